	.target	sm_80

	.elftype	@"ET_EXEC"


//--------------------- .note.nv.tkinfo           --------------------------
	.section	.note.nv.tkinfo,"",@"SHT_NOTE"
	.sectionflags	@"SHF_NOTE_NV_TKINFO"
	.tkinfo
        /*0018*/ 	.word	0x00000002
        /*0030*/ 	.string	""
        /*0030*/ 	.string	"ptxas"
        /*0030*/ 	.string	"Cuda compilation tools, release 13.0, V13.0.88"
        /*0030*/ 	.string	"Build cuda_13.0.r13.0/compiler.36424714_0"
        /*0030*/ 	.string	"-arch sm_80 -m 64 "



//--------------------- .note.nv.cuinfo           --------------------------
	.section	.note.nv.cuinfo,"",@"SHT_NOTE"
	.sectionflags	@"SHF_NOTE_NV_CUINFO"
        /*0018*/ 	.short	0x0002
        /*001a*/ 	.short	0x0050
        /*001c*/ 	.short	0x0082
	.zero		2


//--------------------- .nv.info                  --------------------------
	.section	.nv.info,"",@"SHT_CUDA_INFO"
	.align	4


	//----- nvinfo : EIATTR_REGCOUNT
	.align		4
        /*0000*/ 	.byte	0x04, 0x2f
        /*0002*/ 	.short	(.L_12 - .L_11)
	.align		4
.L_11:
        /*0004*/ 	.word	index@(_ZN5flash16flash_fwd_kernelI23Flash_fwd_kernel_traitsILi32ELi128ELi128ELi4ELb0ELb0EN7cutlass10bfloat16_tE19Flash_kernel_traitsILi32ELi128ELi128ELi4ES3_EELb0ELb0ELb1ELb1ELb0ELb0ELb1ELb0EEEvNS_16Flash_fwd_paramsE)
        /*0008*/ 	.word	0x000000ff


	//----- nvinfo : EIATTR_FRAME_SIZE
	.align		4
.L_12:
        /*000c*/ 	.byte	0x04, 0x11
        /*000e*/ 	.short	(.L_14 - .L_13)
	.align		4
.L_13:
        /*0010*/ 	.word	index@(_ZN5flash16flash_fwd_kernelI23Flash_fwd_kernel_traitsILi32ELi128ELi128ELi4ELb0ELb0EN7cutlass10bfloat16_tE19Flash_kernel_traitsILi32ELi128ELi128ELi4ES3_EELb0ELb0ELb1ELb1ELb0ELb0ELb1ELb0EEEvNS_16Flash_fwd_paramsE)
        /*0014*/ 	.word	0x00000030


	//----- nvinfo : EIATTR_REGCOUNT
	.align		4
.L_14:
        /*0018*/ 	.byte	0x04, 0x2f
        /*001a*/ 	.short	(.L_16 - .L_15)
	.align		4
.L_15:
        /*001c*/ 	.word	index@(_ZN5flash16flash_fwd_kernelI23Flash_fwd_kernel_traitsILi32ELi128ELi128ELi4ELb0ELb0EN7cutlass10bfloat16_tE19Flash_kernel_traitsILi32ELi128ELi128ELi4ES3_EELb1ELb0ELb1ELb1ELb0ELb0ELb0ELb1EEEvNS_16Flash_fwd_paramsE)
        /*0020*/ 	.word	0x000000ff


	//----- nvinfo : EIATTR_FRAME_SIZE
	.align		4
.L_16:
        /*0024*/ 	.byte	0x04, 0x11
        /*0026*/ 	.short	(.L_18 - .L_17)
	.align		4
.L_17:
        /*0028*/ 	.word	index@($__internal_1_$__cuda_sm70_shflsync_bfly_p)
        /*002c*/ 	.word	0x00000000


	//----- nvinfo : EIATTR_FRAME_SIZE
	.align		4
.L_18:
        /*0030*/ 	.byte	0x04, 0x11
        /*0032*/ 	.short	(.L_20 - .L_19)
	.align		4
.L_19:
        /*0034*/ 	.word	index@($_ZN5flash16flash_fwd_kernelI23Flash_fwd_kernel_traitsILi32ELi128ELi128ELi4ELb0ELb0EN7cutlass10bfloat16_tE19Flash_kernel_traitsILi32ELi128ELi128ELi4ES3_EELb1ELb0ELb1ELb1ELb0ELb0ELb0ELb1EEEvNS_16Flash_fwd_paramsE$_ZN5flash22compute_attn_1rowblockI23Flash_fwd_kernel_traitsILi32ELi128ELi128ELi4ELb0ELb0EN7cutlass10bfloat16_tE19Flash_kernel_traitsILi32ELi128ELi128ELi4ES3_EELb1ELb0ELb1ELb1ELb0ELb0ELb0ELb1ENS_16Flash_fwd_paramsEEEvRKT8_iii)
        /*0038*/ 	.word	0x00000000


	//----- nvinfo : EIATTR_FRAME_SIZE
	.align		4
.L_20:
        /*003c*/ 	.byte	0x04, 0x11
        /*003e*/ 	.short	(.L_22 - .L_21)
	.align		4
.L_21:
        /*0040*/ 	.word	index@(_ZN5flash16flash_fwd_kernelI23Flash_fwd_kernel_traitsILi32ELi128ELi128ELi4ELb0ELb0EN7cutlass10bfloat16_tE19Flash_kernel_traitsILi32ELi128ELi128ELi4ES3_EELb1ELb0ELb1ELb1ELb0ELb0ELb0ELb1EEEvNS_16Flash_fwd_paramsE)
        /*0044*/ 	.word	0x00000480


	//----- nvinfo : EIATTR_REGCOUNT
	.align		4
.L_22:
        /*0048*/ 	.byte	0x04, 0x2f
        /*004a*/ 	.short	(.L_24 - .L_23)
	.align		4
.L_23:
        /*004c*/ 	.word	index@(_ZN5flash16flash_fwd_kernelI23Flash_fwd_kernel_traitsILi32ELi128ELi128ELi4ELb0ELb0EN7cutlass10bfloat16_tE19Flash_kernel_traitsILi32ELi128ELi128ELi4ES3_EELb0ELb0ELb1ELb0ELb0ELb0ELb1ELb0EEEvNS_16Flash_fwd_paramsE)
        /*0050*/ 	.word	0x000000ff


	//----- nvinfo : EIATTR_FRAME_SIZE
	.align		4
.L_24:
        /*0054*/ 	.byte	0x04, 0x11
        /*0056*/ 	.short	(.L_26 - .L_25)
	.align		4
.L_25:
        /*0058*/ 	.word	index@(_ZN5flash16flash_fwd_kernelI23Flash_fwd_kernel_traitsILi32ELi128ELi128ELi4ELb0ELb0EN7cutlass10bfloat16_tE19Flash_kernel_traitsILi32ELi128ELi128ELi4ES3_EELb0ELb0ELb1ELb0ELb0ELb0ELb1ELb0EEEvNS_16Flash_fwd_paramsE)
        /*005c*/ 	.word	0x00000000


	//----- nvinfo : EIATTR_REGCOUNT
	.align		4
.L_26:
        /*0060*/ 	.byte	0x04, 0x2f
        /*0062*/ 	.short	(.L_28 - .L_27)
	.align		4
.L_27:
        /*0064*/ 	.word	index@(_ZN5flash16flash_fwd_kernelI23Flash_fwd_kernel_traitsILi32ELi128ELi128ELi4ELb0ELb0EN7cutlass10bfloat16_tE19Flash_kernel_traitsILi32ELi128ELi128ELi4ES3_EELb1ELb0ELb1ELb0ELb0ELb0ELb0ELb1EEEvNS_16Flash_fwd_paramsE)
        /*0068*/ 	.word	0x000000ff


	//----- nvinfo : EIATTR_FRAME_SIZE
	.align		4
.L_28:
        /*006c*/ 	.byte	0x04, 0x11
        /*006e*/ 	.short	(.L_30 - .L_29)
	.align		4
.L_29:
        /*0070*/ 	.word	index@($__internal_0_$__cuda_sm70_shflsync_bfly_p)
        /*0074*/ 	.word	0x00000000


	//----- nvinfo : EIATTR_FRAME_SIZE
	.align		4
.L_30:
        /*0078*/ 	.byte	0x04, 0x11
        /*007a*/ 	.short	(.L_32 - .L_31)
	.align		4
.L_31:
        /*007c*/ 	.word	index@($_ZN5flash16flash_fwd_kernelI23Flash_fwd_kernel_traitsILi32ELi128ELi128ELi4ELb0ELb0EN7cutlass10bfloat16_tE19Flash_kernel_traitsILi32ELi128ELi128ELi4ES3_EELb1ELb0ELb1ELb0ELb0ELb0ELb0ELb1EEEvNS_16Flash_fwd_paramsE$_ZN5flash22compute_attn_1rowblockI23Flash_fwd_kernel_traitsILi32ELi128ELi128ELi4ELb0ELb0EN7cutlass10bfloat16_tE19Flash_kernel_traitsILi32ELi128ELi128ELi4ES3_EELb1ELb0ELb1ELb0ELb0ELb0ELb0ELb1ENS_16Flash_fwd_paramsEEEvRKT8_iii)
        /*0080*/ 	.word	0x00000000


	//----- nvinfo : EIATTR_FRAME_SIZE
	.align		4
.L_32:
        /*0084*/ 	.byte	0x04, 0x11
        /*0086*/ 	.short	(.L_34 - .L_33)
	.align		4
.L_33:
        /*0088*/ 	.word	index@(_ZN5flash16flash_fwd_kernelI23Flash_fwd_kernel_traitsILi32ELi128ELi128ELi4ELb0ELb0EN7cutlass10bfloat16_tE19Flash_kernel_traitsILi32ELi128ELi128ELi4ES3_EELb1ELb0ELb1ELb0ELb0ELb0ELb0ELb1EEEvNS_16Flash_fwd_paramsE)
        /*008c*/ 	.word	0x00000448


	//----- nvinfo : EIATTR_REGCOUNT
	.align		4
.L_34:
        /*0090*/ 	.byte	0x04, 0x2f
        /*0092*/ 	.short	(.L_36 - .L_35)
	.align		4
.L_35:
        /*0094*/ 	.word	index@(_ZN5flash16flash_fwd_kernelI23Flash_fwd_kernel_traitsILi32ELi128ELi128ELi4ELb0ELb0EN7cutlass10bfloat16_tE19Flash_kernel_traitsILi32ELi128ELi128ELi4ES3_EELb1ELb0ELb1ELb1ELb0ELb0ELb0ELb0EEEvNS_16Flash_fwd_paramsE)
        /*0098*/ 	.word	0x000000ff


	//----- nvinfo : EIATTR_FRAME_SIZE
	.align		4
.L_36:
        /*009c*/ 	.byte	0x04, 0x11
        /*009e*/ 	.short	(.L_38 - .L_37)
	.align		4
.L_37:
        /*00a0*/ 	.word	index@(_ZN5flash16flash_fwd_kernelI23Flash_fwd_kernel_traitsILi32ELi128ELi128ELi4ELb0ELb0EN7cutlass10bfloat16_tE19Flash_kernel_traitsILi32ELi128ELi128ELi4ES3_EELb1ELb0ELb1ELb1ELb0ELb0ELb0ELb0EEEvNS_16Flash_fwd_paramsE)
        /*00a4*/ 	.word	0x00000088


	//----- nvinfo : EIATTR_REGCOUNT
	.align		4
.L_38:
        /*00a8*/ 	.byte	0x04, 0x2f
        /*00aa*/ 	.short	(.L_40 - .L_39)
	.align		4
.L_39:
        /*00ac*/ 	.word	index@(_ZN5flash16flash_fwd_kernelI23Flash_fwd_kernel_traitsILi32ELi128ELi128ELi4ELb0ELb0EN7cutlass10bfloat16_tE19Flash_kernel_traitsILi32ELi128ELi128ELi4ES3_EELb0ELb0ELb1ELb0ELb0ELb1ELb1ELb0EEEvNS_16Flash_fwd_paramsE)
        /*00b0*/ 	.word	0x000000ff


	//----- nvinfo : EIATTR_FRAME_SIZE
	.align		4
.L_40:
        /*00b4*/ 	.byte	0x04, 0x11
        /*00b6*/ 	.short	(.L_42 - .L_41)
	.align		4
.L_41:
        /*00b8*/ 	.word	index@(_ZN5flash16flash_fwd_kernelI23Flash_fwd_kernel_traitsILi32ELi128ELi128ELi4ELb0ELb0EN7cutlass10bfloat16_tE19Flash_kernel_traitsILi32ELi128ELi128ELi4ES3_EELb0ELb0ELb1ELb0ELb0ELb1ELb1ELb0EEEvNS_16Flash_fwd_paramsE)
        /*00bc*/ 	.word	0x00000018


	//----- nvinfo : EIATTR_REGCOUNT
	.align		4
.L_42:
        /*00c0*/ 	.byte	0x04, 0x2f
        /*00c2*/ 	.short	(.L_44 - .L_43)
	.align		4
.L_43:
        /*00c4*/ 	.word	index@(_ZN5flash16flash_fwd_kernelI23Flash_fwd_kernel_traitsILi32ELi128ELi128ELi4ELb0ELb0EN7cutlass10bfloat16_tE19Flash_kernel_traitsILi32ELi128ELi128ELi4ES3_EELb1ELb0ELb1ELb0ELb0ELb1ELb0ELb0EEEvNS_16Flash_fwd_paramsE)
        /*00c8*/ 	.word	0x000000ff


	//----- nvinfo : EIATTR_FRAME_SIZE
	.align		4
.L_44:
        /*00cc*/ 	.byte	0x04, 0x11
        /*00ce*/ 	.short	(.L_46 - .L_45)
	.align		4
.L_45:
        /*00d0*/ 	.word	index@(_ZN5flash16flash_fwd_kernelI23Flash_fwd_kernel_traitsILi32ELi128ELi128ELi4ELb0ELb0EN7cutlass10bfloat16_tE19Flash_kernel_traitsILi32ELi128ELi128ELi4ES3_EELb1ELb0ELb1ELb0ELb0ELb1ELb0ELb0EEEvNS_16Flash_fwd_paramsE)
        /*00d4*/ 	.word	0x000000a0


	//----- nvinfo : EIATTR_REGCOUNT
	.align		4
.L_46:
        /*00d8*/ 	.byte	0x04, 0x2f
        /*00da*/ 	.short	(.L_48 - .L_47)
	.align		4
.L_47:
        /*00dc*/ 	.word	index@(_ZN5flash16flash_fwd_kernelI23Flash_fwd_kernel_traitsILi32ELi128ELi128ELi4ELb0ELb0EN7cutlass10bfloat16_tE19Flash_kernel_traitsILi32ELi128ELi128ELi4ES3_EELb0ELb0ELb0ELb1ELb0ELb0ELb1ELb0EEEvNS_16Flash_fwd_paramsE)
        /*00e0*/ 	.word	0x000000ff


	//----- nvinfo : EIATTR_FRAME_SIZE
	.align		4
.L_48:
        /*00e4*/ 	.byte	0x04, 0x11
        /*00e6*/ 	.short	(.L_50 - .L_49)
	.align		4
.L_49:
        /*00e8*/ 	.word	index@(_ZN5flash16flash_fwd_kernelI23Flash_fwd_kernel_traitsILi32ELi128ELi128ELi4ELb0ELb0EN7cutlass10bfloat16_tE19Flash_kernel_traitsILi32ELi128ELi128ELi4ES3_EELb0ELb0ELb0ELb1ELb0ELb0ELb1ELb0EEEvNS_16Flash_fwd_paramsE)
        /*00ec*/ 	.word	0x00000010


	//----- nvinfo : EIATTR_REGCOUNT
	.align		4
.L_50:
        /*00f0*/ 	.byte	0x04, 0x2f
        /*00f2*/ 	.short	(.L_52 - .L_51)
	.align		4
.L_51:
        /*00f4*/ 	.word	index@(_ZN5flash16flash_fwd_kernelI23Flash_fwd_kernel_traitsILi32ELi128ELi128ELi4ELb0ELb0EN7cutlass10bfloat16_tE19Flash_kernel_traitsILi32ELi128ELi128ELi4ES3_EELb1ELb0ELb0ELb1ELb0ELb0ELb0ELb1EEEvNS_16Flash_fwd_paramsE)
        /*00f8*/ 	.word	0x000000ff


	//----- nvinfo : EIATTR_FRAME_SIZE
	.align		4
.L_52:
        /*00fc*/ 	.byte	0x04, 0x11
        /*00fe*/ 	.short	(.L_54 - .L_53)
	.align		4
.L_53:
        /*0100*/ 	.word	index@(_ZN5flash16flash_fwd_kernelI23Flash_fwd_kernel_traitsILi32ELi128ELi128ELi4ELb0ELb0EN7cutlass10bfloat16_tE19Flash_kernel_traitsILi32ELi128ELi128ELi4ES3_EELb1ELb0ELb0ELb1ELb0ELb0ELb0ELb1EEEvNS_16Flash_fwd_paramsE)
        /*0104*/ 	.word	0x00000300


	//----- nvinfo : EIATTR_REGCOUNT
	.align		4
.L_54:
        /*0108*/ 	.byte	0x04, 0x2f
        /*010a*/ 	.short	(.L_56 - .L_55)
	.align		4
.L_55:
        /*010c*/ 	.word	index@(_ZN5flash16flash_fwd_kernelI23Flash_fwd_kernel_traitsILi32ELi128ELi128ELi4ELb0ELb0EN7cutlass10bfloat16_tE19Flash_kernel_traitsILi32ELi128ELi128ELi4ES3_EELb0ELb0ELb0ELb0ELb0ELb0ELb1ELb0EEEvNS_16Flash_fwd_paramsE)
        /*0110*/ 	.word	0x000000ff


	//----- nvinfo : EIATTR_FRAME_SIZE
	.align		4
.L_56:
        /*0114*/ 	.byte	0x04, 0x11
        /*0116*/ 	.short	(.L_58 - .L_57)
	.align		4
.L_57:
        /*0118*/ 	.word	index@(_ZN5flash16flash_fwd_kernelI23Flash_fwd_kernel_traitsILi32ELi128ELi128ELi4ELb0ELb0EN7cutlass10bfloat16_tE19Flash_kernel_traitsILi32ELi128ELi128ELi4ES3_EELb0ELb0ELb0ELb0ELb0ELb0ELb1ELb0EEEvNS_16Flash_fwd_paramsE)
        /*011c*/ 	.word	0x00000058


	//----- nvinfo : EIATTR_REGCOUNT
	.align		4
.L_58:
        /*0120*/ 	.byte	0x04, 0x2f
        /*0122*/ 	.short	(.L_60 - .L_59)
	.align		4
.L_59:
        /*0124*/ 	.word	index@(_ZN5flash16flash_fwd_kernelI23Flash_fwd_kernel_traitsILi32ELi128ELi128ELi4ELb0ELb0EN7cutlass10bfloat16_tE19Flash_kernel_traitsILi32ELi128ELi128ELi4ES3_EELb1ELb0ELb0ELb0ELb0ELb0ELb0ELb1EEEvNS_16Flash_fwd_paramsE)
        /*0128*/ 	.word	0x000000ff


	//----- nvinfo : EIATTR_FRAME_SIZE
	.align		4
.L_60:
        /*012c*/ 	.byte	0x04, 0x11
        /*012e*/ 	.short	(.L_62 - .L_61)
	.align		4
.L_61:
        /*0130*/ 	.word	index@(_ZN5flash16flash_fwd_kernelI23Flash_fwd_kernel_traitsILi32ELi128ELi128ELi4ELb0ELb0EN7cutlass10bfloat16_tE19Flash_kernel_traitsILi32ELi128ELi128ELi4ES3_EELb1ELb0ELb0ELb0ELb0ELb0ELb0ELb1EEEvNS_16Flash_fwd_paramsE)
        /*0134*/ 	.word	0x00000358


	//----- nvinfo : EIATTR_REGCOUNT
	.align		4
.L_62:
        /*0138*/ 	.byte	0x04, 0x2f
        /*013a*/ 	.short	(.L_64 - .L_63)
	.align		4
.L_63:
        /*013c*/ 	.word	index@(_ZN5flash16flash_fwd_kernelI23Flash_fwd_kernel_traitsILi32ELi128ELi128ELi4ELb0ELb0EN7cutlass10bfloat16_tE19Flash_kernel_traitsILi32ELi128ELi128ELi4ES3_EELb1ELb0ELb0ELb1ELb0ELb0ELb0ELb0EEEvNS_16Flash_fwd_paramsE)
        /*0140*/ 	.word	0x000000ff


	//----- nvinfo : EIATTR_FRAME_SIZE
	.align		4
.L_64:
        /*0144*/ 	.byte	0x04, 0x11
        /*0146*/ 	.short	(.L_66 - .L_65)
	.align		4
.L_65:
        /*0148*/ 	.word	index@(_ZN5flash16flash_fwd_kernelI23Flash_fwd_kernel_traitsILi32ELi128ELi128ELi4ELb0ELb0EN7cutlass10bfloat16_tE19Flash_kernel_traitsILi32ELi128ELi128ELi4ES3_EELb1ELb0ELb0ELb1ELb0ELb0ELb0ELb0EEEvNS_16Flash_fwd_paramsE)
        /*014c*/ 	.word	0x000000b0


	//----- nvinfo : EIATTR_REGCOUNT
	.align		4
.L_66:
        /*0150*/ 	.byte	0x04, 0x2f
        /*0152*/ 	.short	(.L_68 - .L_67)
	.align		4
.L_67:
        /*0154*/ 	.word	index@(_ZN5flash16flash_fwd_kernelI23Flash_fwd_kernel_traitsILi32ELi128ELi128ELi4ELb0ELb0EN7cutlass10bfloat16_tE19Flash_kernel_traitsILi32ELi128ELi128ELi4ES3_EELb0ELb0ELb0ELb0ELb1ELb1ELb1ELb0EEEvNS_16Flash_fwd_paramsE)
        /*0158*/ 	.word	0x000000ff


	//----- nvinfo : EIATTR_FRAME_SIZE
	.align		4
.L_68:
        /*015c*/ 	.byte	0x04, 0x11
        /*015e*/ 	.short	(.L_70 - .L_69)
	.align		4
.L_69:
        /*0160*/ 	.word	index@(_ZN5flash16flash_fwd_kernelI23Flash_fwd_kernel_traitsILi32ELi128ELi128ELi4ELb0ELb0EN7cutlass10bfloat16_tE19Flash_kernel_traitsILi32ELi128ELi128ELi4ES3_EELb0ELb0ELb0ELb0ELb1ELb1ELb1ELb0EEEvNS_16Flash_fwd_paramsE)
        /*0164*/ 	.word	0x00000038


	//----- nvinfo : EIATTR_REGCOUNT
	.align		4
.L_70:
        /*0168*/ 	.byte	0x04, 0x2f
        /*016a*/ 	.short	(.L_72 - .L_71)
	.align		4
.L_71:
        /*016c*/ 	.word	index@(_ZN5flash16flash_fwd_kernelI23Flash_fwd_kernel_traitsILi32ELi128ELi128ELi4ELb0ELb0EN7cutlass10bfloat16_tE19Flash_kernel_traitsILi32ELi128ELi128ELi4ES3_EELb1ELb0ELb0ELb0ELb1ELb1ELb0ELb0EEEvNS_16Flash_fwd_paramsE)
        /*0170*/ 	.word	0x000000ff


	//----- nvinfo : EIATTR_FRAME_SIZE
	.align		4
.L_72:
        /*0174*/ 	.byte	0x04, 0x11
        /*0176*/ 	.short	(.L_74 - .L_73)
	.align		4
.L_73:
        /*0178*/ 	.word	index@(_ZN5flash16flash_fwd_kernelI23Flash_fwd_kernel_traitsILi32ELi128ELi128ELi4ELb0ELb0EN7cutlass10bfloat16_tE19Flash_kernel_traitsILi32ELi128ELi128ELi4ES3_EELb1ELb0ELb0ELb0ELb1ELb1ELb0ELb0EEEvNS_16Flash_fwd_paramsE)
        /*017c*/ 	.word	0x00000080


	//----- nvinfo : EIATTR_REGCOUNT
	.align		4
.L_74:
        /*0180*/ 	.byte	0x04, 0x2f
        /*0182*/ 	.short	(.L_76 - .L_75)
	.align		4
.L_75:
        /*0184*/ 	.word	index@(_ZN5flash16flash_fwd_kernelI23Flash_fwd_kernel_traitsILi32ELi128ELi128ELi4ELb0ELb0EN7cutlass10bfloat16_tE19Flash_kernel_traitsILi32ELi128ELi128ELi4ES3_EELb1ELb0ELb1ELb0ELb0ELb0ELb0ELb0EEEvNS_16Flash_fwd_paramsE)
        /*0188*/ 	.word	0x000000ff


	//----- nvinfo : EIATTR_FRAME_SIZE
	.align		4
.L_76:
        /*018c*/ 	.byte	0x04, 0x11
        /*018e*/ 	.short	(.L_78 - .L_77)
	.align		4
.L_77:
        /*0190*/ 	.word	index@(_ZN5flash16flash_fwd_kernelI23Flash_fwd_kernel_traitsILi32ELi128ELi128ELi4ELb0ELb0EN7cutlass10bfloat16_tE19Flash_kernel_traitsILi32ELi128ELi128ELi4ES3_EELb1ELb0ELb1ELb0ELb0ELb0ELb0ELb0EEEvNS_16Flash_fwd_paramsE)
        /*0194*/ 	.word	0x000000d0


	//----- nvinfo : EIATTR_REGCOUNT
	.align		4
.L_78:
        /*0198*/ 	.byte	0x04, 0x2f
        /*019a*/ 	.short	(.L_80 - .L_79)
	.align		4
.L_79:
        /*019c*/ 	.word	index@(_ZN5flash16flash_fwd_kernelI23Flash_fwd_kernel_traitsILi32ELi128ELi128ELi4ELb0ELb0EN7cutlass10bfloat16_tE19Flash_kernel_traitsILi32ELi128ELi128ELi4ES3_EELb1ELb0ELb0ELb0ELb0ELb0ELb0ELb0EEEvNS_16Flash_fwd_paramsE)
        /*01a0*/ 	.word	0x000000ff


	//----- nvinfo : EIATTR_FRAME_SIZE
	.align		4
.L_80:
        /*01a4*/ 	.byte	0x04, 0x11
        /*01a6*/ 	.short	(.L_82 - .L_81)
	.align		4
.L_81:
        /*01a8*/ 	.word	index@(_ZN5flash16flash_fwd_kernelI23Flash_fwd_kernel_traitsILi32ELi128ELi128ELi4ELb0ELb0EN7cutlass10bfloat16_tE19Flash_kernel_traitsILi32ELi128ELi128ELi4ES3_EELb1ELb0ELb0ELb0ELb0ELb0ELb0ELb0EEEvNS_16Flash_fwd_paramsE)
        /*01ac*/ 	.word	0x00000080


	//----- nvinfo : EIATTR_REGCOUNT
	.align		4
.L_82:
        /*01b0*/ 	.byte	0x04, 0x2f
        /*01b2*/ 	.short	(.L_84 - .L_83)
	.align		4
.L_83:
        /*01b4*/ 	.word	index@(_ZN5flash16flash_fwd_kernelI23Flash_fwd_kernel_traitsILi32ELi128ELi128ELi4ELb0ELb0EN7cutlass10bfloat16_tE19Flash_kernel_traitsILi32ELi128ELi128ELi4ES3_EELb0ELb0ELb0ELb0ELb0ELb1ELb1ELb0EEEvNS_16Flash_fwd_paramsE)
        /*01b8*/ 	.word	0x000000ff


	//----- nvinfo : EIATTR_FRAME_SIZE
	.align		4
.L_84:
        /*01bc*/ 	.byte	0x04, 0x11
        /*01be*/ 	.short	(.L_86 - .L_85)
	.align		4
.L_85:
        /*01c0*/ 	.word	index@(_ZN5flash16flash_fwd_kernelI23Flash_fwd_kernel_traitsILi32ELi128ELi128ELi4ELb0ELb0EN7cutlass10bfloat16_tE19Flash_kernel_traitsILi32ELi128ELi128ELi4ES3_EELb0ELb0ELb0ELb0ELb0ELb1ELb1ELb0EEEvNS_16Flash_fwd_paramsE)
        /*01c4*/ 	.word	0x00000060


	//----- nvinfo : EIATTR_REGCOUNT
	.align		4
.L_86:
        /*01c8*/ 	.byte	0x04, 0x2f
        /*01ca*/ 	.short	(.L_88 - .L_87)
	.align		4
.L_87:
        /*01cc*/ 	.word	index@(_ZN5flash16flash_fwd_kernelI23Flash_fwd_kernel_traitsILi32ELi128ELi128ELi4ELb0ELb0EN7cutlass10bfloat16_tE19Flash_kernel_traitsILi32ELi128ELi128ELi4ES3_EELb1ELb0ELb0ELb0ELb0ELb1ELb0ELb0EEEvNS_16Flash_fwd_paramsE)
        /*01d0*/ 	.word	0x000000ff


	//----- nvinfo : EIATTR_FRAME_SIZE
	.align		4
.L_88:
        /*01d4*/ 	.byte	0x04, 0x11
        /*01d6*/ 	.short	(.L_90 - .L_89)
	.align		4
.L_89:
        /*01d8*/ 	.word	index@(_ZN5flash16flash_fwd_kernelI23Flash_fwd_kernel_traitsILi32ELi128ELi128ELi4ELb0ELb0EN7cutlass10bfloat16_tE19Flash_kernel_traitsILi32ELi128ELi128ELi4ES3_EELb1ELb0ELb0ELb0ELb0ELb1ELb0ELb0EEEvNS_16Flash_fwd_paramsE)
        /*01dc*/ 	.word	0x00000088


	//----- nvinfo : EIATTR_REGCOUNT
	.align		4
.L_90:
        /*01e0*/ 	.byte	0x04, 0x2f
        /*01e2*/ 	.short	(.L_92 - .L_91)
	.align		4
.L_91:
        /*01e4*/ 	.word	index@(_ZN5flash16flash_fwd_kernelI23Flash_fwd_kernel_traitsILi32ELi128ELi128ELi4ELb0ELb0EN7cutlass10bfloat16_tE19Flash_kernel_traitsILi32ELi128ELi128ELi4ES3_EELb0ELb0ELb1ELb1ELb0ELb0ELb0ELb0EEEvNS_16Flash_fwd_paramsE)
        /*01e8*/ 	.word	0x000000ff


	//----- nvinfo : EIATTR_FRAME_SIZE
	.align		4
.L_92:
        /*01ec*/ 	.byte	0x04, 0x11
        /*01ee*/ 	.short	(.L_94 - .L_93)
	.align		4
.L_93:
        /*01f0*/ 	.word	index@(_ZN5flash16flash_fwd_kernelI23Flash_fwd_kernel_traitsILi32ELi128ELi128ELi4ELb0ELb0EN7cutlass10bfloat16_tE19Flash_kernel_traitsILi32ELi128ELi128ELi4ES3_EELb0ELb0ELb1ELb1ELb0ELb0ELb0ELb0EEEvNS_16Flash_fwd_paramsE)
        /*01f4*/ 	.word	0x00000000


	//----- nvinfo : EIATTR_REGCOUNT
	.align		4
.L_94:
        /*01f8*/ 	.byte	0x04, 0x2f
        /*01fa*/ 	.short	(.L_96 - .L_95)
	.align		4
.L_95:
        /*01fc*/ 	.word	index@(_ZN5flash16flash_fwd_kernelI23Flash_fwd_kernel_traitsILi32ELi128ELi128ELi4ELb0ELb0EN7cutlass10bfloat16_tE19Flash_kernel_traitsILi32ELi128ELi128ELi4ES3_EELb0ELb0ELb1ELb0ELb0ELb0ELb0ELb0EEEvNS_16Flash_fwd_paramsE)
        /*0200*/ 	.word	0x000000ff


	//----- nvinfo : EIATTR_FRAME_SIZE
	.align		4
.L_96:
        /*0204*/ 	.byte	0x04, 0x11
        /*0206*/ 	.short	(.L_98 - .L_97)
	.align		4
.L_97:
        /*0208*/ 	.word	index@(_ZN5flash16flash_fwd_kernelI23Flash_fwd_kernel_traitsILi32ELi128ELi128ELi4ELb0ELb0EN7cutlass10bfloat16_tE19Flash_kernel_traitsILi32ELi128ELi128ELi4ES3_EELb0ELb0ELb1ELb0ELb0ELb0ELb0ELb0EEEvNS_16Flash_fwd_paramsE)
        /*020c*/ 	.word	0x00000000


	//----- nvinfo : EIATTR_REGCOUNT
	.align		4
.L_98:
        /*0210*/ 	.byte	0x04, 0x2f
        /*0212*/ 	.short	(.L_100 - .L_99)
	.align		4
.L_99:
        /*0214*/ 	.word	index@(_ZN5flash16flash_fwd_kernelI23Flash_fwd_kernel_traitsILi32ELi128ELi128ELi4ELb0ELb0EN7cutlass10bfloat16_tE19Flash_kernel_traitsILi32ELi128ELi128ELi4ES3_EELb0ELb0ELb1ELb0ELb0ELb1ELb0ELb0EEEvNS_16Flash_fwd_paramsE)
        /*0218*/ 	.word	0x000000ff


	//----- nvinfo : EIATTR_FRAME_SIZE
	.align		4
.L_100:
        /*021c*/ 	.byte	0x04, 0x11
        /*021e*/ 	.short	(.L_102 - .L_101)
	.align		4
.L_101:
        /*0220*/ 	.word	index@(_ZN5flash16flash_fwd_kernelI23Flash_fwd_kernel_traitsILi32ELi128ELi128ELi4ELb0ELb0EN7cutlass10bfloat16_tE19Flash_kernel_traitsILi32ELi128ELi128ELi4ES3_EELb0ELb0ELb1ELb0ELb0ELb1ELb0ELb0EEEvNS_16Flash_fwd_paramsE)
        /*0224*/ 	.word	0x00000050


	//----- nvinfo : EIATTR_REGCOUNT
	.align		4
.L_102:
        /*0228*/ 	.byte	0x04, 0x2f
        /*022a*/ 	.short	(.L_104 - .L_103)
	.align		4
.L_103:
        /*022c*/ 	.word	index@(_ZN5flash16flash_fwd_kernelI23Flash_fwd_kernel_traitsILi32ELi128ELi128ELi4ELb0ELb0EN7cutlass10bfloat16_tE19Flash_kernel_traitsILi32ELi128ELi128ELi4ES3_EELb0ELb0ELb0ELb1ELb0ELb0ELb0ELb0EEEvNS_16Flash_fwd_paramsE)
        /*0230*/ 	.word	0x000000ff


	//----- nvinfo : EIATTR_FRAME_SIZE
	.align		4
.L_104:
        /*0234*/ 	.byte	0x04, 0x11
        /*0236*/ 	.short	(.L_106 - .L_105)
	.align		4
.L_105:
        /*0238*/ 	.word	index@(_ZN5flash16flash_fwd_kernelI23Flash_fwd_kernel_traitsILi32ELi128ELi128ELi4ELb0ELb0EN7cutlass10bfloat16_tE19Flash_kernel_traitsILi32ELi128ELi128ELi4ES3_EELb0ELb0ELb0ELb1ELb0ELb0ELb0ELb0EEEvNS_16Flash_fwd_paramsE)
        /*023c*/ 	.word	0x00000040


	//----- nvinfo : EIATTR_REGCOUNT
	.align		4
.L_106:
        /*0240*/ 	.byte	0x04, 0x2f
        /*0242*/ 	.short	(.L_108 - .L_107)
	.align		4
.L_107:
        /*0244*/ 	.word	index@(_ZN5flash16flash_fwd_kernelI23Flash_fwd_kernel_traitsILi32ELi128ELi128ELi4ELb0ELb0EN7cutlass10bfloat16_tE19Flash_kernel_traitsILi32ELi128ELi128ELi4ES3_EELb0ELb0ELb0ELb0ELb0ELb0ELb0ELb0EEEvNS_16Flash_fwd_paramsE)
        /*0248*/ 	.word	0x000000ff


	//----- nvinfo : EIATTR_FRAME_SIZE
	.align		4
.L_108:
        /*024c*/ 	.byte	0x04, 0x11
        /*024e*/ 	.short	(.L_110 - .L_109)
	.align		4
.L_109:
        /*0250*/ 	.word	index@(_ZN5flash16flash_fwd_kernelI23Flash_fwd_kernel_traitsILi32ELi128ELi128ELi4ELb0ELb0EN7cutlass10bfloat16_tE19Flash_kernel_traitsILi32ELi128ELi128ELi4ES3_EELb0ELb0ELb0ELb0ELb0ELb0ELb0ELb0EEEvNS_16Flash_fwd_paramsE)
        /*0254*/ 	.word	0x00000028


	//----- nvinfo : EIATTR_REGCOUNT
	.align		4
.L_110:
        /*0258*/ 	.byte	0x04, 0x2f
        /*025a*/ 	.short	(.L_112 - .L_111)
	.align		4
.L_111:
        /*025c*/ 	.word	index@(_ZN5flash16flash_fwd_kernelI23Flash_fwd_kernel_traitsILi32ELi128ELi128ELi4ELb0ELb0EN7cutlass10bfloat16_tE19Flash_kernel_traitsILi32ELi128ELi128ELi4ES3_EELb0ELb0ELb0ELb0ELb1ELb1ELb0ELb0EEEvNS_16Flash_fwd_paramsE)
        /*0260*/ 	.word	0x000000ff


	//----- nvinfo : EIATTR_FRAME_SIZE
	.align		4
.L_112:
        /*0264*/ 	.byte	0x04, 0x11
        /*0266*/ 	.short	(.L_114 - .L_113)
	.align		4
.L_113:
        /*0268*/ 	.word	index@(_ZN5flash16flash_fwd_kernelI23Flash_fwd_kernel_traitsILi32ELi128ELi128ELi4ELb0ELb0EN7cutlass10bfloat16_tE19Flash_kernel_traitsILi32ELi128ELi128ELi4ES3_EELb0ELb0ELb0ELb0ELb1ELb1ELb0ELb0EEEvNS_16Flash_fwd_paramsE)
        /*026c*/ 	.word	0x00000000


	//----- nvinfo : EIATTR_REGCOUNT
	.align		4
.L_114:
        /*0270*/ 	.byte	0x04, 0x2f
        /*0272*/ 	.short	(.L_116 - .L_115)
	.align		4
.L_115:
        /*0274*/ 	.word	index@(_ZN5flash16flash_fwd_kernelI23Flash_fwd_kernel_traitsILi32ELi128ELi128ELi4ELb0ELb0EN7cutlass10bfloat16_tE19Flash_kernel_traitsILi32ELi128ELi128ELi4ES3_EELb0ELb0ELb0ELb0ELb0ELb1ELb0ELb0EEEvNS_16Flash_fwd_paramsE)
        /*0278*/ 	.word	0x000000ff


	//----- nvinfo : EIATTR_FRAME_SIZE
	.align		4
.L_116:
        /*027c*/ 	.byte	0x04, 0x11
        /*027e*/ 	.short	(.L_118 - .L_117)
	.align		4
.L_117:
        /*0280*/ 	.word	index@(_ZN5flash16flash_fwd_kernelI23Flash_fwd_kernel_traitsILi32ELi128ELi128ELi4ELb0ELb0EN7cutlass10bfloat16_tE19Flash_kernel_traitsILi32ELi128ELi128ELi4ES3_EELb0ELb0ELb0ELb0ELb0ELb1ELb0ELb0EEEvNS_16Flash_fwd_paramsE)
        /*0284*/ 	.word	0x00000030


	//----- nvinfo : EIATTR_MIN_STACK_SIZE
	.align		4
.L_118:
        /*0288*/ 	.byte	0x04, 0x12
        /*028a*/ 	.short	(.L_120 - .L_119)
	.align		4
.L_119:
        /*028c*/ 	.word	index@(_ZN5flash16flash_fwd_kernelI23Flash_fwd_kernel_traitsILi32ELi128ELi128ELi4ELb0ELb0EN7cutlass10bfloat16_tE19Flash_kernel_traitsILi32ELi128ELi128ELi4ES3_EELb0ELb0ELb0ELb0ELb0ELb1ELb0ELb0EEEvNS_16Flash_fwd_paramsE)
        /*0290*/ 	.word	0x00000030


	//----- nvinfo : EIATTR_MIN_STACK_SIZE
	.align		4
.L_120:
        /*0294*/ 	.byte	0x04, 0x12
        /*0296*/ 	.short	(.L_122 - .L_121)
	.align		4
.L_121:
        /*0298*/ 	.word	index@(_ZN5flash16flash_fwd_kernelI23Flash_fwd_kernel_traitsILi32ELi128ELi128ELi4ELb0ELb0EN7cutlass10bfloat16_tE19Flash_kernel_traitsILi32ELi128ELi128ELi4ES3_EELb0ELb0ELb0ELb0ELb1ELb1ELb0ELb0EEEvNS_16Flash_fwd_paramsE)
        /*029c*/ 	.word	0x00000000


	//----- nvinfo : EIATTR_MIN_STACK_SIZE
	.align		4
.L_122:
        /*02a0*/ 	.byte	0x04, 0x12
        /*02a2*/ 	.short	(.L_124 - .L_123)
	.align		4
.L_123:
        /*02a4*/ 	.word	index@(_ZN5flash16flash_fwd_kernelI23Flash_fwd_kernel_traitsILi32ELi128ELi128ELi4ELb0ELb0EN7cutlass10bfloat16_tE19Flash_kernel_traitsILi32ELi128ELi128ELi4ES3_EELb0ELb0ELb0ELb0ELb0ELb0ELb0ELb0EEEvNS_16Flash_fwd_paramsE)
        /*02a8*/ 	.word	0x00000028


	//----- nvinfo : EIATTR_MIN_STACK_SIZE
	.align		4
.L_124:
        /*02ac*/ 	.byte	0x04, 0x12
        /*02ae*/ 	.short	(.L_126 - .L_125)
	.align		4
.L_125:
        /*02b0*/ 	.word	index@(_ZN5flash16flash_fwd_kernelI23Flash_fwd_kernel_traitsILi32ELi128ELi128ELi4ELb0ELb0EN7cutlass10bfloat16_tE19Flash_kernel_traitsILi32ELi128ELi128ELi4ES3_EELb0ELb0ELb0ELb1ELb0ELb0ELb0ELb0EEEvNS_16Flash_fwd_paramsE)
        /*02b4*/ 	.word	0x00000040


	//----- nvinfo : EIATTR_MIN_STACK_SIZE
	.align		4
.L_126:
        /*02b8*/ 	.byte	0x04, 0x12
        /*02ba*/ 	.short	(.L_128 - .L_127)
	.align		4
.L_127:
        /*02bc*/ 	.word	index@(_ZN5flash16flash_fwd_kernelI23Flash_fwd_kernel_traitsILi32ELi128ELi128ELi4ELb0ELb0EN7cutlass10bfloat16_tE19Flash_kernel_traitsILi32ELi128ELi128ELi4ES3_EELb0ELb0ELb1ELb0ELb0ELb1ELb0ELb0EEEvNS_16Flash_fwd_paramsE)
        /*02c0*/ 	.word	0x00000050


	//----- nvinfo : EIATTR_MIN_STACK_SIZE
	.align		4
.L_128:
        /*02c4*/ 	.byte	0x04, 0x12
        /*02c6*/ 	.short	(.L_130 - .L_129)
	.align		4
.L_129:
        /*02c8*/ 	.word	index@(_ZN5flash16flash_fwd_kernelI23Flash_fwd_kernel_traitsILi32ELi128ELi128ELi4ELb0ELb0EN7cutlass10bfloat16_tE19Flash_kernel_traitsILi32ELi128ELi128ELi4ES3_EELb0ELb0ELb1ELb0ELb0ELb0ELb0ELb0EEEvNS_16Flash_fwd_paramsE)
        /*02cc*/ 	.word	0x00000000


	//----- nvinfo : EIATTR_MIN_STACK_SIZE
	.align		4
.L_130:
        /*02d0*/ 	.byte	0x04, 0x12
        /*02d2*/ 	.short	(.L_132 - .L_131)
	.align		4
.L_131:
        /*02d4*/ 	.word	index@(_ZN5flash16flash_fwd_kernelI23Flash_fwd_kernel_traitsILi32ELi128ELi128ELi4ELb0ELb0EN7cutlass10bfloat16_tE19Flash_kernel_traitsILi32ELi128ELi128ELi4ES3_EELb0ELb0ELb1ELb1ELb0ELb0ELb0ELb0EEEvNS_16Flash_fwd_paramsE)
        /*02d8*/ 	.word	0x00000000


	//----- nvinfo : EIATTR_MIN_STACK_SIZE
	.align		4
.L_132:
        /*02dc*/ 	.byte	0x04, 0x12
        /*02de*/ 	.short	(.L_134 - .L_133)
	.align		4
.L_133:
        /*02e0*/ 	.word	index@(_ZN5flash16flash_fwd_kernelI23Flash_fwd_kernel_traitsILi32ELi128ELi128ELi4ELb0ELb0EN7cutlass10bfloat16_tE19Flash_kernel_traitsILi32ELi128ELi128ELi4ES3_EELb1ELb0ELb0ELb0ELb0ELb1ELb0ELb0EEEvNS_16Flash_fwd_paramsE)
        /*02e4*/ 	.word	0x00000088


	//----- nvinfo : EIATTR_MIN_STACK_SIZE
	.align		4
.L_134:
        /*02e8*/ 	.byte	0x04, 0x12
        /*02ea*/ 	.short	(.L_136 - .L_135)
	.align		4
.L_135:
        /*02ec*/ 	.word	index@(_ZN5flash16flash_fwd_kernelI23Flash_fwd_kernel_traitsILi32ELi128ELi128ELi4ELb0ELb0EN7cutlass10bfloat16_tE19Flash_kernel_traitsILi32ELi128ELi128ELi4ES3_EELb0ELb0ELb0ELb0ELb0ELb1ELb1ELb0EEEvNS_16Flash_fwd_paramsE)
        /*02f0*/ 	.word	0x00000060


	//----- nvinfo : EIATTR_MIN_STACK_SIZE
	.align		4
.L_136:
        /*02f4*/ 	.byte	0x04, 0x12
        /*02f6*/ 	.short	(.L_138 - .L_137)
	.align		4
.L_137:
        /*02f8*/ 	.word	index@(_ZN5flash16flash_fwd_kernelI23Flash_fwd_kernel_traitsILi32ELi128ELi128ELi4ELb0ELb0EN7cutlass10bfloat16_tE19Flash_kernel_traitsILi32ELi128ELi128ELi4ES3_EELb1ELb0ELb0ELb0ELb0ELb0ELb0ELb0EEEvNS_16Flash_fwd_paramsE)
        /*02fc*/ 	.word	0x00000080


	//----- nvinfo : EIATTR_MIN_STACK_SIZE
	.align		4
.L_138:
        /*0300*/ 	.byte	0x04, 0x12
        /*0302*/ 	.short	(.L_140 - .L_139)
	.align		4
.L_139:
        /*0304*/ 	.word	index@(_ZN5flash16flash_fwd_kernelI23Flash_fwd_kernel_traitsILi32ELi128ELi128ELi4ELb0ELb0EN7cutlass10bfloat16_tE19Flash_kernel_traitsILi32ELi128ELi128ELi4ES3_EELb1ELb0ELb1ELb0ELb0ELb0ELb0ELb0EEEvNS_16Flash_fwd_paramsE)
        /*0308*/ 	.word	0x000000d0


	//----- nvinfo : EIATTR_MIN_STACK_SIZE
	.align		4
.L_140:
        /*030c*/ 	.byte	0x04, 0x12
        /*030e*/ 	.short	(.L_142 - .L_141)
	.align		4
.L_141:
        /*0310*/ 	.word	index@(_ZN5flash16flash_fwd_kernelI23Flash_fwd_kernel_traitsILi32ELi128ELi128ELi4ELb0ELb0EN7cutlass10bfloat16_tE19Flash_kernel_traitsILi32ELi128ELi128ELi4ES3_EELb1ELb0ELb0ELb0ELb1ELb1ELb0ELb0EEEvNS_16Flash_fwd_paramsE)
        /*0314*/ 	.word	0x00000080


	//----- nvinfo : EIATTR_MIN_STACK_SIZE
	.align		4
.L_142:
        /*0318*/ 	.byte	0x04, 0x12
        /*031a*/ 	.short	(.L_144 - .L_143)
	.align		4
.L_143:
        /*031c*/ 	.word	index@(_ZN5flash16flash_fwd_kernelI23Flash_fwd_kernel_traitsILi32ELi128ELi128ELi4ELb0ELb0EN7cutlass10bfloat16_tE19Flash_kernel_traitsILi32ELi128ELi128ELi4ES3_EELb0ELb0ELb0ELb0ELb1ELb1ELb1ELb0EEEvNS_16Flash_fwd_paramsE)
        /*0320*/ 	.word	0x00000038


	//----- nvinfo : EIATTR_MIN_STACK_SIZE
	.align		4
.L_144:
        /*0324*/ 	.byte	0x04, 0x12
        /*0326*/ 	.short	(.L_146 - .L_145)
	.align		4
.L_145:
        /*0328*/ 	.word	index@(_ZN5flash16flash_fwd_kernelI23Flash_fwd_kernel_traitsILi32ELi128ELi128ELi4ELb0ELb0EN7cutlass10bfloat16_tE19Flash_kernel_traitsILi32ELi128ELi128ELi4ES3_EELb1ELb0ELb0ELb1ELb0ELb0ELb0ELb0EEEvNS_16Flash_fwd_paramsE)
        /*032c*/ 	.word	0x000000b0


	//----- nvinfo : EIATTR_MIN_STACK_SIZE
	.align		4
.L_146:
        /*0330*/ 	.byte	0x04, 0x12
        /*0332*/ 	.short	(.L_148 - .L_147)
	.align		4
.L_147:
        /*0334*/ 	.word	index@(_ZN5flash16flash_fwd_kernelI23Flash_fwd_kernel_traitsILi32ELi128ELi128ELi4ELb0ELb0EN7cutlass10bfloat16_tE19Flash_kernel_traitsILi32ELi128ELi128ELi4ES3_EELb1ELb0ELb0ELb0ELb0ELb0ELb0ELb1EEEvNS_16Flash_fwd_paramsE)
        /*0338*/ 	.word	0x00000358


	//----- nvinfo : EIATTR_MIN_STACK_SIZE
	.align		4
.L_148:
        /*033c*/ 	.byte	0x04, 0x12
        /*033e*/ 	.short	(.L_150 - .L_149)
	.align		4
.L_149:
        /*0340*/ 	.word	index@(_ZN5flash16flash_fwd_kernelI23Flash_fwd_kernel_traitsILi32ELi128ELi128ELi4ELb0ELb0EN7cutlass10bfloat16_tE19Flash_kernel_traitsILi32ELi128ELi128ELi4ES3_EELb0ELb0ELb0ELb0ELb0ELb0ELb1ELb0EEEvNS_16Flash_fwd_paramsE)
        /*0344*/ 	.word	0x00000058


	//----- nvinfo : EIATTR_MIN_STACK_SIZE
	.align		4
.L_150:
        /*0348*/ 	.byte	0x04, 0x12
        /*034a*/ 	.short	(.L_152 - .L_151)
	.align		4
.L_151:
        /*034c*/ 	.word	index@(_ZN5flash16flash_fwd_kernelI23Flash_fwd_kernel_traitsILi32ELi128ELi128ELi4ELb0ELb0EN7cutlass10bfloat16_tE19Flash_kernel_traitsILi32ELi128ELi128ELi4ES3_EELb1ELb0ELb0ELb1ELb0ELb0ELb0ELb1EEEvNS_16Flash_fwd_paramsE)
        /*0350*/ 	.word	0x00000300


	//----- nvinfo : EIATTR_MIN_STACK_SIZE
	.align		4
.L_152:
        /*0354*/ 	.byte	0x04, 0x12
        /*0356*/ 	.short	(.L_154 - .L_153)
	.align		4
.L_153:
        /*0358*/ 	.word	index@(_ZN5flash16flash_fwd_kernelI23Flash_fwd_kernel_traitsILi32ELi128ELi128ELi4ELb0ELb0EN7cutlass10bfloat16_tE19Flash_kernel_traitsILi32ELi128ELi128ELi4ES3_EELb0ELb0ELb0ELb1ELb0ELb0ELb1ELb0EEEvNS_16Flash_fwd_paramsE)
        /*035c*/ 	.word	0x00000010


	//----- nvinfo : EIATTR_MIN_STACK_SIZE
	.align		4
.L_154:
        /*0360*/ 	.byte	0x04, 0x12
        /*0362*/ 	.short	(.L_156 - .L_155)
	.align		4
.L_155:
        /*0364*/ 	.word	index@(_ZN5flash16flash_fwd_kernelI23Flash_fwd_kernel_traitsILi32ELi128ELi128ELi4ELb0ELb0EN7cutlass10bfloat16_tE19Flash_kernel_traitsILi32ELi128ELi128ELi4ES3_EELb1ELb0ELb1ELb0ELb0ELb1ELb0ELb0EEEvNS_16Flash_fwd_paramsE)
        /*0368*/ 	.word	0x000000a0


	//----- nvinfo : EIATTR_MIN_STACK_SIZE
	.align		4
.L_156:
        /*036c*/ 	.byte	0x04, 0x12
        /*036e*/ 	.short	(.L_158 - .L_157)
	.align		4
.L_157:
        /*0370*/ 	.word	index@(_ZN5flash16flash_fwd_kernelI23Flash_fwd_kernel_traitsILi32ELi128ELi128ELi4ELb0ELb0EN7cutlass10bfloat16_tE19Flash_kernel_traitsILi32ELi128ELi128ELi4ES3_EELb0ELb0ELb1ELb0ELb0ELb1ELb1ELb0EEEvNS_16Flash_fwd_paramsE)
        /*0374*/ 	.word	0x00000018


	//----- nvinfo : EIATTR_MIN_STACK_SIZE
	.align		4
.L_158:
        /*0378*/ 	.byte	0x04, 0x12
        /*037a*/ 	.short	(.L_160 - .L_159)
	.align		4
.L_159:
        /*037c*/ 	.word	index@(_ZN5flash16flash_fwd_kernelI23Flash_fwd_kernel_traitsILi32ELi128ELi128ELi4ELb0ELb0EN7cutlass10bfloat16_tE19Flash_kernel_traitsILi32ELi128ELi128ELi4ES3_EELb1ELb0ELb1ELb1ELb0ELb0ELb0ELb0EEEvNS_16Flash_fwd_paramsE)
        /*0380*/ 	.word	0x00000088


	//----- nvinfo : EIATTR_MIN_STACK_SIZE
	.align		4
.L_160:
        /*0384*/ 	.byte	0x04, 0x12
        /*0386*/ 	.short	(.L_162 - .L_161)
	.align		4
.L_161:
        /*0388*/ 	.word	index@(_ZN5flash16flash_fwd_kernelI23Flash_fwd_kernel_traitsILi32ELi128ELi128ELi4ELb0ELb0EN7cutlass10bfloat16_tE19Flash_kernel_traitsILi32ELi128ELi128ELi4ES3_EELb1ELb0ELb1ELb0ELb0ELb0ELb0ELb1EEEvNS_16Flash_fwd_paramsE)
        /*038c*/ 	.word	0x00000448


	//----- nvinfo : EIATTR_MIN_STACK_SIZE
	.align		4
.L_162:
        /*0390*/ 	.byte	0x04, 0x12
        /*0392*/ 	.short	(.L_164 - .L_163)
	.align		4
.L_163:
        /*0394*/ 	.word	index@(_ZN5flash16flash_fwd_kernelI23Flash_fwd_kernel_traitsILi32ELi128ELi128ELi4ELb0ELb0EN7cutlass10bfloat16_tE19Flash_kernel_traitsILi32ELi128ELi128ELi4ES3_EELb0ELb0ELb1ELb0ELb0ELb0ELb1ELb0EEEvNS_16Flash_fwd_paramsE)
        /*0398*/ 	.word	0x00000000


	//----- nvinfo : EIATTR_MIN_STACK_SIZE
	.align		4
.L_164:
        /*039c*/ 	.byte	0x04, 0x12
        /*039e*/ 	.short	(.L_166 - .L_165)
	.align		4
.L_165:
        /*03a0*/ 	.word	index@(_ZN5flash16flash_fwd_kernelI23Flash_fwd_kernel_traitsILi32ELi128ELi128ELi4ELb0ELb0EN7cutlass10bfloat16_tE19Flash_kernel_traitsILi32ELi128ELi128ELi4ES3_EELb1ELb0ELb1ELb1ELb0ELb0ELb0ELb1EEEvNS_16Flash_fwd_paramsE)
        /*03a4*/ 	.word	0x00000480


	//----- nvinfo : EIATTR_MIN_STACK_SIZE
	.align		4
.L_166:
        /*03a8*/ 	.byte	0x04, 0x12
        /*03aa*/ 	.short	(.L_168 - .L_167)
	.align		4
.L_167:
        /*03ac*/ 	.word	index@(_ZN5flash16flash_fwd_kernelI23Flash_fwd_kernel_traitsILi32ELi128ELi128ELi4ELb0ELb0EN7cutlass10bfloat16_tE19Flash_kernel_traitsILi32ELi128ELi128ELi4ES3_EELb0ELb0ELb1ELb1ELb0ELb0ELb1ELb0EEEvNS_16Flash_fwd_paramsE)
        /*03b0*/ 	.word	0x00000030
.L_168:


//--------------------- .nv.info._ZN5flash16flash_fwd_kernelI23Flash_fwd_kernel_traitsILi32ELi128ELi128ELi4ELb0ELb0EN7cutlass10bfloat16_tE19Flash_kernel_traitsILi32ELi128ELi128ELi4ES3_EELb0ELb0ELb0ELb0ELb0ELb1ELb0ELb0EEEvNS_16Flash_fwd_paramsE --------------------------
	.section	.nv.info._ZN5flash16flash_fwd_kernelI23Flash_fwd_kernel_traitsILi32ELi128ELi128ELi4ELb0ELb0EN7cutlass10bfloat16_tE19Flash_kernel_traitsILi32ELi128ELi128ELi4ES3_EELb0ELb0ELb0ELb0ELb0ELb1ELb0ELb0EEEvNS_16Flash_fwd_paramsE,"",@"SHT_CUDA_INFO"
	.sectionflags	@""
	.align	4


	//----- nvinfo : EIATTR_CUDA_API_VERSION
	.align		4
        /*0000*/ 	.byte	0x04, 0x37
        /*0002*/ 	.short	(.L_170 - .L_169)
.L_169:
        /*0004*/ 	.word	0x00000082


	//----- nvinfo : EIATTR_SW2861232_WAR
	.align		4
.L_170:
        /*0008*/ 	.byte	0x01, 0x35
	.zero		2


	//----- nvinfo : EIATTR_PARAM_CBANK
	.align		4
        /*000c*/ 	.byte	0x04, 0x0a
        /*000e*/ 	.short	(.L_172 - .L_171)
	.align		4
.L_171:
        /*0010*/ 	.word	index@(.nv.constant0._ZN5flash16flash_fwd_kernelI23Flash_fwd_kernel_traitsILi32ELi128ELi128ELi4ELb0ELb0EN7cutlass10bfloat16_tE19Flash_kernel_traitsILi32ELi128ELi128ELi4ES3_EELb0ELb0ELb0ELb0ELb0ELb1ELb0ELb0EEEvNS_16Flash_fwd_paramsE)
        /*0014*/ 	.short	0x0160
        /*0016*/ 	.short	0x01d0


	//----- nvinfo : EIATTR_CBANK_PARAM_SIZE
	.align		4
.L_172:
        /*0018*/ 	.byte	0x03, 0x19
        /*001a*/ 	.short	0x01d0


	//----- nvinfo : EIATTR_KPARAM_INFO
	.align		4
        /*001c*/ 	.byte	0x04, 0x17
        /*001e*/ 	.short	(.L_174 - .L_173)
.L_173:
        /*0020*/ 	.word	0x00000000
        /*0024*/ 	.short	0x0000
        /*0026*/ 	.short	0x0000
        /*0028*/ 	.byte	0x00, 0xf0, 0x41, 0x07


	//----- nvinfo : EIATTR_MAXREG_COUNT
	.align		4
.L_174:
        /*002c*/ 	.byte	0x03, 0x1b
        /*002e*/ 	.short	0x00ff


	//----- nvinfo : EIATTR_NUM_BARRIERS
	.align		4
        /*0030*/ 	.byte	0x02, 0x4c
        /*0032*/ 	.byte	0x01
	.zero		1


	//----- nvinfo : EIATTR_ANNOTATIONS
	.align		4
        /*0034*/ 	.byte	0x04, 0x55
        /*0036*/ 	.short	(.L_176 - .L_175)


	//   ....[0]....
.L_175:
        /*0038*/ 	.word	0x00000001
        /*003c*/ 	.byte	0x60, 0x09, 0x00, 0x00, 0x01, 0x00, 0x00, 0x00, 0xa0, 0x09, 0x00, 0x00, 0x01, 0x00, 0x00, 0x00
        /*004c*/ 	.byte	0x20, 0x0a, 0x00, 0x00, 0x01, 0x00, 0x00, 0x00, 0x60, 0x0a, 0x00, 0x00, 0x01, 0x00, 0x00, 0x00
        /*005c*/ 	.byte	0x90, 0x0a, 0x00, 0x00, 0x01, 0x00, 0x00, 0x00, 0xc0, 0x0a, 0x00, 0x00, 0x01, 0x00, 0x00, 0x00
        /*006c*/ 	.byte	0xe0, 0x0a, 0x00, 0x00, 0x01, 0x00, 0x00, 0x00, 0xb0, 0x19, 0x00, 0x00, 0x01, 0x00, 0x00, 0x00
        /*007c*/ 	.byte	0xe0, 0x8d, 0x00, 0x00, 0x01, 0x00, 0x00, 0x00, 0xf0, 0x8d, 0x00, 0x00, 0x01, 0x00, 0x00, 0x00
        /*008c*/ 	.byte	0x40, 0x9c, 0x00, 0x00, 0x01, 0x00, 0x00, 0x00, 0x50, 0x9c, 0x00, 0x00, 0x01, 0x00, 0x00, 0x00
        /*009c*/ 	.byte	0x60, 0x9c, 0x00, 0x00, 0x01, 0x00, 0x00, 0x00, 0xa0, 0x9d, 0x00, 0x00, 0x01, 0x00, 0x00, 0x00
        /*00ac*/ 	.byte	0xa0, 0x9e, 0x00, 0x00, 0x01, 0x00, 0x00, 0x00, 0xa0, 0x9f, 0x00, 0x00


	//----- nvinfo : EIATTR_MERCURY_ISA_VERSION
	.align		4
.L_176:
        /*00b8*/ 	.byte	0x03, 0x5f
        /*00ba*/ 	.short	0x0000


	//----- nvinfo : EIATTR_COOP_GROUP_MASK_REGIDS
	.align		4
        /*00bc*/ 	.byte	0x04, 0x29
        /*00be*/ 	.short	(.L_178 - .L_177)


	//   ....[0]....
.L_177:
        /*00c0*/ 	.word	0xffffffff


	//   ....[1]....
        /*00c4*/ 	.word	0xffffffff


	//   ....[2]....
        /*00c8*/ 	.word	0xffffffff


	//   ....[3]....
        /*00cc*/ 	.word	0xffffffff


	//   ....[4]....
        /*00d0*/ 	.word	0xffffffff


	//   ....[5]....
        /*00d4*/ 	.word	0xffffffff


	//   ....[6]....
        /*00d8*/ 	.word	0xffffffff


	//   ....[7]....
        /*00dc*/ 	.word	0xffffffff


	//   ....[8]....
        /*00e0*/ 	.word	0xffffffff


	//   ....[9]....
        /*00e4*/ 	.word	0xffffffff


	//   ....[10]....
        /*00e8*/ 	.word	0xffffffff


	//   ....[11]....
        /*00ec*/ 	.word	0xffffffff


	//   ....[12]....
        /*00f0*/ 	.word	0xffffffff


	//   ....[13]....
        /*00f4*/ 	.word	0xffffffff


	//   ....[14]....
        /*00f8*/ 	.word	0xffffffff


	//   ....[15]....
        /*00fc*/ 	.word	0xffffffff


	//   ....[16]....
        /*0100*/ 	.word	0xffffffff


	//   ....[17]....
        /*0104*/ 	.word	0xffffffff


	//   ....[18]....
        /*0108*/ 	.word	0xffffffff


	//   ....[19]....
        /*010c*/ 	.word	0xffffffff


	//   ....[20]....
        /*0110*/ 	.word	0xffffffff


	//   ....[21]....
        /*0114*/ 	.word	0xffffffff


	//   ....[22]....
        /*0118*/ 	.word	0xffffffff


	//   ....[23]....
        /*011c*/ 	.word	0xffffffff


	//----- nvinfo : EIATTR_COOP_GROUP_INSTR_OFFSETS
	.align		4
.L_178:
        /*0120*/ 	.byte	0x04, 0x28
        /*0122*/ 	.short	(.L_180 - .L_179)


	//   ....[0]....
.L_179:
        /*0124*/ 	.word	0x00002f30


	//   ....[1]....
        /*0128*/ 	.word	0x00002f50


	//   ....[2]....
        /*012c*/ 	.word	0x00002fa0


	//   ....[3]....
        /*0130*/ 	.word	0x00002fc0


	//   ....[4]....
        /*0134*/ 	.word	0x00003860


	//   ....[5]....
        /*0138*/ 	.word	0x000038d0


	//   ....[6]....
        /*013c*/ 	.word	0x00003a60


	//   ....[7]....
        /*0140*/ 	.word	0x00003ac0


	//   ....[8]....
        /*0144*/ 	.word	0x000067a0


	//   ....[9]....
        /*0148*/ 	.word	0x000067f0


	//   ....[10]....
        /*014c*/ 	.word	0x00006830


	//   ....[11]....
        /*0150*/ 	.word	0x00006840


	//   ....[12]....
        /*0154*/ 	.word	0x00006880


	//   ....[13]....
        /*0158*/ 	.word	0x000068a0


	//   ....[14]....
        /*015c*/ 	.word	0x000068b0


	//   ....[15]....
        /*0160*/ 	.word	0x000068d0


	//   ....[16]....
        /*0164*/ 	.word	0x00008e30


	//   ....[17]....
        /*0168*/ 	.word	0x00008e50


	//   ....[18]....
        /*016c*/ 	.word	0x00008e70


	//   ....[19]....
        /*0170*/ 	.word	0x00008e80


	//   ....[20]....
        /*0174*/ 	.word	0x00008ee0


	//   ....[21]....
        /*0178*/ 	.word	0x00008f00


	//   ....[22]....
        /*017c*/ 	.word	0x00008f20


	//   ....[23]....
        /*0180*/ 	.word	0x00008f40


	//----- nvinfo : EIATTR_EXIT_INSTR_OFFSETS
	.align		4
.L_180:
        /*0184*/ 	.byte	0x04, 0x1c
        /*0186*/ 	.short	(.L_182 - .L_181)


	//   ....[0]....
.L_181:
        /*0188*/ 	.word	0x000002f0


	//   ....[1]....
        /*018c*/ 	.word	0x00009fc0


	//   ....[2]....
        /*0190*/ 	.word	0x0000a080


	//   ....[3]....
        /*0194*/ 	.word	0x0000a910


	//   ....[4]....
        /*0198*/ 	.word	0x0000a990


	//----- nvinfo : EIATTR_CTAIDZ_USED
	.align		4
.L_182:
        /*019c*/ 	.byte	0x01, 0x04
	.zero		2


	//----- nvinfo : EIATTR_CRS_STACK_SIZE
	.align		4
        /*01a0*/ 	.byte	0x04, 0x1e
        /*01a2*/ 	.short	(.L_184 - .L_183)
.L_183:
        /*01a4*/ 	.word	0x00000000
.L_184:


//--------------------- .nv.info._ZN5flash16flash_fwd_kernelI23Flash_fwd_kernel_traitsILi32ELi128ELi128ELi4ELb0ELb0EN7cutlass10bfloat16_tE19Flash_kernel_traitsILi32ELi128ELi128ELi4ES3_EELb0ELb0ELb0ELb0ELb1ELb1ELb0ELb0EEEvNS_16Flash_fwd_paramsE --------------------------
	.section	.nv.info._ZN5flash16flash_fwd_kernelI23Flash_fwd_kernel_traitsILi32ELi128ELi128ELi4ELb0ELb0EN7cutlass10bfloat16_tE19Flash_kernel_traitsILi32ELi128ELi128ELi4ES3_EELb0ELb0ELb0ELb0ELb1ELb1ELb0ELb0EEEvNS_16Flash_fwd_paramsE,"",@"SHT_CUDA_INFO"
	.sectionflags	@""
	.align	4


	//----- nvinfo : EIATTR_CUDA_API_VERSION
	.align		4
        /*0000*/ 	.byte	0x04, 0x37
        /*0002*/ 	.short	(.L_186 - .L_185)
.L_185:
        /*0004*/ 	.word	0x00000082


	//----- nvinfo : EIATTR_SW2861232_WAR
	.align		4
.L_186:
        /*0008*/ 	.byte	0x01, 0x35
	.zero		2


	//----- nvinfo : EIATTR_PARAM_CBANK
	.align		4
        /*000c*/ 	.byte	0x04, 0x0a
        /*000e*/ 	.short	(.L_188 - .L_187)
	.align		4
.L_187:
        /*0010*/ 	.word	index@(.nv.constant0._ZN5flash16flash_fwd_kernelI23Flash_fwd_kernel_traitsILi32ELi128ELi128ELi4ELb0ELb0EN7cutlass10bfloat16_tE19Flash_kernel_traitsILi32ELi128ELi128ELi4ES3_EELb0ELb0ELb0ELb0ELb1ELb1ELb0ELb0EEEvNS_16Flash_fwd_paramsE)
        /*0014*/ 	.short	0x0160
        /*0016*/ 	.short	0x01d0


	//----- nvinfo : EIATTR_CBANK_PARAM_SIZE
	.align		4
.L_188:
        /*0018*/ 	.byte	0x03, 0x19
        /*001a*/ 	.short	0x01d0


	//----- nvinfo : EIATTR_KPARAM_INFO
	.align		4
        /*001c*/ 	.byte	0x04, 0x17
        /*001e*/ 	.short	(.L_190 - .L_189)
.L_189:
        /*0020*/ 	.word	0x00000000
        /*0024*/ 	.short	0x0000
        /*0026*/ 	.short	0x0000
        /*0028*/ 	.byte	0x00, 0xf0, 0x41, 0x07


	//----- nvinfo : EIATTR_MAXREG_COUNT
	.align		4
.L_190:
        /*002c*/ 	.byte	0x03, 0x1b
        /*002e*/ 	.short	0x00ff


	//----- nvinfo : EIATTR_NUM_BARRIERS
	.align		4
        /*0030*/ 	.byte	0x02, 0x4c
        /*0032*/ 	.byte	0x01
	.zero		1


	//----- nvinfo : EIATTR_MERCURY_ISA_VERSION
	.align		4
        /*0034*/ 	.byte	0x03, 0x5f
        /*0036*/ 	.short	0x0000


	//----- nvinfo : EIATTR_COOP_GROUP_MASK_REGIDS
	.align		4
        /*0038*/ 	.byte	0x04, 0x29
        /*003a*/ 	.short	(.L_192 - .L_191)


	//   ....[0]....
.L_191:
        /*003c*/ 	.word	0xffffffff


	//   ....[1]....
        /*0040*/ 	.word	0xffffffff


	//   ....[2]....
        /*0044*/ 	.word	0xffffffff


	//   ....[3]....
        /*0048*/ 	.word	0xffffffff


	//   ....[4]....
        /*004c*/ 	.word	0xffffffff


	//   ....[5]....
        /*0050*/ 	.word	0xffffffff


	//   ....[6]....
        /*0054*/ 	.word	0xffffffff


	//   ....[7]....
        /*0058*/ 	.word	0xffffffff


	//   ....[8]....
        /*005c*/ 	.word	0xffffffff


	//   ....[9]....
        /*0060*/ 	.word	0xffffffff


	//   ....[10]....
        /*0064*/ 	.word	0xffffffff


	//   ....[11]....
        /*0068*/ 	.word	0xffffffff


	//   ....[12]....
        /*006c*/ 	.word	0xffffffff


	//   ....[13]....
        /*0070*/ 	.word	0xffffffff


	//   ....[14]....
        /*0074*/ 	.word	0xffffffff


	//   ....[15]....
        /*0078*/ 	.word	0xffffffff


	//   ....[16]....
        /*007c*/ 	.word	0xffffffff


	//   ....[17]....
        /*0080*/ 	.word	0xffffffff


	//   ....[18]....
        /*0084*/ 	.word	0xffffffff


	//   ....[19]....
        /*0088*/ 	.word	0xffffffff


	//   ....[20]....
        /*008c*/ 	.word	0xffffffff


	//   ....[21]....
        /*0090*/ 	.word	0xffffffff


	//   ....[22]....
        /*0094*/ 	.word	0xffffffff


	//   ....[23]....
        /*0098*/ 	.word	0xffffffff


	//----- nvinfo : EIATTR_COOP_GROUP_INSTR_OFFSETS
	.align		4
.L_192:
        /*009c*/ 	.byte	0x04, 0x28
        /*009e*/ 	.short	(.L_194 - .L_193)


	//   ....[0]....
.L_193:
        /*00a0*/ 	.word	0x00001900


	//   ....[1]....
        /*00a4*/ 	.word	0x00001920


	//   ....[2]....
        /*00a8*/ 	.word	0x00001e00


	//   ....[3]....
        /*00ac*/ 	.word	0x00001e70


	//   ....[4]....
        /*00b0*/ 	.word	0x00002540


	//   ....[5]....
        /*00b4*/ 	.word	0x000025b0


	//   ....[6]....
        /*00b8*/ 	.word	0x000025e0


	//   ....[7]....
        /*00bc*/ 	.word	0x00002620


	//   ....[8]....
        /*00c0*/ 	.word	0x00005320


	//   ....[9]....
        /*00c4*/ 	.word	0x00005370


	//   ....[10]....
        /*00c8*/ 	.word	0x000053b0


	//   ....[11]....
        /*00cc*/ 	.word	0x000053d0


	//   ....[12]....
        /*00d0*/ 	.word	0x00005410


	//   ....[13]....
        /*00d4*/ 	.word	0x00005430


	//   ....[14]....
        /*00d8*/ 	.word	0x00005440


	//   ....[15]....
        /*00dc*/ 	.word	0x00005460


	//   ....[16]....
        /*00e0*/ 	.word	0x00007970


	//   ....[17]....
        /*00e4*/ 	.word	0x000079b0


	//   ....[18]....
        /*00e8*/ 	.word	0x000079e0


	//   ....[19]....
        /*00ec*/ 	.word	0x000079f0


	//   ....[20]....
        /*00f0*/ 	.word	0x00007a50


	//   ....[21]....
        /*00f4*/ 	.word	0x00007a70


	//   ....[22]....
        /*00f8*/ 	.word	0x00007a90


	//   ....[23]....
        /*00fc*/ 	.word	0x00007ab0


	//----- nvinfo : EIATTR_EXIT_INSTR_OFFSETS
	.align		4
.L_194:
        /*0100*/ 	.byte	0x04, 0x1c
        /*0102*/ 	.short	(.L_196 - .L_195)


	//   ....[0]....
.L_195:
        /*0104*/ 	.word	0x00000160


	//   ....[1]....
        /*0108*/ 	.word	0x00008940


	//----- nvinfo : EIATTR_CTAIDZ_USED
	.align		4
.L_196:
        /*010c*/ 	.byte	0x01, 0x04
	.zero		2


	//----- nvinfo : EIATTR_CRS_STACK_SIZE
	.align		4
        /*0110*/ 	.byte	0x04, 0x1e
        /*0112*/ 	.short	(.L_198 - .L_197)
.L_197:
        /*0114*/ 	.word	0x00000000
.L_198:


//--------------------- .nv.info._ZN5flash16flash_fwd_kernelI23Flash_fwd_kernel_traitsILi32ELi128ELi128ELi4ELb0ELb0EN7cutlass10bfloat16_tE19Flash_kernel_traitsILi32ELi128ELi128ELi4ES3_EELb0ELb0ELb0ELb0ELb0ELb0ELb0ELb0EEEvNS_16Flash_fwd_paramsE --------------------------
	.section	.nv.info._ZN5flash16flash_fwd_kernelI23Flash_fwd_kernel_traitsILi32ELi128ELi128ELi4ELb0ELb0EN7cutlass10bfloat16_tE19Flash_kernel_traitsILi32ELi128ELi128ELi4ES3_EELb0ELb0ELb0ELb0ELb0ELb0ELb0ELb0EEEvNS_16Flash_fwd_paramsE,"",@"SHT_CUDA_INFO"
	.sectionflags	@""
	.align	4


	//----- nvinfo : EIATTR_CUDA_API_VERSION
	.align		4
        /*0000*/ 	.byte	0x04, 0x37
        /*0002*/ 	.short	(.L_200 - .L_199)
.L_199:
        /*0004*/ 	.word	0x00000082


	//----- nvinfo : EIATTR_SW2861232_WAR
	.align		4
.L_200:
        /*0008*/ 	.byte	0x01, 0x35
	.zero		2


	//----- nvinfo : EIATTR_PARAM_CBANK
	.align		4
        /*000c*/ 	.byte	0x04, 0x0a
        /*000e*/ 	.short	(.L_202 - .L_201)
	.align		4
.L_201:
        /*0010*/ 	.word	index@(.nv.constant0._ZN5flash16flash_fwd_kernelI23Flash_fwd_kernel_traitsILi32ELi128ELi128ELi4ELb0ELb0EN7cutlass10bfloat16_tE19Flash_kernel_traitsILi32ELi128ELi128ELi4ES3_EELb0ELb0ELb0ELb0ELb0ELb0ELb0ELb0EEEvNS_16Flash_fwd_paramsE)
        /*0014*/ 	.short	0x0160
        /*0016*/ 	.short	0x01d0


	//----- nvinfo : EIATTR_CBANK_PARAM_SIZE
	.align		4
.L_202:
        /*0018*/ 	.byte	0x03, 0x19
        /*001a*/ 	.short	0x01d0


	//----- nvinfo : EIATTR_KPARAM_INFO
	.align		4
        /*001c*/ 	.byte	0x04, 0x17
        /*001e*/ 	.short	(.L_204 - .L_203)
.L_203:
        /*0020*/ 	.word	0x00000000
        /*0024*/ 	.short	0x0000
        /*0026*/ 	.short	0x0000
        /*0028*/ 	.byte	0x00, 0xf0, 0x41, 0x07


	//----- nvinfo : EIATTR_MAXREG_COUNT
	.align		4
.L_204:
        /*002c*/ 	.byte	0x03, 0x1b
        /*002e*/ 	.short	0x00ff


	//----- nvinfo : EIATTR_NUM_BARRIERS
	.align		4
        /*0030*/ 	.byte	0x02, 0x4c
        /*0032*/ 	.byte	0x01
	.zero		1


	//----- nvinfo : EIATTR_ANNOTATIONS
	.align		4
        /*0034*/ 	.byte	0x04, 0x55
        /*0036*/ 	.short	(.L_206 - .L_205)


	//   ....[0]....
.L_205:
        /*0038*/ 	.word	0x00000001
        /*003c*/ 	.byte	0x00, 0x08, 0x00, 0x00, 0x01, 0x00, 0x00, 0x00, 0x60, 0x09, 0x00, 0x00, 0x01, 0x00, 0x00, 0x00
        /*004c*/ 	.byte	0x30, 0x0b, 0x00, 0x00, 0x01, 0x00, 0x00, 0x00, 0xa0, 0x0c, 0x00, 0x00, 0x01, 0x00, 0x00, 0x00
        /*005c*/ 	.byte	0x30, 0x0e, 0x00, 0x00, 0x01, 0x00, 0x00, 0x00, 0xd0, 0x10, 0x00, 0x00, 0x01, 0x00, 0x00, 0x00
        /*006c*/ 	.byte	0x50, 0x11, 0x00, 0x00, 0x01, 0x00, 0x00, 0x00, 0x00, 0x5f, 0x00, 0x00, 0x01, 0x00, 0x00, 0x00
        /*007c*/ 	.byte	0xf0, 0x98, 0x00, 0x00, 0x01, 0x00, 0x00, 0x00, 0x00, 0x99, 0x00, 0x00, 0x01, 0x00, 0x00, 0x00
        /*008c*/ 	.byte	0x50, 0xa7, 0x00, 0x00, 0x01, 0x00, 0x00, 0x00, 0xa0, 0xa8, 0x00, 0x00, 0x01, 0x00, 0x00, 0x00
        /*009c*/ 	.byte	0xa0, 0xa9, 0x00, 0x00, 0x01, 0x00, 0x00, 0x00, 0xa0, 0xaa, 0x00, 0x00


	//----- nvinfo : EIATTR_MERCURY_ISA_VERSION
	.align		4
.L_206:
        /*00a8*/ 	.byte	0x03, 0x5f
        /*00aa*/ 	.short	0x0000


	//----- nvinfo : EIATTR_COOP_GROUP_MASK_REGIDS
	.align		4
        /*00ac*/ 	.byte	0x04, 0x29
        /*00ae*/ 	.short	(.L_208 - .L_207)


	//   ....[0]....
.L_207:
        /*00b0*/ 	.word	0xffffffff


	//   ....[1]....
        /*00b4*/ 	.word	0xffffffff


	//   ....[2]....
        /*00b8*/ 	.word	0xffffffff


	//   ....[3]....
        /*00bc*/ 	.word	0xffffffff


	//   ....[4]....
        /*00c0*/ 	.word	0xffffffff


	//   ....[5]....
        /*00c4*/ 	.word	0xffffffff


	//   ....[6]....
        /*00c8*/ 	.word	0xffffffff


	//   ....[7]....
        /*00cc*/ 	.word	0xffffffff


	//   ....[8]....
        /*00d0*/ 	.word	0xffffffff


	//   ....[9]....
        /*00d4*/ 	.word	0xffffffff


	//   ....[10]....
        /*00d8*/ 	.word	0xffffffff


	//   ....[11]....
        /*00dc*/ 	.word	0xffffffff


	//   ....[12]....
        /*00e0*/ 	.word	0xffffffff


	//   ....[13]....
        /*00e4*/ 	.word	0xffffffff


	//   ....[14]....
        /*00e8*/ 	.word	0xffffffff


	//   ....[15]....
        /*00ec*/ 	.word	0xffffffff


	//   ....[16]....
        /*00f0*/ 	.word	0xffffffff


	//   ....[17]....
        /*00f4*/ 	.word	0xffffffff


	//   ....[18]....
        /*00f8*/ 	.word	0xffffffff


	//   ....[19]....
        /*00fc*/ 	.word	0xffffffff


	//   ....[20]....
        /*0100*/ 	.word	0xffffffff


	//   ....[21]....
        /*0104*/ 	.word	0xffffffff


	//   ....[22]....
        /*0108*/ 	.word	0xffffffff


	//   ....[23]....
        /*010c*/ 	.word	0xffffffff


	//----- nvinfo : EIATTR_COOP_GROUP_INSTR_OFFSETS
	.align		4
.L_208:
        /*0110*/ 	.byte	0x04, 0x28
        /*0112*/ 	.short	(.L_210 - .L_209)


	//   ....[0]....
.L_209:
        /*0114*/ 	.word	0x00003750


	//   ....[1]....
        /*0118*/ 	.word	0x00003770


	//   ....[2]....
        /*011c*/ 	.word	0x000037b0


	//   ....[3]....
        /*0120*/ 	.word	0x000037d0


	//   ....[4]....
        /*0124*/ 	.word	0x00004080


	//   ....[5]....
        /*0128*/ 	.word	0x000040f0


	//   ....[6]....
        /*012c*/ 	.word	0x00004280


	//   ....[7]....
        /*0130*/ 	.word	0x000042e0


	//   ....[8]....
        /*0134*/ 	.word	0x000072a0


	//   ....[9]....
        /*0138*/ 	.word	0x000072f0


	//   ....[10]....
        /*013c*/ 	.word	0x00007330


	//   ....[11]....
        /*0140*/ 	.word	0x00007350


	//   ....[12]....
        /*0144*/ 	.word	0x00007390


	//   ....[13]....
        /*0148*/ 	.word	0x000073b0


	//   ....[14]....
        /*014c*/ 	.word	0x000073c0


	//   ....[15]....
        /*0150*/ 	.word	0x000073e0


	//   ....[16]....
        /*0154*/ 	.word	0x00009940


	//   ....[17]....
        /*0158*/ 	.word	0x00009960


	//   ....[18]....
        /*015c*/ 	.word	0x00009980


	//   ....[19]....
        /*0160*/ 	.word	0x00009990


	//   ....[20]....
        /*0164*/ 	.word	0x000099f0


	//   ....[21]....
        /*0168*/ 	.word	0x00009a10


	//   ....[22]....
        /*016c*/ 	.word	0x00009a30


	//   ....[23]....
        /*0170*/ 	.word	0x00009a60


	//----- nvinfo : EIATTR_EXIT_INSTR_OFFSETS
	.align		4
.L_210:
        /*0174*/ 	.byte	0x04, 0x1c
        /*0176*/ 	.short	(.L_212 - .L_211)


	//   ....[0]....
.L_211:
        /*0178*/ 	.word	0x000002f0


	//   ....[1]....
        /*017c*/ 	.word	0x0000aac0


	//   ....[2]....
        /*0180*/ 	.word	0x0000ab80


	//   ....[3]....
        /*0184*/ 	.word	0x0000b460


	//   ....[4]....
        /*0188*/ 	.word	0x0000b4e0


	//----- nvinfo : EIATTR_CTAIDZ_USED
	.align		4
.L_212:
        /*018c*/ 	.byte	0x01, 0x04
	.zero		2


	//----- nvinfo : EIATTR_CRS_STACK_SIZE
	.align		4
        /*0190*/ 	.byte	0x04, 0x1e
        /*0192*/ 	.short	(.L_214 - .L_213)
.L_213:
        /*0194*/ 	.word	0x00000000
.L_214:


//--------------------- .nv.info._ZN5flash16flash_fwd_kernelI23Flash_fwd_kernel_traitsILi32ELi128ELi128ELi4ELb0ELb0EN7cutlass10bfloat16_tE19Flash_kernel_traitsILi32ELi128ELi128ELi4ES3_EELb0ELb0ELb0ELb1ELb0ELb0ELb0ELb0EEEvNS_16Flash_fwd_paramsE --------------------------
	.section	.nv.info._ZN5flash16flash_fwd_kernelI23Flash_fwd_kernel_traitsILi32ELi128ELi128ELi4ELb0ELb0EN7cutlass10bfloat16_tE19Flash_kernel_traitsILi32ELi128ELi128ELi4ES3_EELb0ELb0ELb0ELb1ELb0ELb0ELb0ELb0EEEvNS_16Flash_fwd_paramsE,"",@"SHT_CUDA_INFO"
	.sectionflags	@""
	.align	4


	//----- nvinfo : EIATTR_CUDA_API_VERSION
	.align		4
        /*0000*/ 	.byte	0x04, 0x37
        /*0002*/ 	.short	(.L_216 - .L_215)
.L_215:
        /*0004*/ 	.word	0x00000082


	//----- nvinfo : EIATTR_SW2861232_WAR
	.align		4
.L_216:
        /*0008*/ 	.byte	0x01, 0x35
	.zero		2


	//----- nvinfo : EIATTR_PARAM_CBANK
	.align		4
        /*000c*/ 	.byte	0x04, 0x0a
        /*000e*/ 	.short	(.L_218 - .L_217)
	.align		4
.L_217:
        /*0010*/ 	.word	index@(.nv.constant0._ZN5flash16flash_fwd_kernelI23Flash_fwd_kernel_traitsILi32ELi128ELi128ELi4ELb0ELb0EN7cutlass10bfloat16_tE19Flash_kernel_traitsILi32ELi128ELi128ELi4ES3_EELb0ELb0ELb0ELb1ELb0ELb0ELb0ELb0EEEvNS_16Flash_fwd_paramsE)
        /*0014*/ 	.short	0x0160
        /*0016*/ 	.short	0x01d0


	//----- nvinfo : EIATTR_CBANK_PARAM_SIZE
	.align		4
.L_218:
        /*0018*/ 	.byte	0x03, 0x19
        /*001a*/ 	.short	0x01d0


	//----- nvinfo : EIATTR_KPARAM_INFO
	.align		4
        /*001c*/ 	.byte	0x04, 0x17
        /*001e*/ 	.short	(.L_220 - .L_219)
.L_219:
        /*0020*/ 	.word	0x00000000
        /*0024*/ 	.short	0x0000
        /*0026*/ 	.short	0x0000
        /*0028*/ 	.byte	0x00, 0xf0, 0x41, 0x07


	//----- nvinfo : EIATTR_MAXREG_COUNT
	.align		4
.L_220:
        /*002c*/ 	.byte	0x03, 0x1b
        /*002e*/ 	.short	0x00ff


	//----- nvinfo : EIATTR_NUM_BARRIERS
	.align		4
        /*0030*/ 	.byte	0x02, 0x4c
        /*0032*/ 	.byte	0x01
	.zero		1


	//----- nvinfo : EIATTR_ANNOTATIONS
	.align		4
        /*0034*/ 	.byte	0x04, 0x55
        /*0036*/ 	.short	(.L_222 - .L_221)


	//   ....[0]....
.L_221:
        /* <DEDUP_REMOVED lines=13> */


	//----- nvinfo : EIATTR_MERCURY_ISA_VERSION
	.align		4
.L_222:
        /*00f8*/ 	.byte	0x03, 0x5f
        /*00fa*/ 	.short	0x0000


	//----- nvinfo : EIATTR_COOP_GROUP_MASK_REGIDS
	.align		4
        /*00fc*/ 	.byte	0x04, 0x29
        /*00fe*/ 	.short	(.L_224 - .L_223)


	//   ....[0]....
.L_223:
        /*0100*/ 	.word	0xffffffff


	//   ....[1]....
        /*0104*/ 	.word	0xffffffff


	//   ....[2]....
        /*0108*/ 	.word	0xffffffff


	//   ....[3]....
        /*010c*/ 	.word	0xffffffff


	//   ....[4]....
        /*0110*/ 	.word	0xffffffff


	//   ....[5]....
        /*0114*/ 	.word	0xffffffff


	//   ....[6]....
        /*0118*/ 	.word	0xffffffff


	//   ....[7]....
        /*011c*/ 	.word	0xffffffff


	//   ....[8]....
        /*0120*/ 	.word	0xffffffff


	//   ....[9]....
        /*0124*/ 	.word	0xffffffff


	//   ....[10]....
        /*0128*/ 	.word	0xffffffff


	//   ....[11]....
        /*012c*/ 	.word	0xffffffff


	//   ....[12]....
        /*0130*/ 	.word	0xffffffff


	//   ....[13]....
        /*0134*/ 	.word	0xffffffff


	//   ....[14]....
        /*0138*/ 	.word	0xffffffff


	//   ....[15]....
        /*013c*/ 	.word	0xffffffff


	//   ....[16]....
        /*0140*/ 	.word	0xffffffff


	//   ....[17]....
        /*0144*/ 	.word	0xffffffff


	//   ....[18]....
        /*0148*/ 	.word	0xffffffff


	//   ....[19]....
        /*014c*/ 	.word	0xffffffff


	//   ....[20]....
        /*0150*/ 	.word	0xffffffff


	//   ....[21]....
        /*0154*/ 	.word	0xffffffff


	//   ....[22]....
        /*0158*/ 	.word	0xffffffff


	//   ....[23]....
        /*015c*/ 	.word	0xffffffff


	//----- nvinfo : EIATTR_COOP_GROUP_INSTR_OFFSETS
	.align		4
.L_224:
        /*0160*/ 	.byte	0x04, 0x28
        /*0162*/ 	.short	(.L_226 - .L_225)


	//   ....[0]....
.L_225:
        /*0164*/ 	.word	0x00006b40


	//   ....[1]....
        /*0168*/ 	.word	0x00006b60


	//   ....[2]....
        /*016c*/ 	.word	0x00006ba0


	//   ....[3]....
        /*0170*/ 	.word	0x00006bc0


	//   ....[4]....
        /*0174*/ 	.word	0x00007560


	//   ....[5]....
        /*0178*/ 	.word	0x000075e0


	//   ....[6]....
        /*017c*/ 	.word	0x00007610


	//   ....[7]....
        /*0180*/ 	.word	0x00007690


	//   ....[8]....
        /*0184*/ 	.word	0x0000b930


	//   ....[9]....
        /*0188*/ 	.word	0x0000ba30


	//   ....[10]....
        /*018c*/ 	.word	0x0000bbb0


	//   ....[11]....
        /*0190*/ 	.word	0x0000bc30


	//   ....[12]....
        /*0194*/ 	.word	0x0000bca0


	//   ....[13]....
        /*0198*/ 	.word	0x0000bcb0


	//   ....[14]....
        /*019c*/ 	.word	0x0000bcd0


	//   ....[15]....
        /*01a0*/ 	.word	0x0000bd00


	//   ....[16]....
        /*01a4*/ 	.word	0x0000e230


	//   ....[17]....
        /*01a8*/ 	.word	0x0000e240


	//   ....[18]....
        /*01ac*/ 	.word	0x0000e250


	//   ....[19]....
        /*01b0*/ 	.word	0x0000e260


	//   ....[20]....
        /*01b4*/ 	.word	0x0000e2a0


	//   ....[21]....
        /*01b8*/ 	.word	0x0000e2c0


	//   ....[22]....
        /*01bc*/ 	.word	0x0000e2e0


	//   ....[23]....
        /*01c0*/ 	.word	0x0000e300


	//----- nvinfo : EIATTR_EXIT_INSTR_OFFSETS
	.align		4
.L_226:
        /*01c4*/ 	.byte	0x04, 0x1c
        /*01c6*/ 	.short	(.L_228 - .L_227)


	//   ....[0]....
.L_227:
        /*01c8*/ 	.word	0x000002f0


	//   ....[1]....
        /*01cc*/ 	.word	0x0000f380


	//   ....[2]....
        /*01d0*/ 	.word	0x0000f440


	//   ....[3]....
        /*01d4*/ 	.word	0x0000fd20


	//   ....[4]....
        /*01d8*/ 	.word	0x0000fda0


	//----- nvinfo : EIATTR_CTAIDZ_USED
	.align		4
.L_228:
        /*01dc*/ 	.byte	0x01, 0x04
	.zero		2


	//----- nvinfo : EIATTR_CRS_STACK_SIZE
	.align		4
        /*01e0*/ 	.byte	0x04, 0x1e
        /*01e2*/ 	.short	(.L_230 - .L_229)
.L_229:
        /*01e4*/ 	.word	0x00000000
.L_230:


//--------------------- .nv.info._ZN5flash16flash_fwd_kernelI23Flash_fwd_kernel_traitsILi32ELi128ELi128ELi4ELb0ELb0EN7cutlass10bfloat16_tE19Flash_kernel_traitsILi32ELi128ELi128ELi4ES3_EELb0ELb0ELb1ELb0ELb0ELb1ELb0ELb0EEEvNS_16Flash_fwd_paramsE --------------------------
	.section	.nv.info._ZN5flash16flash_fwd_kernelI23Flash_fwd_kernel_traitsILi32ELi128ELi128ELi4ELb0ELb0EN7cutlass10bfloat16_tE19Flash_kernel_traitsILi32ELi128ELi128ELi4ES3_EELb0ELb0ELb1ELb0ELb0ELb1ELb0ELb0EEEvNS_16Flash_fwd_paramsE,"",@"SHT_CUDA_INFO"
	.sectionflags	@""
	.align	4


	//----- nvinfo : EIATTR_CUDA_API_VERSION
	.align		4
        /*0000*/ 	.byte	0x04, 0x37
        /*0002*/ 	.short	(.L_232 - .L_231)
.L_231:
        /*0004*/ 	.word	0x00000082


	//----- nvinfo : EIATTR_SW2861232_WAR
	.align		4
.L_232:
        /*0008*/ 	.byte	0x01, 0x35
	.zero		2


	//----- nvinfo : EIATTR_PARAM_CBANK
	.align		4
        /*000c*/ 	.byte	0x04, 0x0a
        /*000e*/ 	.short	(.L_234 - .L_233)
	.align		4
.L_233:
        /*0010*/ 	.word	index@(.nv.constant0._ZN5flash16flash_fwd_kernelI23Flash_fwd_kernel_traitsILi32ELi128ELi128ELi4ELb0ELb0EN7cutlass10bfloat16_tE19Flash_kernel_traitsILi32ELi128ELi128ELi4ES3_EELb0ELb0ELb1ELb0ELb0ELb1ELb0ELb0EEEvNS_16Flash_fwd_paramsE)
        /*0014*/ 	.short	0x0160
        /*0016*/ 	.short	0x01d0


	//----- nvinfo : EIATTR_CBANK_PARAM_SIZE
	.align		4
.L_234:
        /*0018*/ 	.byte	0x03, 0x19
        /*001a*/ 	.short	0x01d0


	//----- nvinfo : EIATTR_KPARAM_INFO
	.align		4
        /*001c*/ 	.byte	0x04, 0x17
        /*001e*/ 	.short	(.L_236 - .L_235)
.L_235:
        /*0020*/ 	.word	0x00000000
        /*0024*/ 	.short	0x0000
        /*0026*/ 	.short	0x0000
        /*0028*/ 	.byte	0x00, 0xf0, 0x41, 0x07


	//----- nvinfo : EIATTR_MAXREG_COUNT
	.align		4
.L_236:
        /*002c*/ 	.byte	0x03, 0x1b
        /*002e*/ 	.short	0x00ff


	//----- nvinfo : EIATTR_NUM_BARRIERS
	.align		4
        /*0030*/ 	.byte	0x02, 0x4c
        /*0032*/ 	.byte	0x01
	.zero		1


	//----- nvinfo : EIATTR_ANNOTATIONS
	.align		4
        /*0034*/ 	.byte	0x04, 0x55
        /*0036*/ 	.short	(.L_238 - .L_237)


	//   ....[0]....
.L_237:
        /* <DEDUP_REMOVED lines=21> */


	//----- nvinfo : EIATTR_MERCURY_ISA_VERSION
	.align		4
.L_238:
        /*0178*/ 	.byte	0x03, 0x5f
        /*017a*/ 	.short	0x0000


	//----- nvinfo : EIATTR_COOP_GROUP_MASK_REGIDS
	.align		4
        /*017c*/ 	.byte	0x04, 0x29
        /*017e*/ 	.short	(.L_240 - .L_239)


	//   ....[0]....
.L_239:
        /*0180*/ 	.word	0xffffffff


	//   ....[1]....
        /*0184*/ 	.word	0xffffffff


	//   ....[2]....
        /*0188*/ 	.word	0xffffffff


	//   ....[3]....
        /*018c*/ 	.word	0xffffffff


	//   ....[4]....
        /*0190*/ 	.word	0xffffffff


	//   ....[5]....
        /*0194*/ 	.word	0xffffffff


	//   ....[6]....
        /*0198*/ 	.word	0xffffffff


	//   ....[7]....
        /*019c*/ 	.word	0xffffffff


	//   ....[8]....
        /*01a0*/ 	.word	0xffffffff


	//   ....[9]....
        /*01a4*/ 	.word	0xffffffff


	//   ....[10]....
        /*01a8*/ 	.word	0xffffffff


	//   ....[11]....
        /*01ac*/ 	.word	0xffffffff


	//   ....[12]....
        /*01b0*/ 	.word	0xffffffff


	//   ....[13]....
        /*01b4*/ 	.word	0xffffffff


	//   ....[14]....
        /*01b8*/ 	.word	0xffffffff


	//   ....[15]....
        /*01bc*/ 	.word	0xffffffff


	//   ....[16]....
        /*01c0*/ 	.word	0xffffffff


	//   ....[17]....
        /*01c4*/ 	.word	0xffffffff


	//   ....[18]....
        /*01c8*/ 	.word	0xffffffff


	//   ....[19]....
        /*01cc*/ 	.word	0xffffffff


	//   ....[20]....
        /*01d0*/ 	.word	0xffffffff


	//   ....[21]....
        /*01d4*/ 	.word	0xffffffff


	//   ....[22]....
        /*01d8*/ 	.word	0xffffffff


	//   ....[23]....
        /*01dc*/ 	.word	0xffffffff


	//   ....[24]....
        /*01e0*/ 	.word	0xffffffff


	//   ....[25]....
        /*01e4*/ 	.word	0xffffffff


	//   ....[26]....
        /*01e8*/ 	.word	0xffffffff


	//   ....[27]....
        /*01ec*/ 	.word	0xffffffff


	//   ....[28]....
        /*01f0*/ 	.word	0xffffffff


	//   ....[29]....
        /*01f4*/ 	.word	0xffffffff


	//   ....[30]....
        /*01f8*/ 	.word	0xffffffff


	//   ....[31]....
        /*01fc*/ 	.word	0xffffffff


	//----- nvinfo : EIATTR_COOP_GROUP_INSTR_OFFSETS
	.align		4
.L_240:
        /*0200*/ 	.byte	0x04, 0x28
        /*0202*/ 	.short	(.L_242 - .L_241)


	//   ....[0]....
.L_241:
        /*0204*/ 	.word	0x00004620


	//   ....[1]....
        /*0208*/ 	.word	0x00004650


	//   ....[2]....
        /*020c*/ 	.word	0x00004b50


	//   ....[3]....
        /*0210*/ 	.word	0x00004ba0


	//   ....[4]....
        /*0214*/ 	.word	0x00005030


	//   ....[5]....
        /*0218*/ 	.word	0x00005180


	//   ....[6]....
        /*021c*/ 	.word	0x000051c0


	//   ....[7]....
        /*0220*/ 	.word	0x00005310


	//   ....[8]....
        /*0224*/ 	.word	0x00009620


	//   ....[9]....
        /*0228*/ 	.word	0x00009640


	//   ....[10]....
        /*022c*/ 	.word	0x00009be0


	//   ....[11]....
        /*0230*/ 	.word	0x00009c00


	//   ....[12]....
        /*0234*/ 	.word	0x00009f20


	//   ....[13]....
        /*0238*/ 	.word	0x00009fa0


	//   ....[14]....
        /*023c*/ 	.word	0x00009fb0


	//   ....[15]....
        /*0240*/ 	.word	0x00009fe0


	//   ....[16]....
        /*0244*/ 	.word	0x0000e920


	//   ....[17]....
        /*0248*/ 	.word	0x0000eb10


	//   ....[18]....
        /*024c*/ 	.word	0x0000ebc0


	//   ....[19]....
        /*0250*/ 	.word	0x0000ed60


	//   ....[20]....
        /*0254*/ 	.word	0x0000f290


	//   ....[21]....
        /*0258*/ 	.word	0x0000f380


	//   ....[22]....
        /*025c*/ 	.word	0x0000f400


	//   ....[23]....
        /*0260*/ 	.word	0x0000f490


	//   ....[24]....
        /*0264*/ 	.word	0x000119e0


	//   ....[25]....
        /*0268*/ 	.word	0x00011a20


	//   ....[26]....
        /*026c*/ 	.word	0x00011a60


	//   ....[27]....
        /*0270*/ 	.word	0x00011ad0


	//   ....[28]....
        /*0274*/ 	.word	0x00011af0


	//   ....[29]....
        /*0278*/ 	.word	0x00011b10


	//   ....[30]....
        /*027c*/ 	.word	0x00011b20


	//   ....[31]....
        /*0280*/ 	.word	0x00011b80


	//----- nvinfo : EIATTR_EXIT_INSTR_OFFSETS
	.align		4
.L_242:
        /*0284*/ 	.byte	0x04, 0x1c
        /*0286*/ 	.short	(.L_244 - .L_243)


	//   ....[0]....
.L_243:
        /*0288*/ 	.word	0x000002e0


	//   ....[1]....
        /*028c*/ 	.word	0x00000ca0


	//   ....[2]....
        /*0290*/ 	.word	0x00000d20


	//   ....[3]....
        /*0294*/ 	.word	0x00012b80


	//   ....[4]....
        /*0298*/ 	.word	0x00012c30


	//----- nvinfo : EIATTR_CTAIDZ_USED
	.align		4
.L_244:
        /*029c*/ 	.byte	0x01, 0x04
	.zero		2


	//----- nvinfo : EIATTR_CRS_STACK_SIZE
	.align		4
        /*02a0*/ 	.byte	0x04, 0x1e
        /*02a2*/ 	.short	(.L_246 - .L_245)
.L_245:
        /*02a4*/ 	.word	0x00000000
.L_246:


//--------------------- .nv.info._ZN5flash16flash_fwd_kernelI23Flash_fwd_kernel_traitsILi32ELi128ELi128ELi4ELb0ELb0EN7cutlass10bfloat16_tE19Flash_kernel_traitsILi32ELi128ELi128ELi4ES3_EELb0ELb0ELb1ELb0ELb0ELb0ELb0ELb0EEEvNS_16Flash_fwd_paramsE --------------------------
	.section	.nv.info._ZN5flash16flash_fwd_kernelI23Flash_fwd_kernel_traitsILi32ELi128ELi128ELi4ELb0ELb0EN7cutlass10bfloat16_tE19Flash_kernel_traitsILi32ELi128ELi128ELi4ES3_EELb0ELb0ELb1ELb0ELb0ELb0ELb0ELb0EEEvNS_16Flash_fwd_paramsE,"",@"SHT_CUDA_INFO"
	.sectionflags	@""
	.align	4


	//----- nvinfo : EIATTR_CUDA_API_VERSION
	.align		4
        /*0000*/ 	.byte	0x04, 0x37
        /*0002*/ 	.short	(.L_248 - .L_247)
.L_247:
        /*0004*/ 	.word	0x00000082


	//----- nvinfo : EIATTR_SW2861232_WAR
	.align		4
.L_248:
        /*0008*/ 	.byte	0x01, 0x35
	.zero		2


	//----- nvinfo : EIATTR_PARAM_CBANK
	.align		4
        /*000c*/ 	.byte	0x04, 0x0a
        /*000e*/ 	.short	(.L_250 - .L_249)
	.align		4
.L_249:
        /*0010*/ 	.word	index@(.nv.constant0._ZN5flash16flash_fwd_kernelI23Flash_fwd_kernel_traitsILi32ELi128ELi128ELi4ELb0ELb0EN7cutlass10bfloat16_tE19Flash_kernel_traitsILi32ELi128ELi128ELi4ES3_EELb0ELb0ELb1ELb0ELb0ELb0ELb0ELb0EEEvNS_16Flash_fwd_paramsE)
        /*0014*/ 	.short	0x0160
        /*0016*/ 	.short	0x01d0


	//----- nvinfo : EIATTR_CBANK_PARAM_SIZE
	.align		4
.L_250:
        /*0018*/ 	.byte	0x03, 0x19
        /*001a*/ 	.short	0x01d0


	//----- nvinfo : EIATTR_KPARAM_INFO
	.align		4
        /*001c*/ 	.byte	0x04, 0x17
        /*001e*/ 	.short	(.L_252 - .L_251)
.L_251:
        /*0020*/ 	.word	0x00000000
        /*0024*/ 	.short	0x0000
        /*0026*/ 	.short	0x0000
        /*0028*/ 	.byte	0x00, 0xf0, 0x41, 0x07


	//----- nvinfo : EIATTR_MAXREG_COUNT
	.align		4
.L_252:
        /*002c*/ 	.byte	0x03, 0x1b
        /*002e*/ 	.short	0x00ff


	//----- nvinfo : EIATTR_NUM_BARRIERS
	.align		4
        /*0030*/ 	.byte	0x02, 0x4c
        /*0032*/ 	.byte	0x01
	.zero		1


	//----- nvinfo : EIATTR_MERCURY_ISA_VERSION
	.align		4
        /*0034*/ 	.byte	0x03, 0x5f
        /*0036*/ 	.short	0x0000


	//----- nvinfo : EIATTR_COOP_GROUP_MASK_REGIDS
	.align		4
        /*0038*/ 	.byte	0x04, 0x29
        /*003a*/ 	.short	(.L_254 - .L_253)


	//   ....[0]....
.L_253:
        /*003c*/ 	.word	0xffffffff


	//   ....[1]....
        /*0040*/ 	.word	0xffffffff


	//   ....[2]....
        /*0044*/ 	.word	0xffffffff


	//   ....[3]....
        /*0048*/ 	.word	0xffffffff


	//   ....[4]....
        /*004c*/ 	.word	0xffffffff


	//   ....[5]....
        /*0050*/ 	.word	0xffffffff


	//   ....[6]....
        /*0054*/ 	.word	0xffffffff


	//   ....[7]....
        /*0058*/ 	.word	0xffffffff


	//   ....[8]....
        /*005c*/ 	.word	0xffffffff


	//   ....[9]....
        /*0060*/ 	.word	0xffffffff


	//   ....[10]....
        /*0064*/ 	.word	0xffffffff


	//   ....[11]....
        /*0068*/ 	.word	0xffffffff


	//   ....[12]....
        /*006c*/ 	.word	0xffffffff


	//   ....[13]....
        /*0070*/ 	.word	0xffffffff


	//   ....[14]....
        /*0074*/ 	.word	0xffffffff


	//   ....[15]....
        /*0078*/ 	.word	0xffffffff


	//   ....[16]....
        /*007c*/ 	.word	0xffffffff


	//   ....[17]....
        /*0080*/ 	.word	0xffffffff


	//   ....[18]....
        /*0084*/ 	.word	0xffffffff


	//   ....[19]....
        /*0088*/ 	.word	0xffffffff


	//   ....[20]....
        /*008c*/ 	.word	0xffffffff


	//   ....[21]....
        /*0090*/ 	.word	0xffffffff


	//   ....[22]....
        /*0094*/ 	.word	0xffffffff


	//   ....[23]....
        /*0098*/ 	.word	0xffffffff


	//   ....[24]....
        /*009c*/ 	.word	0xffffffff


	//   ....[25]....
        /*00a0*/ 	.word	0xffffffff


	//   ....[26]....
        /*00a4*/ 	.word	0xffffffff


	//   ....[27]....
        /*00a8*/ 	.word	0xffffffff


	//   ....[28]....
        /*00ac*/ 	.word	0xffffffff


	//   ....[29]....
        /*00b0*/ 	.word	0xffffffff


	//   ....[30]....
        /*00b4*/ 	.word	0xffffffff


	//   ....[31]....
        /*00b8*/ 	.word	0xffffffff


	//----- nvinfo : EIATTR_COOP_GROUP_INSTR_OFFSETS
	.align		4
.L_254:
        /*00bc*/ 	.byte	0x04, 0x28
        /*00be*/ 	.short	(.L_256 - .L_255)


	//   ....[0]....
.L_255:
        /*00c0*/ 	.word	0x00005460


	//   ....[1]....
        /*00c4*/ 	.word	0x00005480


	//   ....[2]....
        /*00c8*/ 	.word	0x00005ab0


	//   ....[3]....
        /*00cc*/ 	.word	0x00005b80


	//   ....[4]....
        /*00d0*/ 	.word	0x00005ce0


	//   ....[5]....
        /*00d4*/ 	.word	0x00005e90


	//   ....[6]....
        /*00d8*/ 	.word	0x000060a0


	//   ....[7]....
        /*00dc*/ 	.word	0x000060f0


	//   ....[8]....
        /*00e0*/ 	.word	0x0000a4c0


	//   ....[9]....
        /*00e4*/ 	.word	0x0000a4f0


	//   ....[10]....
        /*00e8*/ 	.word	0x0000aa20


	//   ....[11]....
        /*00ec*/ 	.word	0x0000aa80


	//   ....[12]....
        /*00f0*/ 	.word	0x0000b0a0


	//   ....[13]....
        /*00f4*/ 	.word	0x0000b1c0


	//   ....[14]....
        /*00f8*/ 	.word	0x0000b1e0


	//   ....[15]....
        /*00fc*/ 	.word	0x0000b240


	//   ....[16]....
        /*0100*/ 	.word	0x0000fec0


	//   ....[17]....
        /*0104*/ 	.word	0x0000ff20


	//   ....[18]....
        /*0108*/ 	.word	0x0000ff70


	//   ....[19]....
        /*010c*/ 	.word	0x00010060


	//   ....[20]....
        /*0110*/ 	.word	0x000103a0


	//   ....[21]....
        /*0114*/ 	.word	0x00010500


	//   ....[22]....
        /*0118*/ 	.word	0x00010570


	//   ....[23]....
        /*011c*/ 	.word	0x000106f0


	//   ....[24]....
        /*0120*/ 	.word	0x000128f0


	//   ....[25]....
        /*0124*/ 	.word	0x00012930


	//   ....[26]....
        /*0128*/ 	.word	0x00012970


	//   ....[27]....
        /*012c*/ 	.word	0x00012a40


	//   ....[28]....
        /*0130*/ 	.word	0x00012a80


	//   ....[29]....
        /*0134*/ 	.word	0x00012ac0


	//   ....[30]....
        /*0138*/ 	.word	0x00012af0


	//   ....[31]....
        /*013c*/ 	.word	0x00012bb0


	//----- nvinfo : EIATTR_EXIT_INSTR_OFFSETS
	.align		4
.L_256:
        /*0140*/ 	.byte	0x04, 0x1c
        /*0142*/ 	.short	(.L_258 - .L_257)


	//   ....[0]....
.L_257:
        /*0144*/ 	.word	0x000004c0


	//   ....[1]....
        /*0148*/ 	.word	0x00000fa0


	//   ....[2]....
        /*014c*/ 	.word	0x00001020


	//   ....[3]....
        /*0150*/ 	.word	0x00013ba0


	//   ....[4]....
        /*0154*/ 	.word	0x00013c60


	//----- nvinfo : EIATTR_CTAIDZ_USED
	.align		4
.L_258:
        /*0158*/ 	.byte	0x01, 0x04
	.zero		2


	//----- nvinfo : EIATTR_CRS_STACK_SIZE
	.align		4
        /*015c*/ 	.byte	0x04, 0x1e
        /*015e*/ 	.short	(.L_260 - .L_259)
.L_259:
        /*0160*/ 	.word	0x00000000
.L_260:


//--------------------- .nv.info._ZN5flash16flash_fwd_kernelI23Flash_fwd_kernel_traitsILi32ELi128ELi128ELi4ELb0ELb0EN7cutlass10bfloat16_tE19Flash_kernel_traitsILi32ELi128ELi128ELi4ES3_EELb0ELb0ELb1ELb1ELb0ELb0ELb0ELb0EEEvNS_16Flash_fwd_paramsE --------------------------
	.section	.nv.info._ZN5flash16flash_fwd_kernelI23Flash_fwd_kernel_traitsILi32ELi128ELi128ELi4ELb0ELb0EN7cutlass10bfloat16_tE19Flash_kernel_traitsILi32ELi128ELi128ELi4ES3_EELb0ELb0ELb1ELb1ELb0ELb0ELb0ELb0EEEvNS_16Flash_fwd_paramsE,"",@"SHT_CUDA_INFO"
	.sectionflags	@""
	.align	4


	//----- nvinfo : EIATTR_CUDA_API_VERSION
	.align		4
        /*0000*/ 	.byte	0x04, 0x37
        /*0002*/ 	.short	(.L_262 - .L_261)
.L_261:
        /*0004*/ 	.word	0x00000082


	//----- nvinfo : EIATTR_SW2861232_WAR
	.align		4
.L_262:
        /*0008*/ 	.byte	0x01, 0x35
	.zero		2


	//----- nvinfo : EIATTR_PARAM_CBANK
	.align		4
        /*000c*/ 	.byte	0x04, 0x0a
        /*000e*/ 	.short	(.L_264 - .L_263)
	.align		4
.L_263:
        /*0010*/ 	.word	index@(.nv.constant0._ZN5flash16flash_fwd_kernelI23Flash_fwd_kernel_traitsILi32ELi128ELi128ELi4ELb0ELb0EN7cutlass10bfloat16_tE19Flash_kernel_traitsILi32ELi128ELi128ELi4ES3_EELb0ELb0ELb1ELb1ELb0ELb0ELb0ELb0EEEvNS_16Flash_fwd_paramsE)
        /*0014*/ 	.short	0x0160
        /*0016*/ 	.short	0x01d0


	//----- nvinfo : EIATTR_CBANK_PARAM_SIZE
	.align		4
.L_264:
        /*0018*/ 	.byte	0x03, 0x19
        /*001a*/ 	.short	0x01d0


	//----- nvinfo : EIATTR_KPARAM_INFO
	.align		4
        /*001c*/ 	.byte	0x04, 0x17
        /*001e*/ 	.short	(.L_266 - .L_265)
.L_265:
        /*0020*/ 	.word	0x00000000
        /*0024*/ 	.short	0x0000
        /*0026*/ 	.short	0x0000
        /*0028*/ 	.byte	0x00, 0xf0, 0x41, 0x07


	//----- nvinfo : EIATTR_MAXREG_COUNT
	.align		4
.L_266:
        /*002c*/ 	.byte	0x03, 0x1b
        /*002e*/ 	.short	0x00ff


	//----- nvinfo : EIATTR_NUM_BARRIERS
	.align		4
        /*0030*/ 	.byte	0x02, 0x4c
        /*0032*/ 	.byte	0x01
	.zero		1


	//----- nvinfo : EIATTR_MERCURY_ISA_VERSION
	.align		4
        /*0034*/ 	.byte	0x03, 0x5f
        /*0036*/ 	.short	0x0000


	//----- nvinfo : EIATTR_COOP_GROUP_MASK_REGIDS
	.align		4
        /*0038*/ 	.byte	0x04, 0x29
        /*003a*/ 	.short	(.L_268 - .L_267)


	//   ....[0]....
.L_267:
        /*003c*/ 	.word	0xffffffff


	//   ....[1]....
        /*0040*/ 	.word	0xffffffff


	//   ....[2]....
        /*0044*/ 	.word	0xffffffff


	//   ....[3]....
        /*0048*/ 	.word	0xffffffff


	//   ....[4]....
        /*004c*/ 	.word	0xffffffff


	//   ....[5]....
        /*0050*/ 	.word	0xffffffff


	//   ....[6]....
        /*0054*/ 	.word	0xffffffff


	//   ....[7]....
        /*0058*/ 	.word	0xffffffff


	//   ....[8]....
        /*005c*/ 	.word	0xffffffff


	//   ....[9]....
        /*0060*/ 	.word	0xffffffff


	//   ....[10]....
        /*0064*/ 	.word	0xffffffff


	//   ....[11]....
        /*0068*/ 	.word	0xffffffff


	//   ....[12]....
        /*006c*/ 	.word	0xffffffff


	//   ....[13]....
        /*0070*/ 	.word	0xffffffff


	//   ....[14]....
        /*0074*/ 	.word	0xffffffff


	//   ....[15]....
        /*0078*/ 	.word	0xffffffff


	//   ....[16]....
        /*007c*/ 	.word	0xffffffff


	//   ....[17]....
        /*0080*/ 	.word	0xffffffff


	//   ....[18]....
        /*0084*/ 	.word	0xffffffff


	//   ....[19]....
        /*0088*/ 	.word	0xffffffff


	//   ....[20]....
        /*008c*/ 	.word	0xffffffff


	//   ....[21]....
        /*0090*/ 	.word	0xffffffff


	//   ....[22]....
        /*0094*/ 	.word	0xffffffff


	//   ....[23]....
        /*0098*/ 	.word	0xffffffff


	//   ....[24]....
        /*009c*/ 	.word	0xffffffff


	//   ....[25]....
        /*00a0*/ 	.word	0xffffffff


	//   ....[26]....
        /*00a4*/ 	.word	0xffffffff


	//   ....[27]....
        /*00a8*/ 	.word	0xffffffff


	//   ....[28]....
        /*00ac*/ 	.word	0xffffffff


	//   ....[29]....
        /*00b0*/ 	.word	0xffffffff


	//   ....[30]....
        /*00b4*/ 	.word	0xffffffff


	//   ....[31]....
        /*00b8*/ 	.word	0xffffffff


	//----- nvinfo : EIATTR_COOP_GROUP_INSTR_OFFSETS
	.align		4
.L_268:
        /*00bc*/ 	.byte	0x04, 0x28
        /*00be*/ 	.short	(.L_270 - .L_269)


	//   ....[0]....
.L_269:
        /*00c0*/ 	.word	0x000077d0


	//   ....[1]....
        /*00c4*/ 	.word	0x000077f0


	//   ....[2]....
        /*00c8*/ 	.word	0x00007eb0


	//   ....[3]....
        /*00cc*/ 	.word	0x00007f10


	//   ....[4]....
        /*00d0*/ 	.word	0x000082d0


	//   ....[5]....
        /*00d4*/ 	.word	0x000083e0


	//   ....[6]....
        /*00d8*/ 	.word	0x00008400


	//   ....[7]....
        /*00dc*/ 	.word	0x00008450


	//   ....[8]....
        /*00e0*/ 	.word	0x0000eab0


	//   ....[9]....
        /*00e4*/ 	.word	0x0000eae0


	//   ....[10]....
        /*00e8*/ 	.word	0x0000f010


	//   ....[11]....
        /*00ec*/ 	.word	0x0000f080


	//   ....[12]....
        /*00f0*/ 	.word	0x0000f7a0


	//   ....[13]....
        /*00f4*/ 	.word	0x0000f830


	//   ....[14]....
        /*00f8*/ 	.word	0x0000f860


	//   ....[15]....
        /*00fc*/ 	.word	0x0000f8c0


	//   ....[16]....
        /*0100*/ 	.word	0x00015ac0


	//   ....[17]....
        /*0104*/ 	.word	0x00015e50


	//   ....[18]....
        /*0108*/ 	.word	0x00016610


	//   ....[19]....
        /*010c*/ 	.word	0x00016740


	//   ....[20]....
        /*0110*/ 	.word	0x00016950


	//   ....[21]....
        /*0114*/ 	.word	0x00016ab0


	//   ....[22]....
        /*0118*/ 	.word	0x00017110


	//   ....[23]....
        /*011c*/ 	.word	0x00017260


	//   ....[24]....
        /*0120*/ 	.word	0x00019230


	//   ....[25]....
        /*0124*/ 	.word	0x00019270


	//   ....[26]....
        /*0128*/ 	.word	0x000192b0


	//   ....[27]....
        /*012c*/ 	.word	0x000193b0


	//   ....[28]....
        /*0130*/ 	.word	0x000193f0


	//   ....[29]....
        /*0134*/ 	.word	0x00019420


	//   ....[30]....
        /*0138*/ 	.word	0x00019450


	//   ....[31]....
        /*013c*/ 	.word	0x00019570


	//----- nvinfo : EIATTR_EXIT_INSTR_OFFSETS
	.align		4
.L_270:
        /*0140*/ 	.byte	0x04, 0x1c
        /*0142*/ 	.short	(.L_272 - .L_271)


	//   ....[0]....
.L_271:
        /*0144*/ 	.word	0x000004d0


	//   ....[1]....
        /*0148*/ 	.word	0x00000f90


	//   ....[2]....
        /*014c*/ 	.word	0x00001010


	//   ....[3]....
        /*0150*/ 	.word	0x0001a570


	//   ....[4]....
        /*0154*/ 	.word	0x0001a630


	//----- nvinfo : EIATTR_CTAIDZ_USED
	.align		4
.L_272:
        /*0158*/ 	.byte	0x01, 0x04
	.zero		2


	//----- nvinfo : EIATTR_CRS_STACK_SIZE
	.align		4
        /*015c*/ 	.byte	0x04, 0x1e
        /*015e*/ 	.short	(.L_274 - .L_273)
.L_273:
        /*0160*/ 	.word	0x00000000
.L_274:


//--------------------- .nv.info._ZN5flash16flash_fwd_kernelI23Flash_fwd_kernel_traitsILi32ELi128ELi128ELi4ELb0ELb0EN7cutlass10bfloat16_tE19Flash_kernel_traitsILi32ELi128ELi128ELi4ES3_EELb1ELb0ELb0ELb0ELb0ELb1ELb0ELb0EEEvNS_16Flash_fwd_paramsE --------------------------
	.section	.nv.info._ZN5flash16flash_fwd_kernelI23Flash_fwd_kernel_traitsILi32ELi128ELi128ELi4ELb0ELb0EN7cutlass10bfloat16_tE19Flash_kernel_traitsILi32ELi128ELi128ELi4ES3_EELb1ELb0ELb0ELb0ELb0ELb1ELb0ELb0EEEvNS_16Flash_fwd_paramsE,"",@"SHT_CUDA_INFO"
	.sectionflags	@""
	.align	4


	//----- nvinfo : EIATTR_CUDA_API_VERSION
	.align		4
        /*0000*/ 	.byte	0x04, 0x37
        /*0002*/ 	.short	(.L_276 - .L_275)
.L_275:
        /*0004*/ 	.word	0x00000082


	//----- nvinfo : EIATTR_SW2861232_WAR
	.align		4
.L_276:
        /*0008*/ 	.byte	0x01, 0x35
	.zero		2


	//----- nvinfo : EIATTR_PARAM_CBANK
	.align		4
        /*000c*/ 	.byte	0x04, 0x0a
        /*000e*/ 	.short	(.L_278 - .L_277)
	.align		4
.L_277:
        /*0010*/ 	.word	index@(.nv.constant0._ZN5flash16flash_fwd_kernelI23Flash_fwd_kernel_traitsILi32ELi128ELi128ELi4ELb0ELb0EN7cutlass10bfloat16_tE19Flash_kernel_traitsILi32ELi128ELi128ELi4ES3_EELb1ELb0ELb0ELb0ELb0ELb1ELb0ELb0EEEvNS_16Flash_fwd_paramsE)
        /*0014*/ 	.short	0x0160
        /*0016*/ 	.short	0x01d0


	//----- nvinfo : EIATTR_CBANK_PARAM_SIZE
	.align		4
.L_278:
        /*0018*/ 	.byte	0x03, 0x19
        /*001a*/ 	.short	0x01d0


	//----- nvinfo : EIATTR_KPARAM_INFO
	.align		4
        /*001c*/ 	.byte	0x04, 0x17
        /*001e*/ 	.short	(.L_280 - .L_279)
.L_279:
        /*0020*/ 	.word	0x00000000
        /*0024*/ 	.short	0x0000
        /*0026*/ 	.short	0x0000
        /*0028*/ 	.byte	0x00, 0xf0, 0x41, 0x07


	//----- nvinfo : EIATTR_MAXREG_COUNT
	.align		4
.L_280:
        /*002c*/ 	.byte	0x03, 0x1b
        /*002e*/ 	.short	0x00ff


	//----- nvinfo : EIATTR_NUM_BARRIERS
	.align		4
        /*0030*/ 	.byte	0x02, 0x4c
        /*0032*/ 	.byte	0x01
	.zero		1


	//----- nvinfo : EIATTR_ANNOTATIONS
	.align		4
        /*0034*/ 	.byte	0x04, 0x55
        /*0036*/ 	.short	(.L_282 - .L_281)


	//   ....[0]....
.L_281:
        /* <DEDUP_REMOVED lines=38> */


	//----- nvinfo : EIATTR_MERCURY_ISA_VERSION
	.align		4
.L_282:
        /*0288*/ 	.byte	0x03, 0x5f
        /*028a*/ 	.short	0x0000


	//----- nvinfo : EIATTR_INT_WARP_WIDE_INSTR_OFFSETS
	.align		4
        /*028c*/ 	.byte	0x04, 0x31
        /*028e*/ 	.short	(.L_284 - .L_283)


	//   ....[0]....
.L_283:
        /*0290*/ 	.word	0x00001420


	//----- nvinfo : EIATTR_COOP_GROUP_MASK_REGIDS
	.align		4
.L_284:
        /*0294*/ 	.byte	0x04, 0x29
        /*0296*/ 	.short	(.L_286 - .L_285)


	//   ....[0]....
.L_285:
        /*0298*/ 	.word	0xffffffff


	//   ....[1]....
        /*029c*/ 	.word	0xffffffff


	//   ....[2]....
        /*02a0*/ 	.word	0xffffffff


	//   ....[3]....
        /*02a4*/ 	.word	0xffffffff


	//   ....[4]....
        /*02a8*/ 	.word	0xffffffff


	//   ....[5]....
        /*02ac*/ 	.word	0xffffffff


	//   ....[6]....
        /*02b0*/ 	.word	0xffffffff


	//   ....[7]....
        /*02b4*/ 	.word	0xffffffff


	//   ....[8]....
        /*02b8*/ 	.word	0xffffffff


	//   ....[9]....
        /*02bc*/ 	.word	0xffffffff


	//   ....[10]....
        /*02c0*/ 	.word	0xffffffff


	//   ....[11]....
        /*02c4*/ 	.word	0xffffffff


	//   ....[12]....
        /*02c8*/ 	.word	0xffffffff


	//   ....[13]....
        /*02cc*/ 	.word	0xffffffff


	//   ....[14]....
        /*02d0*/ 	.word	0xffffffff


	//   ....[15]....
        /*02d4*/ 	.word	0xffffffff


	//   ....[16]....
        /*02d8*/ 	.word	0xffffffff


	//   ....[17]....
        /*02dc*/ 	.word	0xffffffff


	//   ....[18]....
        /*02e0*/ 	.word	0xffffffff


	//   ....[19]....
        /*02e4*/ 	.word	0xffffffff


	//   ....[20]....
        /*02e8*/ 	.word	0xffffffff


	//   ....[21]....
        /*02ec*/ 	.word	0xffffffff


	//   ....[22]....
        /*02f0*/ 	.word	0xffffffff


	//   ....[23]....
        /*02f4*/ 	.word	0xffffffff


	//----- nvinfo : EIATTR_COOP_GROUP_INSTR_OFFSETS
	.align		4
.L_286:
        /*02f8*/ 	.byte	0x04, 0x28
        /*02fa*/ 	.short	(.L_288 - .L_287)


	//   ....[0]....
.L_287:
        /*02fc*/ 	.word	0x00003590


	//   ....[1]....
        /*0300*/ 	.word	0x00003760


	//   ....[2]....
        /*0304*/ 	.word	0x00003830


	//   ....[3]....
        /*0308*/ 	.word	0x000039d0


	//   ....[4]....
        /*030c*/ 	.word	0x00003bf0


	//   ....[5]....
        /*0310*/ 	.word	0x00003d60


	//   ....[6]....
        /*0314*/ 	.word	0x00004000


	//   ....[7]....
        /*0318*/ 	.word	0x00004170


	//   ....[8]....
        /*031c*/ 	.word	0x00009b90


	//   ....[9]....
        /*0320*/ 	.word	0x00009c10


	//   ....[10]....
        /*0324*/ 	.word	0x00009d10


	//   ....[11]....
        /*0328*/ 	.word	0x00009d60


	//   ....[12]....
        /*032c*/ 	.word	0x00009e60


	//   ....[13]....
        /*0330*/ 	.word	0x00009ed0


	//   ....[14]....
        /*0334*/ 	.word	0x00009fd0


	//   ....[15]....
        /*0338*/ 	.word	0x0000a030


	//   ....[16]....
        /*033c*/ 	.word	0x0000efb0


	//   ....[17]....
        /*0340*/ 	.word	0x0000eff0


	//   ....[18]....
        /*0344*/ 	.word	0x0000f020


	//   ....[19]....
        /*0348*/ 	.word	0x0000f050


	//   ....[20]....
        /*034c*/ 	.word	0x0000f0f0


	//   ....[21]....
        /*0350*/ 	.word	0x0000f120


	//   ....[22]....
        /*0354*/ 	.word	0x0000f150


	//   ....[23]....
        /*0358*/ 	.word	0x0000f180


	//----- nvinfo : EIATTR_EXIT_INSTR_OFFSETS
	.align		4
.L_288:
        /*035c*/ 	.byte	0x04, 0x1c
        /*035e*/ 	.short	(.L_290 - .L_289)


	//   ....[0]....
.L_289:
        /*0360*/ 	.word	0x000005a0


	//   ....[1]....
        /*0364*/ 	.word	0x00010280


	//   ....[2]....
        /*0368*/ 	.word	0x00010340


	//   ....[3]....
        /*036c*/ 	.word	0x00010c50


	//   ....[4]....
        /*0370*/ 	.word	0x00010cd0


	//----- nvinfo : EIATTR_CTAIDZ_USED
	.align		4
.L_290:
        /*0374*/ 	.byte	0x01, 0x04
	.zero		2


	//----- nvinfo : EIATTR_CRS_STACK_SIZE
	.align		4
        /*0378*/ 	.byte	0x04, 0x1e
        /*037a*/ 	.short	(.L_292 - .L_291)
.L_291:
        /*037c*/ 	.word	0x00000000
.L_292:


//--------------------- .nv.info._ZN5flash16flash_fwd_kernelI23Flash_fwd_kernel_traitsILi32ELi128ELi128ELi4ELb0ELb0EN7cutlass10bfloat16_tE19Flash_kernel_traitsILi32ELi128ELi128ELi4ES3_EELb0ELb0ELb0ELb0ELb0ELb1ELb1ELb0EEEvNS_16Flash_fwd_paramsE --------------------------
	.section	.nv.info._ZN5flash16flash_fwd_kernelI23Flash_fwd_kernel_traitsILi32ELi128ELi128ELi4ELb0ELb0EN7cutlass10bfloat16_tE19Flash_kernel_traitsILi32ELi128ELi128ELi4ES3_EELb0ELb0ELb0ELb0ELb0ELb1ELb1ELb0EEEvNS_16Flash_fwd_paramsE,"",@"SHT_CUDA_INFO"
	.sectionflags	@""
	.align	4


	//----- nvinfo : EIATTR_CUDA_API_VERSION
	.align		4
        /*0000*/ 	.byte	0x04, 0x37
        /*0002*/ 	.short	(.L_294 - .L_293)
.L_293:
        /*0004*/ 	.word	0x00000082


	//----- nvinfo : EIATTR_SW2861232_WAR
	.align		4
.L_294:
        /*0008*/ 	.byte	0x01, 0x35
	.zero		2


	//----- nvinfo : EIATTR_PARAM_CBANK
	.align		4
        /*000c*/ 	.byte	0x04, 0x0a
        /*000e*/ 	.short	(.L_296 - .L_295)
	.align		4
.L_295:
        /*0010*/ 	.word	index@(.nv.constant0._ZN5flash16flash_fwd_kernelI23Flash_fwd_kernel_traitsILi32ELi128ELi128ELi4ELb0ELb0EN7cutlass10bfloat16_tE19Flash_kernel_traitsILi32ELi128ELi128ELi4ES3_EELb0ELb0ELb0ELb0ELb0ELb1ELb1ELb0EEEvNS_16Flash_fwd_paramsE)
        /*0014*/ 	.short	0x0160
        /*0016*/ 	.short	0x01d0


	//----- nvinfo : EIATTR_CBANK_PARAM_SIZE
	.align		4
.L_296:
        /*0018*/ 	.byte	0x03, 0x19
        /*001a*/ 	.short	0x01d0


	//----- nvinfo : EIATTR_KPARAM_INFO
	.align		4
        /*001c*/ 	.byte	0x04, 0x17
        /*001e*/ 	.short	(.L_298 - .L_297)
.L_297:
        /*0020*/ 	.word	0x00000000
        /*0024*/ 	.short	0x0000
        /*0026*/ 	.short	0x0000
        /*0028*/ 	.byte	0x00, 0xf0, 0x41, 0x07


	//----- nvinfo : EIATTR_MAXREG_COUNT
	.align		4
.L_298:
        /*002c*/ 	.byte	0x03, 0x1b
        /*002e*/ 	.short	0x00ff


	//----- nvinfo : EIATTR_NUM_BARRIERS
	.align		4
        /*0030*/ 	.byte	0x02, 0x4c
        /*0032*/ 	.byte	0x01
	.zero		1


	//----- nvinfo : EIATTR_ANNOTATIONS
	.align		4
        /*0034*/ 	.byte	0x04, 0x55
        /*0036*/ 	.short	(.L_300 - .L_299)


	//   ....[0]....
.L_299:
        /* <DEDUP_REMOVED lines=23> */


	//----- nvinfo : EIATTR_MERCURY_ISA_VERSION
	.align		4
.L_300:
        /*0198*/ 	.byte	0x03, 0x5f
        /*019a*/ 	.short	0x0000


	//----- nvinfo : EIATTR_COOP_GROUP_MASK_REGIDS
	.align		4
        /*019c*/ 	.byte	0x04, 0x29
        /*019e*/ 	.short	(.L_302 - .L_301)


	//   ....[0]....
.L_301:
        /*01a0*/ 	.word	0xffffffff


	//   ....[1]....
        /*01a4*/ 	.word	0xffffffff


	//   ....[2]....
        /*01a8*/ 	.word	0xffffffff


	//   ....[3]....
        /*01ac*/ 	.word	0xffffffff


	//   ....[4]....
        /*01b0*/ 	.word	0xffffffff


	//   ....[5]....
        /*01b4*/ 	.word	0xffffffff


	//   ....[6]....
        /*01b8*/ 	.word	0xffffffff


	//   ....[7]....
        /*01bc*/ 	.word	0xffffffff


	//   ....[8]....
        /*01c0*/ 	.word	0xffffffff


	//   ....[9]....
        /*01c4*/ 	.word	0xffffffff


	//   ....[10]....
        /*01c8*/ 	.word	0xffffffff


	//   ....[11]....
        /*01cc*/ 	.word	0xffffffff


	//   ....[12]....
        /*01d0*/ 	.word	0xffffffff


	//   ....[13]....
        /*01d4*/ 	.word	0xffffffff


	//   ....[14]....
        /*01d8*/ 	.word	0xffffffff


	//   ....[15]....
        /*01dc*/ 	.word	0xffffffff


	//   ....[16]....
        /*01e0*/ 	.word	0xffffffff


	//   ....[17]....
        /*01e4*/ 	.word	0xffffffff


	//   ....[18]....
        /*01e8*/ 	.word	0xffffffff


	//   ....[19]....
        /*01ec*/ 	.word	0xffffffff


	//   ....[20]....
        /*01f0*/ 	.word	0xffffffff


	//   ....[21]....
        /*01f4*/ 	.word	0xffffffff


	//   ....[22]....
        /*01f8*/ 	.word	0xffffffff


	//   ....[23]....
        /*01fc*/ 	.word	0xffffffff


	//----- nvinfo : EIATTR_COOP_GROUP_INSTR_OFFSETS
	.align		4
.L_302:
        /*0200*/ 	.byte	0x04, 0x28
        /*0202*/ 	.short	(.L_304 - .L_303)


	//   ....[0]....
.L_303:
        /*0204*/ 	.word	0x00003e00


	//   ....[1]....
        /*0208*/ 	.word	0x00003e20


	//   ....[2]....
        /*020c*/ 	.word	0x00004270


	//   ....[3]....
        /*0210*/ 	.word	0x000042c0


	//   ....[4]....
        /*0214*/ 	.word	0x00004920


	//   ....[5]....
        /*0218*/ 	.word	0x00004990


	//   ....[6]....
        /*021c*/ 	.word	0x00004b30


	//   ....[7]....
        /*0220*/ 	.word	0x00004ba0


	//   ....[8]....
        /*0224*/ 	.word	0x00008600


	//   ....[9]....
        /*0228*/ 	.word	0x000086d0


	//   ....[10]....
        /*022c*/ 	.word	0x00008740


	//   ....[11]....
        /*0230*/ 	.word	0x000087e0


	//   ....[12]....
        /*0234*/ 	.word	0x00008810


	//   ....[13]....
        /*0238*/ 	.word	0x00008840


	//   ....[14]....
        /*023c*/ 	.word	0x00008a50


	//   ....[15]....
        /*0240*/ 	.word	0x00008af0


	//   ....[16]....
        /*0244*/ 	.word	0x0000b050


	//   ....[17]....
        /*0248*/ 	.word	0x0000b060


	//   ....[18]....
        /*024c*/ 	.word	0x0000b070


	//   ....[19]....
        /*0250*/ 	.word	0x0000b0a0


	//   ....[20]....
        /*0254*/ 	.word	0x0000b0c0


	//   ....[21]....
        /*0258*/ 	.word	0x0000b0e0


	//   ....[22]....
        /*025c*/ 	.word	0x0000b0f0


	//   ....[23]....
        /*0260*/ 	.word	0x0000b120


	//----- nvinfo : EIATTR_EXIT_INSTR_OFFSETS
	.align		4
.L_304:
        /*0264*/ 	.byte	0x04, 0x1c
        /*0266*/ 	.short	(.L_306 - .L_305)


	//   ....[0]....
.L_305:
        /*0268*/ 	.word	0x00000300


	//   ....[1]....
        /*026c*/ 	.word	0x0000c1c0


	//   ....[2]....
        /*0270*/ 	.word	0x0000c280


	//   ....[3]....
        /*0274*/ 	.word	0x0000cb30


	//   ....[4]....
        /*0278*/ 	.word	0x0000cbb0


	//----- nvinfo : EIATTR_CTAIDZ_USED
	.align		4
.L_306:
        /*027c*/ 	.byte	0x01, 0x04
	.zero		2


	//----- nvinfo : EIATTR_CRS_STACK_SIZE
	.align		4
        /*0280*/ 	.byte	0x04, 0x1e
        /*0282*/ 	.short	(.L_308 - .L_307)
.L_307:
        /*0284*/ 	.word	0x00000000
.L_308:


//--------------------- .nv.info._ZN5flash16flash_fwd_kernelI23Flash_fwd_kernel_traitsILi32ELi128ELi128ELi4ELb0ELb0EN7cutlass10bfloat16_tE19Flash_kernel_traitsILi32ELi128ELi128ELi4ES3_EELb1ELb0ELb0ELb0ELb0ELb0ELb0ELb0EEEvNS_16Flash_fwd_paramsE --------------------------
	.section	.nv.info._ZN5flash16flash_fwd_kernelI23Flash_fwd_kernel_traitsILi32ELi128ELi128ELi4ELb0ELb0EN7cutlass10bfloat16_tE19Flash_kernel_traitsILi32ELi128ELi128ELi4ES3_EELb1ELb0ELb0ELb0ELb0ELb0ELb0ELb0EEEvNS_16Flash_fwd_paramsE,"",@"SHT_CUDA_INFO"
	.sectionflags	@""
	.align	4


	//----- nvinfo : EIATTR_CUDA_API_VERSION
	.align		4
        /*0000*/ 	.byte	0x04, 0x37
        /*0002*/ 	.short	(.L_310 - .L_309)
.L_309:
        /*0004*/ 	.word	0x00000082


	//----- nvinfo : EIATTR_SW2861232_WAR
	.align		4
.L_310:
        /*0008*/ 	.byte	0x01, 0x35
	.zero		2


	//----- nvinfo : EIATTR_PARAM_CBANK
	.align		4
        /*000c*/ 	.byte	0x04, 0x0a
        /*000e*/ 	.short	(.L_312 - .L_311)
	.align		4
.L_311:
        /*0010*/ 	.word	index@(.nv.constant0._ZN5flash16flash_fwd_kernelI23Flash_fwd_kernel_traitsILi32ELi128ELi128ELi4ELb0ELb0EN7cutlass10bfloat16_tE19Flash_kernel_traitsILi32ELi128ELi128ELi4ES3_EELb1ELb0ELb0ELb0ELb0ELb0ELb0ELb0EEEvNS_16Flash_fwd_paramsE)
        /*0014*/ 	.short	0x0160
        /*0016*/ 	.short	0x01d0


	//----- nvinfo : EIATTR_CBANK_PARAM_SIZE
	.align		4
.L_312:
        /*0018*/ 	.byte	0x03, 0x19
        /*001a*/ 	.short	0x01d0


	//----- nvinfo : EIATTR_KPARAM_INFO
	.align		4
        /*001c*/ 	.byte	0x04, 0x17
        /*001e*/ 	.short	(.L_314 - .L_313)
.L_313:
        /*0020*/ 	.word	0x00000000
        /*0024*/ 	.short	0x0000
        /*0026*/ 	.short	0x0000
        /*0028*/ 	.byte	0x00, 0xf0, 0x41, 0x07


	//----- nvinfo : EIATTR_MAXREG_COUNT
	.align		4
.L_314:
        /*002c*/ 	.byte	0x03, 0x1b
        /*002e*/ 	.short	0x00ff


	//----- nvinfo : EIATTR_NUM_BARRIERS
	.align		4
        /*0030*/ 	.byte	0x02, 0x4c
        /*0032*/ 	.byte	0x01
	.zero		1


	//----- nvinfo : EIATTR_ANNOTATIONS
	.align		4
        /*0034*/ 	.byte	0x04, 0x55
        /*0036*/ 	.short	(.L_316 - .L_315)


	//   ....[0]....
.L_315:
        /* <DEDUP_REMOVED lines=46> */
        /*030c*/ 	.byte	0x60, 0x0e, 0x01, 0x00


	//----- nvinfo : EIATTR_MERCURY_ISA_VERSION
	.align		4
.L_316:
        /*0310*/ 	.byte	0x03, 0x5f
        /*0312*/ 	.short	0x0000


	//----- nvinfo : EIATTR_COOP_GROUP_MASK_REGIDS
	.align		4
        /*0314*/ 	.byte	0x04, 0x29
        /*0316*/ 	.short	(.L_318 - .L_317)


	//   ....[0]....
.L_317:
        /*0318*/ 	.word	0xffffffff


	//   ....[1]....
        /*031c*/ 	.word	0xffffffff


	//   ....[2]....
        /*0320*/ 	.word	0xffffffff


	//   ....[3]....
        /*0324*/ 	.word	0xffffffff


	//   ....[4]....
        /*0328*/ 	.word	0xffffffff


	//   ....[5]....
        /*032c*/ 	.word	0xffffffff


	//   ....[6]....
        /*0330*/ 	.word	0xffffffff


	//   ....[7]....
        /*0334*/ 	.word	0xffffffff


	//   ....[8]....
        /*0338*/ 	.word	0xffffffff


	//   ....[9]....
        /*033c*/ 	.word	0xffffffff


	//   ....[10]....
        /*0340*/ 	.word	0xffffffff


	//   ....[11]....
        /*0344*/ 	.word	0xffffffff


	//   ....[12]....
        /*0348*/ 	.word	0xffffffff


	//   ....[13]....
        /*034c*/ 	.word	0xffffffff


	//   ....[14]....
        /*0350*/ 	.word	0xffffffff


	//   ....[15]....
        /*0354*/ 	.word	0xffffffff


	//   ....[16]....
        /*0358*/ 	.word	0xffffffff


	//   ....[17]....
        /*035c*/ 	.word	0xffffffff


	//   ....[18]....
        /*0360*/ 	.word	0xffffffff


	//   ....[19]....
        /*0364*/ 	.word	0xffffffff


	//   ....[20]....
        /*0368*/ 	.word	0xffffffff


	//   ....[21]....
        /*036c*/ 	.word	0xffffffff


	//   ....[22]....
        /*0370*/ 	.word	0xffffffff


	//   ....[23]....
        /*0374*/ 	.word	0xffffffff


	//----- nvinfo : EIATTR_COOP_GROUP_INSTR_OFFSETS
	.align		4
.L_318:
        /*0378*/ 	.byte	0x04, 0x28
        /*037a*/ 	.short	(.L_320 - .L_319)


	//   ....[0]....
.L_319:
        /*037c*/ 	.word	0x00003d10


	//   ....[1]....
        /*0380*/ 	.word	0x00003e60


	//   ....[2]....
        /*0384*/ 	.word	0x00003f10


	//   ....[3]....
        /*0388*/ 	.word	0x00004000


	//   ....[4]....
        /*038c*/ 	.word	0x00004270


	//   ....[5]....
        /*0390*/ 	.word	0x000043a0


	//   ....[6]....
        /*0394*/ 	.word	0x00004630


	//   ....[7]....
        /*0398*/ 	.word	0x000048b0


	//   ....[8]....
        /*039c*/ 	.word	0x0000a240


	//   ....[9]....
        /*03a0*/ 	.word	0x0000a3d0


	//   ....[10]....
        /*03a4*/ 	.word	0x0000a420


	//   ....[11]....
        /*03a8*/ 	.word	0x0000a5a0


	//   ....[12]....
        /*03ac*/ 	.word	0x0000a6f0


	//   ....[13]....
        /*03b0*/ 	.word	0x0000a830


	//   ....[14]....
        /*03b4*/ 	.word	0x0000a8a0


	//   ....[15]....
        /*03b8*/ 	.word	0x0000a970


	//   ....[16]....
        /*03bc*/ 	.word	0x0000f840


	//   ....[17]....
        /*03c0*/ 	.word	0x0000f850


	//   ....[18]....
        /*03c4*/ 	.word	0x0000f870


	//   ....[19]....
        /*03c8*/ 	.word	0x0000f880


	//   ....[20]....
        /*03cc*/ 	.word	0x0000f8e0


	//   ....[21]....
        /*03d0*/ 	.word	0x0000f900


	//   ....[22]....
        /*03d4*/ 	.word	0x0000f920


	//   ....[23]....
        /*03d8*/ 	.word	0x0000f950


	//----- nvinfo : EIATTR_EXIT_INSTR_OFFSETS
	.align		4
.L_320:
        /*03dc*/ 	.byte	0x04, 0x1c
        /*03de*/ 	.short	(.L_322 - .L_321)


	//   ....[0]....
.L_321:
        /*03e0*/ 	.word	0x00000540


	//   ....[1]....
        /*03e4*/ 	.word	0x00010b20


	//   ....[2]....
        /*03e8*/ 	.word	0x00010be0


	//   ....[3]....
        /*03ec*/ 	.word	0x000114f0


	//   ....[4]....
        /*03f0*/ 	.word	0x00011570


	//----- nvinfo : EIATTR_CTAIDZ_USED
	.align		4
.L_322:
        /*03f4*/ 	.byte	0x01, 0x04
	.zero		2


	//----- nvinfo : EIATTR_CRS_STACK_SIZE
	.align		4
        /*03f8*/ 	.byte	0x04, 0x1e
        /*03fa*/ 	.short	(.L_324 - .L_323)
.L_323:
        /*03fc*/ 	.word	0x00000000
.L_324:


//--------------------- .nv.info._ZN5flash16flash_fwd_kernelI23Flash_fwd_kernel_traitsILi32ELi128ELi128ELi4ELb0ELb0EN7cutlass10bfloat16_tE19Flash_kernel_traitsILi32ELi128ELi128ELi4ES3_EELb1ELb0ELb1ELb0ELb0ELb0ELb0ELb0EEEvNS_16Flash_fwd_paramsE --------------------------
	.section	.nv.info._ZN5flash16flash_fwd_kernelI23Flash_fwd_kernel_traitsILi32ELi128ELi128ELi4ELb0ELb0EN7cutlass10bfloat16_tE19Flash_kernel_traitsILi32ELi128ELi128ELi4ES3_EELb1ELb0ELb1ELb0ELb0ELb0ELb0ELb0EEEvNS_16Flash_fwd_paramsE,"",@"SHT_CUDA_INFO"
	.sectionflags	@""
	.align	4


	//----- nvinfo : EIATTR_CUDA_API_VERSION
	.align		4
        /*0000*/ 	.byte	0x04, 0x37
        /*0002*/ 	.short	(.L_326 - .L_325)
.L_325:
        /*0004*/ 	.word	0x00000082


	//----- nvinfo : EIATTR_SW2861232_WAR
	.align		4
.L_326:
        /*0008*/ 	.byte	0x01, 0x35
	.zero		2


	//----- nvinfo : EIATTR_PARAM_CBANK
	.align		4
        /*000c*/ 	.byte	0x04, 0x0a
        /*000e*/ 	.short	(.L_328 - .L_327)
	.align		4
.L_327:
        /*0010*/ 	.word	index@(.nv.constant0._ZN5flash16flash_fwd_kernelI23Flash_fwd_kernel_traitsILi32ELi128ELi128ELi4ELb0ELb0EN7cutlass10bfloat16_tE19Flash_kernel_traitsILi32ELi128ELi128ELi4ES3_EELb1ELb0ELb1ELb0ELb0ELb0ELb0ELb0EEEvNS_16Flash_fwd_paramsE)
        /*0014*/ 	.short	0x0160
        /*0016*/ 	.short	0x01d0


	//----- nvinfo : EIATTR_CBANK_PARAM_SIZE
	.align		4
.L_328:
        /*0018*/ 	.byte	0x03, 0x19
        /*001a*/ 	.short	0x01d0


	//----- nvinfo : EIATTR_KPARAM_INFO
	.align		4
        /*001c*/ 	.byte	0x04, 0x17
        /*001e*/ 	.short	(.L_330 - .L_329)
.L_329:
        /*0020*/ 	.word	0x00000000
        /*0024*/ 	.short	0x0000
        /*0026*/ 	.short	0x0000
        /*0028*/ 	.byte	0x00, 0xf0, 0x41, 0x07


	//----- nvinfo : EIATTR_MAXREG_COUNT
	.align		4
.L_330:
        /*002c*/ 	.byte	0x03, 0x1b
        /*002e*/ 	.short	0x00ff


	//----- nvinfo : EIATTR_NUM_BARRIERS
	.align		4
        /*0030*/ 	.byte	0x02, 0x4c
        /*0032*/ 	.byte	0x01
	.zero		1


	//----- nvinfo : EIATTR_ANNOTATIONS
	.align		4
        /*0034*/ 	.byte	0x04, 0x55
        /*0036*/ 	.short	(.L_332 - .L_331)


	//   ....[0]....
.L_331:
        /* <DEDUP_REMOVED lines=76> */


	//----- nvinfo : EIATTR_MERCURY_ISA_VERSION
	.align		4
.L_332:
        /*04e8*/ 	.byte	0x03, 0x5f
        /*04ea*/ 	.short	0x0000


	//----- nvinfo : EIATTR_COOP_GROUP_MASK_REGIDS
	.align		4
        /*04ec*/ 	.byte	0x04, 0x29
        /*04ee*/ 	.short	(.L_334 - .L_333)


	//   ....[0]....
.L_333:
        /*04f0*/ 	.word	0xffffffff


	//   ....[1]....
        /*04f4*/ 	.word	0xffffffff


	//   ....[2]....
        /*04f8*/ 	.word	0xffffffff


	//   ....[3]....
        /*04fc*/ 	.word	0xffffffff


	//   ....[4]....
        /*0500*/ 	.word	0xffffffff


	//   ....[5]....
        /*0504*/ 	.word	0xffffffff


	//   ....[6]....
        /*0508*/ 	.word	0xffffffff


	//   ....[7]....
        /*050c*/ 	.word	0xffffffff


	//   ....[8]....
        /*0510*/ 	.word	0xffffffff


	//   ....[9]....
        /*0514*/ 	.word	0xffffffff


	//   ....[10]....
        /*0518*/ 	.word	0xffffffff


	//   ....[11]....
        /*051c*/ 	.word	0xffffffff


	//   ....[12]....
        /*0520*/ 	.word	0xffffffff


	//   ....[13]....
        /*0524*/ 	.word	0xffffffff


	//   ....[14]....
        /*0528*/ 	.word	0xffffffff


	//   ....[15]....
        /*052c*/ 	.word	0xffffffff


	//   ....[16]....
        /*0530*/ 	.word	0xffffffff


	//   ....[17]....
        /*0534*/ 	.word	0xffffffff


	//   ....[18]....
        /*0538*/ 	.word	0xffffffff


	//   ....[19]....
        /*053c*/ 	.word	0xffffffff


	//   ....[20]....
        /*0540*/ 	.word	0xffffffff


	//   ....[21]....
        /*0544*/ 	.word	0xffffffff


	//   ....[22]....
        /*0548*/ 	.word	0xffffffff


	//   ....[23]....
        /*054c*/ 	.word	0xffffffff


	//   ....[24]....
        /*0550*/ 	.word	0xffffffff


	//   ....[25]....
        /*0554*/ 	.word	0xffffffff


	//   ....[26]....
        /*0558*/ 	.word	0xffffffff


	//   ....[27]....
        /*055c*/ 	.word	0xffffffff


	//   ....[28]....
        /*0560*/ 	.word	0xffffffff


	//   ....[29]....
        /*0564*/ 	.word	0xffffffff


	//   ....[30]....
        /*0568*/ 	.word	0xffffffff


	//   ....[31]....
        /*056c*/ 	.word	0xffffffff


	//----- nvinfo : EIATTR_COOP_GROUP_INSTR_OFFSETS
	.align		4
.L_334:
        /*0570*/ 	.byte	0x04, 0x28
        /*0572*/ 	.short	(.L_336 - .L_335)


	//   ....[0]....
.L_335:
        /*0574*/ 	.word	0x00005b30


	//   ....[1]....
        /*0578*/ 	.word	0x00005ba0


	//   ....[2]....
        /*057c*/ 	.word	0x00005d30


	//   ....[3]....
        /*0580*/ 	.word	0x00005dd0


	//   ....[4]....
        /*0584*/ 	.word	0x00006020


	//   ....[5]....
        /*0588*/ 	.word	0x000060e0


	//   ....[6]....
        /*058c*/ 	.word	0x000063e0


	//   ....[7]....
        /*0590*/ 	.word	0x00006540


	//   ....[8]....
        /*0594*/ 	.word	0x0000de50


	//   ....[9]....
        /*0598*/ 	.word	0x0000de80


	//   ....[10]....
        /*059c*/ 	.word	0x0000df90


	//   ....[11]....
        /*05a0*/ 	.word	0x0000e0c0


	//   ....[12]....
        /*05a4*/ 	.word	0x0000e0e0


	//   ....[13]....
        /*05a8*/ 	.word	0x0000e1a0


	//   ....[14]....
        /*05ac*/ 	.word	0x0000e220


	//   ....[15]....
        /*05b0*/ 	.word	0x0000e3c0


	//   ....[16]....
        /*05b4*/ 	.word	0x00016960


	//   ....[17]....
        /*05b8*/ 	.word	0x00016b10


	//   ....[18]....
        /*05bc*/ 	.word	0x00016b60


	//   ....[19]....
        /*05c0*/ 	.word	0x00016cf0


	//   ....[20]....
        /*05c4*/ 	.word	0x00016dd0


	//   ....[21]....
        /*05c8*/ 	.word	0x00016f50


	//   ....[22]....
        /*05cc*/ 	.word	0x00017050


	//   ....[23]....
        /*05d0*/ 	.word	0x000171a0


	//   ....[24]....
        /*05d4*/ 	.word	0x0001cc00


	//   ....[25]....
        /*05d8*/ 	.word	0x0001cc10


	//   ....[26]....
        /*05dc*/ 	.word	0x0001cc20


	//   ....[27]....
        /*05e0*/ 	.word	0x0001cc30


	//   ....[28]....
        /*05e4*/ 	.word	0x0001cc50


	//   ....[29]....
        /*05e8*/ 	.word	0x0001cc80


	//   ....[30]....
        /*05ec*/ 	.word	0x0001cca0


	//   ....[31]....
        /*05f0*/ 	.word	0x0001ccb0


	//----- nvinfo : EIATTR_EXIT_INSTR_OFFSETS
	.align		4
.L_336:
        /*05f4*/ 	.byte	0x04, 0x1c
        /*05f6*/ 	.short	(.L_338 - .L_337)


	//   ....[0]....
.L_337:
        /*05f8*/ 	.word	0x00000730


	//   ....[1]....
        /*05fc*/ 	.word	0x000011f0


	//   ....[2]....
        /*0600*/ 	.word	0x00001270


	//   ....[3]....
        /*0604*/ 	.word	0x0001dc10


	//   ....[4]....
        /*0608*/ 	.word	0x0001dcd0


	//----- nvinfo : EIATTR_CTAIDZ_USED
	.align		4
.L_338:
        /*060c*/ 	.byte	0x01, 0x04
	.zero		2


	//----- nvinfo : EIATTR_CRS_STACK_SIZE
	.align		4
        /*0610*/ 	.byte	0x04, 0x1e
        /*0612*/ 	.short	(.L_340 - .L_339)
.L_339:
        /*0614*/ 	.word	0x00000000
.L_340:


//--------------------- .nv.info._ZN5flash16flash_fwd_kernelI23Flash_fwd_kernel_traitsILi32ELi128ELi128ELi4ELb0ELb0EN7cutlass10bfloat16_tE19Flash_kernel_traitsILi32ELi128ELi128ELi4ES3_EELb1ELb0ELb0ELb0ELb1ELb1ELb0ELb0EEEvNS_16Flash_fwd_paramsE --------------------------
	.section	.nv.info._ZN5flash16flash_fwd_kernelI23Flash_fwd_kernel_traitsILi32ELi128ELi128ELi4ELb0ELb0EN7cutlass10bfloat16_tE19Flash_kernel_traitsILi32ELi128ELi128ELi4ES3_EELb1ELb0ELb0ELb0ELb1ELb1ELb0ELb0EEEvNS_16Flash_fwd_paramsE,"",@"SHT_CUDA_INFO"
	.sectionflags	@""
	.align	4


	//----- nvinfo : EIATTR_CUDA_API_VERSION
	.align		4
        /*0000*/ 	.byte	0x04, 0x37
        /*0002*/ 	.short	(.L_342 - .L_341)
.L_341:
        /*0004*/ 	.word	0x00000082


	//----- nvinfo : EIATTR_SW2861232_WAR
	.align		4
.L_342:
        /*0008*/ 	.byte	0x01, 0x35
	.zero		2


	//----- nvinfo : EIATTR_PARAM_CBANK
	.align		4
        /*000c*/ 	.byte	0x04, 0x0a
        /*000e*/ 	.short	(.L_344 - .L_343)
	.align		4
.L_343:
        /*0010*/ 	.word	index@(.nv.constant0._ZN5flash16flash_fwd_kernelI23Flash_fwd_kernel_traitsILi32ELi128ELi128ELi4ELb0ELb0EN7cutlass10bfloat16_tE19Flash_kernel_traitsILi32ELi128ELi128ELi4ES3_EELb1ELb0ELb0ELb0ELb1ELb1ELb0ELb0EEEvNS_16Flash_fwd_paramsE)
        /*0014*/ 	.short	0x0160
        /*0016*/ 	.short	0x01d0


	//----- nvinfo : EIATTR_CBANK_PARAM_SIZE
	.align		4
.L_344:
        /*0018*/ 	.byte	0x03, 0x19
        /*001a*/ 	.short	0x01d0


	//----- nvinfo : EIATTR_KPARAM_INFO
	.align		4
        /*001c*/ 	.byte	0x04, 0x17
        /*001e*/ 	.short	(.L_346 - .L_345)
.L_345:
        /*0020*/ 	.word	0x00000000
        /*0024*/ 	.short	0x0000
        /*0026*/ 	.short	0x0000
        /*0028*/ 	.byte	0x00, 0xf0, 0x41, 0x07


	//----- nvinfo : EIATTR_MAXREG_COUNT
	.align		4
.L_346:
        /*002c*/ 	.byte	0x03, 0x1b
        /*002e*/ 	.short	0x00ff


	//----- nvinfo : EIATTR_NUM_BARRIERS
	.align		4
        /*0030*/ 	.byte	0x02, 0x4c
        /*0032*/ 	.byte	0x01
	.zero		1


	//----- nvinfo : EIATTR_ANNOTATIONS
	.align		4
        /*0034*/ 	.byte	0x04, 0x55
        /*0036*/ 	.short	(.L_348 - .L_347)


	//   ....[0]....
.L_347:
        /* <DEDUP_REMOVED lines=46> */


	//----- nvinfo : EIATTR_MERCURY_ISA_VERSION
	.align		4
.L_348:
        /*0308*/ 	.byte	0x03, 0x5f
        /*030a*/ 	.short	0x0000


	//----- nvinfo : EIATTR_COOP_GROUP_MASK_REGIDS
	.align		4
        /*030c*/ 	.byte	0x04, 0x29
        /*030e*/ 	.short	(.L_350 - .L_349)


	//   ....[0]....
.L_349:
        /*0310*/ 	.word	0xffffffff


	//   ....[1]....
        /*0314*/ 	.word	0xffffffff


	//   ....[2]....
        /*0318*/ 	.word	0xffffffff


	//   ....[3]....
        /*031c*/ 	.word	0xffffffff


	//   ....[4]....
        /*0320*/ 	.word	0xffffffff


	//   ....[5]....
        /*0324*/ 	.word	0xffffffff


	//   ....[6]....
        /*0328*/ 	.word	0xffffffff


	//   ....[7]....
        /*032c*/ 	.word	0xffffffff


	//   ....[8]....
        /*0330*/ 	.word	0xffffffff


	//   ....[9]....
        /*0334*/ 	.word	0xffffffff


	//   ....[10]....
        /*0338*/ 	.word	0xffffffff


	//   ....[11]....
        /*033c*/ 	.word	0xffffffff


	//   ....[12]....
        /*0340*/ 	.word	0xffffffff


	//   ....[13]....
        /*0344*/ 	.word	0xffffffff


	//   ....[14]....
        /*0348*/ 	.word	0xffffffff


	//   ....[15]....
        /*034c*/ 	.word	0xffffffff


	//   ....[16]....
        /*0350*/ 	.word	0xffffffff


	//   ....[17]....
        /*0354*/ 	.word	0xffffffff


	//   ....[18]....
        /*0358*/ 	.word	0xffffffff


	//   ....[19]....
        /*035c*/ 	.word	0xffffffff


	//   ....[20]....
        /*0360*/ 	.word	0xffffffff


	//   ....[21]....
        /*0364*/ 	.word	0xffffffff


	//   ....[22]....
        /*0368*/ 	.word	0xffffffff


	//   ....[23]....
        /*036c*/ 	.word	0xffffffff


	//----- nvinfo : EIATTR_COOP_GROUP_INSTR_OFFSETS
	.align		4
.L_350:
        /*0370*/ 	.byte	0x04, 0x28
        /*0372*/ 	.short	(.L_352 - .L_351)


	//   ....[0]....
.L_351:
        /*0374*/ 	.word	0x00001e90


	//   ....[1]....
        /*0378*/ 	.word	0x000022d0


	//   ....[2]....
        /*037c*/ 	.word	0x00002330


	//   ....[3]....
        /*0380*/ 	.word	0x00002570


	//   ....[4]....
        /*0384*/ 	.word	0x000025b0


	//   ....[5]....
        /*0388*/ 	.word	0x00002690


	//   ....[6]....
        /*038c*/ 	.word	0x00002870


	//   ....[7]....
        /*0390*/ 	.word	0x000029c0


	//   ....[8]....
        /*0394*/ 	.word	0x00008440


	//   ....[9]....
        /*0398*/ 	.word	0x000084c0


	//   ....[10]....
        /*039c*/ 	.word	0x000085c0


	//   ....[11]....
        /*03a0*/ 	.word	0x00008610


	//   ....[12]....
        /*03a4*/ 	.word	0x00008720


	//   ....[13]....
        /*03a8*/ 	.word	0x000087a0


	//   ....[14]....
        /*03ac*/ 	.word	0x000088a0


	//   ....[15]....
        /*03b0*/ 	.word	0x00008910


	//   ....[16]....
        /*03b4*/ 	.word	0x0000dec0


	//   ....[17]....
        /*03b8*/ 	.word	0x0000def0


	//   ....[18]....
        /*03bc*/ 	.word	0x0000df70


	//   ....[19]....
        /*03c0*/ 	.word	0x0000dfe0


	//   ....[20]....
        /*03c4*/ 	.word	0x0000dff0


	//   ....[21]....
        /*03c8*/ 	.word	0x0000e010


	//   ....[22]....
        /*03cc*/ 	.word	0x0000e030


	//   ....[23]....
        /*03d0*/ 	.word	0x0000e040


	//----- nvinfo : EIATTR_EXIT_INSTR_OFFSETS
	.align		4
.L_352:
        /*03d4*/ 	.byte	0x04, 0x1c
        /*03d6*/ 	.short	(.L_354 - .L_353)


	//   ....[0]....
.L_353:
        /*03d8*/ 	.word	0x000003c0


	//   ....[1]....
        /*03dc*/ 	.word	0x0000eef0


	//----- nvinfo : EIATTR_CTAIDZ_USED
	.align		4
.L_354:
        /*03e0*/ 	.byte	0x01, 0x04
	.zero		2


	//----- nvinfo : EIATTR_CRS_STACK_SIZE
	.align		4
        /*03e4*/ 	.byte	0x04, 0x1e
        /*03e6*/ 	.short	(.L_356 - .L_355)
.L_355:
        /*03e8*/ 	.word	0x00000000
.L_356:


//--------------------- .nv.info._ZN5flash16flash_fwd_kernelI23Flash_fwd_kernel_traitsILi32ELi128ELi128ELi4ELb0ELb0EN7cutlass10bfloat16_tE19Flash_kernel_traitsILi32ELi128ELi128ELi4ES3_EELb0ELb0ELb0ELb0ELb1ELb1ELb1ELb0EEEvNS_16Flash_fwd_paramsE --------------------------
	.section	.nv.info._ZN5flash16flash_fwd_kernelI23Flash_fwd_kernel_traitsILi32ELi128ELi128ELi4ELb0ELb0EN7cutlass10bfloat16_tE19Flash_kernel_traitsILi32ELi128ELi128ELi4ES3_EELb0ELb0ELb0ELb0ELb1ELb1ELb1ELb0EEEvNS_16Flash_fwd_paramsE,"",@"SHT_CUDA_INFO"
	.sectionflags	@""
	.align	4


	//----- nvinfo : EIATTR_CUDA_API_VERSION
	.align		4
        /*0000*/ 	.byte	0x04, 0x37
        /*0002*/ 	.short	(.L_358 - .L_357)
.L_357:
        /*0004*/ 	.word	0x00000082


	//----- nvinfo : EIATTR_SW2861232_WAR
	.align		4
.L_358:
        /*0008*/ 	.byte	0x01, 0x35
	.zero		2


	//----- nvinfo : EIATTR_PARAM_CBANK
	.align		4
        /*000c*/ 	.byte	0x04, 0x0a
        /*000e*/ 	.short	(.L_360 - .L_359)
	.align		4
.L_359:
        /*0010*/ 	.word	index@(.nv.constant0._ZN5flash16flash_fwd_kernelI23Flash_fwd_kernel_traitsILi32ELi128ELi128ELi4ELb0ELb0EN7cutlass10bfloat16_tE19Flash_kernel_traitsILi32ELi128ELi128ELi4ES3_EELb0ELb0ELb0ELb0ELb1ELb1ELb1ELb0EEEvNS_16Flash_fwd_paramsE)
        /*0014*/ 	.short	0x0160
        /*0016*/ 	.short	0x01d0


	//----- nvinfo : EIATTR_CBANK_PARAM_SIZE
	.align		4
.L_360:
        /*0018*/ 	.byte	0x03, 0x19
        /*001a*/ 	.short	0x01d0


	//----- nvinfo : EIATTR_KPARAM_INFO
	.align		4
        /*001c*/ 	.byte	0x04, 0x17
        /*001e*/ 	.short	(.L_362 - .L_361)
.L_361:
        /*0020*/ 	.word	0x00000000
        /*0024*/ 	.short	0x0000
        /*0026*/ 	.short	0x0000
        /*0028*/ 	.byte	0x00, 0xf0, 0x41, 0x07


	//----- nvinfo : EIATTR_MAXREG_COUNT
	.align		4
.L_362:
        /*002c*/ 	.byte	0x03, 0x1b
        /*002e*/ 	.short	0x00ff


	//----- nvinfo : EIATTR_NUM_BARRIERS
	.align		4
        /*0030*/ 	.byte	0x02, 0x4c
        /*0032*/ 	.byte	0x01
	.zero		1


	//----- nvinfo : EIATTR_ANNOTATIONS
	.align		4
        /*0034*/ 	.byte	0x04, 0x55
        /*0036*/ 	.short	(.L_364 - .L_363)


	//   ....[0]....
.L_363:
        /* <DEDUP_REMOVED lines=14> */


	//----- nvinfo : EIATTR_MERCURY_ISA_VERSION
	.align		4
.L_364:
        /*0108*/ 	.byte	0x03, 0x5f
        /*010a*/ 	.short	0x0000


	//----- nvinfo : EIATTR_COOP_GROUP_MASK_REGIDS
	.align		4
        /*010c*/ 	.byte	0x04, 0x29
        /*010e*/ 	.short	(.L_366 - .L_365)


	//   ....[0]....
.L_365:
        /*0110*/ 	.word	0xffffffff


	//   ....[1]....
        /*0114*/ 	.word	0xffffffff


	//   ....[2]....
        /*0118*/ 	.word	0xffffffff


	//   ....[3]....
        /*011c*/ 	.word	0xffffffff


	//   ....[4]....
        /*0120*/ 	.word	0xffffffff


	//   ....[5]....
        /*0124*/ 	.word	0xffffffff


	//   ....[6]....
        /*0128*/ 	.word	0xffffffff


	//   ....[7]....
        /*012c*/ 	.word	0xffffffff


	//   ....[8]....
        /*0130*/ 	.word	0xffffffff


	//   ....[9]....
        /*0134*/ 	.word	0xffffffff


	//   ....[10]....
        /*0138*/ 	.word	0xffffffff


	//   ....[11]....
        /*013c*/ 	.word	0xffffffff


	//   ....[12]....
        /*0140*/ 	.word	0xffffffff


	//   ....[13]....
        /*0144*/ 	.word	0xffffffff


	//   ....[14]....
        /*0148*/ 	.word	0xffffffff


	//   ....[15]....
        /*014c*/ 	.word	0xffffffff


	//   ....[16]....
        /*0150*/ 	.word	0xffffffff


	//   ....[17]....
        /*0154*/ 	.word	0xffffffff


	//   ....[18]....
        /*0158*/ 	.word	0xffffffff


	//   ....[19]....
        /*015c*/ 	.word	0xffffffff


	//   ....[20]....
        /*0160*/ 	.word	0xffffffff


	//   ....[21]....
        /*0164*/ 	.word	0xffffffff


	//   ....[22]....
        /*0168*/ 	.word	0xffffffff


	//   ....[23]....
        /*016c*/ 	.word	0xffffffff


	//----- nvinfo : EIATTR_COOP_GROUP_INSTR_OFFSETS
	.align		4
.L_366:
        /*0170*/ 	.byte	0x04, 0x28
        /*0172*/ 	.short	(.L_368 - .L_367)


	//   ....[0]....
.L_367:
        /*0174*/ 	.word	0x000029b0


	//   ....[1]....
        /*0178*/ 	.word	0x000029d0


	//   ....[2]....
        /*017c*/ 	.word	0x00002dc0


	//   ....[3]....
        /*0180*/ 	.word	0x00002e10


	//   ....[4]....
        /*0184*/ 	.word	0x000034b0


	//   ....[5]....
        /*0188*/ 	.word	0x00003520


	//   ....[6]....
        /*018c*/ 	.word	0x000036b0


	//   ....[7]....
        /*0190*/ 	.word	0x00003710


	//   ....[8]....
        /*0194*/ 	.word	0x000070e0


	//   ....[9]....
        /*0198*/ 	.word	0x00007170


	//   ....[10]....
        /*019c*/ 	.word	0x000071e0


	//   ....[11]....
        /*01a0*/ 	.word	0x00007280


	//   ....[12]....
        /*01a4*/ 	.word	0x000072b0


	//   ....[13]....
        /*01a8*/ 	.word	0x000072e0


	//   ....[14]....
        /*01ac*/ 	.word	0x000075a0


	//   ....[15]....
        /*01b0*/ 	.word	0x00007630


	//   ....[16]....
        /*01b4*/ 	.word	0x00009b90


	//   ....[17]....
        /*01b8*/ 	.word	0x00009ba0


	//   ....[18]....
        /*01bc*/ 	.word	0x00009bb0


	//   ....[19]....
        /*01c0*/ 	.word	0x00009bc0


	//   ....[20]....
        /*01c4*/ 	.word	0x00009bf0


	//   ....[21]....
        /*01c8*/ 	.word	0x00009c10


	//   ....[22]....
        /*01cc*/ 	.word	0x00009c30


	//   ....[23]....
        /*01d0*/ 	.word	0x00009c40


	//----- nvinfo : EIATTR_EXIT_INSTR_OFFSETS
	.align		4
.L_368:
        /*01d4*/ 	.byte	0x04, 0x1c
        /*01d6*/ 	.short	(.L_370 - .L_369)


	//   ....[0]....
.L_369:
        /*01d8*/ 	.word	0x00000170


	//   ....[1]....
        /*01dc*/ 	.word	0x0000aaa0


	//----- nvinfo : EIATTR_CTAIDZ_USED
	.align		4
.L_370:
        /*01e0*/ 	.byte	0x01, 0x04
	.zero		2


	//----- nvinfo : EIATTR_CRS_STACK_SIZE
	.align		4
        /*01e4*/ 	.byte	0x04, 0x1e
        /*01e6*/ 	.short	(.L_372 - .L_371)
.L_371:
        /*01e8*/ 	.word	0x00000000
.L_372:


//--------------------- .nv.info._ZN5flash16flash_fwd_kernelI23Flash_fwd_kernel_traitsILi32ELi128ELi128ELi4ELb0ELb0EN7cutlass10bfloat16_tE19Flash_kernel_traitsILi32ELi128ELi128ELi4ES3_EELb1ELb0ELb0ELb1ELb0ELb0ELb0ELb0EEEvNS_16Flash_fwd_paramsE --------------------------
	.section	.nv.info._ZN5flash16flash_fwd_kernelI23Flash_fwd_kernel_traitsILi32ELi128ELi128ELi4ELb0ELb0EN7cutlass10bfloat16_tE19Flash_kernel_traitsILi32ELi128ELi128ELi4ES3_EELb1ELb0ELb0ELb1ELb0ELb0ELb0ELb0EEEvNS_16Flash_fwd_paramsE,"",@"SHT_CUDA_INFO"
	.sectionflags	@""
	.align	4


	//----- nvinfo : EIATTR_CUDA_API_VERSION
	.align		4
        /*0000*/ 	.byte	0x04, 0x37
        /*0002*/ 	.short	(.L_374 - .L_373)
.L_373:
        /*0004*/ 	.word	0x00000082


	//----- nvinfo : EIATTR_SW2861232_WAR
	.align		4
.L_374:
        /*0008*/ 	.byte	0x01, 0x35
	.zero		2


	//----- nvinfo : EIATTR_PARAM_CBANK
	.align		4
        /*000c*/ 	.byte	0x04, 0x0a
        /*000e*/ 	.short	(.L_376 - .L_375)
	.align		4
.L_375:
        /*0010*/ 	.word	index@(.nv.constant0._ZN5flash16flash_fwd_kernelI23Flash_fwd_kernel_traitsILi32ELi128ELi128ELi4ELb0ELb0EN7cutlass10bfloat16_tE19Flash_kernel_traitsILi32ELi128ELi128ELi4ES3_EELb1ELb0ELb0ELb1ELb0ELb0ELb0ELb0EEEvNS_16Flash_fwd_paramsE)
        /*0014*/ 	.short	0x0160
        /*0016*/ 	.short	0x01d0


	//----- nvinfo : EIATTR_CBANK_PARAM_SIZE
	.align		4
.L_376:
        /*0018*/ 	.byte	0x03, 0x19
        /*001a*/ 	.short	0x01d0


	//----- nvinfo : EIATTR_KPARAM_INFO
	.align		4
        /*001c*/ 	.byte	0x04, 0x17
        /*001e*/ 	.short	(.L_378 - .L_377)
.L_377:
        /*0020*/ 	.word	0x00000000
        /*0024*/ 	.short	0x0000
        /*0026*/ 	.short	0x0000
        /*0028*/ 	.byte	0x00, 0xf0, 0x41, 0x07


	//----- nvinfo : EIATTR_MAXREG_COUNT
	.align		4
.L_378:
        /*002c*/ 	.byte	0x03, 0x1b
        /*002e*/ 	.short	0x00ff


	//----- nvinfo : EIATTR_NUM_BARRIERS
	.align		4
        /*0030*/ 	.byte	0x02, 0x4c
        /*0032*/ 	.byte	0x01
	.zero		1


	//----- nvinfo : EIATTR_ANNOTATIONS
	.align		4
        /*0034*/ 	.byte	0x04, 0x55
        /*0036*/ 	.short	(.L_380 - .L_379)


	//   ....[0]....
.L_379:
        /* <DEDUP_REMOVED lines=46> */


	//----- nvinfo : EIATTR_MERCURY_ISA_VERSION
	.align		4
.L_380:
        /*0308*/ 	.byte	0x03, 0x5f
        /*030a*/ 	.short	0x0000


	//----- nvinfo : EIATTR_COOP_GROUP_MASK_REGIDS
	.align		4
        /*030c*/ 	.byte	0x04, 0x29
        /*030e*/ 	.short	(.L_382 - .L_381)


	//   ....[0]....
.L_381:
        /*0310*/ 	.word	0xffffffff


	//   ....[1]....
        /*0314*/ 	.word	0xffffffff


	//   ....[2]....
        /*0318*/ 	.word	0xffffffff


	//   ....[3]....
        /*031c*/ 	.word	0xffffffff


	//   ....[4]....
        /*0320*/ 	.word	0xffffffff


	//   ....[5]....
        /*0324*/ 	.word	0xffffffff


	//   ....[6]....
        /*0328*/ 	.word	0xffffffff


	//   ....[7]....
        /*032c*/ 	.word	0xffffffff


	//   ....[8]....
        /*0330*/ 	.word	0xffffffff


	//   ....[9]....
        /*0334*/ 	.word	0xffffffff


	//   ....[10]....
        /*0338*/ 	.word	0xffffffff


	//   ....[11]....
        /*033c*/ 	.word	0xffffffff


	//   ....[12]....
        /*0340*/ 	.word	0xffffffff


	//   ....[13]....
        /*0344*/ 	.word	0xffffffff


	//   ....[14]....
        /*0348*/ 	.word	0xffffffff


	//   ....[15]....
        /*034c*/ 	.word	0xffffffff


	//   ....[16]....
        /*0350*/ 	.word	0xffffffff


	//   ....[17]....
        /*0354*/ 	.word	0xffffffff


	//   ....[18]....
        /*0358*/ 	.word	0xffffffff


	//   ....[19]....
        /*035c*/ 	.word	0xffffffff


	//   ....[20]....
        /*0360*/ 	.word	0xffffffff


	//   ....[21]....
        /*0364*/ 	.word	0xffffffff


	//   ....[22]....
        /*0368*/ 	.word	0xffffffff


	//   ....[23]....
        /*036c*/ 	.word	0xffffffff


	//----- nvinfo : EIATTR_COOP_GROUP_INSTR_OFFSETS
	.align		4
.L_382:
        /*0370*/ 	.byte	0x04, 0x28
        /*0372*/ 	.short	(.L_384 - .L_383)


	//   ....[0]....
.L_383:
        /*0374*/ 	.word	0x00006e00


	//   ....[1]....
        /*0378*/ 	.word	0x00006f20


	//   ....[2]....
        /*037c*/ 	.word	0x00006fe0


	//   ....[3]....
        /*0380*/ 	.word	0x00007120


	//   ....[4]....
        /*0384*/ 	.word	0x000073c0


	//   ....[5]....
        /*0388*/ 	.word	0x00007480


	//   ....[6]....
        /*038c*/ 	.word	0x000076a0


	//   ....[7]....
        /*0390*/ 	.word	0x00007860


	//   ....[8]....
        /*0394*/ 	.word	0x0000e600


	//   ....[9]....
        /*0398*/ 	.word	0x0000e740


	//   ....[10]....
        /*039c*/ 	.word	0x0000ec50


	//   ....[11]....
        /*03a0*/ 	.word	0x0000ee40


	//   ....[12]....
        /*03a4*/ 	.word	0x0000ef20


	//   ....[13]....
        /*03a8*/ 	.word	0x0000efd0


	//   ....[14]....
        /*03ac*/ 	.word	0x0000f090


	//   ....[15]....
        /*03b0*/ 	.word	0x0000f190


	//   ....[16]....
        /*03b4*/ 	.word	0x00014320


	//   ....[17]....
        /*03b8*/ 	.word	0x00014360


	//   ....[18]....
        /*03bc*/ 	.word	0x000143c0


	//   ....[19]....
        /*03c0*/ 	.word	0x000143d0


	//   ....[20]....
        /*03c4*/ 	.word	0x000143e0


	//   ....[21]....
        /*03c8*/ 	.word	0x00014420


	//   ....[22]....
        /*03cc*/ 	.word	0x00014440


	//   ....[23]....
        /*03d0*/ 	.word	0x00014450


	//----- nvinfo : EIATTR_EXIT_INSTR_OFFSETS
	.align		4
.L_384:
        /*03d4*/ 	.byte	0x04, 0x1c
        /*03d6*/ 	.short	(.L_386 - .L_385)


	//   ....[0]....
.L_385:
        /*03d8*/ 	.word	0x00000550


	//   ....[1]....
        /*03dc*/ 	.word	0x00015610


	//   ....[2]....
        /*03e0*/ 	.word	0x000156d0


	//   ....[3]....
        /*03e4*/ 	.word	0x00015fe0


	//   ....[4]....
        /*03e8*/ 	.word	0x00016060


	//----- nvinfo : EIATTR_CTAIDZ_USED
	.align		4
.L_386:
        /*03ec*/ 	.byte	0x01, 0x04
	.zero		2


	//----- nvinfo : EIATTR_CRS_STACK_SIZE
	.align		4
        /*03f0*/ 	.byte	0x04, 0x1e
        /*03f2*/ 	.short	(.L_388 - .L_387)
.L_387:
        /*03f4*/ 	.word	0x00000000
.L_388:


//--------------------- .nv.info._ZN5flash16flash_fwd_kernelI23Flash_fwd_kernel_traitsILi32ELi128ELi128ELi4ELb0ELb0EN7cutlass10bfloat16_tE19Flash_kernel_traitsILi32ELi128ELi128ELi4ES3_EELb1ELb0ELb0ELb0ELb0ELb0ELb0ELb1EEEvNS_16Flash_fwd_paramsE --------------------------
	.section	.nv.info._ZN5flash16flash_fwd_kernelI23Flash_fwd_kernel_traitsILi32ELi128ELi128ELi4ELb0ELb0EN7cutlass10bfloat16_tE19Flash_kernel_traitsILi32ELi128ELi128ELi4ES3_EELb1ELb0ELb0ELb0ELb0ELb0ELb0ELb1EEEvNS_16Flash_fwd_paramsE,"",@"SHT_CUDA_INFO"
	.sectionflags	@""
	.align	4


	//----- nvinfo : EIATTR_CUDA_API_VERSION
	.align		4
        /*0000*/ 	.byte	0x04, 0x37
        /*0002*/ 	.short	(.L_390 - .L_389)
.L_389:
        /*0004*/ 	.word	0x00000082


	//----- nvinfo : EIATTR_SW2861232_WAR
	.align		4
.L_390:
        /*0008*/ 	.byte	0x01, 0x35
	.zero		2


	//----- nvinfo : EIATTR_PARAM_CBANK
	.align		4
        /*000c*/ 	.byte	0x04, 0x0a
        /*000e*/ 	.short	(.L_392 - .L_391)
	.align		4
.L_391:
        /*0010*/ 	.word	index@(.nv.constant0._ZN5flash16flash_fwd_kernelI23Flash_fwd_kernel_traitsILi32ELi128ELi128ELi4ELb0ELb0EN7cutlass10bfloat16_tE19Flash_kernel_traitsILi32ELi128ELi128ELi4ES3_EELb1ELb0ELb0ELb0ELb0ELb0ELb0ELb1EEEvNS_16Flash_fwd_paramsE)
        /*0014*/ 	.short	0x0160
        /*0016*/ 	.short	0x01d0


	//----- nvinfo : EIATTR_CBANK_PARAM_SIZE
	.align		4
.L_392:
        /*0018*/ 	.byte	0x03, 0x19
        /*001a*/ 	.short	0x01d0


	//----- nvinfo : EIATTR_KPARAM_INFO
	.align		4
        /*001c*/ 	.byte	0x04, 0x17
        /*001e*/ 	.short	(.L_394 - .L_393)
.L_393:
        /*0020*/ 	.word	0x00000000
        /*0024*/ 	.short	0x0000
        /*0026*/ 	.short	0x0000
        /*0028*/ 	.byte	0x00, 0xf0, 0x41, 0x07


	//----- nvinfo : EIATTR_MAXREG_COUNT
	.align		4
.L_394:
        /*002c*/ 	.byte	0x03, 0x1b
        /*002e*/ 	.short	0x00ff


	//----- nvinfo : EIATTR_NUM_BARRIERS
	.align		4
        /*0030*/ 	.byte	0x02, 0x4c
        /*0032*/ 	.byte	0x01
	.zero		1


	//----- nvinfo : EIATTR_ANNOTATIONS
	.align		4
        /*0034*/ 	.byte	0x04, 0x55
        /*0036*/ 	.short	(.L_396 - .L_395)


	//   ....[0]....
.L_395:
        /* <DEDUP_REMOVED lines=228> */


	//----- nvinfo : EIATTR_MERCURY_ISA_VERSION
	.align		4
.L_396:
        /*0e68*/ 	.byte	0x03, 0x5f
        /*0e6a*/ 	.short	0x0000


	//----- nvinfo : EIATTR_COOP_GROUP_MASK_REGIDS
	.align		4
        /*0e6c*/ 	.byte	0x04, 0x29
        /*0e6e*/ 	.short	(.L_398 - .L_397)


	//   ....[0]....
.L_397:
        /*0e70*/ 	.word	0xffffffff


	//   ....[1]....
        /*0e74*/ 	.word	0xffffffff


	//   ....[2]....
        /*0e78*/ 	.word	0xffffffff


	//   ....[3]....
        /*0e7c*/ 	.word	0xffffffff


	//   ....[4]....
        /*0e80*/ 	.word	0xffffffff


	//   ....[5]....
        /*0e84*/ 	.word	0xffffffff


	//   ....[6]....
        /*0e88*/ 	.word	0xffffffff


	//   ....[7]....
        /*0e8c*/ 	.word	0xffffffff


	//   ....[8]....
        /*0e90*/ 	.word	0xffffffff


	//   ....[9]....
        /*0e94*/ 	.word	0xffffffff


	//   ....[10]....
        /*0e98*/ 	.word	0xffffffff


	//   ....[11]....
        /*0e9c*/ 	.word	0xffffffff


	//   ....[12]....
        /*0ea0*/ 	.word	0xffffffff


	//   ....[13]....
        /*0ea4*/ 	.word	0xffffffff


	//   ....[14]....
        /*0ea8*/ 	.word	0xffffffff


	//   ....[15]....
        /*0eac*/ 	.word	0xffffffff


	//   ....[16]....
        /*0eb0*/ 	.word	0xffffffff


	//   ....[17]....
        /*0eb4*/ 	.word	0xffffffff


	//   ....[18]....
        /*0eb8*/ 	.word	0xffffffff


	//   ....[19]....
        /*0ebc*/ 	.word	0xffffffff


	//   ....[20]....
        /*0ec0*/ 	.word	0xffffffff


	//   ....[21]....
        /*0ec4*/ 	.word	0xffffffff


	//   ....[22]....
        /*0ec8*/ 	.word	0xffffffff


	//   ....[23]....
        /*0ecc*/ 	.word	0xffffffff


	//----- nvinfo : EIATTR_COOP_GROUP_INSTR_OFFSETS
	.align		4
.L_398:
        /*0ed0*/ 	.byte	0x04, 0x28
        /*0ed2*/ 	.short	(.L_400 - .L_399)


	//   ....[0]....
.L_399:
        /*0ed4*/ 	.word	0x00003ea0


	//   ....[1]....
        /*0ed8*/ 	.word	0x00003f90


	//   ....[2]....
        /*0edc*/ 	.word	0x00004350


	//   ....[3]....
        /*0ee0*/ 	.word	0x00004470


	//   ....[4]....
        /*0ee4*/ 	.word	0x000044e0


	//   ....[5]....
        /*0ee8*/ 	.word	0x00004550


	//   ....[6]....
        /*0eec*/ 	.word	0x00005cf0


	//   ....[7]....
        /*0ef0*/ 	.word	0x00005d40


	//   ....[8]....
        /*0ef4*/ 	.word	0x0000f520


	//   ....[9]....
        /*0ef8*/ 	.word	0x0000f610


	//   ....[10]....
        /*0efc*/ 	.word	0x0000f6c0


	//   ....[11]....
        /*0f00*/ 	.word	0x0000f750


	//   ....[12]....
        /*0f04*/ 	.word	0x0000f7e0


	//   ....[13]....
        /*0f08*/ 	.word	0x0000f910


	//   ....[14]....
        /*0f0c*/ 	.word	0x000101b0


	//   ....[15]....
        /*0f10*/ 	.word	0x000102c0


	//   ....[16]....
        /*0f14*/ 	.word	0x00019400


	//   ....[17]....
        /*0f18*/ 	.word	0x00019410


	//   ....[18]....
        /*0f1c*/ 	.word	0x00019420


	//   ....[19]....
        /*0f20*/ 	.word	0x00019430


	//   ....[20]....
        /*0f24*/ 	.word	0x00019460


	//   ....[21]....
        /*0f28*/ 	.word	0x00019480


	//   ....[22]....
        /*0f2c*/ 	.word	0x000194b0


	//   ....[23]....
        /*0f30*/ 	.word	0x000194c0


	//----- nvinfo : EIATTR_EXIT_INSTR_OFFSETS
	.align		4
.L_400:
        /*0f34*/ 	.byte	0x04, 0x1c
        /*0f36*/ 	.short	(.L_402 - .L_401)


	//   ....[0]....
.L_401:
        /*0f38*/ 	.word	0x000006c0


	//   ....[1]....
        /*0f3c*/ 	.word	0x0001a3f0


	//   ....[2]....
        /*0f40*/ 	.word	0x0001a4b0


	//   ....[3]....
        /*0f44*/ 	.word	0x0001ae20


	//   ....[4]....
        /*0f48*/ 	.word	0x0001aea0


	//----- nvinfo : EIATTR_CTAIDZ_USED
	.align		4
.L_402:
        /*0f4c*/ 	.byte	0x01, 0x04
	.zero		2


	//----- nvinfo : EIATTR_CRS_STACK_SIZE
	.align		4
        /*0f50*/ 	.byte	0x04, 0x1e
        /*0f52*/ 	.short	(.L_404 - .L_403)
.L_403:
        /*0f54*/ 	.word	0x00000000
.L_404:


//--------------------- .nv.info._ZN5flash16flash_fwd_kernelI23Flash_fwd_kernel_traitsILi32ELi128ELi128ELi4ELb0ELb0EN7cutlass10bfloat16_tE19Flash_kernel_traitsILi32ELi128ELi128ELi4ES3_EELb0ELb0ELb0ELb0ELb0ELb0ELb1ELb0EEEvNS_16Flash_fwd_paramsE --------------------------
	.section	.nv.info._ZN5flash16flash_fwd_kernelI23Flash_fwd_kernel_traitsILi32ELi128ELi128ELi4ELb0ELb0EN7cutlass10bfloat16_tE19Flash_kernel_traitsILi32ELi128ELi128ELi4ES3_EELb0ELb0ELb0ELb0ELb0ELb0ELb1ELb0EEEvNS_16Flash_fwd_paramsE,"",@"SHT_CUDA_INFO"
	.sectionflags	@""
	.align	4


	//----- nvinfo : EIATTR_CUDA_API_VERSION
	.align		4
        /*0000*/ 	.byte	0x04, 0x37
        /*0002*/ 	.short	(.L_406 - .L_405)
.L_405:
        /*0004*/ 	.word	0x00000082


	//----- nvinfo : EIATTR_SW2861232_WAR
	.align		4
.L_406:
        /*0008*/ 	.byte	0x01, 0x35
	.zero		2


	//----- nvinfo : EIATTR_PARAM_CBANK
	.align		4
        /*000c*/ 	.byte	0x04, 0x0a
        /*000e*/ 	.short	(.L_408 - .L_407)
	.align		4
.L_407:
        /*0010*/ 	.word	index@(.nv.constant0._ZN5flash16flash_fwd_kernelI23Flash_fwd_kernel_traitsILi32ELi128ELi128ELi4ELb0ELb0EN7cutlass10bfloat16_tE19Flash_kernel_traitsILi32ELi128ELi128ELi4ES3_EELb0ELb0ELb0ELb0ELb0ELb0ELb1ELb0EEEvNS_16Flash_fwd_paramsE)
        /*0014*/ 	.short	0x0160
        /*0016*/ 	.short	0x01d0


	//----- nvinfo : EIATTR_CBANK_PARAM_SIZE
	.align		4
.L_408:
        /*0018*/ 	.byte	0x03, 0x19
        /*001a*/ 	.short	0x01d0


	//----- nvinfo : EIATTR_KPARAM_INFO
	.align		4
        /*001c*/ 	.byte	0x04, 0x17
        /*001e*/ 	.short	(.L_410 - .L_409)
.L_409:
        /*0020*/ 	.word	0x00000000
        /*0024*/ 	.short	0x0000
        /*0026*/ 	.short	0x0000
        /*0028*/ 	.byte	0x00, 0xf0, 0x41, 0x07


	//----- nvinfo : EIATTR_MAXREG_COUNT
	.align		4
.L_410:
        /*002c*/ 	.byte	0x03, 0x1b
        /*002e*/ 	.short	0x00ff


	//----- nvinfo : EIATTR_NUM_BARRIERS
	.align		4
        /*0030*/ 	.byte	0x02, 0x4c
        /*0032*/ 	.byte	0x01
	.zero		1


	//----- nvinfo : EIATTR_ANNOTATIONS
	.align		4
        /*0034*/ 	.byte	0x04, 0x55
        /*0036*/ 	.short	(.L_412 - .L_411)


	//   ....[0]....
.L_411:
        /* <DEDUP_REMOVED lines=23> */


	//----- nvinfo : EIATTR_MERCURY_ISA_VERSION
	.align		4
.L_412:
        /*0198*/ 	.byte	0x03, 0x5f
        /*019a*/ 	.short	0x0000


	//----- nvinfo : EIATTR_COOP_GROUP_MASK_REGIDS
	.align		4
        /*019c*/ 	.byte	0x04, 0x29
        /*019e*/ 	.short	(.L_414 - .L_413)


	//   ....[0]....
.L_413:
        /*01a0*/ 	.word	0xffffffff


	//   ....[1]....
        /*01a4*/ 	.word	0xffffffff


	//   ....[2]....
        /*01a8*/ 	.word	0xffffffff


	//   ....[3]....
        /*01ac*/ 	.word	0xffffffff


	//   ....[4]....
        /*01b0*/ 	.word	0xffffffff


	//   ....[5]....
        /*01b4*/ 	.word	0xffffffff


	//   ....[6]....
        /*01b8*/ 	.word	0xffffffff


	//   ....[7]....
        /*01bc*/ 	.word	0xffffffff


	//   ....[8]....
        /*01c0*/ 	.word	0xffffffff


	//   ....[9]....
        /*01c4*/ 	.word	0xffffffff


	//   ....[10]....
        /*01c8*/ 	.word	0xffffffff


	//   ....[11]....
        /*01cc*/ 	.word	0xffffffff


	//   ....[12]....
        /*01d0*/ 	.word	0xffffffff


	//   ....[13]....
        /*01d4*/ 	.word	0xffffffff


	//   ....[14]....
        /*01d8*/ 	.word	0xffffffff


	//   ....[15]....
        /*01dc*/ 	.word	0xffffffff


	//   ....[16]....
        /*01e0*/ 	.word	0xffffffff


	//   ....[17]....
        /*01e4*/ 	.word	0xffffffff


	//   ....[18]....
        /*01e8*/ 	.word	0xffffffff


	//   ....[19]....
        /*01ec*/ 	.word	0xffffffff


	//   ....[20]....
        /*01f0*/ 	.word	0xffffffff


	//   ....[21]....
        /*01f4*/ 	.word	0xffffffff


	//   ....[22]....
        /*01f8*/ 	.word	0xffffffff


	//   ....[23]....
        /*01fc*/ 	.word	0xffffffff


	//----- nvinfo : EIATTR_COOP_GROUP_INSTR_OFFSETS
	.align		4
.L_414:
        /*0200*/ 	.byte	0x04, 0x28
        /*0202*/ 	.short	(.L_416 - .L_415)


	//   ....[0]....
.L_415:
        /*0204*/ 	.word	0x00004620


	//   ....[1]....
        /*0208*/ 	.word	0x00004640


	//   ....[2]....
        /*020c*/ 	.word	0x00004aa0


	//   ....[3]....
        /*0210*/ 	.word	0x00004af0


	//   ....[4]....
        /*0214*/ 	.word	0x00005150


	//   ....[5]....
        /*0218*/ 	.word	0x000051c0


	//   ....[6]....
        /*021c*/ 	.word	0x00005360


	//   ....[7]....
        /*0220*/ 	.word	0x000053c0


	//   ....[8]....
        /*0224*/ 	.word	0x00009170


	//   ....[9]....
        /*0228*/ 	.word	0x00009240


	//   ....[10]....
        /*022c*/ 	.word	0x000092b0


	//   ....[11]....
        /*0230*/ 	.word	0x00009350


	//   ....[12]....
        /*0234*/ 	.word	0x00009380


	//   ....[13]....
        /*0238*/ 	.word	0x000093b0


	//   ....[14]....
        /*023c*/ 	.word	0x000095d0


	//   ....[15]....
        /*0240*/ 	.word	0x00009670


	//   ....[16]....
        /*0244*/ 	.word	0x0000bc00


	//   ....[17]....
        /*0248*/ 	.word	0x0000bc10


	//   ....[18]....
        /*024c*/ 	.word	0x0000bc20


	//   ....[19]....
        /*0250*/ 	.word	0x0000bc50


	//   ....[20]....
        /*0254*/ 	.word	0x0000bc70


	//   ....[21]....
        /*0258*/ 	.word	0x0000bc90


	//   ....[22]....
        /*025c*/ 	.word	0x0000bca0


	//   ....[23]....
        /*0260*/ 	.word	0x0000bcd0


	//----- nvinfo : EIATTR_EXIT_INSTR_OFFSETS
	.align		4
.L_416:
        /*0264*/ 	.byte	0x04, 0x1c
        /*0266*/ 	.short	(.L_418 - .L_417)


	//   ....[0]....
.L_417:
        /*0268*/ 	.word	0x00000300


	//   ....[1]....
        /*026c*/ 	.word	0x0000cd50


	//   ....[2]....
        /*0270*/ 	.word	0x0000ce10


	//   ....[3]....
        /*0274*/ 	.word	0x0000d710


	//   ....[4]....
        /*0278*/ 	.word	0x0000d790


	//----- nvinfo : EIATTR_CTAIDZ_USED
	.align		4
.L_418:
        /*027c*/ 	.byte	0x01, 0x04
	.zero		2


	//----- nvinfo : EIATTR_CRS_STACK_SIZE
	.align		4
        /*0280*/ 	.byte	0x04, 0x1e
        /*0282*/ 	.short	(.L_420 - .L_419)
.L_419:
        /*0284*/ 	.word	0x00000000
.L_420:


//--------------------- .nv.info._ZN5flash16flash_fwd_kernelI23Flash_fwd_kernel_traitsILi32ELi128ELi128ELi4ELb0ELb0EN7cutlass10bfloat16_tE19Flash_kernel_traitsILi32ELi128ELi128ELi4ES3_EELb1ELb0ELb0ELb1ELb0ELb0ELb0ELb1EEEvNS_16Flash_fwd_paramsE --------------------------
	.section	.nv.info._ZN5flash16flash_fwd_kernelI23Flash_fwd_kernel_traitsILi32ELi128ELi128ELi4ELb0ELb0EN7cutlass10bfloat16_tE19Flash_kernel_traitsILi32ELi128ELi128ELi4ES3_EELb1ELb0ELb0ELb1ELb0ELb0ELb0ELb1EEEvNS_16Flash_fwd_paramsE,"",@"SHT_CUDA_INFO"
	.sectionflags	@""
	.align	4


	//----- nvinfo : EIATTR_CUDA_API_VERSION
	.align		4
        /*0000*/ 	.byte	0x04, 0x37
        /*0002*/ 	.short	(.L_422 - .L_421)
.L_421:
        /*0004*/ 	.word	0x00000082


	//----- nvinfo : EIATTR_SW2861232_WAR
	.align		4
.L_422:
        /*0008*/ 	.byte	0x01, 0x35
	.zero		2


	//----- nvinfo : EIATTR_PARAM_CBANK
	.align		4
        /*000c*/ 	.byte	0x04, 0x0a
        /*000e*/ 	.short	(.L_424 - .L_423)
	.align		4
.L_423:
        /*0010*/ 	.word	index@(.nv.constant0._ZN5flash16flash_fwd_kernelI23Flash_fwd_kernel_traitsILi32ELi128ELi128ELi4ELb0ELb0EN7cutlass10bfloat16_tE19Flash_kernel_traitsILi32ELi128ELi128ELi4ES3_EELb1ELb0ELb0ELb1ELb0ELb0ELb0ELb1EEEvNS_16Flash_fwd_paramsE)
        /*0014*/ 	.short	0x0160
        /*0016*/ 	.short	0x01d0


	//----- nvinfo : EIATTR_CBANK_PARAM_SIZE
	.align		4
.L_424:
        /*0018*/ 	.byte	0x03, 0x19
        /*001a*/ 	.short	0x01d0


	//----- nvinfo : EIATTR_KPARAM_INFO
	.align		4
        /*001c*/ 	.byte	0x04, 0x17
        /*001e*/ 	.short	(.L_426 - .L_425)
.L_425:
        /*0020*/ 	.word	0x00000000
        /*0024*/ 	.short	0x0000
        /*0026*/ 	.short	0x0000
        /*0028*/ 	.byte	0x00, 0xf0, 0x41, 0x07


	//----- nvinfo : EIATTR_MAXREG_COUNT
	.align		4
.L_426:
        /*002c*/ 	.byte	0x03, 0x1b
        /*002e*/ 	.short	0x00ff


	//----- nvinfo : EIATTR_NUM_BARRIERS
	.align		4
        /*0030*/ 	.byte	0x02, 0x4c
        /*0032*/ 	.byte	0x01
	.zero		1


	//----- nvinfo : EIATTR_ANNOTATIONS
	.align		4
        /*0034*/ 	.byte	0x04, 0x55
        /*0036*/ 	.short	(.L_428 - .L_427)


	//   ....[0]....
.L_427:
        /* <DEDUP_REMOVED lines=196> */


	//----- nvinfo : EIATTR_MERCURY_ISA_VERSION
	.align		4
.L_428:
        /*0c60*/ 	.byte	0x03, 0x5f
        /*0c62*/ 	.short	0x0000


	//----- nvinfo : EIATTR_COOP_GROUP_MASK_REGIDS
	.align		4
        /*0c64*/ 	.byte	0x04, 0x29
        /*0c66*/ 	.short	(.L_430 - .L_429)


	//   ....[0]....
.L_429:
        /*0c68*/ 	.word	0xffffffff


	//   ....[1]....
        /*0c6c*/ 	.word	0xffffffff


	//   ....[2]....
        /*0c70*/ 	.word	0xffffffff


	//   ....[3]....
        /*0c74*/ 	.word	0xffffffff


	//   ....[4]....
        /*0c78*/ 	.word	0xffffffff


	//   ....[5]....
        /*0c7c*/ 	.word	0xffffffff


	//   ....[6]....
        /*0c80*/ 	.word	0xffffffff


	//   ....[7]....
        /*0c84*/ 	.word	0xffffffff


	//   ....[8]....
        /*0c88*/ 	.word	0xffffffff


	//   ....[9]....
        /*0c8c*/ 	.word	0xffffffff


	//   ....[10]....
        /*0c90*/ 	.word	0xffffffff


	//   ....[11]....
        /*0c94*/ 	.word	0xffffffff


	//   ....[12]....
        /*0c98*/ 	.word	0xffffffff


	//   ....[13]....
        /*0c9c*/ 	.word	0xffffffff


	//   ....[14]....
        /*0ca0*/ 	.word	0xffffffff


	//   ....[15]....
        /*0ca4*/ 	.word	0xffffffff


	//   ....[16]....
        /*0ca8*/ 	.word	0xffffffff


	//   ....[17]....
        /*0cac*/ 	.word	0xffffffff


	//   ....[18]....
        /*0cb0*/ 	.word	0xffffffff


	//   ....[19]....
        /*0cb4*/ 	.word	0xffffffff


	//   ....[20]....
        /*0cb8*/ 	.word	0xffffffff


	//   ....[21]....
        /*0cbc*/ 	.word	0xffffffff


	//   ....[22]....
        /*0cc0*/ 	.word	0xffffffff


	//   ....[23]....
        /*0cc4*/ 	.word	0xffffffff


	//----- nvinfo : EIATTR_COOP_GROUP_INSTR_OFFSETS
	.align		4
.L_430:
        /*0cc8*/ 	.byte	0x04, 0x28
        /*0cca*/ 	.short	(.L_432 - .L_431)


	//   ....[0]....
.L_431:
        /*0ccc*/ 	.word	0x000069d0


	//   ....[1]....
        /*0cd0*/ 	.word	0x00006a20


	//   ....[2]....
        /*0cd4*/ 	.word	0x00006ab0


	//   ....[3]....
        /*0cd8*/ 	.word	0x00006b40


	//   ....[4]....
        /*0cdc*/ 	.word	0x00006b70


	//   ....[5]....
        /*0ce0*/ 	.word	0x00006ba0


	//   ....[6]....
        /*0ce4*/ 	.word	0x00006c00


	//   ....[7]....
        /*0ce8*/ 	.word	0x00006cb0


	//   ....[8]....
        /*0cec*/ 	.word	0x00012f20


	//   ....[9]....
        /*0cf0*/ 	.word	0x000130b0


	//   ....[10]....
        /*0cf4*/ 	.word	0x00013130


	//   ....[11]....
        /*0cf8*/ 	.word	0x00013190


	//   ....[12]....
        /*0cfc*/ 	.word	0x000132b0


	//   ....[13]....
        /*0d00*/ 	.word	0x00013320


	//   ....[14]....
        /*0d04*/ 	.word	0x000134a0


	//   ....[15]....
        /*0d08*/ 	.word	0x000135e0


	//   ....[16]....
        /*0d0c*/ 	.word	0x0001cf40


	//   ....[17]....
        /*0d10*/ 	.word	0x0001cf50


	//   ....[18]....
        /*0d14*/ 	.word	0x0001cf60


	//   ....[19]....
        /*0d18*/ 	.word	0x0001cf70


	//   ....[20]....
        /*0d1c*/ 	.word	0x0001cfa0


	//   ....[21]....
        /*0d20*/ 	.word	0x0001cfc0


	//   ....[22]....
        /*0d24*/ 	.word	0x0001cfe0


	//   ....[23]....
        /*0d28*/ 	.word	0x0001d000


	//----- nvinfo : EIATTR_EXIT_INSTR_OFFSETS
	.align		4
.L_432:
        /*0d2c*/ 	.byte	0x04, 0x1c
        /*0d2e*/ 	.short	(.L_434 - .L_433)


	//   ....[0]....
.L_433:
        /*0d30*/ 	.word	0x00000660


	//   ....[1]....
        /*0d34*/ 	.word	0x0001df90


	//   ....[2]....
        /*0d38*/ 	.word	0x0001e040


	//   ....[3]....
        /*0d3c*/ 	.word	0x0001e9c0


	//   ....[4]....
        /*0d40*/ 	.word	0x0001ea40


	//----- nvinfo : EIATTR_CTAIDZ_USED
	.align		4
.L_434:
        /*0d44*/ 	.byte	0x01, 0x04
	.zero		2


	//----- nvinfo : EIATTR_CRS_STACK_SIZE
	.align		4
        /*0d48*/ 	.byte	0x04, 0x1e
        /*0d4a*/ 	.short	(.L_436 - .L_435)
.L_435:
        /*0d4c*/ 	.word	0x00000000
.L_436:


//--------------------- .nv.info._ZN5flash16flash_fwd_kernelI23Flash_fwd_kernel_traitsILi32ELi128ELi128ELi4ELb0ELb0EN7cutlass10bfloat16_tE19Flash_kernel_traitsILi32ELi128ELi128ELi4ES3_EELb0ELb0ELb0ELb1ELb0ELb0ELb1ELb0EEEvNS_16Flash_fwd_paramsE --------------------------
	.section	.nv.info._ZN5flash16flash_fwd_kernelI23Flash_fwd_kernel_traitsILi32ELi128ELi128ELi4ELb0ELb0EN7cutlass10bfloat16_tE19Flash_kernel_traitsILi32ELi128ELi128ELi4ES3_EELb0ELb0ELb0ELb1ELb0ELb0ELb1ELb0EEEvNS_16Flash_fwd_paramsE,"",@"SHT_CUDA_INFO"
	.sectionflags	@""
	.align	4


	//----- nvinfo : EIATTR_CUDA_API_VERSION
	.align		4
        /*0000*/ 	.byte	0x04, 0x37
        /*0002*/ 	.short	(.L_438 - .L_437)
.L_437:
        /*0004*/ 	.word	0x00000082


	//----- nvinfo : EIATTR_SW2861232_WAR
	.align		4
.L_438:
        /*0008*/ 	.byte	0x01, 0x35
	.zero		2


	//----- nvinfo : EIATTR_PARAM_CBANK
	.align		4
        /*000c*/ 	.byte	0x04, 0x0a
        /*000e*/ 	.short	(.L_440 - .L_439)
	.align		4
.L_439:
        /*0010*/ 	.word	index@(.nv.constant0._ZN5flash16flash_fwd_kernelI23Flash_fwd_kernel_traitsILi32ELi128ELi128ELi4ELb0ELb0EN7cutlass10bfloat16_tE19Flash_kernel_traitsILi32ELi128ELi128ELi4ES3_EELb0ELb0ELb0ELb1ELb0ELb0ELb1ELb0EEEvNS_16Flash_fwd_paramsE)
        /*0014*/ 	.short	0x0160
        /*0016*/ 	.short	0x01d0


	//----- nvinfo : EIATTR_CBANK_PARAM_SIZE
	.align		4
.L_440:
        /*0018*/ 	.byte	0x03, 0x19
        /*001a*/ 	.short	0x01d0


	//----- nvinfo : EIATTR_KPARAM_INFO
	.align		4
        /*001c*/ 	.byte	0x04, 0x17
        /*001e*/ 	.short	(.L_442 - .L_441)
.L_441:
        /*0020*/ 	.word	0x00000000
        /*0024*/ 	.short	0x0000
        /*0026*/ 	.short	0x0000
        /*0028*/ 	.byte	0x00, 0xf0, 0x41, 0x07


	//----- nvinfo : EIATTR_MAXREG_COUNT
	.align		4
.L_442:
        /*002c*/ 	.byte	0x03, 0x1b
        /*002e*/ 	.short	0x00ff


	//----- nvinfo : EIATTR_NUM_BARRIERS
	.align		4
        /*0030*/ 	.byte	0x02, 0x4c
        /*0032*/ 	.byte	0x01
	.zero		1


	//----- nvinfo : EIATTR_ANNOTATIONS
	.align		4
        /*0034*/ 	.byte	0x04, 0x55
        /*0036*/ 	.short	(.L_444 - .L_443)


	//   ....[0]....
.L_443:
        /* <DEDUP_REMOVED lines=8> */


	//----- nvinfo : EIATTR_MERCURY_ISA_VERSION
	.align		4
.L_444:
        /*00a8*/ 	.byte	0x03, 0x5f
        /*00aa*/ 	.short	0x0000


	//----- nvinfo : EIATTR_COOP_GROUP_MASK_REGIDS
	.align		4
        /*00ac*/ 	.byte	0x04, 0x29
        /*00ae*/ 	.short	(.L_446 - .L_445)


	//   ....[0]....
.L_445:
        /*00b0*/ 	.word	0xffffffff


	//   ....[1]....
        /*00b4*/ 	.word	0xffffffff


	//   ....[2]....
        /*00b8*/ 	.word	0xffffffff


	//   ....[3]....
        /*00bc*/ 	.word	0xffffffff


	//   ....[4]....
        /*00c0*/ 	.word	0xffffffff


	//   ....[5]....
        /*00c4*/ 	.word	0xffffffff


	//   ....[6]....
        /*00c8*/ 	.word	0xffffffff


	//   ....[7]....
        /*00cc*/ 	.word	0xffffffff


	//   ....[8]....
        /*00d0*/ 	.word	0xffffffff


	//   ....[9]....
        /*00d4*/ 	.word	0xffffffff


	//   ....[10]....
        /*00d8*/ 	.word	0xffffffff


	//   ....[11]....
        /*00dc*/ 	.word	0xffffffff


	//   ....[12]....
        /*00e0*/ 	.word	0xffffffff


	//   ....[13]....
        /*00e4*/ 	.word	0xffffffff


	//   ....[14]....
        /*00e8*/ 	.word	0xffffffff


	//   ....[15]....
        /*00ec*/ 	.word	0xffffffff


	//   ....[16]....
        /*00f0*/ 	.word	0xffffffff


	//   ....[17]....
        /*00f4*/ 	.word	0xffffffff


	//   ....[18]....
        /*00f8*/ 	.word	0xffffffff


	//   ....[19]....
        /*00fc*/ 	.word	0xffffffff


	//   ....[20]....
        /*0100*/ 	.word	0xffffffff


	//   ....[21]....
        /*0104*/ 	.word	0xffffffff


	//   ....[22]....
        /*0108*/ 	.word	0xffffffff


	//   ....[23]....
        /*010c*/ 	.word	0xffffffff


	//----- nvinfo : EIATTR_COOP_GROUP_INSTR_OFFSETS
	.align		4
.L_446:
        /*0110*/ 	.byte	0x04, 0x28
        /*0112*/ 	.short	(.L_448 - .L_447)


	//   ....[0]....
.L_447:
        /*0114*/ 	.word	0x00006980


	//   ....[1]....
        /*0118*/ 	.word	0x000069a0


	//   ....[2]....
        /*011c*/ 	.word	0x00006fd0


	//   ....[3]....
        /*0120*/ 	.word	0x000070a0


	//   ....[4]....
        /*0124*/ 	.word	0x00007120


	//   ....[5]....
        /*0128*/ 	.word	0x00007220


	//   ....[6]....
        /*012c*/ 	.word	0x000076c0


	//   ....[7]....
        /*0130*/ 	.word	0x000077f0


	//   ....[8]....
        /*0134*/ 	.word	0x0000c9e0


	//   ....[9]....
        /*0138*/ 	.word	0x0000caf0


	//   ....[10]....
        /*013c*/ 	.word	0x0000cb30


	//   ....[11]....
        /*0140*/ 	.word	0x0000cb60


	//   ....[12]....
        /*0144*/ 	.word	0x0000cbb0


	//   ....[13]....
        /*0148*/ 	.word	0x0000cc00


	//   ....[14]....
        /*014c*/ 	.word	0x0000cc50


	//   ....[15]....
        /*0150*/ 	.word	0x0000cee0


	//   ....[16]....
        /*0154*/ 	.word	0x0000f310


	//   ....[17]....
        /*0158*/ 	.word	0x0000f370


	//   ....[18]....
        /*015c*/ 	.word	0x0000f380


	//   ....[19]....
        /*0160*/ 	.word	0x0000f390


	//   ....[20]....
        /*0164*/ 	.word	0x0000f3b0


	//   ....[21]....
        /*0168*/ 	.word	0x0000f3d0


	//   ....[22]....
        /*016c*/ 	.word	0x0000f400


	//   ....[23]....
        /*0170*/ 	.word	0x0000f410


	//----- nvinfo : EIATTR_EXIT_INSTR_OFFSETS
	.align		4
.L_448:
        /*0174*/ 	.byte	0x04, 0x1c
        /*0176*/ 	.short	(.L_450 - .L_449)


	//   ....[0]....
.L_449:
        /*0178*/ 	.word	0x000002f0


	//   ....[1]....
        /*017c*/ 	.word	0x00010400


	//   ....[2]....
        /*0180*/ 	.word	0x000104b0


	//   ....[3]....
        /*0184*/ 	.word	0x00010d80


	//   ....[4]....
        /*0188*/ 	.word	0x00010e00


	//----- nvinfo : EIATTR_CTAIDZ_USED
	.align		4
.L_450:
        /*018c*/ 	.byte	0x01, 0x04
	.zero		2


	//----- nvinfo : EIATTR_CRS_STACK_SIZE
	.align		4
        /*0190*/ 	.byte	0x04, 0x1e
        /*0192*/ 	.short	(.L_452 - .L_451)
.L_451:
        /*0194*/ 	.word	0x00000000
.L_452:


//--------------------- .nv.info._ZN5flash16flash_fwd_kernelI23Flash_fwd_kernel_traitsILi32ELi128ELi128ELi4ELb0ELb0EN7cutlass10bfloat16_tE19Flash_kernel_traitsILi32ELi128ELi128ELi4ES3_EELb1ELb0ELb1ELb0ELb0ELb1ELb0ELb0EEEvNS_16Flash_fwd_paramsE --------------------------
	.section	.nv.info._ZN5flash16flash_fwd_kernelI23Flash_fwd_kernel_traitsILi32ELi128ELi128ELi4ELb0ELb0EN7cutlass10bfloat16_tE19Flash_kernel_traitsILi32ELi128ELi128ELi4ES3_EELb1ELb0ELb1ELb0ELb0ELb1ELb0ELb0EEEvNS_16Flash_fwd_paramsE,"",@"SHT_CUDA_INFO"
	.sectionflags	@""
	.align	4


	//----- nvinfo : EIATTR_CUDA_API_VERSION
	.align		4
        /*0000*/ 	.byte	0x04, 0x37
        /*0002*/ 	.short	(.L_454 - .L_453)
.L_453:
        /*0004*/ 	.word	0x00000082


	//----- nvinfo : EIATTR_SW2861232_WAR
	.align		4
.L_454:
        /*0008*/ 	.byte	0x01, 0x35
	.zero		2


	//----- nvinfo : EIATTR_PARAM_CBANK
	.align		4
        /*000c*/ 	.byte	0x04, 0x0a
        /*000e*/ 	.short	(.L_456 - .L_455)
	.align		4
.L_455:
        /*0010*/ 	.word	index@(.nv.constant0._ZN5flash16flash_fwd_kernelI23Flash_fwd_kernel_traitsILi32ELi128ELi128ELi4ELb0ELb0EN7cutlass10bfloat16_tE19Flash_kernel_traitsILi32ELi128ELi128ELi4ES3_EELb1ELb0ELb1ELb0ELb0ELb1ELb0ELb0EEEvNS_16Flash_fwd_paramsE)
        /*0014*/ 	.short	0x0160
        /*0016*/ 	.short	0x01d0


	//----- nvinfo : EIATTR_CBANK_PARAM_SIZE
	.align		4
.L_456:
        /*0018*/ 	.byte	0x03, 0x19
        /*001a*/ 	.short	0x01d0


	//----- nvinfo : EIATTR_KPARAM_INFO
	.align		4
        /*001c*/ 	.byte	0x04, 0x17
        /*001e*/ 	.short	(.L_458 - .L_457)
.L_457:
        /*0020*/ 	.word	0x00000000
        /*0024*/ 	.short	0x0000
        /*0026*/ 	.short	0x0000
        /*0028*/ 	.byte	0x00, 0xf0, 0x41, 0x07


	//----- nvinfo : EIATTR_MAXREG_COUNT
	.align		4
.L_458:
        /*002c*/ 	.byte	0x03, 0x1b
        /*002e*/ 	.short	0x00ff


	//----- nvinfo : EIATTR_NUM_BARRIERS
	.align		4
        /*0030*/ 	.byte	0x02, 0x4c
        /*0032*/ 	.byte	0x01
	.zero		1


	//----- nvinfo : EIATTR_ANNOTATIONS
	.align		4
        /*0034*/ 	.byte	0x04, 0x55
        /*0036*/ 	.short	(.L_460 - .L_459)


	//   ....[0]....
.L_459:
        /* <DEDUP_REMOVED lines=58> */


	//----- nvinfo : EIATTR_MERCURY_ISA_VERSION
	.align		4
.L_460:
        /*03c0*/ 	.byte	0x03, 0x5f
        /*03c2*/ 	.short	0x0000


	//----- nvinfo : EIATTR_COOP_GROUP_MASK_REGIDS
	.align		4
        /*03c4*/ 	.byte	0x04, 0x29
        /*03c6*/ 	.short	(.L_462 - .L_461)


	//   ....[0]....
.L_461:
        /*03c8*/ 	.word	0xffffffff


	//   ....[1]....
        /*03cc*/ 	.word	0xffffffff


	//   ....[2]....
        /*03d0*/ 	.word	0xffffffff


	//   ....[3]....
        /*03d4*/ 	.word	0xffffffff


	//   ....[4]....
        /*03d8*/ 	.word	0xffffffff


	//   ....[5]....
        /*03dc*/ 	.word	0xffffffff


	//   ....[6]....
        /*03e0*/ 	.word	0xffffffff


	//   ....[7]....
        /*03e4*/ 	.word	0xffffffff


	//   ....[8]....
        /*03e8*/ 	.word	0xffffffff


	//   ....[9]....
        /*03ec*/ 	.word	0xffffffff


	//   ....[10]....
        /*03f0*/ 	.word	0xffffffff


	//   ....[11]....
        /*03f4*/ 	.word	0xffffffff


	//   ....[12]....
        /*03f8*/ 	.word	0xffffffff


	//   ....[13]....
        /*03fc*/ 	.word	0xffffffff


	//   ....[14]....
        /*0400*/ 	.word	0xffffffff


	//   ....[15]....
        /*0404*/ 	.word	0xffffffff


	//   ....[16]....
        /*0408*/ 	.word	0xffffffff


	//   ....[17]....
        /*040c*/ 	.word	0xffffffff


	//   ....[18]....
        /*0410*/ 	.word	0xffffffff


	//   ....[19]....
        /*0414*/ 	.word	0xffffffff


	//   ....[20]....
        /*0418*/ 	.word	0xffffffff


	//   ....[21]....
        /*041c*/ 	.word	0xffffffff


	//   ....[22]....
        /*0420*/ 	.word	0xffffffff


	//   ....[23]....
        /*0424*/ 	.word	0xffffffff


	//   ....[24]....
        /*0428*/ 	.word	0xffffffff


	//   ....[25]....
        /*042c*/ 	.word	0xffffffff


	//   ....[26]....
        /*0430*/ 	.word	0xffffffff


	//   ....[27]....
        /*0434*/ 	.word	0xffffffff


	//   ....[28]....
        /*0438*/ 	.word	0xffffffff


	//   ....[29]....
        /*043c*/ 	.word	0xffffffff


	//   ....[30]....
        /*0440*/ 	.word	0xffffffff


	//   ....[31]....
        /*0444*/ 	.word	0xffffffff


	//----- nvinfo : EIATTR_COOP_GROUP_INSTR_OFFSETS
	.align		4
.L_462:
        /*0448*/ 	.byte	0x04, 0x28
        /*044a*/ 	.short	(.L_464 - .L_463)


	//   ....[0]....
.L_463:
        /*044c*/ 	.word	0x000050a0


	//   ....[1]....
        /*0450*/ 	.word	0x00005160


	//   ....[2]....
        /*0454*/ 	.word	0x00005190


	//   ....[3]....
        /*0458*/ 	.word	0x00005240


	//   ....[4]....
        /*045c*/ 	.word	0x00005ce0


	//   ....[5]....
        /*0460*/ 	.word	0x00005d40


	//   ....[6]....
        /*0464*/ 	.word	0x00005e30


	//   ....[7]....
        /*0468*/ 	.word	0x00005ef0


	//   ....[8]....
        /*046c*/ 	.word	0x0000c850


	//   ....[9]....
        /*0470*/ 	.word	0x0000c980


	//   ....[10]....
        /*0474*/ 	.word	0x0000d000


	//   ....[11]....
        /*0478*/ 	.word	0x0000d050


	//   ....[12]....
        /*047c*/ 	.word	0x0000d0c0


	//   ....[13]....
        /*0480*/ 	.word	0x0000d160


	//   ....[14]....
        /*0484*/ 	.word	0x0000d1d0


	//   ....[15]....
        /*0488*/ 	.word	0x0000d260


	//   ....[16]....
        /*048c*/ 	.word	0x00014090


	//   ....[17]....
        /*0490*/ 	.word	0x000141d0


	//   ....[18]....
        /*0494*/ 	.word	0x00014280


	//   ....[19]....
        /*0498*/ 	.word	0x000143a0


	//   ....[20]....
        /*049c*/ 	.word	0x00014750


	//   ....[21]....
        /*04a0*/ 	.word	0x00014900


	//   ....[22]....
        /*04a4*/ 	.word	0x00014990


	//   ....[23]....
        /*04a8*/ 	.word	0x00014a80


	//   ....[24]....
        /*04ac*/ 	.word	0x00019320


	//   ....[25]....
        /*04b0*/ 	.word	0x00019330


	//   ....[26]....
        /*04b4*/ 	.word	0x00019450


	//   ....[27]....
        /*04b8*/ 	.word	0x00019480


	//   ....[28]....
        /*04bc*/ 	.word	0x000198d0


	//   ....[29]....
        /*04c0*/ 	.word	0x000198e0


	//   ....[30]....
        /*04c4*/ 	.word	0x00019900


	//   ....[31]....
        /*04c8*/ 	.word	0x00019930


	//----- nvinfo : EIATTR_EXIT_INSTR_OFFSETS
	.align		4
.L_464:
        /*04cc*/ 	.byte	0x04, 0x1c
        /*04ce*/ 	.short	(.L_466 - .L_465)


	//   ....[0]....
.L_465:
        /*04d0*/ 	.word	0x000006e0


	//   ....[1]....
        /*04d4*/ 	.word	0x00001170


	//   ....[2]....
        /*04d8*/ 	.word	0x000011f0


	//   ....[3]....
        /*04dc*/ 	.word	0x0001a580


	//   ....[4]....
        /*04e0*/ 	.word	0x0001a630


	//----- nvinfo : EIATTR_CTAIDZ_USED
	.align		4
.L_466:
        /*04e4*/ 	.byte	0x01, 0x04
	.zero		2


	//----- nvinfo : EIATTR_CRS_STACK_SIZE
	.align		4
        /*04e8*/ 	.byte	0x04, 0x1e
        /*04ea*/ 	.short	(.L_468 - .L_467)
.L_467:
        /*04ec*/ 	.word	0x00000000
.L_468:


//--------------------- .nv.info._ZN5flash16flash_fwd_kernelI23Flash_fwd_kernel_traitsILi32ELi128ELi128ELi4ELb0ELb0EN7cutlass10bfloat16_tE19Flash_kernel_traitsILi32ELi128ELi128ELi4ES3_EELb0ELb0ELb1ELb0ELb0ELb1ELb1ELb0EEEvNS_16Flash_fwd_paramsE --------------------------
	.section	.nv.info._ZN5flash16flash_fwd_kernelI23Flash_fwd_kernel_traitsILi32ELi128ELi128ELi4ELb0ELb0EN7cutlass10bfloat16_tE19Flash_kernel_traitsILi32ELi128ELi128ELi4ES3_EELb0ELb0ELb1ELb0ELb0ELb1ELb1ELb0EEEvNS_16Flash_fwd_paramsE,"",@"SHT_CUDA_INFO"
	.sectionflags	@""
	.align	4


	//----- nvinfo : EIATTR_CUDA_API_VERSION
	.align		4
        /*0000*/ 	.byte	0x04, 0x37
        /*0002*/ 	.short	(.L_470 - .L_469)
.L_469:
        /*0004*/ 	.word	0x00000082


	//----- nvinfo : EIATTR_SW2861232_WAR
	.align		4
.L_470:
        /*0008*/ 	.byte	0x01, 0x35
	.zero		2


	//----- nvinfo : EIATTR_PARAM_CBANK
	.align		4
        /*000c*/ 	.byte	0x04, 0x0a
        /*000e*/ 	.short	(.L_472 - .L_471)
	.align		4
.L_471:
        /*0010*/ 	.word	index@(.nv.constant0._ZN5flash16flash_fwd_kernelI23Flash_fwd_kernel_traitsILi32ELi128ELi128ELi4ELb0ELb0EN7cutlass10bfloat16_tE19Flash_kernel_traitsILi32ELi128ELi128ELi4ES3_EELb0ELb0ELb1ELb0ELb0ELb1ELb1ELb0EEEvNS_16Flash_fwd_paramsE)
        /*0014*/ 	.short	0x0160
        /*0016*/ 	.short	0x01d0


	//----- nvinfo : EIATTR_CBANK_PARAM_SIZE
	.align		4
.L_472:
        /*0018*/ 	.byte	0x03, 0x19
        /*001a*/ 	.short	0x01d0


	//----- nvinfo : EIATTR_KPARAM_INFO
	.align		4
        /*001c*/ 	.byte	0x04, 0x17
        /*001e*/ 	.short	(.L_474 - .L_473)
.L_473:
        /*0020*/ 	.word	0x00000000
        /*0024*/ 	.short	0x0000
        /*0026*/ 	.short	0x0000
        /*0028*/ 	.byte	0x00, 0xf0, 0x41, 0x07


	//----- nvinfo : EIATTR_MAXREG_COUNT
	.align		4
.L_474:
        /*002c*/ 	.byte	0x03, 0x1b
        /*002e*/ 	.short	0x00ff


	//----- nvinfo : EIATTR_NUM_BARRIERS
	.align		4
        /*0030*/ 	.byte	0x02, 0x4c
        /*0032*/ 	.byte	0x01
	.zero		1


	//----- nvinfo : EIATTR_ANNOTATIONS
	.align		4
        /*0034*/ 	.byte	0x04, 0x55
        /*0036*/ 	.short	(.L_476 - .L_475)


	//   ....[0]....
.L_475:
        /* <DEDUP_REMOVED lines=10> */


	//----- nvinfo : EIATTR_MERCURY_ISA_VERSION
	.align		4
.L_476:
        /*00c8*/ 	.byte	0x03, 0x5f
        /*00ca*/ 	.short	0x0000


	//----- nvinfo : EIATTR_COOP_GROUP_MASK_REGIDS
	.align		4
        /*00cc*/ 	.byte	0x04, 0x29
        /*00ce*/ 	.short	(.L_478 - .L_477)


	//   ....[0]....
.L_477:
        /*00d0*/ 	.word	0xffffffff


	//   ....[1]....
        /*00d4*/ 	.word	0xffffffff


	//   ....[2]....
        /*00d8*/ 	.word	0xffffffff


	//   ....[3]....
        /*00dc*/ 	.word	0xffffffff


	//   ....[4]....
        /*00e0*/ 	.word	0xffffffff


	//   ....[5]....
        /*00e4*/ 	.word	0xffffffff


	//   ....[6]....
        /*00e8*/ 	.word	0xffffffff


	//   ....[7]....
        /*00ec*/ 	.word	0xffffffff


	//   ....[8]....
        /*00f0*/ 	.word	0xffffffff


	//   ....[9]....
        /*00f4*/ 	.word	0xffffffff


	//   ....[10]....
        /*00f8*/ 	.word	0xffffffff


	//   ....[11]....
        /*00fc*/ 	.word	0xffffffff


	//   ....[12]....
        /*0100*/ 	.word	0xffffffff


	//   ....[13]....
        /*0104*/ 	.word	0xffffffff


	//   ....[14]....
        /*0108*/ 	.word	0xffffffff


	//   ....[15]....
        /*010c*/ 	.word	0xffffffff


	//   ....[16]....
        /*0110*/ 	.word	0xffffffff


	//   ....[17]....
        /*0114*/ 	.word	0xffffffff


	//   ....[18]....
        /*0118*/ 	.word	0xffffffff


	//   ....[19]....
        /*011c*/ 	.word	0xffffffff


	//   ....[20]....
        /*0120*/ 	.word	0xffffffff


	//   ....[21]....
        /*0124*/ 	.word	0xffffffff


	//   ....[22]....
        /*0128*/ 	.word	0xffffffff


	//   ....[23]....
        /*012c*/ 	.word	0xffffffff


	//   ....[24]....
        /*0130*/ 	.word	0xffffffff


	//   ....[25]....
        /*0134*/ 	.word	0xffffffff


	//   ....[26]....
        /*0138*/ 	.word	0xffffffff


	//   ....[27]....
        /*013c*/ 	.word	0xffffffff


	//   ....[28]....
        /*0140*/ 	.word	0xffffffff


	//   ....[29]....
        /*0144*/ 	.word	0xffffffff


	//   ....[30]....
        /*0148*/ 	.word	0xffffffff


	//   ....[31]....
        /*014c*/ 	.word	0xffffffff


	//----- nvinfo : EIATTR_COOP_GROUP_INSTR_OFFSETS
	.align		4
.L_478:
        /*0150*/ 	.byte	0x04, 0x28
        /*0152*/ 	.short	(.L_480 - .L_479)


	//   ....[0]....
.L_479:
        /*0154*/ 	.word	0x00005680


	//   ....[1]....
        /*0158*/ 	.word	0x000056a0


	//   ....[2]....
        /*015c*/ 	.word	0x00005cd0


	//   ....[3]....
        /*0160*/ 	.word	0x00005d30


	//   ....[4]....
        /*0164*/ 	.word	0x00006270


	//   ....[5]....
        /*0168*/ 	.word	0x00006310


	//   ....[6]....
        /*016c*/ 	.word	0x00006340


	//   ....[7]....
        /*0170*/ 	.word	0x00006390


	//   ....[8]....
        /*0174*/ 	.word	0x0000b410


	//   ....[9]....
        /*0178*/ 	.word	0x0000b440


	//   ....[10]....
        /*017c*/ 	.word	0x0000b9b0


	//   ....[11]....
        /*0180*/ 	.word	0x0000ba10


	//   ....[12]....
        /*0184*/ 	.word	0x0000bfb0


	//   ....[13]....
        /*0188*/ 	.word	0x0000c0e0


	//   ....[14]....
        /*018c*/ 	.word	0x0000c100


	//   ....[15]....
        /*0190*/ 	.word	0x0000c160


	//   ....[16]....
        /*0194*/ 	.word	0x00011800


	//   ....[17]....
        /*0198*/ 	.word	0x000119e0


	//   ....[18]....
        /*019c*/ 	.word	0x00011a40


	//   ....[19]....
        /*01a0*/ 	.word	0x00011ec0


	//   ....[20]....
        /*01a4*/ 	.word	0x00011fd0


	//   ....[21]....
        /*01a8*/ 	.word	0x000120f0


	//   ....[22]....
        /*01ac*/ 	.word	0x00012160


	//   ....[23]....
        /*01b0*/ 	.word	0x00012240


	//   ....[24]....
        /*01b4*/ 	.word	0x00014640


	//   ....[25]....
        /*01b8*/ 	.word	0x00014670


	//   ....[26]....
        /*01bc*/ 	.word	0x000146b0


	//   ....[27]....
        /*01c0*/ 	.word	0x000146f0


	//   ....[28]....
        /*01c4*/ 	.word	0x00014700


	//   ....[29]....
        /*01c8*/ 	.word	0x00014720


	//   ....[30]....
        /*01cc*/ 	.word	0x00014740


	//   ....[31]....
        /*01d0*/ 	.word	0x00014750


	//----- nvinfo : EIATTR_EXIT_INSTR_OFFSETS
	.align		4
.L_480:
        /*01d4*/ 	.byte	0x04, 0x1c
        /*01d6*/ 	.short	(.L_482 - .L_481)


	//   ....[0]....
.L_481:
        /*01d8*/ 	.word	0x000002e0


	//   ....[1]....
        /*01dc*/ 	.word	0x00000cc0


	//   ....[2]....
        /*01e0*/ 	.word	0x00000d40


	//   ....[3]....
        /*01e4*/ 	.word	0x000157b0


	//   ....[4]....
        /*01e8*/ 	.word	0x00015870


	//----- nvinfo : EIATTR_CTAIDZ_USED
	.align		4
.L_482:
        /*01ec*/ 	.byte	0x01, 0x04
	.zero		2


	//----- nvinfo : EIATTR_CRS_STACK_SIZE
	.align		4
        /*01f0*/ 	.byte	0x04, 0x1e
        /*01f2*/ 	.short	(.L_484 - .L_483)
.L_483:
        /*01f4*/ 	.word	0x00000000
.L_484:


//--------------------- .nv.info._ZN5flash16flash_fwd_kernelI23Flash_fwd_kernel_traitsILi32ELi128ELi128ELi4ELb0ELb0EN7cutlass10bfloat16_tE19Flash_kernel_traitsILi32ELi128ELi128ELi4ES3_EELb1ELb0ELb1ELb1ELb0ELb0ELb0ELb0EEEvNS_16Flash_fwd_paramsE --------------------------
	.section	.nv.info._ZN5flash16flash_fwd_kernelI23Flash_fwd_kernel_traitsILi32ELi128ELi128ELi4ELb0ELb0EN7cutlass10bfloat16_tE19Flash_kernel_traitsILi32ELi128ELi128ELi4ES3_EELb1ELb0ELb1ELb1ELb0ELb0ELb0ELb0EEEvNS_16Flash_fwd_paramsE,"",@"SHT_CUDA_INFO"
	.sectionflags	@""
	.align	4


	//----- nvinfo : EIATTR_CUDA_API_VERSION
	.align		4
        /*0000*/ 	.byte	0x04, 0x37
        /*0002*/ 	.short	(.L_486 - .L_485)
.L_485:
        /*0004*/ 	.word	0x00000082


	//----- nvinfo : EIATTR_SW2861232_WAR
	.align		4
.L_486:
        /*0008*/ 	.byte	0x01, 0x35
	.zero		2


	//----- nvinfo : EIATTR_PARAM_CBANK
	.align		4
        /*000c*/ 	.byte	0x04, 0x0a
        /*000e*/ 	.short	(.L_488 - .L_487)
	.align		4
.L_487:
        /*0010*/ 	.word	index@(.nv.constant0._ZN5flash16flash_fwd_kernelI23Flash_fwd_kernel_traitsILi32ELi128ELi128ELi4ELb0ELb0EN7cutlass10bfloat16_tE19Flash_kernel_traitsILi32ELi128ELi128ELi4ES3_EELb1ELb0ELb1ELb1ELb0ELb0ELb0ELb0EEEvNS_16Flash_fwd_paramsE)
        /*0014*/ 	.short	0x0160
        /*0016*/ 	.short	0x01d0


	//----- nvinfo : EIATTR_CBANK_PARAM_SIZE
	.align		4
.L_488:
        /*0018*/ 	.byte	0x03, 0x19
        /*001a*/ 	.short	0x01d0


	//----- nvinfo : EIATTR_KPARAM_INFO
	.align		4
        /*001c*/ 	.byte	0x04, 0x17
        /*001e*/ 	.short	(.L_490 - .L_489)
.L_489:
        /*0020*/ 	.word	0x00000000
        /*0024*/ 	.short	0x0000
        /*0026*/ 	.short	0x0000
        /*0028*/ 	.byte	0x00, 0xf0, 0x41, 0x07


	//----- nvinfo : EIATTR_MAXREG_COUNT
	.align		4
.L_490:
        /*002c*/ 	.byte	0x03, 0x1b
        /*002e*/ 	.short	0x00ff


	//----- nvinfo : EIATTR_NUM_BARRIERS
	.align		4
        /*0030*/ 	.byte	0x02, 0x4c
        /*0032*/ 	.byte	0x01
	.zero		1


	//----- nvinfo : EIATTR_ANNOTATIONS
	.align		4
        /*0034*/ 	.byte	0x04, 0x55
        /*0036*/ 	.short	(.L_492 - .L_491)


	//   ....[0]....
.L_491:
        /* <DEDUP_REMOVED lines=46> */


	//----- nvinfo : EIATTR_MERCURY_ISA_VERSION
	.align		4
.L_492:
        /*0300*/ 	.byte	0x03, 0x5f
        /*0302*/ 	.short	0x0000


	//----- nvinfo : EIATTR_COOP_GROUP_MASK_REGIDS
	.align		4
        /*0304*/ 	.byte	0x04, 0x29
        /*0306*/ 	.short	(.L_494 - .L_493)


	//   ....[0]....
.L_493:
        /*0308*/ 	.word	0xffffffff


	//   ....[1]....
        /*030c*/ 	.word	0xffffffff


	//   ....[2]....
        /*0310*/ 	.word	0xffffffff


	//   ....[3]....
        /*0314*/ 	.word	0xffffffff


	//   ....[4]....
        /*0318*/ 	.word	0xffffffff


	//   ....[5]....
        /*031c*/ 	.word	0xffffffff


	//   ....[6]....
        /*0320*/ 	.word	0xffffffff


	//   ....[7]....
        /*0324*/ 	.word	0xffffffff


	//   ....[8]....
        /*0328*/ 	.word	0xffffffff


	//   ....[9]....
        /*032c*/ 	.word	0xffffffff


	//   ....[10]....
        /*0330*/ 	.word	0xffffffff


	//   ....[11]....
        /*0334*/ 	.word	0xffffffff


	//   ....[12]....
        /*0338*/ 	.word	0xffffffff


	//   ....[13]....
        /*033c*/ 	.word	0xffffffff


	//   ....[14]....
        /*0340*/ 	.word	0xffffffff


	//   ....[15]....
        /*0344*/ 	.word	0xffffffff


	//   ....[16]....
        /*0348*/ 	.word	0xffffffff


	//   ....[17]....
        /*034c*/ 	.word	0xffffffff


	//   ....[18]....
        /*0350*/ 	.word	0xffffffff


	//   ....[19]....
        /*0354*/ 	.word	0xffffffff


	//   ....[20]....
        /*0358*/ 	.word	0xffffffff


	//   ....[21]....
        /*035c*/ 	.word	0xffffffff


	//   ....[22]....
        /*0360*/ 	.word	0xffffffff


	//   ....[23]....
        /*0364*/ 	.word	0xffffffff


	//   ....[24]....
        /*0368*/ 	.word	0xffffffff


	//   ....[25]....
        /*036c*/ 	.word	0xffffffff


	//   ....[26]....
        /*0370*/ 	.word	0xffffffff


	//   ....[27]....
        /*0374*/ 	.word	0xffffffff


	//   ....[28]....
        /*0378*/ 	.word	0xffffffff


	//   ....[29]....
        /*037c*/ 	.word	0xffffffff


	//   ....[30]....
        /*0380*/ 	.word	0xffffffff


	//   ....[31]....
        /*0384*/ 	.word	0xffffffff


	//----- nvinfo : EIATTR_COOP_GROUP_INSTR_OFFSETS
	.align		4
.L_494:
        /*0388*/ 	.byte	0x04, 0x28
        /*038a*/ 	.short	(.L_496 - .L_495)


	//   ....[0]....
.L_495:
        /*038c*/ 	.word	0x00007c50


	//   ....[1]....
        /*0390*/ 	.word	0x00007da0


	//   ....[2]....
        /*0394*/ 	.word	0x00007ed0


	//   ....[3]....
        /*0398*/ 	.word	0x00007fe0


	//   ....[4]....
        /*039c*/ 	.word	0x00008580


	//   ....[5]....
        /*03a0*/ 	.word	0x00008730


	//   ....[6]....
        /*03a4*/ 	.word	0x000087c0


	//   ....[7]....
        /*03a8*/ 	.word	0x000088e0


	//   ....[8]....
        /*03ac*/ 	.word	0x000114f0


	//   ....[9]....
        /*03b0*/ 	.word	0x00011620


	//   ....[10]....
        /*03b4*/ 	.word	0x00011ce0


	//   ....[11]....
        /*03b8*/ 	.word	0x00011d10


	//   ....[12]....
        /*03bc*/ 	.word	0x00011d80


	//   ....[13]....
        /*03c0*/ 	.word	0x00011e70


	//   ....[14]....
        /*03c4*/ 	.word	0x00011eb0


	//   ....[15]....
        /*03c8*/ 	.word	0x00011f00


	//   ....[16]....
        /*03cc*/ 	.word	0x0001b3c0


	//   ....[17]....
        /*03d0*/ 	.word	0x0001b480


	//   ....[18]....
        /*03d4*/ 	.word	0x0001b5e0


	//   ....[19]....
        /*03d8*/ 	.word	0x0001b650


	//   ....[20]....
        /*03dc*/ 	.word	0x0001b950


	//   ....[21]....
        /*03e0*/ 	.word	0x0001b9c0


	//   ....[22]....
        /*03e4*/ 	.word	0x0001bab0


	//   ....[23]....
        /*03e8*/ 	.word	0x0001bb20


	//   ....[24]....
        /*03ec*/ 	.word	0x00020440


	//   ....[25]....
        /*03f0*/ 	.word	0x00020450


	//   ....[26]....
        /*03f4*/ 	.word	0x000205a0


	//   ....[27]....
        /*03f8*/ 	.word	0x000208e0


	//   ....[28]....
        /*03fc*/ 	.word	0x000208f0


	//   ....[29]....
        /*0400*/ 	.word	0x00020910


	//   ....[30]....
        /*0404*/ 	.word	0x00020920


	//   ....[31]....
        /*0408*/ 	.word	0x00020950


	//----- nvinfo : EIATTR_EXIT_INSTR_OFFSETS
	.align		4
.L_496:
        /*040c*/ 	.byte	0x04, 0x1c
        /*040e*/ 	.short	(.L_498 - .L_497)


	//   ....[0]....
.L_497:
        /*0410*/ 	.word	0x000006e0


	//   ....[1]....
        /*0414*/ 	.word	0x000011a0


	//   ....[2]....
        /*0418*/ 	.word	0x00001220


	//   ....[3]....
        /*041c*/ 	.word	0x00021780


	//   ....[4]....
        /*0420*/ 	.word	0x00021840


	//----- nvinfo : EIATTR_CTAIDZ_USED
	.align		4
.L_498:
        /*0424*/ 	.byte	0x01, 0x04
	.zero		2


	//----- nvinfo : EIATTR_CRS_STACK_SIZE
	.align		4
        /*0428*/ 	.byte	0x04, 0x1e
        /*042a*/ 	.short	(.L_500 - .L_499)
.L_499:
        /*042c*/ 	.word	0x00000000
.L_500:


//--------------------- .nv.info._ZN5flash16flash_fwd_kernelI23Flash_fwd_kernel_traitsILi32ELi128ELi128ELi4ELb0ELb0EN7cutlass10bfloat16_tE19Flash_kernel_traitsILi32ELi128ELi128ELi4ES3_EELb1ELb0ELb1ELb0ELb0ELb0ELb0ELb1EEEvNS_16Flash_fwd_paramsE --------------------------
	.section	.nv.info._ZN5flash16flash_fwd_kernelI23Flash_fwd_kernel_traitsILi32ELi128ELi128ELi4ELb0ELb0EN7cutlass10bfloat16_tE19Flash_kernel_traitsILi32ELi128ELi128ELi4ES3_EELb1ELb0ELb1ELb0ELb0ELb0ELb0ELb1EEEvNS_16Flash_fwd_paramsE,"",@"SHT_CUDA_INFO"
	.sectionflags	@""
	.align	4


	//----- nvinfo : EIATTR_CUDA_API_VERSION
	.align		4
        /*0000*/ 	.byte	0x04, 0x37
        /*0002*/ 	.short	(.L_502 - .L_501)
.L_501:
        /*0004*/ 	.word	0x00000082


	//----- nvinfo : EIATTR_SW2861232_WAR
	.align		4
.L_502:
        /*0008*/ 	.byte	0x01, 0x35
	.zero		2


	//----- nvinfo : EIATTR_PARAM_CBANK
	.align		4
        /*000c*/ 	.byte	0x04, 0x0a
        /*000e*/ 	.short	(.L_504 - .L_503)
	.align		4
.L_503:
        /*0010*/ 	.word	index@(.nv.constant0._ZN5flash16flash_fwd_kernelI23Flash_fwd_kernel_traitsILi32ELi128ELi128ELi4ELb0ELb0EN7cutlass10bfloat16_tE19Flash_kernel_traitsILi32ELi128ELi128ELi4ES3_EELb1ELb0ELb1ELb0ELb0ELb0ELb0ELb1EEEvNS_16Flash_fwd_paramsE)
        /*0014*/ 	.short	0x0160
        /*0016*/ 	.short	0x01d0


	//----- nvinfo : EIATTR_CBANK_PARAM_SIZE
	.align		4
.L_504:
        /*0018*/ 	.byte	0x03, 0x19
        /*001a*/ 	.short	0x01d0


	//----- nvinfo : EIATTR_KPARAM_INFO
	.align		4
        /*001c*/ 	.byte	0x04, 0x17
        /*001e*/ 	.short	(.L_506 - .L_505)
.L_505:
        /*0020*/ 	.word	0x00000000
        /*0024*/ 	.short	0x0000
        /*0026*/ 	.short	0x0000
        /*0028*/ 	.byte	0x00, 0xf0, 0x41, 0x07


	//----- nvinfo : EIATTR_MAXREG_COUNT
	.align		4
.L_506:
        /*002c*/ 	.byte	0x03, 0x1b
        /*002e*/ 	.short	0x00ff


	//----- nvinfo : EIATTR_NUM_BARRIERS
	.align		4
        /*0030*/ 	.byte	0x02, 0x4c
        /*0032*/ 	.byte	0x01
	.zero		1


	//----- nvinfo : EIATTR_ANNOTATIONS
	.align		4
        /*0034*/ 	.byte	0x04, 0x55
        /*0036*/ 	.short	(.L_508 - .L_507)


	//   ....[0]....
.L_507:
        /* <DEDUP_REMOVED lines=432> */


	//----- nvinfo : EIATTR_MERCURY_ISA_VERSION
	.align		4
.L_508:
        /*1b20*/ 	.byte	0x03, 0x5f
        /*1b22*/ 	.short	0x0000


	//----- nvinfo : EIATTR_COOP_GROUP_MASK_REGIDS
	.align		4
        /*1b24*/ 	.byte	0x04, 0x29
        /*1b26*/ 	.short	(.L_510 - .L_509)


	//   ....[0]....
.L_509:
        /*1b28*/ 	.word	0xffffffff


	//   ....[1]....
        /*1b2c*/ 	.word	0xffffffff


	//   ....[2]....
        /*1b30*/ 	.word	0xffffffff


	//   ....[3]....
        /*1b34*/ 	.word	0xffffffff


	//   ....[4]....
        /*1b38*/ 	.word	0xffffffff


	//   ....[5]....
        /*1b3c*/ 	.word	0xffffffff


	//   ....[6]....
        /*1b40*/ 	.word	0xffffffff


	//   ....[7]....
        /*1b44*/ 	.word	0xffffffff


	//   ....[8]....
        /*1b48*/ 	.word	0xffffffff


	//   ....[9]....
        /*1b4c*/ 	.word	0xffffffff


	//   ....[10]....
        /*1b50*/ 	.word	0xffffffff


	//   ....[11]....
        /*1b54*/ 	.word	0xffffffff


	//   ....[12]....
        /*1b58*/ 	.word	0xffffffff


	//   ....[13]....
        /*1b5c*/ 	.word	0xffffffff


	//   ....[14]....
        /*1b60*/ 	.word	0xffffffff


	//   ....[15]....
        /*1b64*/ 	.word	0xffffffff


	//   ....[16]....
        /*1b68*/ 	.word	0xffffffff


	//   ....[17]....
        /*1b6c*/ 	.word	0xffffffff


	//   ....[18]....
        /*1b70*/ 	.word	0xffffffff


	//   ....[19]....
        /*1b74*/ 	.word	0xffffffff


	//   ....[20]....
        /*1b78*/ 	.word	0xffffffff


	//   ....[21]....
        /*1b7c*/ 	.word	0xffffffff


	//   ....[22]....
        /*1b80*/ 	.word	0xffffffff


	//   ....[23]....
        /*1b84*/ 	.word	0xffffffff


	//   ....[24]....
        /*1b88*/ 	.word	0xffffffff


	//   ....[25]....
        /*1b8c*/ 	.word	0xffffffff


	//   ....[26]....
        /*1b90*/ 	.word	0xffffffff


	//   ....[27]....
        /*1b94*/ 	.word	0xffffffff


	//   ....[28]....
        /*1b98*/ 	.word	0xffffffff


	//   ....[29]....
        /*1b9c*/ 	.word	0xffffffff


	//   ....[30]....
        /*1ba0*/ 	.word	0xffffffff


	//   ....[31]....
        /*1ba4*/ 	.word	0xffffffff


	//   ....[32]....
        /*1ba8*/ 	.word	0xffffffff


	//   ....[33]....
        /*1bac*/ 	.word	0xffffffff


	//   ....[34]....
        /*1bb0*/ 	.word	0xffffffff


	//   ....[35]....
        /*1bb4*/ 	.word	0xffffffff


	//   ....[36]....
        /*1bb8*/ 	.word	0xffffffff


	//   ....[37]....
        /*1bbc*/ 	.word	0xffffffff


	//   ....[38]....
        /*1bc0*/ 	.word	0xffffffff


	//   ....[39]....
        /*1bc4*/ 	.word	0xffffffff


	//----- nvinfo : EIATTR_COOP_GROUP_INSTR_OFFSETS
	.align		4
.L_510:
        /*1bc8*/ 	.byte	0x04, 0x28
        /*1bca*/ 	.short	(.L_512 - .L_511)


	//   ....[0]....
.L_511:
        /*1bcc*/ 	.word	0x00006090


	//   ....[1]....
        /*1bd0*/ 	.word	0x000060d0


	//   ....[2]....
        /*1bd4*/ 	.word	0x00006140


	//   ....[3]....
        /*1bd8*/ 	.word	0x00006150


	//   ....[4]....
        /*1bdc*/ 	.word	0x00006180


	//   ....[5]....
        /*1be0*/ 	.word	0x00006190


	//   ....[6]....
        /*1be4*/ 	.word	0x000061c0


	//   ....[7]....
        /*1be8*/ 	.word	0x000061d0


	//   ....[8]....
        /*1bec*/ 	.word	0x00013830


	//   ....[9]....
        /*1bf0*/ 	.word	0x000138b0


	//   ....[10]....
        /*1bf4*/ 	.word	0x00014060


	//   ....[11]....
        /*1bf8*/ 	.word	0x00014080


	//   ....[12]....
        /*1bfc*/ 	.word	0x000146f0


	//   ....[13]....
        /*1c00*/ 	.word	0x00014710


	//   ....[14]....
        /*1c04*/ 	.word	0x00014cd0


	//   ....[15]....
        /*1c08*/ 	.word	0x00014cf0


	//   ....[16]....
        /*1c0c*/ 	.word	0x00022600


	//   ....[17]....
        /*1c10*/ 	.word	0x00022700


	//   ....[18]....
        /*1c14*/ 	.word	0x00022b60


	//   ....[19]....
        /*1c18*/ 	.word	0x00022bd0


	//   ....[20]....
        /*1c1c*/ 	.word	0x00023230


	//   ....[21]....
        /*1c20*/ 	.word	0x00023250


	//   ....[22]....
        /*1c24*/ 	.word	0x000238b0


	//   ....[23]....
        /*1c28*/ 	.word	0x000238d0


	//   ....[24]....
        /*1c2c*/ 	.word	0x0002d780


	//   ....[25]....
        /*1c30*/ 	.word	0x0002d7f0


	//   ....[26]....
        /*1c34*/ 	.word	0x0002d810


	//   ....[27]....
        /*1c38*/ 	.word	0x0002d820


	//   ....[28]....
        /*1c3c*/ 	.word	0x0002d830


	//   ....[29]....
        /*1c40*/ 	.word	0x0002d860


	//   ....[30]....
        /*1c44*/ 	.word	0x0002d880


	//   ....[31]....
        /*1c48*/ 	.word	0x0002d890


	//   ....[32]....
        /*1c4c*/ 	.word	0x0002ecd0


	//   ....[33]....
        /*1c50*/ 	.word	0x0002ed20


	//   ....[34]....
        /*1c54*/ 	.word	0x0002ed70


	//   ....[35]....
        /*1c58*/ 	.word	0x0002edc0


	//   ....[36]....
        /*1c5c*/ 	.word	0x0002ee10


	//   ....[37]....
        /*1c60*/ 	.word	0x0002ee70


	//   ....[38]....
        /*1c64*/ 	.word	0x0002eec0


	//   ....[39]....
        /*1c68*/ 	.word	0x0002ef20


	//----- nvinfo : EIATTR_EXIT_INSTR_OFFSETS
	.align		4
.L_512:
        /*1c6c*/ 	.byte	0x04, 0x1c
        /*1c6e*/ 	.short	(.L_514 - .L_513)


	//   ....[0]....
.L_513:
        /*1c70*/ 	.word	0x00000080


	//----- nvinfo : EIATTR_CTAIDZ_USED
	.align		4
.L_514:
        /*1c74*/ 	.byte	0x01, 0x04
	.zero		2


	//----- nvinfo : EIATTR_CRS_STACK_SIZE
	.align		4
        /*1c78*/ 	.byte	0x04, 0x1e
        /*1c7a*/ 	.short	(.L_516 - .L_515)
.L_515:
        /*1c7c*/ 	.word	0x00000000
.L_516:


//--------------------- .nv.info._ZN5flash16flash_fwd_kernelI23Flash_fwd_kernel_traitsILi32ELi128ELi128ELi4ELb0ELb0EN7cutlass10bfloat16_tE19Flash_kernel_traitsILi32ELi128ELi128ELi4ES3_EELb0ELb0ELb1ELb0ELb0ELb0ELb1ELb0EEEvNS_16Flash_fwd_paramsE --------------------------
	.section	.nv.info._ZN5flash16flash_fwd_kernelI23Flash_fwd_kernel_traitsILi32ELi128ELi128ELi4ELb0ELb0EN7cutlass10bfloat16_tE19Flash_kernel_traitsILi32ELi128ELi128ELi4ES3_EELb0ELb0ELb1ELb0ELb0ELb0ELb1ELb0EEEvNS_16Flash_fwd_paramsE,"",@"SHT_CUDA_INFO"
	.sectionflags	@""
	.align	4


	//----- nvinfo : EIATTR_CUDA_API_VERSION
	.align		4
        /*0000*/ 	.byte	0x04, 0x37
        /*0002*/ 	.short	(.L_518 - .L_517)
.L_517:
        /*0004*/ 	.word	0x00000082


	//----- nvinfo : EIATTR_SW2861232_WAR
	.align		4
.L_518:
        /*0008*/ 	.byte	0x01, 0x35
	.zero		2


	//----- nvinfo : EIATTR_PARAM_CBANK
	.align		4
        /*000c*/ 	.byte	0x04, 0x0a
        /*000e*/ 	.short	(.L_520 - .L_519)
	.align		4
.L_519:
        /*0010*/ 	.word	index@(.nv.constant0._ZN5flash16flash_fwd_kernelI23Flash_fwd_kernel_traitsILi32ELi128ELi128ELi4ELb0ELb0EN7cutlass10bfloat16_tE19Flash_kernel_traitsILi32ELi128ELi128ELi4ES3_EELb0ELb0ELb1ELb0ELb0ELb0ELb1ELb0EEEvNS_16Flash_fwd_paramsE)
        /*0014*/ 	.short	0x0160
        /*0016*/ 	.short	0x01d0


	//----- nvinfo : EIATTR_CBANK_PARAM_SIZE
	.align		4
.L_520:
        /*0018*/ 	.byte	0x03, 0x19
        /*001a*/ 	.short	0x01d0


	//----- nvinfo : EIATTR_KPARAM_INFO
	.align		4
        /*001c*/ 	.byte	0x04, 0x17
        /*001e*/ 	.short	(.L_522 - .L_521)
.L_521:
        /*0020*/ 	.word	0x00000000
        /*0024*/ 	.short	0x0000
        /*0026*/ 	.short	0x0000
        /*0028*/ 	.byte	0x00, 0xf0, 0x41, 0x07


	//----- nvinfo : EIATTR_MAXREG_COUNT
	.align		4
.L_522:
        /*002c*/ 	.byte	0x03, 0x1b
        /*002e*/ 	.short	0x00ff


	//----- nvinfo : EIATTR_NUM_BARRIERS
	.align		4
        /*0030*/ 	.byte	0x02, 0x4c
        /*0032*/ 	.byte	0x01
	.zero		1


	//----- nvinfo : EIATTR_MERCURY_ISA_VERSION
	.align		4
        /*0034*/ 	.byte	0x03, 0x5f
        /*0036*/ 	.short	0x0000


	//----- nvinfo : EIATTR_COOP_GROUP_MASK_REGIDS
	.align		4
        /*0038*/ 	.byte	0x04, 0x29
        /*003a*/ 	.short	(.L_524 - .L_523)


	//   ....[0]....
.L_523:
        /*003c*/ 	.word	0xffffffff


	//   ....[1]....
        /*0040*/ 	.word	0xffffffff


	//   ....[2]....
        /*0044*/ 	.word	0xffffffff


	//   ....[3]....
        /*0048*/ 	.word	0xffffffff


	//   ....[4]....
        /*004c*/ 	.word	0xffffffff


	//   ....[5]....
        /*0050*/ 	.word	0xffffffff


	//   ....[6]....
        /*0054*/ 	.word	0xffffffff


	//   ....[7]....
        /*0058*/ 	.word	0xffffffff


	//   ....[8]....
        /*005c*/ 	.word	0xffffffff


	//   ....[9]....
        /*0060*/ 	.word	0xffffffff


	//   ....[10]....
        /*0064*/ 	.word	0xffffffff


	//   ....[11]....
        /*0068*/ 	.word	0xffffffff


	//   ....[12]....
        /*006c*/ 	.word	0xffffffff


	//   ....[13]....
        /*0070*/ 	.word	0xffffffff


	//   ....[14]....
        /*0074*/ 	.word	0xffffffff


	//   ....[15]....
        /*0078*/ 	.word	0xffffffff


	//   ....[16]....
        /*007c*/ 	.word	0xffffffff


	//   ....[17]....
        /*0080*/ 	.word	0xffffffff


	//   ....[18]....
        /*0084*/ 	.word	0xffffffff


	//   ....[19]....
        /*0088*/ 	.word	0xffffffff


	//   ....[20]....
        /*008c*/ 	.word	0xffffffff


	//   ....[21]....
        /*0090*/ 	.word	0xffffffff


	//   ....[22]....
        /*0094*/ 	.word	0xffffffff


	//   ....[23]....
        /*0098*/ 	.word	0xffffffff


	//   ....[24]....
        /*009c*/ 	.word	0xffffffff


	//   ....[25]....
        /*00a0*/ 	.word	0xffffffff


	//   ....[26]....
        /*00a4*/ 	.word	0xffffffff


	//   ....[27]....
        /*00a8*/ 	.word	0xffffffff


	//   ....[28]....
        /*00ac*/ 	.word	0xffffffff


	//   ....[29]....
        /*00b0*/ 	.word	0xffffffff


	//   ....[30]....
        /*00b4*/ 	.word	0xffffffff


	//   ....[31]....
        /*00b8*/ 	.word	0xffffffff


	//----- nvinfo : EIATTR_COOP_GROUP_INSTR_OFFSETS
	.align		4
.L_524:
        /*00bc*/ 	.byte	0x04, 0x28
        /*00be*/ 	.short	(.L_526 - .L_525)


	//   ....[0]....
.L_525:
        /*00c0*/ 	.word	0x00006390


	//   ....[1]....
        /*00c4*/ 	.word	0x000063b0


	//   ....[2]....
        /*00c8*/ 	.word	0x00006930


	//   ....[3]....
        /*00cc*/ 	.word	0x00006990


	//   ....[4]....
        /*00d0*/ 	.word	0x00006fd0


	//   ....[5]....
        /*00d4*/ 	.word	0x00007090


	//   ....[6]....
        /*00d8*/ 	.word	0x00007140


	//   ....[7]....
        /*00dc*/ 	.word	0x000071e0


	//   ....[8]....
        /*00e0*/ 	.word	0x0000c690


	//   ....[9]....
        /*00e4*/ 	.word	0x0000c6c0


	//   ....[10]....
        /*00e8*/ 	.word	0x0000c6d0


	//   ....[11]....
        /*00ec*/ 	.word	0x0000c7f0


	//   ....[12]....
        /*00f0*/ 	.word	0x0000ce30


	//   ....[13]....
        /*00f4*/ 	.word	0x0000cfb0


	//   ....[14]....
        /*00f8*/ 	.word	0x0000cfe0


	//   ....[15]....
        /*00fc*/ 	.word	0x0000d130


	//   ....[16]....
        /*0100*/ 	.word	0x00013000


	//   ....[17]....
        /*0104*/ 	.word	0x000130b0


	//   ....[18]....
        /*0108*/ 	.word	0x000130c0


	//   ....[19]....
        /*010c*/ 	.word	0x000130f0


	//   ....[20]....
        /*0110*/ 	.word	0x00013110


	//   ....[21]....
        /*0114*/ 	.word	0x00013230


	//   ....[22]....
        /*0118*/ 	.word	0x000132b0


	//   ....[23]....
        /*011c*/ 	.word	0x000133e0


	//   ....[24]....
        /*0120*/ 	.word	0x00015750


	//   ....[25]....
        /*0124*/ 	.word	0x00015790


	//   ....[26]....
        /*0128*/ 	.word	0x000157d0


	//   ....[27]....
        /*012c*/ 	.word	0x000158a0


	//   ....[28]....
        /*0130*/ 	.word	0x000158e0


	//   ....[29]....
        /*0134*/ 	.word	0x00015920


	//   ....[30]....
        /*0138*/ 	.word	0x00015950


	//   ....[31]....
        /*013c*/ 	.word	0x00015a10


	//----- nvinfo : EIATTR_EXIT_INSTR_OFFSETS
	.align		4
.L_526:
        /*0140*/ 	.byte	0x04, 0x1c
        /*0142*/ 	.short	(.L_528 - .L_527)


	//   ....[0]....
.L_527:
        /*0144*/ 	.word	0x000004c0


	//   ....[1]....
        /*0148*/ 	.word	0x00000fa0


	//   ....[2]....
        /*014c*/ 	.word	0x00001020


	//   ....[3]....
        /*0150*/ 	.word	0x00016a80


	//   ....[4]....
        /*0154*/ 	.word	0x00016b40


	//----- nvinfo : EIATTR_CTAIDZ_USED
	.align		4
.L_528:
        /*0158*/ 	.byte	0x01, 0x04
	.zero		2


	//----- nvinfo : EIATTR_CRS_STACK_SIZE
	.align		4
        /*015c*/ 	.byte	0x04, 0x1e
        /*015e*/ 	.short	(.L_530 - .L_529)
.L_529:
        /*0160*/ 	.word	0x00000000
.L_530:


//--------------------- .nv.info._ZN5flash16flash_fwd_kernelI23Flash_fwd_kernel_traitsILi32ELi128ELi128ELi4ELb0ELb0EN7cutlass10bfloat16_tE19Flash_kernel_traitsILi32ELi128ELi128ELi4ES3_EELb1ELb0ELb1ELb1ELb0ELb0ELb0ELb1EEEvNS_16Flash_fwd_paramsE --------------------------
	.section	.nv.info._ZN5flash16flash_fwd_kernelI23Flash_fwd_kernel_traitsILi32ELi128ELi128ELi4ELb0ELb0EN7cutlass10bfloat16_tE19Flash_kernel_traitsILi32ELi128ELi128ELi4ES3_EELb1ELb0ELb1ELb1ELb0ELb0ELb0ELb1EEEvNS_16Flash_fwd_paramsE,"",@"SHT_CUDA_INFO"
	.sectionflags	@""
	.align	4


	//----- nvinfo : EIATTR_CUDA_API_VERSION
	.align		4
        /*0000*/ 	.byte	0x04, 0x37
        /*0002*/ 	.short	(.L_532 - .L_531)
.L_531:
        /*0004*/ 	.word	0x00000082


	//----- nvinfo : EIATTR_SW2861232_WAR
	.align		4
.L_532:
        /*0008*/ 	.byte	0x01, 0x35
	.zero		2


	//----- nvinfo : EIATTR_PARAM_CBANK
	.align		4
        /*000c*/ 	.byte	0x04, 0x0a
        /*000e*/ 	.short	(.L_534 - .L_533)
	.align		4
.L_533:
        /*0010*/ 	.word	index@(.nv.constant0._ZN5flash16flash_fwd_kernelI23Flash_fwd_kernel_traitsILi32ELi128ELi128ELi4ELb0ELb0EN7cutlass10bfloat16_tE19Flash_kernel_traitsILi32ELi128ELi128ELi4ES3_EELb1ELb0ELb1ELb1ELb0ELb0ELb0ELb1EEEvNS_16Flash_fwd_paramsE)
        /*0014*/ 	.short	0x0160
        /*0016*/ 	.short	0x01d0


	//----- nvinfo : EIATTR_CBANK_PARAM_SIZE
	.align		4
.L_534:
        /*0018*/ 	.byte	0x03, 0x19
        /*001a*/ 	.short	0x01d0


	//----- nvinfo : EIATTR_KPARAM_INFO
	.align		4
        /*001c*/ 	.byte	0x04, 0x17
        /*001e*/ 	.short	(.L_536 - .L_535)
.L_535:
        /*0020*/ 	.word	0x00000000
        /*0024*/ 	.short	0x0000
        /*0026*/ 	.short	0x0000
        /*0028*/ 	.byte	0x00, 0xf0, 0x41, 0x07


	//----- nvinfo : EIATTR_MAXREG_COUNT
	.align		4
.L_536:
        /*002c*/ 	.byte	0x03, 0x1b
        /*002e*/ 	.short	0x00ff


	//----- nvinfo : EIATTR_NUM_BARRIERS
	.align		4
        /*0030*/ 	.byte	0x02, 0x4c
        /*0032*/ 	.byte	0x01
	.zero		1


	//----- nvinfo : EIATTR_ANNOTATIONS
	.align		4
        /*0034*/ 	.byte	0x04, 0x55
        /*0036*/ 	.short	(.L_538 - .L_537)


	//   ....[0]....
.L_537:
        /* <DEDUP_REMOVED lines=447> */


	//----- nvinfo : EIATTR_MERCURY_ISA_VERSION
	.align		4
.L_538:
        /*1c10*/ 	.byte	0x03, 0x5f
        /*1c12*/ 	.short	0x0000


	//----- nvinfo : EIATTR_COOP_GROUP_MASK_REGIDS
	.align		4
        /*1c14*/ 	.byte	0x04, 0x29
        /*1c16*/ 	.short	(.L_540 - .L_539)


	//   ....[0]....
.L_539:
        /*1c18*/ 	.word	0xffffffff


	//   ....[1]....
        /*1c1c*/ 	.word	0xffffffff


	//   ....[2]....
        /*1c20*/ 	.word	0xffffffff


	//   ....[3]....
        /*1c24*/ 	.word	0xffffffff


	//   ....[4]....
        /*1c28*/ 	.word	0xffffffff


	//   ....[5]....
        /*1c2c*/ 	.word	0xffffffff


	//   ....[6]....
        /*1c30*/ 	.word	0xffffffff


	//   ....[7]....
        /*1c34*/ 	.word	0xffffffff


	//   ....[8]....
        /*1c38*/ 	.word	0xffffffff


	//   ....[9]....
        /*1c3c*/ 	.word	0xffffffff


	//   ....[10]....
        /*1c40*/ 	.word	0xffffffff


	//   ....[11]....
        /*1c44*/ 	.word	0xffffffff


	//   ....[12]....
        /*1c48*/ 	.word	0xffffffff


	//   ....[13]....
        /*1c4c*/ 	.word	0xffffffff


	//   ....[14]....
        /*1c50*/ 	.word	0xffffffff


	//   ....[15]....
        /*1c54*/ 	.word	0xffffffff


	//   ....[16]....
        /*1c58*/ 	.word	0xffffffff


	//   ....[17]....
        /*1c5c*/ 	.word	0xffffffff


	//   ....[18]....
        /*1c60*/ 	.word	0xffffffff


	//   ....[19]....
        /*1c64*/ 	.word	0xffffffff


	//   ....[20]....
        /*1c68*/ 	.word	0xffffffff


	//   ....[21]....
        /*1c6c*/ 	.word	0xffffffff


	//   ....[22]....
        /*1c70*/ 	.word	0xffffffff


	//   ....[23]....
        /*1c74*/ 	.word	0xffffffff


	//   ....[24]....
        /*1c78*/ 	.word	0xffffffff


	//   ....[25]....
        /*1c7c*/ 	.word	0xffffffff


	//   ....[26]....
        /*1c80*/ 	.word	0xffffffff


	//   ....[27]....
        /*1c84*/ 	.word	0xffffffff


	//   ....[28]....
        /*1c88*/ 	.word	0xffffffff


	//   ....[29]....
        /*1c8c*/ 	.word	0xffffffff


	//   ....[30]....
        /*1c90*/ 	.word	0xffffffff


	//   ....[31]....
        /*1c94*/ 	.word	0xffffffff


	//   ....[32]....
        /*1c98*/ 	.word	0xffffffff


	//   ....[33]....
        /*1c9c*/ 	.word	0xffffffff


	//   ....[34]....
        /*1ca0*/ 	.word	0xffffffff


	//   ....[35]....
        /*1ca4*/ 	.word	0xffffffff


	//   ....[36]....
        /*1ca8*/ 	.word	0xffffffff


	//   ....[37]....
        /*1cac*/ 	.word	0xffffffff


	//   ....[38]....
        /*1cb0*/ 	.word	0xffffffff


	//   ....[39]....
        /*1cb4*/ 	.word	0xffffffff


	//----- nvinfo : EIATTR_COOP_GROUP_INSTR_OFFSETS
	.align		4
.L_540:
        /*1cb8*/ 	.byte	0x04, 0x28
        /*1cba*/ 	.short	(.L_542 - .L_541)


	//   ....[0]....
.L_541:
        /*1cbc*/ 	.word	0x00008610


	//   ....[1]....
        /*1cc0*/ 	.word	0x00008640


	//   ....[2]....
        /*1cc4*/ 	.word	0x00008660


	//   ....[3]....
        /*1cc8*/ 	.word	0x00008680


	//   ....[4]....
        /*1ccc*/ 	.word	0x000086b0


	//   ....[5]....
        /*1cd0*/ 	.word	0x000086d0


	//   ....[6]....
        /*1cd4*/ 	.word	0x000086f0


	//   ....[7]....
        /*1cd8*/ 	.word	0x00008700


	//   ....[8]....
        /*1cdc*/ 	.word	0x00018390


	//   ....[9]....
        /*1ce0*/ 	.word	0x00018410


	//   ....[10]....
        /*1ce4*/ 	.word	0x00018c00


	//   ....[11]....
        /*1ce8*/ 	.word	0x00018c20


	//   ....[12]....
        /*1cec*/ 	.word	0x00019260


	//   ....[13]....
        /*1cf0*/ 	.word	0x00019280


	//   ....[14]....
        /*1cf4*/ 	.word	0x00019870


	//   ....[15]....
        /*1cf8*/ 	.word	0x00019890


	//   ....[16]....
        /*1cfc*/ 	.word	0x00029cf0


	//   ....[17]....
        /*1d00*/ 	.word	0x00029d90


	//   ....[18]....
        /*1d04*/ 	.word	0x0002a150


	//   ....[19]....
        /*1d08*/ 	.word	0x0002a190


	//   ....[20]....
        /*1d0c*/ 	.word	0x0002a8a0


	//   ....[21]....
        /*1d10*/ 	.word	0x0002a8c0


	//   ....[22]....
        /*1d14*/ 	.word	0x0002ad50


	//   ....[23]....
        /*1d18*/ 	.word	0x0002ada0


	//   ....[24]....
        /*1d1c*/ 	.word	0x00034de0


	//   ....[25]....
        /*1d20*/ 	.word	0x00034e50


	//   ....[26]....
        /*1d24*/ 	.word	0x00034e70


	//   ....[27]....
        /*1d28*/ 	.word	0x00034e80


	//   ....[28]....
        /*1d2c*/ 	.word	0x00034e90


	//   ....[29]....
        /*1d30*/ 	.word	0x00034ec0


	//   ....[30]....
        /*1d34*/ 	.word	0x00034ee0


	//   ....[31]....
        /*1d38*/ 	.word	0x00034ef0


	//   ....[32]....
        /*1d3c*/ 	.word	0x00036330


	//   ....[33]....
        /*1d40*/ 	.word	0x00036380


	//   ....[34]....
        /*1d44*/ 	.word	0x000363d0


	//   ....[35]....
        /*1d48*/ 	.word	0x00036420


	//   ....[36]....
        /*1d4c*/ 	.word	0x00036470


	//   ....[37]....
        /*1d50*/ 	.word	0x000364d0


	//   ....[38]....
        /*1d54*/ 	.word	0x00036520


	//   ....[39]....
        /*1d58*/ 	.word	0x00036580


	//----- nvinfo : EIATTR_EXIT_INSTR_OFFSETS
	.align		4
.L_542:
        /*1d5c*/ 	.byte	0x04, 0x1c
        /*1d5e*/ 	.short	(.L_544 - .L_543)


	//   ....[0]....
.L_543:
        /*1d60*/ 	.word	0x00000080


	//----- nvinfo : EIATTR_CTAIDZ_USED
	.align		4
.L_544:
        /*1d64*/ 	.byte	0x01, 0x04
	.zero		2


	//----- nvinfo : EIATTR_CRS_STACK_SIZE
	.align		4
        /*1d68*/ 	.byte	0x04, 0x1e
        /*1d6a*/ 	.short	(.L_546 - .L_545)
.L_545:
        /*1d6c*/ 	.word	0x00000000
.L_546:


//--------------------- .nv.info._ZN5flash16flash_fwd_kernelI23Flash_fwd_kernel_traitsILi32ELi128ELi128ELi4ELb0ELb0EN7cutlass10bfloat16_tE19Flash_kernel_traitsILi32ELi128ELi128ELi4ES3_EELb0ELb0ELb1ELb1ELb0ELb0ELb1ELb0EEEvNS_16Flash_fwd_paramsE --------------------------
	.section	.nv.info._ZN5flash16flash_fwd_kernelI23Flash_fwd_kernel_traitsILi32ELi128ELi128ELi4ELb0ELb0EN7cutlass10bfloat16_tE19Flash_kernel_traitsILi32ELi128ELi128ELi4ES3_EELb0ELb0ELb1ELb1ELb0ELb0ELb1ELb0EEEvNS_16Flash_fwd_paramsE,"",@"SHT_CUDA_INFO"
	.sectionflags	@""
	.align	4


	//----- nvinfo : EIATTR_CUDA_API_VERSION
	.align		4
        /*0000*/ 	.byte	0x04, 0x37
        /*0002*/ 	.short	(.L_548 - .L_547)
.L_547:
        /*0004*/ 	.word	0x00000082


	//----- nvinfo : EIATTR_SW2861232_WAR
	.align		4
.L_548:
        /*0008*/ 	.byte	0x01, 0x35
	.zero		2


	//----- nvinfo : EIATTR_PARAM_CBANK
	.align		4
        /*000c*/ 	.byte	0x04, 0x0a
        /*000e*/ 	.short	(.L_550 - .L_549)
	.align		4
.L_549:
        /*0010*/ 	.word	index@(.nv.constant0._ZN5flash16flash_fwd_kernelI23Flash_fwd_kernel_traitsILi32ELi128ELi128ELi4ELb0ELb0EN7cutlass10bfloat16_tE19Flash_kernel_traitsILi32ELi128ELi128ELi4ES3_EELb0ELb0ELb1ELb1ELb0ELb0ELb1ELb0EEEvNS_16Flash_fwd_paramsE)
        /*0014*/ 	.short	0x0160
        /*0016*/ 	.short	0x01d0


	//----- nvinfo : EIATTR_CBANK_PARAM_SIZE
	.align		4
.L_550:
        /*0018*/ 	.byte	0x03, 0x19
        /*001a*/ 	.short	0x01d0


	//----- nvinfo : EIATTR_KPARAM_INFO
	.align		4
        /*001c*/ 	.byte	0x04, 0x17
        /*001e*/ 	.short	(.L_552 - .L_551)
.L_551:
        /*0020*/ 	.word	0x00000000
        /*0024*/ 	.short	0x0000
        /*0026*/ 	.short	0x0000
        /*0028*/ 	.byte	0x00, 0xf0, 0x41, 0x07


	//----- nvinfo : EIATTR_MAXREG_COUNT
	.align		4
.L_552:
        /*002c*/ 	.byte	0x03, 0x1b
        /*002e*/ 	.short	0x00ff


	//----- nvinfo : EIATTR_NUM_BARRIERS
	.align		4
        /*0030*/ 	.byte	0x02, 0x4c
        /*0032*/ 	.byte	0x01
	.zero		1


	//----- nvinfo : EIATTR_ANNOTATIONS
	.align		4
        /*0034*/ 	.byte	0x04, 0x55
        /*0036*/ 	.short	(.L_554 - .L_553)


	//   ....[0]....
.L_553:
        /* <DEDUP_REMOVED lines=13> */


	//----- nvinfo : EIATTR_MERCURY_ISA_VERSION
	.align		4
.L_554:
        /*00f8*/ 	.byte	0x03, 0x5f
        /*00fa*/ 	.short	0x0000


	//----- nvinfo : EIATTR_COOP_GROUP_MASK_REGIDS
	.align		4
        /*00fc*/ 	.byte	0x04, 0x29
        /*00fe*/ 	.short	(.L_556 - .L_555)


	//   ....[0]....
.L_555:
        /*0100*/ 	.word	0xffffffff


	//   ....[1]....
        /*0104*/ 	.word	0xffffffff


	//   ....[2]....
        /*0108*/ 	.word	0xffffffff


	//   ....[3]....
        /*010c*/ 	.word	0xffffffff


	//   ....[4]....
        /*0110*/ 	.word	0xffffffff


	//   ....[5]....
        /*0114*/ 	.word	0xffffffff


	//   ....[6]....
        /*0118*/ 	.word	0xffffffff


	//   ....[7]....
        /*011c*/ 	.word	0xffffffff


	//   ....[8]....
        /*0120*/ 	.word	0xffffffff


	//   ....[9]....
        /*0124*/ 	.word	0xffffffff


	//   ....[10]....
        /*0128*/ 	.word	0xffffffff


	//   ....[11]....
        /*012c*/ 	.word	0xffffffff


	//   ....[12]....
        /*0130*/ 	.word	0xffffffff


	//   ....[13]....
        /*0134*/ 	.word	0xffffffff


	//   ....[14]....
        /*0138*/ 	.word	0xffffffff


	//   ....[15]....
        /*013c*/ 	.word	0xffffffff


	//   ....[16]....
        /*0140*/ 	.word	0xffffffff


	//   ....[17]....
        /*0144*/ 	.word	0xffffffff


	//   ....[18]....
        /*0148*/ 	.word	0xffffffff


	//   ....[19]....
        /*014c*/ 	.word	0xffffffff


	//   ....[20]....
        /*0150*/ 	.word	0xffffffff


	//   ....[21]....
        /*0154*/ 	.word	0xffffffff


	//   ....[22]....
        /*0158*/ 	.word	0xffffffff


	//   ....[23]....
        /*015c*/ 	.word	0xffffffff


	//   ....[24]....
        /*0160*/ 	.word	0xffffffff


	//   ....[25]....
        /*0164*/ 	.word	0xffffffff


	//   ....[26]....
        /*0168*/ 	.word	0xffffffff


	//   ....[27]....
        /*016c*/ 	.word	0xffffffff


	//   ....[28]....
        /*0170*/ 	.word	0xffffffff


	//   ....[29]....
        /*0174*/ 	.word	0xffffffff


	//   ....[30]....
        /*0178*/ 	.word	0xffffffff


	//   ....[31]....
        /*017c*/ 	.word	0xffffffff


	//----- nvinfo : EIATTR_COOP_GROUP_INSTR_OFFSETS
	.align		4
.L_556:
        /*0180*/ 	.byte	0x04, 0x28
        /*0182*/ 	.short	(.L_558 - .L_557)


	//   ....[0]....
.L_557:
        /*0184*/ 	.word	0x000086a0


	//   ....[1]....
        /*0188*/ 	.word	0x000086d0


	//   ....[2]....
        /*018c*/ 	.word	0x00008f70


	//   ....[3]....
        /*0190*/ 	.word	0x00008fc0


	//   ....[4]....
        /*0194*/ 	.word	0x00008ff0


	//   ....[5]....
        /*0198*/ 	.word	0x00009030


	//   ....[6]....
        /*019c*/ 	.word	0x00009060


	//   ....[7]....
        /*01a0*/ 	.word	0x00009080


	//   ....[8]....
        /*01a4*/ 	.word	0x00010cc0


	//   ....[9]....
        /*01a8*/ 	.word	0x00010d50


	//   ....[10]....
        /*01ac*/ 	.word	0x00011060


	//   ....[11]....
        /*01b0*/ 	.word	0x00011190


	//   ....[12]....
        /*01b4*/ 	.word	0x00011470


	//   ....[13]....
        /*01b8*/ 	.word	0x00011550


	//   ....[14]....
        /*01bc*/ 	.word	0x000116c0


	//   ....[15]....
        /*01c0*/ 	.word	0x00011800


	//   ....[16]....
        /*01c4*/ 	.word	0x00019250


	//   ....[17]....
        /*01c8*/ 	.word	0x00019380


	//   ....[18]....
        /*01cc*/ 	.word	0x00019530


	//   ....[19]....
        /*01d0*/ 	.word	0x00019710


	//   ....[20]....
        /*01d4*/ 	.word	0x00019a40


	//   ....[21]....
        /*01d8*/ 	.word	0x00019b60


	//   ....[22]....
        /*01dc*/ 	.word	0x00019bd0


	//   ....[23]....
        /*01e0*/ 	.word	0x00019d40


	//   ....[24]....
        /*01e4*/ 	.word	0x0001c030


	//   ....[25]....
        /*01e8*/ 	.word	0x0001c070


	//   ....[26]....
        /*01ec*/ 	.word	0x0001c0b0


	//   ....[27]....
        /*01f0*/ 	.word	0x0001c1b0


	//   ....[28]....
        /*01f4*/ 	.word	0x0001c1f0


	//   ....[29]....
        /*01f8*/ 	.word	0x0001c220


	//   ....[30]....
        /*01fc*/ 	.word	0x0001c250


	//   ....[31]....
        /*0200*/ 	.word	0x0001c370


	//----- nvinfo : EIATTR_EXIT_INSTR_OFFSETS
	.align		4
.L_558:
        /*0204*/ 	.byte	0x04, 0x1c
        /*0206*/ 	.short	(.L_560 - .L_559)


	//   ....[0]....
.L_559:
        /*0208*/ 	.word	0x000004e0


	//   ....[1]....
        /*020c*/ 	.word	0x00000fa0


	//   ....[2]....
        /*0210*/ 	.word	0x00001020


	//   ....[3]....
        /*0214*/ 	.word	0x0001d370


	//   ....[4]....
        /*0218*/ 	.word	0x0001d430


	//----- nvinfo : EIATTR_CTAIDZ_USED
	.align		4
.L_560:
        /*021c*/ 	.byte	0x01, 0x04
	.zero		2


	//----- nvinfo : EIATTR_CRS_STACK_SIZE
	.align		4
        /*0220*/ 	.byte	0x04, 0x1e
        /*0222*/ 	.short	(.L_562 - .L_561)
.L_561:
        /*0224*/ 	.word	0x00000000
.L_562:


//--------------------- .nv.callgraph             --------------------------
	.section	.nv.callgraph,"",@"SHT_CUDA_CALLGRAPH"
	.align	4
	.sectionentsize	8
	.align		4
        /*0000*/ 	.word	0x00000000
	.align		4
        /*0004*/ 	.word	0xffffffff
	.align		4
        /*0008*/ 	.word	0x00000000
	.align		4
        /*000c*/ 	.word	0xfffffffe
	.align		4
        /*0010*/ 	.word	0x00000000
	.align		4
        /*0014*/ 	.word	0xfffffffd
	.align		4
        /*0018*/ 	.word	0x00000000
	.align		4
        /*001c*/ 	.word	0xfffffffc


//--------------------- .nv.rel.action            --------------------------
	.section	.nv.rel.action,"",@"SHT_CUDA_RELOCINFO"
	.align	8
	.sectionentsize	8
        /*0000*/ 	.byte	0x73, 0x00, 0x00, 0x00, 0x00, 0x00, 0x00, 0x00, 0x00, 0x00, 0x00, 0x11, 0x25, 0x00, 0x05, 0x36


//--------------------- .nv.constant4             --------------------------
	.section	.nv.constant4,"a",@progbits
	.align	8
	.align		8
.nv.constant4:
        /*0000*/ 	.dword	_ZN65_INTERNAL_e8fd3175_29_flash_fwd_hdim32_bf16_sm80_cu_0106449f_29344cuda3std3__45__cpo5beginE
	.align		8
        /*0008*/ 	.dword	_ZN65_INTERNAL_e8fd3175_29_flash_fwd_hdim32_bf16_sm80_cu_0106449f_29344cuda3std3__45__cpo3endE
	.align		8
        /*0010*/ 	.dword	_ZN65_INTERNAL_e8fd3175_29_flash_fwd_hdim32_bf16_sm80_cu_0106449f_29344cuda3std3__45__cpo6cbeginE
	.align		8
        /*0018*/ 	.dword	_ZN65_INTERNAL_e8fd3175_29_flash_fwd_hdim32_bf16_sm80_cu_0106449f_29344cuda3std3__45__cpo4cendE
	.align		8
        /*0020*/ 	.dword	_ZN65_INTERNAL_e8fd3175_29_flash_fwd_hdim32_bf16_sm80_cu_0106449f_29344cuda3std3__467_GLOBAL__N__e8fd3175_29_flash_fwd_hdim32_bf16_sm80_cu_0106449f_29346ignoreE
	.align		8
        /*0028*/ 	.dword	_ZN65_INTERNAL_e8fd3175_29_flash_fwd_hdim32_bf16_sm80_cu_0106449f_29344cuda3std3__419piecewise_constructE
	.align		8
        /*0030*/ 	.dword	_ZN65_INTERNAL_e8fd3175_29_flash_fwd_hdim32_bf16_sm80_cu_0106449f_29344cuda3std3__48in_placeE
	.align		8
        /*0038*/ 	.dword	_ZN65_INTERNAL_e8fd3175_29_flash_fwd_hdim32_bf16_sm80_cu_0106449f_29344cuda3std6ranges3__45__cpo4swapE
	.align		8
        /*0040*/ 	.dword	_ZN65_INTERNAL_e8fd3175_29_flash_fwd_hdim32_bf16_sm80_cu_0106449f_29344cuda3std6ranges3__45__cpo9iter_moveE
	.align		8
        /*0048*/ 	.dword	_ZN65_INTERNAL_e8fd3175_29_flash_fwd_hdim32_bf16_sm80_cu_0106449f_29344cute7productE
	.align		8
        /*0050*/ 	.dword	_ZN65_INTERNAL_e8fd3175_29_flash_fwd_hdim32_bf16_sm80_cu_0106449f_29344cute1_E


//--------------------- .nv.constant0._ZN5flash16flash_fwd_kernelI23Flash_fwd_kernel_traitsILi32ELi128ELi128ELi4ELb0ELb0EN7cutlass10bfloat16_tE19Flash_kernel_traitsILi32ELi128ELi128ELi4ES3_EELb0ELb0ELb0ELb0ELb0ELb1ELb0ELb0EEEvNS_16Flash_fwd_paramsE --------------------------
	.section	.nv.constant0._ZN5flash16flash_fwd_kernelI23Flash_fwd_kernel_traitsILi32ELi128ELi128ELi4ELb0ELb0EN7cutlass10bfloat16_tE19Flash_kernel_traitsILi32ELi128ELi128ELi4ES3_EELb0ELb0ELb0ELb0ELb0ELb1ELb0ELb0EEEvNS_16Flash_fwd_paramsE,"a",@progbits
	.sectionflags	@""
	.align	4
.nv.constant0._ZN5flash16flash_fwd_kernelI23Flash_fwd_kernel_traitsILi32ELi128ELi128ELi4ELb0ELb0EN7cutlass10bfloat16_tE19Flash_kernel_traitsILi32ELi128ELi128ELi4ES3_EELb0ELb0ELb0ELb0ELb0ELb1ELb0ELb0EEEvNS_16Flash_fwd_paramsE:
	.zero		816


//--------------------- .nv.constant0._ZN5flash16flash_fwd_kernelI23Flash_fwd_kernel_traitsILi32ELi128ELi128ELi4ELb0ELb0EN7cutlass10bfloat16_tE19Flash_kernel_traitsILi32ELi128ELi128ELi4ES3_EELb0ELb0ELb0ELb0ELb1ELb1ELb0ELb0EEEvNS_16Flash_fwd_paramsE --------------------------
	.section	.nv.constant0._ZN5flash16flash_fwd_kernelI23Flash_fwd_kernel_traitsILi32ELi128ELi128ELi4ELb0ELb0EN7cutlass10bfloat16_tE19Flash_kernel_traitsILi32ELi128ELi128ELi4ES3_EELb0ELb0ELb0ELb0ELb1ELb1ELb0ELb0EEEvNS_16Flash_fwd_paramsE,"a",@progbits
	.sectionflags	@""
	.align	4
.nv.constant0._ZN5flash16flash_fwd_kernelI23Flash_fwd_kernel_traitsILi32ELi128ELi128ELi4ELb0ELb0EN7cutlass10bfloat16_tE19Flash_kernel_traitsILi32ELi128ELi128ELi4ES3_EELb0ELb0ELb0ELb0ELb1ELb1ELb0ELb0EEEvNS_16Flash_fwd_paramsE:
	.zero		816


//--------------------- .nv.constant0._ZN5flash16flash_fwd_kernelI23Flash_fwd_kernel_traitsILi32ELi128ELi128ELi4ELb0ELb0EN7cutlass10bfloat16_tE19Flash_kernel_traitsILi32ELi128ELi128ELi4ES3_EELb0ELb0ELb0ELb0ELb0ELb0ELb0ELb0EEEvNS_16Flash_fwd_paramsE --------------------------
	.section	.nv.constant0._ZN5flash16flash_fwd_kernelI23Flash_fwd_kernel_traitsILi32ELi128ELi128ELi4ELb0ELb0EN7cutlass10bfloat16_tE19Flash_kernel_traitsILi32ELi128ELi128ELi4ES3_EELb0ELb0ELb0ELb0ELb0ELb0ELb0ELb0EEEvNS_16Flash_fwd_paramsE,"a",@progbits
	.sectionflags	@""
	.align	4
.nv.constant0._ZN5flash16flash_fwd_kernelI23Flash_fwd_kernel_traitsILi32ELi128ELi128ELi4ELb0ELb0EN7cutlass10bfloat16_tE19Flash_kernel_traitsILi32ELi128ELi128ELi4ES3_EELb0ELb0ELb0ELb0ELb0ELb0ELb0ELb0EEEvNS_16Flash_fwd_paramsE:
	.zero		816


//--------------------- .nv.constant0._ZN5flash16flash_fwd_kernelI23Flash_fwd_kernel_traitsILi32ELi128ELi128ELi4ELb0ELb0EN7cutlass10bfloat16_tE19Flash_kernel_traitsILi32ELi128ELi128ELi4ES3_EELb0ELb0ELb0ELb1ELb0ELb0ELb0ELb0EEEvNS_16Flash_fwd_paramsE --------------------------
	.section	.nv.constant0._ZN5flash16flash_fwd_kernelI23Flash_fwd_kernel_traitsILi32ELi128ELi128ELi4ELb0ELb0EN7cutlass10bfloat16_tE19Flash_kernel_traitsILi32ELi128ELi128ELi4ES3_EELb0ELb0ELb0ELb1ELb0ELb0ELb0ELb0EEEvNS_16Flash_fwd_paramsE,"a",@progbits
	.sectionflags	@""
	.align	4
.nv.constant0._ZN5flash16flash_fwd_kernelI23Flash_fwd_kernel_traitsILi32ELi128ELi128ELi4ELb0ELb0EN7cutlass10bfloat16_tE19Flash_kernel_traitsILi32ELi128ELi128ELi4ES3_EELb0ELb0ELb0ELb1ELb0ELb0ELb0ELb0EEEvNS_16Flash_fwd_paramsE:
	.zero		816


//--------------------- .nv.constant0._ZN5flash16flash_fwd_kernelI23Flash_fwd_kernel_traitsILi32ELi128ELi128ELi4ELb0ELb0EN7cutlass10bfloat16_tE19Flash_kernel_traitsILi32ELi128ELi128ELi4ES3_EELb0ELb0ELb1ELb0ELb0ELb1ELb0ELb0EEEvNS_16Flash_fwd_paramsE --------------------------
	.section	.nv.constant0._ZN5flash16flash_fwd_kernelI23Flash_fwd_kernel_traitsILi32ELi128ELi128ELi4ELb0ELb0EN7cutlass10bfloat16_tE19Flash_kernel_traitsILi32ELi128ELi128ELi4ES3_EELb0ELb0ELb1ELb0ELb0ELb1ELb0ELb0EEEvNS_16Flash_fwd_paramsE,"a",@progbits
	.sectionflags	@""
	.align	4
.nv.constant0._ZN5flash16flash_fwd_kernelI23Flash_fwd_kernel_traitsILi32ELi128ELi128ELi4ELb0ELb0EN7cutlass10bfloat16_tE19Flash_kernel_traitsILi32ELi128ELi128ELi4ES3_EELb0ELb0ELb1ELb0ELb0ELb1ELb0ELb0EEEvNS_16Flash_fwd_paramsE:
	.zero		816


//--------------------- .nv.constant0._ZN5flash16flash_fwd_kernelI23Flash_fwd_kernel_traitsILi32ELi128ELi128ELi4ELb0ELb0EN7cutlass10bfloat16_tE19Flash_kernel_traitsILi32ELi128ELi128ELi4ES3_EELb0ELb0ELb1ELb0ELb0ELb0ELb0ELb0EEEvNS_16Flash_fwd_paramsE --------------------------
	.section	.nv.constant0._ZN5flash16flash_fwd_kernelI23Flash_fwd_kernel_traitsILi32ELi128ELi128ELi4ELb0ELb0EN7cutlass10bfloat16_tE19Flash_kernel_traitsILi32ELi128ELi128ELi4ES3_EELb0ELb0ELb1ELb0ELb0ELb0ELb0ELb0EEEvNS_16Flash_fwd_paramsE,"a",@progbits
	.sectionflags	@""
	.align	4
.nv.constant0._ZN5flash16flash_fwd_kernelI23Flash_fwd_kernel_traitsILi32ELi128ELi128ELi4ELb0ELb0EN7cutlass10bfloat16_tE19Flash_kernel_traitsILi32ELi128ELi128ELi4ES3_EELb0ELb0ELb1ELb0ELb0ELb0ELb0ELb0EEEvNS_16Flash_fwd_paramsE:
	.zero		816


//--------------------- .nv.constant0._ZN5flash16flash_fwd_kernelI23Flash_fwd_kernel_traitsILi32ELi128ELi128ELi4ELb0ELb0EN7cutlass10bfloat16_tE19Flash_kernel_traitsILi32ELi128ELi128ELi4ES3_EELb0ELb0ELb1ELb1ELb0ELb0ELb0ELb0EEEvNS_16Flash_fwd_paramsE --------------------------
	.section	.nv.constant0._ZN5flash16flash_fwd_kernelI23Flash_fwd_kernel_traitsILi32ELi128ELi128ELi4ELb0ELb0EN7cutlass10bfloat16_tE19Flash_kernel_traitsILi32ELi128ELi128ELi4ES3_EELb0ELb0ELb1ELb1ELb0ELb0ELb0ELb0EEEvNS_16Flash_fwd_paramsE,"a",@progbits
	.sectionflags	@""
	.align	4
.nv.constant0._ZN5flash16flash_fwd_kernelI23Flash_fwd_kernel_traitsILi32ELi128ELi128ELi4ELb0ELb0EN7cutlass10bfloat16_tE19Flash_kernel_traitsILi32ELi128ELi128ELi4ES3_EELb0ELb0ELb1ELb1ELb0ELb0ELb0ELb0EEEvNS_16Flash_fwd_paramsE:
	.zero		816


//--------------------- .nv.constant0._ZN5flash16flash_fwd_kernelI23Flash_fwd_kernel_traitsILi32ELi128ELi128ELi4ELb0ELb0EN7cutlass10bfloat16_tE19Flash_kernel_traitsILi32ELi128ELi128ELi4ES3_EELb1ELb0ELb0ELb0ELb0ELb1ELb0ELb0EEEvNS_16Flash_fwd_paramsE --------------------------
	.section	.nv.constant0._ZN5flash16flash_fwd_kernelI23Flash_fwd_kernel_traitsILi32ELi128ELi128ELi4ELb0ELb0EN7cutlass10bfloat16_tE19Flash_kernel_traitsILi32ELi128ELi128ELi4ES3_EELb1ELb0ELb0ELb0ELb0ELb1ELb0ELb0EEEvNS_16Flash_fwd_paramsE,"a",@progbits
	.sectionflags	@""
	.align	4
.nv.constant0._ZN5flash16flash_fwd_kernelI23Flash_fwd_kernel_traitsILi32ELi128ELi128ELi4ELb0ELb0EN7cutlass10bfloat16_tE19Flash_kernel_traitsILi32ELi128ELi128ELi4ES3_EELb1ELb0ELb0ELb0ELb0ELb1ELb0ELb0EEEvNS_16Flash_fwd_paramsE:
	.zero		816


//--------------------- .nv.constant0._ZN5flash16flash_fwd_kernelI23Flash_fwd_kernel_traitsILi32ELi128ELi128ELi4ELb0ELb0EN7cutlass10bfloat16_tE19Flash_kernel_traitsILi32ELi128ELi128ELi4ES3_EELb0ELb0ELb0ELb0ELb0ELb1ELb1ELb0EEEvNS_16Flash_fwd_paramsE --------------------------
	.section	.nv.constant0._ZN5flash16flash_fwd_kernelI23Flash_fwd_kernel_traitsILi32ELi128ELi128ELi4ELb0ELb0EN7cutlass10bfloat16_tE19Flash_kernel_traitsILi32ELi128ELi128ELi4ES3_EELb0ELb0ELb0ELb0ELb0ELb1ELb1ELb0EEEvNS_16Flash_fwd_paramsE,"a",@progbits
	.sectionflags	@""
	.align	4
.nv.constant0._ZN5flash16flash_fwd_kernelI23Flash_fwd_kernel_traitsILi32ELi128ELi128ELi4ELb0ELb0EN7cutlass10bfloat16_tE19Flash_kernel_traitsILi32ELi128ELi128ELi4ES3_EELb0ELb0ELb0ELb0ELb0ELb1ELb1ELb0EEEvNS_16Flash_fwd_paramsE:
	.zero		816


//--------------------- .nv.constant0._ZN5flash16flash_fwd_kernelI23Flash_fwd_kernel_traitsILi32ELi128ELi128ELi4ELb0ELb0EN7cutlass10bfloat16_tE19Flash_kernel_traitsILi32ELi128ELi128ELi4ES3_EELb1ELb0ELb0ELb0ELb0ELb0ELb0ELb0EEEvNS_16Flash_fwd_paramsE --------------------------
	.section	.nv.constant0._ZN5flash16flash_fwd_kernelI23Flash_fwd_kernel_traitsILi32ELi128ELi128ELi4ELb0ELb0EN7cutlass10bfloat16_tE19Flash_kernel_traitsILi32ELi128ELi128ELi4ES3_EELb1ELb0ELb0ELb0ELb0ELb0ELb0ELb0EEEvNS_16Flash_fwd_paramsE,"a",@progbits
	.sectionflags	@""
	.align	4
.nv.constant0._ZN5flash16flash_fwd_kernelI23Flash_fwd_kernel_traitsILi32ELi128ELi128ELi4ELb0ELb0EN7cutlass10bfloat16_tE19Flash_kernel_traitsILi32ELi128ELi128ELi4ES3_EELb1ELb0ELb0ELb0ELb0ELb0ELb0ELb0EEEvNS_16Flash_fwd_paramsE:
	.zero		816


//--------------------- .nv.constant0._ZN5flash16flash_fwd_kernelI23Flash_fwd_kernel_traitsILi32ELi128ELi128ELi4ELb0ELb0EN7cutlass10bfloat16_tE19Flash_kernel_traitsILi32ELi128ELi128ELi4ES3_EELb1ELb0ELb1ELb0ELb0ELb0ELb0ELb0EEEvNS_16Flash_fwd_paramsE --------------------------
	.section	.nv.constant0._ZN5flash16flash_fwd_kernelI23Flash_fwd_kernel_traitsILi32ELi128ELi128ELi4ELb0ELb0EN7cutlass10bfloat16_tE19Flash_kernel_traitsILi32ELi128ELi128ELi4ES3_EELb1ELb0ELb1ELb0ELb0ELb0ELb0ELb0EEEvNS_16Flash_fwd_paramsE,"a",@progbits
	.sectionflags	@""
	.align	4
.nv.constant0._ZN5flash16flash_fwd_kernelI23Flash_fwd_kernel_traitsILi32ELi128ELi128ELi4ELb0ELb0EN7cutlass10bfloat16_tE19Flash_kernel_traitsILi32ELi128ELi128ELi4ES3_EELb1ELb0ELb1ELb0ELb0ELb0ELb0ELb0EEEvNS_16Flash_fwd_paramsE:
	.zero		816


//--------------------- .nv.constant0._ZN5flash16flash_fwd_kernelI23Flash_fwd_kernel_traitsILi32ELi128ELi128ELi4ELb0ELb0EN7cutlass10bfloat16_tE19Flash_kernel_traitsILi32ELi128ELi128ELi4ES3_EELb1ELb0ELb0ELb0ELb1ELb1ELb0ELb0EEEvNS_16Flash_fwd_paramsE --------------------------
	.section	.nv.constant0._ZN5flash16flash_fwd_kernelI23Flash_fwd_kernel_traitsILi32ELi128ELi128ELi4ELb0ELb0EN7cutlass10bfloat16_tE19Flash_kernel_traitsILi32ELi128ELi128ELi4ES3_EELb1ELb0ELb0ELb0ELb1ELb1ELb0ELb0EEEvNS_16Flash_fwd_paramsE,"a",@progbits
	.sectionflags	@""
	.align	4
.nv.constant0._ZN5flash16flash_fwd_kernelI23Flash_fwd_kernel_traitsILi32ELi128ELi128ELi4ELb0ELb0EN7cutlass10bfloat16_tE19Flash_kernel_traitsILi32ELi128ELi128ELi4ES3_EELb1ELb0ELb0ELb0ELb1ELb1ELb0ELb0EEEvNS_16Flash_fwd_paramsE:
	.zero		816


//--------------------- .nv.constant0._ZN5flash16flash_fwd_kernelI23Flash_fwd_kernel_traitsILi32ELi128ELi128ELi4ELb0ELb0EN7cutlass10bfloat16_tE19Flash_kernel_traitsILi32ELi128ELi128ELi4ES3_EELb0ELb0ELb0ELb0ELb1ELb1ELb1ELb0EEEvNS_16Flash_fwd_paramsE --------------------------
	.section	.nv.constant0._ZN5flash16flash_fwd_kernelI23Flash_fwd_kernel_traitsILi32ELi128ELi128ELi4ELb0ELb0EN7cutlass10bfloat16_tE19Flash_kernel_traitsILi32ELi128ELi128ELi4ES3_EELb0ELb0ELb0ELb0ELb1ELb1ELb1ELb0EEEvNS_16Flash_fwd_paramsE,"a",@progbits
	.sectionflags	@""
	.align	4
.nv.constant0._ZN5flash16flash_fwd_kernelI23Flash_fwd_kernel_traitsILi32ELi128ELi128ELi4ELb0ELb0EN7cutlass10bfloat16_tE19Flash_kernel_traitsILi32ELi128ELi128ELi4ES3_EELb0ELb0ELb0ELb0ELb1ELb1ELb1ELb0EEEvNS_16Flash_fwd_paramsE:
	.zero		816


//--------------------- .nv.constant0._ZN5flash16flash_fwd_kernelI23Flash_fwd_kernel_traitsILi32ELi128ELi128ELi4ELb0ELb0EN7cutlass10bfloat16_tE19Flash_kernel_traitsILi32ELi128ELi128ELi4ES3_EELb1ELb0ELb0ELb1ELb0ELb0ELb0ELb0EEEvNS_16Flash_fwd_paramsE --------------------------
	.section	.nv.constant0._ZN5flash16flash_fwd_kernelI23Flash_fwd_kernel_traitsILi32ELi128ELi128ELi4ELb0ELb0EN7cutlass10bfloat16_tE19Flash_kernel_traitsILi32ELi128ELi128ELi4ES3_EELb1ELb0ELb0ELb1ELb0ELb0ELb0ELb0EEEvNS_16Flash_fwd_paramsE,"a",@progbits
	.sectionflags	@""
	.align	4
.nv.constant0._ZN5flash16flash_fwd_kernelI23Flash_fwd_kernel_traitsILi32ELi128ELi128ELi4ELb0ELb0EN7cutlass10bfloat16_tE19Flash_kernel_traitsILi32ELi128ELi128ELi4ES3_EELb1ELb0ELb0ELb1ELb0ELb0ELb0ELb0EEEvNS_16Flash_fwd_paramsE:
	.zero		816


//--------------------- .nv.constant0._ZN5flash16flash_fwd_kernelI23Flash_fwd_kernel_traitsILi32ELi128ELi128ELi4ELb0ELb0EN7cutlass10bfloat16_tE19Flash_kernel_traitsILi32ELi128ELi128ELi4ES3_EELb1ELb0ELb0ELb0ELb0ELb0ELb0ELb1EEEvNS_16Flash_fwd_paramsE --------------------------
	.section	.nv.constant0._ZN5flash16flash_fwd_kernelI23Flash_fwd_kernel_traitsILi32ELi128ELi128ELi4ELb0ELb0EN7cutlass10bfloat16_tE19Flash_kernel_traitsILi32ELi128ELi128ELi4ES3_EELb1ELb0ELb0ELb0ELb0ELb0ELb0ELb1EEEvNS_16Flash_fwd_paramsE,"a",@progbits
	.sectionflags	@""
	.align	4
.nv.constant0._ZN5flash16flash_fwd_kernelI23Flash_fwd_kernel_traitsILi32ELi128ELi128ELi4ELb0ELb0EN7cutlass10bfloat16_tE19Flash_kernel_traitsILi32ELi128ELi128ELi4ES3_EELb1ELb0ELb0ELb0ELb0ELb0ELb0ELb1EEEvNS_16Flash_fwd_paramsE:
	.zero		816


//--------------------- .nv.constant0._ZN5flash16flash_fwd_kernelI23Flash_fwd_kernel_traitsILi32ELi128ELi128ELi4ELb0ELb0EN7cutlass10bfloat16_tE19Flash_kernel_traitsILi32ELi128ELi128ELi4ES3_EELb0ELb0ELb0ELb0ELb0ELb0ELb1ELb0EEEvNS_16Flash_fwd_paramsE --------------------------
	.section	.nv.constant0._ZN5flash16flash_fwd_kernelI23Flash_fwd_kernel_traitsILi32ELi128ELi128ELi4ELb0ELb0EN7cutlass10bfloat16_tE19Flash_kernel_traitsILi32ELi128ELi128ELi4ES3_EELb0ELb0ELb0ELb0ELb0ELb0ELb1ELb0EEEvNS_16Flash_fwd_paramsE,"a",@progbits
	.sectionflags	@""
	.align	4
.nv.constant0._ZN5flash16flash_fwd_kernelI23Flash_fwd_kernel_traitsILi32ELi128ELi128ELi4ELb0ELb0EN7cutlass10bfloat16_tE19Flash_kernel_traitsILi32ELi128ELi128ELi4ES3_EELb0ELb0ELb0ELb0ELb0ELb0ELb1ELb0EEEvNS_16Flash_fwd_paramsE:
	.zero		816


//--------------------- .nv.constant0._ZN5flash16flash_fwd_kernelI23Flash_fwd_kernel_traitsILi32ELi128ELi128ELi4ELb0ELb0EN7cutlass10bfloat16_tE19Flash_kernel_traitsILi32ELi128ELi128ELi4ES3_EELb1ELb0ELb0ELb1ELb0ELb0ELb0ELb1EEEvNS_16Flash_fwd_paramsE --------------------------
	.section	.nv.constant0._ZN5flash16flash_fwd_kernelI23Flash_fwd_kernel_traitsILi32ELi128ELi128ELi4ELb0ELb0EN7cutlass10bfloat16_tE19Flash_kernel_traitsILi32ELi128ELi128ELi4ES3_EELb1ELb0ELb0ELb1ELb0ELb0ELb0ELb1EEEvNS_16Flash_fwd_paramsE,"a",@progbits
	.sectionflags	@""
	.align	4
.nv.constant0._ZN5flash16flash_fwd_kernelI23Flash_fwd_kernel_traitsILi32ELi128ELi128ELi4ELb0ELb0EN7cutlass10bfloat16_tE19Flash_kernel_traitsILi32ELi128ELi128ELi4ES3_EELb1ELb0ELb0ELb1ELb0ELb0ELb0ELb1EEEvNS_16Flash_fwd_paramsE:
	.zero		816


//--------------------- .nv.constant0._ZN5flash16flash_fwd_kernelI23Flash_fwd_kernel_traitsILi32ELi128ELi128ELi4ELb0ELb0EN7cutlass10bfloat16_tE19Flash_kernel_traitsILi32ELi128ELi128ELi4ES3_EELb0ELb0ELb0ELb1ELb0ELb0ELb1ELb0EEEvNS_16Flash_fwd_paramsE --------------------------
	.section	.nv.constant0._ZN5flash16flash_fwd_kernelI23Flash_fwd_kernel_traitsILi32ELi128ELi128ELi4ELb0ELb0EN7cutlass10bfloat16_tE19Flash_kernel_traitsILi32ELi128ELi128ELi4ES3_EELb0ELb0ELb0ELb1ELb0ELb0ELb1ELb0EEEvNS_16Flash_fwd_paramsE,"a",@progbits
	.sectionflags	@""
	.align	4
.nv.constant0._ZN5flash16flash_fwd_kernelI23Flash_fwd_kernel_traitsILi32ELi128ELi128ELi4ELb0ELb0EN7cutlass10bfloat16_tE19Flash_kernel_traitsILi32ELi128ELi128ELi4ES3_EELb0ELb0ELb0ELb1ELb0ELb0ELb1ELb0EEEvNS_16Flash_fwd_paramsE:
	.zero		816


//--------------------- .nv.constant0._ZN5flash16flash_fwd_kernelI23Flash_fwd_kernel_traitsILi32ELi128ELi128ELi4ELb0ELb0EN7cutlass10bfloat16_tE19Flash_kernel_traitsILi32ELi128ELi128ELi4ES3_EELb1ELb0ELb1ELb0ELb0ELb1ELb0ELb0EEEvNS_16Flash_fwd_paramsE --------------------------
	.section	.nv.constant0._ZN5flash16flash_fwd_kernelI23Flash_fwd_kernel_traitsILi32ELi128ELi128ELi4ELb0ELb0EN7cutlass10bfloat16_tE19Flash_kernel_traitsILi32ELi128ELi128ELi4ES3_EELb1ELb0ELb1ELb0ELb0ELb1ELb0ELb0EEEvNS_16Flash_fwd_paramsE,"a",@progbits
	.sectionflags	@""
	.align	4
.nv.constant0._ZN5flash16flash_fwd_kernelI23Flash_fwd_kernel_traitsILi32ELi128ELi128ELi4ELb0ELb0EN7cutlass10bfloat16_tE19Flash_kernel_traitsILi32ELi128ELi128ELi4ES3_EELb1ELb0ELb1ELb0ELb0ELb1ELb0ELb0EEEvNS_16Flash_fwd_paramsE:
	.zero		816


//--------------------- .nv.constant0._ZN5flash16flash_fwd_kernelI23Flash_fwd_kernel_traitsILi32ELi128ELi128ELi4ELb0ELb0EN7cutlass10bfloat16_tE19Flash_kernel_traitsILi32ELi128ELi128ELi4ES3_EELb0ELb0ELb1ELb0ELb0ELb1ELb1ELb0EEEvNS_16Flash_fwd_paramsE --------------------------
	.section	.nv.constant0._ZN5flash16flash_fwd_kernelI23Flash_fwd_kernel_traitsILi32ELi128ELi128ELi4ELb0ELb0EN7cutlass10bfloat16_tE19Flash_kernel_traitsILi32ELi128ELi128ELi4ES3_EELb0ELb0ELb1ELb0ELb0ELb1ELb1ELb0EEEvNS_16Flash_fwd_paramsE,"a",@progbits
	.sectionflags	@""
	.align	4
.nv.constant0._ZN5flash16flash_fwd_kernelI23Flash_fwd_kernel_traitsILi32ELi128ELi128ELi4ELb0ELb0EN7cutlass10bfloat16_tE19Flash_kernel_traitsILi32ELi128ELi128ELi4ES3_EELb0ELb0ELb1ELb0ELb0ELb1ELb1ELb0EEEvNS_16Flash_fwd_paramsE:
	.zero		816


//--------------------- .nv.constant0._ZN5flash16flash_fwd_kernelI23Flash_fwd_kernel_traitsILi32ELi128ELi128ELi4ELb0ELb0EN7cutlass10bfloat16_tE19Flash_kernel_traitsILi32ELi128ELi128ELi4ES3_EELb1ELb0ELb1ELb1ELb0ELb0ELb0ELb0EEEvNS_16Flash_fwd_paramsE --------------------------
	.section	.nv.constant0._ZN5flash16flash_fwd_kernelI23Flash_fwd_kernel_traitsILi32ELi128ELi128ELi4ELb0ELb0EN7cutlass10bfloat16_tE19Flash_kernel_traitsILi32ELi128ELi128ELi4ES3_EELb1ELb0ELb1ELb1ELb0ELb0ELb0ELb0EEEvNS_16Flash_fwd_paramsE,"a",@progbits
	.sectionflags	@""
	.align	4
.nv.constant0._ZN5flash16flash_fwd_kernelI23Flash_fwd_kernel_traitsILi32ELi128ELi128ELi4ELb0ELb0EN7cutlass10bfloat16_tE19Flash_kernel_traitsILi32ELi128ELi128ELi4ES3_EELb1ELb0ELb1ELb1ELb0ELb0ELb0ELb0EEEvNS_16Flash_fwd_paramsE:
	.zero		816


//--------------------- .nv.constant0._ZN5flash16flash_fwd_kernelI23Flash_fwd_kernel_traitsILi32ELi128ELi128ELi4ELb0ELb0EN7cutlass10bfloat16_tE19Flash_kernel_traitsILi32ELi128ELi128ELi4ES3_EELb1ELb0ELb1ELb0ELb0ELb0ELb0ELb1EEEvNS_16Flash_fwd_paramsE --------------------------
	.section	.nv.constant0._ZN5flash16flash_fwd_kernelI23Flash_fwd_kernel_traitsILi32ELi128ELi128ELi4ELb0ELb0EN7cutlass10bfloat16_tE19Flash_kernel_traitsILi32ELi128ELi128ELi4ES3_EELb1ELb0ELb1ELb0ELb0ELb0ELb0ELb1EEEvNS_16Flash_fwd_paramsE,"a",@progbits
	.sectionflags	@""
	.align	4
.nv.constant0._ZN5flash16flash_fwd_kernelI23Flash_fwd_kernel_traitsILi32ELi128ELi128ELi4ELb0ELb0EN7cutlass10bfloat16_tE19Flash_kernel_traitsILi32ELi128ELi128ELi4ES3_EELb1ELb0ELb1ELb0ELb0ELb0ELb0ELb1EEEvNS_16Flash_fwd_paramsE:
	.zero		816


//--------------------- .nv.constant0._ZN5flash16flash_fwd_kernelI23Flash_fwd_kernel_traitsILi32ELi128ELi128ELi4ELb0ELb0EN7cutlass10bfloat16_tE19Flash_kernel_traitsILi32ELi128ELi128ELi4ES3_EELb0ELb0ELb1ELb0ELb0ELb0ELb1ELb0EEEvNS_16Flash_fwd_paramsE --------------------------
	.section	.nv.constant0._ZN5flash16flash_fwd_kernelI23Flash_fwd_kernel_traitsILi32ELi128ELi128ELi4ELb0ELb0EN7cutlass10bfloat16_tE19Flash_kernel_traitsILi32ELi128ELi128ELi4ES3_EELb0ELb0ELb1ELb0ELb0ELb0ELb1ELb0EEEvNS_16Flash_fwd_paramsE,"a",@progbits
	.sectionflags	@""
	.align	4
.nv.constant0._ZN5flash16flash_fwd_kernelI23Flash_fwd_kernel_traitsILi32ELi128ELi128ELi4ELb0ELb0EN7cutlass10bfloat16_tE19Flash_kernel_traitsILi32ELi128ELi128ELi4ES3_EELb0ELb0ELb1ELb0ELb0ELb0ELb1ELb0EEEvNS_16Flash_fwd_paramsE:
	.zero		816


//--------------------- .nv.constant0._ZN5flash16flash_fwd_kernelI23Flash_fwd_kernel_traitsILi32ELi128ELi128ELi4ELb0ELb0EN7cutlass10bfloat16_tE19Flash_kernel_traitsILi32ELi128ELi128ELi4ES3_EELb1ELb0ELb1ELb1ELb0ELb0ELb0ELb1EEEvNS_16Flash_fwd_paramsE --------------------------
	.section	.nv.constant0._ZN5flash16flash_fwd_kernelI23Flash_fwd_kernel_traitsILi32ELi128ELi128ELi4ELb0ELb0EN7cutlass10bfloat16_tE19Flash_kernel_traitsILi32ELi128ELi128ELi4ES3_EELb1ELb0ELb1ELb1ELb0ELb0ELb0ELb1EEEvNS_16Flash_fwd_paramsE,"a",@progbits
	.sectionflags	@""
	.align	4
.nv.constant0._ZN5flash16flash_fwd_kernelI23Flash_fwd_kernel_traitsILi32ELi128ELi128ELi4ELb0ELb0EN7cutlass10bfloat16_tE19Flash_kernel_traitsILi32ELi128ELi128ELi4ES3_EELb1ELb0ELb1ELb1ELb0ELb0ELb0ELb1EEEvNS_16Flash_fwd_paramsE:
	.zero		816


//--------------------- .nv.constant0._ZN5flash16flash_fwd_kernelI23Flash_fwd_kernel_traitsILi32ELi128ELi128ELi4ELb0ELb0EN7cutlass10bfloat16_tE19Flash_kernel_traitsILi32ELi128ELi128ELi4ES3_EELb0ELb0ELb1ELb1ELb0ELb0ELb1ELb0EEEvNS_16Flash_fwd_paramsE --------------------------
	.section	.nv.constant0._ZN5flash16flash_fwd_kernelI23Flash_fwd_kernel_traitsILi32ELi128ELi128ELi4ELb0ELb0EN7cutlass10bfloat16_tE19Flash_kernel_traitsILi32ELi128ELi128ELi4ES3_EELb0ELb0ELb1ELb1ELb0ELb0ELb1ELb0EEEvNS_16Flash_fwd_paramsE,"a",@progbits
	.sectionflags	@""
	.align	4
.nv.constant0._ZN5flash16flash_fwd_kernelI23Flash_fwd_kernel_traitsILi32ELi128ELi128ELi4ELb0ELb0EN7cutlass10bfloat16_tE19Flash_kernel_traitsILi32ELi128ELi128ELi4ES3_EELb0ELb0ELb1ELb1ELb0ELb0ELb1ELb0EEEvNS_16Flash_fwd_paramsE:
	.zero		816


//--------------------- .text._ZN5flash16flash_fwd_kernelI23Flash_fwd_kernel_traitsILi32ELi128ELi128ELi4ELb0ELb0EN7cutlass10bfloat16_tE19Flash_kernel_traitsILi32ELi128ELi128ELi4ES3_EELb0ELb0ELb0ELb0ELb0ELb1ELb0ELb0EEEvNS_16Flash_fwd_paramsE --------------------------
	.section	.text._ZN5flash16flash_fwd_kernelI23Flash_fwd_kernel_traitsILi32ELi128ELi128ELi4ELb0ELb0EN7cutlass10bfloat16_tE19Flash_kernel_traitsILi32ELi128ELi128ELi4ES3_EELb0ELb0ELb0ELb0ELb0ELb1ELb0ELb0EEEvNS_16Flash_fwd_paramsE,"ax",@progbits
	.sectioninfo	@"SHI_REGISTERS=255"
	.align	128
        .global         _ZN5flash16flash_fwd_kernelI23Flash_fwd_kernel_traitsILi32ELi128ELi128ELi4ELb0ELb0EN7cutlass10bfloat16_tE19Flash_kernel_traitsILi32ELi128ELi128ELi4ES3_EELb0ELb0ELb0ELb0ELb0ELb1ELb0ELb0EEEvNS_16Flash_fwd_paramsE
        .type           _ZN5flash16flash_fwd_kernelI23Flash_fwd_kernel_traitsILi32ELi128ELi128ELi4ELb0ELb0EN7cutlass10bfloat16_tE19Flash_kernel_traitsILi32ELi128ELi128ELi4ES3_EELb0ELb0ELb0ELb0ELb0ELb1ELb0ELb0EEEvNS_16Flash_fwd_paramsE,@function
        .size           _ZN5flash16flash_fwd_kernelI23Flash_fwd_kernel_traitsILi32ELi128ELi128ELi4ELb0ELb0EN7cutlass10bfloat16_tE19Flash_kernel_traitsILi32ELi128ELi128ELi4ES3_EELb0ELb0ELb0ELb0ELb0ELb1ELb0ELb0EEEvNS_16Flash_fwd_paramsE,(.L_x_1124 - _ZN5flash16flash_fwd_kernelI23Flash_fwd_kernel_traitsILi32ELi128ELi128ELi4ELb0ELb0EN7cutlass10bfloat16_tE19Flash_kernel_traitsILi32ELi128ELi128ELi4ES3_EELb0ELb0ELb0ELb0ELb0ELb1ELb0ELb0EEEvNS_16Flash_fwd_paramsE)
        .other          _ZN5flash16flash_fwd_kernelI23Flash_fwd_kernel_traitsILi32ELi128ELi128ELi4ELb0ELb0EN7cutlass10bfloat16_tE19Flash_kernel_traitsILi32ELi128ELi128ELi4ES3_EELb0ELb0ELb0ELb0ELb0ELb1ELb0ELb0EEEvNS_16Flash_fwd_paramsE,@"STO_CUDA_ENTRY STV_DEFAULT"
_ZN5flash16flash_fwd_kernelI23Flash_fwd_kernel_traitsILi32ELi128ELi128ELi4ELb0ELb0EN7cutlass10bfloat16_tE19Flash_kernel_traitsILi32ELi128ELi128ELi4ES3_EELb0ELb0ELb0ELb0ELb0ELb1ELb0ELb0EEEvNS_16Flash_fwd_paramsE:
.text._ZN5flash16flash_fwd_kernelI23Flash_fwd_kernel_traitsILi32ELi128ELi128ELi4ELb0ELb0EN7cutlass10bfloat16_tE19Flash_kernel_traitsILi32ELi128ELi128ELi4ES3_EELb0ELb0ELb0ELb0ELb0ELb1ELb0ELb0EEEvNS_16Flash_fwd_paramsE:
[----:B------:R-:W-:Y:S02]  /*0000*/  MOV R1, c[0x0][0x28] ;  /* 0x00000a0000017a02 */ /* 0x000fe40000000f00 */
[----:B------:R-:W1:Y:S01]  /*0010*/  LDC.U8 R0, c[0x0][0x312] ;  /* 0x0000c480ff007b82 */ /* 0x000e620000000000 */
[----:B------:R-:W2:Y:S01]  /*0020*/  S2R R12, SR_CTAID.Y ;  /* 0x00000000000c7919 */ /* 0x000ea20000002600 */
[----:B------:R-:W-:Y:S01]  /*0030*/  ISETP.NE.U32.AND P2, PT, RZ, c[0x0][0x240], PT ;  /* 0x00009000ff007a0c */ /* 0x000fe20003f45070 */
[----:B------:R-:W-:Y:S01]  /*0040*/  IMAD.MOV.U32 R7, RZ, RZ, 0x4 ;  /* 0x00000004ff077424 */ /* 0x000fe200078e00ff */
[----:B------:R-:W-:Y:S01]  /*0050*/  ISETP.EQ.U32.AND P1, PT, RZ, c[0x0][0x248], PT ;  /* 0x00009200ff007a0c */ /* 0x000fe20003f22070 */
[----:B------:R-:W-:Y:S01]  /*0060*/  IMAD.MOV.U32 R252, RZ, RZ, -0x1 ;  /* 0xfffffffffffc7424 */ /* 0x000fe200078e00ff */
[----:B------:R-:W-:Y:S01]  /*0070*/  ISETP.NE.AND.EX P2, PT, RZ, c[0x0][0x244], PT, P2 ;  /* 0x00009100ff007a0c */ /* 0x000fe20003f45320 */
[----:B------:R-:W-:Y:S01]  /*0080*/  ULDC.64 UR8, c[0x0][0x118] ;  /* 0x0000460000087ab9 */ /* 0x000fe20000000a00 */
[----:B------:R-:W-:Y:S01]  /*0090*/  IMAD.MOV.U32 R8, RZ, RZ, -0x1 ;  /* 0xffffffffff087424 */ /* 0x000fe200078e00ff */
[----:B------:R-:W-:Y:S02]  /*00a0*/  ISETP.NE.U32.AND P0, PT, RZ, c[0x0][0x250], PT ;  /* 0x00009400ff007a0c */ /* 0x000fe40003f05070 */
[----:B------:R-:W-:-:S02]  /*00b0*/  IADD3 R1, R1, -0x30, RZ ;  /* 0xffffffd001017810 */ /* 0x000fc40007ffe0ff */
[----:B------:R-:W-:Y:S02]  /*00c0*/  ISETP.NE.AND.EX P0, PT, RZ, c[0x0][0x254], PT, P0 ;  /* 0x00009500ff007a0c */ /* 0x000fe40003f05300 */
[----:B-1----:R-:W-:Y:S01]  /*00d0*/  ISETP.NE.AND P3, PT, R0, RZ, PT ;  /* 0x000000ff0000720c */ /* 0x002fe20003f65270 */
[----:B--2---:R-:W-:-:S03]  /*00e0*/  IMAD.WIDE R2, R12, R7, c[0x0][0x240] ;  /* 0x000090000c027625 */ /* 0x004fc600078e0207 */
[----:B------:R-:W-:Y:S01]  /*00f0*/  ISETP.EQ.OR.EX P1, PT, RZ, c[0x0][0x24c], !P3, P1 ;  /* 0x00009300ff007a0c */ /* 0x000fe20005f22710 */
[----:B------:R-:W-:Y:S01]  /*0100*/  IMAD.WIDE R4, R12, R7, c[0x0][0x248] ;  /* 0x000092000c047625 */ /* 0x000fe200078e0207 */
[----:B------:R1:W2:Y:S04]  /*0110*/  @P2 LDG.E R252, [R2.64] ;  /* 0x0000000802fc2981 */ /* 0x0002a8000c1e1900 */
[----:B------:R1:W2:Y:S01]  /*0120*/  @P2 LDG.E R0, [R2.64+0x4] ;  /* 0x0000040802002981 */ /* 0x0002a2000c1e1900 */
[----:B------:R-:W-:-:S06]  /*0130*/  IMAD.MOV.U32 R6, RZ, RZ, RZ ;  /* 0x000000ffff067224 */ /* 0x000fcc00078e00ff */
[----:B------:R3:W5:Y:S04]  /*0140*/  @!P1 LDG.E R8, [R4.64] ;  /* 0x0000000804089981 */ /* 0x000768000c1e1900 */
[----:B------:R-:W4:Y:S04]  /*0150*/  S2R R18, SR_CTAID.X ;  /* 0x0000000000127919 */ /* 0x000f280000002500 */
[----:B------:R-:W2:Y:S04]  /*0160*/  S2R R14, SR_CTAID.Z ;  /* 0x00000000000e7919 */ /* 0x000ea80000002700 */
[----:B------:R-:W2:Y:S01]  /*0170*/  S2R R168, SR_TID.X ;  /* 0x0000000000a87919 */ /* 0x000ea20000002100 */
[----:B-1----:R-:W-:-:S05]  /*0180*/  @P0 IMAD.WIDE R2, R12, R7, c[0x0][0x250] ;  /* 0x000094000c020625 */ /* 0x002fca00078e0207 */
[----:B------:R3:W5:Y:S01]  /*0190*/  @P0 LDG.E R6, [R2.64] ;  /* 0x0000000802060981 */ /* 0x000762000c1e1900 */
[----:B------:R-:W-:-:S04]  /*01a0*/  ISETP.NE.U32.AND P0, PT, RZ, c[0x0][0x248], PT ;  /* 0x00009200ff007a0c */ /* 0x000fc80003f05070 */
[----:B------:R-:W-:Y:S01]  /*01b0*/  ISETP.NE.AND.EX P0, PT, RZ, c[0x0][0x24c], PT, P0 ;  /* 0x00009300ff007a0c */ /* 0x000fe20003f05300 */
[----:B--2---:R-:W-:Y:S02]  /*01c0*/  @P2 IMAD.IADD R15, R0, 0x1, -R252 ;  /* 0x00000001000f2824 */ /* 0x004fe400078e0afc */
[----:B------:R-:W-:-:S10]  /*01d0*/  @!P2 IMAD.MOV.U32 R15, RZ, RZ, c[0x0][0x214] ;  /* 0x00008500ff0fa624 */ /* 0x000fd400078e00ff */
[----:B------:R-:W-:Y:S05]  /*01e0*/  @!P0 BRA `(.L_x_0) ;  /* 0x0000004000008947 */ /* 0x000fea0003800000 */
[----:B---34-:R-:W2:Y:S02]  /*01f0*/  @P3 LDG.E R0, [R4.64+0x4] ;  /* 0x0000040804003981 */ /* 0x018ea4000c1e1900 */
[----:B--2--5:R-:W-:-:S06]  /*0200*/  @P3 IADD3 R0, R0, -R8, RZ ;  /* 0x8000000800003210 */ /* 0x024fcc0007ffe0ff */
[----:B------:R1:W5:Y:S01]  /*0210*/  @!P3 LDG.E R0, [R4.64] ;  /* 0x000000080400b981 */ /* 0x000362000c1e1900 */
[----:B------:R-:W-:Y:S05]  /*0220*/  BRA `(.L_x_1) ;  /* 0x0000001000007947 */ /* 0x000fea0003800000 */
.L_x_0:
[----:B---34-:R-:W-:Y:S02]  /*0230*/  MOV R0, c[0x0][0x218] ;  /* 0x0000860000007a02 */ /* 0x018fe40000000f00 */
.L_x_1:
[----:B------:R-:W-:-:S04]  /*0240*/  ISETP.NE.U32.AND P2, PT, RZ, c[0x0][0x258], PT ;  /* 0x00009600ff007a0c */ /* 0x000fc80003f45070 */
[----:B------:R-:W-:-:S13]  /*0250*/  ISETP.NE.AND.EX P2, PT, RZ, c[0x0][0x25c], PT, P2 ;  /* 0x00009700ff007a0c */ /* 0x000fda0003f45320 */
[----:B------:R-:W-:-:S06]  /*0260*/  @P2 IMAD.WIDE R2, R12, R7, c[0x0][0x258] ;  /* 0x000096000c022625 */ /* 0x000fcc00078e0207 */
[----:B------:R-:W2:Y:S01]  /*0270*/  @P2 LDG.E R3, [R2.64] ;  /* 0x0000000802032981 */ /* 0x000ea2000c1e1900 */
[----:B------:R-:W-:Y:S01]  /*0280*/  IMAD.SHL.U32 R13, R18, 0x80, RZ ;  /* 0x00000080120d7824 */ /* 0x000fe200078e00ff */
[----:B------:R-:W-:-:S04]  /*0290*/  @!P2 ISETP.NE.U32.AND P1, PT, RZ, c[0x0][0x268], PT ;  /* 0x00009a00ff00aa0c */ /* 0x000fc80003f25070 */
[----:B------:R-:W-:Y:S02]  /*02a0*/  ISETP.GT.AND P0, PT, R15, R13, PT ;  /* 0x0000000d0f00720c */ /* 0x000fe40003f04270 */
[----:B------:R-:W-:-:S04]  /*02b0*/  @!P2 ISETP.NE.AND.EX P1, PT, RZ, c[0x0][0x26c], PT, P1 ;  /* 0x00009b00ff00aa0c */ /* 0x000fc80003f25310 */
[----:B------:R-:W-:Y:S01]  /*02c0*/  @!P2 SEL R2, RZ, c[0x0][0x21c], !P1 ;  /* 0x00008700ff02aa07 */ /* 0x000fe20004800000 */
[----:B--2--5:R-:W-:-:S03]  /*02d0*/  @P2 IMAD.IADD R20, R3, 0x1, -R6 ;  /* 0x0000000103142824 */ /* 0x024fc600078e0a06 */
[----:B------:R-:W-:-:S03]  /*02e0*/  @!P2 IADD3 R20, R2, R0, -R6 ;  /* 0x000000000214a210 */ /* 0x000fc60007ffe806 */
[----:B------:R-:W-:Y:S05]  /*02f0*/  @!P0 EXIT ;  /* 0x000000000000894d */ /* 0x000fea0003800000 */
[C---:B------:R-:W-:Y:S02]  /*0300*/  ISETP.GE.AND P0, PT, R20.reuse, 0x1, PT ;  /* 0x000000011400780c */ /* 0x040fe40003f06270 */
[----:B------:R-:W-:-:S04]  /*0310*/  IADD3 R0, R20, 0x7f, RZ ;  /* 0x0000007f14007810 */ /* 0x000fc80007ffe0ff */
[----:B------:R-:W-:-:S04]  /*0320*/  SHF.R.S32.HI R2, RZ, 0x1f, R0 ;  /* 0x0000001fff027819 */ /* 0x000fc80000011400 */
[----:B------:R-:W-:-:S03]  /*0330*/  LEA.HI R217, R2, R0, RZ, 0x7 ;  /* 0x0000000002d97211 */ /* 0x000fc600078f38ff */
[----:B------:R-:W-:Y:S05]  /*0340*/  @!P0 BRA `(.L_x_2) ;  /* 0x00009d4000008947 */ /* 0x000fea0003800000 */
[----:B------:R-:W-:Y:S02]  /*0350*/  ISETP.NE.AND P1, PT, R252, -0x1, PT ;  /* 0xfffffffffc00780c */ /* 0x000fe40003f25270 */
[----:B------:R-:W-:-:S11]  /*0360*/  ISETP.NE.AND P0, PT, R8, -0x1, PT ;  /* 0xffffffff0800780c */ /* 0x000fd60003f05270 */
[----:B-1----:R-:W-:Y:S01]  /*0370*/  @!P1 SHF.R.S32.HI R4, RZ, 0x1f, R12 ;  /* 0x0000001fff049819 */ /* 0x002fe2000001140c */
[----:B------:R-:W-:Y:S01]  /*0380*/  @P1 IMAD.WIDE.U32 R2, R252, c[0x0][0x190], RZ ;  /* 0x00006400fc021a25 */ /* 0x000fe200078e00ff */
[----:B------:R-:W-:-:S03]  /*0390*/  @P0 IADD3 R0, R6, R8, RZ ;  /* 0x0000000806000210 */ /* 0x000fc60007ffe0ff */
[----:B------:R-:W-:Y:S01]  /*03a0*/  @!P1 IMAD R7, R4, c[0x0][0x178], RZ ;  /* 0x00005e0004079a24 */ /* 0x000fe200078e02ff */
[----:B------:R-:W-:Y:S01]  /*03b0*/  @P1 MOV R9, R2 ;  /* 0x0000000200091202 */ /* 0x000fe20000000f00 */
[----:B------:R-:W-:Y:S02]  /*03c0*/  @P1 IMAD R10, R252, c[0x0][0x194], R3 ;  /* 0x00006500fc0a1a24 */ /* 0x000fe400078e0203 */
[----:B------:R-:W-:-:S04]  /*03d0*/  @P0 IMAD.WIDE.U32 R2, R0, c[0x0][0x198], RZ ;  /* 0x0000660000020a25 */ /* 0x000fc800078e00ff */
[----:B------:R-:W-:Y:S01]  /*03e0*/  @!P1 IMAD.WIDE.U32 R4, R12, c[0x0][0x178], RZ ;  /* 0x00005e000c049a25 */ /* 0x000fe200078e00ff */
[----:B------:R-:W-:-:S03]  /*03f0*/  @P0 MOV R22, R2 ;  /* 0x0000000200160202 */ /* 0x000fc60000000f00 */
[----:B------:R-:W-:Y:S01]  /*0400*/  @!P1 IMAD R7, R12, c[0x0][0x17c], R7 ;  /* 0x00005f000c079a24 */ /* 0x000fe200078e0207 */
[----:B------:R-:W-:Y:S01]  /*0410*/  @!P1 MOV R9, R4 ;  /* 0x0000000400099202 */ /* 0x000fe20000000f00 */
[----:B------:R-:W-:-:S03]  /*0420*/  @P0 IMAD R11, R0, c[0x0][0x19c], R3 ;  /* 0x00006700000b0a24 */ /* 0x000fc600078e0203 */
[----:B------:R-:W-:Y:S01]  /*0430*/  @!P1 IADD3 R10, R5, R7, RZ ;  /* 0x00000007050a9210 */ /* 0x000fe20007ffe0ff */
[----:B------:R-:W-:Y:S05]  /*0440*/  @P0 BRA `(.L_x_3) ;  /* 0x000000b000000947 */ /* 0x000fea0003800000 */
[----:B------:R-:W-:Y:S01]  /*0450*/  SHF.R.S32.HI R0, RZ, 0x1f, R6 ;  /* 0x0000001fff007819 */ /* 0x000fe20000011406 */
[----:B------:R-:W-:Y:S01]  /*0460*/  IMAD.WIDE.U32 R2, R6, c[0x0][0x198], RZ ;  /* 0x0000660006027a25 */ /* 0x000fe200078e00ff */
[----:B------:R-:W-:-:S03]  /*0470*/  SHF.R.S32.HI R4, RZ, 0x1f, R12 ;  /* 0x0000001fff047819 */ /* 0x000fc6000001140c */
[----:B------:R-:W-:Y:S02]  /*0480*/  IMAD R0, R0, c[0x0][0x198], RZ ;  /* 0x0000660000007a24 */ /* 0x000fe400078e02ff */
[----:B------:R-:W-:Y:S02]  /*0490*/  IMAD R4, R4, c[0x0][0x180], RZ ;  /* 0x0000600004047a24 */ /* 0x000fe400078e02ff */
[----:B------:R-:W-:-:S05]  /*04a0*/  IMAD R0, R6, c[0x0][0x19c], R0 ;  /* 0x0000670006007a24 */ /* 0x000fca00078e0200 */
[----:B------:R-:W-:Y:S01]  /*04b0*/  IADD3 R3, R3, R0, RZ ;  /* 0x0000000003037210 */ /* 0x000fe20007ffe0ff */
[----:B------:R-:W-:-:S04]  /*04c0*/  IMAD R0, R12, c[0x0][0x184], R4 ;  /* 0x000061000c007a24 */ /* 0x000fc800078e0204 */
[----:B------:R-:W-:-:S05]  /*04d0*/  IMAD.WIDE.U32 R2, R12, c[0x0][0x180], R2 ;  /* 0x000060000c027a25 */ /* 0x000fca00078e0002 */
[----:B------:R-:W-:Y:S02]  /*04e0*/  IADD3 R11, R3, R0, RZ ;  /* 0x00000000030b7210 */ /* 0x000fe40007ffe0ff */
[----:B------:R-:W-:Y:S02]  /*04f0*/  MOV R22, R2 ;  /* 0x0000000200167202 */ /* 0x000fe40000000f00 */
.L_x_3:
[----:B------:R-:W-:Y:S02]  /*0500*/  IABS R4, c[0x0][0x1c8] ;  /* 0x0000720000047a13 */ /* 0x000fe40000000000 */
[----:B------:R-:W-:Y:S02]  /*0510*/  IABS R5, R14 ;  /* 0x0000000e00057213 */ /* 0x000fe40000000000 */
[----:B------:R-:W1:Y:S08]  /*0520*/  I2F.RP R2, R4 ;  /* 0x0000000400027306 */ /* 0x000e700000209400 */
[----:B-1----:R-:W1:Y:S02]  /*0530*/  MUFU.RCP R2, R2 ;  /* 0x0000000200027308 */ /* 0x002e640000001000 */
[----:B-1----:R-:W-:-:S06]  /*0540*/  IADD3 R2, R2, 0xffffffe, RZ ;  /* 0x0ffffffe02027810 */ /* 0x002fcc0007ffe0ff */
[----:B------:R-:W1:Y:S02]  /*0550*/  F2I.FTZ.U32.TRUNC.NTZ R3, R2 ;  /* 0x0000000200037305 */ /* 0x000e64000021f000 */
[----:B-1----:R-:W-:Y:S02]  /*0560*/  IMAD.MOV R0, RZ, RZ, -R3 ;  /* 0x000000ffff007224 */ /* 0x002fe400078e0a03 */
[----:B------:R-:W-:Y:S02]  /*0570*/  IMAD.MOV.U32 R2, RZ, RZ, RZ ;  /* 0x000000ffff027224 */ /* 0x000fe400078e00ff */
[----:B------:R-:W-:-:S04]  /*0580*/  IMAD R0, R0, R4, RZ ;  /* 0x0000000400007224 */ /* 0x000fc800078e02ff */
[----:B------:R-:W-:-:S04]  /*0590*/  IMAD.HI.U32 R0, R3, R0, R2 ;  /* 0x0000000003007227 */ /* 0x000fc800078e0002 */
[----:B------:R-:W-:Y:S01]  /*05a0*/  IMAD.MOV.U32 R3, RZ, RZ, R5 ;  /* 0x000000ffff037224 */ /* 0x000fe200078e0005 */
[----:B------:R-:W-:-:S03]  /*05b0*/  SHF.R.S32.HI R5, RZ, 0x1f, R14 ;  /* 0x0000001fff057819 */ /* 0x000fc6000001140e */
[----:B------:R-:W-:-:S05]  /*05c0*/  IMAD.HI.U32 R0, R0, R3, RZ ;  /* 0x0000000300007227 */ /* 0x000fca00078e00ff */
[----:B------:R-:W-:-:S05]  /*05d0*/  IADD3 R2, -R0, RZ, RZ ;  /* 0x000000ff00027210 */ /* 0x000fca0007ffe1ff */
[----:B------:R-:W-:-:S05]  /*05e0*/  IMAD R2, R4, R2, R3 ;  /* 0x0000000204027224 */ /* 0x000fca00078e0203 */
[----:B------:R-:W-:-:S13]  /*05f0*/  ISETP.GT.U32.AND P2, PT, R4, R2, PT ;  /* 0x000000020400720c */ /* 0x000fda0003f44070 */
[----:B------:R-:W-:Y:S01]  /*0600*/  @!P2 IMAD.IADD R2, R2, 0x1, -R4 ;  /* 0x000000010202a824 */ /* 0x000fe200078e0a04 */
[----:B------:R-:W-:Y:S02]  /*0610*/  @!P2 IADD3 R0, R0, 0x1, RZ ;  /* 0x000000010000a810 */ /* 0x000fe40007ffe0ff */
[----:B------:R-:W-:Y:S02]  /*0620*/  ISETP.NE.AND P2, PT, RZ, c[0x0][0x1c8], PT ;  /* 0x00007200ff007a0c */ /* 0x000fe40003f45270 */
[----:B------:R-:W-:Y:S01]  /*0630*/  ISETP.GE.U32.AND P3, PT, R2, R4, PT ;  /* 0x000000040200720c */ /* 0x000fe20003f66070 */
[----:B------:R-:W-:Y:S01]  /*0640*/  @P0 IMAD.IADD R4, R6, 0x1, R8 ;  /* 0x0000000106040824 */ /* 0x000fe200078e0208 */
[----:B------:R-:W-:-:S04]  /*0650*/  LOP3.LUT R2, R14, c[0x0][0x1c8], RZ, 0x3c, !PT ;  /* 0x000072000e027a12 */ /* 0x000fc800078e3cff */
[----:B------:R-:W-:Y:S01]  /*0660*/  ISETP.GE.AND P1, PT, R2, RZ, PT ;  /* 0x000000ff0200720c */ /* 0x000fe20003f26270 */
[----:B------:R-:W-:-:S04]  /*0670*/  @P0 IMAD.WIDE.U32 R2, R4, c[0x0][0x1a0], RZ ;  /* 0x0000680004020a25 */ /* 0x000fc800078e00ff */
[----:B------:R-:W-:Y:S01]  /*0680*/  @P0 IMAD R25, R4, c[0x0][0x1a4], R3 ;  /* 0x0000690004190a24 */ /* 0x000fe200078e0203 */
[----:B------:R-:W-:Y:S02]  /*0690*/  @P0 MOV R21, R2 ;  /* 0x0000000200150202 */ /* 0x000fe40000000f00 */
[----:B------:R-:W-:-:S04]  /*06a0*/  @P3 IADD3 R0, R0, 0x1, RZ ;  /* 0x0000000100003810 */ /* 0x000fc80007ffe0ff */
[----:B------:R-:W-:-:S05]  /*06b0*/  MOV R17, R0 ;  /* 0x0000000000117202 */ /* 0x000fca0000000f00 */
[----:B------:R-:W-:Y:S01]  /*06c0*/  @!P1 IMAD.MOV R17, RZ, RZ, -R17 ;  /* 0x000000ffff119224 */ /* 0x000fe200078e0a11 */
[----:B------:R-:W-:Y:S01]  /*06d0*/  @!P2 LOP3.LUT R17, RZ, c[0x0][0x1c8], RZ, 0x33, !PT ;  /* 0x00007200ff11aa12 */ /* 0x000fe200078e33ff */
        /* <DEDUP_REMOVED lines=12> */
.L_x_4:
[----:B------:R-:W-:Y:S01]  /*07a0*/  SHF.R.S32.HI R29, RZ, 0x1f, R168 ;  /* 0x0000001fff1d7819 */ /* 0x000fe200000114a8 */
[----:B------:R-:W-:Y:S02]  /*07b0*/  IMAD.IADD R4, R15, 0x1, -R13 ;  /* 0x000000010f047824 */ /* 0x000fe400078e0a0d */
[----:B------:R-:W-:Y:S01]  /*07c0*/  IMAD R6, R5, c[0x0][0x1a8], RZ ;  /* 0x00006a0005067a24 */ /* 0x000fe200078e02ff */
[CC--:B------:R-:W-:Y:S01]  /*07d0*/  LEA.HI R16, R29.reuse, R168.reuse, RZ, 0x2 ;  /* 0x000000a81d107211 */ /* 0x0c0fe200078f10ff */
[----:B------:R-:W-:Y:S01]  /*07e0*/  IMAD.MOV.U32 R206, RZ, RZ, c[0x0][0x198] ;  /* 0x00006600ffce7624 */ /* 0x000fe200078e00ff */
[CC--:B------:R-:W-:Y:S01]  /*07f0*/  LEA.HI R28, R29.reuse, R168.reuse, RZ, 0x3 ;  /* 0x000000a81d1c7211 */ /* 0x0c0fe200078f18ff */
[----:B------:R-:W-:Y:S01]  /*0800*/  IMAD R6, R14, c[0x0][0x1ac], R6 ;  /* 0x00006b000e067a24 */ /* 0x000fe200078e0206 */
[----:B------:R-:W-:Y:S01]  /*0810*/  LOP3.LUT R0, R16, 0xfffffffc, RZ, 0xc0, !PT ;  /* 0xfffffffc10007812 */ /* 0x000fe200078ec0ff */
[----:B------:R-:W-:Y:S01]  /*0820*/  IMAD.MOV.U32 R205, RZ, RZ, 0x7 ;  /* 0x00000007ffcd7424 */ /* 0x000fe200078e00ff */
[----:B------:R-:W-:Y:S01]  /*0830*/  SHF.R.S32.HI R27, RZ, 0x3, R28 ;  /* 0x00000003ff1b7819 */ /* 0x000fe2000001141c */
[----:B------:R-:W-:Y:S01]  /*0840*/  IMAD.SHL.U32 R220, R206, 0x80, RZ ;  /* 0x00000080cedc7824 */ /* 0x000fe200078e00ff */
[----:B------:R-:W-:Y:S01]  /*0850*/  SHF.R.S32.HI R34, RZ, 0x2, R16 ;  /* 0x00000002ff227819 */ /* 0x000fe20000011410 */
[----:B------:R-:W-:Y:S01]  /*0860*/  IMAD.IADD R0, R168, 0x1, -R0 ;  /* 0x00000001a8007824 */ /* 0x000fe200078e0a00 */
[----:B------:R-:W-:Y:S01]  /*0870*/  LEA.HI R143, R29, R168, RZ, 0x5 ;  /* 0x000000a81d8f7211 */ /* 0x000fe200078f28ff */
[----:B------:R-:W-:Y:S01]  /*0880*/  IMAD.SHL.U32 R2, R27, 0x40, RZ ;  /* 0x000000401b027824 */ /* 0x000fe200078e00ff */
[----:B------:R-:W-:Y:S01]  /*0890*/  IADD3 R33, R34, 0x20, RZ ;  /* 0x0000002022217810 */ /* 0x000fe20007ffe0ff */
[----:B------:R-:W-:Y:S01]  /*08a0*/  IMAD.SHL.U32 R36, R0, 0x8, RZ ;  /* 0x0000000800247824 */ /* 0x000fe200078e00ff */
[----:B------:R-:W-:Y:S01]  /*08b0*/  IADD3 R32, R34, 0x40, RZ ;  /* 0x0000004022207810 */ /* 0x000fe20007ffe0ff */
[----:B------:R-:W-:Y:S01]  /*08c0*/  IMAD.MOV.U32 R219, RZ, RZ, c[0x0][0x19c] ;  /* 0x00006700ffdb7624 */ /* 0x000fe200078e00ff */
[----:B------:R-:W-:-:S02]  /*08d0*/  LOP3.LUT R0, R2, 0xc0, RZ, 0xc0, !PT ;  /* 0x000000c002007812 */ /* 0x000fc400078ec0ff */
[-C--:B------:R-:W-:Y:S02]  /*08e0*/  ISETP.GE.AND P4, PT, R33, R4.reuse, PT ;  /* 0x000000042100720c */ /* 0x080fe40003f86270 */
[----:B------:R-:W-:Y:S02]  /*08f0*/  LOP3.LUT R2, R0, 0x18, R36, 0xf8, !PT ;  /* 0x0000001800027812 */ /* 0x000fe400078ef824 */
[----:B------:R-:W-:Y:S02]  /*0900*/  SHF.R.U32.HI R0, RZ, 0x3, R0 ;  /* 0x00000003ff007819 */ /* 0x000fe40000011600 */
[----:B------:R-:W-:Y:S02]  /*0910*/  ISETP.GE.AND P1, PT, R32, R4, PT ;  /* 0x000000042000720c */ /* 0x000fe40003f26270 */
[----:B------:R-:W-:Y:S02]  /*0920*/  LOP3.LUT R26, R2, R0, RZ, 0x3c, !PT ;  /* 0x00000000021a7212 */ /* 0x000fe400078e3cff */
[----:B------:R-:W-:-:S02]  /*0930*/  SHF.R.S32.HI R35, RZ, 0x1f, R34 ;  /* 0x0000001fff237819 */ /* 0x000fc40000011422 */
[----:B------:R-:W-:Y:S02]  /*0940*/  IADD3 R2, P0, R36, R9, RZ ;  /* 0x0000000924027210 */ /* 0x000fe40007f1e0ff */
[----:B------:R-:W-:Y:S01]  /*0950*/  SHF.R.S32.HI R37, RZ, 0x1f, R36 ;  /* 0x0000001fff257819 */ /* 0x000fe20000011424 */
[----:B------:R-:W-:Y:S01]  /*0960*/  STL.64 [R1], R34 ;  /* 0x0000002201007387 */ /* 0x000fe20000100a00 */
[----:B------:R-:W-:Y:S01]  /*0970*/  IADD3 R31, R34, 0x60, RZ ;  /* 0x00000060221f7810 */ /* 0x000fe20007ffe0ff */
[----:B------:R-:W-:Y:S01]  /*0980*/  IMAD.WIDE R38, R18, 0x80, R34 ;  /* 0x0000008012267825 */ /* 0x000fe200078e0222 */
[-C--:B------:R-:W-:Y:S01]  /*0990*/  ISETP.GE.AND P2, PT, R34, R4.reuse, PT ;  /* 0x000000042200720c */ /* 0x080fe20003f46270 */
[----:B------:R1:W-:Y:S01]  /*09a0*/  STL [R1+0x10], R4 ;  /* 0x0000100401007387 */ /* 0x0003e20000100800 */
[----:B------:R-:W-:Y:S01]  /*09b0*/  SHF.R.S32.HI R30, RZ, 0x5, R143 ;  /* 0x00000005ff1e7819 */ /* 0x000fe2000001148f */
[----:B------:R-:W-:Y:S01]  /*09c0*/  IMAD.X R3, R37, 0x1, R10, P0 ;  /* 0x0000000125037824 */ /* 0x000fe200000e060a */
[----:B------:R-:W-:Y:S01]  /*09d0*/  ISETP.GE.AND P0, PT, R31, R4, PT ;  /* 0x000000041f00720c */ /* 0x000fe20003f06270 */
[----:B------:R-:W-:Y:S01]  /*09e0*/  IMAD R0, R35, c[0x0][0x198], RZ ;  /* 0x0000660023007a24 */ /* 0x000fe200078e02ff */
[----:B------:R-:W-:Y:S01]  /*09f0*/  @!P1 IADD3 R12, P5, R38, 0x40, RZ ;  /* 0x00000040260c9810 */ /* 0x000fe20007fbe0ff */
[----:B------:R-:W-:Y:S01]  /*0a00*/  IMAD.WIDE.U32 R2, R14, c[0x0][0x1a8], R2 ;  /* 0x00006a000e027a25 */ /* 0x000fe200078e0002 */
[----:B------:R-:W-:Y:S01]  /*0a10*/  @!P4 IADD3 R14, P6, R38, 0x20, RZ ;  /* 0x00000020260ec810 */ /* 0x000fe20007fde0ff */
[----:B------:R-:W-:Y:S01]  /*0a20*/  STL.64 [R1+0x8], R38 ;  /* 0x0000082601007387 */ /* 0x000fe20000100a00 */
[----:B------:R-:W-:Y:S01]  /*0a30*/  SHF.L.U64.HI R205, R206, R205, c[0x0][0x19c] ;  /* 0x00006700cecd7619 */ /* 0x000fe200000102cd */
[----:B------:R-:W-:-:S02]  /*0a40*/  IMAD R0, R34, c[0x0][0x19c], R0 ;  /* 0x0000670022007a24 */ /* 0x000fc400078e0200 */
[----:B------:R-:W-:Y:S01]  /*0a50*/  IMAD.IADD R3, R3, 0x1, R6 ;  /* 0x0000000103037824 */ /* 0x000fe200078e0206 */
[----:B------:R-:W-:Y:S01]  /*0a60*/  STL [R1+0x20], R33 ;  /* 0x0000202101007387 */ /* 0x000fe20000100800 */
[--C-:B------:R-:W-:Y:S02]  /*0a70*/  @!P4 IMAD.MOV.U32 R6, RZ, RZ, R2.reuse ;  /* 0x000000ffff06c224 */ /* 0x100fe400078e0002 */
[--C-:B------:R-:W-:Y:S01]  /*0a80*/  @!P4 IMAD.MOV.U32 R7, RZ, RZ, R3.reuse ;  /* 0x000000ffff07c224 */ /* 0x100fe200078e0003 */
[----:B------:R-:W-:Y:S01]  /*0a90*/  STL [R1+0x24], R32 ;  /* 0x0000242001007387 */ /* 0x000fe20000100800 */
[----:B------:R-:W-:Y:S02]  /*0aa0*/  @!P0 IMAD.MOV.U32 R8, RZ, RZ, R2 ;  /* 0x000000ffff088224 */ /* 0x000fe400078e0002 */
[----:B------:R-:W-:Y:S01]  /*0ab0*/  @!P0 IMAD.MOV.U32 R9, RZ, RZ, R3 ;  /* 0x000000ffff098224 */ /* 0x000fe200078e0003 */
[----:B------:R2:W-:Y:S01]  /*0ac0*/  STL [R1+0x28], R31 ;  /* 0x0000281f01007387 */ /* 0x0005e20000100800 */
[----:B-1----:R-:W-:-:S03]  /*0ad0*/  IMAD.WIDE.U32 R4, R34, c[0x0][0x198], R36 ;  /* 0x0000660022047a25 */ /* 0x002fc600078e0024 */
[----:B------:R-:W-:Y:S02]  /*0ae0*/  STL.64 [R1+0x18], R36 ;  /* 0x0000182401007387 */ /* 0x000fe40000100a00 */
[----:B------:R-:W-:Y:S01]  /*0af0*/  IADD3 R22, P3, R22, R4, RZ ;  /* 0x0000000416167210 */ /* 0x000fe20007f7e0ff */
[----:B------:R-:W-:-:S03]  /*0b00*/  @!P4 IMAD.X R4, RZ, RZ, R39, P6 ;  /* 0x000000ffff04c224 */ /* 0x000fc600030e0627 */
[----:B------:R-:W-:Y:S01]  /*0b10*/  IADD3.X R23, R11, R5, R0, P3, !PT ;  /* 0x000000050b177210 */ /* 0x000fe20001ffe400 */
[----:B------:R-:W-:Y:S01]  /*0b20*/  @!P1 IMAD.X R0, RZ, RZ, R39, P5 ;  /* 0x000000ffff009224 */ /* 0x000fe200028e0627 */
[----:B------:R-:W-:Y:S01]  /*0b30*/  @!P0 IADD3 R10, P3, R38, 0x60, RZ ;  /* 0x00000060260a8810 */ /* 0x000fe20007f7e0ff */
[----:B------:R-:W-:Y:S02]  /*0b40*/  @!P4 IMAD R13, R4, c[0x0][0x190], RZ ;  /* 0x00006400040dca24 */ /* 0x000fe400078e02ff */
[----:B------:R-:W-:Y:S02]  /*0b50*/  @!P1 IMAD R0, R0, c[0x0][0x190], RZ ;  /* 0x0000640000009a24 */ /* 0x000fe400078e02ff */
[----:B------:R-:W-:Y:S02]  /*0b60*/  @!P1 IMAD.MOV.U32 R4, RZ, RZ, R2 ;  /* 0x000000ffff049224 */ /* 0x000fe400078e0002 */
[----:B------:R-:W-:Y:S02]  /*0b70*/  @!P1 IMAD.MOV.U32 R5, RZ, RZ, R3 ;  /* 0x000000ffff059224 */ /* 0x000fe400078e0003 */
[----:B------:R-:W-:-:S02]  /*0b80*/  @!P4 IMAD R18, R14, c[0x0][0x194], R13 ;  /* 0x000065000e12ca24 */ /* 0x000fc400078e020d */
[C---:B------:R-:W-:Y:S02]  /*0b90*/  @!P1 IMAD R24, R12.reuse, c[0x0][0x194], R0 ;  /* 0x000065000c189a24 */ /* 0x040fe400078e0200 */
[----:B------:R-:W-:Y:S01]  /*0ba0*/  @!P1 IMAD.WIDE.U32 R12, R12, c[0x0][0x190], R4 ;  /* 0x000064000c0c9a25 */ /* 0x000fe200078e0004 */
[----:B------:R-:W-:-:S03]  /*0bb0*/  LEA.HI R4, R16, R34, RZ, 0x1 ;  /* 0x0000002210047211 */ /* 0x000fc600078f08ff */
[----:B------:R-:W-:Y:S01]  /*0bc0*/  @!P2 IMAD R0, R39, c[0x0][0x190], RZ ;  /* 0x000064002700aa24 */ /* 0x000fe200078e02ff */
[----:B------:R-:W-:Y:S01]  /*0bd0*/  LOP3.LUT R4, R4, 0x7fffffe, RZ, 0xc0, !PT ;  /* 0x07fffffe04047812 */ /* 0x000fe200078ec0ff */
[----:B------:R-:W-:Y:S02]  /*0be0*/  @!P0 IMAD.X R11, RZ, RZ, R39, P3 ;  /* 0x000000ffff0b8224 */ /* 0x000fe400018e0627 */
[C---:B------:R-:W-:Y:S02]  /*0bf0*/  @!P2 IMAD R0, R38.reuse, c[0x0][0x194], R0 ;  /* 0x000065002600aa24 */ /* 0x040fe400078e0200 */
[----:B------:R-:W-:-:S04]  /*0c00*/  @!P2 IMAD.WIDE.U32 R2, R38, c[0x0][0x190], R2 ;  /* 0x000064002602aa25 */ /* 0x000fc800078e0002 */
[----:B------:R-:W-:Y:S01]  /*0c10*/  @!P4 IMAD.WIDE.U32 R14, R14, c[0x0][0x190], R6 ;  /* 0x000064000e0eca25 */ /* 0x000fe200078e0006 */
[----:B------:R-:W-:-:S03]  /*0c20*/  @!P2 LEA R6, P5, R2, c[0x0][0x160], 0x1 ;  /* 0x000058000206aa11 */ /* 0x000fc600078a08ff */
[----:B------:R-:W-:Y:S02]  /*0c30*/  @!P0 IMAD R11, R11, c[0x0][0x190], RZ ;  /* 0x000064000b0b8a24 */ /* 0x000fe400078e02ff */
[----:B------:R-:W-:Y:S02]  /*0c40*/  @!P2 IMAD.IADD R0, R3, 0x1, R0 ;  /* 0x000000010300a824 */ /* 0x000fe400078e0200 */
[----:B------:R-:W-:Y:S02]  /*0c50*/  @!P4 IMAD.IADD R3, R15, 0x1, R18 ;  /* 0x000000010f03c824 */ /* 0x000fe400078e0212 */
[----:B------:R-:W-:Y:S01]  /*0c60*/  @!P0 IMAD R19, R10, c[0x0][0x194], R11 ;  /* 0x000065000a138a24 */ /* 0x000fe200078e020b */
[----:B------:R-:W-:Y:S01]  /*0c70*/  @!P2 LEA.HI.X R7, R2, c[0x0][0x164], R0, 0x1, P5 ;  /* 0x000059000207aa11 */ /* 0x000fe200028f0c00 */
[----:B------:R-:W-:Y:S01]  /*0c80*/  @!P0 IMAD.WIDE.U32 R8, R10, c[0x0][0x190], R8 ;  /* 0x000064000a088a25 */ /* 0x000fe200078e0008 */
[----:B------:R-:W-:-:S03]  /*0c90*/  @!P4 LEA R10, P3, R14, c[0x0][0x160], 0x1 ;  /* 0x000058000e0aca11 */ /* 0x000fc600078608ff */
[----:B------:R-:W-:Y:S01]  /*0ca0*/  IMAD.IADD R15, R34, 0x1, -R4 ;  /* 0x00000001220f7824 */ /* 0x000fe200078e0a04 */
[----:B------:R-:W-:Y:S01]  /*0cb0*/  @!P4 LEA.HI.X R11, R14, c[0x0][0x164], R3, 0x1, P3 ;  /* 0x000059000e0bca11 */ /* 0x000fe200018f0c03 */
[----:B------:R-:W-:Y:S01]  /*0cc0*/  IMAD R16, R35, c[0x0][0x1a0], RZ ;  /* 0x0000680023107a24 */ /* 0x000fe200078e02ff */
[----:B------:R-:W-:Y:S01]  /*0cd0*/  @!P0 LEA R14, P5, R8, c[0x0][0x160], 0x1 ;  /* 0x00005800080e8a11 */ /* 0x000fe200078a08ff */
[----:B------:R-:W-:-:S04]  /*0ce0*/  IMAD.WIDE.U32 R4, R34, c[0x0][0x1a0], R36 ;  /* 0x0000680022047a25 */ /* 0x000fc800078e0024 */
[----:B------:R-:W-:Y:S01]  /*0cf0*/  IMAD R0, R34, c[0x0][0x1a4], R16 ;  /* 0x0000690022007a24 */ /* 0x000fe200078e0210 */
[----:B------:R-:W-:Y:S01]  /*0d00*/  IADD3 R18, P3, R21, R4, RZ ;  /* 0x0000000415127210 */ /* 0x000fe20007f7e0ff */
[----:B------:R-:W-:Y:S01]  /*0d10*/  @!P1 IMAD.IADD R2, R13, 0x1, R24 ;  /* 0x000000010d029824 */ /* 0x000fe200078e0218 */
[----:B------:R-:W-:Y:S01]  /*0d20*/  @!P1 LEA R4, P6, R12, c[0x0][0x160], 0x1 ;  /* 0x000058000c049a11 */ /* 0x000fe200078c08ff */
[----:B------:R-:W-:Y:S01]  /*0d30*/  IMAD R15, R30, 0x8, R15 ;  /* 0x000000081e0f7824 */ /* 0x000fe200078e020f */
[----:B------:R-:W-:Y:S01]  /*0d40*/  LEA.HI.SX32 R21, R217, 0xffffffff, 0x19 ;  /* 0xffffffffd9157811 */ /* 0x000fe200078fcaff */
[----:B------:R-:W-:Y:S01]  /*0d50*/  @!P0 IMAD.IADD R3, R9, 0x1, R19 ;  /* 0x0000000109038824 */ /* 0x000fe200078e0213 */
[----:B------:R-:W-:Y:S01]  /*0d60*/  IADD3.X R19, R25, R5, R0, P3, !PT ;  /* 0x0000000519137210 */ /* 0x000fe20001ffe400 */
[----:B------:R-:W-:Y:S01]  /*0d70*/  IMAD.U32 R9, R15, 0x20, R26 ;  /* 0x000000200f097824 */ /* 0x000fe200078e001a */
[----:B------:R-:W-:Y:S01]  /*0d80*/  @!P1 LEA.HI.X R5, R12, c[0x0][0x164], R2, 0x1, P6 ;  /* 0x000059000c059a11 */ /* 0x000fe200030f0c02 */
[----:B------:R-:W-:Y:S01]  /*0d90*/  IMAD.WIDE.U32 R250, R17, c[0x0][0x1b0], R22 ;  /* 0x00006c0011fa7a25 */ /* 0x000fe200078e0016 */
[----:B------:R-:W-:-:S02]  /*0da0*/  SHF.R.S32.HI R12, RZ, 0x1f, R17 ;  /* 0x0000001fff0c7819 */ /* 0x000fc40000011411 */
[----:B------:R-:W-:Y:S01]  /*0db0*/  SHF.R.S32.HI R13, RZ, 0x1f, R21 ;  /* 0x0000001fff0d7819 */ /* 0x000fe20000011415 */
[----:B------:R-:W-:Y:S01]  /*0dc0*/  IMAD.SHL.U32 R218, R9, 0x2, RZ ;  /* 0x0000000209da7824 */ /* 0x000fe200078e00ff */
[----:B------:R-:W-:Y:S01]  /*0dd0*/  @!P0 LEA.HI.X R15, R8, c[0x0][0x164], R3, 0x1, P5 ;  /* 0x00005900080f8a11 */ /* 0x000fe200028f0c03 */
[----:B------:R-:W-:Y:S02]  /*0de0*/  IMAD R9, R21, -0x80, R20 ;  /* 0xffffff8015097824 */ /* 0x000fe400078e0214 */
[----:B------:R-:W-:Y:S01]  /*0df0*/  IMAD R0, R12, c[0x0][0x1b0], RZ ;  /* 0x00006c000c007a24 */ /* 0x000fe200078e02ff */
[----:B------:R-:W-:Y:S01]  /*0e00*/  @!PT LDS RZ, [RZ] ;  /* 0x00000000fffff984 */ /* 0x000fe20000000800 */
[----:B------:R-:W-:Y:S01]  /*0e10*/  @!PT LDS RZ, [RZ] ;  /* 0x00000000fffff984 */ /* 0x000fe20000000800 */
[----:B------:R-:W-:Y:S01]  /*0e20*/  @!PT LDS RZ, [RZ] ;  /* 0x00000000fffff984 */ /* 0x000fe20000000800 */
[----:B------:R1:W-:Y:S01]  /*0e30*/  @!P2 LDGSTS.E.BYPASS.LTC128B.128 [R218], [R6.64] ;  /* 0x0000000006daafae */ /* 0x0003e2000b901d48 */
[----:B------:R-:W-:Y:S01]  /*0e40*/  IMAD R2, R205, R21, RZ ;  /* 0x00000015cd027224 */ /* 0x000fe200078e02ff */
[-C--:B------:R-:W-:Y:S01]  /*0e50*/  ISETP.GE.AND P2, PT, R33, R9.reuse, PT ;  /* 0x000000092100720c */ /* 0x080fe20003f46270 */
[----:B------:R-:W-:Y:S01]  /*0e60*/  IMAD R0, R17, c[0x0][0x1b4], R0 ;  /* 0x00006d0011007a24 */ /* 0x000fe200078e0200 */
[-C--:B------:R-:W-:Y:S01]  /*0e70*/  ISETP.GE.AND P6, PT, R32, R9.reuse, PT ;  /* 0x000000092000720c */ /* 0x080fe20003fc6270 */
[----:B------:R-:W-:Y:S01]  /*0e80*/  IMAD.MOV.U32 R246, RZ, RZ, R250 ;  /* 0x000000fffff67224 */ /* 0x000fe200078e00fa */
[----:B------:R-:W-:Y:S01]  /*0e90*/  ISETP.GE.AND P3, PT, R34, R9, PT ;  /* 0x000000092200720c */ /* 0x000fe20003f66270 */
[----:B------:R-:W-:Y:S01]  /*0ea0*/  IMAD.IADD R247, R251, 0x1, R0 ;  /* 0x00000001fbf77824 */ /* 0x000fe200078e0200 */
[----:B------:R3:W-:Y:S01]  /*0eb0*/  @!P4 LDGSTS.E.BYPASS.LTC128B.128 [R218+0x800], [R10.64] ;  /* 0x008000000adacfae */ /* 0x0007e2000b901d48 */
[----:B------:R-:W-:-:S02]  /*0ec0*/  IMAD R0, R13, R220, R2 ;  /* 0x000000dc0d007224 */ /* 0x000fc400078e0202 */
[----:B------:R-:W-:Y:S01]  /*0ed0*/  IMAD.WIDE.U32 R2, R21, R220, R246 ;  /* 0x000000dc15027225 */ /* 0x000fe200078e00f6 */
[----:B------:R4:W-:Y:S03]  /*0ee0*/  @!P1 LDGSTS.E.BYPASS.LTC128B.128 [R218+0x1000], [R4.64] ;  /* 0x0100000004da9fae */ /* 0x0009e6000b901d48 */
[----:B------:R-:W-:Y:S01]  /*0ef0*/  IMAD.IADD R3, R3, 0x1, R0 ;  /* 0x0000000103037824 */ /* 0x000fe200078e0200 */
[----:B------:R-:W-:Y:S01]  /*0f00*/  @!P2 LEA R0, P1, R206, R2, 0x5 ;  /* 0x00000002ce00a211 */ /* 0x000fe200078228ff */
[----:B------:R5:W-:Y:S01]  /*0f10*/  @!P0 LDGSTS.E.BYPASS.LTC128B.128 [R218+0x1800], [R14.64] ;  /* 0x018000000eda8fae */ /* 0x000be2000b901d48 */
[----:B------:R-:W-:-:S04]  /*0f20*/  IMAD.WIDE.U32 R248, R17, c[0x0][0x1b8], R18 ;  /* 0x00006e0011f87a25 */ /* 0x000fc800078e0012 */
[----:B------:R-:W-:-:S04]  /*0f30*/  IMAD.MOV.U32 R26, RZ, RZ, c[0x0][0x1a0] ;  /* 0x00006800ff1a7624 */ /* 0x000fc800078e00ff */
[----:B------:R-:W-:Y:S01]  /*0f40*/  IMAD.WIDE.U32 R24, R26, 0x40, RZ ;  /* 0x000000401a187825 */ /* 0x000fe200078e00ff */
[----:B-1----:R-:W-:-:S03]  /*0f50*/  @!P3 LEA R6, P5, R2, c[0x0][0x168], 0x1 ;  /* 0x00005a000206ba11 */ /* 0x002fc600078a08ff */
[----:B------:R-:W-:Y:S02]  /*0f60*/  IMAD.SHL.U32 R7, R219, 0x40, RZ ;  /* 0x00000040db077824 */ /* 0x000fe400078e00ff */
[C---:B---3--:R-:W-:Y:S01]  /*0f70*/  IMAD.WIDE.U32 R10, R206.reuse, 0x40, RZ ;  /* 0x00000040ce0a7825 */ /* 0x048fe200078e00ff */
[----:B----4-:R-:W-:-:S04]  /*0f80*/  @!P2 LEA.HI.X R5, R206, R3, R219, 0x5, P1 ;  /* 0x00000003ce05a211 */ /* 0x010fc800008f2cdb */
[----:B------:R-:W-:Y:S02]  /*0f90*/  @!P6 IADD3 R8, P4, R2, R10, RZ ;  /* 0x0000000a0208e210 */ /* 0x000fe40007f9e0ff */
[----:B------:R-:W-:Y:S02]  /*0fa0*/  @!P2 LEA R4, P1, R0, c[0x0][0x168], 0x1 ;  /* 0x00005a000004aa11 */ /* 0x000fe400078208ff */
[----:B------:R-:W-:Y:S02]  /*0fb0*/  @!P6 IADD3.X R10, R3, R11, R7, P4, !PT ;  /* 0x0000000b030ae210 */ /* 0x000fe400027fe407 */
[----:B------:R-:W-:Y:S02]  /*0fc0*/  @!P3 LEA.HI.X R7, R2, c[0x0][0x16c], R3, 0x1, P5 ;  /* 0x00005b000207ba11 */ /* 0x000fe400028f0c03 */
[----:B------:R-:W-:Y:S02]  /*0fd0*/  ISETP.GE.AND P5, PT, R31, R9, PT ;  /* 0x000000091f00720c */ /* 0x000fe40003fa6270 */
[----:B------:R-:W-:Y:S01]  /*0fe0*/  @!P2 LEA.HI.X R5, R0, c[0x0][0x16c], R5, 0x1, P1 ;  /* 0x00005b000005aa11 */ /* 0x000fe200008f0c05 */
[----:B------:R-:W-:Y:S01]  /*0ff0*/  IMAD R0, R12, c[0x0][0x1b8], RZ ;  /* 0x00006e000c007a24 */ /* 0x000fe200078e02ff */
[----:B------:R1:W-:Y:S01]  /*1000*/  @!P3 LDGSTS.E.BYPASS.LTC128B.128 [R218+0x2000], [R6.64] ;  /* 0x0200000006dabfae */ /* 0x0003e2000b901d48 */
[----:B------:R-:W-:-:S02]  /*1010*/  @!P6 LEA R22, P0, R8, c[0x0][0x168], 0x1 ;  /* 0x00005a000816ea11 */ /* 0x000fc400078008ff */
[----:B------:R-:W-:Y:S01]  /*1020*/  LEA.HI R12, R29, R168, RZ, 0x4 ;  /* 0x000000a81d0c7211 */ /* 0x000fe200078f20ff */
[----:B------:R3:W-:Y:S01]  /*1030*/  @!P2 LDGSTS.E.BYPASS.LTC128B.128 [R218+0x2800], [R4.64] ;  /* 0x0280000004daafae */ /* 0x0007e2000b901d48 */
[----:B------:R-:W-:Y:S02]  /*1040*/  @!P6 LEA.HI.X R23, R8, c[0x0][0x16c], R10, 0x1, P0 ;  /* 0x00005b000817ea11 */ /* 0x000fe400000f0c0a */
[----:B------:R-:W-:Y:S02]  /*1050*/  SHF.R.S32.HI R10, RZ, 0x4, R12 ;  /* 0x00000004ff0a7819 */ /* 0x000fe4000001140c */
[----:B------:R-:W-:Y:S01]  /*1060*/  @!P5 IMAD.WIDE.U32 R2, R206, 0x60, R2 ;  /* 0x00000060ce02d825 */ /* 0x000fe200078e0002 */
[-C--:B------:R-:W-:Y:S01]  /*1070*/  ISETP.GE.AND P3, PT, R33, R9.reuse, PT ;  /* 0x000000092100720c */ /* 0x080fe20003f66270 */
[----:B------:R4:W-:Y:S01]  /*1080*/  @!P6 LDGSTS.E.BYPASS.LTC128B.128 [R218+0x3000], [R22.64] ;  /* 0x0300000016daefae */ /* 0x0009e2000b901d48 */
[----:B------:R-:W-:Y:S02]  /*1090*/  ISETP.GE.AND P4, PT, R34, R9, PT ;  /* 0x000000092200720c */ /* 0x000fe40003f86270 */
[----:B-----5:R-:W-:-:S02]  /*10a0*/  @!P5 LEA R14, P0, R2, c[0x0][0x168], 0x1 ;  /* 0x00005a00020eda11 */ /* 0x020fc400078008ff */
[-C--:B------:R-:W-:Y:S02]  /*10b0*/  ISETP.GE.AND P2, PT, R32, R9.reuse, PT ;  /* 0x000000092000720c */ /* 0x080fe40003f46270 */
[----:B------:R-:W-:Y:S01]  /*10c0*/  ISETP.GE.AND P1, PT, R31, R9, PT ;  /* 0x000000091f00720c */ /* 0x000fe20003f26270 */
[----:B------:R-:W-:-:S04]  /*10d0*/  IMAD.WIDE.U32 R8, R21, c[0x0][0x1a0], RZ ;  /* 0x0000680015087a25 */ /* 0x000fc800078e00ff */
[----:B--2---:R-:W-:Y:S02]  /*10e0*/  IMAD.MOV.U32 R31, RZ, RZ, c[0x0][0x1a4] ;  /* 0x00006900ff1f7624 */ /* 0x004fe400078e00ff */
[----:B-1----:R-:W-:Y:S01]  /*10f0*/  IMAD R7, R17, c[0x0][0x1bc], R0 ;  /* 0x00006f0011077a24 */ /* 0x002fe200078e0200 */
[----:B------:R-:W-:Y:S01]  /*1100*/  LOP3.LUT R0, R28, 0xfffffff8, RZ, 0xc0, !PT ;  /* 0xfffffff81c007812 */ /* 0x000fe200078ec0ff */
[----:B------:R-:W-:Y:S02]  /*1110*/  IMAD R6, R13, c[0x0][0x1a0], RZ ;  /* 0x000068000d067a24 */ /* 0x000fe400078e02ff */
[----:B---3--:R-:W-:Y:S02]  /*1120*/  @!P5 IMAD R5, R219, 0x60, RZ ;  /* 0x00000060db05d824 */ /* 0x008fe400078e02ff */
[----:B------:R-:W-:Y:S02]  /*1130*/  IMAD.IADD R4, R168, 0x1, -R0 ;  /* 0x00000001a8047824 */ /* 0x000fe400078e0a00 */
[----:B------:R-:W-:Y:S01]  /*1140*/  @!P5 IMAD.IADD R0, R3, 0x1, R5 ;  /* 0x000000010300d824 */ /* 0x000fe200078e0205 */
[----:B------:R-:W-:Y:S01]  /*1150*/  LEA.HI R5, R12, R10, RZ, 0x1 ;  /* 0x0000000a0c057211 */ /* 0x000fe200078f08ff */
[----:B------:R-:W-:Y:S01]  /*1160*/  IMAD R6, R21, c[0x0][0x1a4], R6 ;  /* 0x0000690015067a24 */ /* 0x000fe200078e0206 */
[----:B------:R-:W-:Y:S01]  /*1170*/  LEA.HI R3, R4, R4, RZ, 0x1 ;  /* 0x0000000404037211 */ /* 0x000fe200078f08ff */
[----:B------:R-:W-:Y:S01]  /*1180*/  IMAD.IADD R245, R249, 0x1, R7 ;  /* 0x00000001f9f57824 */ /* 0x000fe200078e0207 */
[----:B------:R-:W-:Y:S01]  /*1190*/  @!P5 LEA.HI.X R15, R2, c[0x0][0x16c], R0, 0x1, P0 ;  /* 0x00005b00020fda11 */ /* 0x000fe200000f0c00 */
[----:B------:R-:W-:Y:S01]  /*11a0*/  IMAD.IADD R6, R9, 0x1, R6 ;  /* 0x0000000109067824 */ /* 0x000fe200078e0206 */
[----:B------:R-:W-:Y:S01]  /*11b0*/  LOP3.LUT R0, R3, 0x3fffffe, RZ, 0xc0, !PT ;  /* 0x03fffffe03007812 */ /* 0x000fe200078ec0ff */
[----:B------:R-:W-:Y:S01]  /*11c0*/  IMAD.SHL.U32 R7, R27, 0x8, RZ ;  /* 0x000000081b077824 */ /* 0x000fe200078e00ff */
[----:B------:R-:W-:Y:S01]  /*11d0*/  SHF.R.S32.HI R19, RZ, 0x1, R3 ;  /* 0x00000001ff137819 */ /* 0x000fe20000011403 */
[----:B------:R1:W-:Y:S01]  /*11e0*/  @!P5 LDGSTS.E.BYPASS.LTC128B.128 [R218+0x3800], [R14.64] ;  /* 0x038000000edadfae */ /* 0x0003e2000b901d48 */
[----:B------:R-:W-:Y:S01]  /*11f0*/  LOP3.LUT R5, R5, 0xfffffffe, RZ, 0xc0, !PT ;  /* 0xfffffffe05057812 */ /* 0x000fe200078ec0ff */
[----:B------:R-:W-:Y:S01]  /*1200*/  IMAD.IADD R11, R4, 0x1, -R0 ;  /* 0x00000001040b7824 */ /* 0x000fe200078e0a00 */
[----:B------:R-:W-:Y:S01]  /*1210*/  LOP3.LUT R0, R12, 0xfffffff0, RZ, 0xc0, !PT ;  /* 0xfffffff00c007812 */ /* 0x000fe200078ec0ff */
[----:B------:R-:W-:Y:S01]  /*1220*/  IMAD.SHL.U32 R4, R19, 0x40, RZ ;  /* 0x0000004013047824 */ /* 0x000fe200078e00ff */
[----:B------:R-:W-:Y:S01]  /*1230*/  LEA R2, P0, R8, R248, 0x7 ;  /* 0x000000f808027211 */ /* 0x000fe200078038ff */
[----:B------:R-:W-:Y:S01]  /*1240*/  IMAD.IADD R10, R10, 0x1, -R5 ;  /* 0x000000010a0a7824 */ /* 0x000fe200078e0a05 */
[----:B------:R-:W0:Y:S01]  /*1250*/  LDGDEPBAR ;  /* 0x00000000000079af */ /* 0x000e220000000000 */
[----:B------:R-:W-:Y:S01]  /*1260*/  IMAD.IADD R0, R168, 0x1, -R0 ;  /* 0x00000001a8007824 */ /* 0x000fe200078e0a00 */
[----:B------:R-:W-:Y:S01]  /*1270*/  LOP3.LUT R4, R4, 0xc0, RZ, 0xc0, !PT ;  /* 0x000000c004047812 */ /* 0x000fe200078ec0ff */
[----:B------:R-:W-:Y:S01]  /*1280*/  IMAD.SHL.U32 R17, R31, 0x40, RZ ;  /* 0x000000401f117824 */ /* 0x000fe200078e00ff */
[----:B------:R-:W-:-:S02]  /*1290*/  LEA.HI.X R3, R8, R245, R6, 0x7, P0 ;  /* 0x000000f508037211 */ /* 0x000fc400000f3c06 */
[----:B------:R-:W-:Y:S02]  /*12a0*/  @!P3 LEA R5, P0, R26, R2, 0x5 ;  /* 0x000000021a05b211 */ /* 0x000fe400078028ff */
[----:B------:R-:W-:Y:S02]  /*12b0*/  LOP3.LUT R7, R4, 0x8, R7, 0xf8, !PT ;  /* 0x0000000804077812 */ /* 0x000fe400078ef807 */
[----:B------:R-:W-:Y:S02]  /*12c0*/  SHF.R.U32.HI R6, RZ, 0x3, R4 ;  /* 0x00000003ff067819 */ /* 0x000fe40000011604 */
[----:B------:R-:W-:Y:S02]  /*12d0*/  LEA.HI R4, R0, R0, RZ, 0x1 ;  /* 0x0000000000047211 */ /* 0x000fe400078f08ff */
[----:B------:R-:W-:Y:S02]  /*12e0*/  @!P3 LEA.HI.X R8, R26, R3, R31, 0x5, P0 ;  /* 0x000000031a08b211 */ /* 0x000fe400000f2c1f */
[----:B------:R-:W-:-:S02]  /*12f0*/  @!P3 LEA R12, P0, R5, c[0x0][0x170], 0x1 ;  /* 0x00005c00050cba11 */ /* 0x000fc400078008ff */
[----:B------:R-:W-:Y:S02]  /*1300*/  LOP3.LUT R9, R7, R6, RZ, 0x3c, !PT ;  /* 0x0000000607097212 */ /* 0x000fe400078e3cff */
[--C-:B------:R-:W-:Y:S02]  /*1310*/  SHF.R.S32.HI R6, RZ, 0x1, R4.reuse ;  /* 0x00000001ff067819 */ /* 0x100fe40000011404 */
[----:B------:R-:W-:Y:S02]  /*1320*/  SHF.R.S32.HI R7, RZ, 0x1f, R4 ;  /* 0x0000001fff077819 */ /* 0x000fe40000011404 */
[----:B------:R-:W-:Y:S01]  /*1330*/  @!P3 LEA.HI.X R13, R5, c[0x0][0x174], R8, 0x1, P0 ;  /* 0x00005d00050dba11 */ /* 0x000fe200000f0c08 */
[----:B------:R-:W-:-:S04]  /*1340*/  DEPBAR.LE SB0, 0x0 ;  /* 0x000080000000791a */ /* 0x000fc80000000000 */
[----:B------:R-:W-:Y:S01]  /*1350*/  LEA.HI R5, R7, R6, RZ, 0x2 ;  /* 0x0000000607057211 */ /* 0x000fe200078f10ff */
[----:B------:R-:W-:Y:S01]  /*1360*/  BAR.SYNC.DEFER_BLOCKING 0x0 ;  /* 0x0000000000007b1d */ /* 0x000fe20000010000 */
[----:B------:R-:W-:Y:S01]  /*1370*/  LOP3.LUT R7, R4, 0x7fffffe, RZ, 0xc0, !PT ;  /* 0x07fffffe04077812 */ /* 0x000fe200078ec0ff */
[----:B------:R-:W-:Y:S01]  /*1380*/  IMAD R4, R10, 0x8, R11 ;  /* 0x000000080a047824 */ /* 0x000fe200078e020b */
[----:B------:R-:W-:Y:S01]  /*1390*/  LOP3.LUT R5, R5, 0xfffffffc, RZ, 0xc0, !PT ;  /* 0xfffffffc05057812 */ /* 0x000fe200078ec0ff */
[----:B------:R-:W-:Y:S01]  /*13a0*/  @!P1 IMAD R8, R31, 0x60, RZ ;  /* 0x000000601f089824 */ /* 0x000fe200078e02ff */
[----:B------:R-:W-:Y:S01]  /*13b0*/  SHF.R.S32.HI R16, RZ, 0x1f, R0 ;  /* 0x0000001fff107819 */ /* 0x000fe20000011400 */
[----:B------:R-:W-:Y:S01]  /*13c0*/  IMAD.IADD R142, R0, 0x1, -R7 ;  /* 0x00000001008e7824 */ /* 0x000fe200078e0a07 */
[----:B------:R-:W-:Y:S01]  /*13d0*/  @!P2 IADD3 R11, P0, R2, R24, RZ ;  /* 0x00000018020ba210 */ /* 0x000fe20007f1e0ff */
[----:B------:R-:W-:Y:S01]  /*13e0*/  IMAD.IADD R18, R6, 0x1, -R5 ;  /* 0x0000000106127824 */ /* 0x000fe200078e0a05 */
[----:B------:R-:W-:Y:S01]  /*13f0*/  LEA.HI R16, R16, R0, RZ, 0x3 ;  /* 0x0000000010107211 */ /* 0x000fe200078f18ff */
[----:B------:R-:W-:Y:S01]  /*1400*/  IMAD.U32 R0, R4, 0x20, R9 ;  /* 0x0000002004007824 */ /* 0x000fe200078e0009 */
[----:B------:R-:W-:Y:S01]  /*1410*/  @!P2 IADD3.X R17, R3, R25, R17, P0, !PT ;  /* 0x000000190311a210 */ /* 0x000fe200007fe411 */
[----:B------:R-:W-:Y:S01]  /*1420*/  IMAD.SHL.U32 R4, R18, 0x40, RZ ;  /* 0x0000004012047824 */ /* 0x000fe200078e00ff */
[----:B------:R-:W-:Y:S01]  /*1430*/  @!P4 LEA R6, P0, R2, c[0x0][0x170], 0x1 ;  /* 0x00005c000206ca11 */ /* 0x000fe200078008ff */
[----:B------:R-:W-:-:S02]  /*1440*/  IMAD.SHL.U32 R5, R10, 0x8, RZ ;  /* 0x000000080a057824 */ /* 0x000fc400078e00ff */
[----:B------:R-:W-:Y:S01]  /*1450*/  IMAD.SHL.U32 R10, R16, 0x20, RZ ;  /* 0x00000020100a7824 */ /* 0x000fe200078e00ff */
[----:B------:R-:W-:Y:S01]  /*1460*/  LOP3.LUT R4, R4, 0xc0, RZ, 0xc0, !PT ;  /* 0x000000c004047812 */ /* 0x000fe200078ec0ff */
[----:B------:R-:W-:Y:S01]  /*1470*/  IMAD.SHL.U32 R204, R0, 0x2, RZ ;  /* 0x0000000200cc7824 */ /* 0x000fe200078e00ff */
[--C-:B------:R-:W-:Y:S01]  /*1480*/  @!P4 LEA.HI.X R7, R2, c[0x0][0x174], R3.reuse, 0x1, P0 ;  /* 0x00005d000207ca11 */ /* 0x100fe200000f0c03 */
[----:B------:R-:W-:Y:S01]  /*1490*/  @!P1 IMAD.WIDE.U32 R2, R26, 0x60, R2 ;  /* 0x000000601a029825 */ /* 0x000fe200078e0002 */
[----:B------:R-:W-:Y:S02]  /*14a0*/  LOP3.LUT R9, R4, 0x8, R5, 0xf8, !PT ;  /* 0x0000000804097812 */ /* 0x000fe400078ef805 */
[----:B------:R-:W-:Y:S01]  /*14b0*/  SHF.R.U32.HI R5, RZ, 0x3, R4 ;  /* 0x00000003ff057819 */ /* 0x000fe20000011604 */
[----:B------:R-:W-:Y:S01]  /*14c0*/  @!P1 IMAD.IADD R3, R3, 0x1, R8 ;  /* 0x0000000103039824 */ /* 0x000fe200078e0208 */
[----:B------:R-:W-:Y:S01]  /*14d0*/  @!P1 LEA R8, P0, R2, c[0x0][0x170], 0x1 ;  /* 0x00005c0002089a11 */ /* 0x000fe200078008ff */
[----:B------:R-:W-:Y:S01]  /*14e0*/  @P4 STS [R218+0x4000], RZ ;  /* 0x004000ffda004388 */ /* 0x000fe20000000800 */
[----:B------:R-:W-:Y:S01]  /*14f0*/  LOP3.LUT R140, R10, 0xffffff00, RZ, 0xc0, !PT ;  /* 0xffffff000a8c7812 */ /* 0x000fe200078ec0ff */
[----:B------:R-:W-:Y:S01]  /*1500*/  IMAD.MOV.U32 R0, RZ, RZ, 0x10 ;  /* 0x00000010ff007424 */ /* 0x000fe200078e00ff */
[----:B------:R-:W-:Y:S01]  /*1510*/  LOP3.LUT R141, R9, R5, RZ, 0x3c, !PT ;  /* 0x00000005098d7212 */ /* 0x000fe200078e3cff */
[----:B------:R-:W-:Y:S01]  /*1520*/  @P4 STS [R218+0x4004], RZ ;  /* 0x004004ffda004388 */ /* 0x000fe20000000800 */
[----:B------:R-:W-:Y:S01]  /*1530*/  @!P1 LEA.HI.X R9, R2, c[0x0][0x174], R3, 0x1, P0 ;  /* 0x00005d0002099a11 */ /* 0x000fe200000f0c03 */
[----:B------:R-:W-:Y:S01]  /*1540*/  IMAD R2, R30, 0x200, R140 ;  /* 0x000002001e027824 */ /* 0x000fe200078e028c */
[----:B------:R-:W-:Y:S01]  /*1550*/  @!P2 LEA R4, P5, R11, c[0x0][0x170], 0x1 ;  /* 0x00005c000b04aa11 */ /* 0x000fe200078a08ff */
[----:B------:R-:W-:Y:S01]  /*1560*/  @P4 STS.64 [R218+0x4008], RZ ;  /* 0x004008ffda004388 */ /* 0x000fe20000000a00 */
[----:B------:R-:W-:Y:S01]  /*1570*/  LOP3.LUT P0, RZ, R19, 0x2, RZ, 0xc0, !PT ;  /* 0x0000000213ff7812 */ /* 0x000fe2000780c0ff */
[----:B------:R-:W-:Y:S01]  /*1580*/  IMAD R2, R142, 0x20, R2 ;  /* 0x000000208e027824 */ /* 0x000fe200078e0202 */
[----:B------:R-:W-:Y:S01]  /*1590*/  @!P2 LEA.HI.X R5, R11, c[0x0][0x174], R17, 0x1, P5 ;  /* 0x00005d000b05aa11 */ /* 0x000fe200028f0c11 */
[----:B------:R-:W-:Y:S01]  /*15a0*/  @!PT LDS RZ, [RZ] ;  /* 0x00000000fffff984 */ /* 0x000fe20000000800 */
[----:B------:R-:W-:Y:S01]  /*15b0*/  @!PT LDS RZ, [RZ] ;  /* 0x00000000fffff984 */ /* 0x000fe20000000800 */
[----:B------:R-:W-:Y:S01]  /*15c0*/  @!PT LDS RZ, [RZ] ;  /* 0x00000000fffff984 */ /* 0x000fe20000000800 */
[----:B------:R2:W-:Y:S01]  /*15d0*/  @!P4 LDGSTS.E.BYPASS.LTC128B.128 [R218+0x4000], [R6.64] ;  /* 0x0400000006dacfae */ /* 0x0005e2000b901d48 */
[----:B------:R-:W-:Y:S01]  /*15e0*/  IADD3 R209, R204, 0x2020, RZ ;  /* 0x00002020ccd17810 */ /* 0x000fe20007ffe0ff */
[----:B------:R-:W-:Y:S01]  /*15f0*/  IMAD.IADD R2, R141, 0x1, R2 ;  /* 0x000000018d027824 */ /* 0x000fe200078e0202 */
[----:B------:R-:W-:Y:S01]  /*1600*/  LOP3.LUT R3, R143, 0xffffffe0, RZ, 0xc0, !PT ;  /* 0xffffffe08f037812 */ /* 0x000fe200078ec0ff */
[----:B------:R-:W-:Y:S02]  /*1610*/  @P3 STS.128 [R218+0x4800], RZ ;  /* 0x004800ffda003388 */ /* 0x000fe40000000c00 */
[----:B------:R-:W-:Y:S01]  /*1620*/  IMAD.SHL.U32 R207, R2, 0x2, RZ ;  /* 0x0000000202cf7824 */ /* 0x000fe200078e00ff */
[----:B------:R-:W-:Y:S01]  /*1630*/  IADD3 R2, R204, 0x2000, RZ ;  /* 0x00002000cc027810 */ /* 0x000fe20007ffe0ff */
[----:B------:R-:W-:Y:S01]  /*1640*/  @!PT LDS RZ, [RZ] ;  /* 0x00000000fffff984 */ /* 0x000fe20000000800 */
[----:B------:R-:W-:Y:S01]  /*1650*/  @!PT LDS RZ, [RZ] ;  /* 0x00000000fffff984 */ /* 0x000fe20000000800 */
[----:B------:R-:W-:Y:S01]  /*1660*/  @!PT LDS RZ, [RZ] ;  /* 0x00000000fffff984 */ /* 0x000fe20000000800 */
[----:B------:R1:W-:Y:S01]  /*1670*/  @!P3 LDGSTS.E.BYPASS.LTC128B.128 [R218+0x4800], [R12.64] ;  /* 0x048000000cdabfae */ /* 0x0003e2000b901d48 */
[----:B------:R-:W-:-:S02]  /*1680*/  IMAD.IADD R3, R168, 0x1, -R3 ;  /* 0x00000001a8037824 */ /* 0x000fc400078e0a03 */
[----:B------:R-:W-:Y:S01]  /*1690*/  @P0 IADD3 R209, R2, -0x20, RZ ;  /* 0xffffffe002d10810 */ /* 0x000fe20007ffe0ff */
[----:B------:R-:W-:Y:S01]  /*16a0*/  @P2 STS.128 [R218+0x5000], RZ ;  /* 0x005000ffda002388 */ /* 0x000fe20000000c00 */
[----:B------:R-:W-:Y:S02]  /*16b0*/  IMAD.SHL.U32 R2, R168, 0x2, RZ ;  /* 0x00000002a8027824 */ /* 0x000fe400078e00ff */
[C---:B------:R-:W-:Y:S01]  /*16c0*/  IADD3 R216, R209.reuse, 0x400, RZ ;  /* 0x00000400d1d87810 */ /* 0x040fe20007ffe0ff */
[----:B------:R-:W-:Y:S01]  /*16d0*/  @!PT LDS RZ, [RZ] ;  /* 0x00000000fffff984 */ /* 0x000fe20000000800 */
[----:B------:R-:W-:Y:S01]  /*16e0*/  @!PT LDS RZ, [RZ] ;  /* 0x00000000fffff984 */ /* 0x000fe20000000800 */
[----:B------:R-:W-:Y:S01]  /*16f0*/  @!PT LDS RZ, [RZ] ;  /* 0x00000000fffff984 */ /* 0x000fe20000000800 */
[----:B------:R2:W-:Y:S01]  /*1700*/  @!P2 LDGSTS.E.BYPASS.LTC128B.128 [R218+0x5000], [R4.64] ;  /* 0x0500000004daafae */ /* 0x0005e2000b901d48 */
[C---:B------:R-:W-:Y:S02]  /*1710*/  IADD3 R215, R209.reuse, 0x800, RZ ;  /* 0x00000800d1d77810 */ /* 0x040fe40007ffe0ff */
[----:B------:R-:W-:Y:S01]  /*1720*/  LOP3.LUT R2, R2, 0x6, RZ, 0xc0, !PT ;  /* 0x0000000602027812 */ /* 0x000fe200078ec0ff */
[----:B------:R-:W-:Y:S01]  /*1730*/  @P1 STS.128 [R218+0x5800], RZ ;  /* 0x005800ffda001388 */ /* 0x000fe20000000c00 */
[----:B------:R-:W-:-:S02]  /*1740*/  IADD3 R214, R209, 0xc00, RZ ;  /* 0x00000c00d1d67810 */ /* 0x000fc40007ffe0ff */
[----:B------:R-:W-:Y:S01]  /*1750*/  IADD3 R213, R209, 0x1000, RZ ;  /* 0x00001000d1d57810 */ /* 0x000fe20007ffe0ff */
[----:B------:R-:W-:Y:S01]  /*1760*/  @!PT LDS RZ, [RZ] ;  /* 0x00000000fffff984 */ /* 0x000fe20000000800 */
[----:B------:R-:W-:Y:S01]  /*1770*/  @!PT LDS RZ, [RZ] ;  /* 0x00000000fffff984 */ /* 0x000fe20000000800 */
[----:B------:R-:W-:Y:S01]  /*1780*/  @!PT LDS RZ, [RZ] ;  /* 0x00000000fffff984 */ /* 0x000fe20000000800 */
[----:B------:R3:W-:Y:S01]  /*1790*/  @!P1 LDGSTS.E.BYPASS.LTC128B.128 [R218+0x5800], [R8.64] ;  /* 0x0580000008da9fae */ /* 0x0007e2000b901d48 */
[----:B------:R-:W-:Y:S01]  /*17a0*/  LOP3.LUT P1, RZ, R18, 0x2, RZ, 0xc0, !PT ;  /* 0x0000000212ff7812 */ /* 0x000fe2000782c0ff */
[----:B------:R-:W-:Y:S01]  /*17b0*/  IMAD R2, R21, 0x80, R2 ;  /* 0x0000008015027824 */ /* 0x000fe200078e0202 */
[----:B------:R-:W-:Y:S01]  /*17c0*/  IADD3 R212, R209, 0x1400, RZ ;  /* 0x00001400d1d47810 */ /* 0x000fe20007ffe0ff */
[----:B------:R-:W-:Y:S01]  /*17d0*/  LDSM.16.M88.4 R32, [R204+0x2400] ;  /* 0x00240000cc20783b */ /* 0x000fe20000000200 */
[----:B------:R-:W-:Y:S02]  /*17e0*/  SEL R0, R0, 0xfffffff0, !P1 ;  /* 0xfffffff000007807 */ /* 0x000fe40004800000 */
[CC--:B------:R-:W-:Y:S01]  /*17f0*/  ISETP.GE.AND P5, PT, R2.reuse, R20.reuse, PT ;  /* 0x000000140200720c */ /* 0x0c0fe20003fa6270 */
[----:B------:R-:W-:Y:S01]  /*1800*/  LDSM.16.M88.4 R28, [R204+0x2800] ;  /* 0x00280000cc1c783b */ /* 0x000fe20000000200 */
[----:B----4-:R-:W-:Y:S01]  /*1810*/  IADD3 R23, R2, 0x9, RZ ;  /* 0x0000000902177810 */ /* 0x010fe20007ffe0ff */
[----:B------:R-:W-:Y:S01]  /*1820*/  IMAD R208, R0, 0x2, R207 ;  /* 0x0000000200d07824 */ /* 0x000fe200078e02cf */
[----:B------:R-:W-:Y:S01]  /*1830*/  IADD3 R22, R2, 0x10, RZ ;  /* 0x0000001002167810 */ /* 0x000fe20007ffe0ff */
[----:B-1----:R-:W-:Y:S01]  /*1840*/  LDSM.16.M88.4 R12, [R204+0x2000] ;  /* 0x00200000cc0c783b */ /* 0x002fe20000000200 */
[----:B------:R-:W-:-:S02]  /*1850*/  ISETP.GE.AND P2, PT, R23, R20, PT ;  /* 0x000000141700720c */ /* 0x000fc40003f46270 */
[-C--:B------:R-:W-:Y:S01]  /*1860*/  ISETP.GE.AND P0, PT, R22, R20.reuse, PT ;  /* 0x000000141600720c */ /* 0x080fe20003f06270 */
[----:B------:R-:W-:Y:S01]  /*1870*/  LDSM.16.M88.4 R24, [R204+0x2c00] ;  /* 0x002c0000cc18783b */ /* 0x000fe20000000200 */
[C---:B------:R-:W-:Y:S02]  /*1880*/  IADD3 R21, R2.reuse, 0x11, RZ ;  /* 0x0000001102157810 */ /* 0x040fe40007ffe0ff */
[----:B------:R-:W-:Y:S01]  /*1890*/  IADD3 R211, R209, 0x1800, RZ ;  /* 0x00001800d1d37810 */ /* 0x000fe20007ffe0ff */
[----:B--2---:R-:W1:Y:S01]  /*18a0*/  LDSM.16.M88.4 R4, [R207+0x1000] ;  /* 0x00100000cf04783b */ /* 0x004e620000000200 */
[----:B------:R-:W-:Y:S02]  /*18b0*/  ISETP.GE.AND P1, PT, R21, R20, PT ;  /* 0x000000141500720c */ /* 0x000fe40003f26270 */
[----:B------:R-:W-:Y:S01]  /*18c0*/  IADD3 R210, R209, 0x1c00, RZ ;  /* 0x00001c00d1d27810 */ /* 0x000fe20007ffe0ff */
[----:B------:R-:W-:Y:S04]  /*18d0*/  LDSM.16.M88.4 R36, [R204+0x3000] ;  /* 0x00300000cc24783b */ /* 0x000fe80000000200 */
[----:B---3--:R-:W2:Y:S04]  /*18e0*/  LDSM.16.M88.4 R8, [R207] ;  /* 0x00000000cf08783b */ /* 0x008ea80000000200 */
[----:B------:R-:W3:Y:S04]  /*18f0*/  LDSM.16.M88.4 R40, [R204+0x3400] ;  /* 0x00340000cc28783b */ /* 0x000ee80000000200 */
[----:B------:R-:W4:Y:S04]  /*1900*/  LDSM.16.M88.4 R52, [R204+0x3800] ;  /* 0x00380000cc34783b */ /* 0x000f280000000200 */
[----:B------:R-:W5:Y:S04]  /*1910*/  LDSM.16.M88.4 R48, [R204+0x3c00] ;  /* 0x003c0000cc30783b */ /* 0x000f680000000200 */
[----:B------:R-:W-:Y:S04]  /*1920*/  LDSM.16.M88.4 R16, [R208] ;  /* 0x00000000d010783b */ /* 0x000fe80000000200 */
[----:B------:R-:W3:Y:S04]  /*1930*/  LDSM.16.M88.4 R44, [R209] ;  /* 0x00000000d12c783b */ /* 0x000ee80000000200 */
[----:B------:R-:W-:Y:S04]  /*1940*/  LDSM.16.M88.4 R72, [R209+0x1400] ;  /* 0x00140000d148783b */ /* 0x000fe80000000200 */
[----:B------:R-:W-:Y:S01]  /*1950*/  LDSM.16.M88.4 R60, [R209+0x800] ;  /* 0x00080000d13c783b */ /* 0x000fe20000000200 */
[-C--:B-1----:R-:W-:Y:S03]  /*1960*/  HMMA.16816.F32.BF16 R84, R4, R12.reuse, RZ ;  /* 0x0000000c0454723c */ /* 0x082fe600000418ff */
[----:B------:R-:W-:Y:S04]  /*1970*/  LDSM.16.M88.4 R56, [R209+0x400] ;  /* 0x00040000d138783b */ /* 0x000fe80000000200 */
[----:B------:R-:W-:Y:S01]  /*1980*/  LDSM.16.M88.4 R64, [R209+0xc00] ;  /* 0x000c0000d140783b */ /* 0x000fe20000000200 */
[----:B--2---:R-:W-:Y:S03]  /*1990*/  HMMA.16816.F32.BF16 R80, R8, R12, RZ ;  /* 0x0000000c0850723c */ /* 0x004fe600000418ff */
[----:B------:R-:W-:Y:S04]  /*19a0*/  LDSM.16.M88.4 R68, [R209+0x1000] ;  /* 0x00100000d144783b */ /* 0x000fe80000000200 */
[----:B------:R1:W-:Y:S01]  /*19b0*/  STL [R1+0x2c], R3 ;  /* 0x00002c0301007387 */ /* 0x0003e20000100800 */
[-C--:B------:R-:W-:Y:S03]  /*19c0*/  HMMA.16816.F32.BF16 R108, R4, R14.reuse, RZ ;  /* 0x0000000e046c723c */ /* 0x080fe600000418ff */
[----:B------:R-:W0:Y:S05]  /*19d0*/  LDGDEPBAR ;  /* 0x00000000000079af */ /* 0x000e2a0000000000 */
[----:B------:R-:W-:Y:S01]  /*19e0*/  HMMA.16816.F32.BF16 R112, R8, R14, RZ ;  /* 0x0000000e0870723c */ /* 0x000fe200000418ff */
[----:B------:R-:W2:Y:S07]  /*19f0*/  LDSM.16.M88.4 R12, [R208+0x1000] ;  /* 0x00100000d00c783b */ /* 0x000eae0000000200 */
[----:B------:R-:W-:Y:S01]  /*1a00*/  HMMA.16816.F32.BF16 R88, R4, R32, RZ ;  /* 0x000000200458723c */ /* 0x000fe200000418ff */
[----:B-1----:R-:W-:-:S07]  /*1a10*/  IADD3 R3, R2, 0x18, RZ ;  /* 0x0000001802037810 */ /* 0x002fce0007ffe0ff */
[----:B------:R-:W-:Y:S01]  /*1a20*/  HMMA.16816.F32.BF16 R92, R4, R28, RZ ;  /* 0x0000001c045c723c */ /* 0x000fe200000418ff */
[----:B------:R-:W-:Y:S02]  /*1a30*/  ISETP.GE.AND P3, PT, R3, R20, PT ;  /* 0x000000140300720c */ /* 0x000fe40003f66270 */
[----:B------:R-:W-:-:S05]  /*1a40*/  IADD3 R3, R2, 0x19, RZ ;  /* 0x0000001902037810 */ /* 0x000fca0007ffe0ff */
[C---:B------:R-:W-:Y:S08]  /*1a50*/  HMMA.16816.F32.BF16 R104, R4.reuse, R24, RZ ;  /* 0x000000180468723c */ /* 0x040ff000000418ff */
[C---:B------:R-:W-:Y:S08]  /*1a60*/  HMMA.16816.F32.BF16 R100, R4.reuse, R36, RZ ;  /* 0x000000240464723c */ /* 0x040ff000000418ff */
[C---:B---3--:R-:W-:Y:S08]  /*1a70*/  HMMA.16816.F32.BF16 R96, R4.reuse, R40, RZ ;  /* 0x000000280460723c */ /* 0x048ff000000418ff */
[C---:B----4-:R-:W-:Y:S08]  /*1a80*/  HMMA.16816.F32.BF16 R148, R4.reuse, R52, RZ ;  /* 0x000000340494723c */ /* 0x050ff000000418ff */
[C---:B-----5:R-:W-:Y:S08]  /*1a90*/  HMMA.16816.F32.BF16 R192, R4.reuse, R48, RZ ;  /* 0x0000003004c0723c */ /* 0x060ff000000418ff */
[C---:B------:R-:W-:Y:S08]  /*1aa0*/  HMMA.16816.F32.BF16 R124, R4.reuse, R34, RZ ;  /* 0x00000022047c723c */ /* 0x040ff000000418ff */
[C---:B------:R-:W-:Y:S08]  /*1ab0*/  HMMA.16816.F32.BF16 R132, R4.reuse, R30, RZ ;  /* 0x0000001e0484723c */ /* 0x040ff000000418ff */
[C---:B------:R-:W-:Y:S08]  /*1ac0*/  HMMA.16816.F32.BF16 R152, R4.reuse, R26, RZ ;  /* 0x0000001a0498723c */ /* 0x040ff000000418ff */
[C---:B------:R-:W-:Y:S08]  /*1ad0*/  HMMA.16816.F32.BF16 R160, R4.reuse, R38, RZ ;  /* 0x0000002604a0723c */ /* 0x040ff000000418ff */
[C---:B------:R-:W-:Y:S08]  /*1ae0*/  HMMA.16816.F32.BF16 R180, R4.reuse, R42, RZ ;  /* 0x0000002a04b4723c */ /* 0x040ff000000418ff */
[C---:B------:R-:W-:Y:S08]  /*1af0*/  HMMA.16816.F32.BF16 R196, R4.reuse, R54, RZ ;  /* 0x0000003604c4723c */ /* 0x040ff000000418ff */
[----:B------:R-:W-:Y:S08]  /*1b00*/  HMMA.16816.F32.BF16 R200, R4, R50, RZ ;  /* 0x0000003204c8723c */ /* 0x000ff000000418ff */
[C---:B------:R-:W-:Y:S08]  /*1b10*/  HMMA.16816.F32.BF16 R4, R8.reuse, R40, RZ ;  /* 0x000000280804723c */ /* 0x040ff000000418ff */
        /* <DEDUP_REMOVED lines=8> */
[----:B------:R-:W-:Y:S08]  /*1ba0*/  HMMA.16816.F32.BF16 R164, R8, R42, RZ ;  /* 0x0000002a08a4723c */ /* 0x000ff000000418ff */
[-C--:B------:R-:W-:Y:S08]  /*1bb0*/  HMMA.16816.F32.BF16 R40, R16, R44.reuse, R80 ;  /* 0x0000002c1028723c */ /* 0x080ff00000041850 */
[----:B--2---:R-:W-:Y:S08]  /*1bc0*/  HMMA.16816.F32.BF16 R36, R12, R44, R84 ;  /* 0x0000002c0c24723c */ /* 0x004ff00000041854 */
[----:B------:R-:W-:Y:S07]  /*1bd0*/  HMMA.16816.F32.BF16 R136, R16, R72, R4 ;  /* 0x000000481088723c */ /* 0x000fee0000041804 */
[C---:B------:R-:W-:Y:S01]  /*1be0*/  IADD3 R5, R2.reuse, 0x1, RZ ;  /* 0x0000000102057810 */ /* 0x040fe20007ffe0ff */
[----:B------:R-:W-:Y:S01]  /*1bf0*/  HMMA.16816.F32.BF16 R120, R8, R52, RZ ;  /* 0x000000340878723c */ /* 0x000fe200000418ff */
[----:B------:R-:W-:-:S02]  /*1c00*/  IADD3 R4, R2, 0x8, RZ ;  /* 0x0000000802047810 */ /* 0x000fc40007ffe0ff */
[-C--:B------:R-:W-:Y:S02]  /*1c10*/  ISETP.GE.AND P4, PT, R5, R20.reuse, PT ;  /* 0x000000140500720c */ /* 0x080fe40003f86270 */
[----:B------:R-:W-:Y:S02]  /*1c20*/  ISETP.GE.AND P6, PT, R4, R20, PT ;  /* 0x000000140400720c */ /* 0x000fe40003fc6270 */
[----:B------:R-:W-:Y:S01]  /*1c30*/  FSEL R87, R40, -INF , !P5 ;  /* 0xff80000028577808 */ /* 0x000fe20006800000 */
[----:B------:R-:W-:Y:S01]  /*1c40*/  HMMA.16816.F32.BF16 R184, R8, R54, RZ ;  /* 0x0000003608b8723c */ /* 0x000fe200000418ff */
[----:B------:R-:W-:Y:S02]  /*1c50*/  FSEL R169, R38, -INF , !P5 ;  /* 0xff80000026a97808 */ /* 0x000fe40006800000 */
[----:B------:R-:W-:Y:S02]  /*1c60*/  FSEL R143, R36, -INF , !P5 ;  /* 0xff800000248f7808 */ /* 0x000fe40006800000 */
[----:B------:R-:W-:-:S02]  /*1c70*/  FSEL R170, R39, -INF , !P4 ;  /* 0xff80000027aa7808 */ /* 0x000fc40006000000 */
[----:B------:R-:W-:Y:S01]  /*1c80*/  FSEL R86, R41, -INF , !P4 ;  /* 0xff80000029567808 */ /* 0x000fe20006000000 */
[C---:B------:R-:W-:Y:S08]  /*1c90*/  HMMA.16816.F32.BF16 R172, R8.reuse, R48, RZ ;  /* 0x0000003008ac723c */ /* 0x040ff000000418ff */
[----:B------:R-:W-:Y:S08]  /*1ca0*/  HMMA.16816.F32.BF16 R188, R8, R50, RZ ;  /* 0x0000003208bc723c */ /* 0x000ff000000418ff */
[-C--:B------:R-:W-:Y:S08]  /*1cb0*/  HMMA.16816.F32.BF16 R8, R12, R46.reuse, R108 ;  /* 0x0000002e0c08723c */ /* 0x080ff0000004186c */
[C---:B------:R-:W-:Y:S07]  /*1cc0*/  HMMA.16816.F32.BF16 R4, R16.reuse, R46, R112 ;  /* 0x0000002e1004723c */ /* 0x040fee0000041870 */
[----:B------:R-:W-:Y:S01]  /*1cd0*/  FSEL R115, R43, -INF , !P4 ;  /* 0xff8000002b737808 */ /* 0x000fe20006000000 */
[C---:B------:R-:W-:Y:S01]  /*1ce0*/  HMMA.16816.F32.BF16 R80, R16.reuse, R60, R32 ;  /* 0x0000003c1050723c */ /* 0x040fe20000041820 */
[----:B------:R-:W1:Y:S07]  /*1cf0*/  LDSM.16.M88.4 R32, [R209+0x1800] ;  /* 0x00180000d120783b */ /* 0x000e6e0000000200 */
[----:B------:R-:W-:Y:S01]  /*1d00*/  HMMA.16816.F32.BF16 R76, R16, R56, R76 ;  /* 0x00000038104c723c */ /* 0x000fe2000004184c */
[----:B------:R-:W-:-:S02]  /*1d10*/  FSEL R176, R10, -INF , !P6 ;  /* 0xff8000000ab07808 */ /* 0x000fc40007000000 */
[----:B------:R-:W-:Y:S02]  /*1d20*/  FSEL R168, R8, -INF , !P6 ;  /* 0xff80000008a87808 */ /* 0x000fe40007000000 */
[----:B------:R-:W-:-:S03]  /*1d30*/  FSEL R171, R11, -INF , !P2 ;  /* 0xff8000000bab7808 */ /* 0x000fc60005000000 */
[----:B------:R-:W-:Y:S01]  /*1d40*/  HMMA.16816.F32.BF16 R48, R12, R56, R88 ;  /* 0x000000380c30723c */ /* 0x000fe20000041858 */
[----:B------:R-:W-:Y:S02]  /*1d50*/  FSEL R85, R4, -INF , !P6 ;  /* 0xff80000004557808 */ /* 0x000fe40007000000 */
[----:B------:R-:W-:-:S05]  /*1d60*/  FSEL R84, R5, -INF , !P2 ;  /* 0xff80000005547808 */ /* 0x000fca0005000000 */
[----:B------:R-:W-:Y:S08]  /*1d70*/  HMMA.16816.F32.BF16 R88, R16, R64, R28 ;  /* 0x000000401058723c */ /* 0x000ff0000004181c */
[----:B------:R-:W-:Y:S01]  /*1d80*/  HMMA.16816.F32.BF16 R28, R12, R58, R124 ;  /* 0x0000003a0c1c723c */ /* 0x000fe2000004187c */
[----:B------:R-:W-:Y:S02]  /*1d90*/  FSEL R114, R79, -INF , !P1 ;  /* 0xff8000004f727808 */ /* 0x000fe40004800000 */
[----:B------:R-:W-:-:S04]  /*1da0*/  FSEL R77, R77, -INF , !P1 ;  /* 0xff8000004d4d7808 */ /* 0x000fc80004800000 */
[----:B------:R-:W-:Y:S01]  /*1db0*/  FSEL R124, R42, -INF , !P5 ;  /* 0xff8000002a7c7808 */ /* 0x000fe20006800000 */
[----:B------:R-:W-:Y:S01]  /*1dc0*/  HMMA.16816.F32.BF16 R52, R12, R60, R92 ;  /* 0x0000003c0c34723c */ /* 0x000fe2000004185c */
[-C--:B------:R-:W-:Y:S02]  /*1dd0*/  ISETP.GE.AND P5, PT, R3, R20.reuse, PT ;  /* 0x000000140300720c */ /* 0x080fe40003fa6270 */
[C---:B------:R-:W-:Y:S02]  /*1de0*/  IADD3 R3, R2.reuse, 0x20, RZ ;  /* 0x0000002002037810 */ /* 0x040fe40007ffe0ff */
[----:B------:R-:W-:Y:S02]  /*1df0*/  FSEL R127, R37, -INF , !P4 ;  /* 0xff800000257f7808 */ /* 0x000fe40006000000 */
[----:B------:R-:W-:Y:S01]  /*1e00*/  ISETP.GE.AND P4, PT, R3, R20, PT ;  /* 0x000000140300720c */ /* 0x000fe20003f86270 */
[----:B------:R-:W-:Y:S01]  /*1e10*/  HMMA.16816.F32.BF16 R92, R16, R68, R24 ;  /* 0x00000044105c723c */ /* 0x000fe20000041818 */
[----:B------:R-:W-:-:S02]  /*1e20*/  IADD3 R3, R2, 0x21, RZ ;  /* 0x0000002102037810 */ /* 0x000fc40007ffe0ff */
[----:B------:R-:W-:Y:S02]  /*1e30*/  FSEL R126, R9, -INF , !P2 ;  /* 0xff800000097e7808 */ /* 0x000fe40005000000 */
[----:B------:R-:W-:Y:S02]  /*1e40*/  FSEL R125, R49, -INF , !P1 ;  /* 0xff800000317d7808 */ /* 0x000fe40004800000 */
[----:B------:R-:W-:Y:S01]  /*1e50*/  FSEL R111, R82, -INF , !P4 ;  /* 0xff800000526f7808 */ /* 0x000fe20006000000 */
[----:B------:R-:W-:Y:S07]  /*1e60*/  HMMA.16816.F32.BF16 R24, R16, R58, R116 ;  /* 0x0000003a1018723c */ /* 0x000fee0000041874 */
[----:B------:R-:W-:Y:S01]  /*1e70*/  FSEL R118, R6, -INF , !P6 ;  /* 0xff80000006767808 */ /* 0x000fe20007000000 */
[----:B------:R-:W-:Y:S01]  /*1e80*/  HMMA.16816.F32.BF16 R8, R12, R62, R132 ;  /* 0x0000003e0c08723c */ /* 0x000fe20000041884 */
[----:B------:R-:W-:-:S02]  /*1e90*/  ISETP.GE.AND P6, PT, R3, R20, PT ;  /* 0x000000140300720c */ /* 0x000fc40003fc6270 */
[C---:B------:R-:W-:Y:S02]  /*1ea0*/  IADD3 R3, R2.reuse, 0x28, RZ ;  /* 0x0000002802037810 */ /* 0x040fe40007ffe0ff */
[----:B------:R-:W-:Y:S02]  /*1eb0*/  FSEL R117, R7, -INF , !P2 ;  /* 0xff80000007757808 */ /* 0x000fe40005000000 */
[----:B------:R-:W-:Y:S01]  /*1ec0*/  ISETP.GE.AND P2, PT, R3, R20, PT ;  /* 0x000000140300720c */ /* 0x000fe20003f46270 */
[----:B------:R-:W-:Y:S01]  /*1ed0*/  HMMA.16816.F32.BF16 R4, R16, R62, R128 ;  /* 0x0000003e1004723c */ /* 0x000fe20000041880 */
[----:B------:R-:W-:Y:S02]  /*1ee0*/  IADD3 R3, R2, 0x29, RZ ;  /* 0x0000002902037810 */ /* 0x000fe40007ffe0ff */
[----:B------:R-:W-:Y:S02]  /*1ef0*/  FSEL R116, R78, -INF , !P0 ;  /* 0xff8000004e747808 */ /* 0x000fe40004000000 */
[----:B------:R-:W-:-:S02]  /*1f00*/  FSEL R133, R50, -INF , !P0 ;  /* 0xff80000032857808 */ /* 0x000fc40004000000 */
[----:B------:R-:W-:Y:S01]  /*1f10*/  FSEL R132, R48, -INF , !P0 ;  /* 0xff80000030847808 */ /* 0x000fe20004000000 */
[----:B-1----:R-:W-:Y:S01]  /*1f20*/  HMMA.16816.F32.BF16 R60, R16, R32, R120 ;  /* 0x00000020103c723c */ /* 0x002fe20000041878 */
[----:B------:R-:W-:Y:S02]  /*1f30*/  FSEL R78, R76, -INF , !P0 ;  /* 0xff8000004c4e7808 */ /* 0x000fe40004000000 */
[-C--:B------:R-:W-:Y:S02]  /*1f40*/  ISETP.GE.AND P0, PT, R3, R20.reuse, PT ;  /* 0x000000140300720c */ /* 0x080fe40003f06270 */
[----:B------:R-:W-:Y:S02]  /*1f50*/  IADD3 R3, R2, 0x30, RZ ;  /* 0x0000003002037810 */ /* 0x000fe40007ffe0ff */
[----:B------:R-:W-:Y:S01]  /*1f60*/  FSEL R128, R51, -INF , !P1 ;  /* 0xff80000033807808 */ /* 0x000fe20004800000 */
[----:B------:R-:W-:Y:S01]  /*1f70*/  HMMA.16816.F32.BF16 R96, R12, R72, R96 ;  /* 0x000000480c60723c */ /* 0x000fe20000041860 */
[----:B------:R-:W-:-:S02]  /*1f80*/  ISETP.GE.AND P1, PT, R3, R20, PT ;  /* 0x000000140300720c */ /* 0x000fc40003f26270 */
[----:B------:R-:W-:Y:S02]  /*1f90*/  IADD3 R3, R2, 0x31, RZ ;  /* 0x0000003102037810 */ /* 0x000fe40007ffe0ff */
[----:B------:R-:W-:Y:S02]  /*1fa0*/  FSEL R130, R30, -INF , !P3 ;  /* 0xff8000001e827808 */ /* 0x000fe40005800000 */
[----:B------:R-:W-:Y:S01]  /*1fb0*/  FSEL R120, R28, -INF , !P3 ;  /* 0xff8000001c787808 */ /* 0x000fe20005800000 */
[----:B------:R-:W-:Y:S01]  /*1fc0*/  HMMA.16816.F32.BF16 R104, R12, R64, R104 ;  /* 0x000000400c68723c */ /* 0x000fe20000041868 */
[----:B------:R-:W-:Y:S02]  /*1fd0*/  FSEL R113, R26, -INF , !P3 ;  /* 0xff8000001a717808 */ /* 0x000fe40005800000 */
[----:B------:R-:W-:Y:S02]  /*1fe0*/  FSEL R76, R24, -INF , !P3 ;  /* 0xff800000184c7808 */ /* 0x000fe40005800000 */
[----:B------:R-:W-:-:S02]  /*1ff0*/  ISETP.GE.AND P3, PT, R3, R20, PT ;  /* 0x000000140300720c */ /* 0x000fc40003f66270 */
[----:B------:R-:W-:Y:S01]  /*2000*/  IADD3 R3, R2, 0x38, RZ ;  /* 0x0000003802037810 */ /* 0x000fe20007ffe0ff */
[C---:B------:R-:W-:Y:S01]  /*2010*/  HMMA.16816.F32.BF16 R100, R12.reuse, R68, R100 ;  /* 0x000000440c64723c */ /* 0x040fe20000041864 */
[----:B------:R-:W-:Y:S02]  /*2020*/  FSEL R129, R31, -INF , !P5 ;  /* 0xff8000001f817808 */ /* 0x000fe40006800000 */
[----:B------:R-:W-:Y:S02]  /*2030*/  FSEL R119, R29, -INF , !P5 ;  /* 0xff8000001d777808 */ /* 0x000fe40006800000 */
[----:B------:R-:W-:Y:S02]  /*2040*/  FSEL R112, R27, -INF , !P5 ;  /* 0xff8000001b707808 */ /* 0x000fe40006800000 */
        /* <DEDUP_REMOVED lines=8> */
[----:B------:R-:W-:Y:S02]  /*20d0*/  ISETP.GE.AND P4, PT, R3, R20, PT ;  /* 0x000000140300720c */ /* 0x000fe40003f86270 */
[----:B------:R-:W-:-:S02]  /*20e0*/  IADD3 R3, R2, 0x40, RZ ;  /* 0x0000004002037810 */ /* 0x000fc40007ffe0ff */
[----:B------:R-:W-:Y:S01]  /*20f0*/  FSEL R148, R55, -INF , !P6 ;  /* 0xff80000037947808 */ /* 0x000fe20007000000 */
[----:B------:R-:W-:Y:S01]  /*2100*/  HMMA.16816.F32.BF16 R28, R16, R66, R144 ;  /* 0x00000042101c723c */ /* 0x000fe20000041890 */
[----:B------:R-:W-:Y:S02]  /*2110*/  FSEL R131, R53, -INF , !P6 ;  /* 0xff80000035837808 */ /* 0x000fe40007000000 */
[----:B------:R-:W-:Y:S02]  /*2120*/  FSEL R110, R83, -INF , !P6 ;  /* 0xff800000536e7808 */ /* 0x000fe40007000000 */
[----:B------:R-:W-:Y:S02]  /*2130*/  FSEL R69, R81, -INF , !P6 ;  /* 0xff80000051457808 */ /* 0x000fe40007000000 */
[----:B------:R-:W-:Y:S01]  /*2140*/  ISETP.GE.AND P6, PT, R3, R20, PT ;  /* 0x000000140300720c */ /* 0x000fe20003fc6270 */
[----:B------:R-:W-:Y:S01]  /*2150*/  HMMA.16816.F32.BF16 R24, R12, R70, R160 ;  /* 0x000000460c18723c */ /* 0x000fe200000418a0 */
[----:B------:R-:W-:-:S02]  /*2160*/  IADD3 R3, R2, 0x41, RZ ;  /* 0x0000004102037810 */ /* 0x000fc40007ffe0ff */
[----:B------:R-:W-:Y:S02]  /*2170*/  FSEL R149, R10, -INF , !P2 ;  /* 0xff8000000a957808 */ /* 0x000fe40005000000 */
[----:B------:R-:W-:Y:S02]  /*2180*/  FSEL R123, R8, -INF , !P2 ;  /* 0xff800000087b7808 */ /* 0x000fe40005000000 */
[----:B------:R-:W-:Y:S01]  /*2190*/  FSEL R109, R6, -INF , !P2 ;  /* 0xff800000066d7808 */ /* 0x000fe20005000000 */
[----:B------:R-:W-:Y:S01]  /*21a0*/  HMMA.16816.F32.BF16 R40, R12, R74, R180 ;  /* 0x0000004a0c28723c */ /* 0x000fe200000418b4 */
[----:B------:R-:W-:Y:S02]  /*21b0*/  FSEL R68, R4, -INF , !P2 ;  /* 0xff80000004447808 */ /* 0x000fe40005000000 */
[----:B------:R-:W-:Y:S02]  /*21c0*/  ISETP.GE.AND P2, PT, R3, R20, PT ;  /* 0x000000140300720c */ /* 0x000fe40003f46270 */
[----:B------:R-:W-:-:S02]  /*21d0*/  FSEL R108, R7, -INF , !P0 ;  /* 0xff800000076c7808 */ /* 0x000fc40004000000 */
[----:B------:R-:W-:Y:S02]  /*21e0*/  FSEL R59, R5, -INF , !P0 ;  /* 0xff800000053b7808 */ /* 0x000fe40004000000 */
[----:B------:R-:W-:Y:S01]  /*21f0*/  IADD3 R3, R2, 0x48, RZ ;  /* 0x0000004802037810 */ /* 0x000fe20007ffe0ff */
[----:B------:R-:W1:Y:S01]  /*2200*/  LDSM.16.M88.4 R4, [R209+0x1c00] ;  /* 0x001c0000d104783b */ /* 0x000e620000000200 */
[----:B------:R-:W-:Y:S01]  /*2210*/  FSEL R135, R11, -INF , !P0 ;  /* 0xff8000000b877808 */ /* 0x000fe20004000000 */
[----:B------:R-:W-:-:S04]  /*2220*/  DEPBAR.LE SB0, 0x0 ;  /* 0x000080000000791a */ /* 0x000fc80000000000 */
[----:B------:R-:W-:Y:S02]  /*2230*/  FSEL R121, R9, -INF , !P0 ;  /* 0xff80000009797808 */ /* 0x000fe40004000000 */
[----:B------:R-:W-:Y:S01]  /*2240*/  ISETP.GE.AND P0, PT, R3, R20, PT ;  /* 0x000000140300720c */ /* 0x000fe20003f06270 */
[----:B------:R-:W-:Y:S01]  /*2250*/  HMMA.16816.F32.BF16 R8, R16, R70, R156 ;  /* 0x000000461008723c */ /* 0x000fe2000004189c */
[----:B------:R-:W-:Y:S02]  /*2260*/  IADD3 R3, R2, 0x49, RZ ;  /* 0x0000004902037810 */ /* 0x000fe40007ffe0ff */
[----:B------:R-:W-:Y:S02]  /*2270*/  FSEL R83, R90, -INF , !P1 ;  /* 0xff8000005a537808 */ /* 0x000fe40004800000 */
[----:B------:R-:W-:Y:S02]  /*2280*/  FSEL R106, R106, -INF , !P1 ;  /* 0xff8000006a6a7808 */ /* 0x000fe40004800000 */
[----:B------:R-:W-:-:S02]  /*2290*/  FSEL R104, R104, -INF , !P1 ;  /* 0xff80000068687808 */ /* 0x000fc40004800000 */
[----:B------:R-:W-:Y:S02]  /*22a0*/  FSEL R64, R88, -INF , !P1 ;  /* 0xff80000058407808 */ /* 0x000fe40004800000 */
[----:B------:R-:W-:Y:S02]  /*22b0*/  ISETP.GE.AND P1, PT, R3, R20, PT ;  /* 0x000000140300720c */ /* 0x000fe40003f26270 */
        /* <DEDUP_REMOVED lines=9> */
[----:B------:R-:W-:Y:S01]  /*2350*/  FSEL R81, R30, -INF , !P5 ;  /* 0xff8000001e517808 */ /* 0x000fe20006800000 */
[----:B-1----:R-:W-:Y:S01]  /*2360*/  HMMA.16816.F32.BF16 R44, R16, R4, R172 ;  /* 0x00000004102c723c */ /* 0x002fe200000418ac */
[----:B------:R-:W-:-:S02]  /*2370*/  FSEL R58, R28, -INF , !P5 ;  /* 0xff8000001c3a7808 */ /* 0x000fc40006800000 */
[----:B------:R-:W-:Y:S02]  /*2380*/  ISETP.GE.AND P5, PT, R3, R20, PT ;  /* 0x000000140300720c */ /* 0x000fe40003fa6270 */
[----:B------:R-:W-:Y:S02]  /*2390*/  IADD3 R3, R2, 0x58, RZ ;  /* 0x0000005802037810 */ /* 0x000fe40007ffe0ff */
[----:B------:R-:W-:Y:S02]  /*23a0*/  FSEL R145, R39, -INF , !P4 ;  /* 0xff80000027917808 */ /* 0x000fe40006000000 */
[----:B------:R-:W-:Y:S02]  /*23b0*/  FSEL R90, R37, -INF , !P4 ;  /* 0xff800000255a7808 */ /* 0x000fe40006000000 */
[----:B------:R-:W-:Y:S01]  /*23c0*/  FSEL R80, R31, -INF , !P4 ;  /* 0xff8000001f507808 */ /* 0x000fe20006000000 */
[----:B------:R-:W-:Y:S01]  /*23d0*/  HMMA.16816.F32.BF16 R36, R16, R74, R164 ;  /* 0x0000004a1024723c */ /* 0x000fe200000418a4 */
[----:B------:R-:W-:-:S02]  /*23e0*/  FSEL R55, R29, -INF , !P4 ;  /* 0xff8000001d377808 */ /* 0x000fc40006000000 */
[----:B------:R-:W-:Y:S02]  /*23f0*/  ISETP.GE.AND P4, PT, R3, R20, PT ;  /* 0x000000140300720c */ /* 0x000fe40003f86270 */
[----:B------:R-:W-:Y:S02]  /*2400*/  IADD3 R3, R2, 0x59, RZ ;  /* 0x0000005902037810 */ /* 0x000fe40007ffe0ff */
[----:B------:R-:W-:Y:S01]  /*2410*/  FSEL R79, R94, -INF , !P6 ;  /* 0xff8000005e4f7808 */ /* 0x000fe20007000000 */
[----:B------:R-:W-:Y:S01]  /*2420*/  HMMA.16816.F32.BF16 R28, R12, R34, R196 ;  /* 0x000000220c1c723c */ /* 0x000fe200000418c4 */
[----:B------:R-:W-:Y:S02]  /*2430*/  FSEL R146, R102, -INF , !P6 ;  /* 0xff80000066927808 */ /* 0x000fe40007000000 */
[----:B------:R-:W-:Y:S02]  /*2440*/  FSEL R100, R100, -INF , !P6 ;  /* 0xff80000064647808 */ /* 0x000fe40007000000 */
[----:B------:R-:W-:-:S02]  /*2450*/  FSEL R57, R92, -INF , !P6 ;  /* 0xff8000005c397808 */ /* 0x000fc40007000000 */
[----:B------:R-:W-:Y:S02]  /*2460*/  ISETP.GE.AND P6, PT, R3, R20, PT ;  /* 0x000000140300720c */ /* 0x000fe40003fc6270 */
[----:B------:R-:W-:Y:S02]  /*2470*/  IADD3 R3, R2, 0x60, RZ ;  /* 0x0000006002037810 */ /* 0x000fe40007ffe0ff */
[----:B------:R-:W-:Y:S02]  /*2480*/  FSEL R103, R103, -INF , !P2 ;  /* 0xff80000067677808 */ /* 0x000fe40005000000 */
        /* <DEDUP_REMOVED lines=10> */
[----:B------:R-:W-:Y:S02]  /*2530*/  FSEL R152, R27, -INF , !P1 ;  /* 0xff8000001b987808 */ /* 0x000fe40004800000 */
[----:B------:R-:W-:Y:S02]  /*2540*/  FSEL R93, R25, -INF , !P1 ;  /* 0xff800000195d7808 */ /* 0x000fe40004800000 */
[----:B------:R-:W-:Y:S01]  /*2550*/  IADD3 R3, R2, 0x70, RZ ;  /* 0x0000007002037810 */ /* 0x000fe20007ffe0ff */
[----:B------:R-:W-:Y:S01]  /*2560*/  HMMA.16816.F32.BF16 R24, R12, R4, R192 ;  /* 0x000000040c18723c */ /* 0x000fe200000418c0 */
[----:B------:R-:W-:Y:S02]  /*2570*/  FSEL R70, R11, -INF , !P1 ;  /* 0xff8000000b467808 */ /* 0x000fe40004800000 */
[----:B------:R-:W-:-:S02]  /*2580*/  FSEL R52, R9, -INF , !P1 ;  /* 0xff80000009347808 */ /* 0x000fc40004800000 */
[-C--:B------:R-:W-:Y:S02]  /*2590*/  ISETP.GE.AND P1, PT, R3, R20.reuse, PT ;  /* 0x000000140300720c */ /* 0x080fe40003f26270 */
[----:B------:R-:W-:Y:S01]  /*25a0*/  IADD3 R3, R2, 0x71, RZ ;  /* 0x0000007102037810 */ /* 0x000fe20007ffe0ff */
[----:B------:R-:W-:Y:S01]  /*25b0*/  HMMA.16816.F32.BF16 R12, R12, R6, R200 ;  /* 0x000000060c0c723c */ /* 0x000fe200000418c8 */
        /* <DEDUP_REMOVED lines=13> */
[----:B------:R-:W-:Y:S02]  /*2690*/  FSEL R166, R51, -INF , !P0 ;  /* 0xff80000033a67808 */ /* 0x000fe40004000000 */
[----:B------:R-:W-:Y:S02]  /*26a0*/  FSEL R155, R49, -INF , !P0 ;  /* 0xff800000319b7808 */ /* 0x000fe40004000000 */
[----:B------:R-:W-:Y:S02]  /*26b0*/  FSEL R95, R63, -INF , !P0 ;  /* 0xff8000003f5f7808 */ /* 0x000fe40004000000 */
[----:B------:R-:W-:Y:S02]  /*26c0*/  FSEL R21, R61, -INF , !P0 ;  /* 0xff8000003d157808 */ /* 0x000fe40004000000 */
[----:B------:R-:W-:Y:S02]  /*26d0*/  IADD3 R3, R2, 0x69, RZ ;  /* 0x0000006902037810 */ /* 0x000fe40007ffe0ff */
[----:B------:R-:W-:-:S02]  /*26e0*/  ISETP.GE.AND P0, PT, R20, 0x81, PT ;  /* 0x000000811400780c */ /* 0x000fc40003f06270 */
[----:B------:R-:W-:Y:S02]  /*26f0*/  FSEL R157, R42, -INF , !P4 ;  /* 0xff8000002a9d7808 */ /* 0x000fe40006000000 */
[----:B------:R-:W-:Y:S02]  /*2700*/  FSEL R99, R40, -INF , !P4 ;  /* 0xff80000028637808 */ /* 0x000fe40006000000 */
[----:B------:R-:W-:Y:S02]  /*2710*/  FSEL R75, R38, -INF , !P4 ;  /* 0xff800000264b7808 */ /* 0x000fe40006000000 */
[----:B------:R-:W-:Y:S02]  /*2720*/  FSEL R32, R36, -INF , !P4 ;  /* 0xff80000024207808 */ /* 0x000fe40006000000 */
[----:B------:R-:W-:Y:S02]  /*2730*/  ISETP.GE.AND P4, PT, R3, R20, PT ;  /* 0x000000140300720c */ /* 0x000fe40003f86270 */
[----:B------:R-:W-:-:S02]  /*2740*/  IADD3 R3, R2, 0x78, RZ ;  /* 0x0000007802037810 */ /* 0x000fc40007ffe0ff */
[----:B------:R-:W-:Y:S02]  /*2750*/  IADD3 R2, R2, 0x79, RZ ;  /* 0x0000007902027810 */ /* 0x000fe40007ffe0ff */
[----:B------:R-:W-:Y:S02]  /*2760*/  FSEL R89, R62, -INF , !P2 ;  /* 0xff8000003e597808 */ /* 0x000fe40005000000 */
[----:B------:R-:W-:Y:S02]  /*2770*/  FSEL R167, R50, -INF , !P2 ;  /* 0xff80000032a77808 */ /* 0x000fe40005000000 */
[----:B------:R-:W-:Y:S02]  /*2780*/  FSEL R156, R48, -INF , !P2 ;  /* 0xff800000309c7808 */ /* 0x000fe40005000000 */
[----:B------:R-:W-:Y:S02]  /*2790*/  FSEL R23, R60, -INF , !P2 ;  /* 0xff8000003c177808 */ /* 0x000fe40005000000 */
[----:B------:R-:W-:-:S02]  /*27a0*/  FSEL R184, R46, -INF , !P1 ;  /* 0xff8000002eb87808 */ /* 0x000fc40004800000 */
[----:B------:R-:W-:Y:S02]  /*27b0*/  FSEL R180, R26, -INF , !P1 ;  /* 0xff8000001ab47808 */ /* 0x000fe40004800000 */
[----:B------:R-:W-:Y:S02]  /*27c0*/  FSEL R175, R24, -INF , !P1 ;  /* 0xff80000018af7808 */ /* 0x000fe40004800000 */
[----:B------:R-:W-:Y:S02]  /*27d0*/  FSEL R22, R44, -INF , !P1 ;  /* 0xff8000002c167808 */ /* 0x000fe40004800000 */
[-C--:B------:R-:W-:Y:S01]  /*27e0*/  ISETP.GE.AND P2, PT, R3, R20.reuse, PT ;  /* 0x000000140300720c */ /* 0x080fe20003f46270 */
[----:B------:R-:W-:Y:S01]  /*27f0*/  IMAD R3, R142, 0x20, R140 ;  /* 0x000000208e037824 */ /* 0x000fe200078e028c */
[----:B------:R-:W-:Y:S02]  /*2800*/  ISETP.GE.AND P1, PT, R2, R20, PT ;  /* 0x000000140200720c */ /* 0x000fe40003f26270 */
[----:B------:R-:W-:Y:S01]  /*2810*/  FSEL R172, R12, -INF , !P2 ;  /* 0xff8000000cac7808 */ /* 0x000fe20005000000 */
[----:B------:R-:W-:Y:S01]  /*2820*/  IMAD.IADD R2, R141, 0x1, R3 ;  /* 0x000000018d027824 */ /* 0x000fe200078e0203 */
[----:B------:R-:W-:-:S02]  /*2830*/  FSEL R173, R13, -INF , !P1 ;  /* 0xff8000000dad7808 */ /* 0x000fc40004800000 */
[----:B------:R-:W-:Y:S02]  /*2840*/  FSEL R179, R27, -INF , !P3 ;  /* 0xff8000001bb37808 */ /* 0x000fe40005800000 */
        /* <DEDUP_REMOVED lines=20> */
[----:B------:R-:W-:Y:S01]  /*2990*/  FSEL R17, R17, -INF , !P1 ;  /* 0xff80000011117808 */ /* 0x000fe20004800000 */
[----:B------:R-:W-:Y:S06]  /*29a0*/  BAR.SYNC.DEFER_BLOCKING 0x0 ;  /* 0x0000000000007b1d */ /* 0x000fec0000010000 */
[----:B------:R-:W-:Y:S05]  /*29b0*/  @!P0 BRA `(.L_x_5) ;  /* 0x0000018000008947 */ /* 0x000fea0003800000 */
[----:B------:R-:W-:Y:S01]  /*29c0*/  LEA.HI.SX32 R4, R217, 0xfffffffe, 0x19 ;  /* 0xfffffffed9047811 */ /* 0x000fe200078fcaff */
[C---:B------:R-:W-:Y:S01]  /*29d0*/  IMAD.SHL.U32 R10, R206.reuse, 0x40, RZ ;  /* 0x00000040ce0a7824 */ /* 0x040fe200078e00ff */
[----:B------:R-:W-:-:S02]  /*29e0*/  SHF.L.U64.HI R11, R206, 0x6, R219 ;  /* 0x00000006ce0b7819 */ /* 0x000fc400000102db */
[----:B------:R-:W-:Y:S01]  /*29f0*/  SHF.R.S32.HI R6, RZ, 0x1f, R4 ;  /* 0x0000001fff067819 */ /* 0x000fe20000011404 */
[----:B------:R-:W-:Y:S02]  /*2a00*/  IMAD R3, R205, R4, RZ ;  /* 0x00000004cd037224 */ /* 0x000fe400078e02ff */
[----:B------:R-:W-:-:S04]  /*2a10*/  IMAD.WIDE.U32 R4, R4, R220, R246 ;  /* 0x000000dc04047225 */ /* 0x000fc800078e00f6 */
[----:B------:R-:W-:Y:S01]  /*2a20*/  IMAD R3, R6, R220, R3 ;  /* 0x000000dc06037224 */ /* 0x000fe200078e0203 */
[----:B------:R-:W-:-:S03]  /*2a30*/  LEA R8, P2, R4, c[0x0][0x168], 0x1 ;  /* 0x00005a0004087a11 */ /* 0x000fc600078408ff */
[----:B------:R-:W-:Y:S01]  /*2a40*/  IMAD.IADD R3, R5, 0x1, R3 ;  /* 0x0000000105037824 */ /* 0x000fe200078e0203 */
[----:B------:R-:W-:-:S04]  /*2a50*/  IADD3 R6, P1, R10, R8, RZ ;  /* 0x000000080a067210 */ /* 0x000fc80007f3e0ff */
[----:B------:R-:W-:Y:S02]  /*2a60*/  LEA.HI.X R9, R4, c[0x0][0x16c], R3, 0x1, P2 ;  /* 0x00005b0004097a11 */ /* 0x000fe400010f0c03 */
[----:B------:R-:W-:-:S03]  /*2a70*/  IADD3 R4, P2, R6, R10, RZ ;  /* 0x0000000a06047210 */ /* 0x000fc60007f5e0ff */
[----:B------:R-:W-:Y:S01]  /*2a80*/  IMAD.X R7, R11, 0x1, R9, P1 ;  /* 0x000000010b077824 */ /* 0x000fe200008e0609 */
[----:B------:R-:W-:Y:S01]  /*2a90*/  IADD3 R10, P1, R4, R10, RZ ;  /* 0x0000000a040a7210 */ /* 0x000fe20007f3e0ff */
[----:B------:R-:W-:Y:S01]  /*2aa0*/  @!PT LDS RZ, [RZ] ;  /* 0x00000000fffff984 */ /* 0x000fe20000000800 */
[----:B------:R-:W-:Y:S01]  /*2ab0*/  @!PT LDS RZ, [RZ] ;  /* 0x00000000fffff984 */ /* 0x000fe20000000800 */
[----:B------:R-:W-:Y:S01]  /*2ac0*/  @!PT LDS RZ, [RZ] ;  /* 0x00000000fffff984 */ /* 0x000fe20000000800 */
[----:B------:R1:W-:Y:S02]  /*2ad0*/  LDGSTS.E.BYPASS.LTC128B.128 [R218+0x2000], [R8.64] ;  /* 0x0200000008da7fae */ /* 0x0003e4000b901d48 */
[--C-:B------:R-:W-:Y:S02]  /*2ae0*/  IMAD.X R5, R7, 0x1, R11.reuse, P2 ;  /* 0x0000000107057824 */ /* 0x100fe400010e060b */
[----:B------:R1:W-:Y:S02]  /*2af0*/  LDGSTS.E.BYPASS.LTC128B.128 [R218+0x2800], [R6.64] ;  /* 0x0280000006da7fae */ /* 0x0003e4000b901d48 */
[----:B------:R-:W-:Y:S02]  /*2b00*/  IMAD.X R11, R5, 0x1, R11, P1 ;  /* 0x00000001050b7824 */ /* 0x000fe400008e060b */
[----:B------:R1:W-:Y:S04]  /*2b10*/  LDGSTS.E.BYPASS.LTC128B.128 [R218+0x3000], [R4.64] ;  /* 0x0300000004da7fae */ /* 0x0003e8000b901d48 */
[----:B------:R1:W-:Y:S04]  /*2b20*/  LDGSTS.E.BYPASS.LTC128B.128 [R218+0x3800], [R10.64] ;  /* 0x038000000ada7fae */ /* 0x0003e8000b901d48 */
[----:B------:R-:W0:Y:S02]  /*2b30*/  LDGDEPBAR ;  /* 0x00000000000079af */ /* 0x000e240000000000 */
.L_x_5:
[----:B------:R-:W-:Y:S02]  /*2b40*/  FMNMX.FTZ R138, R87, R86, !PT ;  /* 0x00000056578a7209 */ /* 0x000fe40007810000 */
[----:B------:R-:W-:-:S02]  /*2b50*/  FMNMX.FTZ R137, R124, R115, !PT ;  /* 0x000000737c897209 */ /* 0x000fc40007810000 */
[----:B------:R-:W-:Y:S02]  /*2b60*/  FMNMX.FTZ R138, R85, R138, !PT ;  /* 0x0000008a558a7209 */ /* 0x000fe40007810000 */
[----:B------:R-:W-:Y:S02]  /*2b70*/  FMNMX.FTZ R137, R118, R137, !PT ;  /* 0x0000008976897209 */ /* 0x000fe40007810000 */
[----:B------:R-:W-:Y:S02]  /*2b80*/  FMNMX.FTZ R138, R84, R138, !PT ;  /* 0x0000008a548a7209 */ /* 0x000fe40007810000 */
[----:B------:R-:W-:Y:S02]  /*2b90*/  FMNMX.FTZ R137, R117, R137, !PT ;  /* 0x0000008975897209 */ /* 0x000fe40007810000 */
        /* <DEDUP_REMOVED lines=56> */
[----:B------:R-:W-:Y:S01]  /*2f20*/  SHF.L.U32 R205, R2, 0x1, RZ ;  /* 0x0000000102cd7819 */ /* 0x000fe200000006ff */
[----:B------:R-:W2:Y:S03]  /*2f30*/  SHFL.BFLY PT, R3, R138, 0x2, 0x1f ;  /* 0x0c401f008a037f89 */ /* 0x000ea600000e0000 */
[----:B------:R-:W-:Y:S01]  /*2f40*/  LEA R206, R0, R205, 0x1 ;  /* 0x000000cd00ce7211 */ /* 0x000fe200078e08ff */
[----:B-1----:R-:W1:Y:S04]  /*2f50*/  SHFL.BFLY PT, R6, R137, 0x2, 0x1f ;  /* 0x0c401f0089067f89 */ /* 0x002e6800000e0000 */
[----:B------:R-:W-:Y:S04]  /*2f60*/  LDSM.16.MT88.4 R28, [R205+0x4400] ;  /* 0x00440000cd1c783b */ /* 0x000fe80000004200 */
[----:B------:R-:W-:Y:S01]  /*2f70*/  LDSM.16.MT88.4 R24, [R206+0x4400] ;  /* 0x00440000ce18783b */ /* 0x000fe20000004200 */
[----:B--2---:R-:W-:-:S02]  /*2f80*/  FMNMX.FTZ R138, R138, R3, !PT ;  /* 0x000000038a8a7209 */ /* 0x004fc40007810000 */
[----:B-1----:R-:W-:-:S03]  /*2f90*/  FMNMX.FTZ R137, R137, R6, !PT ;  /* 0x0000000689897209 */ /* 0x002fc60007810000 */
[----:B------:R-:W1:Y:S01]  /*2fa0*/  SHFL.BFLY PT, R3, R138, 0x1, 0x1f ;  /* 0x0c201f008a037f89 */ /* 0x000e6200000e0000 */
[----:B------:R-:W-:-:S03]  /*2fb0*/  FMNMX.FTZ R6, R169, R170, !PT ;  /* 0x000000aaa9067209 */ /* 0x000fc60007810000 */
[----:B------:R-:W2:Y:S01]  /*2fc0*/  SHFL.BFLY PT, R8, R137, 0x1, 0x1f ;  /* 0x0c201f0089087f89 */ /* 0x000ea200000e0000 */
[----:B-1----:R-:W-:-:S04]  /*2fd0*/  FMNMX.FTZ R138, R138, R3, !PT ;  /* 0x000000038a8a7209 */ /* 0x002fc80007810000 */
[C---:B------:R-:W-:Y:S01]  /*2fe0*/  FSETP.NEU.FTZ.AND P1, PT, R138.reuse, -INF , PT ;  /* 0xff8000008a00780b */ /* 0x040fe20003f3d000 */
[----:B------:R-:W-:Y:S01]  /*2ff0*/  FMUL.FTZ R3, R138, c[0x0][0x23c] ;  /* 0x00008f008a037a20 */ /* 0x000fe20000410000 */
[----:B--2---:R-:W-:-:S04]  /*3000*/  FMNMX.FTZ R137, R137, R8, !PT ;  /* 0x0000000889897209 */ /* 0x004fc80007810000 */
[----:B------:R-:W-:Y:S02]  /*3010*/  FSEL R3, R3, RZ, P1 ;  /* 0x000000ff03037208 */ /* 0x000fe40000800000 */
[----:B------:R-:W-:-:S03]  /*3020*/  FSETP.NEU.FTZ.AND P1, PT, R137, -INF , PT ;  /* 0xff8000008900780b */ /* 0x000fc60003f3d000 */
[--C-:B------:R-:W-:Y:S02]  /*3030*/  FFMA.FTZ R4, R87, c[0x0][0x23c], -R3.reuse ;  /* 0x00008f0057047a23 */ /* 0x100fe40000010803 */
[--C-:B------:R-:W-:Y:S02]  /*3040*/  FFMA.FTZ R5, R12, c[0x0][0x23c], -R3.reuse ;  /* 0x00008f000c057a23 */ /* 0x100fe40000010803 */
[----:B------:R1:W-:Y:S08]  /*3050*/  MUFU.EX2 R225, R4 ;  /* 0x0000000400e17308 */ /* 0x0003f00000000800 */
[----:B------:R2:W-:Y:S01]  /*3060*/  MUFU.EX2 R61, R5 ;  /* 0x00000005003d7308 */ /* 0x0005e20000000800 */
[----:B-1----:R-:W-:-:S07]  /*3070*/  FFMA.FTZ R4, R86, c[0x0][0x23c], -R3 ;  /* 0x00008f0056047a23 */ /* 0x002fce0000010803 */
[----:B------:R1:W3:Y:S01]  /*3080*/  MUFU.EX2 R221, R4 ;  /* 0x0000000400dd7308 */ /* 0x0002e20000000800 */
[----:B--2---:R-:W-:-:S07]  /*3090*/  FFMA.FTZ R5, R13, c[0x0][0x23c], -R3 ;  /* 0x00008f000d057a23 */ /* 0x004fce0000010803 */
[----:B------:R2:W-:Y:S01]  /*30a0*/  MUFU.EX2 R62, R5 ;  /* 0x00000005003e7308 */ /* 0x0005e20000000800 */
[----:B-1----:R-:W-:Y:S01]  /*30b0*/  FFMA.FTZ R4, R85, c[0x0][0x23c], -R3 ;  /* 0x00008f0055047a23 */ /* 0x002fe20000010803 */
[----:B---3--:R-:W-:-:S06]  /*30c0*/  F2FP.BF16.PACK_AB R12, R221, R225 ;  /* 0x000000e1dd0c723e */ /* 0x008fcc00000010ff */
[----:B------:R1:W-:Y:S01]  /*30d0*/  MUFU.EX2 R226, R4 ;  /* 0x0000000400e27308 */ /* 0x0003e20000000800 */
[----:B--2---:R-:W-:-:S07]  /*30e0*/  FFMA.FTZ R5, R22, c[0x0][0x23c], -R3 ;  /* 0x00008f0016057a23 */ /* 0x004fce0000010803 */
[----:B------:R2:W-:Y:S01]  /*30f0*/  MUFU.EX2 R63, R5 ;  /* 0x00000005003f7308 */ /* 0x0005e20000000800 */
[----:B-1----:R-:W-:-:S07]  /*3100*/  FFMA.FTZ R4, R84, c[0x0][0x23c], -R3 ;  /* 0x00008f0054047a23 */ /* 0x002fce0000010803 */
[----:B------:R1:W-:Y:S01]  /*3110*/  MUFU.EX2 R227, R4 ;  /* 0x0000000400e37308 */ /* 0x0003e20000000800 */
[----:B--2---:R-:W-:-:S07]  /*3120*/  FFMA.FTZ R5, R45, c[0x0][0x23c], -R3 ;  /* 0x00008f002d057a23 */ /* 0x004fce0000010803 */
[----:B------:R2:W-:Y:S01]  /*3130*/  MUFU.EX2 R48, R5 ;  /* 0x0000000500307308 */ /* 0x0005e20000000800 */
[----:B-1----:R-:W-:-:S07]  /*3140*/  FFMA.FTZ R4, R78, c[0x0][0x23c], -R3 ;  /* 0x00008f004e047a23 */ /* 0x002fce0000010803 */
[----:B------:R1:W-:Y:S01]  /*3150*/  MUFU.EX2 R228, R4 ;  /* 0x0000000400e47308 */ /* 0x0003e20000000800 */
[----:B--2---:R-:W-:Y:S01]  /*3160*/  FMNMX.FTZ R5, R176, R6, !PT ;  /* 0x00000006b0057209 */ /* 0x004fe20007810000 */
[----:B-1----:R-:W-:-:S06]  /*3170*/  FFMA.FTZ R4, R77, c[0x0][0x23c], -R3 ;  /* 0x00008f004d047a23 */ /* 0x002fcc0000010803 */
[----:B------:R1:W-:Y:S02]  /*3180*/  MUFU.EX2 R229, R4 ;  /* 0x0000000400e57308 */ /* 0x0003e40000000800 */
        /* <DEDUP_REMOVED lines=38> */
[----:B-1----:R-:W-:Y:S02]  /*33f0*/  FFMA.FTZ R4, R21, c[0x0][0x23c], -R3 ;  /* 0x00008f0015047a23 */ /* 0x002fe40000010803 */
[----:B------:R-:W-:Y:S04]  /*3400*/  LDSM.16.MT88.4 R20, [R205+0x4000] ;  /* 0x00400000cd14783b */ /* 0x000fe80000004200 */
[----:B------:R1:W-:Y:S02]  /*3410*/  MUFU.EX2 R60, R4 ;  /* 0x00000004003c7308 */ /* 0x0003e40000000800 */
[----:B-1----:R-:W-:-:S04]  /*3420*/  FMNMX.FTZ R4, R143, R127, !PT ;  /* 0x0000007f8f047209 */ /* 0x002fc80007810000 */
[----:B------:R-:W-:-:S04]  /*3430*/  FMNMX.FTZ R4, R168, R4, !PT ;  /* 0x00000004a8047209 */ /* 0x000fc80007810000 */
[----:B------:R-:W-:-:S04]  /*3440*/  FMNMX.FTZ R4, R126, R4, !PT ;  /* 0x000000047e047209 */ /* 0x000fc80007810000 */
[----:B------:R-:W-:-:S04]  /*3450*/  FMNMX.FTZ R4, R132, R4, !PT ;  /* 0x0000000484047209 */ /* 0x000fc80007810000 */
[----:B------:R-:W-:-:S04]  /*3460*/  FMNMX.FTZ R4, R125, R4, !PT ;  /* 0x000000047d047209 */ /* 0x000fc80007810000 */
[----:B------:R-:W-:-:S04]  /*3470*/  FMNMX.FTZ R4, R120, R4, !PT ;  /* 0x0000000478047209 */ /* 0x000fc80007810000 */
[----:B------:R-:W-:Y:S01]  /*3480*/  FMNMX.FTZ R7, R119, R4, !PT ;  /* 0x0000000477077209 */ /* 0x000fe20007810000 */
[--C-:B------:R-:W-:Y:S02]  /*3490*/  FFMA.FTZ R4, R16, c[0x0][0x23c], -R3.reuse ;  /* 0x00008f0010047a23 */ /* 0x100fe40000010803 */
[----:B------:R-:W-:Y:S01]  /*34a0*/  FFMA.FTZ R3, R17, c[0x0][0x23c], -R3 ;  /* 0x00008f0011037a23 */ /* 0x000fe20000010803 */
[----:B------:R-:W-:Y:S01]  /*34b0*/  FMNMX.FTZ R6, R122, R7, !PT ;  /* 0x000000077a067209 */ /* 0x000fe20007810000 */
[----:B------:R1:W-:Y:S01]  /*34c0*/  MUFU.EX2 R14, R4 ;  /* 0x00000004000e7308 */ /* 0x0003e20000000800 */
[----:B------:R-:W-:Y:S01]  /*34d0*/  FMNMX.FTZ R7, R171, R5, !PT ;  /* 0x00000005ab077209 */ /* 0x000fe20007810000 */
[----:B------:R-:W-:Y:S01]  /*34e0*/  LDSM.16.MT88.4 R16, [R206+0x4000] ;  /* 0x00400000ce10783b */ /* 0x000fe20000004200 */
[----:B------:R-:W-:Y:S01]  /*34f0*/  FMNMX.FTZ R5, R131, R6, !PT ;  /* 0x0000000683057209 */ /* 0x000fe20007810000 */
[----:B------:R-:W-:-:S03]  /*3500*/  FMUL.FTZ R6, R137, c[0x0][0x23c] ;  /* 0x00008f0089067a20 */ /* 0x000fc60000410000 */
[----:B------:R-:W-:Y:S01]  /*3510*/  FMNMX.FTZ R5, R123, R5, !PT ;  /* 0x000000057b057209 */ /* 0x000fe20007810000 */
[----:B------:R2:W-:Y:S01]  /*3520*/  MUFU.EX2 R9, R3 ;  /* 0x0000000300097308 */ /* 0x0005e20000000800 */
[----:B------:R-:W-:Y:S02]  /*3530*/  FSEL R6, R6, RZ, P1 ;  /* 0x000000ff06067208 */ /* 0x000fe40000800000 */
[----:B------:R-:W-:-:S03]  /*3540*/  FMNMX.FTZ R136, R121, R5, !PT ;  /* 0x0000000579887209 */ /* 0x000fc60007810000 */
[----:B------:R-:W-:Y:S01]  /*3550*/  FFMA.FTZ R2, R182, c[0x0][0x23c], -R6 ;  /* 0x00008f00b6027a23 */ /* 0x000fe20000010806 */
[----:B------:R-:W-:Y:S02]  /*3560*/  FMNMX.FTZ R136, R104, R136, !PT ;  /* 0x0000008868887209 */ /* 0x000fe40007810000 */
[----:B-1----:R-:W-:Y:S02]  /*3570*/  FMNMX.FTZ R4, R133, R7, !PT ;  /* 0x0000000785047209 */ /* 0x002fe40007810000 */
[----:B------:R-:W-:-:S04]  /*3580*/  FMNMX.FTZ R136, R105, R136, !PT ;  /* 0x0000008869887209 */ /* 0x000fc80007810000 */
[----:B------:R-:W-:Y:S02]  /*3590*/  FMNMX.FTZ R136, R91, R136, !PT ;  /* 0x000000885b887209 */ /* 0x000fe40007810000 */
[----:B--2---:R-:W-:Y:S01]  /*35a0*/  FMNMX.FTZ R3, R128, R4, !PT ;  /* 0x0000000480037209 */ /* 0x004fe20007810000 */
[----:B------:R-:W-:Y:S01]  /*35b0*/  FFMA.FTZ R4, R124, c[0x0][0x23c], -R6 ;  /* 0x00008f007c047a23 */ /* 0x000fe20000010806 */
[----:B------:R-:W-:Y:S02]  /*35c0*/  FMNMX.FTZ R136, R90, R136, !PT ;  /* 0x000000885a887209 */ /* 0x000fe40007810000 */
[----:B------:R-:W-:Y:S01]  /*35d0*/  FMNMX.FTZ R3, R130, R3, !PT ;  /* 0x0000000382037209 */ /* 0x000fe20007810000 */
[----:B------:R1:W-:Y:S01]  /*35e0*/  MUFU.EX2 R187, R4 ;  /* 0x0000000400bb7308 */ /* 0x0003e20000000800 */
[----:B------:R-:W-:Y:S02]  /*35f0*/  FMNMX.FTZ R136, R100, R136, !PT ;  /* 0x0000008864887209 */ /* 0x000fe40007810000 */
[----:B------:R-:W-:-:S02]  /*3600*/  FMNMX.FTZ R3, R129, R3, !PT ;  /* 0x0000000381037209 */ /* 0x000fc40007810000 */
[----:B------:R-:W-:Y:S02]  /*3610*/  FMNMX.FTZ R136, R101, R136, !PT ;  /* 0x0000008865887209 */ /* 0x000fe40007810000 */
[----:B------:R-:W-:Y:S02]  /*3620*/  FMNMX.FTZ R3, R134, R3, !PT ;  /* 0x0000000386037209 */ /* 0x000fe40007810000 */
[----:B------:R-:W-:Y:S02]  /*3630*/  FMNMX.FTZ R136, R94, R136, !PT ;  /* 0x000000885e887209 */ /* 0x000fe40007810000 */
[----:B------:R-:W-:Y:S02]  /*3640*/  FMNMX.FTZ R3, R148, R3, !PT ;  /* 0x0000000394037209 */ /* 0x000fe40007810000 */
[----:B------:R-:W-:Y:S02]  /*3650*/  FMNMX.FTZ R136, R93, R136, !PT ;  /* 0x000000885d887209 */ /* 0x000fe40007810000 */
[----:B------:R-:W-:Y:S01]  /*3660*/  FMNMX.FTZ R3, R149, R3, !PT ;  /* 0x0000000395037209 */ /* 0x000fe20007810000 */
[----:B-1----:R-:W-:Y:S01]  /*3670*/  FFMA.FTZ R4, R115, c[0x0][0x23c], -R6 ;  /* 0x00008f0073047a23 */ /* 0x002fe20000010806 */
[----:B------:R-:W-:-:S02]  /*3680*/  FMNMX.FTZ R136, R98, R136, !PT ;  /* 0x0000008862887209 */ /* 0x000fc40007810000 */
[----:B------:R-:W-:Y:S01]  /*3690*/  FMNMX.FTZ R3, R135, R3, !PT ;  /* 0x0000000387037209 */ /* 0x000fe20007810000 */
[----:B------:R1:W2:Y:S01]  /*36a0*/  MUFU.EX2 R185, R4 ;  /* 0x0000000400b97308 */ /* 0x0002a20000000800 */
[----:B------:R-:W-:Y:S02]  /*36b0*/  FMNMX.FTZ R136, R147, R136, !PT ;  /* 0x0000008893887209 */ /* 0x000fe40007810000 */
[----:B------:R-:W-:Y:S02]  /*36c0*/  FMNMX.FTZ R3, R106, R3, !PT ;  /* 0x000000036a037209 */ /* 0x000fe40007810000 */
[----:B------:R-:W-:Y:S02]  /*36d0*/  FMNMX.FTZ R136, R99, R136, !PT ;  /* 0x0000008863887209 */ /* 0x000fe40007810000 */
[----:B------:R-:W-:Y:S02]  /*36e0*/  FMNMX.FTZ R3, R144, R3, !PT ;  /* 0x0000000390037209 */ /* 0x000fe40007810000 */
[----:B------:R-:W-:-:S02]  /*36f0*/  FMNMX.FTZ R136, R92, R136, !PT ;  /* 0x000000885c887209 */ /* 0x000fc40007810000 */
[----:B------:R-:W-:Y:S02]  /*3700*/  FMNMX.FTZ R3, R107, R3, !PT ;  /* 0x000000036b037209 */ /* 0x000fe40007810000 */
[----:B------:R-:W-:Y:S02]  /*3710*/  FMNMX.FTZ R136, R156, R136, !PT ;  /* 0x000000889c887209 */ /* 0x000fe40007810000 */
[----:B------:R-:W-:Y:S01]  /*3720*/  FMNMX.FTZ R3, R145, R3, !PT ;  /* 0x0000000391037209 */ /* 0x000fe20007810000 */
[----:B-1----:R-:W-:Y:S01]  /*3730*/  FFMA.FTZ R4, R118, c[0x0][0x23c], -R6 ;  /* 0x00008f0076047a23 */ /* 0x002fe20000010806 */
[----:B------:R-:W-:Y:S02]  /*3740*/  FMNMX.FTZ R136, R155, R136, !PT ;  /* 0x000000889b887209 */ /* 0x000fe40007810000 */
[----:B------:R-:W-:Y:S01]  /*3750*/  FMNMX.FTZ R3, R146, R3, !PT ;  /* 0x0000000392037209 */ /* 0x000fe20007810000 */
[----:B------:R1:W-:Y:S01]  /*3760*/  MUFU.EX2 R186, R4 ;  /* 0x0000000400ba7308 */ /* 0x0003e20000000800 */
[----:B------:R-:W-:-:S02]  /*3770*/  FMNMX.FTZ R136, R139, R136, !PT ;  /* 0x000000888b887209 */ /* 0x000fc40007810000 */
[----:B------:R-:W-:Y:S02]  /*3780*/  FMNMX.FTZ R3, R103, R3, !PT ;  /* 0x0000000367037209 */ /* 0x000fe40007810000 */
[----:B------:R-:W-:Y:S02]  /*3790*/  FMNMX.FTZ R136, R153, R136, !PT ;  /* 0x0000008899887209 */ /* 0x000fe40007810000 */
[----:B------:R-:W-:Y:S02]  /*37a0*/  FMNMX.FTZ R3, R102, R3, !PT ;  /* 0x0000000366037209 */ /* 0x000fe40007810000 */
[----:B------:R-:W-:Y:S02]  /*37b0*/  FMNMX.FTZ R136, R175, R136, !PT ;  /* 0x00000088af887209 */ /* 0x000fe40007810000 */
[----:B------:R-:W-:Y:S02]  /*37c0*/  FMNMX.FTZ R3, R152, R3, !PT ;  /* 0x0000000398037209 */ /* 0x000fe40007810000 */
[----:B------:R-:W-:-:S02]  /*37d0*/  FMNMX.FTZ R136, R174, R136, !PT ;  /* 0x00000088ae887209 */ /* 0x000fc40007810000 */
[----:B------:R-:W-:Y:S01]  /*37e0*/  FMNMX.FTZ R3, R154, R3, !PT ;  /* 0x000000039a037209 */ /* 0x000fe20007810000 */
[----:B-1----:R-:W-:Y:S01]  /*37f0*/  FFMA.FTZ R4, R117, c[0x0][0x23c], -R6 ;  /* 0x00008f0075047a23 */ /* 0x002fe20000010806 */
[----:B------:R-:W-:Y:S02]  /*3800*/  FMNMX.FTZ R136, R172, R136, !PT ;  /* 0x00000088ac887209 */ /* 0x000fe40007810000 */
[----:B------:R-:W-:Y:S01]  /*3810*/  FMNMX.FTZ R3, R158, R3, !PT ;  /* 0x000000039e037209 */ /* 0x000fe20007810000 */
[----:B------:R1:W3:Y:S01]  /*3820*/  MUFU.EX2 R189, R4 ;  /* 0x0000000400bd7308 */ /* 0x0002e20000000800 */
[----:B------:R-:W-:Y:S02]  /*3830*/  FMNMX.FTZ R136, R173, R136, !PT ;  /* 0x00000088ad887209 */ /* 0x000fe40007810000 */
[----:B------:R-:W-:Y:S02]  /*3840*/  FMNMX.FTZ R3, R157, R3, !PT ;  /* 0x000000039d037209 */ /* 0x000fe40007810000 */
[----:B--2---:R-:W-:Y:S01]  /*3850*/  F2FP.BF16.PACK_AB R13, R185, R187 ;  /* 0x000000bbb90d723e */ /* 0x004fe200000010ff */
[----:B------:R-:W2:Y:S01]  /*3860*/  SHFL.BFLY PT, R7, R136, 0x2, 0x1f ;  /* 0x0c401f0088077f89 */ /* 0x000ea200000e0000 */
[----:B------:R-:W-:-:S04]  /*3870*/  FMNMX.FTZ R3, R97, R3, !PT ;  /* 0x0000000361037209 */ /* 0x000fc80007810000 */
[----:B------:R-:W-:Y:S01]  /*3880*/  FMNMX.FTZ R3, R167, R3, !PT ;  /* 0x00000003a7037209 */ /* 0x000fe20007810000 */
[----:B-1----:R-:W-:Y:S01]  /*3890*/  FFMA.FTZ R4, R116, c[0x0][0x23c], -R6 ;  /* 0x00008f0074047a23 */ /* 0x002fe20000010806 */
[----:B---3--:R-:W-:-:S03]  /*38a0*/  F2FP.BF16.PACK_AB R15, R189, R186 ;  /* 0x000000babd0f723e */ /* 0x008fc600000010ff */
[----:B------:R1:W-:Y:S01]  /*38b0*/  MUFU.EX2 R192, R4 ;  /* 0x0000000400c07308 */ /* 0x0003e20000000800 */
[----:B--2---:R-:W-:-:S05]  /*38c0*/  FMNMX.FTZ R136, R136, R7, !PT ;  /* 0x0000000788887209 */ /* 0x004fca0007810000 */
[----:B------:R-:W2:Y:S01]  /*38d0*/  SHFL.BFLY PT, R7, R136, 0x1, 0x1f ;  /* 0x0c201f0088077f89 */ /* 0x000ea200000e0000 */
[----:B-1----:R-:W-:-:S04]  /*38e0*/  FFMA.FTZ R4, R114, c[0x0][0x23c], -R6 ;  /* 0x00008f0072047a23 */ /* 0x002fc80000010806 */
[----:B------:R1:W-:Y:S02]  /*38f0*/  MUFU.EX2 R188, R4 ;  /* 0x0000000400bc7308 */ /* 0x0003e40000000800 */
[----:B-1----:R-:W-:Y:S01]  /*3900*/  FFMA.FTZ R4, R113, c[0x0][0x23c], -R6 ;  /* 0x00008f0071047a23 */ /* 0x002fe20000010806 */
[----:B--2---:R-:W-:-:S05]  /*3910*/  FMNMX.FTZ R136, R136, R7, !PT ;  /* 0x0000000788887209 */ /* 0x004fca0007810000 */
[----:B------:R1:W-:Y:S01]  /*3920*/  MUFU.EX2 R191, R4 ;  /* 0x0000000400bf7308 */ /* 0x0003e20000000800 */
[----:B------:R-:W-:Y:S01]  /*3930*/  FSETP.NEU.FTZ.AND P1, PT, R136, -INF , PT ;  /* 0xff8000008800780b */ /* 0x000fe20003f3d000 */
[----:B-1----:R-:W-:-:S06]  /*3940*/  FFMA.FTZ R4, R112, c[0x0][0x23c], -R6 ;  /* 0x00008f0070047a23 */ /* 0x002fcc0000010806 */
[----:B------:R1:W-:Y:S02]  /*3950*/  MUFU.EX2 R199, R4 ;  /* 0x0000000400c77308 */ /* 0x0003e40000000800 */
[----:B-1----:R-:W-:-:S06]  /*3960*/  FFMA.FTZ R4, R111, c[0x0][0x23c], -R6 ;  /* 0x00008f006f047a23 */ /* 0x002fcc0000010806 */
[----:B------:R1:W-:Y:S02]  /*3970*/  MUFU.EX2 R190, R4 ;  /* 0x0000000400be7308 */ /* 0x0003e40000000800 */
[----:B-1----:R-:W-:-:S06]  /*3980*/  FFMA.FTZ R4, R110, c[0x0][0x23c], -R6 ;  /* 0x00008f006e047a23 */ /* 0x002fcc0000010806 */
[----:B------:R1:W-:Y:S02]  /*3990*/  MUFU.EX2 R198, R4 ;  /* 0x0000000400c67308 */ /* 0x0003e40000000800 */
[----:B-1----:R-:W-:Y:S01]  /*39a0*/  FMNMX.FTZ R4, R166, R3, !PT ;  /* 0x00000003a6047209 */ /* 0x002fe20007810000 */
[----:B------:R-:W-:-:S03]  /*39b0*/  FFMA.FTZ R3, R109, c[0x0][0x23c], -R6 ;  /* 0x00008f006d037a23 */ /* 0x000fc60000010806 */
[----:B------:R-:W-:Y:S02]  /*39c0*/  FMNMX.FTZ R4, R159, R4, !PT ;  /* 0x000000049f047209 */ /* 0x000fe40007810000 */
[----:B------:R1:W-:Y:S02]  /*39d0*/  MUFU.EX2 R195, R3 ;  /* 0x0000000300c37308 */ /* 0x0003e40000000800 */
[----:B-1----:R-:W-:Y:S01]  /*39e0*/  FMNMX.FTZ R3, R165, R4, !PT ;  /* 0x00000004a5037209 */ /* 0x002fe20007810000 */
[----:B------:R-:W-:-:S03]  /*39f0*/  FFMA.FTZ R4, R108, c[0x0][0x23c], -R6 ;  /* 0x00008f006c047a23 */ /* 0x000fc60000010806 */
[----:B------:R-:W-:Y:S02]  /*3a00*/  FMNMX.FTZ R3, R180, R3, !PT ;  /* 0x00000003b4037209 */ /* 0x000fe40007810000 */
[----:B------:R1:W-:Y:S02]  /*3a10*/  MUFU.EX2 R194, R4 ;  /* 0x0000000400c27308 */ /* 0x0003e40000000800 */
[----:B------:R-:W-:-:S04]  /*3a20*/  FMNMX.FTZ R3, R179, R3, !PT ;  /* 0x00000003b3037209 */ /* 0x000fc80007810000 */
[----:B------:R-:W-:-:S04]  /*3a30*/  FMNMX.FTZ R3, R178, R3, !PT ;  /* 0x00000003b2037209 */ /* 0x000fc80007810000 */
[----:B------:R-:W-:Y:S01]  /*3a40*/  FMNMX.FTZ R3, R177, R3, !PT ;  /* 0x00000003b1037209 */ /* 0x000fe20007810000 */
[----:B-1----:R-:W-:-:S04]  /*3a50*/  FFMA.FTZ R4, R83, c[0x0][0x23c], -R6 ;  /* 0x00008f0053047a23 */ /* 0x002fc80000010806 */
[----:B------:R-:W1:Y:S01]  /*3a60*/  SHFL.BFLY PT, R5, R3, 0x2, 0x1f ;  /* 0x0c401f0003057f89 */ /* 0x000e6200000e0000 */
[----:B------:R2:W-:Y:S02]  /*3a70*/  MUFU.EX2 R193, R4 ;  /* 0x0000000400c17308 */ /* 0x0005e40000000800 */
[----:B--2---:R-:W-:-:S06]  /*3a80*/  FFMA.FTZ R4, R82, c[0x0][0x23c], -R6 ;  /* 0x00008f0052047a23 */ /* 0x004fcc0000010806 */
[----:B------:R2:W-:Y:S01]  /*3a90*/  MUFU.EX2 R197, R4 ;  /* 0x0000000400c57308 */ /* 0x0005e20000000800 */
[----:B-1----:R-:W-:Y:S01]  /*3aa0*/  FMNMX.FTZ R3, R3, R5, !PT ;  /* 0x0000000503037209 */ /* 0x002fe20007810000 */
[----:B------:R-:W-:-:S04]  /*3ab0*/  FMUL.FTZ R5, R136, c[0x0][0x23c] ;  /* 0x00008f0088057a20 */ /* 0x000fc80000410000 */
[----:B------:R-:W1:Y:S01]  /*3ac0*/  SHFL.BFLY PT, R8, R3, 0x1, 0x1f ;  /* 0x0c201f0003087f89 */ /* 0x000e6200000e0000 */
[----:B------:R-:W-:-:S05]  /*3ad0*/  FSEL R5, R5, RZ, P1 ;  /* 0x000000ff05057208 */ /* 0x000fca0000800000 */
[--C-:B------:R-:W-:Y:S02]  /*3ae0*/  FFMA.FTZ R7, R168, c[0x0][0x23c], -R5.reuse ;  /* 0x00008f00a8077a23 */ /* 0x100fe40000010805 */
[----:B--2---:R-:W-:Y:S02]  /*3af0*/  FFMA.FTZ R4, R81, c[0x0][0x23c], -R6 ;  /* 0x00008f0051047a23 */ /* 0x004fe40000010806 */
[----:B------:R2:W-:Y:S08]  /*3b00*/  MUFU.EX2 R116, R7 ;  /* 0x0000000700747308 */ /* 0x0005f00000000800 */
[----:B------:R3:W-:Y:S01]  /*3b10*/  MUFU.EX2 R196, R4 ;  /* 0x0000000400c47308 */ /* 0x0007e20000000800 */
[----:B-1----:R-:W-:Y:S01]  /*3b20*/  FMNMX.FTZ R3, R3, R8, !PT ;  /* 0x0000000803037209 */ /* 0x002fe20007810000 */
[----:B--2---:R-:W-:-:S03]  /*3b30*/  FFMA.FTZ R7, R126, c[0x0][0x23c], -R5 ;  /* 0x00008f007e077a23 */ /* 0x004fc60000010805 */
[----:B------:R-:W-:Y:S01]  /*3b40*/  FSETP.NEU.FTZ.AND P1, PT, R3, -INF , PT ;  /* 0xff8000000300780b */ /* 0x000fe20003f3d000 */
[----:B---3--:R-:W-:-:S04]  /*3b50*/  FFMA.FTZ R4, R80, c[0x0][0x23c], -R6 ;  /* 0x00008f0050047a23 */ /* 0x008fc80000010806 */
        /* <DEDUP_REMOVED lines=16> */
[----:B------:R-:W1:Y:S08]  /*3c60*/  MUFU.EX2 R127, R7 ;  /* 0x00000007007f7308 */ /* 0x000e700000000800 */
[----:B------:R2:W3:Y:S01]  /*3c70*/  MUFU.EX2 R114, R4 ;  /* 0x0000000400727308 */ /* 0x0004e20000000800 */
[----:B-1----:R-:W-:Y:S01]  /*3c80*/  F2FP.BF16.PACK_AB R10, R127, R116 ;  /* 0x000000747f0a723e */ /* 0x002fe200000010ff */
[----:B--2---:R-:W-:Y:S01]  /*3c90*/  FMUL.FTZ R4, R3, c[0x0][0x23c] ;  /* 0x00008f0003047a20 */ /* 0x004fe20000410000 */
[----:B---3--:R-:W-:-:S04]  /*3ca0*/  F2FP.BF16.PACK_AB R8, R114, R117 ;  /* 0x000000757208723e */ /* 0x008fc800000010ff */
[----:B------:R-:W-:-:S05]  /*3cb0*/  FSEL R4, R4, RZ, P1 ;  /* 0x000000ff04047208 */ /* 0x000fca0000800000 */
[--C-:B------:R-:W-:Y:S02]  /*3cc0*/  FFMA.FTZ R0, R170, c[0x0][0x23c], -R4.reuse ;  /* 0x00008f00aa007a23 */ /* 0x100fe40000010804 */
[--C-:B------:R-:W-:Y:S02]  /*3cd0*/  FFMA.FTZ R7, R169, c[0x0][0x23c], -R4.reuse ;  /* 0x00008f00a9077a23 */ /* 0x100fe40000010804 */
[----:B------:R1:W-:Y:S08]  /*3ce0*/  MUFU.EX2 R86, R0 ;  /* 0x0000000000567308 */ /* 0x0003f00000000800 */
[----:B------:R-:W2:Y:S01]  /*3cf0*/  MUFU.EX2 R108, R7 ;  /* 0x00000007006c7308 */ /* 0x000ea20000000800 */
[----:B-1----:R-:W-:Y:S01]  /*3d00*/  FFMA.FTZ R0, R176, c[0x0][0x23c], -R4 ;  /* 0x00008f00b0007a23 */ /* 0x002fe20000010804 */
[----:B------:R-:W-:-:S06]  /*3d10*/  MOV R176, R9 ;  /* 0x0000000900b07202 */ /* 0x000fcc0000000f00 */
[----:B------:R1:W-:Y:S01]  /*3d20*/  MUFU.EX2 R87, R0 ;  /* 0x0000000000577308 */ /* 0x0003e20000000800 */
[----:B--2---:R-:W-:Y:S01]  /*3d30*/  F2FP.BF16.PACK_AB R9, R86, R108 ;  /* 0x0000006c5609723e */ /* 0x004fe200000010ff */
[----:B------:R-:W-:Y:S02]  /*3d40*/  FADD.FTZ R7, R225, R221 ;  /* 0x000000dde1077221 */ /* 0x000fe40000010000 */
[----:B-1----:R-:W-:-:S04]  /*3d50*/  FFMA.FTZ R0, R171, c[0x0][0x23c], -R4 ;  /* 0x00008f00ab007a23 */ /* 0x002fc80000010804 */
[----:B------:R1:W2:Y:S02]  /*3d60*/  MUFU.EX2 R124, R0 ;  /* 0x00000000007c7308 */ /* 0x0002a40000000800 */
[----:B-1----:R-:W-:Y:S01]  /*3d70*/  FFMA.FTZ R0, R132, c[0x0][0x23c], -R5 ;  /* 0x00008f0084007a23 */ /* 0x002fe20000010805 */
[----:B--2---:R-:W-:-:S05]  /*3d80*/  F2FP.BF16.PACK_AB R11, R124, R87 ;  /* 0x000000577c0b723e */ /* 0x004fca00000010ff */
[----:B------:R1:W-:Y:S02]  /*3d90*/  MUFU.EX2 R126, R0 ;  /* 0x00000000007e7308 */ /* 0x0003e40000000800 */
[C---:B------:R-:W-:Y:S08]  /*3da0*/  HMMA.16816.F32.BF16 R44, R8.reuse, R20, RZ ;  /* 0x00000014082c723c */ /* 0x040ff000000418ff */
[----:B------:R-:W-:Y:S01]  /*3db0*/  HMMA.16816.F32.BF16 R36, R8, R16, RZ ;  /* 0x000000100824723c */ /* 0x000fe200000418ff */
[----:B-1----:R-:W-:-:S04]  /*3dc0*/  FFMA.FTZ R0, R125, c[0x0][0x23c], -R5 ;  /* 0x00008f007d007a23 */ /* 0x002fc80000010805 */
[----:B------:R1:W2:Y:S03]  /*3dd0*/  MUFU.EX2 R125, R0 ;  /* 0x00000000007d7308 */ /* 0x0002a60000000800 */
[C---:B------:R-:W-:Y:S08]  /*3de0*/  HMMA.16816.F32.BF16 R40, R8.reuse, R22, RZ ;  /* 0x000000160828723c */ /* 0x040ff000000418ff */
[----:B------:R-:W-:Y:S01]  /*3df0*/  HMMA.16816.F32.BF16 R32, R8, R18, RZ ;  /* 0x000000120820723c */ /* 0x000fe200000418ff */
[----:B-1----:R-:W-:-:S06]  /*3e00*/  FFMA.FTZ R0, R120, c[0x0][0x23c], -R5 ;  /* 0x00008f0078007a23 */ /* 0x002fcc0000010805 */
[----:B--2---:R-:W-:Y:S01]  /*3e10*/  F2FP.BF16.PACK_AB R8, R125, R126 ;  /* 0x0000007e7d08723e */ /* 0x004fe200000010ff */
[----:B------:R1:W-:Y:S02]  /*3e20*/  MUFU.EX2 R120, R0 ;  /* 0x0000000000787308 */ /* 0x0003e40000000800 */
[----:B-1----:R-:W-:-:S06]  /*3e30*/  FFMA.FTZ R0, R119, c[0x0][0x23c], -R5 ;  /* 0x00008f0077007a23 */ /* 0x002fcc0000010805 */
[----:B------:R1:W2:Y:S02]  /*3e40*/  MUFU.EX2 R132, R0 ;  /* 0x0000000000847308 */ /* 0x0002a40000000800 */
[----:B-1----:R-:W-:Y:S01]  /*3e50*/  FFMA.FTZ R0, R133, c[0x0][0x23c], -R4 ;  /* 0x00008f0085007a23 */ /* 0x002fe20000010804 */
[----:B------:R-:W-:Y:S02]  /*3e60*/  MOV R133, R14 ;  /* 0x0000000e00857202 */ /* 0x000fe40000000f00 */
[----:B------:R-:W-:-:S03]  /*3e70*/  F2FP.BF16.PACK_AB R14, R227, R226 ;  /* 0x000000e2e30e723e */ /* 0x000fc600000010ff */
[----:B------:R1:W-:Y:S01]  /*3e80*/  MUFU.EX2 R113, R0 ;  /* 0x0000000000717308 */ /* 0x0003e20000000800 */
[----:B--2---:R-:W-:Y:S02]  /*3e90*/  F2FP.BF16.PACK_AB R10, R132, R120 ;  /* 0x00000078840a723e */ /* 0x004fe400000010ff */
[----:B------:R-:W-:Y:S01]  /*3ea0*/  F2FP.BF16.PACK_AB R170, R176, R133 ;  /* 0x00000085b0aa723e */ /* 0x000fe200000010ff */
[C---:B------:R-:W-:Y:S08]  /*3eb0*/  HMMA.16816.F32.BF16 R56, R12.reuse, R16, RZ ;  /* 0x000000100c38723c */ /* 0x040ff000000418ff */
[----:B------:R-:W-:Y:S01]  /*3ec0*/  HMMA.16816.F32.BF16 R52, R12, R18, RZ ;  /* 0x000000120c34723c */ /* 0x000fe200000418ff */
[----:B------:R-:W2:Y:S01]  /*3ed0*/  LDSM.16.MT88.4 R16, [R206+0x4800] ;  /* 0x00480000ce10783b */ /* 0x000ea20000004200 */
[----:B-1----:R-:W-:-:S04]  /*3ee0*/  FFMA.FTZ R0, R128, c[0x0][0x23c], -R4 ;  /* 0x00008f0080007a23 */ /* 0x002fc80000010804 */
[----:B------:R1:W3:Y:S02]  /*3ef0*/  MUFU.EX2 R119, R0 ;  /* 0x0000000000777308 */ /* 0x0002e40000000800 */
[----:B------:R-:W-:Y:S01]  /*3f00*/  HMMA.16816.F32.BF16 R64, R12, R22, RZ ;  /* 0x000000160c40723c */ /* 0x000fe200000418ff */
[----:B-1----:R-:W-:Y:S01]  /*3f10*/  FFMA.FTZ R0, R130, c[0x0][0x23c], -R4 ;  /* 0x00008f0082007a23 */ /* 0x002fe20000010804 */
[----:B------:R-:W-:-:S06]  /*3f20*/  MOV R130, R48 ;  /* 0x0000003000827202 */ /* 0x000fcc0000000f00 */
[----:B------:R-:W-:Y:S01]  /*3f30*/  HMMA.16816.F32.BF16 R48, R12, R20, RZ ;  /* 0x000000140c30723c */ /* 0x000fe200000418ff */
[----:B------:R1:W-:Y:S01]  /*3f40*/  MUFU.EX2 R115, R0 ;  /* 0x0000000000737308 */ /* 0x0003e20000000800 */
[----:B---3--:R-:W-:Y:S01]  /*3f50*/  F2FP.BF16.PACK_AB R9, R119, R113 ;  /* 0x000000717709723e */ /* 0x008fe200000010ff */
[----:B------:R-:W3:Y:S01]  /*3f60*/  LDSM.16.MT88.4 R12, [R205+0x4800] ;  /* 0x00480000cd0c783b */ /* 0x000ee20000004200 */
[----:B-1----:R-:W-:Y:S01]  /*3f70*/  FFMA.FTZ R0, R129, c[0x0][0x23c], -R4 ;  /* 0x00008f0081007a23 */ /* 0x002fe20000010804 */
[----:B------:R-:W-:-:S04]  /*3f80*/  MOV R129, R63 ;  /* 0x0000003f00817202 */ /* 0x000fc80000000f00 */
[----:B------:R1:W4:Y:S01]  /*3f90*/  MUFU.EX2 R118, R0 ;  /* 0x0000000000767308 */ /* 0x0003220000000800 */
[----:B------:R-:W-:Y:S01]  /*3fa0*/  F2FP.BF16.PACK_AB R168, R130, R129 ;  /* 0x0000008182a8723e */ /* 0x000fe200000010ff */
[----:B-1----:R-:W-:Y:S01]  /*3fb0*/  FFMA.FTZ R0, R75, c[0x0][0x23c], -R6 ;  /* 0x00008f004b007a23 */ /* 0x002fe20000010806 */
[----:B----4-:R-:W-:-:S05]  /*3fc0*/  F2FP.BF16.PACK_AB R11, R118, R115 ;  /* 0x00000073760b723e */ /* 0x010fca00000010ff */
[----:B------:R1:W-:Y:S02]  /*3fd0*/  MUFU.EX2 R128, R0 ;  /* 0x0000000000807308 */ /* 0x0003e40000000800 */
[C---:B------:R-:W-:Y:S08]  /*3fe0*/  HMMA.16816.F32.BF16 R140, R8.reuse, R28, R44 ;  /* 0x0000001c088c723c */ /* 0x040ff0000004182c */
[----:B------:R-:W-:Y:S01]  /*3ff0*/  HMMA.16816.F32.BF16 R20, R8, R30, R40 ;  /* 0x0000001e0814723c */ /* 0x000fe20000041828 */
[----:B-1----:R-:W-:Y:S01]  /*4000*/  FFMA.FTZ R0, R122, c[0x0][0x23c], -R5 ;  /* 0x00008f007a007a23 */ /* 0x002fe20000010805 */
[----:B------:R-:W-:-:S03]  /*4010*/  MOV R122, R62 ;  /* 0x0000003e007a7202 */ /* 0x000fc60000000f00 */
[----:B------:R1:W-:Y:S03]  /*4020*/  MUFU.EX2 R111, R0 ;  /* 0x00000000006f7308 */ /* 0x0003e60000000800 */
[----:B------:R-:W-:Y:S01]  /*4030*/  HMMA.16816.F32.BF16 R32, R8, R26, R32 ;  /* 0x0000001a0820723c */ /* 0x000fe20000041820 */
[----:B-1----:R-:W-:Y:S01]  /*4040*/  FFMA.FTZ R0, R131, c[0x0][0x23c], -R5 ;  /* 0x00008f0083007a23 */ /* 0x002fe20000010805 */
[----:B------:R-:W-:-:S03]  /*4050*/  MOV R131, R61 ;  /* 0x0000003d00837202 */ /* 0x000fc60000000f00 */
[----:B------:R1:W4:Y:S02]  /*4060*/  MUFU.EX2 R112, R0 ;  /* 0x0000000000707308 */ /* 0x0003240000000800 */
[----:B-1----:R-:W-:Y:S01]  /*4070*/  FFMA.FTZ R0, R123, c[0x0][0x23c], -R5 ;  /* 0x00008f007b007a23 */ /* 0x002fe20000010805 */
[----:B------:R-:W-:Y:S02]  /*4080*/  MOV R123, R60 ;  /* 0x0000003c007b7202 */ /* 0x000fe40000000f00 */
[----:B------:R-:W-:Y:S03]  /*4090*/  HMMA.16816.F32.BF16 R60, R8, R24, R36 ;  /* 0x00000018083c723c */ /* 0x000fe60000041824 */
[----:B------:R1:W-:Y:S04]  /*40a0*/  MUFU.EX2 R110, R0 ;  /* 0x00000000006e7308 */ /* 0x0003e80000000800 */
[----:B------:R-:W-:-:S02]  /*40b0*/  F2FP.BF16.PACK_AB R8, R229, R228 ;  /* 0x000000e4e508723e */ /* 0x000fc400000010ff */
[----:B------:R-:W-:Y:S02]  /*40c0*/  F2FP.BF16.PACK_AB R9, R188, R192 ;  /* 0x000000c0bc09723e */ /* 0x000fe400000010ff */
[----:B------:R-:W-:Y:S02]  /*40d0*/  F2FP.BF16.PACK_AB R10, R230, R231 ;  /* 0x000000e7e60a723e */ /* 0x000fe400000010ff */
[----:B------:R-:W-:Y:S01]  /*40e0*/  F2FP.BF16.PACK_AB R11, R199, R191 ;  /* 0x000000bfc70b723e */ /* 0x000fe200000010ff */
[----:B-1----:R-:W-:Y:S01]  /*40f0*/  FFMA.FTZ R0, R121, c[0x0][0x23c], -R5 ;  /* 0x00008f0079007a23 */ /* 0x002fe20000010805 */
[----:B------:R-:W-:-:S05]  /*4100*/  MOV R121, R161 ;  /* 0x000000a100797202 */ /* 0x000fca0000000f00 */
[C---:B------:R-:W-:Y:S01]  /*4110*/  HMMA.16816.F32.BF16 R56, R8.reuse, R24, R56 ;  /* 0x000000180838723c */ /* 0x040fe20000041838 */
[----:B------:R1:W5:Y:S07]  /*4120*/  MUFU.EX2 R109, R0 ;  /* 0x00000000006d7308 */ /* 0x00036e0000000800 */
[C---:B------:R-:W-:Y:S01]  /*4130*/  HMMA.16816.F32.BF16 R36, R8.reuse, R26, R52 ;  /* 0x0000001a0824723c */ /* 0x040fe20000041834 */
[----:B------:R-:W2:Y:S07]  /*4140*/  LDSM.16.MT88.4 R24, [R206+0x4c00] ;  /* 0x004c0000ce18783b */ /* 0x000eae0000004200 */
[----:B------:R-:W-:Y:S01]  /*4150*/  HMMA.16816.F32.BF16 R44, R8, R28, R48 ;  /* 0x0000001c082c723c */ /* 0x000fe20000041830 */
[----:B-1----:R-:W-:Y:S01]  /*4160*/  FFMA.FTZ R0, R134, c[0x0][0x23c], -R4 ;  /* 0x00008f0086007a23 */ /* 0x002fe20000010804 */
[----:B------:R-:W-:-:S03]  /*4170*/  MOV R134, R160 ;  /* 0x000000a000867202 */ /* 0x000fc60000000f00 */
[----:B------:R1:W-:Y:S03]  /*4180*/  MUFU.EX2 R83, R0 ;  /* 0x0000000000537308 */ /* 0x0003e60000000800 */
[----:B------:R-:W-:Y:S07]  /*4190*/  HMMA.16816.F32.BF16 R40, R8, R30, R64 ;  /* 0x0000001e0828723c */ /* 0x000fee0000041840 */
[----:B----4-:R-:W-:-:S02]  /*41a0*/  F2FP.BF16.PACK_AB R8, R112, R111 ;  /* 0x0000006f7008723e */ /* 0x010fc400000010ff */
[----:B-----5:R-:W-:Y:S01]  /*41b0*/  F2FP.BF16.PACK_AB R10, R109, R110 ;  /* 0x0000006e6d0a723e */ /* 0x020fe200000010ff */
[----:B-1----:R-:W-:-:S04]  /*41c0*/  FFMA.FTZ R0, R148, c[0x0][0x23c], -R4 ;  /* 0x00008f0094007a23 */ /* 0x002fc80000010804 */
[----:B------:R1:W4:Y:S02]  /*41d0*/  MUFU.EX2 R85, R0 ;  /* 0x0000000000557308 */ /* 0x0003240000000800 */
[----:B-1----:R-:W-:Y:S01]  /*41e0*/  FFMA.FTZ R0, R149, c[0x0][0x23c], -R4 ;  /* 0x00008f0095007a23 */ /* 0x002fe20000010804 */
[----:B----4-:R-:W-:-:S05]  /*41f0*/  F2FP.BF16.PACK_AB R9, R85, R83 ;  /* 0x000000535509723e */ /* 0x010fca00000010ff */
[----:B------:R1:W-:Y:S02]  /*4200*/  MUFU.EX2 R84, R0 ;  /* 0x0000000000547308 */ /* 0x0003e40000000800 */
[----:B-1----:R-:W-:Y:S01]  /*4210*/  FFMA.FTZ R0, R135, c[0x0][0x23c], -R4 ;  /* 0x00008f0087007a23 */ /* 0x002fe20000010804 */
[----:B------:R-:W-:-:S05]  /*4220*/  MOV R135, R151 ;  /* 0x0000009700877202 */ /* 0x000fca0000000f00 */
[----:B------:R1:W4:Y:S02]  /*4230*/  MUFU.EX2 R82, R0 ;  /* 0x0000000000527308 */ /* 0x0003240000000800 */
[----:B-1----:R-:W-:Y:S01]  /*4240*/  FFMA.FTZ R0, R88, c[0x0][0x23c], -R6 ;  /* 0x00008f0058007a23 */ /* 0x002fe20000010806 */
[----:B----4-:R-:W-:-:S05]  /*4250*/  F2FP.BF16.PACK_AB R11, R82, R84 ;  /* 0x00000054520b723e */ /* 0x010fca00000010ff */
[----:B------:R1:W-:Y:S02]  /*4260*/  MUFU.EX2 R88, R0 ;  /* 0x0000000000587308 */ /* 0x0003e40000000800 */
[C---:B--2---:R-:W-:Y:S08]  /*4270*/  HMMA.16816.F32.BF16 R60, R8.reuse, R16, R60 ;  /* 0x00000010083c723c */ /* 0x044ff0000004183c */
[----:B---3--:R-:W-:Y:S01]  /*4280*/  HMMA.16816.F32.BF16 R140, R8, R12, R140 ;  /* 0x0000000c088c723c */ /* 0x008fe2000004188c */
[----:B-1----:R-:W-:Y:S01]  /*4290*/  FFMA.FTZ R0, R104, c[0x0][0x23c], -R5 ;  /* 0x00008f0068007a23 */ /* 0x002fe20000010805 */
[----:B------:R-:W-:-:S03]  /*42a0*/  MOV R104, R150 ;  /* 0x0000009600687202 */ /* 0x000fc60000000f00 */
[----:B------:R1:W-:Y:S03]  /*42b0*/  MUFU.EX2 R81, R0 ;  /* 0x0000000000517308 */ /* 0x0003e60000000800 */
[C---:B------:R-:W-:Y:S01]  /*42c0*/  HMMA.16816.F32.BF16 R148, R8.reuse, R14, R20 ;  /* 0x0000000e0894723c */ /* 0x040fe20000041814 */
[----:B------:R-:W2:Y:S07]  /*42d0*/  LDSM.16.MT88.4 R20, [R205+0x4c00] ;  /* 0x004c0000cd14783b */ /* 0x000eae0000004200 */
[----:B------:R-:W-:Y:S01]  /*42e0*/  HMMA.16816.F32.BF16 R28, R8, R18, R32 ;  /* 0x00000012081c723c */ /* 0x000fe20000041820 */
[----:B-1----:R-:W-:-:S06]  /*42f0*/  FFMA.FTZ R0, R105, c[0x0][0x23c], -R5 ;  /* 0x00008f0069007a23 */ /* 0x002fcc0000010805 */
[----:B------:R-:W-:Y:S02]  /*4300*/  F2FP.BF16.PACK_AB R8, R244, R232 ;  /* 0x000000e8f408723e */ /* 0x000fe400000010ff */
[----:B------:R-:W-:Y:S01]  /*4310*/  F2FP.BF16.PACK_AB R9, R198, R190 ;  /* 0x000000bec609723e */ /* 0x000fe200000010ff */
[----:B------:R1:W3:Y:S01]  /*4320*/  MUFU.EX2 R80, R0 ;  /* 0x0000000000507308 */ /* 0x0002e20000000800 */
[----:B------:R-:W-:Y:S02]  /*4330*/  F2FP.BF16.PACK_AB R10, R242, R243 ;  /* 0x000000f3f20a723e */ /* 0x000fe400000010ff */
[----:B------:R-:W-:-:S07]  /*4340*/  F2FP.BF16.PACK_AB R11, R194, R195 ;  /* 0x000000c3c20b723e */ /* 0x000fce00000010ff */
[----:B------:R-:W-:Y:S01]  /*4350*/  HMMA.16816.F32.BF16 R44, R8, R12, R44 ;  /* 0x0000000c082c723c */ /* 0x000fe2000004182c */
[----:B-1----:R-:W-:-:S07]  /*4360*/  FFMA.FTZ R0, R91, c[0x0][0x23c], -R5 ;  /* 0x00008f005b007a23 */ /* 0x002fce0000010805 */
[C---:B------:R-:W-:Y:S01]  /*4370*/  HMMA.16816.F32.BF16 R40, R8.reuse, R14, R40 ;  /* 0x0000000e0828723c */ /* 0x040fe20000041828 */
[----:B------:R-:W1:Y:S01]  /*4380*/  LDSM.16.MT88.4 R12, [R205+0x5000] ;  /* 0x00500000cd0c783b */ /* 0x000e620000004200 */
[----:B------:R4:W-:Y:S06]  /*4390*/  MUFU.EX2 R79, R0 ;  /* 0x00000000004f7308 */ /* 0x0009ec0000000800 */
[C---:B------:R-:W-:Y:S08]  /*43a0*/  HMMA.16816.F32.BF16 R32, R8.reuse, R16, R56 ;  /* 0x000000100820723c */ /* 0x040ff00000041838 */
[----:B------:R-:W-:Y:S01]  /*43b0*/  HMMA.16816.F32.BF16 R36, R8, R18, R36 ;  /* 0x000000120824723c */ /* 0x000fe20000041824 */
[----:B------:R-:W5:Y:S01]  /*43c0*/  LDSM.16.MT88.4 R16, [R206+0x5000] ;  /* 0x00500000ce10783b */ /* 0x000f620000004200 */
[----:B----4-:R-:W-:-:S04]  /*43d0*/  FFMA.FTZ R0, R90, c[0x0][0x23c], -R5 ;  /* 0x00008f005a007a23 */ /* 0x010fc80000010805 */
[----:B------:R4:W2:Y:S01]  /*43e0*/  MUFU.EX2 R78, R0 ;  /* 0x00000000004e7308 */ /* 0x0008a20000000800 */
[----:B---3--:R-:W-:Y:S01]  /*43f0*/  F2FP.BF16.PACK_AB R8, R80, R81 ;  /* 0x000000515008723e */ /* 0x008fe200000010ff */
[----:B----4-:R-:W-:Y:S01]  /*4400*/  FFMA.FTZ R0, R106, c[0x0][0x23c], -R4 ;  /* 0x00008f006a007a23 */ /* 0x010fe20000010804 */
[----:B--2---:R-:W-:-:S05]  /*4410*/  F2FP.BF16.PACK_AB R10, R78, R79 ;  /* 0x0000004f4e0a723e */ /* 0x004fca00000010ff */
[----:B------:R2:W-:Y:S02]  /*4420*/  MUFU.EX2 R75, R0 ;  /* 0x00000000004b7308 */ /* 0x0005e40000000800 */
[----:B--2---:R-:W-:-:S06]  /*4430*/  FFMA.FTZ R0, R144, c[0x0][0x23c], -R4 ;  /* 0x00008f0090007a23 */ /* 0x004fcc0000010804 */
[----:B------:R2:W3:Y:S02]  /*4440*/  MUFU.EX2 R76, R0 ;  /* 0x00000000004c7308 */ /* 0x0004e40000000800 */
[----:B--2---:R-:W-:Y:S01]  /*4450*/  FFMA.FTZ R0, R107, c[0x0][0x23c], -R4 ;  /* 0x00008f006b007a23 */ /* 0x004fe20000010804 */
[----:B---3--:R-:W-:-:S05]  /*4460*/  F2FP.BF16.PACK_AB R9, R76, R75 ;  /* 0x0000004b4c09723e */ /* 0x008fca00000010ff */
[----:B------:R2:W-:Y:S02]  /*4470*/  MUFU.EX2 R74, R0 ;  /* 0x00000000004a7308 */ /* 0x0005e40000000800 */
[----:B--2---:R-:W-:-:S06]  /*4480*/  FFMA.FTZ R0, R145, c[0x0][0x23c], -R4 ;  /* 0x00008f0091007a23 */ /* 0x004fcc0000010804 */
[----:B------:R2:W3:Y:S02]  /*4490*/  MUFU.EX2 R73, R0 ;  /* 0x0000000000497308 */ /* 0x0004e40000000800 */
[----:B--2---:R-:W-:Y:S01]  /*44a0*/  FFMA.FTZ R0, R89, c[0x0][0x23c], -R6 ;  /* 0x00008f0059007a23 */ /* 0x004fe20000010806 */
[----:B---3--:R-:W-:-:S05]  /*44b0*/  F2FP.BF16.PACK_AB R11, R73, R74 ;  /* 0x0000004a490b723e */ /* 0x008fca00000010ff */
[----:B------:R2:W-:Y:S02]  /*44c0*/  MUFU.EX2 R77, R0 ;  /* 0x00000000004d7308 */ /* 0x0005e40000000800 */
[C---:B------:R-:W-:Y:S08]  /*44d0*/  HMMA.16816.F32.BF16 R160, R8.reuse, R24, R60 ;  /* 0x0000001808a0723c */ /* 0x040ff0000004183c */
[----:B------:R-:W-:Y:S01]  /*44e0*/  HMMA.16816.F32.BF16 R140, R8, R20, R140 ;  /* 0x00000014088c723c */ /* 0x000fe2000004188c */
[----:B--2---:R-:W-:-:S04]  /*44f0*/  FFMA.FTZ R0, R100, c[0x0][0x23c], -R5 ;  /* 0x00008f0064007a23 */ /* 0x004fc80000010805 */
[----:B------:R2:W-:Y:S03]  /*4500*/  MUFU.EX2 R72, R0 ;  /* 0x0000000000487308 */ /* 0x0005e60000000800 */
[C---:B------:R-:W-:Y:S08]  /*4510*/  HMMA.16816.F32.BF16 R148, R8.reuse, R22, R148 ;  /* 0x000000160894723c */ /* 0x040ff00000041894 */
[----:B------:R-:W-:Y:S01]  /*4520*/  HMMA.16816.F32.BF16 R28, R8, R26, R28 ;  /* 0x0000001a081c723c */ /* 0x000fe2000004181c */
[----:B--2---:R-:W-:-:S06]  /*4530*/  FFMA.FTZ R0, R101, c[0x0][0x23c], -R5 ;  /* 0x00008f0065007a23 */ /* 0x004fcc0000010805 */
[----:B------:R-:W-:Y:S02]  /*4540*/  F2FP.BF16.PACK_AB R8, R240, R241 ;  /* 0x000000f1f008723e */ /* 0x000fe400000010ff */
[----:B------:R-:W-:Y:S01]  /*4550*/  F2FP.BF16.PACK_AB R9, R197, R193 ;  /* 0x000000c1c509723e */ /* 0x000fe200000010ff */
[----:B------:R2:W3:Y:S01]  /*4560*/  MUFU.EX2 R71, R0 ;  /* 0x0000000000477308 */ /* 0x0004e20000000800 */
[----:B------:R-:W-:Y:S02]  /*4570*/  F2FP.BF16.PACK_AB R10, R238, R239 ;  /* 0x000000efee0a723e */ /* 0x000fe400000010ff */
[----:B------:R-:W-:-:S07]  /*4580*/  F2FP.BF16.PACK_AB R11, R200, R196 ;  /* 0x000000c4c80b723e */ /* 0x000fce00000010ff */
[----:B------:R-:W-:Y:S01]  /*4590*/  HMMA.16816.F32.BF16 R44, R8, R20, R44 ;  /* 0x00000014082c723c */ /* 0x000fe2000004182c */
[----:B--2---:R-:W-:-:S07]  /*45a0*/  FFMA.FTZ R0, R94, c[0x0][0x23c], -R5 ;  /* 0x00008f005e007a23 */ /* 0x004fce0000010805 */
[C---:B------:R-:W-:Y:S01]  /*45b0*/  HMMA.16816.F32.BF16 R48, R8.reuse, R22, R40 ;  /* 0x000000160830723c */ /* 0x040fe20000041828 */
[----:B------:R-:W2:Y:S01]  /*45c0*/  LDSM.16.MT88.4 R20, [R205+0x5400] ;  /* 0x00540000cd14783b */ /* 0x000ea20000004200 */
[----:B------:R4:W-:Y:S06]  /*45d0*/  MUFU.EX2 R70, R0 ;  /* 0x0000000000467308 */ /* 0x0009ec0000000800 */
[C---:B------:R-:W-:Y:S08]  /*45e0*/  HMMA.16816.F32.BF16 R40, R8.reuse, R24, R32 ;  /* 0x000000180828723c */ /* 0x040ff00000041820 */
[----:B------:R-:W-:Y:S01]  /*45f0*/  HMMA.16816.F32.BF16 R36, R8, R26, R36 ;  /* 0x0000001a0824723c */ /* 0x000fe20000041824 */
[----:B------:R-:W1:Y:S01]  /*4600*/  LDSM.16.MT88.4 R24, [R206+0x5400] ;  /* 0x00540000ce18783b */ /* 0x000e620000004200 */
[----:B----4-:R-:W-:-:S04]  /*4610*/  FFMA.FTZ R0, R93, c[0x0][0x23c], -R5 ;  /* 0x00008f005d007a23 */ /* 0x010fc80000010805 */
[----:B------:R4:W4:Y:S01]  /*4620*/  MUFU.EX2 R69, R0 ;  /* 0x0000000000457308 */ /* 0x0009220000000800 */
[----:B---3--:R-:W-:Y:S01]  /*4630*/  F2FP.BF16.PACK_AB R8, R71, R72 ;  /* 0x000000484708723e */ /* 0x008fe200000010ff */
[----:B----4-:R-:W-:Y:S01]  /*4640*/  FFMA.FTZ R0, R146, c[0x0][0x23c], -R4 ;  /* 0x00008f0092007a23 */ /* 0x010fe20000010804 */
[----:B------:R-:W-:-:S05]  /*4650*/  F2FP.BF16.PACK_AB R10, R69, R70 ;  /* 0x00000046450a723e */ /* 0x000fca00000010ff */
[----:B------:R3:W-:Y:S02]  /*4660*/  MUFU.EX2 R66, R0 ;  /* 0x0000000000427308 */ /* 0x0007e40000000800 */
[----:B---3--:R-:W-:-:S06]  /*4670*/  FFMA.FTZ R0, R103, c[0x0][0x23c], -R4 ;  /* 0x00008f0067007a23 */ /* 0x008fcc0000010804 */
[----:B------:R3:W4:Y:S02]  /*4680*/  MUFU.EX2 R67, R0 ;  /* 0x0000000000437308 */ /* 0x0007240000000800 */
[----:B---3--:R-:W-:Y:S01]  /*4690*/  FFMA.FTZ R0, R102, c[0x0][0x23c], -R4 ;  /* 0x00008f0066007a23 */ /* 0x008fe20000010804 */
[----:B----4-:R-:W-:-:S05]  /*46a0*/  F2FP.BF16.PACK_AB R9, R67, R66 ;  /* 0x000000424309723e */ /* 0x010fca00000010ff */
[----:B------:R3:W-:Y:S02]  /*46b0*/  MUFU.EX2 R65, R0 ;  /* 0x0000000000417308 */ /* 0x0007e40000000800 */
[----:B---3--:R-:W-:-:S06]  /*46c0*/  FFMA.FTZ R0, R152, c[0x0][0x23c], -R4 ;  /* 0x00008f0098007a23 */ /* 0x008fcc0000010804 */
[----:B------:R3:W4:Y:S02]  /*46d0*/  MUFU.EX2 R64, R0 ;  /* 0x0000000000407308 */ /* 0x0007240000000800 */
[----:B---3--:R-:W-:Y:S01]  /*46e0*/  FFMA.FTZ R0, R95, c[0x0][0x23c], -R6 ;  /* 0x00008f005f007a23 */ /* 0x008fe20000010806 */
[----:B----4-:R-:W-:-:S05]  /*46f0*/  F2FP.BF16.PACK_AB R11, R64, R65 ;  /* 0x00000041400b723e */ /* 0x010fca00000010ff */
[----:B------:R3:W-:Y:S02]  /*4700*/  MUFU.EX2 R68, R0 ;  /* 0x0000000000447308 */ /* 0x0007e40000000800 */
[C---:B-1----:R-:W-:Y:S08]  /*4710*/  HMMA.16816.F32.BF16 R140, R8.reuse, R12, R140 ;  /* 0x0000000c088c723c */ /* 0x042ff0000004188c */
[----:B------:R-:W-:Y:S01]  /*4720*/  HMMA.16816.F32.BF16 R148, R8, R14, R148 ;  /* 0x0000000e0894723c */ /* 0x000fe20000041894 */
[----:B---3--:R-:W-:-:S04]  /*4730*/  FFMA.FTZ R0, R98, c[0x0][0x23c], -R5 ;  /* 0x00008f0062007a23 */ /* 0x008fc80000010805 */
[----:B------:R1:W-:Y:S03]  /*4740*/  MUFU.EX2 R63, R0 ;  /* 0x00000000003f7308 */ /* 0x0003e60000000800 */
[C---:B-----5:R-:W-:Y:S08]  /*4750*/  HMMA.16816.F32.BF16 R160, R8.reuse, R16, R160 ;  /* 0x0000001008a0723c */ /* 0x060ff000000418a0 */
        /* <DEDUP_REMOVED lines=46> */
[----:B------:R2:W-:Y:S07]  /*4a40*/  MUFU.EX2 R52, R0 ;  /* 0x0000000000347308 */ /* 0x0005ee0000000800 */
[C---:B------:R-:W-:Y:S08]  /*4a50*/  HMMA.16816.F32.BF16 R144, R8.reuse, R20, R144 ;  /* 0x000000140890723c */ /* 0x040ff00000041890 */
[----:B------:R-:W-:Y:S01]  /*4a60*/  HMMA.16816.F32.BF16 R44, R8, R22, R44 ;  /* 0x00000016082c723c */ /* 0x000fe2000004182c */
[----:B------:R-:W-:Y:S01]  /*4a70*/  LDSM.16.MT88.4 R20, [R206+0x5c00] ;  /* 0x005c0000ce14783b */ /* 0x000fe20000004200 */
[----:B--2---:R-:W-:-:S03]  /*4a80*/  FFMA.FTZ R0, R153, c[0x0][0x23c], -R5 ;  /* 0x00008f0099007a23 */ /* 0x004fc60000010805 */
[----:B------:R-:W2:Y:S01]  /*4a90*/  LDSM.16.MT88.4 R152, [R205+0x5c00] ;  /* 0x005c0000cd98783b */ /* 0x000ea20000004200 */
[----:B------:R4:W1:Y:S01]  /*4aa0*/  MUFU.EX2 R51, R0 ;  /* 0x0000000000337308 */ /* 0x0008620000000800 */
[----:B---3--:R-:W-:Y:S01]  /*4ab0*/  F2FP.BF16.PACK_AB R8, R53, R54 ;  /* 0x000000363508723e */ /* 0x008fe200000010ff */
[----:B----4-:R-:W-:Y:S01]  /*4ac0*/  FFMA.FTZ R0, R167, c[0x0][0x23c], -R4 ;  /* 0x00008f00a7007a23 */ /* 0x010fe20000010804 */
[----:B-1----:R-:W-:-:S05]  /*4ad0*/  F2FP.BF16.PACK_AB R10, R51, R52 ;  /* 0x00000034330a723e */ /* 0x002fca00000010ff */
[----:B------:R1:W-:Y:S02]  /*4ae0*/  MUFU.EX2 R49, R0 ;  /* 0x0000000000317308 */ /* 0x0003e40000000800 */
[----:B-1----:R-:W-:-:S06]  /*4af0*/  FFMA.FTZ R0, R166, c[0x0][0x23c], -R4 ;  /* 0x00008f00a6007a23 */ /* 0x002fcc0000010804 */
[----:B------:R1:W3:Y:S02]  /*4b00*/  MUFU.EX2 R50, R0 ;  /* 0x0000000000327308 */ /* 0x0002e40000000800 */
[----:B-1----:R-:W-:Y:S01]  /*4b10*/  FFMA.FTZ R0, R159, c[0x0][0x23c], -R4 ;  /* 0x00008f009f007a23 */ /* 0x002fe20000010804 */
[----:B---3--:R-:W-:-:S05]  /*4b20*/  F2FP.BF16.PACK_AB R9, R50, R49 ;  /* 0x000000313209723e */ /* 0x008fca00000010ff */
[----:B------:R1:W-:Y:S02]  /*4b30*/  MUFU.EX2 R48, R0 ;  /* 0x0000000000307308 */ /* 0x0003e40000000800 */
[----:B-1----:R-:W-:-:S06]  /*4b40*/  FFMA.FTZ R0, R165, c[0x0][0x23c], -R4 ;  /* 0x00008f00a5007a23 */ /* 0x002fcc0000010804 */
[----:B------:R1:W3:Y:S02]  /*4b50*/  MUFU.EX2 R39, R0 ;  /* 0x0000000000277308 */ /* 0x0002e40000000800 */
[----:B-1----:R-:W-:Y:S01]  /*4b60*/  FFMA.FTZ R0, R164, c[0x0][0x23c], -R6 ;  /* 0x00008f00a4007a23 */ /* 0x002fe20000010806 */
[----:B---3--:R-:W-:-:S05]  /*4b70*/  F2FP.BF16.PACK_AB R11, R39, R48 ;  /* 0x00000030270b723e */ /* 0x008fca00000010ff */
[----:B------:R1:W3:Y:S02]  /*4b80*/  MUFU.EX2 R38, R0 ;  /* 0x0000000000267308 */ /* 0x0002e40000000800 */
[C---:B------:R-:W-:Y:S08]  /*4b90*/  HMMA.16816.F32.BF16 R140, R8.reuse, R12, R140 ;  /* 0x0000000c088c723c */ /* 0x040ff0000004188c */
[----:B------:R-:W-:Y:S01]  /*4ba0*/  HMMA.16816.F32.BF16 R148, R8, R14, R148 ;  /* 0x0000000e0894723c */ /* 0x000fe20000041894 */
[----:B-1----:R-:W-:-:S04]  /*4bb0*/  FFMA.FTZ R0, R175, c[0x0][0x23c], -R5 ;  /* 0x00008f00af007a23 */ /* 0x002fc80000010805 */
[----:B------:R1:W-:Y:S03]  /*4bc0*/  MUFU.EX2 R37, R0 ;  /* 0x0000000000257308 */ /* 0x0003e60000000800 */
[C---:B-----5:R-:W-:Y:S08]  /*4bd0*/  HMMA.16816.F32.BF16 R160, R8.reuse, R16, R160 ;  /* 0x0000001008a0723c */ /* 0x060ff000000418a0 */
[----:B------:R-:W-:Y:S01]  /*4be0*/  HMMA.16816.F32.BF16 R32, R8, R18, R32 ;  /* 0x000000120820723c */ /* 0x000fe20000041820 */
[----:B-1----:R-:W-:-:S06]  /*4bf0*/  FFMA.FTZ R0, R174, c[0x0][0x23c], -R5 ;  /* 0x00008f00ae007a23 */ /* 0x002fcc0000010805 */
[----:B------:R-:W-:Y:S02]  /*4c00*/  F2FP.BF16.PACK_AB R8, R123, R121 ;  /* 0x000000797b08723e */ /* 0x000fe400000010ff */
[----:B------:R-:W-:Y:S01]  /*4c10*/  F2FP.BF16.PACK_AB R9, R68, R77 ;  /* 0x0000004d4409723e */ /* 0x000fe200000010ff */
[----:B------:R1:W4:Y:S01]  /*4c20*/  MUFU.EX2 R36, R0 ;  /* 0x0000000000247308 */ /* 0x0003220000000800 */
[----:B------:R-:W-:Y:S02]  /*4c30*/  F2FP.BF16.PACK_AB R10, R122, R131 ;  /* 0x000000837a0a723e */ /* 0x000fe400000010ff */
[----:B---3--:R-:W-:-:S07]  /*4c40*/  F2FP.BF16.PACK_AB R11, R38, R56 ;  /* 0x00000038260b723e */ /* 0x008fce00000010ff */
[----:B------:R-:W-:Y:S01]  /*4c50*/  HMMA.16816.F32.BF16 R40, R8, R16, R40 ;  /* 0x000000100828723c */ /* 0x000fe20000041828 */
[----:B-1----:R-:W-:Y:S01]  /*4c60*/  FFMA.FTZ R0, R172, c[0x0][0x23c], -R5 ;  /* 0x00008f00ac007a23 */ /* 0x002fe20000010805 */
[----:B----4-:R-:W-:-:S06]  /*4c70*/  F2FP.BF16.PACK_AB R164, R36, R37 ;  /* 0x0000002524a4723e */ /* 0x010fcc00000010ff */
[C---:B------:R-:W-:Y:S01]  /*4c80*/  HMMA.16816.F32.BF16 R144, R8.reuse, R12, R144 ;  /* 0x0000000c0890723c */ /* 0x040fe20000041890 */
[----:B------:R1:W-:Y:S07]  /*4c90*/  MUFU.EX2 R31, R0 ;  /* 0x00000000001f7308 */ /* 0x0003ee0000000800 */
[C---:B------:R-:W-:Y:S08]  /*4ca0*/  HMMA.16816.F32.BF16 R12, R8.reuse, R14, R44 ;  /* 0x0000000e080c723c */ /* 0x040ff0000004182c */
[----:B------:R-:W-:Y:S01]  /*4cb0*/  HMMA.16816.F32.BF16 R24, R8, R18, R24 ;  /* 0x000000120818723c */ /* 0x000fe20000041818 */
[----:B------:R3:W-:Y:S01]  /*4cc0*/  MUFU.EX2 R9, R2 ;  /* 0x0000000200097308 */ /* 0x0007e20000000800 */
[----:B-1----:R-:W-:-:S02]  /*4cd0*/  FFMA.FTZ R0, R173, c[0x0][0x23c], -R5 ;  /* 0x00008f00ad007a23 */ /* 0x002fc40000010805 */
[----:B------:R-:W-:-:S04]  /*4ce0*/  FADD.FTZ R5, R187, R185 ;  /* 0x000000b9bb057221 */ /* 0x000fc80000010000 */
[----:B------:R-:W-:Y:S01]  /*4cf0*/  FADD.FTZ R5, R186, R5 ;  /* 0x00000005ba057221 */ /* 0x000fe20000010000 */
[----:B------:R1:W4:Y:S01]  /*4d00*/  MUFU.EX2 R220, R0 ;  /* 0x0000000000dc7308 */ /* 0x0003220000000800 */
[----:B---3--:R-:W-:Y:S02]  /*4d10*/  FADD.FTZ R2, R108, R86 ;  /* 0x000000566c027221 */ /* 0x008fe40000010000 */
[----:B-1----:R-:W-:Y:S01]  /*4d20*/  FFMA.FTZ R0, R180, c[0x0][0x23c], -R4 ;  /* 0x00008f00b4007a23 */ /* 0x002fe20000010804 */
[----:B----4-:R-:W-:-:S04]  /*4d30*/  F2FP.BF16.PACK_AB R166, R220, R31 ;  /* 0x0000001fdca6723e */ /* 0x010fc800000010ff */
[----:B------:R1:W-:Y:S02]  /*4d40*/  MUFU.EX2 R29, R0 ;  /* 0x00000000001d7308 */ /* 0x0003e40000000800 */
[----:B-1----:R-:W-:-:S06]  /*4d50*/  FFMA.FTZ R0, R179, c[0x0][0x23c], -R4 ;  /* 0x00008f00b3007a23 */ /* 0x002fcc0000010804 */
[----:B------:R1:W3:Y:S02]  /*4d60*/  MUFU.EX2 R30, R0 ;  /* 0x00000000001e7308 */ /* 0x0002e40000000800 */
[----:B-1----:R-:W-:Y:S01]  /*4d70*/  FFMA.FTZ R0, R178, c[0x0][0x23c], -R4 ;  /* 0x00008f00b2007a23 */ /* 0x002fe20000010804 */
[----:B---3--:R-:W-:-:S05]  /*4d80*/  F2FP.BF16.PACK_AB R165, R30, R29 ;  /* 0x0000001d1ea5723e */ /* 0x008fca00000010ff */
[----:B------:R1:W-:Y:S02]  /*4d90*/  MUFU.EX2 R28, R0 ;  /* 0x00000000001c7308 */ /* 0x0003e40000000800 */
[----:B-1----:R-:W-:Y:S02]  /*4da0*/  FFMA.FTZ R0, R177, c[0x0][0x23c], -R4 ;  /* 0x00008f00b1007a23 */ /* 0x002fe40000010804 */
[----:B------:R-:W-:-:S04]  /*4db0*/  FADD.FTZ R4, R117, R114 ;  /* 0x0000007275047221 */ /* 0x000fc80000010000 */
[----:B------:R1:W3:Y:S01]  /*4dc0*/  MUFU.EX2 R222, R0 ;  /* 0x0000000000de7308 */ /* 0x0002e20000000800 */
[----:B------:R-:W-:Y:S02]  /*4dd0*/  FADD.FTZ R4, R116, R4 ;  /* 0x0000000474047221 */ /* 0x000fe40000010000 */
[----:B-1----:R-:W-:Y:S01]  /*4de0*/  FFMA.FTZ R0, R184, c[0x0][0x23c], -R6 ;  /* 0x00008f00b8007a23 */ /* 0x002fe20000010806 */
[----:B---3--:R-:W-:-:S04]  /*4df0*/  F2FP.BF16.PACK_AB R167, R222, R28 ;  /* 0x0000001cdea7723e */ /* 0x008fc800000010ff */
[----:B------:R1:W-:Y:S03]  /*4e00*/  MUFU.EX2 R16, R0 ;  /* 0x0000000000107308 */ /* 0x0003e60000000800 */
[C---:B--2---:R-:W-:Y:S08]  /*4e10*/  HMMA.16816.F32.BF16 R140, R164.reuse, R152, R140 ;  /* 0x00000098a48c723c */ /* 0x044ff0000004188c */
[----:B------:R-:W-:Y:S01]  /*4e20*/  HMMA.16816.F32.BF16 R148, R164, R154, R148 ;  /* 0x0000009aa494723c */ /* 0x000fe20000041894 */
[----:B-1----:R-:W-:-:S02]  /*4e30*/  FFMA.FTZ R0, R183, c[0x0][0x23c], -R6 ;  /* 0x00008f00b7007a23 */ /* 0x002fc40000010806 */
[----:B------:R-:W-:Y:S02]  /*4e40*/  FFMA.FTZ R6, R181, c[0x0][0x23c], -R6 ;  /* 0x00008f00b5067a23 */ /* 0x000fe40000010806 */
[----:B------:R1:W2:Y:S03]  /*4e50*/  MUFU.EX2 R10, R0 ;  /* 0x00000000000a7308 */ /* 0x0002a60000000800 */
[C---:B------:R-:W-:Y:S05]  /*4e60*/  HMMA.16816.F32.BF16 R160, R164.reuse, R20, R160 ;  /* 0x00000014a4a0723c */ /* 0x040fea00000418a0 */
[----:B------:R3:W4:Y:S03]  /*4e70*/  MUFU.EX2 R221, R6 ;  /* 0x0000000600dd7308 */ /* 0x0007260000000800 */
[----:B------:R-:W-:Y:S01]  /*4e80*/  HMMA.16816.F32.BF16 R164, R164, R22, R32 ;  /* 0x00000016a4a4723c */ /* 0x000fe20000041820 */
[----:B-1----:R-:W-:Y:S01]  /*4e90*/  FADD.FTZ R0, R226, R7 ;  /* 0x00000007e2007221 */ /* 0x002fe20000010000 */
[----:B--2---:R-:W-:Y:S01]  /*4ea0*/  F2FP.BF16.PACK_AB R169, R10, R16 ;  /* 0x000000100aa9723e */ /* 0x004fe200000010ff */
[----:B------:R-:W-:-:S04]  /*4eb0*/  FADD.FTZ R7, R127, R4 ;  /* 0x000000047f077221 */ /* 0x000fc80000010000 */
[----:B------:R-:W-:Y:S02]  /*4ec0*/  FADD.FTZ R7, R126, R7 ;  /* 0x000000077e077221 */ /* 0x000fe40000010000 */
[----:B---3--:R-:W-:Y:S01]  /*4ed0*/  FADD.FTZ R6, R87, R2 ;  /* 0x0000000257067221 */ /* 0x008fe20000010000 */
[----:B----4-:R-:W-:Y:S01]  /*4ee0*/  F2FP.BF16.PACK_AB R171, R221, R9 ;  /* 0x00000009ddab723e */ /* 0x010fe200000010ff */
[----:B------:R-:W-:Y:S02]  /*4ef0*/  FADD.FTZ R2, R227, R0 ;  /* 0x00000000e3027221 */ /* 0x000fe40000010000 */
[----:B------:R-:W-:Y:S02]  /*4f00*/  FADD.FTZ R0, R189, R5 ;  /* 0x00000005bd007221 */ /* 0x000fe40000010000 */
[----:B------:R-:W-:Y:S02]  /*4f10*/  FADD.FTZ R4, R124, R6 ;  /* 0x000000067c047221 */ /* 0x000fe40000010000 */
[----:B------:R-:W-:Y:S01]  /*4f20*/  FADD.FTZ R2, R228, R2 ;  /* 0x00000002e4027221 */ /* 0x000fe20000010000 */
[----:B------:R-:W-:Y:S01]  /*4f30*/  HMMA.16816.F32.BF16 R144, R168, R152, R144 ;  /* 0x00000098a890723c */ /* 0x000fe20000041890 */
[----:B------:R-:W-:-:S02]  /*4f40*/  FADD.FTZ R0, R192, R0 ;  /* 0x00000000c0007221 */ /* 0x000fc40000010000 */
[----:B------:R-:W-:Y:S02]  /*4f50*/  FADD.FTZ R6, R113, R4 ;  /* 0x0000000471067221 */ /* 0x000fe40000010000 */
[----:B------:R-:W-:Y:S02]  /*4f60*/  FADD.FTZ R4, R229, R2 ;  /* 0x00000002e5047221 */ /* 0x000fe40000010000 */
[----:B------:R-:W-:Y:S01]  /*4f70*/  FADD.FTZ R5, R188, R0 ;  /* 0x00000000bc057221 */ /* 0x000fe20000010000 */
[----:B------:R-:W-:Y:S01]  /*4f80*/  HMMA.16816.F32.BF16 R152, R168, R154, R12 ;  /* 0x0000009aa898723c */ /* 0x000fe2000004180c */
[----:B------:R-:W-:Y:S02]  /*4f90*/  FADD.FTZ R2, R125, R7 ;  /* 0x000000077d027221 */ /* 0x000fe40000010000 */
[----:B------:R-:W-:Y:S02]  /*4fa0*/  FADD.FTZ R0, R119, R6 ;  /* 0x0000000677007221 */ /* 0x000fe40000010000 */
[----:B------:R-:W-:-:S02]  /*4fb0*/  FADD.FTZ R4, R231, R4 ;  /* 0x00000004e7047221 */ /* 0x000fc40000010000 */
[----:B------:R-:W-:Y:S01]  /*4fc0*/  FADD.FTZ R5, R191, R5 ;  /* 0x00000005bf057221 */ /* 0x000fe20000010000 */
[C---:B------:R-:W-:Y:S01]  /*4fd0*/  HMMA.16816.F32.BF16 R156, R168.reuse, R20, R40 ;  /* 0x00000014a89c723c */ /* 0x040fe20000041828 */
        /* <DEDUP_REMOVED lines=8> */
[----:B------:R-:W-:Y:S02]  /*5060*/  FADD.FTZ R7, R190, R4 ;  /* 0x00000004be077221 */ /* 0x000fe40000010000 */
[----:B------:R-:W-:Y:S02]  /*5070*/  FADD.FTZ R6, R111, R2 ;  /* 0x000000026f067221 */ /* 0x000fe40000010000 */
[----:B------:R-:W-:Y:S02]  /*5080*/  FADD.FTZ R5, R83, R0 ;  /* 0x0000000053057221 */ /* 0x000fe40000010000 */
        /* <DEDUP_REMOVED lines=91> */
[----:B------:R-:W-:Y:S01]  /*5640*/  FADD.FTZ R222, R222, R0 ;  /* 0x00000000dede7221 */ /* 0x000fe20000010000 */
[----:B------:R-:W-:Y:S05]  /*5650*/  @!P0 BRA `(.L_x_6) ;  /* 0x0000378000008947 */ /* 0x000fea0003800000 */
[----:B------:R-:W-:Y:S01]  /*5660*/  IMAD.MOV.U32 R133, RZ, RZ, c[0x0][0x1a4] ;  /* 0x00006900ff857624 */ /* 0x000fe200078e00ff */
[----:B------:R-:W-:Y:S01]  /*5670*/  LEA.HI.SX32 R217, R217, 0xfffffffe, 0x19 ;  /* 0xfffffffed9d97811 */ /* 0x000fe200078fcaff */
[----:B------:R-:W-:Y:S01]  /*5680*/  IMAD.MOV.U32 R176, RZ, RZ, c[0x0][0x1a0] ;  /* 0x00006800ffb07624 */ /* 0x000fe200078e00ff */
[----:B------:R-:W-:Y:S01]  /*5690*/  MOV R135, R3 ;  /* 0x0000000300877202 */ /* 0x000fe20000000f00 */
[----:B------:R-:W-:Y:S02]  /*56a0*/  IMAD.MOV.U32 R132, RZ, RZ, R138 ;  /* 0x000000ffff847224 */ /* 0x000fe400078e008a */
[----:B------:R-:W-:Y:S01]  /*56b0*/  IMAD.MOV.U32 R134, RZ, RZ, R136 ;  /* 0x000000ffff867224 */ /* 0x000fe200078e0088 */
[----:B------:R-:W-:Y:S02]  /*56c0*/  SHF.L.U64.HI R0, R176, 0x6, R133 ;  /* 0x00000006b0007819 */ /* 0x000fe40000010285 */
[----:B------:R-:W-:Y:S01]  /*56d0*/  MOV R133, R137 ;  /* 0x0000008900857202 */ /* 0x000fe20000000f00 */
[----:B------:R-:W-:Y:S05]  /*56e0*/  BRA `(.L_x_7) ;  /* 0x000001c000007947 */ /* 0x000fea0003800000 */
.L_x_9:
[----:B------:R-:W-:Y:S01]  /*56f0*/  IADD3 R0, R217, -0x1, RZ ;  /* 0xffffffffd9007810 */ /* 0x000fe20007ffe0ff */
[----:B------:R-:W-:Y:S02]  /*5700*/  ULDC.64 UR4, c[0x0][0x198] ;  /* 0x0000660000047ab9 */ /* 0x000fe40000000a00 */
[----:B------:R-:W-:Y:S01]  /*5710*/  USHF.L.U32 UR6, UR4, 0x6, URZ ;  /* 0x0000000604067899 */ /* 0x000fe2000800063f */
[----:B------:R-:W-:Y:S01]  /*5720*/  SHF.R.S32.HI R136, RZ, 0x1f, R0 ;  /* 0x0000001fff887819 */ /* 0x000fe20000011400 */
[----:B------:R-:W-:Y:S01]  /*5730*/  IMAD.WIDE.U32 R2, R0, c[0x0][0x198], RZ ;  /* 0x0000660000027a25 */ /* 0x000fe200078e00ff */
[----:B------:R-:W-:Y:S03]  /*5740*/  USHF.L.U64.HI UR5, UR4, 0x6, UR5 ;  /* 0x0000000604057899 */ /* 0x000fe60008010205 */
[----:B------:R-:W-:Y:S04]  /*5750*/  IMAD R136, R136, c[0x0][0x198], RZ ;  /* 0x0000660088887a24 */ /* 0x000fe800078e02ff */
[----:B------:R-:W-:Y:S01]  /*5760*/  IMAD R136, R0, c[0x0][0x19c], R136 ;  /* 0x0000670000887a24 */ /* 0x000fe200078e0288 */
[----:B------:R-:W-:Y:S03]  /*5770*/  LEA R0, P1, R2, R250, 0x7 ;  /* 0x000000fa02007211 */ /* 0x000fe600078238ff */
[----:B------:R-:W-:Y:S01]  /*5780*/  IMAD.IADD R136, R3, 0x1, R136 ;  /* 0x0000000103887824 */ /* 0x000fe200078e0288 */
[----:B------:R-:W-:Y:S04]  /*5790*/  LEA R138, P2, R0, c[0x0][0x168], 0x1 ;  /* 0x00005a00008a7a11 */ /* 0x000fe800078408ff */
[----:B------:R-:W-:Y:S02]  /*57a0*/  LEA.HI.X R2, R2, R247, R136, 0x7, P1 ;  /* 0x000000f702027211 */ /* 0x000fe400008f3c88 */
[----:B------:R-:W-:Y:S02]  /*57b0*/  IADD3 R136, P1, R138, UR6, RZ ;  /* 0x000000068a887c10 */ /* 0x000fe4000ff3e0ff */
[----:B------:R-:W-:Y:S02]  /*57c0*/  LEA.HI.X R139, R0, c[0x0][0x16c], R2, 0x1, P2 ;  /* 0x00005b00008b7a11 */ /* 0x000fe400010f0c02 */
[----:B------:R-:W-:Y:S02]  /*57d0*/  IADD3 R2, P2, R136, UR6, RZ ;  /* 0x0000000688027c10 */ /* 0x000fe4000ff5e0ff */
[----:B------:R-:W-:Y:S01]  /*57e0*/  IADD3.X R137, R139, UR5, RZ, P1, !PT ;  /* 0x000000058b897c10 */ /* 0x000fe20008ffe4ff */
[----:B------:R-:W-:Y:S01]  /*57f0*/  @!PT LDS RZ, [RZ] ;  /* 0x00000000fffff984 */ /* 0x000fe20000000800 */
[----:B------:R-:W-:Y:S01]  /*5800*/  @!PT LDS RZ, [RZ] ;  /* 0x00000000fffff984 */ /* 0x000fe20000000800 */
[----:B------:R-:W-:Y:S01]  /*5810*/  @!PT LDS RZ, [RZ] ;  /* 0x00000000fffff984 */ /* 0x000fe20000000800 */
[----:B------:R1:W-:Y:S01]  /*5820*/  LDGSTS.E.BYPASS.LTC128B.128 [R218+0x2000], [R138.64] ;  /* 0x020000008ada7fae */ /* 0x0003e2000b901d48 */
[----:B------:R-:W-:Y:S02]  /*5830*/  IADD3 R172, P1, R2, UR6, RZ ;  /* 0x0000000602ac7c10 */ /* 0x000fe4000ff3e0ff */
[----:B------:R-:W-:Y:S01]  /*5840*/  IADD3.X R3, R137, UR5, RZ, P2, !PT ;  /* 0x0000000589037c10 */ /* 0x000fe200097fe4ff */
[----:B------:R1:W-:Y:S03]  /*5850*/  LDGSTS.E.BYPASS.LTC128B.128 [R218+0x2800], [R136.64] ;  /* 0x0280000088da7fae */ /* 0x0003e6000b901d48 */
[----:B------:R-:W-:Y:S01]  /*5860*/  IADD3.X R173, R3, UR5, RZ, P1, !PT ;  /* 0x0000000503ad7c10 */ /* 0x000fe20008ffe4ff */
[----:B------:R1:W-:Y:S04]  /*5870*/  LDGSTS.E.BYPASS.LTC128B.128 [R218+0x3000], [R2.64] ;  /* 0x0300000002da7fae */ /* 0x0003e8000b901d48 */
[----:B------:R1:W-:Y:S04]  /*5880*/  LDGSTS.E.BYPASS.LTC128B.128 [R218+0x3800], [R172.64] ;  /* 0x03800000acda7fae */ /* 0x0003e8000b901d48 */
[----:B------:R-:W0:Y:S01]  /*5890*/  LDGDEPBAR ;  /* 0x00000000000079af */ /* 0x000e220000000000 */
[----:B------:R-:W-:-:S05]  /*58a0*/  BRA `(.L_x_8) ;  /* 0x0000075000007947 */ /* 0x000fca0003800000 */
.L_x_7:
[----:B------:R-:W-:Y:S01]  /*58b0*/  SHF.R.S32.HI R0, RZ, 0x1f, R217 ;  /* 0x0000001fff007819 */ /* 0x000fe200000114d9 */
[----:B------:R-:W-:Y:S04]  /*58c0*/  DEPBAR.LE SB0, 0x0 ;  /* 0x000080000000791a */ /* 0x000fe80000000000 */
[----:B------:R-:W-:Y:S01]  /*58d0*/  BAR.SYNC.DEFER_BLOCKING 0x0 ;  /* 0x0000000000007b1d */ /* 0x000fe20000010000 */
[----:B------:R-:W-:Y:S02]  /*58e0*/  IMAD R0, R0, c[0x0][0x1a0], RZ ;  /* 0x0000680000007a24 */ /* 0x000fe400078e02ff */
[C---:B------:R-:W-:Y:S04]  /*58f0*/  IMAD.WIDE.U32 R2, R217.reuse, c[0x0][0x1a0], RZ ;  /* 0x00006800d9027a25 */ /* 0x040fe800078e00ff */
[----:B------:R-:W-:Y:S01]  /*5900*/  IMAD R4, R217, c[0x0][0x1a4], R0 ;  /* 0x00006900d9047a24 */ /* 0x000fe200078e0200 */
[----:B------:R-:W-:Y:S01]  /*5910*/  LEA R0, P0, R2, R248, 0x7 ;  /* 0x000000f802007211 */ /* 0x000fe200078038ff */
[----:B------:R-:W-:Y:S02]  /*5920*/  IMAD.MOV.U32 R9, RZ, RZ, c[0x0][0x1a0] ;  /* 0x00006800ff097624 */ /* 0x000fe400078e00ff */
[----:B------:R-:W-:Y:S01]  /*5930*/  IMAD.IADD R4, R3, 0x1, R4 ;  /* 0x0000000103047824 */ /* 0x000fe200078e0204 */
[----:B------:R-:W-:Y:S01]  /*5940*/  LEA R6, P1, R0, c[0x0][0x170], 0x1 ;  /* 0x00005c0000067a11 */ /* 0x000fe200078208ff */
[C---:B------:R-:W-:Y:S02]  /*5950*/  IMAD.SHL.U32 R8, R9.reuse, 0x40, RZ ;  /* 0x0000004009087824 */ /* 0x040fe400078e00ff */
[----:B------:R-:W-:Y:S01]  /*5960*/  IMAD.MOV.U32 R10, RZ, RZ, c[0x0][0x1a4] ;  /* 0x00006900ff0a7624 */ /* 0x000fe200078e00ff */
[----:B------:R-:W-:Y:S02]  /*5970*/  LEA.HI.X R2, R2, R245, R4, 0x7, P0 ;  /* 0x000000f502027211 */ /* 0x000fe400000f3c04 */
[-C--:B------:R-:W-:Y:S02]  /*5980*/  IADD3 R4, P0, R6, R8.reuse, RZ ;  /* 0x0000000806047210 */ /* 0x080fe40007f1e0ff */
[----:B------:R-:W-:Y:S02]  /*5990*/  LEA.HI.X R7, R0, c[0x0][0x174], R2, 0x1, P1 ;  /* 0x00005d0000077a11 */ /* 0x000fe400008f0c02 */
[----:B------:R-:W-:Y:S02]  /*59a0*/  SHF.L.U64.HI R10, R9, 0x6, R10 ;  /* 0x00000006090a7819 */ /* 0x000fe4000001020a */
[-C--:B------:R-:W-:Y:S01]  /*59b0*/  IADD3 R2, P1, R4, R8.reuse, RZ ;  /* 0x0000000804027210 */ /* 0x080fe20007f3e0ff */
[----:B------:R-:W-:Y:S01]  /*59c0*/  @!PT LDS RZ, [RZ] ;  /* 0x00000000fffff984 */ /* 0x000fe20000000800 */
[----:B------:R-:W-:Y:S01]  /*59d0*/  @!PT LDS RZ, [RZ] ;  /* 0x00000000fffff984 */ /* 0x000fe20000000800 */
[----:B------:R-:W-:Y:S01]  /*59e0*/  @!PT LDS RZ, [RZ] ;  /* 0x00000000fffff984 */ /* 0x000fe20000000800 */
[----:B------:R1:W-:Y:S02]  /*59f0*/  LDGSTS.E.BYPASS.LTC128B.128 [R218+0x4000], [R6.64] ;  /* 0x0400000006da7fae */ /* 0x0003e4000b901d48 */
[--C-:B------:R-:W-:Y:S01]  /*5a00*/  IMAD.X R5, R7, 0x1, R10.reuse, P0 ;  /* 0x0000000107057824 */ /* 0x100fe200000e060a */
[----:B------:R-:W-:Y:S03]  /*5a10*/  IADD3 R8, P0, R2, R8, RZ ;  /* 0x0000000802087210 */ /* 0x000fe60007f1e0ff */
[--C-:B------:R-:W-:Y:S02]  /*5a20*/  IMAD.X R3, R5, 0x1, R10.reuse, P1 ;  /* 0x0000000105037824 */ /* 0x100fe400008e060a */
[----:B------:R1:W-:Y:S02]  /*5a30*/  LDGSTS.E.BYPASS.LTC128B.128 [R218+0x4800], [R4.64] ;  /* 0x0480000004da7fae */ /* 0x0003e4000b901d48 */
[----:B------:R-:W-:Y:S01]  /*5a40*/  IMAD.X R9, R3, 0x1, R10, P0 ;  /* 0x0000000103097824 */ /* 0x000fe200000e060a */
[----:B------:R-:W-:Y:S05]  /*5a50*/  ISETP.GT.AND P0, PT, R217, RZ, PT ;  /* 0x000000ffd900720c */ /* 0x000fea0003f04270 */
[----:B------:R2:W-:Y:S08]  /*5a60*/  LDGSTS.E.BYPASS.LTC128B.128 [R218+0x5000], [R2.64] ;  /* 0x0500000002da7fae */ /* 0x0005f0000b901d48 */
[----:B------:R3:W-:Y:S08]  /*5a70*/  LDGSTS.E.BYPASS.LTC128B.128 [R218+0x5800], [R8.64] ;  /* 0x0580000008da7fae */ /* 0x0007f0000b901d48 */
[----:B------:R-:W-:Y:S08]  /*5a80*/  LDSM.16.M88.4 R128, [R207] ;  /* 0x00000000cf80783b */ /* 0x000ff00000000200 */
[----:B------:R-:W1:Y:S08]  /*5a90*/  LDSM.16.M88.4 R16, [R204+0x2000] ;  /* 0x00200000cc10783b */ /* 0x000e700000000200 */
[----:B------:R-:W3:Y:S08]  /*5aa0*/  LDSM.16.M88.4 R124, [R207+0x1000] ;  /* 0x00100000cf7c783b */ /* 0x000ef00000000200 */
[----:B------:R-:W4:Y:S08]  /*5ab0*/  LDSM.16.M88.4 R32, [R204+0x2400] ;  /* 0x00240000cc20783b */ /* 0x000f300000000200 */
[----:B------:R-:W0:Y:S08]  /*5ac0*/  LDGDEPBAR ;  /* 0x00000000000079af */ /* 0x000e300000000000 */
[----:B------:R-:W5:Y:S01]  /*5ad0*/  LDSM.16.M88.4 R48, [R204+0x2800] ;  /* 0x00280000cc30783b */ /* 0x000f620000000200 */
[-C--:B-1----:R-:W-:Y:S07]  /*5ae0*/  HMMA.16816.F32.BF16 R4, R128, R16.reuse, RZ ;  /* 0x000000108004723c */ /* 0x082fee00000418ff */
[----:B------:R-:W1:Y:S01]  /*5af0*/  LDSM.16.M88.4 R64, [R204+0x2c00] ;  /* 0x002c0000cc40783b */ /* 0x000e620000000200 */
[C---:B---3--:R-:W-:Y:S07]  /*5b00*/  HMMA.16816.F32.BF16 R8, R124.reuse, R16, RZ ;  /* 0x000000107c08723c */ /* 0x048fee00000418ff */
[----:B------:R-:W3:Y:S01]  /*5b10*/  LDSM.16.M88.4 R80, [R204+0x3000] ;  /* 0x00300000cc50783b */ /* 0x000ee20000000200 */
[-C--:B------:R-:W-:Y:S07]  /*5b20*/  HMMA.16816.F32.BF16 R12, R124, R18.reuse, RZ ;  /* 0x000000127c0c723c */ /* 0x080fee00000418ff */
[----:B------:R-:W1:Y:S01]  /*5b30*/  LDSM.16.M88.4 R96, [R204+0x3400] ;  /* 0x00340000cc60783b */ /* 0x000e620000000200 */
[C---:B------:R-:W-:Y:S07]  /*5b40*/  HMMA.16816.F32.BF16 R16, R128.reuse, R18, RZ ;  /* 0x000000128010723c */ /* 0x040fee00000418ff */
[----:B------:R-:W1:Y:S01]  /*5b50*/  LDSM.16.M88.4 R112, [R204+0x3800] ;  /* 0x00380000cc70783b */ /* 0x000e620000000200 */
[-C--:B----4-:R-:W-:Y:S07]  /*5b60*/  HMMA.16816.F32.BF16 R20, R128, R32.reuse, RZ ;  /* 0x000000208014723c */ /* 0x090fee00000418ff */
[----:B------:R-:W4:Y:S01]  /*5b70*/  LDSM.16.M88.4 R136, [R204+0x3c00] ;  /* 0x003c0000cc88783b */ /* 0x000f220000000200 */
[C---:B------:R-:W-:Y:S07]  /*5b80*/  HMMA.16816.F32.BF16 R24, R124.reuse, R32, RZ ;  /* 0x000000207c18723c */ /* 0x040fee00000418ff */
[----:B------:R-:W-:Y:S01]  /*5b90*/  LDSM.16.M88.4 R172, [R208] ;  /* 0x00000000d0ac783b */ /* 0x000fe20000000200 */
[-C--:B------:R-:W-:Y:S07]  /*5ba0*/  HMMA.16816.F32.BF16 R28, R124, R34.reuse, RZ ;  /* 0x000000227c1c723c */ /* 0x080fee00000418ff */
[----:B------:R-:W1:Y:S01]  /*5bb0*/  LDSM.16.M88.4 R176, [R209] ;  /* 0x00000000d1b0783b */ /* 0x000e620000000200 */
[C---:B------:R-:W-:Y:S07]  /*5bc0*/  HMMA.16816.F32.BF16 R32, R128.reuse, R34, RZ ;  /* 0x000000228020723c */ /* 0x040fee00000418ff */
[----:B------:R-:W2:Y:S01]  /*5bd0*/  LDSM.16.M88.4 R180, [R208+0x1000] ;  /* 0x00100000d0b4783b */ /* 0x000ea20000000200 */
[-C--:B-----5:R-:W-:Y:S07]  /*5be0*/  HMMA.16816.F32.BF16 R36, R128, R48.reuse, RZ ;  /* 0x000000308024723c */ /* 0x0a0fee00000418ff */
[----:B------:R-:W5:Y:S01]  /*5bf0*/  LDSM.16.M88.4 R184, [R216] ;  /* 0x00000000d8b8783b */ /* 0x000f620000000200 */
[C---:B------:R-:W-:Y:S07]  /*5c00*/  HMMA.16816.F32.BF16 R40, R124.reuse, R48, RZ ;  /* 0x000000307c28723c */ /* 0x040fee00000418ff */
[----:B------:R-:W2:Y:S01]  /*5c10*/  LDSM.16.M88.4 R188, [R215] ;  /* 0x00000000d7bc783b */ /* 0x000ea20000000200 */
[-C--:B------:R-:W-:Y:S07]  /*5c20*/  HMMA.16816.F32.BF16 R44, R124, R50.reuse, RZ ;  /* 0x000000327c2c723c */ /* 0x080fee00000418ff */
[----:B------:R-:W2:Y:S01]  /*5c30*/  LDSM.16.M88.4 R192, [R214] ;  /* 0x00000000d6c0783b */ /* 0x000ea20000000200 */
[C---:B------:R-:W-:Y:S07]  /*5c40*/  HMMA.16816.F32.BF16 R48, R128.reuse, R50, RZ ;  /* 0x000000328030723c */ /* 0x040fee00000418ff */
[----:B------:R-:W2:Y:S01]  /*5c50*/  LDSM.16.M88.4 R196, [R213] ;  /* 0x00000000d5c4783b */ /* 0x000ea20000000200 */
[-C--:B-1----:R-:W-:Y:S07]  /*5c60*/  HMMA.16816.F32.BF16 R52, R128, R64.reuse, RZ ;  /* 0x000000408034723c */ /* 0x082fee00000418ff */
[----:B------:R-:W-:Y:S01]  /*5c70*/  LDSM.16.M88.4 R200, [R211] ;  /* 0x00000000d3c8783b */ /* 0x000fe20000000200 */
[C---:B------:R-:W-:Y:S08]  /*5c80*/  HMMA.16816.F32.BF16 R56, R124.reuse, R64, RZ ;  /* 0x000000407c38723c */ /* 0x040ff000000418ff */
[-C--:B------:R-:W-:Y:S08]  /*5c90*/  HMMA.16816.F32.BF16 R60, R124, R66.reuse, RZ ;  /* 0x000000427c3c723c */ /* 0x080ff000000418ff */
[C---:B------:R-:W-:Y:S08]  /*5ca0*/  HMMA.16816.F32.BF16 R64, R128.reuse, R66, RZ ;  /* 0x000000428040723c */ /* 0x040ff000000418ff */
[-C--:B---3--:R-:W-:Y:S08]  /*5cb0*/  HMMA.16816.F32.BF16 R68, R128, R80.reuse, RZ ;  /* 0x000000508044723c */ /* 0x088ff000000418ff */
[C---:B------:R-:W-:Y:S08]  /*5cc0*/  HMMA.16816.F32.BF16 R72, R124.reuse, R80, RZ ;  /* 0x000000507c48723c */ /* 0x040ff000000418ff */
[-C--:B------:R-:W-:Y:S08]  /*5cd0*/  HMMA.16816.F32.BF16 R76, R124, R82.reuse, RZ ;  /* 0x000000527c4c723c */ /* 0x080ff000000418ff */
        /* <DEDUP_REMOVED lines=9> */
[-C--:B----4-:R-:W-:Y:S08]  /*5d70*/  HMMA.16816.F32.BF16 R116, R128, R136.reuse, RZ ;  /* 0x000000888074723c */ /* 0x090ff000000418ff */
[C---:B------:R-:W-:Y:S08]  /*5d80*/  HMMA.16816.F32.BF16 R120, R124.reuse, R136, RZ ;  /* 0x000000887c78723c */ /* 0x040ff000000418ff */
[-C--:B------:R-:W-:Y:S08]  /*5d90*/  HMMA.16816.F32.BF16 R124, R124, R138.reuse, RZ ;  /* 0x0000008a7c7c723c */ /* 0x080ff000000418ff */
[----:B------:R-:W-:Y:S01]  /*5da0*/  HMMA.16816.F32.BF16 R128, R128, R138, RZ ;  /* 0x0000008a8080723c */ /* 0x000fe200000418ff */
[----:B------:R-:W1:Y:S07]  /*5db0*/  LDSM.16.M88.4 R136, [R212] ;  /* 0x00000000d488783b */ /* 0x000e6e0000000200 */
[-C--:B------:R-:W-:Y:S08]  /*5dc0*/  HMMA.16816.F32.BF16 R4, R172, R176.reuse, R4 ;  /* 0x000000b0ac04723c */ /* 0x080ff00000041804 */
[C---:B--2---:R-:W-:Y:S08]  /*5dd0*/  HMMA.16816.F32.BF16 R8, R180.reuse, R176, R8 ;  /* 0x000000b0b408723c */ /* 0x044ff00000041808 */
[-C--:B------:R-:W-:Y:S08]  /*5de0*/  HMMA.16816.F32.BF16 R12, R180, R178.reuse, R12 ;  /* 0x000000b2b40c723c */ /* 0x080ff0000004180c */
[C---:B------:R-:W-:Y:S01]  /*5df0*/  HMMA.16816.F32.BF16 R16, R172.reuse, R178, R16 ;  /* 0x000000b2ac10723c */ /* 0x040fe20000041810 */
[----:B------:R-:W2:Y:S01]  /*5e00*/  LDSM.16.M88.4 R176, [R210] ;  /* 0x00000000d2b0783b */ /* 0x000ea20000000200 */
[----:B------:R-:W-:Y:S06]  /*5e10*/  DEPBAR.LE SB0, 0x0 ;  /* 0x000080000000791a */ /* 0x000fec0000000000 */
[-C--:B-----5:R-:W-:Y:S01]  /*5e20*/  HMMA.16816.F32.BF16 R20, R172, R184.reuse, R20 ;  /* 0x000000b8ac14723c */ /* 0x0a0fe20000041814 */
[----:B------:R-:W-:Y:S07]  /*5e30*/  BAR.SYNC.DEFER_BLOCKING 0x0 ;  /* 0x0000000000007b1d */ /* 0x000fee0000010000 */
[C---:B------:R-:W-:Y:S08]  /*5e40*/  HMMA.16816.F32.BF16 R24, R180.reuse, R184, R24 ;  /* 0x000000b8b418723c */ /* 0x040ff00000041818 */
[-C--:B------:R-:W-:Y:S08]  /*5e50*/  HMMA.16816.F32.BF16 R28, R180, R186.reuse, R28 ;  /* 0x000000bab41c723c */ /* 0x080ff0000004181c */
        /* <DEDUP_REMOVED lines=13> */
[-C--:B-1----:R-:W-:Y:S08]  /*5f30*/  HMMA.16816.F32.BF16 R84, R172, R136.reuse, R84 ;  /* 0x00000088ac54723c */ /* 0x082ff00000041854 */
[C---:B------:R-:W-:Y:S08]  /*5f40*/  HMMA.16816.F32.BF16 R88, R180.reuse, R136, R88 ;  /* 0x00000088b458723c */ /* 0x040ff00000041858 */
[-C--:B------:R-:W-:Y:S08]  /*5f50*/  HMMA.16816.F32.BF16 R92, R180, R138.reuse, R92 ;  /* 0x0000008ab45c723c */ /* 0x080ff0000004185c */
[C---:B------:R-:W-:Y:S08]  /*5f60*/  HMMA.16816.F32.BF16 R96, R172.reuse, R138, R96 ;  /* 0x0000008aac60723c */ /* 0x040ff00000041860 */
[-C--:B------:R-:W-:Y:S08]  /*5f70*/  HMMA.16816.F32.BF16 R100, R172, R200.reuse, R100 ;  /* 0x000000c8ac64723c */ /* 0x080ff00000041864 */
[C---:B------:R-:W-:Y:S08]  /*5f80*/  HMMA.16816.F32.BF16 R104, R180.reuse, R200, R104 ;  /* 0x000000c8b468723c */ /* 0x040ff00000041868 */
[-C--:B------:R-:W-:Y:S08]  /*5f90*/  HMMA.16816.F32.BF16 R108, R180, R202.reuse, R108 ;  /* 0x000000cab46c723c */ /* 0x080ff0000004186c */
[C---:B------:R-:W-:Y:S08]  /*5fa0*/  HMMA.16816.F32.BF16 R112, R172.reuse, R202, R112 ;  /* 0x000000caac70723c */ /* 0x040ff00000041870 */
[-C--:B--2---:R-:W-:Y:S08]  /*5fb0*/  HMMA.16816.F32.BF16 R116, R172, R176.reuse, R116 ;  /* 0x000000b0ac74723c */ /* 0x084ff00000041874 */
[C---:B------:R-:W-:Y:S08]  /*5fc0*/  HMMA.16816.F32.BF16 R120, R180.reuse, R176, R120 ;  /* 0x000000b0b478723c */ /* 0x040ff00000041878 */
[-C--:B------:R-:W-:Y:S08]  /*5fd0*/  HMMA.16816.F32.BF16 R124, R180, R178.reuse, R124 ;  /* 0x000000b2b47c723c */ /* 0x080ff0000004187c */
[----:B------:R-:W-:Y:S01]  /*5fe0*/  HMMA.16816.F32.BF16 R128, R172, R178, R128 ;  /* 0x000000b2ac80723c */ /* 0x000fe20000041880 */
[----:B------:R-:W-:-:S07]  /*5ff0*/  @P0 BRA `(.L_x_9) ;  /* 0xfffff6f000000947 */ /* 0x000fce000383ffff */
.L_x_8:
[----:B------:R-:W-:Y:S02]  /*6000*/  FMNMX.FTZ R0, R4, R132, !PT ;  /* 0x0000008404007209 */ /* 0x000fe40007810000 */
[----:B------:R-:W-:Y:S02]  /*6010*/  IADD3 R217, R217, -0x1, RZ ;  /* 0xffffffffd9d97810 */ /* 0x000fe40007ffe0ff */
[----:B-1----:R-:W-:Y:S02]  /*6020*/  FMNMX.FTZ R2, R5, R0, !PT ;  /* 0x0000000005027209 */ /* 0x002fe40007810000 */
[----:B------:R-:W-:Y:S02]  /*6030*/  FMNMX.FTZ R0, R6, R133, !PT ;  /* 0x0000008506007209 */ /* 0x000fe40007810000 */
        /* <DEDUP_REMOVED lines=117> */
[----:B------:R-:W-:Y:S01]  /*6790*/  FMNMX.FTZ R138, R116, R138, !PT ;  /* 0x0000008a748a7209 */ /* 0x000fe20007810000 */
[----:B------:R-:W-:Y:S01]  /*67a0*/  SHFL.BFLY PT, R2, R0, 0x2, 0x1f ;  /* 0x0c401f0000027f89 */ /* 0x000fe200000e0000 */
[----:B------:R-:W-:Y:S02]  /*67b0*/  FMNMX.FTZ R3, R118, R3, !PT ;  /* 0x0000000376037209 */ /* 0x000fe40007810000 */
[----:B------:R-:W-:Y:S02]  /*67c0*/  FMNMX.FTZ R138, R117, R138, !PT ;  /* 0x0000008a758a7209 */ /* 0x000fe40007810000 */
[----:B------:R-:W-:Y:S02]  /*67d0*/  FMNMX.FTZ R3, R119, R3, !PT ;  /* 0x0000000377037209 */ /* 0x000fe40007810000 */
[----:B------:R-:W-:Y:S01]  /*67e0*/  FMNMX.FTZ R138, R128, R138, !PT ;  /* 0x0000008a808a7209 */ /* 0x000fe20007810000 */
[----:B------:R-:W-:Y:S01]  /*67f0*/  SHFL.BFLY PT, R139, R136, 0x2, 0x1f ;  /* 0x0c401f00888b7f89 */ /* 0x000fe200000e0000 */
[----:B------:R-:W-:Y:S02]  /*6800*/  FMNMX.FTZ R3, R130, R3, !PT ;  /* 0x0000000382037209 */ /* 0x000fe40007810000 */
[----:B------:R-:W-:Y:S02]  /*6810*/  FMNMX.FTZ R138, R129, R138, !PT ;  /* 0x0000008a818a7209 */ /* 0x000fe40007810000 */
[----:B------:R-:W-:Y:S03]  /*6820*/  FMNMX.FTZ R3, R131, R3, !PT ;  /* 0x0000000383037209 */ /* 0x000fe60007810000 */
[----:B------:R-:W-:Y:S08]  /*6830*/  SHFL.BFLY PT, R172, R138, 0x2, 0x1f ;  /* 0x0c401f008aac7f89 */ /* 0x000ff000000e0000 */
[----:B------:R-:W1:Y:S02]  /*6840*/  SHFL.BFLY PT, R137, R3, 0x2, 0x1f ;  /* 0x0c401f0003897f89 */ /* 0x000e6400000e0000 */
[----:B-1----:R-:W-:Y:S02]  /*6850*/  FMNMX.FTZ R137, R3, R137, !PT ;  /* 0x0000008903897209 */ /* 0x002fe40007810000 */
[----:B------:R-:W-:Y:S02]  /*6860*/  FMNMX.FTZ R2, R0, R2, !PT ;  /* 0x0000000200027209 */ /* 0x000fe40007810000 */
[----:B------:R-:W-:Y:S02]  /*6870*/  FMNMX.FTZ R138, R138, R172, !PT ;  /* 0x000000ac8a8a7209 */ /* 0x000fe40007810000 */
[----:B------:R-:W1:Y:S01]  /*6880*/  SHFL.BFLY PT, R173, R137, 0x1, 0x1f ;  /* 0x0c201f0089ad7f89 */ /* 0x000e6200000e0000 */
[----:B------:R-:W-:Y:S07]  /*6890*/  FMNMX.FTZ R136, R136, R139, !PT ;  /* 0x0000008b88887209 */ /* 0x000fee0007810000 */
[----:B------:R-:W2:Y:S08]  /*68a0*/  SHFL.BFLY PT, R172, R138, 0x1, 0x1f ;  /* 0x0c201f008aac7f89 */ /* 0x000eb000000e0000 */
[----:B------:R-:W3:Y:S01]  /*68b0*/  SHFL.BFLY PT, R139, R136, 0x1, 0x1f ;  /* 0x0c201f00888b7f89 */ /* 0x000ee200000e0000 */
[----:B-1----:R-:W-:Y:S07]  /*68c0*/  FMNMX.FTZ R137, R137, R173, !PT ;  /* 0x000000ad89897209 */ /* 0x002fee0007810000 */
[----:B------:R-:W1:Y:S01]  /*68d0*/  SHFL.BFLY PT, R3, R2, 0x1, 0x1f ;  /* 0x0c201f0002037f89 */ /* 0x000e6200000e0000 */
[----:B--2---:R-:W-:Y:S04]  /*68e0*/  FMNMX.FTZ R138, R138, R172, !PT ;  /* 0x000000ac8a8a7209 */ /* 0x004fe80007810000 */
[C---:B------:R-:W-:Y:S01]  /*68f0*/  FSETP.NEU.FTZ.AND P1, PT, R138.reuse, -INF , PT ;  /* 0xff8000008a00780b */ /* 0x040fe20003f3d000 */
[----:B------:R-:W-:Y:S01]  /*6900*/  FADD.FTZ R0, -R138, R132 ;  /* 0x000000848a007221 */ /* 0x000fe20000010100 */
[----:B---3--:R-:W-:Y:S03]  /*6910*/  FMNMX.FTZ R136, R136, R139, !PT ;  /* 0x0000008b88887209 */ /* 0x008fe60007810000 */
[----:B------:R-:W-:Y:S02]  /*6920*/  FMUL.FTZ R0, R0, c[0x0][0x23c] ;  /* 0x00008f0000007a20 */ /* 0x000fe40000410000 */
[----:B------:R-:W-:Y:S02]  /*6930*/  FMUL.FTZ R139, R137, c[0x0][0x23c] ;  /* 0x00008f00898b7a20 */ /* 0x000fe40000410000 */
[----:B------:R2:W3:Y:S01]  /*6940*/  MUFU.EX2 R132, R0 ;  /* 0x0000000000847308 */ /* 0x0004e20000000800 */
[----:B-1----:R-:W-:Y:S05]  /*6950*/  FMNMX.FTZ R3, R2, R3, !PT ;  /* 0x0000000302037209 */ /* 0x002fea0007810000 */
[----:B------:R-:W-:Y:S02]  /*6960*/  FMUL.FTZ R172, R3, c[0x0][0x23c] ;  /* 0x00008f0003ac7a20 */ /* 0x000fe40000410000 */
[C---:B--2---:R-:W-:Y:S04]  /*6970*/  FADD.FTZ R0, -R137.reuse, R133 ;  /* 0x0000008589007221 */ /* 0x044fe80000010100 */
[----:B------:R-:W-:Y:S04]  /*6980*/  FMUL.FTZ R0, R0, c[0x0][0x23c] ;  /* 0x00008f0000007a20 */ /* 0x000fe80000410000 */
[----:B------:R1:W2:Y:S02]  /*6990*/  MUFU.EX2 R133, R0 ;  /* 0x0000000000857308 */ /* 0x0002a40000000800 */
[----:B-1----:R-:W-:Y:S02]  /*69a0*/  FADD.FTZ R0, -R136, R134 ;  /* 0x0000008688007221 */ /* 0x002fe40000010100 */
[----:B------:R-:W-:Y:S02]  /*69b0*/  FMUL.FTZ R134, R138, c[0x0][0x23c] ;  /* 0x00008f008a867a20 */ /* 0x000fe40000410000 */
[----:B------:R-:W-:Y:S03]  /*69c0*/  FMUL.FTZ R0, R0, c[0x0][0x23c] ;  /* 0x00008f0000007a20 */ /* 0x000fe60000410000 */
[----:B------:R-:W-:Y:S01]  /*69d0*/  FSEL R134, R134, RZ, P1 ;  /* 0x000000ff86867208 */ /* 0x000fe20000800000 */
[----:B------:R1:W-:Y:S01]  /*69e0*/  MUFU.EX2 R2, R0 ;  /* 0x0000000000027308 */ /* 0x0003e20000000800 */
[----:B------:R-:W-:Y:S03]  /*69f0*/  FSETP.NEU.FTZ.AND P1, PT, R137, -INF , PT ;  /* 0xff8000008900780b */ /* 0x000fe60003f3d000 */
[--C-:B------:R-:W-:Y:S01]  /*6a00*/  FFMA.FTZ R20, R20, c[0x0][0x23c], -R134.reuse ;  /* 0x00008f0014147a23 */ /* 0x100fe20000010886 */
[----:B------:R-:W-:Y:S01]  /*6a10*/  FSEL R139, R139, RZ, P1 ;  /* 0x000000ff8b8b7208 */ /* 0x000fe20000800000 */
[--C-:B------:R-:W-:Y:S01]  /*6a20*/  FFMA.FTZ R21, R21, c[0x0][0x23c], -R134.reuse ;  /* 0x00008f0015157a23 */ /* 0x100fe20000010886 */
[----:B------:R-:W-:Y:S01]  /*6a30*/  FSETP.NEU.FTZ.AND P1, PT, R136, -INF , PT ;  /* 0xff8000008800780b */ /* 0x000fe20003f3d000 */
[--C-:B------:R-:W-:Y:S02]  /*6a40*/  FFMA.FTZ R48, R48, c[0x0][0x23c], -R134.reuse ;  /* 0x00008f0030307a23 */ /* 0x100fe40000010886 */
[----:B------:R-:W-:Y:S01]  /*6a50*/  MUFU.EX2 R190, R20 ;  /* 0x0000001400be7308 */ /* 0x000fe20000000800 */
[--C-:B------:R-:W-:Y:S02]  /*6a60*/  FFMA.FTZ R22, R22, c[0x0][0x23c], -R139.reuse ;  /* 0x00008f0016167a23 */ /* 0x100fe4000001088b */
[--C-:B------:R-:W-:Y:S02]  /*6a70*/  FFMA.FTZ R23, R23, c[0x0][0x23c], -R139.reuse ;  /* 0x00008f0017177a23 */ /* 0x100fe4000001088b */
[--C-:B------:R-:W-:Y:S02]  /*6a80*/  FFMA.FTZ R49, R49, c[0x0][0x23c], -R134.reuse ;  /* 0x00008f0031317a23 */ /* 0x100fe40000010886 */
[--C-:B------:R-:W-:Y:S02]  /*6a90*/  FFMA.FTZ R50, R50, c[0x0][0x23c], -R139.reuse ;  /* 0x00008f0032327a23 */ /* 0x100fe4000001088b */
[--C-:B------:R-:W-:Y:S01]  /*6aa0*/  FFMA.FTZ R51, R51, c[0x0][0x23c], -R139.reuse ;  /* 0x00008f0033337a23 */ /* 0x100fe2000001088b */
        /* <DEDUP_REMOVED lines=12> */
[----:B------:R4:W-:Y:S01]  /*6b70*/  MUFU.EX2 R189, R23 ;  /* 0x0000001700bd7308 */ /* 0x0009e20000000800 */
[--C-:B------:R-:W-:Y:S02]  /*6b80*/  FFMA.FTZ R102, R102, c[0x0][0x23c], -R139.reuse ;  /* 0x00008f0066667a23 */ /* 0x100fe4000001088b */
[--C-:B------:R-:W-:Y:S02]  /*6b90*/  FFMA.FTZ R103, R103, c[0x0][0x23c], -R139.reuse ;  /* 0x00008f0067677a23 */ /* 0x100fe4000001088b */
[--C-:B------:R-:W-:Y:S02]  /*6ba0*/  FFMA.FTZ R112, R112, c[0x0][0x23c], -R134.reuse ;  /* 0x00008f0070707a23 */ /* 0x100fe40000010886 */
[--C-:B------:R-:W-:Y:S02]  /*6bb0*/  FFMA.FTZ R113, R113, c[0x0][0x23c], -R134.reuse ;  /* 0x00008f0071717a23 */ /* 0x100fe40000010886 */
[--C-:B------:R-:W-:Y:S01]  /*6bc0*/  FFMA.FTZ R114, R114, c[0x0][0x23c], -R139.reuse ;  /* 0x00008f0072727a23 */ /* 0x100fe2000001088b */
[----:B------:R3:W-:Y:S01]  /*6bd0*/  MUFU.EX2 R202, R16 ;  /* 0x0000001000ca7308 */ /* 0x0007e20000000800 */
[----:B------:R-:W-:Y:S02]  /*6be0*/  FFMA.FTZ R115, R115, c[0x0][0x23c], -R139 ;  /* 0x00008f0073737a23 */ /* 0x000fe4000001088b */
[----:B-1----:R-:W-:Y:S02]  /*6bf0*/  FADD.FTZ R0, -R3, R135 ;  /* 0x0000008703007221 */ /* 0x002fe40000010100 */
[----:B------:R-:W-:Y:S02]  /*6c00*/  FMUL.FTZ R135, R136, c[0x0][0x23c] ;  /* 0x00008f0088877a20 */ /* 0x000fe40000410000 */
[--C-:B------:R-:W-:Y:S02]  /*6c10*/  FFMA.FTZ R4, R4, c[0x0][0x23c], -R134.reuse ;  /* 0x00008f0004047a23 */ /* 0x100fe40000010886 */
[----:B------:R-:W-:Y:S01]  /*6c20*/  FFMA.FTZ R5, R5, c[0x0][0x23c], -R134 ;  /* 0x00008f0005057a23 */ /* 0x000fe20000010886 */
[----:B------:R1:W-:Y:S01]  /*6c30*/  MUFU.EX2 R235, R17 ;  /* 0x0000001100eb7308 */ /* 0x0003e20000000800 */
[----:B------:R-:W-:Y:S01]  /*6c40*/  FSEL R135, R135, RZ, P1 ;  /* 0x000000ff87877208 */ /* 0x000fe20000800000 */
[--C-:B------:R-:W-:Y:S01]  /*6c50*/  FFMA.FTZ R6, R6, c[0x0][0x23c], -R139.reuse ;  /* 0x00008f0006067a23 */ /* 0x100fe2000001088b */
[----:B------:R-:W-:Y:S01]  /*6c60*/  FSETP.NEU.FTZ.AND P1, PT, R3, -INF , PT ;  /* 0xff8000000300780b */ /* 0x000fe20003f3d000 */
[----:B----4-:R-:W4:Y:S01]  /*6c70*/  LDSM.16.MT88.4 R20, [R205+0x4000] ;  /* 0x00400000cd14783b */ /* 0x010f220000004200 */
[----:B------:R-:W-:Y:S02]  /*6c80*/  FFMA.FTZ R7, R7, c[0x0][0x23c], -R139 ;  /* 0x00008f0007077a23 */ /* 0x000fe4000001088b */
[--C-:B------:R-:W-:Y:S01]  /*6c90*/  FFMA.FTZ R40, R40, c[0x0][0x23c], -R135.reuse ;  /* 0x00008f0028287a23 */ /* 0x100fe20000010887 */
[----:B------:R-:W-:Y:S01]  /*6ca0*/  FSEL R172, R172, RZ, P1 ;  /* 0x000000ffacac7208 */ /* 0x000fe20000800000 */
[--C-:B------:R-:W-:Y:S01]  /*6cb0*/  FFMA.FTZ R41, R41, c[0x0][0x23c], -R135.reuse ;  /* 0x00008f0029297a23 */ /* 0x100fe20000010887 */
[----:B------:R5:W-:Y:S01]  /*6cc0*/  MUFU.EX2 R174, R4 ;  /* 0x0000000400ae7308 */ /* 0x000be20000000800 */
[--C-:B------:R-:W-:Y:S02]  /*6cd0*/  FFMA.FTZ R44, R44, c[0x0][0x23c], -R135.reuse ;  /* 0x00008f002c2c7a23 */ /* 0x100fe40000010887 */
[--C-:B------:R-:W-:Y:S02]  /*6ce0*/  FFMA.FTZ R42, R42, c[0x0][0x23c], -R172.reuse ;  /* 0x00008f002a2a7a23 */ /* 0x100fe400000108ac */
[--C-:B------:R-:W-:Y:S02]  /*6cf0*/  FFMA.FTZ R43, R43, c[0x0][0x23c], -R172.reuse ;  /* 0x00008f002b2b7a23 */ /* 0x100fe400000108ac */
[----:B------:R-:W-:Y:S02]  /*6d00*/  FFMA.FTZ R45, R45, c[0x0][0x23c], -R135 ;  /* 0x00008f002d2d7a23 */ /* 0x000fe40000010887 */
[--C-:B------:R-:W-:Y:S01]  /*6d10*/  FFMA.FTZ R46, R46, c[0x0][0x23c], -R172.reuse ;  /* 0x00008f002e2e7a23 */ /* 0x100fe200000108ac */
[----:B------:R2:W2:Y:S01]  /*6d20*/  MUFU.EX2 R225, R5 ;  /* 0x0000000500e17308 */ /* 0x0004a20000000800 */
[--C-:B------:R-:W-:Y:S02]  /*6d30*/  FFMA.FTZ R47, R47, c[0x0][0x23c], -R172.reuse ;  /* 0x00008f002f2f7a23 */ /* 0x100fe400000108ac */
[C---:B---3--:R-:W-:Y:S02]  /*6d40*/  FMUL.FTZ R16, R132.reuse, R152 ;  /* 0x0000009884107220 */ /* 0x048fe40000410000 */
[----:B-1----:R-:W-:Y:S02]  /*6d50*/  FMUL.FTZ R17, R132, R153 ;  /* 0x0000009984117220 */ /* 0x002fe40000410000 */
[--C-:B------:R-:W-:Y:S02]  /*6d60*/  FFMA.FTZ R15, R15, c[0x0][0x23c], -R172.reuse ;  /* 0x00008f000f0f7a23 */ /* 0x100fe400000108ac */
[----:B------:R-:W-:Y:S01]  /*6d70*/  FFMA.FTZ R26, R26, c[0x0][0x23c], -R172 ;  /* 0x00008f001a1a7a23 */ /* 0x000fe200000108ac */
[----:B------:R1:W-:Y:S01]  /*6d80*/  MUFU.EX2 R175, R6 ;  /* 0x0000000600af7308 */ /* 0x0003e20000000800 */
[--C-:B------:R-:W-:Y:S02]  /*6d90*/  FFMA.FTZ R36, R36, c[0x0][0x23c], -R134.reuse ;  /* 0x00008f0024247a23 */ /* 0x100fe40000010886 */
[----:B------:R-:W-:Y:S02]  /*6da0*/  FFMA.FTZ R37, R37, c[0x0][0x23c], -R134 ;  /* 0x00008f0025257a23 */ /* 0x000fe40000010886 */
[----:B-----5:R-:W-:Y:S02]  /*6db0*/  FMUL.FTZ R4, R132, R144 ;  /* 0x0000009084047220 */ /* 0x020fe40000410000 */
[--C-:B------:R-:W-:Y:S02]  /*6dc0*/  FFMA.FTZ R38, R38, c[0x0][0x23c], -R139.reuse ;  /* 0x00008f0026267a23 */ /* 0x100fe4000001088b */
[----:B------:R-:W-:Y:S01]  /*6dd0*/  FFMA.FTZ R39, R39, c[0x0][0x23c], -R139 ;  /* 0x00008f0027277a23 */ /* 0x000fe2000001088b */
[----:B------:R3:W5:Y:S01]  /*6de0*/  MUFU.EX2 R201, R7 ;  /* 0x0000000700c97308 */ /* 0x0007620000000800 */
[--C-:B------:R-:W-:Y:S02]  /*6df0*/  FFMA.FTZ R8, R8, c[0x0][0x23c], -R135.reuse ;  /* 0x00008f0008087a23 */ /* 0x100fe40000010887 */
[--C-:B------:R-:W-:Y:S02]  /*6e00*/  FFMA.FTZ R9, R9, c[0x0][0x23c], -R135.reuse ;  /* 0x00008f0009097a23 */ /* 0x100fe40000010887 */
[----:B--2---:R-:W-:Y:S02]  /*6e10*/  FMUL.FTZ R5, R132, R145 ;  /* 0x0000009184057220 */ /* 0x004fe40000410000 */
[--C-:B------:R-:W-:Y:S02]  /*6e20*/  FFMA.FTZ R10, R10, c[0x0][0x23c], -R172.reuse ;  /* 0x00008f000a0a7a23 */ /* 0x100fe400000108ac */
[--C-:B------:R-:W-:Y:S01]  /*6e30*/  FFMA.FTZ R11, R11, c[0x0][0x23c], -R172.reuse ;  /* 0x00008f000b0b7a23 */ /* 0x100fe200000108ac */
[----:B------:R2:W-:Y:S01]  /*6e40*/  MUFU.EX2 R197, R18 ;  /* 0x0000001200c57308 */ /* 0x0005e20000000800 */
[--C-:B------:R-:W-:Y:S02]  /*6e50*/  FFMA.FTZ R12, R12, c[0x0][0x23c], -R135.reuse ;  /* 0x00008f000c0c7a23 */ /* 0x100fe40000010887 */
[----:B------:R-:W-:Y:S02]  /*6e60*/  FFMA.FTZ R13, R13, c[0x0][0x23c], -R135 ;  /* 0x00008f000d0d7a23 */ /* 0x000fe40000010887 */
[----:B-1----:R-:W-:Y:S02]  /*6e70*/  FMUL.FTZ R6, R133, R146 ;  /* 0x0000009285067220 */ /* 0x002fe40000410000 */
[----:B------:R-:W-:Y:S02]  /*6e80*/  FFMA.FTZ R14, R14, c[0x0][0x23c], -R172 ;  /* 0x00008f000e0e7a23 */ /* 0x000fe400000108ac */
[--C-:B------:R-:W-:Y:S01]  /*6e90*/  FFMA.FTZ R32, R32, c[0x0][0x23c], -R134.reuse ;  /* 0x00008f0020207a23 */ /* 0x100fe20000010886 */
[----:B------:R1:W1:Y:S01]  /*6ea0*/  MUFU.EX2 R228, R19 ;  /* 0x0000001300e47308 */ /* 0x0002620000000800 */
[----:B------:R-:W-:Y:S02]  /*6eb0*/  FFMA.FTZ R33, R33, c[0x0][0x23c], -R134 ;  /* 0x00008f0021217a23 */ /* 0x000fe40000010886 */
[--C-:B------:R-:W-:Y:S02]  /*6ec0*/  FFMA.FTZ R34, R34, c[0x0][0x23c], -R139.reuse ;  /* 0x00008f0022227a23 */ /* 0x100fe4000001088b */
[----:B---3--:R-:W-:Y:S02]  /*6ed0*/  FMUL.FTZ R7, R133, R147 ;  /* 0x0000009385077220 */ /* 0x008fe40000410000 */
[----:B------:R-:W-:Y:S02]  /*6ee0*/  FFMA.FTZ R35, R35, c[0x0][0x23c], -R139 ;  /* 0x00008f0023237a23 */ /* 0x000fe4000001088b */
[--C-:B------:R-:W-:Y:S01]  /*6ef0*/  FFMA.FTZ R24, R24, c[0x0][0x23c], -R135.reuse ;  /* 0x00008f0018187a23 */ /* 0x100fe20000010887 */
[----:B------:R3:W-:Y:S01]  /*6f00*/  MUFU.EX2 R223, R36 ;  /* 0x0000002400df7308 */ /* 0x0007e20000000800 */
[--C-:B------:R-:W-:Y:S02]  /*6f10*/  FFMA.FTZ R25, R25, c[0x0][0x23c], -R135.reuse ;  /* 0x00008f0019197a23 */ /* 0x100fe40000010887 */
[--C-:B------:R-:W-:Y:S02]  /*6f20*/  FFMA.FTZ R27, R27, c[0x0][0x23c], -R172.reuse ;  /* 0x00008f001b1b7a23 */ /* 0x100fe400000108ac */
[----:B--2---:R-:W-:Y:S02]  /*6f30*/  FMUL.FTZ R18, R133, R154 ;  /* 0x0000009a85127220 */ /* 0x004fe40000410000 */
[--C-:B------:R-:W-:Y:S02]  /*6f40*/  FFMA.FTZ R28, R28, c[0x0][0x23c], -R135.reuse ;  /* 0x00008f001c1c7a23 */ /* 0x100fe40000010887 */
[----:B------:R-:W-:Y:S01]  /*6f50*/  FFMA.FTZ R29, R29, c[0x0][0x23c], -R135 ;  /* 0x00008f001d1d7a23 */ /* 0x000fe20000010887 */
[----:B------:R5:W-:Y:S01]  /*6f60*/  MUFU.EX2 R238, R37 ;  /* 0x0000002500ee7308 */ /* 0x000be20000000800 */
[--C-:B------:R-:W-:Y:S02]  /*6f70*/  FFMA.FTZ R30, R30, c[0x0][0x23c], -R172.reuse ;  /* 0x00008f001e1e7a23 */ /* 0x100fe400000108ac */
[----:B------:R-:W-:Y:S02]  /*6f80*/  FFMA.FTZ R31, R31, c[0x0][0x23c], -R172 ;  /* 0x00008f001f1f7a23 */ /* 0x000fe400000108ac */
[----:B-1----:R-:W-:Y:S02]  /*6f90*/  FMUL.FTZ R19, R133, R155 ;  /* 0x0000009b85137220 */ /* 0x002fe40000410000 */
[----:B------:R-:W-:Y:S01]  /*6fa0*/  LDSM.16.MT88.4 R152, [R205+0x5c00] ;  /* 0x005c0000cd98783b */ /* 0x000fe20000004200 */
[--C-:B------:R-:W-:Y:S02]  /*6fb0*/  FFMA.FTZ R65, R65, c[0x0][0x23c], -R134.reuse ;  /* 0x00008f0041417a23 */ /* 0x100fe40000010886 */
[----:B------:R1:W-:Y:S01]  /*6fc0*/  MUFU.EX2 R200, R38 ;  /* 0x0000002600c87308 */ /* 0x0003e20000000800 */
[--C-:B------:R-:W-:Y:S02]  /*6fd0*/  FFMA.FTZ R66, R66, c[0x0][0x23c], -R139.reuse ;  /* 0x00008f0042427a23 */ /* 0x100fe4000001088b */
[----:B------:R-:W-:Y:S01]  /*6fe0*/  FFMA.FTZ R67, R67, c[0x0][0x23c], -R139 ;  /* 0x00008f0043437a23 */ /* 0x000fe2000001088b */
[----:B---3--:R-:W-:Y:S01]  /*6ff0*/  F2FP.BF16.PACK_AB R36, R225, R174 ;  /* 0x000000aee124723e */ /* 0x008fe200000010ff */
[----:B------:R-:W-:Y:S02]  /*7000*/  FFMA.FTZ R64, R64, c[0x0][0x23c], -R134 ;  /* 0x00008f0040407a23 */ /* 0x000fe40000010886 */
[--C-:B------:R-:W-:Y:S02]  /*7010*/  FFMA.FTZ R57, R57, c[0x0][0x23c], -R135.reuse ;  /* 0x00008f0039397a23 */ /* 0x100fe40000010887 */
[--C-:B------:R-:W-:Y:S01]  /*7020*/  FFMA.FTZ R58, R58, c[0x0][0x23c], -R172.reuse ;  /* 0x00008f003a3a7a23 */ /* 0x100fe200000108ac */
[----:B------:R2:W-:Y:S01]  /*7030*/  MUFU.EX2 R232, R39 ;  /* 0x0000002700e87308 */ /* 0x0005e20000000800 */
[--C-:B------:R-:W-:Y:S02]  /*7040*/  FFMA.FTZ R59, R59, c[0x0][0x23c], -R172.reuse ;  /* 0x00008f003b3b7a23 */ /* 0x100fe400000108ac */
[--C-:B------:R-:W-:Y:S01]  /*7050*/  FFMA.FTZ R60, R60, c[0x0][0x23c], -R135.reuse ;  /* 0x00008f003c3c7a23 */ /* 0x100fe20000010887 */
[----:B-----5:R-:W-:Y:S01]  /*7060*/  F2FP.BF16.PACK_AB R37, R201, R175 ;  /* 0x000000afc925723e */ /* 0x020fe200000010ff */
[--C-:B------:R-:W-:Y:S02]  /*7070*/  FFMA.FTZ R61, R61, c[0x0][0x23c], -R135.reuse ;  /* 0x00008f003d3d7a23 */ /* 0x100fe40000010887 */
[--C-:B------:R-:W-:Y:S02]  /*7080*/  FFMA.FTZ R62, R62, c[0x0][0x23c], -R172.reuse ;  /* 0x00008f003e3e7a23 */ /* 0x100fe400000108ac */
[----:B------:R-:W-:Y:S01]  /*7090*/  FFMA.FTZ R63, R63, c[0x0][0x23c], -R172 ;  /* 0x00008f003f3f7a23 */ /* 0x000fe200000108ac */
[----:B------:R-:W-:Y:S01]  /*70a0*/  MUFU.EX2 R183, R40 ;  /* 0x0000002800b77308 */ /* 0x000fe20000000800 */
[----:B------:R-:W-:Y:S02]  /*70b0*/  FFMA.FTZ R56, R56, c[0x0][0x23c], -R135 ;  /* 0x00008f0038387a23 */ /* 0x000fe40000010887 */
[--C-:B------:R-:W-:Y:S01]  /*70c0*/  FFMA.FTZ R68, R68, c[0x0][0x23c], -R134.reuse ;  /* 0x00008f0044447a23 */ /* 0x100fe20000010886 */
[----:B-1----:R-:W-:Y:S01]  /*70d0*/  F2FP.BF16.PACK_AB R38, R235, R202 ;  /* 0x000000caeb26723e */ /* 0x002fe200000010ff */
[--C-:B------:R-:W-:Y:S02]  /*70e0*/  FFMA.FTZ R69, R69, c[0x0][0x23c], -R134.reuse ;  /* 0x00008f0045457a23 */ /* 0x100fe40000010886 */
[--C-:B------:R-:W-:Y:S02]  /*70f0*/  FFMA.FTZ R70, R70, c[0x0][0x23c], -R139.reuse ;  /* 0x00008f0046467a23 */ /* 0x100fe4000001088b */
[--C-:B------:R-:W-:Y:S01]  /*7100*/  FFMA.FTZ R71, R71, c[0x0][0x23c], -R139.reuse ;  /* 0x00008f0047477a23 */ /* 0x100fe2000001088b */
[----:B------:R-:W-:Y:S01]  /*7110*/  MUFU.EX2 R195, R41 ;  /* 0x0000002900c37308 */ /* 0x000fe20000000800 */
[--C-:B------:R-:W-:Y:S02]  /*7120*/  FFMA.FTZ R80, R80, c[0x0][0x23c], -R134.reuse ;  /* 0x00008f0050507a23 */ /* 0x100fe40000010886 */
[----:B------:R-:W-:Y:S01]  /*7130*/  FFMA.FTZ R81, R81, c[0x0][0x23c], -R134 ;  /* 0x00008f0051517a23 */ /* 0x000fe20000010886 */
[----:B--2---:R-:W-:Y:S01]  /*7140*/  F2FP.BF16.PACK_AB R39, R228, R197 ;  /* 0x000000c5e427723e */ /* 0x004fe200000010ff */
[--C-:B------:R-:W-:Y:S02]  /*7150*/  FFMA.FTZ R82, R82, c[0x0][0x23c], -R139.reuse ;  /* 0x00008f0052527a23 */ /* 0x100fe4000001088b */
[----:B------:R-:W-:Y:S02]  /*7160*/  FFMA.FTZ R83, R83, c[0x0][0x23c], -R139 ;  /* 0x00008f0053537a23 */ /* 0x000fe4000001088b */
[--C-:B------:R-:W-:Y:S01]  /*7170*/  FFMA.FTZ R72, R72, c[0x0][0x23c], -R135.reuse ;  /* 0x00008f0048487a23 */ /* 0x100fe20000010887 */
[----:B------:R-:W-:Y:S01]  /*7180*/  MUFU.EX2 R186, R42 ;  /* 0x0000002a00ba7308 */ /* 0x000fe20000000800 */
[-C--:B----4-:R-:W-:Y:S05]  /*7190*/  HMMA.16816.F32.BF16 R4, R36, R20.reuse, R4 ;  /* 0x000000142404723c */ /* 0x090fea0000041804 */
[--C-:B------:R-:W-:Y:S02]  /*71a0*/  FFMA.FTZ R73, R73, c[0x0][0x23c], -R135.reuse ;  /* 0x00008f0049497a23 */ /* 0x100fe40000010887 */
[--C-:B------:R-:W-:Y:S02]  /*71b0*/  FFMA.FTZ R74, R74, c[0x0][0x23c], -R172.reuse ;  /* 0x00008f004a4a7a23 */ /* 0x100fe400000108ac */
[----:B------:R1:W-:Y:S03]  /*71c0*/  MUFU.EX2 R191, R43 ;  /* 0x0000002b00bf7308 */ /* 0x0003e60000000800 */
[--C-:B------:R-:W-:Y:S02]  /*71d0*/  FFMA.FTZ R75, R75, c[0x0][0x23c], -R172.reuse ;  /* 0x00008f004b4b7a23 */ /* 0x100fe400000108ac */
[--C-:B------:R-:W-:Y:S02]  /*71e0*/  FFMA.FTZ R76, R76, c[0x0][0x23c], -R135.reuse ;  /* 0x00008f004c4c7a23 */ /* 0x100fe40000010887 */
[----:B------:R-:W-:Y:S02]  /*71f0*/  FFMA.FTZ R77, R77, c[0x0][0x23c], -R135 ;  /* 0x00008f004d4d7a23 */ /* 0x000fe40000010887 */
[--C-:B------:R-:W-:Y:S01]  /*7200*/  FFMA.FTZ R78, R78, c[0x0][0x23c], -R172.reuse ;  /* 0x00008f004e4e7a23 */ /* 0x100fe200000108ac */
[----:B------:R2:W-:Y:S01]  /*7210*/  MUFU.EX2 R173, R8 ;  /* 0x0000000800ad7308 */ /* 0x0005e20000000800 */
[----:B------:R-:W-:Y:S02]  /*7220*/  FFMA.FTZ R79, R79, c[0x0][0x23c], -R172 ;  /* 0x00008f004f4f7a23 */ /* 0x000fe400000108ac */
[--C-:B------:R-:W-:Y:S02]  /*7230*/  FFMA.FTZ R84, R84, c[0x0][0x23c], -R134.reuse ;  /* 0x00008f0054547a23 */ /* 0x100fe40000010886 */
[--C-:B------:R-:W-:Y:S02]  /*7240*/  FFMA.FTZ R85, R85, c[0x0][0x23c], -R134.reuse ;  /* 0x00008f0055557a23 */ /* 0x100fe40000010886 */
[--C-:B------:R-:W-:Y:S02]  /*7250*/  FFMA.FTZ R86, R86, c[0x0][0x23c], -R139.reuse ;  /* 0x00008f0056567a23 */ /* 0x100fe4000001088b */
[--C-:B------:R-:W-:Y:S01]  /*7260*/  FFMA.FTZ R87, R87, c[0x0][0x23c], -R139.reuse ;  /* 0x00008f0057577a23 */ /* 0x100fe2000001088b */
[----:B------:R3:W-:Y:S01]  /*7270*/  MUFU.EX2 R181, R9 ;  /* 0x0000000900b57308 */ /* 0x0007e20000000800 */
[--C-:B------:R-:W-:Y:S02]  /*7280*/  FFMA.FTZ R96, R96, c[0x0][0x23c], -R134.reuse ;  /* 0x00008f0060607a23 */ /* 0x100fe40000010886 */
[----:B------:R-:W-:Y:S01]  /*7290*/  FFMA.FTZ R97, R97, c[0x0][0x23c], -R134 ;  /* 0x00008f0061617a23 */ /* 0x000fe20000010886 */
[----:B-1----:R-:W1:Y:S01]  /*72a0*/  LDSM.16.MT88.4 R40, [R206+0x4000] ;  /* 0x00400000ce28783b */ /* 0x002e620000004200 */
[--C-:B------:R-:W-:Y:S02]  /*72b0*/  FFMA.FTZ R98, R98, c[0x0][0x23c], -R139.reuse ;  /* 0x00008f0062627a23 */ /* 0x100fe4000001088b */
[----:B------:R-:W-:Y:S02]  /*72c0*/  FFMA.FTZ R99, R99, c[0x0][0x23c], -R139 ;  /* 0x00008f0063637a23 */ /* 0x000fe4000001088b */
[--C-:B------:R-:W-:Y:S01]  /*72d0*/  FFMA.FTZ R88, R88, c[0x0][0x23c], -R135.reuse ;  /* 0x00008f0058587a23 */ /* 0x100fe20000010887 */
[----:B------:R-:W-:Y:S01]  /*72e0*/  MUFU.EX2 R177, R10 ;  /* 0x0000000a00b17308 */ /* 0x000fe20000000800 */
[--C-:B------:R-:W-:Y:S02]  /*72f0*/  FFMA.FTZ R89, R89, c[0x0][0x23c], -R135.reuse ;  /* 0x00008f0059597a23 */ /* 0x100fe40000010887 */
[--C-:B------:R-:W-:Y:S02]  /*7300*/  FFMA.FTZ R90, R90, c[0x0][0x23c], -R172.reuse ;  /* 0x00008f005a5a7a23 */ /* 0x100fe400000108ac */
[----:B--2---:R-:W-:Y:S02]  /*7310*/  FMUL.FTZ R8, R2, R140 ;  /* 0x0000008c02087220 */ /* 0x004fe40000410000 */
[--C-:B------:R-:W-:Y:S02]  /*7320*/  FFMA.FTZ R91, R91, c[0x0][0x23c], -R172.reuse ;  /* 0x00008f005b5b7a23 */ /* 0x100fe400000108ac */
[--C-:B------:R-:W-:Y:S01]  /*7330*/  FFMA.FTZ R92, R92, c[0x0][0x23c], -R135.reuse ;  /* 0x00008f005c5c7a23 */ /* 0x100fe20000010887 */
[----:B------:R-:W-:Y:S01]  /*7340*/  MUFU.EX2 R179, R11 ;  /* 0x0000000b00b37308 */ /* 0x000fe20000000800 */
[--C-:B------:R-:W-:Y:S02]  /*7350*/  FFMA.FTZ R93, R93, c[0x0][0x23c], -R135.reuse ;  /* 0x00008f005d5d7a23 */ /* 0x100fe40000010887 */
[--C-:B------:R-:W-:Y:S02]  /*7360*/  FFMA.FTZ R94, R94, c[0x0][0x23c], -R172.reuse ;  /* 0x00008f005e5e7a23 */ /* 0x100fe400000108ac */
[----:B---3--:R-:W-:Y:S02]  /*7370*/  FMUL.FTZ R9, R2, R141 ;  /* 0x0000008d02097220 */ /* 0x008fe40000410000 */
[--C-:B------:R-:W-:Y:S02]  /*7380*/  FFMA.FTZ R95, R95, c[0x0][0x23c], -R172.reuse ;  /* 0x00008f005f5f7a23 */ /* 0x100fe400000108ac */
[----:B------:R-:W-:Y:S01]  /*7390*/  FMUL.FTZ R0, R0, c[0x0][0x23c] ;  /* 0x00008f0000007a20 */ /* 0x000fe20000410000 */
[----:B------:R2:W-:Y:S01]  /*73a0*/  MUFU.EX2 R184, R12 ;  /* 0x0000000c00b87308 */ /* 0x0005e20000000800 */
[--C-:B------:R-:W-:Y:S02]  /*73b0*/  FFMA.FTZ R104, R104, c[0x0][0x23c], -R135.reuse ;  /* 0x00008f0068687a23 */ /* 0x100fe40000010887 */
[--C-:B------:R-:W-:Y:S02]  /*73c0*/  FFMA.FTZ R105, R105, c[0x0][0x23c], -R135.reuse ;  /* 0x00008f0069697a23 */ /* 0x100fe40000010887 */
[--C-:B------:R-:W-:Y:S02]  /*73d0*/  FFMA.FTZ R106, R106, c[0x0][0x23c], -R172.reuse ;  /* 0x00008f006a6a7a23 */ /* 0x100fe400000108ac */
[--C-:B------:R-:W-:Y:S02]  /*73e0*/  FFMA.FTZ R107, R107, c[0x0][0x23c], -R172.reuse ;  /* 0x00008f006b6b7a23 */ /* 0x100fe400000108ac */
[--C-:B------:R-:W-:Y:S01]  /*73f0*/  FFMA.FTZ R108, R108, c[0x0][0x23c], -R135.reuse ;  /* 0x00008f006c6c7a23 */ /* 0x100fe20000010887 */
[----:B------:R-:W3:Y:S01]  /*7400*/  MUFU.EX2 R0, R0 ;  /* 0x0000000000007308 */ /* 0x000ee20000000800 */
[----:B------:R-:W-:Y:S02]  /*7410*/  FFMA.FTZ R109, R109, c[0x0][0x23c], -R135 ;  /* 0x00008f006d6d7a23 */ /* 0x000fe40000010887 */
[--C-:B------:R-:W-:Y:S02]  /*7420*/  FFMA.FTZ R110, R110, c[0x0][0x23c], -R172.reuse ;  /* 0x00008f006e6e7a23 */ /* 0x100fe400000108ac */
[----:B------:R-:W-:Y:S02]  /*7430*/  FFMA.FTZ R111, R111, c[0x0][0x23c], -R172 ;  /* 0x00008f006f6f7a23 */ /* 0x000fe400000108ac */
[--C-:B------:R-:W-:Y:S02]  /*7440*/  FFMA.FTZ R116, R116, c[0x0][0x23c], -R134.reuse ;  /* 0x00008f0074747a23 */ /* 0x100fe40000010886 */
[--C-:B------:R-:W-:Y:S01]  /*7450*/  FFMA.FTZ R117, R117, c[0x0][0x23c], -R134.reuse ;  /* 0x00008f0075757a23 */ /* 0x100fe20000010886 */
[----:B------:R4:W5:Y:S01]  /*7460*/  MUFU.EX2 R188, R13 ;  /* 0x0000000d00bc7308 */ /* 0x0009620000000800 */
[--C-:B------:R-:W-:Y:S02]  /*7470*/  FFMA.FTZ R128, R128, c[0x0][0x23c], -R134.reuse ;  /* 0x00008f0080807a23 */ /* 0x100fe40000010886 */
[----:B------:R-:W-:Y:S02]  /*7480*/  FFMA.FTZ R134, R129, c[0x0][0x23c], -R134 ;  /* 0x00008f0081867a23 */ /* 0x000fe40000010886 */
[----:B--2---:R-:W-:Y:S02]  /*7490*/  FMUL.FTZ R12, R2, R148 ;  /* 0x00000094020c7220 */ /* 0x004fe40000410000 */
[--C-:B------:R-:W-:Y:S02]  /*74a0*/  FFMA.FTZ R118, R118, c[0x0][0x23c], -R139.reuse ;  /* 0x00008f0076767a23 */ /* 0x100fe4000001088b */
[--C-:B------:R-:W-:Y:S01]  /*74b0*/  FFMA.FTZ R119, R119, c[0x0][0x23c], -R139.reuse ;  /* 0x00008f0077777a23 */ /* 0x100fe2000001088b */
[----:B------:R2:W-:Y:S01]  /*74c0*/  MUFU.EX2 R180, R14 ;  /* 0x0000000e00b47308 */ /* 0x0005e20000000800 */
[--C-:B------:R-:W-:Y:S02]  /*74d0*/  FFMA.FTZ R130, R130, c[0x0][0x23c], -R139.reuse ;  /* 0x00008f0082827a23 */ /* 0x100fe4000001088b */
[----:B------:R-:W-:Y:S02]  /*74e0*/  FFMA.FTZ R139, R131, c[0x0][0x23c], -R139 ;  /* 0x00008f00838b7a23 */ /* 0x000fe4000001088b */
[C---:B---3--:R-:W-:Y:S02]  /*74f0*/  FMUL.FTZ R10, R0.reuse, R142 ;  /* 0x0000008e000a7220 */ /* 0x048fe40000410000 */
[----:B------:R-:W-:Y:S02]  /*7500*/  FMUL.FTZ R11, R0, R143 ;  /* 0x0000008f000b7220 */ /* 0x000fe40000410000 */
[--C-:B------:R-:W-:Y:S01]  /*7510*/  FFMA.FTZ R120, R120, c[0x0][0x23c], -R135.reuse ;  /* 0x00008f0078787a23 */ /* 0x100fe20000010887 */
[----:B------:R3:W1:Y:S01]  /*7520*/  MUFU.EX2 R182, R15 ;  /* 0x0000000f00b67308 */ /* 0x0006620000000800 */
[--C-:B------:R-:W-:Y:S02]  /*7530*/  FFMA.FTZ R121, R121, c[0x0][0x23c], -R135.reuse ;  /* 0x00008f0079797a23 */ /* 0x100fe40000010887 */
[--C-:B------:R-:W-:Y:S02]  /*7540*/  FFMA.FTZ R124, R124, c[0x0][0x23c], -R135.reuse ;  /* 0x00008f007c7c7a23 */ /* 0x100fe40000010887 */
[----:B----4-:R-:W-:Y:S02]  /*7550*/  FMUL.FTZ R13, R2, R149 ;  /* 0x00000095020d7220 */ /* 0x010fe40000410000 */
[----:B------:R-:W-:Y:S02]  /*7560*/  FFMA.FTZ R135, R125, c[0x0][0x23c], -R135 ;  /* 0x00008f007d877a23 */ /* 0x000fe40000010887 */
[--C-:B------:R-:W-:Y:S01]  /*7570*/  FFMA.FTZ R122, R122, c[0x0][0x23c], -R172.reuse ;  /* 0x00008f007a7a7a23 */ /* 0x100fe200000108ac */
[----:B------:R4:W-:Y:S01]  /*7580*/  MUFU.EX2 R240, R32 ;  /* 0x0000002000f07308 */ /* 0x0009e20000000800 */
[--C-:B------:R-:W-:Y:S02]  /*7590*/  FFMA.FTZ R123, R123, c[0x0][0x23c], -R172.reuse ;  /* 0x00008f007b7b7a23 */ /* 0x100fe400000108ac */
[--C-:B------:R-:W-:Y:S02]  /*75a0*/  FFMA.FTZ R126, R126, c[0x0][0x23c], -R172.reuse ;  /* 0x00008f007e7e7a23 */ /* 0x100fe400000108ac */
[C---:B--2---:R-:W-:Y:S02]  /*75b0*/  FMUL.FTZ R14, R0.reuse, R150 ;  /* 0x00000096000e7220 */ /* 0x044fe40000410000 */
[----:B------:R-:W-:Y:S03]  /*75c0*/  FFMA.FTZ R172, R127, c[0x0][0x23c], -R172 ;  /* 0x00008f007fac7a23 */ /* 0x000fe600000108ac */
[----:B------:R2:W-:Y:S01]  /*75d0*/  MUFU.EX2 R242, R33 ;  /* 0x0000002100f27308 */ /* 0x0005e20000000800 */
[----:B---3--:R-:W-:Y:S09]  /*75e0*/  FMUL.FTZ R15, R0, R151 ;  /* 0x00000097000f7220 */ /* 0x008ff20000410000 */
[----:B------:R5:W-:Y:S01]  /*75f0*/  MUFU.EX2 R239, R34 ;  /* 0x0000002200ef7308 */ /* 0x000be20000000800 */
[----:B----4-:R-:W-:Y:S09]  /*7600*/  F2FP.BF16.PACK_AB R32, R181, R173 ;  /* 0x000000adb520723e */ /* 0x010ff200000010ff */
[----:B------:R1:W-:Y:S01]  /*7610*/  MUFU.EX2 R243, R35 ;  /* 0x0000002300f37308 */ /* 0x0003e20000000800 */
[----:B--2---:R-:W-:Y:S09]  /*7620*/  F2FP.BF16.PACK_AB R33, R179, R177 ;  /* 0x000000b1b321723e */ /* 0x004ff200000010ff */
[----:B------:R2:W-:Y:S01]  /*7630*/  MUFU.EX2 R178, R24 ;  /* 0x0000001800b27308 */ /* 0x0005e20000000800 */
[----:B-----5:R-:W-:Y:S09]  /*7640*/  F2FP.BF16.PACK_AB R34, R188, R184 ;  /* 0x000000b8bc22723e */ /* 0x020ff200000010ff */
[----:B------:R3:W4:Y:S01]  /*7650*/  MUFU.EX2 R192, R25 ;  /* 0x0000001900c07308 */ /* 0x0007220000000800 */
[----:B-1----:R-:W-:Y:S09]  /*7660*/  F2FP.BF16.PACK_AB R35, R182, R180 ;  /* 0x000000b4b623723e */ /* 0x002ff200000010ff */
[----:B------:R1:W-:Y:S01]  /*7670*/  MUFU.EX2 R176, R26 ;  /* 0x0000001a00b07308 */ /* 0x0003e20000000800 */
[C---:B------:R-:W-:Y:S04]  /*7680*/  HMMA.16816.F32.BF16 R8, R32.reuse, R20, R8 ;  /* 0x000000142008723c */ /* 0x040fe80000041808 */
[----:B--2---:R-:W-:Y:S03]  /*7690*/  FMUL.FTZ R24, R2, R160 ;  /* 0x000000a002187220 */ /* 0x004fe60000410000 */
[C---:B------:R-:W-:Y:S01]  /*76a0*/  FMUL.FTZ R20, R132.reuse, R156 ;  /* 0x0000009c84147220 */ /* 0x040fe20000410000 */
[-C--:B------:R-:W-:Y:S01]  /*76b0*/  HMMA.16816.F32.BF16 R12, R32, R22.reuse, R12 ;  /* 0x00000016200c723c */ /* 0x080fe2000004180c */
[----:B------:R2:W5:Y:S03]  /*76c0*/  MUFU.EX2 R187, R27 ;  /* 0x0000001b00bb7308 */ /* 0x0005660000000800 */
[----:B------:R-:W-:Y:S02]  /*76d0*/  FMUL.FTZ R21, R132, R157 ;  /* 0x0000009d84157220 */ /* 0x000fe40000410000 */
[----:B---3--:R-:W-:Y:S02]  /*76e0*/  FMUL.FTZ R25, R2, R161 ;  /* 0x000000a102197220 */ /* 0x008fe40000410000 */
[C---:B------:R-:W-:Y:S03]  /*76f0*/  HMMA.16816.F32.BF16 R16, R36.reuse, R22, R16 ;  /* 0x000000162410723c */ /* 0x040fe60000041810 */
[----:B------:R-:W-:Y:S04]  /*7700*/  MUFU.EX2 R198, R44 ;  /* 0x0000002c00c67308 */ /* 0x000fe80000000800 */
[C---:B------:R-:W-:Y:S02]  /*7710*/  FMUL.FTZ R22, R133.reuse, R158 ;  /* 0x0000009e85167220 */ /* 0x040fe40000410000 */
[----:B------:R-:W-:Y:S03]  /*7720*/  FMUL.FTZ R23, R133, R159 ;  /* 0x0000009f85177220 */ /* 0x000fe60000410000 */
[C---:B-1----:R-:W-:Y:S01]  /*7730*/  FMUL.FTZ R26, R0.reuse, R162 ;  /* 0x000000a2001a7220 */ /* 0x042fe20000410000 */
[----:B------:R-:W-:Y:S03]  /*7740*/  MUFU.EX2 R226, R45 ;  /* 0x0000002d00e27308 */ /* 0x000fe60000000800 */
[-C--:B------:R-:W-:Y:S03]  /*7750*/  HMMA.16816.F32.BF16 R20, R36, R40.reuse, R20 ;  /* 0x000000282414723c */ /* 0x080fe60000041814 */
[----:B--2---:R-:W-:Y:S04]  /*7760*/  FMUL.FTZ R27, R0, R163 ;  /* 0x000000a3001b7220 */ /* 0x004fe80000410000 */
[----:B------:R-:W-:Y:S03]  /*7770*/  MUFU.EX2 R194, R46 ;  /* 0x0000002e00c27308 */ /* 0x000fe60000000800 */
[C---:B------:R-:W-:Y:S07]  /*7780*/  HMMA.16816.F32.BF16 R24, R32.reuse, R40, R24 ;  /* 0x000000282018723c */ /* 0x040fee0000041818 */
[----:B------:R1:W-:Y:S01]  /*7790*/  MUFU.EX2 R230, R47 ;  /* 0x0000002f00e67308 */ /* 0x0003e20000000800 */
[----:B----4-:R-:W-:Y:S04]  /*77a0*/  F2FP.BF16.PACK_AB R40, R192, R178 ;  /* 0x000000b2c028723e */ /* 0x010fe800000010ff */
[----:B-----5:R-:W-:Y:S05]  /*77b0*/  F2FP.BF16.PACK_AB R41, R187, R176 ;  /* 0x000000b0bb29723e */ /* 0x020fea00000010ff */
[----:B------:R2:W-:Y:S10]  /*77c0*/  MUFU.EX2 R199, R28 ;  /* 0x0000001c00c77308 */ /* 0x0005f40000000800 */
[----:B------:R3:W4:Y:S01]  /*77d0*/  MUFU.EX2 R231, R29 ;  /* 0x0000001d00e77308 */ /* 0x0007220000000800 */
[----:B-1----:R-:W1:Y:S09]  /*77e0*/  LDSM.16.MT88.4 R44, [R205+0x4400] ;  /* 0x00440000cd2c783b */ /* 0x002e720000004200 */
[----:B------:R5:W-:Y:S01]  /*77f0*/  MUFU.EX2 R196, R30 ;  /* 0x0000001e00c47308 */ /* 0x000be20000000800 */
[C---:B--2---:R-:W-:Y:S09]  /*7800*/  FMUL.FTZ R28, R2.reuse, R164 ;  /* 0x000000a4021c7220 */ /* 0x044ff20000410000 */
[----:B------:R2:W1:Y:S01]  /*7810*/  MUFU.EX2 R224, R31 ;  /* 0x0000001f00e07308 */ /* 0x0004620000000800 */
[----:B---3--:R-:W-:Y:S09]  /*7820*/  FMUL.FTZ R29, R2, R165 ;  /* 0x000000a5021d7220 */ /* 0x008ff20000410000 */
[----:B------:R-:W-:Y:S01]  /*7830*/  MUFU.EX2 R234, R48 ;  /* 0x0000003000ea7308 */ /* 0x000fe20000000800 */
[C---:B-----5:R-:W-:Y:S09]  /*7840*/  FMUL.FTZ R30, R0.reuse, R166 ;  /* 0x000000a6001e7220 */ /* 0x060ff20000410000 */
[----:B------:R-:W3:Y:S01]  /*7850*/  MUFU.EX2 R244, R49 ;  /* 0x0000003100f47308 */ /* 0x000ee20000000800 */
[C---:B--2---:R-:W-:Y:S02]  /*7860*/  FMUL.FTZ R31, R0.reuse, R167 ;  /* 0x000000a7001f7220 */ /* 0x044fe40000410000 */
[----:B------:R-:W-:Y:S07]  /*7870*/  FFMA.FTZ R0, R0, R222, R177 ;  /* 0x000000de00007223 */ /* 0x000fee00000100b1 */
[----:B------:R-:W-:Y:S01]  /*7880*/  MUFU.EX2 R227, R50 ;  /* 0x0000003200e37308 */ /* 0x000fe20000000800 */
[-C--:B------:R-:W-:Y:S03]  /*7890*/  HMMA.16816.F32.BF16 R28, R32, R42.reuse, R28 ;  /* 0x0000002a201c723c */ /* 0x080fe6000004181c */
[----:B------:R-:W-:Y:S04]  /*78a0*/  FADD.FTZ R0, R179, R0 ;  /* 0x00000000b3007221 */ /* 0x000fe80000010000 */
[----:B------:R-:W-:Y:S02]  /*78b0*/  FADD.FTZ R0, R180, R0 ;  /* 0x00000000b4007221 */ /* 0x000fe40000010000 */
[----:B------:R2:W5:Y:S03]  /*78c0*/  MUFU.EX2 R241, R51 ;  /* 0x0000003300f17308 */ /* 0x0005660000000800 */
[C---:B------:R-:W-:Y:S02]  /*78d0*/  FMUL.FTZ R32, R132.reuse, R168 ;  /* 0x000000a884207220 */ /* 0x040fe40000410000 */
[C---:B------:R-:W-:Y:S02]  /*78e0*/  FMUL.FTZ R33, R132.reuse, R169 ;  /* 0x000000a984217220 */ /* 0x040fe40000410000 */
[C---:B------:R-:W-:Y:S02]  /*78f0*/  FMUL.FTZ R34, R133.reuse, R170 ;  /* 0x000000aa85227220 */ /* 0x040fe40000410000 */
[----:B------:R-:W-:Y:S01]  /*7900*/  FMUL.FTZ R35, R133, R171 ;  /* 0x000000ab85237220 */ /* 0x000fe20000410000 */
[----:B------:R-:W-:Y:S01]  /*7910*/  MUFU.EX2 R229, R52 ;  /* 0x0000003400e57308 */ /* 0x000fe20000000800 */
[----:B------:R-:W-:Y:S05]  /*7920*/  FFMA.FTZ R132, R132, R219, R174 ;  /* 0x000000db84847223 */ /* 0x000fea00000100ae */
[----:B------:R-:W-:Y:S04]  /*7930*/  HMMA.16816.F32.BF16 R32, R36, R42, R32 ;  /* 0x0000002a2420723c */ /* 0x000fe80000041820 */
[----:B------:R-:W-:Y:S03]  /*7940*/  MUFU.EX2 R233, R53 ;  /* 0x0000003500e97308 */ /* 0x000fe60000000800 */
[----:B------:R-:W-:Y:S01]  /*7950*/  F2FP.BF16.PACK_AB R36, R193, R190 ;  /* 0x000000bec124723e */ /* 0x000fe200000010ff */
[----:B--2---:R-:W2:Y:S01]  /*7960*/  LDSM.16.MT88.4 R48, [R206+0x4400] ;  /* 0x00440000ce30783b */ /* 0x004ea20000004200 */
[----:B------:R-:W-:Y:S03]  /*7970*/  F2FP.BF16.PACK_AB R37, R189, R185 ;  /* 0x000000b9bd25723e */ /* 0x000fe600000010ff */
[----:B------:R-:W-:Y:S02]  /*7980*/  F2FP.BF16.PACK_AB R38, R242, R240 ;  /* 0x000000f0f226723e */ /* 0x000fe400000010ff */
[----:B------:R-:W-:Y:S01]  /*7990*/  MUFU.EX2 R203, R54 ;  /* 0x0000003600cb7308 */ /* 0x000fe20000000800 */
[----:B------:R-:W-:Y:S02]  /*79a0*/  F2FP.BF16.PACK_AB R39, R243, R239 ;  /* 0x000000eff327723e */ /* 0x000fe400000010ff */
[----:B----4-:R-:W-:Y:S02]  /*79b0*/  F2FP.BF16.PACK_AB R42, R231, R199 ;  /* 0x000000c7e72a723e */ /* 0x010fe400000010ff */
[----:B-1----:R-:W-:Y:S03]  /*79c0*/  F2FP.BF16.PACK_AB R43, R224, R196 ;  /* 0x000000c4e02b723e */ /* 0x002fe600000010ff */
[-C--:B------:R-:W-:Y:S02]  /*79d0*/  HMMA.16816.F32.BF16 R4, R36, R44.reuse, R4 ;  /* 0x0000002c2404723c */ /* 0x080fe40000041804 */
[----:B------:R1:W-:Y:S06]  /*79e0*/  MUFU.EX2 R236, R55 ;  /* 0x0000003700ec7308 */ /* 0x0003ec0000000800 */
[C---:B------:R-:W-:Y:S04]  /*79f0*/  HMMA.16816.F32.BF16 R8, R40.reuse, R44, R8 ;  /* 0x0000002c2808723c */ /* 0x040fe80000041808 */
[----:B------:R-:W-:Y:S04]  /*7a00*/  MUFU.EX2 R237, R64 ;  /* 0x0000004000ed7308 */ /* 0x000fe80000000800 */
[-C--:B------:R-:W-:Y:S06]  /*7a10*/  HMMA.16816.F32.BF16 R12, R40, R46.reuse, R12 ;  /* 0x0000002e280c723c */ /* 0x080fec000004180c */
[----:B------:R-:W-:Y:S02]  /*7a20*/  MUFU.EX2 R65, R65 ;  /* 0x0000004100417308 */ /* 0x000fe40000000800 */
[C---:B------:R-:W-:Y:S01]  /*7a30*/  HMMA.16816.F32.BF16 R16, R36.reuse, R46, R16 ;  /* 0x0000002e2410723c */ /* 0x040fe20000041810 */
[----:B------:R-:W-:Y:S07]  /*7a40*/  LDSM.16.MT88.4 R44, [R206+0x4800] ;  /* 0x00480000ce2c783b */ /* 0x000fee0000004200 */
[----:B------:R-:W-:Y:S01]  /*7a50*/  MUFU.EX2 R66, R66 ;  /* 0x0000004200427308 */ /* 0x000fe20000000800 */
[----:B-1----:R-:W1:Y:S01]  /*7a60*/  LDSM.16.MT88.4 R52, [R205+0x4800] ;  /* 0x00480000cd34783b */ /* 0x002e620000004200 */
[-C--:B--2---:R-:W-:Y:S08]  /*7a70*/  HMMA.16816.F32.BF16 R20, R36, R48.reuse, R20 ;  /* 0x000000302414723c */ /* 0x084ff00000041814 */
[----:B------:R-:W-:Y:S01]  /*7a80*/  MUFU.EX2 R67, R67 ;  /* 0x0000004300437308 */ /* 0x000fe20000000800 */
[C---:B------:R-:W-:Y:S08]  /*7a90*/  HMMA.16816.F32.BF16 R24, R40.reuse, R48, R24 ;  /* 0x000000302818723c */ /* 0x040ff00000041818 */
[-C--:B------:R-:W-:Y:S01]  /*7aa0*/  HMMA.16816.F32.BF16 R28, R40, R50.reuse, R28 ;  /* 0x00000032281c723c */ /* 0x080fe2000004181c */
[----:B------:R-:W-:Y:S06]  /*7ab0*/  MUFU.EX2 R64, R56 ;  /* 0x0000003800407308 */ /* 0x000fec0000000800 */
[----:B------:R-:W-:Y:S01]  /*7ac0*/  F2FP.BF16.PACK_AB R40, R195, R183 ;  /* 0x000000b7c328723e */ /* 0x000fe200000010ff */
[----:B------:R-:W-:Y:S01]  /*7ad0*/  HMMA.16816.F32.BF16 R32, R36, R50, R32 ;  /* 0x000000322420723c */ /* 0x000fe20000041820 */
[----:B------:R-:W2:Y:S02]  /*7ae0*/  LDSM.16.MT88.4 R48, [R205+0x4c00] ;  /* 0x004c0000cd30783b */ /* 0x000ea40000004200 */
[----:B------:R-:W4:Y:S01]  /*7af0*/  MUFU.EX2 R57, R57 ;  /* 0x0000003900397308 */ /* 0x000f220000000800 */
[----:B------:R-:W-:Y:S02]  /*7b00*/  F2FP.BF16.PACK_AB R41, R191, R186 ;  /* 0x000000babf29723e */ /* 0x000fe400000010ff */
[----:B------:R-:W-:Y:S02]  /*7b10*/  F2FP.BF16.PACK_AB R42, R226, R198 ;  /* 0x000000c6e22a723e */ /* 0x000fe400000010ff */
[----:B------:R-:W-:Y:S04]  /*7b20*/  F2FP.BF16.PACK_AB R36, R238, R223 ;  /* 0x000000dfee24723e */ /* 0x000fe800000010ff */
[----:B------:R-:W-:Y:S01]  /*7b30*/  F2FP.BF16.PACK_AB R37, R232, R200 ;  /* 0x000000c8e825723e */ /* 0x000fe200000010ff */
[----:B------:R-:W-:Y:S01]  /*7b40*/  MUFU.EX2 R58, R58 ;  /* 0x0000003a003a7308 */ /* 0x000fe20000000800 */
[----:B---3--:R-:W-:Y:S02]  /*7b50*/  F2FP.BF16.PACK_AB R38, R244, R234 ;  /* 0x000000eaf426723e */ /* 0x008fe400000010ff */
[----:B-----5:R-:W-:Y:S02]  /*7b60*/  F2FP.BF16.PACK_AB R39, R241, R227 ;  /* 0x000000e3f127723e */ /* 0x020fe400000010ff */
[----:B------:R-:W-:Y:S05]  /*7b70*/  F2FP.BF16.PACK_AB R43, R230, R194 ;  /* 0x000000c2e62b723e */ /* 0x000fea00000010ff */
[----:B------:R-:W3:Y:S01]  /*7b80*/  MUFU.EX2 R59, R59 ;  /* 0x0000003b003b7308 */ /* 0x000ee20000000800 */
[-C--:B-1----:R-:W-:Y:S08]  /*7b90*/  HMMA.16816.F32.BF16 R4, R36, R52.reuse, R4 ;  /* 0x000000342404723c */ /* 0x082ff00000041804 */
[C---:B------:R-:W-:Y:S01]  /*7ba0*/  HMMA.16816.F32.BF16 R8, R40.reuse, R52, R8 ;  /* 0x000000342808723c */ /* 0x040fe20000041808 */
[----:B------:R-:W-:Y:S07]  /*7bb0*/  MUFU.EX2 R60, R60 ;  /* 0x0000003c003c7308 */ /* 0x000fee0000000800 */
[-C--:B------:R-:W-:Y:S03]  /*7bc0*/  HMMA.16816.F32.BF16 R12, R40, R54.reuse, R12 ;  /* 0x00000036280c723c */ /* 0x080fe6000004180c */
[----:B------:R-:W1:Y:S05]  /*7bd0*/  MUFU.EX2 R61, R61 ;  /* 0x0000003d003d7308 */ /* 0x000e6a0000000800 */
[C---:B------:R-:W-:Y:S01]  /*7be0*/  HMMA.16816.F32.BF16 R16, R36.reuse, R54, R16 ;  /* 0x000000362410723c */ /* 0x040fe20000041810 */
[----:B------:R-:W5:Y:S04]  /*7bf0*/  LDSM.16.MT88.4 R52, [R206+0x4c00] ;  /* 0x004c0000ce34783b */ /* 0x000f680000004200 */
[----:B------:R-:W-:Y:S03]  /*7c00*/  MUFU.EX2 R62, R62 ;  /* 0x0000003e003e7308 */ /* 0x000fe60000000800 */
[-C--:B------:R-:W-:Y:S07]  /*7c10*/  HMMA.16816.F32.BF16 R20, R36, R44.reuse, R20 ;  /* 0x0000002c2414723c */ /* 0x080fee0000041814 */
[----:B------:R-:W2:Y:S01]  /*7c20*/  MUFU.EX2 R63, R63 ;  /* 0x0000003f003f7308 */ /* 0x000ea20000000800 */
[C---:B------:R-:W-:Y:S08]  /*7c30*/  HMMA.16816.F32.BF16 R24, R40.reuse, R44, R24 ;  /* 0x0000002c2818723c */ /* 0x040ff00000041818 */
[-C--:B------:R-:W-:Y:S01]  /*7c40*/  HMMA.16816.F32.BF16 R28, R40, R46.reuse, R28 ;  /* 0x0000002e281c723c */ /* 0x080fe2000004181c */
[----:B------:R-:W-:Y:S06]  /*7c50*/  MUFU.EX2 R68, R68 ;  /* 0x0000004400447308 */ /* 0x000fec0000000800 */
[----:B----4-:R-:W-:Y:S01]  /*7c60*/  F2FP.BF16.PACK_AB R40, R57, R64 ;  /* 0x000000403928723e */ /* 0x010fe200000010ff */
[----:B------:R-:W-:Y:S01]  /*7c70*/  HMMA.16816.F32.BF16 R32, R36, R46, R32 ;  /* 0x0000002e2420723c */ /* 0x000fe20000041820 */
[----:B------:R-:W4:Y:S02]  /*7c80*/  LDSM.16.MT88.4 R44, [R205+0x5000] ;  /* 0x00500000cd2c783b */ /* 0x000f240000004200 */
[----:B------:R-:W4:Y:S01]  /*7c90*/  MUFU.EX2 R69, R69 ;  /* 0x0000004500457308 */ /* 0x000f220000000800 */
[----:B---3--:R-:W-:Y:S02]  /*7ca0*/  F2FP.BF16.PACK_AB R41, R59, R58 ;  /* 0x0000003a3b29723e */ /* 0x008fe400000010ff */
[----:B-1----:R-:W-:Y:S02]  /*7cb0*/  F2FP.BF16.PACK_AB R42, R61, R60 ;  /* 0x0000003c3d2a723e */ /* 0x002fe400000010ff */
[----:B------:R-:W-:Y:S04]  /*7cc0*/  F2FP.BF16.PACK_AB R36, R233, R229 ;  /* 0x000000e5e924723e */ /* 0x000fe800000010ff */
[----:B------:R-:W-:Y:S01]  /*7cd0*/  F2FP.BF16.PACK_AB R37, R236, R203 ;  /* 0x000000cbec25723e */ /* 0x000fe200000010ff */
[----:B------:R-:W-:Y:S01]  /*7ce0*/  MUFU.EX2 R70, R70 ;  /* 0x0000004600467308 */ /* 0x000fe20000000800 */
[----:B------:R-:W-:Y:S02]  /*7cf0*/  F2FP.BF16.PACK_AB R38, R65, R237 ;  /* 0x000000ed4126723e */ /* 0x000fe400000010ff */
[----:B------:R-:W-:Y:S02]  /*7d00*/  F2FP.BF16.PACK_AB R39, R67, R66 ;  /* 0x000000424327723e */ /* 0x000fe400000010ff */
[----:B--2---:R-:W-:Y:S05]  /*7d10*/  F2FP.BF16.PACK_AB R43, R63, R62 ;  /* 0x0000003e3f2b723e */ /* 0x004fea00000010ff */
[----:B------:R-:W1:Y:S01]  /*7d20*/  MUFU.EX2 R71, R71 ;  /* 0x0000004700477308 */ /* 0x000e620000000800 */
[-C--:B------:R-:W-:Y:S08]  /*7d30*/  HMMA.16816.F32.BF16 R4, R36, R48.reuse, R4 ;  /* 0x000000302404723c */ /* 0x080ff00000041804 */
[C---:B------:R-:W-:Y:S01]  /*7d40*/  HMMA.16816.F32.BF16 R8, R40.reuse, R48, R8 ;  /* 0x000000302808723c */ /* 0x040fe20000041808 */
[----:B------:R-:W-:Y:S07]  /*7d50*/  MUFU.EX2 R80, R80 ;  /* 0x0000005000507308 */ /* 0x000fee0000000800 */
[-C--:B------:R-:W-:Y:S03]  /*7d60*/  HMMA.16816.F32.BF16 R12, R40, R50.reuse, R12 ;  /* 0x00000032280c723c */ /* 0x080fe6000004180c */
[----:B------:R-:W2:Y:S05]  /*7d70*/  MUFU.EX2 R81, R81 ;  /* 0x0000005100517308 */ /* 0x000eaa0000000800 */
[C---:B------:R-:W-:Y:S01]  /*7d80*/  HMMA.16816.F32.BF16 R16, R36.reuse, R50, R16 ;  /* 0x000000322410723c */ /* 0x040fe20000041810 */
[----:B------:R-:W3:Y:S04]  /*7d90*/  LDSM.16.MT88.4 R48, [R206+0x5000] ;  /* 0x00500000ce30783b */ /* 0x000ee80000004200 */
[----:B------:R-:W-:Y:S03]  /*7da0*/  MUFU.EX2 R82, R82 ;  /* 0x0000005200527308 */ /* 0x000fe60000000800 */
[-C--:B-----5:R-:W-:Y:S07]  /*7db0*/  HMMA.16816.F32.BF16 R20, R36, R52.reuse, R20 ;  /* 0x000000342414723c */ /* 0x0a0fee0000041814 */
[----:B------:R-:W5:Y:S01]  /*7dc0*/  MUFU.EX2 R83, R83 ;  /* 0x0000005300537308 */ /* 0x000f620000000800 */
[C---:B------:R-:W-:Y:S08]  /*7dd0*/  HMMA.16816.F32.BF16 R24, R40.reuse, R52, R24 ;  /* 0x000000342818723c */ /* 0x040ff00000041818 */
[-C--:B------:R-:W-:Y:S01]  /*7de0*/  HMMA.16816.F32.BF16 R28, R40, R54.reuse, R28 ;  /* 0x00000036281c723c */ /* 0x080fe2000004181c */
[----:B------:R-:W-:Y:S07]  /*7df0*/  MUFU.EX2 R72, R72 ;  /* 0x0000004800487308 */ /* 0x000fee0000000800 */
[----:B------:R-:W-:Y:S01]  /*7e00*/  HMMA.16816.F32.BF16 R32, R36, R54, R32 ;  /* 0x000000362420723c */ /* 0x000fe20000041820 */
[----:B------:R-:W-:Y:S02]  /*7e10*/  LDSM.16.MT88.4 R52, [R206+0x5400] ;  /* 0x00540000ce34783b */ /* 0x000fe40000004200 */
[----:B------:R-:W3:Y:S04]  /*7e20*/  MUFU.EX2 R73, R73 ;  /* 0x0000004900497308 */ /* 0x000ee80000000800 */
[----:B----4-:R-:W-:Y:S02]  /*7e30*/  F2FP.BF16.PACK_AB R36, R69, R68 ;  /* 0x000000444524723e */ /* 0x010fe400000010ff */
[----:B-1----:R-:W-:Y:S03]  /*7e40*/  F2FP.BF16.PACK_AB R37, R71, R70 ;  /* 0x000000464725723e */ /* 0x002fe600000010ff */
[----:B--2---:R-:W-:Y:S01]  /*7e50*/  F2FP.BF16.PACK_AB R38, R81, R80 ;  /* 0x000000505126723e */ /* 0x004fe200000010ff */
[----:B------:R-:W-:Y:S01]  /*7e60*/  MUFU.EX2 R74, R74 ;  /* 0x0000004a004a7308 */ /* 0x000fe20000000800 */
[----:B-----5:R-:W-:Y:S07]  /*7e70*/  F2FP.BF16.PACK_AB R39, R83, R82 ;  /* 0x000000525327723e */ /* 0x020fee00000010ff */
[-C--:B------:R-:W-:Y:S02]  /*7e80*/  HMMA.16816.F32.BF16 R4, R36, R44.reuse, R4 ;  /* 0x0000002c2404723c */ /* 0x080fe40000041804 */
[----:B------:R-:W1:Y:S01]  /*7e90*/  MUFU.EX2 R75, R75 ;  /* 0x0000004b004b7308 */ /* 0x000e620000000800 */
[----:B---3--:R-:W-:Y:S09]  /*7ea0*/  F2FP.BF16.PACK_AB R40, R73, R72 ;  /* 0x000000484928723e */ /* 0x008ff200000010ff */
[----:B------:R-:W-:Y:S10]  /*7eb0*/  MUFU.EX2 R76, R76 ;  /* 0x0000004c004c7308 */ /* 0x000ff40000000800 */
[----:B------:R-:W2:Y:S01]  /*7ec0*/  MUFU.EX2 R77, R77 ;  /* 0x0000004d004d7308 */ /* 0x000ea20000000800 */
[----:B-1----:R-:W-:Y:S09]  /*7ed0*/  F2FP.BF16.PACK_AB R41, R75, R74 ;  /* 0x0000004a4b29723e */ /* 0x002ff200000010ff */
[----:B------:R-:W-:Y:S10]  /*7ee0*/  MUFU.EX2 R78, R78 ;  /* 0x0000004e004e7308 */ /* 0x000ff40000000800 */
[----:B------:R-:W1:Y:S01]  /*7ef0*/  MUFU.EX2 R79, R79 ;  /* 0x0000004f004f7308 */ /* 0x000e620000000800 */
[----:B--2---:R-:W-:Y:S09]  /*7f00*/  F2FP.BF16.PACK_AB R42, R77, R76 ;  /* 0x0000004c4d2a723e */ /* 0x004ff200000010ff */
[----:B------:R-:W-:Y:S10]  /*7f10*/  MUFU.EX2 R84, R84 ;  /* 0x0000005400547308 */ /* 0x000ff40000000800 */
[----:B------:R-:W2:Y:S01]  /*7f20*/  MUFU.EX2 R85, R85 ;  /* 0x0000005500557308 */ /* 0x000ea20000000800 */
[----:B-1----:R-:W-:Y:S09]  /*7f30*/  F2FP.BF16.PACK_AB R43, R79, R78 ;  /* 0x0000004e4f2b723e */ /* 0x002ff200000010ff */
[----:B------:R-:W-:Y:S01]  /*7f40*/  MUFU.EX2 R86, R86 ;  /* 0x0000005600567308 */ /* 0x000fe20000000800 */
[C---:B------:R-:W-:Y:S08]  /*7f50*/  HMMA.16816.F32.BF16 R8, R40.reuse, R44, R8 ;  /* 0x0000002c2808723c */ /* 0x040ff00000041808 */
[-C--:B------:R-:W-:Y:S01]  /*7f60*/  HMMA.16816.F32.BF16 R12, R40, R46.reuse, R12 ;  /* 0x0000002e280c723c */ /* 0x080fe2000004180c */
[----:B------:R-:W1:Y:S07]  /*7f70*/  MUFU.EX2 R87, R87 ;  /* 0x0000005700577308 */ /* 0x000e6e0000000800 */
[C---:B------:R-:W-:Y:S01]  /*7f80*/  HMMA.16816.F32.BF16 R16, R36.reuse, R46, R16 ;  /* 0x0000002e2410723c */ /* 0x040fe20000041810 */
[----:B------:R-:W3:Y:S02]  /*7f90*/  LDSM.16.MT88.4 R44, [R205+0x5400] ;  /* 0x00540000cd2c783b */ /* 0x000ee40000004200 */
[----:B------:R-:W-:Y:S05]  /*7fa0*/  MUFU.EX2 R96, R96 ;  /* 0x0000006000607308 */ /* 0x000fea0000000800 */
[-C--:B------:R-:W-:Y:S05]  /*7fb0*/  HMMA.16816.F32.BF16 R20, R36, R48.reuse, R20 ;  /* 0x000000302414723c */ /* 0x080fea0000041814 */
[----:B------:R-:W4:Y:S03]  /*7fc0*/  MUFU.EX2 R97, R97 ;  /* 0x0000006100617308 */ /* 0x000f260000000800 */
[C---:B------:R-:W-:Y:S07]  /*7fd0*/  HMMA.16816.F32.BF16 R24, R40.reuse, R48, R24 ;  /* 0x000000302818723c */ /* 0x040fee0000041818 */
[----:B------:R-:W-:Y:S01]  /*7fe0*/  MUFU.EX2 R98, R98 ;  /* 0x0000006200627308 */ /* 0x000fe20000000800 */
[-C--:B------:R-:W-:Y:S04]  /*7ff0*/  HMMA.16816.F32.BF16 R28, R40, R50.reuse, R28 ;  /* 0x00000032281c723c */ /* 0x080fe8000004181c */
[----:B------:R-:W-:Y:S02]  /*8000*/  FFMA.FTZ R48, R2, R220, R173 ;  /* 0x000000dc02307223 */ /* 0x000fe400000100ad */
[----:B------:R-:W-:Y:S01]  /*8010*/  FFMA.FTZ R49, R133, R221, R175 ;  /* 0x000000dd85317223 */ /* 0x000fe200000100af */
[----:B------:R-:W-:Y:S01]  /*8020*/  MOV R133, R137 ;  /* 0x0000008900857202 */ /* 0x000fe20000000f00 */
[----:B------:R-:W-:Y:S01]  /*8030*/  HMMA.16816.F32.BF16 R32, R36, R50, R32 ;  /* 0x000000322420723c */ /* 0x000fe20000041820 */
[----:B------:R-:W5:Y:S03]  /*8040*/  MUFU.EX2 R99, R99 ;  /* 0x0000006300637308 */ /* 0x000f660000000800 */
[----:B------:R-:W-:Y:S02]  /*8050*/  FADD.FTZ R48, R181, R48 ;  /* 0x00000030b5307221 */ /* 0x000fe40000010000 */
[----:B------:R-:W-:Y:S01]  /*8060*/  FADD.FTZ R49, R201, R49 ;  /* 0x00000031c9317221 */ /* 0x000fe20000010000 */
[----:B--2---:R-:W-:Y:S01]  /*8070*/  F2FP.BF16.PACK_AB R36, R85, R84 ;  /* 0x000000545524723e */ /* 0x004fe200000010ff */
[----:B------:R-:W-:Y:S01]  /*8080*/  FADD.FTZ R2, R225, R132 ;  /* 0x00000084e1027221 */ /* 0x000fe20000010000 */
[----:B-1----:R-:W-:Y:S02]  /*8090*/  F2FP.BF16.PACK_AB R37, R87, R86 ;  /* 0x000000565725723e */ /* 0x002fe400000010ff */
[----:B------:R-:W-:Y:S01]  /*80a0*/  MUFU.EX2 R88, R88 ;  /* 0x0000005800587308 */ /* 0x000fe20000000800 */
[----:B----4-:R-:W-:Y:S01]  /*80b0*/  F2FP.BF16.PACK_AB R38, R97, R96 ;  /* 0x000000606126723e */ /* 0x010fe200000010ff */
[----:B------:R-:W-:Y:S01]  /*80c0*/  FADD.FTZ R49, R197, R49 ;  /* 0x00000031c5317221 */ /* 0x000fe20000010000 */
[----:B------:R-:W-:Y:S01]  /*80d0*/  MOV R132, R138 ;  /* 0x0000008a00847202 */ /* 0x000fe20000000f00 */
[----:B------:R-:W-:Y:S02]  /*80e0*/  FADD.FTZ R2, R202, R2 ;  /* 0x00000002ca027221 */ /* 0x000fe40000010000 */
[----:B------:R-:W-:Y:S02]  /*80f0*/  FADD.FTZ R49, R228, R49 ;  /* 0x00000031e4317221 */ /* 0x000fe40000010000 */
[----:B------:R-:W-:Y:S02]  /*8100*/  FADD.FTZ R2, R235, R2 ;  /* 0x00000002eb027221 */ /* 0x000fe40000010000 */
[----:B------:R-:W1:Y:S02]  /*8110*/  MUFU.EX2 R89, R89 ;  /* 0x0000005900597308 */ /* 0x000e640000000800 */
[----:B------:R-:W-:Y:S01]  /*8120*/  FADD.FTZ R2, R190, R2 ;  /* 0x00000002be027221 */ /* 0x000fe20000010000 */
[----:B-----5:R-:W-:Y:S03]  /*8130*/  F2FP.BF16.PACK_AB R39, R99, R98 ;  /* 0x000000626327723e */ /* 0x020fe600000010ff */
[----:B------:R-:W-:Y:S04]  /*8140*/  FADD.FTZ R56, R193, R2 ;  /* 0x00000002c1387221 */ /* 0x000fe80000010000 */
[----:B------:R-:W-:Y:S01]  /*8150*/  MUFU.EX2 R90, R90 ;  /* 0x0000005a005a7308 */ /* 0x000fe20000000800 */
[-C--:B---3--:R-:W-:Y:S09]  /*8160*/  HMMA.16816.F32.BF16 R4, R36, R44.reuse, R4 ;  /* 0x0000002c2404723c */ /* 0x088ff20000041804 */
[----:B------:R-:W2:Y:S03]  /*8170*/  MUFU.EX2 R91, R91 ;  /* 0x0000005b005b7308 */ /* 0x000ea60000000800 */
[----:B-1----:R-:W-:Y:S07]  /*8180*/  F2FP.BF16.PACK_AB R40, R89, R88 ;  /* 0x000000585928723e */ /* 0x002fee00000010ff */
[----:B------:R-:W-:Y:S10]  /*8190*/  MUFU.EX2 R92, R92 ;  /* 0x0000005c005c7308 */ /* 0x000ff40000000800 */
[----:B------:R-:W1:Y:S01]  /*81a0*/  MUFU.EX2 R93, R93 ;  /* 0x0000005d005d7308 */ /* 0x000e620000000800 */
[----:B--2---:R-:W-:Y:S09]  /*81b0*/  F2FP.BF16.PACK_AB R41, R91, R90 ;  /* 0x0000005a5b29723e */ /* 0x004ff200000010ff */
[----:B------:R-:W-:Y:S10]  /*81c0*/  MUFU.EX2 R94, R94 ;  /* 0x0000005e005e7308 */ /* 0x000ff40000000800 */
[----:B------:R-:W2:Y:S01]  /*81d0*/  MUFU.EX2 R95, R95 ;  /* 0x0000005f005f7308 */ /* 0x000ea20000000800 */
[----:B-1----:R-:W-:Y:S09]  /*81e0*/  F2FP.BF16.PACK_AB R42, R93, R92 ;  /* 0x0000005c5d2a723e */ /* 0x002ff200000010ff */
[----:B------:R-:W-:Y:S10]  /*81f0*/  MUFU.EX2 R100, R100 ;  /* 0x0000006400647308 */ /* 0x000ff40000000800 */
[----:B------:R-:W1:Y:S01]  /*8200*/  MUFU.EX2 R101, R101 ;  /* 0x0000006500657308 */ /* 0x000e620000000800 */
[----:B--2---:R-:W-:Y:S09]  /*8210*/  F2FP.BF16.PACK_AB R43, R95, R94 ;  /* 0x0000005e5f2b723e */ /* 0x004ff200000010ff */
[----:B------:R-:W-:Y:S01]  /*8220*/  MUFU.EX2 R102, R102 ;  /* 0x0000006600667308 */ /* 0x000fe20000000800 */
[C---:B------:R-:W-:Y:S08]  /*8230*/  HMMA.16816.F32.BF16 R8, R40.reuse, R44, R8 ;  /* 0x0000002c2808723c */ /* 0x040ff00000041808 */
[-C--:B------:R-:W-:Y:S01]  /*8240*/  HMMA.16816.F32.BF16 R12, R40, R46.reuse, R12 ;  /* 0x0000002e280c723c */ /* 0x080fe2000004180c */
[----:B------:R-:W2:Y:S07]  /*8250*/  MUFU.EX2 R103, R103 ;  /* 0x0000006700677308 */ /* 0x000eae0000000800 */
        /* <DEDUP_REMOVED lines=8> */
[----:B------:R-:W-:Y:S02]  /*82e0*/  FADD.FTZ R52, R184, R48 ;  /* 0x00000030b8347221 */ /* 0x000fe40000010000 */
[----:B------:R-:W-:Y:S02]  /*82f0*/  FADD.FTZ R48, R182, R0 ;  /* 0x00000000b6307221 */ /* 0x000fe40000010000 */
[----:B------:R-:W-:Y:S01]  /*8300*/  FADD.FTZ R0, R185, R49 ;  /* 0x00000031b9007221 */ /* 0x000fe20000010000 */
[----:B------:R-:W5:Y:S01]  /*8310*/  MUFU.EX2 R115, R115 ;  /* 0x0000007300737308 */ /* 0x000f620000000800 */
[----:B------:R-:W-:Y:S04]  /*8320*/  HMMA.16816.F32.BF16 R32, R36, R54, R32 ;  /* 0x000000362420723c */ /* 0x000fe80000041820 */
[----:B------:R-:W-:Y:S02]  /*8330*/  FADD.FTZ R40, R176, R48 ;  /* 0x00000030b0287221 */ /* 0x000fe40000010000 */
[----:B------:R-:W3:Y:S01]  /*8340*/  LDSM.16.MT88.4 R48, [R206+0x5800] ;  /* 0x00580000ce30783b */ /* 0x000ee20000004200 */
[----:B-1----:R-:W-:Y:S01]  /*8350*/  F2FP.BF16.PACK_AB R36, R101, R100 ;  /* 0x000000646524723e */ /* 0x002fe200000010ff */
[----:B------:R-:W-:Y:S01]  /*8360*/  FADD.FTZ R2, R187, R40 ;  /* 0x00000028bb027221 */ /* 0x000fe20000010000 */
[----:B------:R-:W-:Y:S03]  /*8370*/  MUFU.EX2 R104, R104 ;  /* 0x0000006800687308 */ /* 0x000fe60000000800 */
[----:B--2---:R-:W-:Y:S01]  /*8380*/  F2FP.BF16.PACK_AB R37, R103, R102 ;  /* 0x000000666725723e */ /* 0x004fe200000010ff */
[----:B------:R-:W-:Y:S01]  /*8390*/  FADD.FTZ R52, R188, R52 ;  /* 0x00000034bc347221 */ /* 0x000fe20000010000 */
[----:B----4-:R-:W-:Y:S01]  /*83a0*/  F2FP.BF16.PACK_AB R38, R113, R112 ;  /* 0x000000707126723e */ /* 0x010fe200000010ff */
[----:B------:R-:W-:Y:S02]  /*83b0*/  FADD.FTZ R53, R189, R0 ;  /* 0x00000000bd357221 */ /* 0x000fe40000010000 */
[----:B------:R-:W-:Y:S02]  /*83c0*/  FADD.FTZ R52, R178, R52 ;  /* 0x00000034b2347221 */ /* 0x000fe40000010000 */
[----:B------:R-:W1:Y:S01]  /*83d0*/  MUFU.EX2 R105, R105 ;  /* 0x0000006900697308 */ /* 0x000e620000000800 */
[----:B------:R-:W-:Y:S02]  /*83e0*/  FADD.FTZ R0, R240, R56 ;  /* 0x00000038f0007221 */ /* 0x000fe40000010000 */
[----:B------:R-:W-:Y:S01]  /*83f0*/  FADD.FTZ R52, R192, R52 ;  /* 0x00000034c0347221 */ /* 0x000fe20000010000 */
[----:B-----5:R-:W-:Y:S01]  /*8400*/  F2FP.BF16.PACK_AB R39, R115, R114 ;  /* 0x000000727327723e */ /* 0x020fe200000010ff */
[----:B------:R-:W-:Y:S02]  /*8410*/  FADD.FTZ R54, R239, R53 ;  /* 0x00000035ef367221 */ /* 0x000fe40000010000 */
[----:B------:R-:W-:Y:S02]  /*8420*/  FADD.FTZ R53, R199, R52 ;  /* 0x00000034c7357221 */ /* 0x000fe40000010000 */
[----:B------:R-:W-:Y:S01]  /*8430*/  FADD.FTZ R52, R196, R2 ;  /* 0x00000002c4347221 */ /* 0x000fe20000010000 */
[----:B------:R-:W-:Y:S01]  /*8440*/  MUFU.EX2 R106, R106 ;  /* 0x0000006a006a7308 */ /* 0x000fe20000000800 */
[-C--:B---3--:R-:W-:Y:S03]  /*8450*/  HMMA.16816.F32.BF16 R4, R36, R44.reuse, R4 ;  /* 0x0000002c2404723c */ /* 0x088fe60000041804 */
[----:B------:R-:W-:Y:S02]  /*8460*/  FADD.FTZ R55, R242, R0 ;  /* 0x00000000f2377221 */ /* 0x000fe40000010000 */
[----:B------:R-:W-:Y:S02]  /*8470*/  FADD.FTZ R2, R243, R54 ;  /* 0x00000036f3027221 */ /* 0x000fe40000010000 */
[----:B------:R-:W-:Y:S02]  /*8480*/  FADD.FTZ R0, R231, R53 ;  /* 0x00000035e7007221 */ /* 0x000fe40000010000 */
[----:B------:R-:W2:Y:S03]  /*8490*/  MUFU.EX2 R107, R107 ;  /* 0x0000006b006b7308 */ /* 0x000ea60000000800 */
[----:B------:R-:W-:Y:S01]  /*84a0*/  FADD.FTZ R2, R200, R2 ;  /* 0x00000002c8027221 */ /* 0x000fe20000010000 */
[----:B-1----:R-:W-:Y:S03]  /*84b0*/  F2FP.BF16.PACK_AB R40, R105, R104 ;  /* 0x000000686928723e */ /* 0x002fe600000010ff */
[----:B------:R-:W-:Y:S03]  /*84c0*/  FADD.FTZ R2, R232, R2 ;  /* 0x00000002e8027221 */ /* 0x000fe60000010000 */
        /* <DEDUP_REMOVED lines=10> */
[C---:B------:R-:W-:Y:S07]  /*8570*/  HMMA.16816.F32.BF16 R8, R40.reuse, R44, R8 ;  /* 0x0000002c2808723c */ /* 0x040fee0000041808 */
[----:B------:R-:W-:Y:S01]  /*8580*/  FADD.FTZ R44, R224, R52 ;  /* 0x00000034e02c7221 */ /* 0x000fe20000010000 */
[-C--:B------:R-:W-:Y:S01]  /*8590*/  HMMA.16816.F32.BF16 R12, R40, R46.reuse, R12 ;  /* 0x0000002e280c723c */ /* 0x080fe2000004180c */
[----:B------:R-:W2:Y:S03]  /*85a0*/  MUFU.EX2 R119, R119 ;  /* 0x0000007700777308 */ /* 0x000ea60000000800 */
[----:B------:R-:W-:Y:S01]  /*85b0*/  FADD.FTZ R45, R223, R55 ;  /* 0x00000037df2d7221 */ /* 0x000fe20000010000 */
[----:B-1----:R-:W-:Y:S01]  /*85c0*/  F2FP.BF16.PACK_AB R168, R117, R116 ;  /* 0x0000007475a8723e */ /* 0x002fe200000010ff */
[----:B------:R-:W-:Y:S02]  /*85d0*/  FADD.FTZ R52, R183, R0 ;  /* 0x00000000b7347221 */ /* 0x000fe40000010000 */
[----:B------:R-:W-:Y:S01]  /*85e0*/  FADD.FTZ R0, R186, R44 ;  /* 0x0000002cba007221 */ /* 0x000fe20000010000 */
[C---:B------:R-:W-:Y:S02]  /*85f0*/  HMMA.16816.F32.BF16 R16, R36.reuse, R46, R16 ;  /* 0x0000002e2410723c */ /* 0x040fe40000041810 */
[----:B------:R-:W-:Y:S02]  /*8600*/  MUFU.EX2 R128, R128 ;  /* 0x0000008000807308 */ /* 0x000fe40000000800 */
[----:B------:R-:W-:Y:S02]  /*8610*/  FADD.FTZ R44, R238, R45 ;  /* 0x0000002dee2c7221 */ /* 0x000fe40000010000 */
[----:B------:R-:W-:Y:S02]  /*8620*/  FADD.FTZ R52, R195, R52 ;  /* 0x00000034c3347221 */ /* 0x000fe40000010000 */
[----:B------:R-:W-:Y:S01]  /*8630*/  FADD.FTZ R45, R191, R0 ;  /* 0x00000000bf2d7221 */ /* 0x000fe20000010000 */
[-C--:B------:R-:W-:Y:S03]  /*8640*/  HMMA.16816.F32.BF16 R20, R36, R48.reuse, R20 ;  /* 0x000000302414723c */ /* 0x080fe60000041814 */
[----:B------:R-:W-:Y:S01]  /*8650*/  FADD.FTZ R53, R234, R44 ;  /* 0x0000002cea357221 */ /* 0x000fe20000010000 */
[----:B------:R-:W1:Y:S01]  /*8660*/  MUFU.EX2 R134, R134 ;  /* 0x0000008600867308 */ /* 0x000e620000000800 */
[----:B------:R-:W-:Y:S02]  /*8670*/  FADD.FTZ R44, R227, R2 ;  /* 0x00000002e32c7221 */ /* 0x000fe40000010000 */
[----:B------:R-:W-:Y:S01]  /*8680*/  FADD.FTZ R0, R198, R52 ;  /* 0x00000034c6007221 */ /* 0x000fe20000010000 */
[C---:B------:R-:W-:Y:S04]  /*8690*/  HMMA.16816.F32.BF16 R24, R40.reuse, R48, R24 ;  /* 0x000000302818723c */ /* 0x040fe80000041818 */
[----:B------:R-:W-:Y:S01]  /*86a0*/  FADD.FTZ R2, R194, R45 ;  /* 0x0000002dc2027221 */ /* 0x000fe20000010000 */
[----:B--2---:R-:W-:Y:S01]  /*86b0*/  F2FP.BF16.PACK_AB R169, R119, R118 ;  /* 0x0000007677a9723e */ /* 0x004fe200000010ff */
[----:B------:R-:W-:Y:S01]  /*86c0*/  FADD.FTZ R45, R244, R53 ;  /* 0x00000035f42d7221 */ /* 0x000fe20000010000 */
[----:B------:R-:W-:Y:S01]  /*86d0*/  MUFU.EX2 R130, R130 ;  /* 0x0000008200827308 */ /* 0x000fe20000000800 */
[----:B------:R-:W-:Y:S01]  /*86e0*/  FADD.FTZ R46, R241, R44 ;  /* 0x0000002cf12e7221 */ /* 0x000fe20000010000 */
[-C--:B------:R-:W-:Y:S03]  /*86f0*/  HMMA.16816.F32.BF16 R28, R40, R50.reuse, R28 ;  /* 0x00000032281c723c */ /* 0x080fe6000004181c */
[----:B------:R-:W-:Y:S02]  /*8700*/  FADD.FTZ R44, R226, R0 ;  /* 0x00000000e22c7221 */ /* 0x000fe40000010000 */
[----:B------:R-:W-:Y:S02]  /*8710*/  FADD.FTZ R0, R230, R2 ;  /* 0x00000002e6007221 */ /* 0x000fe40000010000 */
[----:B------:R-:W-:Y:S01]  /*8720*/  FADD.FTZ R2, R229, R45 ;  /* 0x0000002de5027221 */ /* 0x000fe20000010000 */
[----:B------:R-:W-:Y:S01]  /*8730*/  HMMA.16816.F32.BF16 R32, R36, R50, R32 ;  /* 0x000000322420723c */ /* 0x000fe20000041820 */
[----:B------:R-:W2:Y:S01]  /*8740*/  LDSM.16.MT88.4 R36, [R206+0x5c00] ;  /* 0x005c0000ce24783b */ /* 0x000ea20000004200 */
[----:B------:R-:W3:Y:S02]  /*8750*/  MUFU.EX2 R139, R139 ;  /* 0x0000008b008b7308 */ /* 0x000ee40000000800 */
[----:B------:R-:W-:Y:S01]  /*8760*/  FADD.FTZ R46, R203, R46 ;  /* 0x0000002ecb2e7221 */ /* 0x000fe20000010000 */
[----:B-1----:R-:W-:Y:S01]  /*8770*/  F2FP.BF16.PACK_AB R170, R134, R128 ;  /* 0x0000008086aa723e */ /* 0x002fe200000010ff */
[----:B------:R-:W-:Y:S02]  /*8780*/  FADD.FTZ R45, R64, R44 ;  /* 0x0000002c402d7221 */ /* 0x000fe40000010000 */
[----:B------:R-:W-:Y:S04]  /*8790*/  FADD.FTZ R44, R58, R0 ;  /* 0x000000003a2c7221 */ /* 0x000fe80000010000 */
[----:B------:R-:W-:Y:S01]  /*87a0*/  FADD.FTZ R47, R233, R2 ;  /* 0x00000002e92f7221 */ /* 0x000fe20000010000 */
[----:B------:R-:W-:Y:S01]  /*87b0*/  MUFU.EX2 R120, R120 ;  /* 0x0000007800787308 */ /* 0x000fe20000000800 */
[----:B------:R-:W-:Y:S02]  /*87c0*/  FADD.FTZ R2, R236, R46 ;  /* 0x0000002eec027221 */ /* 0x000fe40000010000 */
[----:B------:R-:W-:Y:S02]  /*87d0*/  FADD.FTZ R0, R57, R45 ;  /* 0x0000002d39007221 */ /* 0x000fe40000010000 */
[----:B------:R-:W-:Y:S02]  /*87e0*/  FADD.FTZ R44, R59, R44 ;  /* 0x0000002c3b2c7221 */ /* 0x000fe40000010000 */
[----:B------:R-:W-:Y:S02]  /*87f0*/  FADD.FTZ R46, R237, R47 ;  /* 0x0000002fed2e7221 */ /* 0x000fe40000010000 */
[----:B------:R-:W-:Y:S01]  /*8800*/  FADD.FTZ R2, R66, R2 ;  /* 0x0000000242027221 */ /* 0x000fe20000010000 */
[----:B------:R-:W1:Y:S01]  /*8810*/  MUFU.EX2 R121, R121 ;  /* 0x0000007900797308 */ /* 0x000e620000000800 */
[----:B------:R-:W-:Y:S02]  /*8820*/  FADD.FTZ R45, R60, R0 ;  /* 0x000000003c2d7221 */ /* 0x000fe40000010000 */
[----:B------:R-:W-:Y:S01]  /*8830*/  FADD.FTZ R0, R62, R44 ;  /* 0x0000002c3e007221 */ /* 0x000fe20000010000 */
[----:B---3--:R-:W-:Y:S01]  /*8840*/  F2FP.BF16.PACK_AB R171, R139, R130 ;  /* 0x000000828bab723e */ /* 0x008fe200000010ff */
[----:B------:R-:W-:Y:S02]  /*8850*/  FADD.FTZ R40, R65, R46 ;  /* 0x0000002e41287221 */ /* 0x000fe40000010000 */
[----:B------:R-:W-:Y:S02]  /*8860*/  FADD.FTZ R2, R67, R2 ;  /* 0x0000000243027221 */ /* 0x000fe40000010000 */
[----:B------:R-:W-:Y:S01]  /*8870*/  FADD.FTZ R45, R61, R45 ;  /* 0x0000002d3d2d7221 */ /* 0x000fe20000010000 */
[----:B------:R-:W-:Y:S01]  /*8880*/  MUFU.EX2 R122, R122 ;  /* 0x0000007a007a7308 */ /* 0x000fe20000000800 */
[----:B------:R-:W-:Y:S01]  /*8890*/  FADD.FTZ R41, R63, R0 ;  /* 0x000000003f297221 */ /* 0x000fe20000010000 */
[-C--:B------:R-:W-:Y:S05]  /*88a0*/  HMMA.16816.F32.BF16 R144, R168, R152.reuse, R4 ;  /* 0x00000098a890723c */ /* 0x080fea0000041804 */
[----:B------:R-:W-:Y:S02]  /*88b0*/  FADD.FTZ R42, R68, R40 ;  /* 0x00000028442a7221 */ /* 0x000fe40000010000 */
[----:B------:R-:W-:Y:S01]  /*88c0*/  FADD.FTZ R2, R70, R2 ;  /* 0x0000000246027221 */ /* 0x000fe20000010000 */
[----:B------:R-:W3:Y:S01]  /*88d0*/  MUFU.EX2 R123, R123 ;  /* 0x0000007b007b7308 */ /* 0x000ee20000000800 */
[----:B------:R-:W-:Y:S03]  /*88e0*/  FADD.FTZ R0, R72, R45 ;  /* 0x0000002d48007221 */ /* 0x000fe60000010000 */
[----:B------:R-:W-:Y:S01]  /*88f0*/  FADD.FTZ R40, R74, R41 ;  /* 0x000000294a287221 */ /* 0x000fe20000010000 */
[----:B-1----:R-:W-:Y:S01]  /*8900*/  F2FP.BF16.PACK_AB R164, R121, R120 ;  /* 0x0000007879a4723e */ /* 0x002fe200000010ff */
[----:B------:R-:W-:Y:S02]  /*8910*/  FADD.FTZ R41, R69, R42 ;  /* 0x0000002a45297221 */ /* 0x000fe40000010000 */
[----:B------:R-:W-:Y:S02]  /*8920*/  FADD.FTZ R2, R71, R2 ;  /* 0x0000000247027221 */ /* 0x000fe40000010000 */
        /* <DEDUP_REMOVED lines=20> */
[----:B------:R-:W3:Y:S01]  /*8a70*/  MUFU.EX2 R172, R172 ;  /* 0x000000ac00ac7308 */ /* 0x000ee20000000800 */
[----:B------:R-:W-:Y:S02]  /*8a80*/  FADD.FTZ R2, R89, R2 ;  /* 0x0000000259027221 */ /* 0x000fe40000010000 */
[----:B------:R-:W-:Y:S01]  /*8a90*/  FADD.FTZ R0, R91, R0 ;  /* 0x000000005b007221 */ /* 0x000fe20000010000 */
[----:B-1----:R-:W-:Y:S01]  /*8aa0*/  F2FP.BF16.PACK_AB R166, R135, R124 ;  /* 0x0000007c87a6723e */ /* 0x002fe200000010ff */
[----:B------:R-:W-:Y:S02]  /*8ab0*/  FADD.FTZ R2, R92, R2 ;  /* 0x000000025c027221 */ /* 0x000fe40000010000 */
[----:B------:R-:W-:Y:S02]  /*8ac0*/  FADD.FTZ R0, R94, R0 ;  /* 0x000000005e007221 */ /* 0x000fe40000010000 */
[----:B------:R-:W-:Y:S01]  /*8ad0*/  FADD.FTZ R6, R93, R2 ;  /* 0x000000025d067221 */ /* 0x000fe20000010000 */
[----:B---3--:R-:W-:Y:S07]  /*8ae0*/  F2FP.BF16.PACK_AB R167, R172, R126 ;  /* 0x0000007eaca7723e */ /* 0x008fee00000010ff */
[C---:B------:R-:W-:Y:S07]  /*8af0*/  HMMA.16816.F32.BF16 R140, R164.reuse, R152, R8 ;  /* 0x00000098a48c723c */ /* 0x040fee0000041808 */
[----:B------:R-:W-:Y:S01]  /*8b00*/  FADD.FTZ R8, R96, R4 ;  /* 0x0000000460087221 */ /* 0x000fe20000010000 */
[-C--:B------:R-:W-:Y:S04]  /*8b10*/  HMMA.16816.F32.BF16 R148, R164, R154.reuse, R12 ;  /* 0x0000009aa494723c */ /* 0x080fe8000004180c */
[----:B------:R-:W-:Y:S02]  /*8b20*/  FADD.FTZ R4, R98, R5 ;  /* 0x0000000562047221 */ /* 0x000fe40000010000 */
[----:B------:R-:W-:Y:S02]  /*8b30*/  FADD.FTZ R8, R97, R8 ;  /* 0x0000000861087221 */ /* 0x000fe40000010000 */
[----:B------:R-:W-:Y:S01]  /*8b40*/  FADD.FTZ R7, R99, R4 ;  /* 0x0000000463077221 */ /* 0x000fe20000010000 */
[C---:B------:R-:W-:Y:S04]  /*8b50*/  HMMA.16816.F32.BF16 R152, R168.reuse, R154, R16 ;  /* 0x0000009aa898723c */ /* 0x040fe80000041810 */
[----:B------:R-:W-:Y:S02]  /*8b60*/  FADD.FTZ R5, R95, R0 ;  /* 0x000000005f057221 */ /* 0x000fe40000010000 */
[----:B------:R-:W-:Y:S02]  /*8b70*/  FADD.FTZ R4, R100, R8 ;  /* 0x0000000864047221 */ /* 0x000fe40000010000 */
[----:B------:R-:W-:Y:S01]  /*8b80*/  FADD.FTZ R2, R102, R7 ;  /* 0x0000000766027221 */ /* 0x000fe20000010000 */
[-C--:B--2---:R-:W-:Y:S03]  /*8b90*/  HMMA.16816.F32.BF16 R156, R168, R36.reuse, R20 ;  /* 0x00000024a89c723c */ /* 0x084fe60000041814 */
[----:B------:R-:W-:Y:S02]  /*8ba0*/  FADD.FTZ R0, R104, R6 ;  /* 0x0000000668007221 */ /* 0x000fe40000010000 */
[----:B------:R-:W-:Y:S02]  /*8bb0*/  FADD.FTZ R5, R106, R5 ;  /* 0x000000056a057221 */ /* 0x000fe40000010000 */
[----:B------:R-:W-:Y:S01]  /*8bc0*/  FADD.FTZ R4, R101, R4 ;  /* 0x0000000465047221 */ /* 0x000fe20000010000 */
[C---:B------:R-:W-:Y:S04]  /*8bd0*/  HMMA.16816.F32.BF16 R160, R164.reuse, R36, R24 ;  /* 0x00000024a4a0723c */ /* 0x040fe80000041818 */
[----:B------:R-:W-:Y:S02]  /*8be0*/  FADD.FTZ R2, R103, R2 ;  /* 0x0000000267027221 */ /* 0x000fe40000010000 */
[----:B------:R-:W-:Y:S02]  /*8bf0*/  FADD.FTZ R6, R105, R0 ;  /* 0x0000000069067221 */ /* 0x000fe40000010000 */
[----:B------:R-:W-:Y:S01]  /*8c00*/  FADD.FTZ R0, R107, R5 ;  /* 0x000000056b007221 */ /* 0x000fe20000010000 */
[-C--:B------:R-:W-:Y:S03]  /*8c10*/  HMMA.16816.F32.BF16 R164, R164, R38.reuse, R28 ;  /* 0x00000026a4a4723c */ /* 0x080fe6000004181c */
[----:B------:R-:W-:Y:S02]  /*8c20*/  FADD.FTZ R4, R112, R4 ;  /* 0x0000000470047221 */ /* 0x000fe40000010000 */
[----:B------:R-:W-:Y:S02]  /*8c30*/  FADD.FTZ R2, R114, R2 ;  /* 0x0000000272027221 */ /* 0x000fe40000010000 */
[----:B------:R-:W-:Y:S01]  /*8c40*/  FADD.FTZ R5, R108, R6 ;  /* 0x000000066c057221 */ /* 0x000fe20000010000 */
[----:B------:R-:W-:Y:S04]  /*8c50*/  HMMA.16816.F32.BF16 R168, R168, R38, R32 ;  /* 0x00000026a8a8723c */ /* 0x000fe80000041820 */
[----:B------:R-:W-:Y:S02]  /*8c60*/  FADD.FTZ R0, R110, R0 ;  /* 0x000000006e007221 */ /* 0x000fe40000010000 */
[----:B------:R-:W-:Y:S02]  /*8c70*/  FADD.FTZ R4, R113, R4 ;  /* 0x0000000471047221 */ /* 0x000fe40000010000 */
[----:B------:R-:W-:Y:S04]  /*8c80*/  FADD.FTZ R7, R115, R2 ;  /* 0x0000000273077221 */ /* 0x000fe80000010000 */
[----:B------:R-:W-:Y:S02]  /*8c90*/  FADD.FTZ R2, R109, R5 ;  /* 0x000000056d027221 */ /* 0x000fe40000010000 */
        /* <DEDUP_REMOVED lines=13> */
[----:B------:R-:W-:Y:S01]  /*8d70*/  FADD.FTZ R219, R134, R6 ;  /* 0x0000000686db7221 */ /* 0x000fe20000010000 */
[----:B------:R-:W-:Y:S01]  /*8d80*/  MOV R134, R136 ;  /* 0x0000008800867202 */ /* 0x000fe20000000f00 */
[----:B------:R-:W-:Y:S02]  /*8d90*/  FADD.FTZ R221, R139, R5 ;  /* 0x000000058bdd7221 */ /* 0x000fe40000010000 */
[----:B------:R-:W-:Y:S01]  /*8da0*/  FADD.FTZ R220, R135, R2 ;  /* 0x0000000287dc7221 */ /* 0x000fe20000010000 */
[----:B------:R-:W-:Y:S01]  /*8db0*/  MOV R135, R3 ;  /* 0x0000000300877202 */ /* 0x000fe20000000f00 */
[----:B------:R-:W-:Y:S01]  /*8dc0*/  FADD.FTZ R222, R172, R0 ;  /* 0x00000000acde7221 */ /* 0x000fe20000010000 */
[----:B------:R-:W-:-:S05]  /*8dd0*/  @P0 BRA `(.L_x_7) ;  /* 0xffffcad000000947 */ /* 0x000fca000383ffff */
.L_x_6:
[----:B------:R-:W2:Y:S04]  /*8de0*/  LDL R44, [R1+0x2c] ;  /* 0x00002c00012c7983 */ /* 0x000ea80000100800 */
[----:B------:R1:W5:Y:S01]  /*8df0*/  LDL R43, [R1+0x10] ;  /* 0x00001000012b7983 */ /* 0x0003620000100800 */
[----:B------:R-:W-:Y:S01]  /*8e00*/  ISETP.NE.AND P0, PT, R252, -0x1, PT ;  /* 0xfffffffffc00780c */ /* 0x000fe20003f05270 */
[----:B------:R-:W-:Y:S01]  /*8e10*/  IMAD.MOV.U32 R13, RZ, RZ, -0x10 ;  /* 0xfffffff0ff0d7424 */ /* 0x000fe200078e00ff */
[----:B------:R-:W3:Y:S01]  /*8e20*/  LDC.U8 R28, c[0x0][0x329] ;  /* 0x0000ca40ff1c7b82 */ /* 0x000ee20000000000 */
[----:B------:R-:W4:Y:S01]  /*8e30*/  SHFL.BFLY PT, R2, R219, 0x2, 0x1f ;  /* 0x0c401f00db027f89 */ /* 0x000f2200000e0000 */
[----:B------:R-:W-:Y:S03]  /*8e40*/  BSSY B0, `(.L_x_10) ;  /* 0x00000df000007945 */ /* 0x000fe60003800000 */
[----:B------:R-:W1:Y:S03]  /*8e50*/  SHFL.BFLY PT, R4, R220, 0x2, 0x1f ;  /* 0x0c401f00dc047f89 */ /* 0x000e6600000e0000 */
[----:B------:R-:W1:Y:S01]  /*8e60*/  LDC.U8 R27, c[0x0][0x328] ;  /* 0x0000ca00ff1b7b82 */ /* 0x000e620000000000 */
[----:B------:R-:W1:Y:S04]  /*8e70*/  SHFL.BFLY PT, R0, R221, 0x2, 0x1f ;  /* 0x0c401f00dd007f89 */ /* 0x000e6800000e0000 */
[----:B------:R-:W1:Y:S04]  /*8e80*/  SHFL.BFLY PT, R5, R222, 0x2, 0x1f ;  /* 0x0c401f00de057f89 */ /* 0x000e6800000e0000 */
[----:B------:R-:W1:Y:S04]  /*8e90*/  S2R R10, SR_TID.X ;  /* 0x00000000000a7919 */ /* 0x000e680000002100 */
[----:B------:R-:W1:Y:S01]  /*8ea0*/  S2R R42, SR_CTAID.Y ;  /* 0x00000000002a7919 */ /* 0x000e620000002600 */
[----:B---3--:R-:W-:Y:S01]  /*8eb0*/  ISETP.NE.AND P1, PT, R28, RZ, PT ;  /* 0x000000ff1c00720c */ /* 0x008fe20003f25270 */
[----:B----4-:R-:W-:-:S02]  /*8ec0*/  FADD.FTZ R2, R2, R219 ;  /* 0x000000db02027221 */ /* 0x010fc40000010000 */
[----:B-1----:R-:W-:-:S03]  /*8ed0*/  FADD.FTZ R4, R4, R220 ;  /* 0x000000dc04047221 */ /* 0x002fc60000010000 */
[----:B------:R-:W1:Y:S01]  /*8ee0*/  SHFL.BFLY PT, R8, R2, 0x1, 0x1f ;  /* 0x0c201f0002087f89 */ /* 0x000e6200000e0000 */
[----:B------:R-:W-:-:S03]  /*8ef0*/  FADD.FTZ R0, R0, R221 ;  /* 0x000000dd00007221 */ /* 0x000fc60000010000 */
[----:B------:R-:W3:Y:S01]  /*8f00*/  SHFL.BFLY PT, R6, R4, 0x1, 0x1f ;  /* 0x0c201f0004067f89 */ /* 0x000ee200000e0000 */
[----:B------:R-:W-:-:S03]  /*8f10*/  FADD.FTZ R5, R5, R222 ;  /* 0x000000de05057221 */ /* 0x000fc60000010000 */
[----:B------:R-:W4:Y:S01]  /*8f20*/  SHFL.BFLY PT, R7, R0, 0x1, 0x1f ;  /* 0x0c201f0000077f89 */ /* 0x000f2200000e0000 */
[----:B------:R-:W-:-:S03]  /*8f30*/  SHF.R.S32.HI R22, RZ, 0x1f, R10 ;  /* 0x0000001fff167819 */ /* 0x000fc6000001140a */
[----:B------:R-:W4:Y:S01]  /*8f40*/  SHFL.BFLY PT, R9, R5, 0x1, 0x1f ;  /* 0x0c201f0005097f89 */ /* 0x000f2200000e0000 */
[----:B-1----:R-:W-:Y:S01]  /*8f50*/  FADD.FTZ R23, R2, R8 ;  /* 0x0000000802177221 */ /* 0x002fe20000010000 */
[----:B------:R-:W-:Y:S02]  /*8f60*/  MOV R2, 0x3f800000 ;  /* 0x3f80000000027802 */ /* 0x000fe40000000f00 */
[-C--:B------:R-:W-:Y:S01]  /*8f70*/  LEA.HI R8, R22, R10.reuse, RZ, 0x2 ;  /* 0x0000000a16087211 */ /* 0x080fe200078f10ff */
[----:B---3--:R-:W-:Y:S01]  /*8f80*/  FADD.FTZ R24, R4, R6 ;  /* 0x0000000604187221 */ /* 0x008fe20000010000 */
[----:B------:R-:W-:Y:S01]  /*8f90*/  FSETP.NE.FTZ.AND P6, PT, R23, RZ, PT ;  /* 0x000000ff1700720b */ /* 0x000fe20003fd5000 */
[----:B------:R-:W-:Y:S01]  /*8fa0*/  IMAD.MOV.U32 R4, RZ, RZ, 0x3f800000 ;  /* 0x3f800000ff047424 */ /* 0x000fe200078e00ff */
[----:B------:R-:W-:Y:S01]  /*8fb0*/  LOP3.LUT R12, R8, 0xfffffffc, RZ, 0xc0, !PT ;  /* 0xfffffffc080c7812 */ /* 0x000fe200078ec0ff */
[----:B----4-:R-:W-:Y:S01]  /*8fc0*/  FADD.FTZ R25, R0, R7 ;  /* 0x0000000700197221 */ /* 0x010fe20000010000 */
[----:B------:R-:W-:Y:S01]  /*8fd0*/  FSETP.NE.FTZ.AND P4, PT, R24, RZ, PT ;  /* 0x000000ff1800720b */ /* 0x000fe20003f95000 */
[----:B------:R-:W-:Y:S01]  /*8fe0*/  @P0 IMAD.WIDE.U32 R6, R252, c[0x0][0x1e8], RZ ;  /* 0x00007a00fc060a25 */ /* 0x000fe200078e00ff */
[----:B------:R-:W-:-:S02]  /*8ff0*/  LEA.HI R22, R22, R10, RZ, 0x5 ;  /* 0x0000000a16167211 */ /* 0x000fc400078f28ff */
[----:B------:R-:W-:Y:S01]  /*9000*/  FSETP.NE.FTZ.AND P5, PT, R25, RZ, PT ;  /* 0x000000ff1900720b */ /* 0x000fe20003fb5000 */
[----:B------:R-:W-:Y:S01]  /*9010*/  FADD.FTZ R26, R5, R9 ;  /* 0x00000009051a7221 */ /* 0x000fe20000010000 */
[----:B------:R-:W-:Y:S01]  /*9020*/  @P0 MOV R40, R6 ;  /* 0x0000000600280202 */ /* 0x000fe20000000f00 */
[----:B------:R-:W-:Y:S01]  /*9030*/  IMAD.MOV.U32 R0, RZ, RZ, 0x3f800000 ;  /* 0x3f800000ff007424 */ /* 0x000fe200078e00ff */
[----:B------:R-:W-:Y:S01]  /*9040*/  SHF.R.S32.HI R6, RZ, 0x2, R8 ;  /* 0x00000002ff067819 */ /* 0x000fe20000011408 */
[----:B------:R-:W1:Y:S01]  /*9050*/  @P6 MUFU.RCP R2, R23 ;  /* 0x0000001700026308 */ /* 0x000e620000001000 */
[----:B------:R-:W-:Y:S01]  /*9060*/  FSETP.NE.FTZ.AND P3, PT, R26, RZ, PT ;  /* 0x000000ff1a00720b */ /* 0x000fe20003f75000 */
[----:B------:R-:W-:Y:S01]  /*9070*/  IMAD.MOV.U32 R5, RZ, RZ, 0x3f800000 ;  /* 0x3f800000ff057424 */ /* 0x000fe200078e00ff */
[----:B------:R-:W-:Y:S01]  /*9080*/  IADD3 R12, -R12, R10, RZ ;  /* 0x0000000a0c0c7210 */ /* 0x000fe20007ffe1ff */
[----:B------:R-:W-:Y:S01]  /*9090*/  @P0 IMAD R41, R252, c[0x0][0x1ec], R7 ;  /* 0x00007b00fc290a24 */ /* 0x000fe200078e0207 */
[----:B------:R-:W-:-:S03]  /*90a0*/  SHF.R.S32.HI R22, RZ, 0x5, R22 ;  /* 0x00000005ff167819 */ /* 0x000fc60000011416 */
[----:B------:R-:W3:Y:S01]  /*90b0*/  @P4 MUFU.RCP R0, R24 ;  /* 0x0000001800004308 */ /* 0x000ee20000001000 */
[----:B-1----:R-:W-:-:S07]  /*90c0*/  FMUL.FTZ R144, R2, R144 ;  /* 0x0000009002907220 */ /* 0x002fce0000410000 */
[----:B------:R-:W1:Y:S01]  /*90d0*/  @P5 MUFU.RCP R4, R25 ;  /* 0x0000001900045308 */ /* 0x000e620000001000 */
[C---:B------:R-:W-:Y:S02]  /*90e0*/  FMUL.FTZ R21, R2.reuse, R145 ;  /* 0x0000009102157220 */ /* 0x040fe40000410000 */
[C---:B------:R-:W-:Y:S02]  /*90f0*/  FMUL.FTZ R152, R2.reuse, R152 ;  /* 0x0000009802987220 */ /* 0x040fe40000410000 */
[C---:B------:R-:W-:Y:S01]  /*9100*/  FMUL.FTZ R17, R2.reuse, R153 ;  /* 0x0000009902117220 */ /* 0x040fe20000410000 */
[----:B------:R-:W-:Y:S01]  /*9110*/  F2FP.BF16.PACK_AB R21, R21, R144 ;  /* 0x000000901515723e */ /* 0x000fe200000010ff */
[C---:B------:R-:W-:Y:S01]  /*9120*/  FMUL.FTZ R156, R2.reuse, R156 ;  /* 0x0000009c029c7220 */ /* 0x040fe20000410000 */
[----:B------:R-:W4:Y:S01]  /*9130*/  @P3 MUFU.RCP R5, R26 ;  /* 0x0000001a00053308 */ /* 0x000f220000001000 */
[C---:B------:R-:W-:Y:S01]  /*9140*/  FMUL.FTZ R14, R2.reuse, R157 ;  /* 0x0000009d020e7220 */ /* 0x040fe20000410000 */
[----:B------:R-:W-:Y:S01]  /*9150*/  F2FP.BF16.PACK_AB R17, R17, R152 ;  /* 0x000000981111723e */ /* 0x000fe200000010ff */
[----:B------:R-:W-:-:S02]  /*9160*/  FMUL.FTZ R168, R2, R168 ;  /* 0x000000a802a87220 */ /* 0x000fc40000410000 */
[----:B------:R-:W-:Y:S01]  /*9170*/  FMUL.FTZ R169, R2, R169 ;  /* 0x000000a902a97220 */ /* 0x000fe20000410000 */
[----:B------:R-:W-:Y:S01]  /*9180*/  SHF.R.S32.HI R2, RZ, 0x1f, R6 ;  /* 0x0000001fff027819 */ /* 0x000fe20000011406 */
[----:B---3--:R-:W-:Y:S01]  /*9190*/  FMUL.FTZ R140, R0, R140 ;  /* 0x0000008c008c7220 */ /* 0x008fe20000410000 */
[----:B------:R-:W-:Y:S01]  /*91a0*/  F2FP.BF16.PACK_AB R14, R14, R156 ;  /* 0x0000009c0e0e723e */ /* 0x000fe200000010ff */
[----:B------:R-:W-:Y:S01]  /*91b0*/  FMUL.FTZ R19, R0, R141 ;  /* 0x0000008d00137220 */ /* 0x000fe20000410000 */
[----:B------:R-:W-:Y:S01]  /*91c0*/  LEA.HI R2, R2, R6, RZ, 0x3 ;  /* 0x0000000602027211 */ /* 0x000fe200078f18ff */
[C---:B------:R-:W-:Y:S01]  /*91d0*/  FMUL.FTZ R148, R0.reuse, R148 ;  /* 0x0000009400947220 */ /* 0x040fe20000410000 */
[----:B------:R-:W-:Y:S01]  /*91e0*/  F2FP.BF16.PACK_AB R8, R169, R168 ;  /* 0x000000a8a908723e */ /* 0x000fe200000010ff */
[----:B------:R-:W-:Y:S01]  /*91f0*/  FMUL.FTZ R18, R0, R149 ;  /* 0x0000009500127220 */ /* 0x000fe20000410000 */
[----:B------:R-:W-:Y:S01]  /*9200*/  LOP3.LUT R2, R2, 0xfffffff8, RZ, 0xc0, !PT ;  /* 0xfffffff802027812 */ /* 0x000fe200078ec0ff */
[C---:B------:R-:W-:Y:S01]  /*9210*/  FMUL.FTZ R160, R0.reuse, R160 ;  /* 0x000000a000a07220 */ /* 0x040fe20000410000 */
[----:B------:R-:W-:Y:S01]  /*9220*/  F2FP.BF16.PACK_AB R19, R19, R140 ;  /* 0x0000008c1313723e */ /* 0x000fe200000010ff */
[----:B------:R-:W-:Y:S01]  /*9230*/  FMUL.FTZ R10, R0, R161 ;  /* 0x000000a1000a7220 */ /* 0x000fe20000410000 */
[----:B------:R-:W-:Y:S01]  /*9240*/  IADD3 R2, R6, -R2, RZ ;  /* 0x8000000206027210 */ /* 0x000fe20007ffe0ff */
[----:B------:R-:W-:Y:S01]  /*9250*/  FMUL.FTZ R164, R0, R164 ;  /* 0x000000a400a47220 */ /* 0x000fe20000410000 */
[----:B------:R-:W-:Y:S01]  /*9260*/  F2FP.BF16.PACK_AB R18, R18, R148 ;  /* 0x000000941212723e */ /* 0x000fe200000010ff */
[----:B------:R-:W-:Y:S01]  /*9270*/  FMUL.FTZ R165, R0, R165 ;  /* 0x000000a500a57220 */ /* 0x000fe20000410000 */
[----:B------:R-:W-:Y:S01]  /*9280*/  LEA.HI R0, R2, R2, RZ, 0x1 ;  /* 0x0000000202007211 */ /* 0x000fe200078f08ff */
[----:B-1----:R-:W-:Y:S01]  /*9290*/  FMUL.FTZ R146, R4, R146 ;  /* 0x0000009204927220 */ /* 0x002fe20000410000 */
[----:B------:R-:W-:Y:S01]  /*92a0*/  F2FP.BF16.PACK_AB R10, R10, R160 ;  /* 0x000000a00a0a723e */ /* 0x000fe200000010ff */
[----:B------:R-:W-:-:S02]  /*92b0*/  FMUL.FTZ R20, R4, R147 ;  /* 0x0000009304147220 */ /* 0x000fc40000410000 */
[C---:B------:R-:W-:Y:S02]  /*92c0*/  FMUL.FTZ R154, R4.reuse, R154 ;  /* 0x0000009a049a7220 */ /* 0x040fe40000410000 */
[----:B------:R-:W-:Y:S01]  /*92d0*/  FMUL.FTZ R16, R4, R155 ;  /* 0x0000009b04107220 */ /* 0x000fe20000410000 */
[----:B------:R-:W-:Y:S01]  /*92e0*/  F2FP.BF16.PACK_AB R20, R20, R146 ;  /* 0x000000921414723e */ /* 0x000fe200000010ff */
[C---:B------:R-:W-:Y:S02]  /*92f0*/  FMUL.FTZ R158, R4.reuse, R158 ;  /* 0x0000009e049e7220 */ /* 0x040fe40000410000 */
[----:B------:R-:W-:Y:S01]  /*9300*/  FMUL.FTZ R11, R4, R159 ;  /* 0x0000009f040b7220 */ /* 0x000fe20000410000 */
[----:B------:R-:W-:Y:S01]  /*9310*/  F2FP.BF16.PACK_AB R16, R16, R154 ;  /* 0x0000009a1010723e */ /* 0x000fe200000010ff */
[C---:B------:R-:W-:Y:S02]  /*9320*/  FMUL.FTZ R170, R4.reuse, R170 ;  /* 0x000000aa04aa7220 */ /* 0x040fe40000410000 */
[----:B------:R-:W-:Y:S01]  /*9330*/  FMUL.FTZ R7, R4, R171 ;  /* 0x000000ab04077220 */ /* 0x000fe20000410000 */
[----:B------:R-:W-:Y:S01]  /*9340*/  LOP3.LUT R4, R0, 0x3fffffe, RZ, 0xc0, !PT ;  /* 0x03fffffe00047812 */ /* 0x000fe200078ec0ff */
[C---:B----4-:R-:W-:Y:S01]  /*9350*/  FMUL.FTZ R143, R5.reuse, R143 ;  /* 0x0000008f058f7220 */ /* 0x050fe20000410000 */
[----:B------:R-:W-:Y:S01]  /*9360*/  SHF.R.S32.HI R0, RZ, 0x1, R0 ;  /* 0x00000001ff007819 */ /* 0x000fe20000011400 */
[----:B------:R-:W-:Y:S01]  /*9370*/  FMUL.FTZ R142, R5, R142 ;  /* 0x0000008e058e7220 */ /* 0x000fe20000410000 */
[----:B------:R-:W-:Y:S01]  /*9380*/  F2FP.BF16.PACK_AB R11, R11, R158 ;  /* 0x0000009e0b0b723e */ /* 0x000fe200000010ff */
[C---:B------:R-:W-:Y:S01]  /*9390*/  FMUL.FTZ R151, R5.reuse, R151 ;  /* 0x0000009705977220 */ /* 0x040fe20000410000 */
[----:B------:R-:W-:Y:S01]  /*93a0*/  LOP3.LUT R6, R0, 0x1, RZ, 0xc0, !PT ;  /* 0x0000000100067812 */ /* 0x000fe200078ec0ff */
[----:B------:R-:W-:Y:S01]  /*93b0*/  FMUL.FTZ R15, R5, R150 ;  /* 0x00000096050f7220 */ /* 0x000fe20000410000 */
[----:B------:R-:W-:Y:S01]  /*93c0*/  F2FP.BF16.PACK_AB R142, R143, R142 ;  /* 0x0000008e8f8e723e */ /* 0x000fe200000010ff */
[C---:B------:R-:W-:Y:S01]  /*93d0*/  FMUL.FTZ R163, R5.reuse, R163 ;  /* 0x000000a305a37220 */ /* 0x040fe20000410000 */
[----:B------:R-:W-:Y:S01]  /*93e0*/  ISETP.NE.U32.AND P2, PT, R6, 0x1, PT ;  /* 0x000000010600780c */ /* 0x000fe20003f45070 */
[----:B------:R-:W-:Y:S01]  /*93f0*/  FMUL.FTZ R9, R5, R162 ;  /* 0x000000a205097220 */ /* 0x000fe20000410000 */
[----:B------:R-:W-:Y:S01]  /*9400*/  F2FP.BF16.PACK_AB R15, R151, R15 ;  /* 0x0000000f970f723e */ /* 0x000fe200000010ff */
[----:B------:R-:W-:Y:S01]  /*9410*/  FMUL.FTZ R167, R5, R167 ;  /* 0x000000a705a77220 */ /* 0x000fe20000410000 */
[----:B------:R-:W-:Y:S01]  /*9420*/  SEL R13, R13, 0x10, !P2 ;  /* 0x000000100d0d7807 */ /* 0x000fe20005000000 */
[----:B------:R-:W-:Y:S01]  /*9430*/  FMUL.FTZ R166, R5, R166 ;  /* 0x000000a605a67220 */ /* 0x000fe20000410000 */
[----:B------:R-:W-:Y:S01]  /*9440*/  LOP3.LUT P2, RZ, R0, 0x2, RZ, 0xc0, !PT ;  /* 0x0000000200ff7812 */ /* 0x000fe2000784c0ff */
[----:B------:R-:W-:Y:S01]  /*9450*/  IMAD.IADD R4, R2, 0x1, -R4 ;  /* 0x0000000102047824 */ /* 0x000fe200078e0a04 */
[----:B------:R-:W-:Y:S01]  /*9460*/  LEA R2, R22, R12, 0x8 ;  /* 0x0000000c16027211 */ /* 0x000fe200078e40ff */
[----:B------:R-:W-:Y:S01]  /*9470*/  IMAD.SHL.U32 R5, R0, 0x40, RZ ;  /* 0x0000004000057824 */ /* 0x000fe200078e00ff */
[----:B------:R-:W-:-:S02]  /*9480*/  F2FP.BF16.PACK_AB R7, R7, R170 ;  /* 0x000000aa0707723e */ /* 0x000fc400000010ff */
[----:B------:R-:W-:Y:S02]  /*9490*/  LEA R4, R4, R2, 0x4 ;  /* 0x0000000204047211 */ /* 0x000fe400078e20ff */
[----:B------:R-:W-:Y:S02]  /*94a0*/  LOP3.LUT R2, R5, 0xc0, RZ, 0xc0, !PT ;  /* 0x000000c005027812 */ /* 0x000fe400078ec0ff */
[----:B------:R-:W-:Y:S02]  /*94b0*/  F2FP.BF16.PACK_AB R9, R163, R9 ;  /* 0x00000009a309723e */ /* 0x000fe400000010ff */
[----:B------:R-:W-:Y:S02]  /*94c0*/  LEA.HI R2, R2, R2, RZ, 0x1d ;  /* 0x0000000202027211 */ /* 0x000fe400078fe8ff */
[----:B------:R-:W-:Y:S02]  /*94d0*/  F2FP.BF16.PACK_AB R6, R165, R164 ;  /* 0x000000a4a506723e */ /* 0x000fe400000010ff */
[----:B------:R-:W-:-:S02]  /*94e0*/  LEA R0, R4, R2, 0x1 ;  /* 0x0000000204007211 */ /* 0x000fc400078e08ff */
[----:B------:R-:W-:Y:S02]  /*94f0*/  F2FP.BF16.PACK_AB R5, R167, R166 ;  /* 0x000000a6a705723e */ /* 0x000fe400000010ff */
[----:B------:R-:W-:Y:S01]  /*9500*/  @P1 MOV R12, c[0x0][0x210] ;  /* 0x00008400000c1a02 */ /* 0x000fe20000000f00 */
[----:B------:R-:W-:-:S04]  /*9510*/  IMAD.SHL.U32 R0, R0, 0x2, RZ ;  /* 0x0000000200007824 */ /* 0x000fc800078e00ff */
[----:B------:R-:W-:Y:S01]  /*9520*/  @P1 IMAD R12, R12, c[0x0][0x214], RZ ;  /* 0x000085000c0c1a24 */ /* 0x000fe200078e02ff */
[C---:B------:R-:W-:Y:S01]  /*9530*/  IADD3 R4, R0.reuse, R13, RZ ;  /* 0x0000000d00047210 */ /* 0x040fe20007ffe0ff */
[----:B------:R-:W-:Y:S01]  /*9540*/  STS [R0], R21 ;  /* 0x0000001500007388 */ /* 0x000fe20000000800 */
[C---:B------:R-:W-:Y:S02]  /*9550*/  IADD3 R2, R0.reuse, 0x20, RZ ;  /* 0x0000002000027810 */ /* 0x040fe40007ffe0ff */
[----:B------:R-:W-:Y:S01]  /*9560*/  @P2 IADD3 R2, R0, -0x20, RZ ;  /* 0xffffffe000022810 */ /* 0x000fe20007ffe0ff */
[----:B------:R-:W-:Y:S01]  /*9570*/  STS [R0+0x200], R20 ;  /* 0x0002001400007388 */ /* 0x000fe20000000800 */
[----:B------:R-:W-:Y:S01]  /*9580*/  ISETP.NE.AND P2, PT, R27, RZ, PT ;  /* 0x000000ff1b00720c */ /* 0x000fe20003f45270 */
[----:B------:R-:W-:Y:S02]  /*9590*/  @!P1 IMAD.MOV.U32 R27, RZ, RZ, c[0x0][0x214] ;  /* 0x00008500ff1b9624 */ /* 0x000fe400078e00ff */
[----:B------:R1:W-:Y:S03]  /*95a0*/  STS [R4], R17 ;  /* 0x0000001104007388 */ /* 0x0003e60000000800 */
[----:B------:R-:W-:Y:S01]  /*95b0*/  @!P1 SEL R12, R27, c[0x0][0x234], !P2 ;  /* 0x00008d001b0c9a07 */ /* 0x000fe20005000000 */
[----:B------:R3:W-:Y:S01]  /*95c0*/  STS [R4+0x200], R16 ;  /* 0x0002001004007388 */ /* 0x0007e20000000800 */
[----:B------:R-:W-:-:S03]  /*95d0*/  ISETP.NE.OR P2, PT, R28, RZ, !P2 ;  /* 0x000000ff1c00720c */ /* 0x000fc60005745670 */
[----:B------:R4:W-:Y:S04]  /*95e0*/  STS [R0+0x1000], R19 ;  /* 0x0010001300007388 */ /* 0x0009e80000000800 */
[----:B------:R4:W-:Y:S04]  /*95f0*/  STS [R0+0x1200], R142 ;  /* 0x0012008e00007388 */ /* 0x0009e80000000800 */
[----:B------:R4:W-:Y:S04]  /*9600*/  STS [R4+0x1000], R18 ;  /* 0x0010001204007388 */ /* 0x0009e80000000800 */
[----:B------:R4:W-:Y:S04]  /*9610*/  STS [R4+0x1200], R15 ;  /* 0x0012000f04007388 */ /* 0x0009e80000000800 */
[----:B------:R4:W-:Y:S01]  /*9620*/  STS [R2], R14 ;  /* 0x0000000e02007388 */ /* 0x0009e20000000800 */
[----:B-1----:R-:W-:-:S03]  /*9630*/  MOV R17, 0x7f800000 ;  /* 0x7f80000000117802 */ /* 0x002fc60000000f00 */
[----:B------:R-:W-:Y:S01]  /*9640*/  STS [R2+0x200], R11 ;  /* 0x0002000b02007388 */ /* 0x000fe20000000800 */
[----:B---3--:R-:W-:-:S03]  /*9650*/  MOV R16, 0x7f800000 ;  /* 0x7f80000000107802 */ /* 0x008fc60000000f00 */
[----:B----4-:R-:W1:Y:S01]  /*9660*/  S2R R19, SR_CTAID.Z ;  /* 0x0000000000137919 */ /* 0x010e620000002700 */
[----:B------:R-:W-:Y:S02]  /*9670*/  IMAD.IADD R0, R13, 0x1, R2 ;  /* 0x000000010d007824 */ /* 0x000fe400078e0202 */
[----:B------:R-:W-:Y:S01]  /*9680*/  @P4 MUFU.LG2 R13, R24 ;  /* 0x00000018000d4308 */ /* 0x000fe20000000c00 */
[----:B------:R-:W-:Y:S02]  /*9690*/  MOV R18, 0x7f800000 ;  /* 0x7f80000000127802 */ /* 0x000fe40000000f00 */
[----:B------:R-:W-:Y:S01]  /*96a0*/  STS [R0], R8 ;  /* 0x0000000800007388 */ /* 0x000fe20000000800 */
[----:B------:R-:W-:-:S03]  /*96b0*/  @!P2 IMAD R4, R42, c[0x0][0x214], RZ ;  /* 0x000085002a04aa24 */ /* 0x000fc600078e02ff */
[----:B------:R3:W-:Y:S01]  /*96c0*/  STS [R0+0x200], R7 ;  /* 0x0002000700007388 */ /* 0x0007e20000000800 */
[----:B------:R-:W-:Y:S01]  /*96d0*/  IMAD.MOV.U32 R15, RZ, RZ, 0x7f800000 ;  /* 0x7f800000ff0f7424 */ /* 0x000fe200078e00ff */
[----:B------:R-:W-:Y:S02]  /*96e0*/  @P5 MUFU.LG2 R14, R25 ;  /* 0x00000019000e5308 */ /* 0x000fe40000000c00 */
[----:B------:R4:W-:Y:S04]  /*96f0*/  STS [R2+0x1000], R10 ;  /* 0x0010000a02007388 */ /* 0x0009e80000000800 */
[----:B------:R1:W-:Y:S04]  /*9700*/  STS [R2+0x1200], R9 ;  /* 0x0012000902007388 */ /* 0x0003e80000000800 */
[----:B------:R1:W-:Y:S04]  /*9710*/  STS [R0+0x1000], R6 ;  /* 0x0010000600007388 */ /* 0x0003e80000000800 */
[----:B------:R1:W-:Y:S04]  /*9720*/  STS [R0+0x1200], R5 ;  /* 0x0012000500007388 */ /* 0x0003e80000000800 */
[----:B------:R-:W-:Y:S06]  /*9730*/  BAR.SYNC.DEFER_BLOCKING 0x0 ;  /* 0x0000000000007b1d */ /* 0x000fec0000010000 */
[----:B---3--:R-:W3:Y:S01]  /*9740*/  @P6 MUFU.LG2 R7, R23 ;  /* 0x0000001700076308 */ /* 0x008ee20000000c00 */
[----:B----4-:R-:W-:Y:S01]  /*9750*/  @!P0 IMAD.WIDE.U32 R10, R42, c[0x0][0x1e0], RZ ;  /* 0x000078002a0a8a25 */ /* 0x010fe200078e00ff */
[----:B-1----:R-:W1:Y:S01]  /*9760*/  S2R R9, SR_CTAID.X ;  /* 0x0000000000097919 */ /* 0x002e620000002500 */
[----:B------:R-:W-:-:S02]  /*9770*/  @!P2 SEL R2, R4, R252, !P0 ;  /* 0x000000fc0402a207 */ /* 0x000fc40004000000 */
[----:B------:R-:W-:Y:S01]  /*9780*/  @!P0 SHF.R.S32.HI R4, RZ, 0x1f, R42 ;  /* 0x0000001fff048819 */ /* 0x000fe2000001142a */
[----:B------:R-:W-:Y:S01]  /*9790*/  @P1 IMAD.MOV.U32 R6, RZ, RZ, c[0x0][0x210] ;  /* 0x00008400ff061624 */ /* 0x000fe200078e00ff */
[----:B------:R-:W-:Y:S02]  /*97a0*/  @!P0 MOV R40, R10 ;  /* 0x0000000a00288202 */ /* 0x000fe40000000f00 */
[----:B------:R-:W4:Y:S01]  /*97b0*/  @P3 MUFU.LG2 R10, R26 ;  /* 0x0000001a000a3308 */ /* 0x000f220000000c00 */
[----:B------:R-:W-:Y:S01]  /*97c0*/  @P1 MOV R0, 0x1 ;  /* 0x0000000100001802 */ /* 0x000fe20000000f00 */
[----:B------:R-:W-:Y:S01]  /*97d0*/  @!P1 IMAD R0, R12, c[0x0][0x1c0], RZ ;  /* 0x000070000c009a24 */ /* 0x000fe200078e02ff */
[----:B------:R-:W-:Y:S01]  /*97e0*/  @!P1 MOV R6, 0x1 ;  /* 0x0000000100069802 */ /* 0x000fe20000000f00 */
[----:B------:R4:W4:Y:S01]  /*97f0*/  LDS.128 R28, [R218] ;  /* 0x00000000da1c7984 */ /* 0x0009220000000c00 */
[----:B------:R-:W-:Y:S02]  /*9800*/  @!P0 IMAD R4, R4, c[0x0][0x1e0], RZ ;  /* 0x0000780004048a24 */ /* 0x000fe400078e02ff */
[C---:B------:R-:W-:Y:S01]  /*9810*/  IMAD R0, R42.reuse, R0, RZ ;  /* 0x000000002a007224 */ /* 0x040fe200078e02ff */
[----:B------:R4:W4:Y:S01]  /*9820*/  LDS.128 R32, [R218+0x800] ;  /* 0x00080000da207984 */ /* 0x0009220000000c00 */
[----:B------:R-:W-:-:S02]  /*9830*/  @!P0 IMAD R8, R42, c[0x0][0x1e4], R4 ;  /* 0x000079002a088a24 */ /* 0x000fc400078e0204 */
[----:B------:R-:W-:Y:S01]  /*9840*/  CS2R R4, SRZ ;  /* 0x0000000000047805 */ /* 0x000fe2000001ff00 */
[----:B------:R4:W4:Y:S01]  /*9850*/  LDS.128 R36, [R218+0x1000] ;  /* 0x00100000da247984 */ /* 0x0009220000000c00 */
[----:B------:R-:W-:Y:S01]  /*9860*/  @!P2 SHF.R.S32.HI R5, RZ, 0x1f, R2 ;  /* 0x0000001fff05a819 */ /* 0x000fe20000011402 */
[----:B---3--:R-:W-:Y:S01]  /*9870*/  @P6 FMUL.FTZ R7, R7, 0.69314718246459960938 ;  /* 0x3f31721807076820 */ /* 0x008fe20000410000 */
[----:B------:R-:W-:Y:S01]  /*9880*/  SEL R0, R0, RZ, P2 ;  /* 0x000000ff00007207 */ /* 0x000fe20001000000 */
[----:B------:R-:W3:Y:S01]  /*9890*/  LDS.128 R216, [R218+0x1800] ;  /* 0x00180000dad87984 */ /* 0x000ee20000000c00 */
[----:B------:R-:W-:Y:S01]  /*98a0*/  @!P2 MOV R4, R2 ;  /* 0x000000020004a202 */ /* 0x000fe20000000f00 */
[----:B-1----:R-:W-:Y:S02]  /*98b0*/  IMAD R2, R9, R6, RZ ;  /* 0x0000000609027224 */ /* 0x002fe400078e02ff */
[----:B------:R-:W-:Y:S01]  /*98c0*/  IMAD R0, R19, R12, R0 ;  /* 0x0000000c13007224 */ /* 0x000fe200078e0200 */
[----:B--2---:R-:W-:Y:S01]  /*98d0*/  LOP3.LUT P2, RZ, R44, 0x3, RZ, 0xc0, !PT ;  /* 0x000000032cff7812 */ /* 0x004fe2000784c0ff */
[----:B------:R-:W-:Y:S01]  /*98e0*/  @!P0 IMAD.IADD R41, R11, 0x1, R8 ;  /* 0x000000010b298824 */ /* 0x000fe200078e0208 */
[----:B------:R-:W-:Y:S01]  /*98f0*/  SHF.L.U32 R9, R2, 0x7, RZ ;  /* 0x0000000702097819 */ /* 0x000fe200000006ff */
[----:B----4-:R-:W-:-:S02]  /*9900*/  @P3 FMUL.FTZ R2, R10, 0.69314718246459960938 ;  /* 0x3f3172180a023820 */ /* 0x010fc40000410000 */
[----:B------:R-:W-:Y:S01]  /*9910*/  @P6 FFMA.FTZ R18, R138, c[0x0][0x238], R7 ;  /* 0x00008e008a126a23 */ /* 0x000fe20000010007 */
[--C-:B------:R-:W-:Y:S01]  /*9920*/  IADD3 R10, P1, P0, R9, R4, R0.reuse ;  /* 0x00000004090a7210 */ /* 0x100fe2000783e000 */
[----:B------:R-:W-:Y:S01]  /*9930*/  @P5 FMUL.FTZ R8, R14, 0.69314718246459960938 ;  /* 0x3f3172180e085820 */ /* 0x000fe20000410000 */
[----:B------:R-:W-:Y:S01]  /*9940*/  SHF.R.S32.HI R4, RZ, 0x1f, R9 ;  /* 0x0000001fff047819 */ /* 0x000fe20000011409 */
[----:B------:R-:W-:Y:S01]  /*9950*/  @P4 FMUL.FTZ R7, R13, 0.69314718246459960938 ;  /* 0x3f3172180d074820 */ /* 0x000fe20000410000 */
[----:B------:R-:W-:Y:S01]  /*9960*/  SHF.R.S32.HI R0, RZ, 0x1f, R0 ;  /* 0x0000001fff007819 */ /* 0x000fe20000011400 */
[----:B------:R-:W-:Y:S02]  /*9970*/  @P5 FFMA.FTZ R17, R137, c[0x0][0x238], R8 ;  /* 0x00008e0089115a23 */ /* 0x000fe40000010008 */
[----:B------:R-:W-:Y:S01]  /*9980*/  @P4 FFMA.FTZ R15, R136, c[0x0][0x238], R7 ;  /* 0x00008e00880f4a23 */ /* 0x000fe20000010007 */
[----:B------:R-:W-:Y:S01]  /*9990*/  IADD3.X R11, R4, R5, R0, P1, P0 ;  /* 0x00000005040b7210 */ /* 0x000fe20000fe0400 */
[----:B------:R-:W-:Y:S01]  /*99a0*/  @P3 FFMA.FTZ R16, R3, c[0x0][0x238], R2 ;  /* 0x00008e0003103a23 */ /* 0x000fe20000010002 */
[----:B------:R-:W-:Y:S05]  /*99b0*/  @P2 BRA `(.L_x_11) ;  /* 0x0000027000002947 */ /* 0x000fea0003800000 */
[----:B------:R-:W-:Y:S02]  /*99c0*/  SHF.R.S32.HI R0, RZ, 0x1f, R22 ;  /* 0x0000001fff007819 */ /* 0x000fe40000011416 */
[----:B------:R-:W-:-:S02]  /*99d0*/  SHF.R.S32.HI R3, RZ, 0x1f, R44 ;  /* 0x0000001fff037819 */ /* 0x000fc4000001142c */
[----:B------:R-:W-:Y:S02]  /*99e0*/  LEA.HI R2, R0, R22, RZ, 0x2 ;  /* 0x0000001600027211 */ /* 0x000fe400078f10ff */
[----:B------:R-:W-:Y:S02]  /*99f0*/  LEA.HI R0, R3, R44, RZ, 0x2 ;  /* 0x0000002c03007211 */ /* 0x000fe400078f10ff */
[----:B------:R-:W-:Y:S02]  /*9a00*/  LOP3.LUT R2, R2, 0xffffffc, RZ, 0xc0, !PT ;  /* 0x0ffffffc02027812 */ /* 0x000fe400078ec0ff */
[----:B------:R-:W-:-:S03]  /*9a10*/  SHF.R.S32.HI R0, RZ, 0x2, R0 ;  /* 0x00000002ff007819 */ /* 0x000fc60000011400 */
[----:B------:R-:W-:-:S04]  /*9a20*/  IMAD.IADD R2, R22, 0x1, -R2 ;  /* 0x0000000116027824 */ /* 0x000fc800078e0a02 */
[----:B------:R-:W-:-:S05]  /*9a30*/  IMAD R0, R2, 0x10, R0 ;  /* 0x0000001002007824 */ /* 0x000fca00078e0200 */
[CC--:B-----5:R-:W-:Y:S02]  /*9a40*/  ISETP.GE.AND P6, PT, R0.reuse, R43.reuse, PT ;  /* 0x0000002b0000720c */ /* 0x0e0fe40003fc6270 */
[C---:B------:R-:W-:Y:S02]  /*9a50*/  IADD3 R3, R0.reuse, 0x8, RZ ;  /* 0x0000000800037810 */ /* 0x040fe40007ffe0ff */
[C---:B------:R-:W-:Y:S02]  /*9a60*/  IADD3 R2, R0.reuse, 0x40, RZ ;  /* 0x0000004000027810 */ /* 0x040fe40007ffe0ff */
[----:B------:R-:W-:Y:S02]  /*9a70*/  IADD3 R4, R0, 0x48, RZ ;  /* 0x0000004800047810 */ /* 0x000fe40007ffe0ff */
[-C--:B------:R-:W-:Y:S02]  /*9a80*/  ISETP.GE.AND P5, PT, R3, R43.reuse, PT ;  /* 0x0000002b0300720c */ /* 0x080fe40003fa6270 */
[----:B------:R-:W-:-:S02]  /*9a90*/  ISETP.GE.AND P4, PT, R2, R43, PT ;  /* 0x0000002b0200720c */ /* 0x000fc40003f86270 */
[----:B------:R-:W-:Y:S01]  /*9aa0*/  ISETP.GE.AND P3, PT, R4, R43, PT ;  /* 0x0000002b0400720c */ /* 0x000fe20003f66270 */
[----:B------:R-:W-:-:S05]  /*9ab0*/  @!P6 IMAD R0, R0, R6, RZ ;  /* 0x000000060000e224 */ /* 0x000fca00078e02ff */
[----:B------:R-:W-:-:S03]  /*9ac0*/  @!P6 IADD3 R5, P0, R0, R10, RZ ;  /* 0x0000000a0005e210 */ /* 0x000fc60007f1e0ff */
[-C--:B------:R-:W-:Y:S01]  /*9ad0*/  @!P5 IMAD R3, R3, R6.reuse, RZ ;  /* 0x000000060303d224 */ /* 0x080fe200078e02ff */
[-C--:B------:R-:W-:Y:S01]  /*9ae0*/  @!P6 LEA.HI.X.SX32 R7, R0, R11.reuse, 0x1, P0 ;  /* 0x0000000b0007e211 */ /* 0x080fe200000f0eff */
[-C--:B------:R-:W-:Y:S01]  /*9af0*/  @!P4 IMAD R12, R2, R6.reuse, RZ ;  /* 0x00000006020cc224 */ /* 0x080fe200078e02ff */
[----:B------:R-:W-:Y:S01]  /*9b00*/  @!P6 LEA R8, P0, R5, c[0x0][0x200], 0x2 ;  /* 0x000080000508ea11 */ /* 0x000fe200078010ff */
[----:B------:R-:W-:Y:S01]  /*9b10*/  @!P3 IMAD R2, R4, R6, RZ ;  /* 0x000000060402b224 */ /* 0x000fe200078e02ff */
[-C--:B------:R-:W-:Y:S02]  /*9b20*/  @!P5 IADD3 R0, P2, R3, R10.reuse, RZ ;  /* 0x0000000a0300d210 */ /* 0x080fe40007f5e0ff */
[----:B------:R-:W-:Y:S02]  /*9b30*/  @!P6 LEA.HI.X R9, R5, c[0x0][0x204], R7, 0x2, P0 ;  /* 0x000081000509ea11 */ /* 0x000fe400000f1407 */
[-C--:B------:R-:W-:Y:S02]  /*9b40*/  @!P4 IADD3 R5, P1, R12, R10.reuse, RZ ;  /* 0x0000000a0c05c210 */ /* 0x080fe40007f3e0ff */
[----:B------:R-:W-:Y:S01]  /*9b50*/  @!P3 IADD3 R10, P0, R2, R10, RZ ;  /* 0x0000000a020ab210 */ /* 0x000fe20007f1e0ff */
[----:B------:R1:W-:Y:S01]  /*9b60*/  @!P6 STG.E [R8.64], R18 ;  /* 0x000000120800e986 */ /* 0x0003e2000c101908 */
[----:B------:R-:W-:-:S02]  /*9b70*/  @!P5 LEA.HI.X.SX32 R3, R3, R11, 0x1, P2 ;  /* 0x0000000b0303d211 */ /* 0x000fc400010f0eff */
[----:B------:R-:W-:Y:S02]  /*9b80*/  @!P5 LEA R6, P2, R0, c[0x0][0x200], 0x2 ;  /* 0x000080000006da11 */ /* 0x000fe400078410ff */
[-C--:B------:R-:W-:Y:S02]  /*9b90*/  @!P4 LEA.HI.X.SX32 R12, R12, R11.reuse, 0x1, P1 ;  /* 0x0000000b0c0cc211 */ /* 0x080fe400008f0eff */
[----:B------:R-:W-:Y:S02]  /*9ba0*/  @!P3 LEA.HI.X.SX32 R11, R2, R11, 0x1, P0 ;  /* 0x0000000b020bb211 */ /* 0x000fe400000f0eff */
[----:B------:R-:W-:Y:S02]  /*9bb0*/  @!P4 LEA R4, P1, R5, c[0x0][0x200], 0x2 ;  /* 0x000080000504ca11 */ /* 0x000fe400078210ff */
[----:B------:R-:W-:Y:S02]  /*9bc0*/  @!P3 LEA R2, P0, R10, c[0x0][0x200], 0x2 ;  /* 0x000080000a02ba11 */ /* 0x000fe400078010ff */
[----:B------:R-:W-:-:S02]  /*9bd0*/  @!P5 LEA.HI.X R7, R0, c[0x0][0x204], R3, 0x2, P2 ;  /* 0x000081000007da11 */ /* 0x000fc400010f1403 */
[----:B------:R-:W-:Y:S02]  /*9be0*/  @!P4 LEA.HI.X R5, R5, c[0x0][0x204], R12, 0x2, P1 ;  /* 0x000081000505ca11 */ /* 0x000fe400008f140c */
[----:B------:R-:W-:Y:S01]  /*9bf0*/  @!P3 LEA.HI.X R3, R10, c[0x0][0x204], R11, 0x2, P0 ;  /* 0x000081000a03ba11 */ /* 0x000fe200000f140b */
[----:B------:R1:W-:Y:S04]  /*9c00*/  @!P5 STG.E [R6.64], R17 ;  /* 0x000000110600d986 */ /* 0x0003e8000c101908 */
[----:B------:R1:W-:Y:S04]  /*9c10*/  @!P4 STG.E [R4.64], R15 ;  /* 0x0000000f0400c986 */ /* 0x0003e8000c101908 */
[----:B------:R1:W-:Y:S02]  /*9c20*/  @!P3 STG.E [R2.64], R16 ;  /* 0x000000100200b986 */ /* 0x0003e4000c101908 */
.L_x_11:
[----:B------:R-:W-:Y:S05]  /*9c30*/  BSYNC B0 ;  /* 0x0000000000007941 */ /* 0x000fea0003800000 */
.L_x_10:
[----:B-1----:R-:W2:Y:S04]  /*9c40*/  LDL.LU.64 R8, [R1+0x18] ;  /* 0x0000180001087983 */ /* 0x002ea80000300a00 */
[----:B------:R-:W4:Y:S04]  /*9c50*/  LDL.LU.64 R4, [R1] ;  /* 0x0000000001047983 */ /* 0x000f280000300a00 */
[----:B------:R1:W5:Y:S01]  /*9c60*/  LDL.64 R10, [R1+0x8] ;  /* 0x00000800010a7983 */ /* 0x0003620000100a00 */
[----:B------:R-:W-:Y:S01]  /*9c70*/  SHF.R.S32.HI R0, RZ, 0x1f, R19 ;  /* 0x0000001fff007819 */ /* 0x000fe20000011413 */
[----:B------:R-:W-:Y:S04]  /*9c80*/  BSSY B0, `(.L_x_12) ;  /* 0x0000011000007945 */ /* 0x000fe80003800000 */
[----:B------:R-:W-:-:S04]  /*9c90*/  IMAD R0, R0, c[0x0][0x1f0], RZ ;  /* 0x00007c0000007a24 */ /* 0x000fc800078e02ff */
[----:B------:R-:W-:Y:S01]  /*9ca0*/  IMAD R0, R19, c[0x0][0x1f4], R0 ;  /* 0x00007d0013007a24 */ /* 0x000fe200078e0200 */
[----:B--2---:R-:W-:-:S04]  /*9cb0*/  IADD3 R2, P0, R8, R40, RZ ;  /* 0x0000002808027210 */ /* 0x004fc80007f1e0ff */
[----:B------:R-:W-:Y:S02]  /*9cc0*/  IADD3.X R3, R9, R41, RZ, P0, !PT ;  /* 0x0000002909037210 */ /* 0x000fe400007fe4ff */
[----:B----45:R-:W-:-:S03]  /*9cd0*/  ISETP.GE.AND P0, PT, R4, R43, PT ;  /* 0x0000002b0400720c */ /* 0x030fc60003f06270 */
[----:B------:R-:W-:-:S05]  /*9ce0*/  IMAD.WIDE.U32 R8, R19, c[0x0][0x1f0], R2 ;  /* 0x00007c0013087a25 */ /* 0x000fca00078e0002 */
[----:B------:R-:W-:-:S05]  /*9cf0*/  IADD3 R7, R9, R0, RZ ;  /* 0x0000000009077210 */ /* 0x000fca0007ffe0ff */
[----:B------:R-:W-:Y:S05]  /*9d00*/  @P0 BRA `(.L_x_13) ;  /* 0x0000008000000947 */ /* 0x000fea0003800000 */
[----:B-1----:R-:W-:Y:S01]  /*9d10*/  MOV R6, R8 ;  /* 0x0000000800067202 */ /* 0x002fe20000000f00 */
[----:B------:R-:W-:-:S04]  /*9d20*/  IMAD R0, R11, c[0x0][0x1e8], RZ ;  /* 0x00007a000b007a24 */ /* 0x000fc800078e02ff */
[----:B------:R-:W-:-:S04]  /*9d30*/  IMAD.WIDE.U32 R2, R10, c[0x0][0x1e8], R6 ;  /* 0x00007a000a027a25 */ /* 0x000fc800078e0006 */
[----:B------:R-:W-:Y:S01]  /*9d40*/  IMAD R0, R10, c[0x0][0x1ec], R0 ;  /* 0x00007b000a007a24 */ /* 0x000fe200078e0200 */
[----:B------:R-:W-:-:S04]  /*9d50*/  LEA R4, P0, R2, c[0x0][0x1d0], 0x1 ;  /* 0x0000740002047a11 */ /* 0x000fc800078008ff */
[----:B------:R-:W-:-:S04]  /*9d60*/  IADD3 R0, R3, R0, RZ ;  /* 0x0000000003007210 */ /* 0x000fc80007ffe0ff */
[----:B------:R-:W-:-:S05]  /*9d70*/  LEA.HI.X R5, R2, c[0x0][0x1d4], R0, 0x1, P0 ;  /* 0x0000750002057a11 */ /* 0x000fca00000f0c00 */
[----:B------:R1:W-:Y:S02]  /*9d80*/  STG.E.128 [R4.64], R28 ;  /* 0x0000001c04007986 */ /* 0x0003e4000c101d08 */
.L_x_13:
[----:B-1----:R-:W-:Y:S05]  /*9d90*/  BSYNC B0 ;  /* 0x0000000000007941 */ /* 0x002fea0003800000 */
.L_x_12:
[----:B------:R-:W2:Y:S01]  /*9da0*/  LDL.LU R0, [R1+0x20] ;  /* 0x0000200001007983 */ /* 0x000ea20000300800 */
[----:B------:R-:W-:Y:S01]  /*9db0*/  BSSY B0, `(.L_x_14) ;  /* 0x000000e000007945 */ /* 0x000fe20003800000 */
[----:B--2---:R-:W-:-:S13]  /*9dc0*/  ISETP.GE.AND P0, PT, R0, R43, PT ;  /* 0x0000002b0000720c */ /* 0x004fda0003f06270 */
[----:B------:R-:W-:Y:S05]  /*9dd0*/  @P0 BRA `(.L_x_15) ;  /* 0x000000b000000947 */ /* 0x000fea0003800000 */
[----:B------:R-:W-:Y:S01]  /*9de0*/  IADD3 R4, P0, R10, 0x20, RZ ;  /* 0x000000200a047810 */ /* 0x000fe20007f1e0ff */
[----:B------:R-:W-:Y:S01]  /*9df0*/  IMAD.MOV.U32 R2, RZ, RZ, R8 ;  /* 0x000000ffff027224 */ /* 0x000fe200078e0008 */
[----:B------:R-:W-:-:S03]  /*9e00*/  MOV R3, R7 ;  /* 0x0000000700037202 */ /* 0x000fc60000000f00 */
[----:B------:R-:W-:Y:S02]  /*9e10*/  IMAD.X R0, RZ, RZ, R11, P0 ;  /* 0x000000ffff007224 */ /* 0x000fe400000e060b */
[----:B------:R-:W-:-:S04]  /*9e20*/  IMAD.WIDE.U32 R2, R4, c[0x0][0x1e8], R2 ;  /* 0x00007a0004027a25 */ /* 0x000fc800078e0002 */
[----:B------:R-:W-:-:S04]  /*9e30*/  IMAD R0, R0, c[0x0][0x1e8], RZ ;  /* 0x00007a0000007a24 */ /* 0x000fc800078e02ff */
[----:B------:R-:W-:Y:S01]  /*9e40*/  IMAD R0, R4, c[0x0][0x1ec], R0 ;  /* 0x00007b0004007a24 */ /* 0x000fe200078e0200 */
[----:B------:R-:W-:-:S04]  /*9e50*/  LEA R4, P0, R2, c[0x0][0x1d0], 0x1 ;  /* 0x0000740002047a11 */ /* 0x000fc800078008ff */
[----:B------:R-:W-:-:S04]  /*9e60*/  IADD3 R0, R3, R0, RZ ;  /* 0x0000000003007210 */ /* 0x000fc80007ffe0ff */
[----:B------:R-:W-:-:S05]  /*9e70*/  LEA.HI.X R5, R2, c[0x0][0x1d4], R0, 0x1, P0 ;  /* 0x0000750002057a11 */ /* 0x000fca00000f0c00 */
[----:B------:R1:W-:Y:S02]  /*9e80*/  STG.E.128 [R4.64], R32 ;  /* 0x0000002004007986 */ /* 0x0003e4000c101d08 */
.L_x_15:
[----:B------:R-:W-:Y:S05]  /*9e90*/  BSYNC B0 ;  /* 0x0000000000007941 */ /* 0x000fea0003800000 */
.L_x_14:
[----:B------:R-:W2:Y:S01]  /*9ea0*/  LDL.LU R0, [R1+0x24] ;  /* 0x0000240001007983 */ /* 0x000ea20000300800 */
[----:B------:R-:W-:Y:S01]  /*9eb0*/  BSSY B0, `(.L_x_16) ;  /* 0x000000e000007945 */ /* 0x000fe20003800000 */
[----:B--2---:R-:W-:-:S13]  /*9ec0*/  ISETP.GE.AND P0, PT, R0, R43, PT ;  /* 0x0000002b0000720c */ /* 0x004fda0003f06270 */
[----:B------:R-:W-:Y:S05]  /*9ed0*/  @P0 BRA `(.L_x_17) ;  /* 0x000000b000000947 */ /* 0x000fea0003800000 */
[----:B-1----:R-:W-:Y:S01]  /*9ee0*/  IADD3 R4, P0, R10, 0x40, RZ ;  /* 0x000000400a047810 */ /* 0x002fe20007f1e0ff */
        /* <DEDUP_REMOVED lines=10> */
.L_x_17:
[----:B------:R-:W-:Y:S05]  /*9f90*/  BSYNC B0 ;  /* 0x0000000000007941 */ /* 0x000fea0003800000 */
.L_x_16:
[----:B------:R-:W2:Y:S02]  /*9fa0*/  LDL.LU R0, [R1+0x28] ;  /* 0x0000280001007983 */ /* 0x000ea40000300800 */
[----:B--2---:R-:W-:-:S13]  /*9fb0*/  ISETP.GE.AND P0, PT, R0, R43, PT ;  /* 0x0000002b0000720c */ /* 0x004fda0003f06270 */
[----:B------:R-:W-:Y:S05]  /*9fc0*/  @P0 EXIT ;  /* 0x000000000000094d */ /* 0x000fea0003800000 */
[----:B------:R-:W-:Y:S01]  /*9fd0*/  IADD3 R6, P0, R10, 0x60, RZ ;  /* 0x000000600a067810 */ /* 0x000fe20007f1e0ff */
[----:B------:R-:W-:Y:S01]  /*9fe0*/  IMAD.MOV.U32 R2, RZ, RZ, R8 ;  /* 0x000000ffff027224 */ /* 0x000fe200078e0008 */
[----:B------:R-:W-:-:S03]  /*9ff0*/  MOV R3, R7 ;  /* 0x0000000700037202 */ /* 0x000fc60000000f00 */
[----:B------:R-:W-:Y:S02]  /*a000*/  IMAD.X R0, RZ, RZ, R11, P0 ;  /* 0x000000ffff007224 */ /* 0x000fe400000e060b */
[----:B-1----:R-:W-:-:S04]  /*a010*/  IMAD.WIDE.U32 R4, R6, c[0x0][0x1e8], R2 ;  /* 0x00007a0006047a25 */ /* 0x002fc800078e0002 */
[----:B------:R-:W-:Y:S01]  /*a020*/  IMAD R0, R0, c[0x0][0x1e8], RZ ;  /* 0x00007a0000007a24 */ /* 0x000fe200078e02ff */
[----:B------:R-:W-:-:S03]  /*a030*/  LEA R2, P0, R4, c[0x0][0x1d0], 0x1 ;  /* 0x0000740004027a11 */ /* 0x000fc600078008ff */
[----:B------:R-:W-:-:S05]  /*a040*/  IMAD R0, R6, c[0x0][0x1ec], R0 ;  /* 0x00007b0006007a24 */ /* 0x000fca00078e0200 */
[----:B------:R-:W-:-:S04]  /*a050*/  IADD3 R0, R5, R0, RZ ;  /* 0x0000000005007210 */ /* 0x000fc80007ffe0ff */
[----:B------:R-:W-:-:S05]  /*a060*/  LEA.HI.X R3, R4, c[0x0][0x1d4], R0, 0x1, P0 ;  /* 0x0000750004037a11 */ /* 0x000fca00000f0c00 */
[----:B---3--:R-:W-:Y:S01]  /*a070*/  STG.E.128 [R2.64], R216 ;  /* 0x000000d802007986 */ /* 0x008fe2000c101d08 */
[----:B------:R-:W-:Y:S05]  /*a080*/  EXIT ;  /* 0x000000000000794d */ /* 0x000fea0003800000 */
.L_x_2:
[----:B-1----:R-:W1:Y:S01]  /*a090*/  LDC.U8 R4, c[0x0][0x329] ;  /* 0x0000ca40ff047b82 */ /* 0x002e620000000000 */
[----:B------:R-:W-:Y:S01]  /*a0a0*/  ISETP.NE.AND P4, PT, R252, -0x1, PT ;  /* 0xfffffffffc00780c */ /* 0x000fe20003f85270 */
[----:B------:R-:W-:Y:S01]  /*a0b0*/  IMAD.IADD R15, R15, 0x1, -R13 ;  /* 0x000000010f0f7824 */ /* 0x000fe200078e0a0d */
[----:B------:R-:W-:Y:S01]  /*a0c0*/  SHF.R.S32.HI R10, RZ, 0x1f, R168 ;  /* 0x0000001fff0a7819 */ /* 0x000fe200000114a8 */
[----:B------:R-:W-:Y:S03]  /*a0d0*/  BSSY B0, `(.L_x_18) ;  /* 0x000003a000007945 */ /* 0x000fe60003800000 */
[----:B------:R-:W-:Y:S01]  /*a0e0*/  LEA.HI R10, R10, R168, RZ, 0x2 ;  /* 0x000000a80a0a7211 */ /* 0x000fe200078f10ff */
[----:B------:R-:W2:Y:S06]  /*a0f0*/  LDC.U8 R0, c[0x0][0x328] ;  /* 0x0000ca00ff007b82 */ /* 0x000eac0000000000 */
[----:B------:R-:W-:-:S04]  /*a100*/  @P4 IMAD.WIDE.U32 R2, R252, c[0x0][0x1e8], RZ ;  /* 0x00007a00fc024a25 */ /* 0x000fc800078e00ff */
[----:B------:R-:W-:Y:S02]  /*a110*/  @P4 IMAD R5, R252, c[0x0][0x1ec], R3 ;  /* 0x00007b00fc054a24 */ /* 0x000fe400078e0203 */
[----:B------:R-:W-:Y:S01]  /*a120*/  @!P4 IMAD.WIDE.U32 R6, R12, c[0x0][0x1e0], RZ ;  /* 0x000078000c06ca25 */ /* 0x000fe200078e00ff */
[----:B-1----:R-:W-:-:S04]  /*a130*/  ISETP.NE.AND P1, PT, R4, RZ, PT ;  /* 0x000000ff0400720c */ /* 0x002fc80003f25270 */
[----:B------:R-:W-:Y:S02]  /*a140*/  @!P4 MOV R2, R6 ;  /* 0x000000060002c202 */ /* 0x000fe40000000f00 */
[----:B--2---:R-:W-:Y:S02]  /*a150*/  ISETP.NE.AND P3, PT, R0, RZ, PT ;  /* 0x000000ff0000720c */ /* 0x004fe40003f65270 */
[----:B------:R-:W-:Y:S02]  /*a160*/  @!P4 SHF.R.S32.HI R0, RZ, 0x1f, R12 ;  /* 0x0000001fff00c819 */ /* 0x000fe4000001140c */
[----:B------:R-:W-:-:S03]  /*a170*/  ISETP.NE.OR P2, PT, R4, RZ, !P3 ;  /* 0x000000ff0400720c */ /* 0x000fc60005f45670 */
[----:B------:R-:W-:Y:S01]  /*a180*/  @P1 IMAD.MOV.U32 R9, RZ, RZ, c[0x0][0x210] ;  /* 0x00008400ff091624 */ /* 0x000fe200078e00ff */
[----:B------:R-:W-:Y:S01]  /*a190*/  LOP3.LUT R4, R10, 0x1ffffffc, RZ, 0xc0, !PT ;  /* 0x1ffffffc0a047812 */ /* 0x000fe200078ec0ff */
[----:B------:R-:W-:Y:S01]  /*a1a0*/  @!P4 IMAD R3, R0, c[0x0][0x1e0], RZ ;  /* 0x000078000003ca24 */ /* 0x000fe200078e02ff */
[----:B------:R-:W-:Y:S01]  /*a1b0*/  ISETP.NE.OR P0, PT, R252, -0x1, P2 ;  /* 0xfffffffffc00780c */ /* 0x000fe20001705670 */
[----:B------:R-:W-:Y:S02]  /*a1c0*/  @!P1 IMAD.MOV.U32 R8, RZ, RZ, c[0x0][0x214] ;  /* 0x00008500ff089624 */ /* 0x000fe400078e00ff */
[----:B------:R-:W-:Y:S02]  /*a1d0*/  IMAD.IADD R0, R168, 0x1, -R4 ;  /* 0x00000001a8007824 */ /* 0x000fe400078e0a04 */
[----:B------:R-:W-:Y:S01]  /*a1e0*/  @P1 IMAD R9, R9, c[0x0][0x214], RZ ;  /* 0x0000850009091a24 */ /* 0x000fe200078e02ff */
[----:B------:R-:W-:Y:S01]  /*a1f0*/  @!P1 SEL R9, R8, c[0x0][0x234], !P3 ;  /* 0x00008d0008099a07 */ /* 0x000fe20005800000 */
[----:B------:R-:W-:-:S02]  /*a200*/  @!P4 IMAD R3, R12, c[0x0][0x1e4], R3 ;  /* 0x000079000c03ca24 */ /* 0x000fc400078e0203 */
[----:B------:R-:W-:Y:S02]  /*a210*/  IMAD.SHL.U32 R0, R0, 0x8, RZ ;  /* 0x0000000800007824 */ /* 0x000fe400078e00ff */
[----:B------:R-:W-:Y:S01]  /*a220*/  @P1 IMAD.MOV.U32 R4, RZ, RZ, 0x1 ;  /* 0x00000001ff041424 */ /* 0x000fe200078e00ff */
[----:B------:R-:W-:Y:S01]  /*a230*/  @!P4 IADD3 R5, R7, R3, RZ ;  /* 0x000000030705c210 */ /* 0x000fe20007ffe0ff */
[----:B------:R-:W-:Y:S01]  /*a240*/  @!P1 IMAD R4, R9, c[0x0][0x1c0], RZ ;  /* 0x0000700009049a24 */ /* 0x000fe200078e02ff */
[----:B------:R-:W-:Y:S01]  /*a250*/  IADD3 R2, P3, R0, R2, RZ ;  /* 0x0000000200027210 */ /* 0x000fe20007f7e0ff */
[----:B------:R-:W-:Y:S01]  /*a260*/  @!P0 IMAD R252, R12, c[0x0][0x214], RZ ;  /* 0x000085000cfc8a24 */ /* 0x000fe200078e02ff */
[----:B------:R-:W-:Y:S01]  /*a270*/  CS2R R6, SRZ ;  /* 0x0000000000067805 */ /* 0x000fe2000001ff00 */
[----:B------:R-:W-:Y:S01]  /*a280*/  @P1 IMAD.MOV.U32 R17, RZ, RZ, c[0x0][0x210] ;  /* 0x00008400ff111624 */ /* 0x000fe200078e00ff */
[----:B------:R-:W-:Y:S01]  /*a290*/  LEA.HI.X.SX32 R3, R0, R5, 0x1, P3 ;  /* 0x0000000500037211 */ /* 0x000fe200018f0eff */
[----:B------:R-:W-:Y:S01]  /*a2a0*/  IMAD R0, R12, R4, RZ ;  /* 0x000000040c007224 */ /* 0x000fe200078e02ff */
[----:B------:R-:W-:Y:S01]  /*a2b0*/  SHF.R.S32.HI R4, RZ, 0x2, R10 ;  /* 0x00000002ff047819 */ /* 0x000fe2000001140a */
[----:B------:R-:W-:Y:S01]  /*a2c0*/  @!P2 IMAD.MOV.U32 R6, RZ, RZ, R252 ;  /* 0x000000ffff06a224 */ /* 0x000fe200078e00fc */
[----:B------:R-:W-:Y:S01]  /*a2d0*/  @!P1 MOV R17, 0x1 ;  /* 0x0000000100119802 */ /* 0x000fe20000000f00 */
[----:B------:R-:W-:Y:S01]  /*a2e0*/  IMAD.WIDE.U32 R10, R14, c[0x0][0x1f0], R2 ;  /* 0x00007c000e0a7a25 */ /* 0x000fe200078e0002 */
[----:B------:R-:W-:-:S02]  /*a2f0*/  SEL R0, R0, RZ, P2 ;  /* 0x000000ff00007207 */ /* 0x000fc40001000000 */
[----:B------:R-:W-:Y:S01]  /*a300*/  @!P2 SHF.R.S32.HI R7, RZ, 0x1f, R252 ;  /* 0x0000001fff07a819 */ /* 0x000fe200000114fc */
[----:B------:R-:W-:Y:S01]  /*a310*/  IMAD R8, R13, R17, RZ ;  /* 0x000000110d087224 */ /* 0x000fe200078e02ff */
[----:B------:R-:W-:Y:S01]  /*a320*/  ISETP.GE.AND P2, PT, R4, R15, PT ;  /* 0x0000000f0400720c */ /* 0x000fe20003f46270 */
[----:B------:R-:W-:Y:S01]  /*a330*/  IMAD R0, R14, R9, R0 ;  /* 0x000000090e007224 */ /* 0x000fe200078e0200 */
[----:B------:R-:W-:Y:S02]  /*a340*/  SHF.R.S32.HI R5, RZ, 0x1f, R14 ;  /* 0x0000001fff057819 */ /* 0x000fe4000001140e */
[----:B------:R-:W-:Y:S02]  /*a350*/  SHF.R.S32.HI R9, RZ, 0x1f, R8 ;  /* 0x0000001fff097819 */ /* 0x000fe40000011408 */
[----:B------:R-:W-:Y:S01]  /*a360*/  IADD3 R19, P1, P0, R8, R6, R0 ;  /* 0x0000000608137210 */ /* 0x000fe2000783e000 */
[----:B------:R-:W-:Y:S01]  /*a370*/  IMAD R12, R5, c[0x0][0x1f0], RZ ;  /* 0x00007c00050c7a24 */ /* 0x000fe200078e02ff */
[----:B------:R-:W-:-:S02]  /*a380*/  SHF.R.S32.HI R5, RZ, 0x1f, R4 ;  /* 0x0000001fff057819 */ /* 0x000fc40000011404 */
[----:B------:R-:W-:Y:S01]  /*a390*/  SHF.R.S32.HI R0, RZ, 0x1f, R0 ;  /* 0x0000001fff007819 */ /* 0x000fe20000011400 */
[----:B------:R-:W-:Y:S02]  /*a3a0*/  IMAD R12, R14, c[0x0][0x1f4], R12 ;  /* 0x00007d000e0c7a24 */ /* 0x000fe400078e020c */
[----:B------:R-:W-:Y:S01]  /*a3b0*/  IMAD.WIDE R2, R18, 0x80, R4 ;  /* 0x0000008012027825 */ /* 0x000fe200078e0204 */
[----:B------:R-:W-:Y:S02]  /*a3c0*/  IADD3.X R18, R9, R7, R0, P1, P0 ;  /* 0x0000000709127210 */ /* 0x000fe40000fe0400 */
[----:B------:R-:W-:Y:S01]  /*a3d0*/  IADD3 R7, R12, R11, RZ ;  /* 0x0000000b0c077210 */ /* 0x000fe20007ffe0ff */
[----:B------:R-:W-:Y:S05]  /*a3e0*/  @P2 BRA `(.L_x_19) ;  /* 0x0000008000002947 */ /* 0x000fea0003800000 */
[----:B------:R-:W-:Y:S01]  /*a3f0*/  MOV R6, R10 ;  /* 0x0000000a00067202 */ /* 0x000fe20000000f00 */
[----:B------:R-:W-:-:S04]  /*a400*/  IMAD R0, R3, c[0x0][0x1e8], RZ ;  /* 0x00007a0003007a24 */ /* 0x000fc800078e02ff */
[----:B------:R-:W-:-:S04]  /*a410*/  IMAD.WIDE.U32 R8, R2, c[0x0][0x1e8], R6 ;  /* 0x00007a0002087a25 */ /* 0x000fc800078e0006 */
[----:B------:R-:W-:Y:S01]  /*a420*/  IMAD R0, R2, c[0x0][0x1ec], R0 ;  /* 0x00007b0002007a24 */ /* 0x000fe200078e0200 */
[----:B------:R-:W-:-:S04]  /*a430*/  LEA R12, P0, R8, c[0x0][0x1d0], 0x1 ;  /* 0x00007400080c7a11 */ /* 0x000fc800078008ff */
[----:B------:R-:W-:-:S04]  /*a440*/  IADD3 R0, R0, R9, RZ ;  /* 0x0000000900007210 */ /* 0x000fc80007ffe0ff */
[----:B------:R-:W-:-:S05]  /*a450*/  LEA.HI.X R13, R8, c[0x0][0x1d4], R0, 0x1, P0 ;  /* 0x00007500080d7a11 */ /* 0x000fca00000f0c00 */
[----:B------:R1:W-:Y:S02]  /*a460*/  STG.E.128 [R12.64], RZ ;  /* 0x000000ff0c007986 */ /* 0x0003e4000c101d08 */
.L_x_19:
[----:B------:R-:W-:Y:S05]  /*a470*/  BSYNC B0 ;  /* 0x0000000000007941 */ /* 0x000fea0003800000 */
.L_x_18:
[----:B------:R-:W-:Y:S01]  /*a480*/  IADD3 R16, R4, 0x20, RZ ;  /* 0x0000002004107810 */ /* 0x000fe20007ffe0ff */
[----:B------:R-:W-:Y:S03]  /*a490*/  BSSY B0, `(.L_x_20) ;  /* 0x000000e000007945 */ /* 0x000fe60003800000 */
[----:B------:R-:W-:-:S13]  /*a4a0*/  ISETP.GE.AND P0, PT, R16, R15, PT ;  /* 0x0000000f1000720c */ /* 0x000fda0003f06270 */
[----:B------:R-:W-:Y:S05]  /*a4b0*/  @P0 BRA `(.L_x_21) ;  /* 0x000000b000000947 */ /* 0x000fea0003800000 */
[----:B------:R-:W-:Y:S02]  /*a4c0*/  IADD3 R0, P0, R2, 0x20, RZ ;  /* 0x0000002002007810 */ /* 0x000fe40007f1e0ff */
[----:B------:R-:W-:-:S03]  /*a4d0*/  MOV R9, R7 ;  /* 0x0000000700097202 */ /* 0x000fc60000000f00 */
[----:B------:R-:W-:-:S04]  /*a4e0*/  IMAD.X R8, RZ, RZ, R3, P0 ;  /* 0x000000ffff087224 */ /* 0x000fc800000e0603 */
[----:B-1----:R-:W-:Y:S02]  /*a4f0*/  IMAD R12, R8, c[0x0][0x1e8], RZ ;  /* 0x00007a00080c7a24 */ /* 0x002fe400078e02ff */
[----:B------:R-:W-:-:S04]  /*a500*/  IMAD.MOV.U32 R8, RZ, RZ, R10 ;  /* 0x000000ffff087224 */ /* 0x000fc800078e000a */
[----:B------:R-:W-:-:S04]  /*a510*/  IMAD.WIDE.U32 R8, R0, c[0x0][0x1e8], R8 ;  /* 0x00007a0000087a25 */ /* 0x000fc800078e0008 */
[----:B------:R-:W-:Y:S01]  /*a520*/  IMAD R0, R0, c[0x0][0x1ec], R12 ;  /* 0x00007b0000007a24 */ /* 0x000fe200078e020c */
[----:B------:R-:W-:-:S04]  /*a530*/  LEA R12, P0, R8, c[0x0][0x1d0], 0x1 ;  /* 0x00007400080c7a11 */ /* 0x000fc800078008ff */
[----:B------:R-:W-:-:S04]  /*a540*/  IADD3 R0, R0, R9, RZ ;  /* 0x0000000900007210 */ /* 0x000fc80007ffe0ff */
[----:B------:R-:W-:-:S05]  /*a550*/  LEA.HI.X R13, R8, c[0x0][0x1d4], R0, 0x1, P0 ;  /* 0x00007500080d7a11 */ /* 0x000fca00000f0c00 */
[----:B------:R1:W-:Y:S02]  /*a560*/  STG.E.128 [R12.64], RZ ;  /* 0x000000ff0c007986 */ /* 0x0003e4000c101d08 */
.L_x_21:
[----:B------:R-:W-:Y:S05]  /*a570*/  BSYNC B0 ;  /* 0x0000000000007941 */ /* 0x000fea0003800000 */
.L_x_20:
        /* <DEDUP_REMOVED lines=15> */
.L_x_23:
[----:B------:R-:W-:Y:S05]  /*a670*/  BSYNC B0 ;  /* 0x0000000000007941 */ /* 0x000fea0003800000 */
.L_x_22:
[----:B-1----:R-:W-:Y:S01]  /*a680*/  IADD3 R12, R4, 0x60, RZ ;  /* 0x00000060040c7810 */ /* 0x002fe20007ffe0ff */
[----:B------:R-:W-:Y:S03]  /*a690*/  BSSY B0, `(.L_x_24) ;  /* 0x000000d000007945 */ /* 0x000fe60003800000 */
[----:B------:R-:W-:-:S13]  /*a6a0*/  ISETP.GE.AND P0, PT, R12, R15, PT ;  /* 0x0000000f0c00720c */ /* 0x000fda0003f06270 */
[----:B------:R-:W-:Y:S05]  /*a6b0*/  @P0 BRA `(.L_x_25) ;  /* 0x000000a000000947 */ /* 0x000fea0003800000 */
[----:B------:R-:W-:Y:S02]  /*a6c0*/  IADD3 R0, P0, R2, 0x60, RZ ;  /* 0x0000006002007810 */ /* 0x000fe40007f1e0ff */
[----:B------:R-:W-:Y:S02]  /*a6d0*/  MOV R6, R10 ;  /* 0x0000000a00067202 */ /* 0x000fe40000000f00 */
[----:B------:R-:W-:-:S03]  /*a6e0*/  IADD3.X R2, RZ, R3, RZ, P0, !PT ;  /* 0x00000003ff027210 */ /* 0x000fc600007fe4ff */
[----:B------:R-:W-:-:S04]  /*a6f0*/  IMAD.WIDE.U32 R6, R0, c[0x0][0x1e8], R6 ;  /* 0x00007a0000067a25 */ /* 0x000fc800078e0006 */
[----:B------:R-:W-:-:S04]  /*a700*/  IMAD R2, R2, c[0x0][0x1e8], RZ ;  /* 0x00007a0002027a24 */ /* 0x000fc800078e02ff */
[----:B------:R-:W-:Y:S01]  /*a710*/  IMAD R0, R0, c[0x0][0x1ec], R2 ;  /* 0x00007b0000007a24 */ /* 0x000fe200078e0202 */
[----:B------:R-:W-:-:S04]  /*a720*/  LEA R2, P0, R6, c[0x0][0x1d0], 0x1 ;  /* 0x0000740006027a11 */ /* 0x000fc800078008ff */
[----:B------:R-:W-:-:S04]  /*a730*/  IADD3 R0, R0, R7, RZ ;  /* 0x0000000700007210 */ /* 0x000fc80007ffe0ff */
[----:B------:R-:W-:-:S05]  /*a740*/  LEA.HI.X R3, R6, c[0x0][0x1d4], R0, 0x1, P0 ;  /* 0x0000750006037a11 */ /* 0x000fca00000f0c00 */
[----:B------:R1:W-:Y:S02]  /*a750*/  STG.E.128 [R2.64], RZ ;  /* 0x000000ff02007986 */ /* 0x0003e4000c101d08 */
.L_x_25:
[----:B------:R-:W-:Y:S05]  /*a760*/  BSYNC B0 ;  /* 0x0000000000007941 */ /* 0x000fea0003800000 */
.L_x_24:
[----:B------:R-:W-:-:S04]  /*a770*/  LOP3.LUT P6, RZ, R168, 0x3, RZ, 0xc0, !PT ;  /* 0x00000003a8ff7812 */ /* 0x000fc800078cc0ff */
[-C--:B------:R-:W-:Y:S02]  /*a780*/  ISETP.GE.OR P5, PT, R4, R15.reuse, P6 ;  /* 0x0000000f0400720c */ /* 0x080fe400037a6670 */
[-C--:B------:R-:W-:Y:S02]  /*a790*/  ISETP.GE.OR P4, PT, R16, R15.reuse, P6 ;  /* 0x0000000f1000720c */ /* 0x080fe40003786670 */
[-C--:B------:R-:W-:Y:S02]  /*a7a0*/  ISETP.GE.OR P3, PT, R14, R15.reuse, P6 ;  /* 0x0000000f0e00720c */ /* 0x080fe40003766670 */
[----:B------:R-:W-:-:S07]  /*a7b0*/  ISETP.GE.OR P6, PT, R12, R15, P6 ;  /* 0x0000000f0c00720c */ /* 0x000fce00037c6670 */
[-C--:B------:R-:W-:Y:S02]  /*a7c0*/  @!P5 IMAD R4, R4, R17.reuse, RZ ;  /* 0x000000110404d224 */ /* 0x080fe400078e02ff */
[-C--:B-1----:R-:W-:Y:S02]  /*a7d0*/  @!P4 IMAD R2, R16, R17.reuse, RZ ;  /* 0x000000111002c224 */ /* 0x082fe400078e02ff */
[----:B------:R-:W-:Y:S01]  /*a7e0*/  @!P3 IMAD R3, R14, R17, RZ ;  /* 0x000000110e03b224 */ /* 0x000fe200078e02ff */
[-C--:B------:R-:W-:Y:S02]  /*a7f0*/  @!P5 IADD3 R0, P0, R4, R19.reuse, RZ ;  /* 0x000000130400d210 */ /* 0x080fe40007f1e0ff */
[----:B------:R-:W-:Y:S02]  /*a800*/  @!P4 IADD3 R5, P1, R2, R19, RZ ;  /* 0x000000130205c210 */ /* 0x000fe40007f3e0ff */
[----:B------:R-:W-:Y:S02]  /*a810*/  @!P5 LEA.HI.X.SX32 R4, R4, R18, 0x1, P0 ;  /* 0x000000120404d211 */ /* 0x000fe400000f0eff */
[----:B------:R-:W-:-:S02]  /*a820*/  @!P5 LEA R6, P2, R0, c[0x0][0x200], 0x2 ;  /* 0x000080000006da11 */ /* 0x000fc400078410ff */
[----:B------:R-:W-:Y:S02]  /*a830*/  @!P3 IADD3 R8, P0, R3, R19, RZ ;  /* 0x000000130308b210 */ /* 0x000fe40007f1e0ff */
[-C--:B------:R-:W-:Y:S02]  /*a840*/  @!P4 LEA.HI.X.SX32 R9, R2, R18.reuse, 0x1, P1 ;  /* 0x000000120209c211 */ /* 0x080fe400008f0eff */
[----:B------:R-:W-:Y:S01]  /*a850*/  @!P5 LEA.HI.X R7, R0, c[0x0][0x204], R4, 0x2, P2 ;  /* 0x000081000007da11 */ /* 0x000fe200010f1404 */
[----:B------:R-:W-:Y:S01]  /*a860*/  @!P3 IMAD.MOV.U32 R0, RZ, RZ, 0x7f800000 ;  /* 0x7f800000ff00b424 */ /* 0x000fe200078e00ff */
[----:B------:R-:W-:Y:S02]  /*a870*/  @!P4 LEA R4, P1, R5, c[0x0][0x200], 0x2 ;  /* 0x000080000504ca11 */ /* 0x000fe400078210ff */
[----:B------:R-:W-:Y:S02]  /*a880*/  @!P3 LEA.HI.X.SX32 R3, R3, R18, 0x1, P0 ;  /* 0x000000120303b211 */ /* 0x000fe400000f0eff */
[----:B------:R-:W-:-:S02]  /*a890*/  @!P3 LEA R2, P0, R8, c[0x0][0x200], 0x2 ;  /* 0x000080000802ba11 */ /* 0x000fc400078010ff */
[----:B------:R-:W-:Y:S01]  /*a8a0*/  @!P4 LEA.HI.X R5, R5, c[0x0][0x204], R9, 0x2, P1 ;  /* 0x000081000505ca11 */ /* 0x000fe200008f1409 */
[----:B------:R-:W-:Y:S01]  /*a8b0*/  @!P5 IMAD.MOV.U32 R9, RZ, RZ, 0x7f800000 ;  /* 0x7f800000ff09d424 */ /* 0x000fe200078e00ff */
[----:B------:R-:W-:Y:S01]  /*a8c0*/  @!P3 LEA.HI.X R3, R8, c[0x0][0x204], R3, 0x2, P0 ;  /* 0x000081000803ba11 */ /* 0x000fe200000f1403 */
[----:B------:R-:W-:-:S03]  /*a8d0*/  @!P4 IMAD.MOV.U32 R8, RZ, RZ, 0x7f800000 ;  /* 0x7f800000ff08c424 */ /* 0x000fc600078e00ff */
[----:B------:R1:W-:Y:S04]  /*a8e0*/  @!P5 STG.E [R6.64], R9 ;  /* 0x000000090600d986 */ /* 0x0003e8000c101908 */
[----:B------:R1:W-:Y:S04]  /*a8f0*/  @!P4 STG.E [R4.64], R8 ;  /* 0x000000080400c986 */ /* 0x0003e8000c101908 */
[----:B------:R1:W-:Y:S01]  /*a900*/  @!P3 STG.E [R2.64], R0 ;  /* 0x000000000200b986 */ /* 0x0003e2000c101908 */
[----:B------:R-:W-:Y:S05]  /*a910*/  @P6 EXIT ;  /* 0x000000000000694d */ /* 0x000fea0003800000 */
[----:B-1----:R-:W-:-:S05]  /*a920*/  IMAD R0, R12, R17, RZ ;  /* 0x000000110c007224 */ /* 0x002fca00078e02ff */
[----:B------:R-:W-:-:S04]  /*a930*/  IADD3 R3, P0, R0, R19, RZ ;  /* 0x0000001300037210 */ /* 0x000fc80007f1e0ff */
[----:B------:R-:W-:Y:S02]  /*a940*/  LEA.HI.X.SX32 R0, R0, R18, 0x1, P0 ;  /* 0x0000001200007211 */ /* 0x000fe400000f0eff */
[----:B------:R-:W-:-:S04]  /*a950*/  LEA R2, P0, R3, c[0x0][0x200], 0x2 ;  /* 0x0000800003027a11 */ /* 0x000fc800078010ff */
[----:B------:R-:W-:Y:S01]  /*a960*/  LEA.HI.X R3, R3, c[0x0][0x204], R0, 0x2, P0 ;  /* 0x0000810003037a11 */ /* 0x000fe200000f1400 */
[----:B------:R-:W-:-:S05]  /*a970*/  IMAD.MOV.U32 R0, RZ, RZ, 0x7f800000 ;  /* 0x7f800000ff007424 */ /* 0x000fca00078e00ff */
[----:B------:R-:W-:Y:S01]  /*a980*/  STG.E [R2.64], R0 ;  /* 0x0000000002007986 */ /* 0x000fe2000c101908 */
[----:B------:R-:W-:Y:S05]  /*a990*/  EXIT ;  /* 0x000000000000794d */ /* 0x000fea0003800000 */
.L_x_26:
[----:B------:R-:W-:-:S00]  /*a9a0*/  BRA `(.L_x_26) ;  /* 0xfffffff000007947 */ /* 0x000fc0000383ffff */
[----:B------:R-:W-:-:S00]  /*a9b0*/  NOP ;  /* 0x0000000000007918 */ /* 0x000fc00000000000 */
        /* <DEDUP_REMOVED lines=12> */
.L_x_1124:


//--------------------- .text._ZN5flash16flash_fwd_kernelI23Flash_fwd_kernel_traitsILi32ELi128ELi128ELi4ELb0ELb0EN7cutlass10bfloat16_tE19Flash_kernel_traitsILi32ELi128ELi128ELi4ES3_EELb0ELb0ELb0ELb0ELb1ELb1ELb0ELb0EEEvNS_16Flash_fwd_paramsE --------------------------
	.section	.text._ZN5flash16flash_fwd_kernelI23Flash_fwd_kernel_traitsILi32ELi128ELi128ELi4ELb0ELb0EN7cutlass10bfloat16_tE19Flash_kernel_traitsILi32ELi128ELi128ELi4ES3_EELb0ELb0ELb0ELb0ELb1ELb1ELb0ELb0EEEvNS_16Flash_fwd_paramsE,"ax",@progbits
	.sectioninfo	@"SHI_REGISTERS=255"
	.align	128
        .global         _ZN5flash16flash_fwd_kernelI23Flash_fwd_kernel_traitsILi32ELi128ELi128ELi4ELb0ELb0EN7cutlass10bfloat16_tE19Flash_kernel_traitsILi32ELi128ELi128ELi4ES3_EELb0ELb0ELb0ELb0ELb1ELb1ELb0ELb0EEEvNS_16Flash_fwd_paramsE
        .type           _ZN5flash16flash_fwd_kernelI23Flash_fwd_kernel_traitsILi32ELi128ELi128ELi4ELb0ELb0EN7cutlass10bfloat16_tE19Flash_kernel_traitsILi32ELi128ELi128ELi4ES3_EELb0ELb0ELb0ELb0ELb1ELb1ELb0ELb0EEEvNS_16Flash_fwd_paramsE,@function
        .size           _ZN5flash16flash_fwd_kernelI23Flash_fwd_kernel_traitsILi32ELi128ELi128ELi4ELb0ELb0EN7cutlass10bfloat16_tE19Flash_kernel_traitsILi32ELi128ELi128ELi4ES3_EELb0ELb0ELb0ELb0ELb1ELb1ELb0ELb0EEEvNS_16Flash_fwd_paramsE,(.L_x_1125 - _ZN5flash16flash_fwd_kernelI23Flash_fwd_kernel_traitsILi32ELi128ELi128ELi4ELb0ELb0EN7cutlass10bfloat16_tE19Flash_kernel_traitsILi32ELi128ELi128ELi4ES3_EELb0ELb0ELb0ELb0ELb1ELb1ELb0ELb0EEEvNS_16Flash_fwd_paramsE)
        .other          _ZN5flash16flash_fwd_kernelI23Flash_fwd_kernel_traitsILi32ELi128ELi128ELi4ELb0ELb0EN7cutlass10bfloat16_tE19Flash_kernel_traitsILi32ELi128ELi128ELi4ES3_EELb0ELb0ELb0ELb0ELb1ELb1ELb0ELb0EEEvNS_16Flash_fwd_paramsE,@"STO_CUDA_ENTRY STV_DEFAULT"
_ZN5flash16flash_fwd_kernelI23Flash_fwd_kernel_traitsILi32ELi128ELi128ELi4ELb0ELb0EN7cutlass10bfloat16_tE19Flash_kernel_traitsILi32ELi128ELi128ELi4ES3_EELb0ELb0ELb0ELb0ELb1ELb1ELb0ELb0EEEvNS_16Flash_fwd_paramsE:
.text._ZN5flash16flash_fwd_kernelI23Flash_fwd_kernel_traitsILi32ELi128ELi128ELi4ELb0ELb0EN7cutlass10bfloat16_tE19Flash_kernel_traitsILi32ELi128ELi128ELi4ES3_EELb0ELb0ELb0ELb0ELb1ELb1ELb0ELb0EEEvNS_16Flash_fwd_paramsE:
[----:B------:R-:W-:Y:S02]  /*0000*/  MOV R1, c[0x0][0x28] ;  /* 0x00000a0000017a02 */ /* 0x000fe40000000f00 */
[----:B------:R-:W1:Y:S01]  /*0010*/  S2R R29, SR_CTAID.Y ;  /* 0x00000000001d7919 */ /* 0x000e620000002600 */
[----:B------:R-:W-:Y:S01]  /*0020*/  ISETP.NE.U32.AND P2, PT, RZ, c[0x0][0x258], PT ;  /* 0x00009600ff007a0c */ /* 0x000fe20003f45070 */
[----:B------:R-:W-:Y:S01]  /*0030*/  IMAD.MOV.U32 R6, RZ, RZ, RZ ;  /* 0x000000ffff067224 */ /* 0x000fe200078e00ff */
[----:B------:R-:W-:Y:S01]  /*0040*/  ISETP.NE.U32.AND P0, PT, RZ, c[0x0][0x250], PT ;  /* 0x00009400ff007a0c */ /* 0x000fe20003f05070 */
[----:B------:R-:W-:Y:S01]  /*0050*/  ULDC.64 UR10, c[0x0][0x118] ;  /* 0x00004600000a7ab9 */ /* 0x000fe20000000a00 */
[----:B------:R-:W-:Y:S02]  /*0060*/  ISETP.NE.AND.EX P2, PT, RZ, c[0x0][0x25c], PT, P2 ;  /* 0x00009700ff007a0c */ /* 0x000fe40003f45320 */
[----:B------:R-:W-:-:S11]  /*0070*/  ISETP.NE.AND.EX P0, PT, RZ, c[0x0][0x254], PT, P0 ;  /* 0x00009500ff007a0c */ /* 0x000fd60003f05300 */
[----:B------:R-:W-:Y:S02]  /*0080*/  @P2 IMAD.MOV.U32 R2, RZ, RZ, 0x4 ;  /* 0x00000004ff022424 */ /* 0x000fe400078e00ff */
[----:B------:R-:W-:Y:S02]  /*0090*/  @P0 IMAD.MOV.U32 R0, RZ, RZ, 0x4 ;  /* 0x00000004ff000424 */ /* 0x000fe400078e00ff */
[----:B-1----:R-:W-:-:S04]  /*00a0*/  @P2 IMAD.WIDE R2, R29, R2, c[0x0][0x258] ;  /* 0x000096001d022625 */ /* 0x002fc800078e0202 */
[----:B------:R-:W-:Y:S02]  /*00b0*/  @P0 IMAD.WIDE R4, R29, R0, c[0x0][0x250] ;  /* 0x000094001d040625 */ /* 0x000fe400078e0200 */
[----:B------:R-:W2:Y:S04]  /*00c0*/  @P2 LDG.E R2, [R2.64] ;  /* 0x0000000a02022981 */ /* 0x000ea8000c1e1900 */
[----:B------:R-:W2:Y:S04]  /*00d0*/  @P0 LDG.E R6, [R4.64] ;  /* 0x0000000a04060981 */ /* 0x000ea8000c1e1900 */
[----:B------:R-:W1:Y:S01]  /*00e0*/  S2R R18, SR_CTAID.X ;  /* 0x0000000000127919 */ /* 0x000e620000002500 */
[----:B------:R-:W-:-:S04]  /*00f0*/  @!P2 ISETP.NE.U32.AND P1, PT, RZ, c[0x0][0x268], PT ;  /* 0x00009a00ff00aa0c */ /* 0x000fc80003f25070 */
[----:B------:R-:W-:Y:S01]  /*0100*/  @!P2 ISETP.NE.AND.EX P1, PT, RZ, c[0x0][0x26c], PT, P1 ;  /* 0x00009b00ff00aa0c */ /* 0x000fe20003f25310 */
[----:B-1----:R-:W-:-:S05]  /*0110*/  IMAD.SHL.U32 R0, R18, 0x80, RZ ;  /* 0x0000008012007824 */ /* 0x002fca00078e00ff */
[----:B------:R-:W-:Y:S02]  /*0120*/  ISETP.GE.AND P0, PT, R0, c[0x0][0x214], PT ;  /* 0x0000850000007a0c */ /* 0x000fe40003f06270 */
[----:B------:R-:W-:Y:S01]  /*0130*/  @!P2 SEL R0, RZ, c[0x0][0x21c], !P1 ;  /* 0x00008700ff00aa07 */ /* 0x000fe20004800000 */
[----:B--2---:R-:W-:-:S03]  /*0140*/  @P2 IMAD.IADD R82, R2, 0x1, -R6 ;  /* 0x0000000102522824 */ /* 0x004fc600078e0a06 */
[----:B------:R-:W-:-:S07]  /*0150*/  @!P2 IADD3 R82, R0, c[0x0][0x218], -R6 ;  /* 0x000086000052aa10 */ /* 0x000fce0007ffe806 */
[----:B------:R-:W-:Y:S05]  /*0160*/  @P0 EXIT ;  /* 0x000000000000094d */ /* 0x000fea0003800000 */
[----:B------:R-:W1:Y:S01]  /*0170*/  S2R R196, SR_TID.X ;  /* 0x0000000000c47919 */ /* 0x000e620000002100 */
[----:B------:R-:W-:Y:S01]  /*0180*/  IABS R0, c[0x0][0x1c8] ;  /* 0x0000720000007a13 */ /* 0x000fe20000000000 */
[----:B------:R-:W-:Y:S01]  /*0190*/  ULDC.64 UR4, c[0x0][0x190] ;  /* 0x0000640000047ab9 */ /* 0x000fe20000000a00 */
[----:B------:R-:W-:Y:S01]  /*01a0*/  SHF.R.S32.HI R28, RZ, 0x1f, R29 ;  /* 0x0000001fff1c7819 */ /* 0x000fe2000001141d */
[----:B------:R-:W2:Y:S01]  /*01b0*/  S2R R30, SR_CTAID.Z ;  /* 0x00000000001e7919 */ /* 0x000ea20000002700 */
[----:B------:R-:W-:Y:S01]  /*01c0*/  USHF.L.U32 UR13, UR4, 0x6, URZ ;  /* 0x00000006040d7899 */ /* 0x000fe2000800063f */
[----:B------:R-:W-:Y:S01]  /*01d0*/  IMAD.MOV.U32 R27, RZ, RZ, R0 ;  /* 0x000000ffff1b7224 */ /* 0x000fe200078e0000 */
[----:B------:R-:W-:Y:S01]  /*01e0*/  IADD3 R0, R82, 0x7f, RZ ;  /* 0x0000007f52007810 */ /* 0x000fe20007ffe0ff */
[----:B------:R-:W-:Y:S01]  /*01f0*/  IMAD R15, R28, c[0x0][0x178], RZ ;  /* 0x00005e001c0f7a24 */ /* 0x000fe200078e02ff */
[----:B------:R-:W-:Y:S01]  /*0200*/  UMOV UR6, 0x6 ;  /* 0x0000000600067882 */ /* 0x000fe20000000000 */
[----:B------:R-:W3:Y:S01]  /*0210*/  I2F.RP R7, R27 ;  /* 0x0000001b00077306 */ /* 0x000ee20000209400 */
[----:B------:R-:W-:Y:S01]  /*0220*/  SHF.R.S32.HI R4, RZ, 0x1f, R0 ;  /* 0x0000001fff047819 */ /* 0x000fe20000011400 */
[----:B------:R-:W-:Y:S01]  /*0230*/  IMAD R15, R29, c[0x0][0x17c], R15 ;  /* 0x00005f001d0f7a24 */ /* 0x000fe200078e020f */
[----:B------:R-:W-:-:S02]  /*0240*/  USHF.L.U64.HI UR12, UR4, UR6, UR5 ;  /* 0x00000006040c7299 */ /* 0x000fc40008010205 */
[----:B------:R-:W-:Y:S01]  /*0250*/  LEA.HI R217, R4, R0, RZ, 0x7 ;  /* 0x0000000004d97211 */ /* 0x000fe200078f38ff */
[----:B------:R-:W-:Y:S02]  /*0260*/  UMOV UR7, 0x7 ;  /* 0x0000000700077882 */ /* 0x000fe40000000000 */
[----:B------:R-:W-:Y:S02]  /*0270*/  ULDC.64 UR4, c[0x0][0x198] ;  /* 0x0000660000047ab9 */ /* 0x000fe40000000a00 */
[----:B------:R-:W-:Y:S02]  /*0280*/  USHF.L.U64.HI UR7, UR4, UR7, UR5 ;  /* 0x0000000704077299 */ /* 0x000fe40008010205 */
[----:B------:R-:W-:Y:S01]  /*0290*/  USHF.L.U32 UR8, UR4, 0x7, URZ ;  /* 0x0000000704087899 */ /* 0x000fe2000800063f */
[----:B-1----:R-:W-:Y:S01]  /*02a0*/  SHF.R.S32.HI R12, RZ, 0x1f, R196 ;  /* 0x0000001fff0c7819 */ /* 0x002fe200000114c4 */
[----:B------:R-:W-:Y:S01]  /*02b0*/  USHF.L.U32 UR9, UR4, 0x6, URZ ;  /* 0x0000000604097899 */ /* 0x000fe2000800063f */
[----:B---3--:R-:W1:Y:S02]  /*02c0*/  MUFU.RCP R7, R7 ;  /* 0x0000000700077308 */ /* 0x008e640000001000 */
[----:B------:R-:W-:-:S02]  /*02d0*/  LEA.HI R8, R12, R196, RZ, 0x2 ;  /* 0x000000c40c087211 */ /* 0x000fc400078f10ff */
[----:B--2---:R-:W-:Y:S02]  /*02e0*/  LOP3.LUT R10, R30, c[0x0][0x1c8], RZ, 0x3c, !PT ;  /* 0x000072001e0a7a12 */ /* 0x004fe400078e3cff */
[----:B------:R-:W-:Y:S02]  /*02f0*/  SHF.R.S32.HI R2, RZ, 0x2, R8 ;  /* 0x00000002ff027819 */ /* 0x000fe40000011408 */
[----:B------:R-:W-:Y:S02]  /*0300*/  LEA.HI R23, R12, R196, RZ, 0x3 ;  /* 0x000000c40c177211 */ /* 0x000fe400078f18ff */
[----:B------:R-:W-:Y:S02]  /*0310*/  LEA.HI R5, R8, R2, RZ, 0x1 ;  /* 0x0000000208057211 */ /* 0x000fe400078f08ff */
[----:B------:R-:W-:Y:S02]  /*0320*/  SHF.R.S32.HI R3, RZ, 0x1f, R2 ;  /* 0x0000001fff037819 */ /* 0x000fe40000011402 */
[----:B------:R-:W-:-:S02]  /*0330*/  LOP3.LUT R0, R5, 0x7fffffe, RZ, 0xc0, !PT ;  /* 0x07fffffe05007812 */ /* 0x000fc400078ec0ff */
[----:B------:R-:W-:Y:S01]  /*0340*/  IADD3 R9, P0, R2, R6, RZ ;  /* 0x0000000602097210 */ /* 0x000fe20007f1e0ff */
[----:B------:R-:W-:Y:S01]  /*0350*/  IMAD.WIDE R18, R18, 0x80, R2 ;  /* 0x0000008012127825 */ /* 0x000fe200078e0202 */
[----:B------:R-:W-:Y:S02]  /*0360*/  ISETP.GE.AND P1, PT, R10, RZ, PT ;  /* 0x000000ff0a00720c */ /* 0x000fe40003f26270 */
[----:B------:R-:W-:Y:S01]  /*0370*/  LEA.HI.X.SX32 R10, R6, R3, 0x1, P0 ;  /* 0x00000003060a7211 */ /* 0x000fe200000f0eff */
[----:B------:R-:W-:Y:S01]  /*0380*/  IMAD.IADD R17, R2, 0x1, -R0 ;  /* 0x0000000102117824 */ /* 0x000fe200078e0a00 */
[----:B------:R-:W-:Y:S02]  /*0390*/  LOP3.LUT R0, R8, 0xfffffffc, RZ, 0xc0, !PT ;  /* 0xfffffffc08007812 */ /* 0x000fe400078ec0ff */
[----:B------:R-:W-:Y:S02]  /*03a0*/  SHF.R.S32.HI R3, RZ, 0x3, R23 ;  /* 0x00000003ff037819 */ /* 0x000fe40000011417 */
[----:B------:R-:W-:Y:S01]  /*03b0*/  LEA.HI R11, R12, R196, RZ, 0x4 ;  /* 0x000000c40c0b7211 */ /* 0x000fe200078f20ff */
[----:B------:R-:W-:Y:S01]  /*03c0*/  IMAD.IADD R0, R196, 0x1, -R0 ;  /* 0x00000001c4007824 */ /* 0x000fe200078e0a00 */
[----:B-1----:R-:W-:Y:S01]  /*03d0*/  IADD3 R4, R7, 0xffffffe, RZ ;  /* 0x0ffffffe07047810 */ /* 0x002fe20007ffe0ff */
[----:B------:R-:W-:Y:S01]  /*03e0*/  IMAD.SHL.U32 R3, R3, 0x40, RZ ;  /* 0x0000004003037824 */ /* 0x000fe200078e00ff */
[----:B------:R-:W-:Y:S01]  /*03f0*/  SHF.R.S32.HI R8, RZ, 0x4, R11 ;  /* 0x00000004ff087819 */ /* 0x000fe2000001140b */
[----:B------:R-:W-:Y:S01]  /*0400*/  IMAD.SHL.U32 R2, R0, 0x8, RZ ;  /* 0x0000000800027824 */ /* 0x000fe200078e00ff */
[----:B------:R1:W2:Y:S01]  /*0410*/  F2I.FTZ.U32.TRUNC.NTZ R5, R4 ;  /* 0x0000000400057305 */ /* 0x0002a2000021f000 */
[----:B------:R-:W-:-:S02]  /*0420*/  IABS R21, R30 ;  /* 0x0000001e00157213 */ /* 0x000fc40000000000 */
[----:B------:R-:W-:Y:S02]  /*0430*/  LEA.HI R6, R11, R8, RZ, 0x1 ;  /* 0x000000080b067211 */ /* 0x000fe400078f08ff */
[----:B------:R-:W-:Y:S02]  /*0440*/  LOP3.LUT R0, R3, 0xc0, RZ, 0xc0, !PT ;  /* 0x000000c003007812 */ /* 0x000fe400078ec0ff */
[----:B------:R-:W-:Y:S02]  /*0450*/  LOP3.LUT R3, R6, 0xfffffffe, RZ, 0xc0, !PT ;  /* 0xfffffffe06037812 */ /* 0x000fe400078ec0ff */
[----:B------:R-:W-:Y:S02]  /*0460*/  LOP3.LUT R7, R0, 0x18, R2, 0xf8, !PT ;  /* 0x0000001800077812 */ /* 0x000fe400078ef802 */
[----:B------:R-:W-:Y:S01]  /*0470*/  SHF.R.U32.HI R6, RZ, 0x3, R0 ;  /* 0x00000003ff067819 */ /* 0x000fe20000011600 */
[----:B------:R-:W-:Y:S01]  /*0480*/  IMAD.IADD R20, R8, 0x1, -R3 ;  /* 0x0000000108147824 */ /* 0x000fe200078e0a03 */
[----:B------:R-:W-:-:S02]  /*0490*/  LEA.HI R197, R12, R196, RZ, 0x5 ;  /* 0x000000c40cc57211 */ /* 0x000fc400078f28ff */
[----:B------:R-:W-:Y:S02]  /*04a0*/  LOP3.LUT R16, R7, R6, RZ, 0x3c, !PT ;  /* 0x0000000607107212 */ /* 0x000fe400078e3cff */
[----:B-1----:R-:W-:Y:S02]  /*04b0*/  LOP3.LUT R4, R11, 0xfffffff0, RZ, 0xc0, !PT ;  /* 0xfffffff00b047812 */ /* 0x002fe400078ec0ff */
[----:B------:R-:W-:Y:S02]  /*04c0*/  LOP3.LUT R11, R23, 0xfffffff8, RZ, 0xc0, !PT ;  /* 0xfffffff8170b7812 */ /* 0x000fe400078ec0ff */
[----:B------:R-:W-:Y:S01]  /*04d0*/  SHF.R.S32.HI R26, RZ, 0x5, R197 ;  /* 0x00000005ff1a7819 */ /* 0x000fe200000114c5 */
[C---:B------:R-:W-:Y:S02]  /*04e0*/  IMAD.IADD R0, R196.reuse, 0x1, -R4 ;  /* 0x00000001c4007824 */ /* 0x040fe400078e0a04 */
[----:B------:R-:W-:Y:S02]  /*04f0*/  IMAD.IADD R3, R196, 0x1, -R11 ;  /* 0x00000001c4037824 */ /* 0x000fe400078e0a0b */
[----:B--2---:R-:W-:Y:S01]  /*0500*/  IMAD.MOV R4, RZ, RZ, -R5 ;  /* 0x000000ffff047224 */ /* 0x004fe200078e0a05 */
[----:B------:R-:W-:-:S02]  /*0510*/  LEA.HI R6, R0, R0, RZ, 0x1 ;  /* 0x0000000000067211 */ /* 0x000fc400078f08ff */
[----:B------:R-:W-:Y:S02]  /*0520*/  LEA.HI R13, R3, R3, RZ, 0x1 ;  /* 0x00000003030d7211 */ /* 0x000fe400078f08ff */
[----:B------:R-:W-:Y:S02]  /*0530*/  LOP3.LUT R8, R6, 0x7fffffe, RZ, 0xc0, !PT ;  /* 0x07fffffe06087812 */ /* 0x000fe400078ec0ff */
[----:B------:R-:W-:Y:S02]  /*0540*/  SHF.R.S32.HI R11, RZ, 0x1f, R0 ;  /* 0x0000001fff0b7819 */ /* 0x000fe40000011400 */
[----:B------:R-:W-:Y:S01]  /*0550*/  LOP3.LUT R7, R13, 0x3fffffe, RZ, 0xc0, !PT ;  /* 0x03fffffe0d077812 */ /* 0x000fe200078ec0ff */
[----:B------:R-:W-:Y:S01]  /*0560*/  IMAD.IADD R83, R0, 0x1, -R8 ;  /* 0x0000000100537824 */ /* 0x000fe200078e0a08 */
[----:B------:R-:W-:Y:S01]  /*0570*/  LEA.HI R25, R11, R0, RZ, 0x3 ;  /* 0x000000000b197211 */ /* 0x000fe200078f18ff */
[----:B------:R-:W-:Y:S01]  /*0580*/  IMAD R0, R4, R27, RZ ;  /* 0x0000001b04007224 */ /* 0x000fe200078e02ff */
[----:B------:R-:W-:Y:S01]  /*0590*/  SHF.R.S32.HI R11, RZ, 0x1, R6 ;  /* 0x00000001ff0b7819 */ /* 0x000fe20000011406 */
[----:B------:R-:W-:-:S02]  /*05a0*/  IMAD.MOV.U32 R4, RZ, RZ, RZ ;  /* 0x000000ffff047224 */ /* 0x000fc400078e00ff */
[----:B------:R-:W-:Y:S01]  /*05b0*/  IMAD.IADD R24, R3, 0x1, -R7 ;  /* 0x0000000103187824 */ /* 0x000fe200078e0a07 */
[----:B------:R-:W-:Y:S01]  /*05c0*/  SHF.R.S32.HI R3, RZ, 0x1f, R2 ;  /* 0x0000001fff037819 */ /* 0x000fe20000011402 */
[----:B------:R-:W-:Y:S01]  /*05d0*/  IMAD.HI.U32 R7, R5, R0, R4 ;  /* 0x0000000005077227 */ /* 0x000fe200078e0004 */
[----:B------:R-:W-:-:S03]  /*05e0*/  SHF.R.S32.HI R0, RZ, 0x1f, R6 ;  /* 0x0000001fff007819 */ /* 0x000fc60000011406 */
[----:B------:R-:W-:Y:S01]  /*05f0*/  IMAD R5, R10, c[0x0][0x198], RZ ;  /* 0x000066000a057a24 */ /* 0x000fe200078e02ff */
[----:B------:R-:W-:Y:S01]  /*0600*/  LEA.HI R0, R0, R11, RZ, 0x2 ;  /* 0x0000000b00007211 */ /* 0x000fe200078f10ff */
[----:B------:R-:W-:-:S03]  /*0610*/  IMAD.HI.U32 R12, R7, R21, RZ ;  /* 0x00000015070c7227 */ /* 0x000fc600078e00ff */
[----:B------:R-:W-:Y:S01]  /*0620*/  LOP3.LUT R0, R0, 0xfffffffc, RZ, 0xc0, !PT ;  /* 0xfffffffc00007812 */ /* 0x000fe200078ec0ff */
[----:B------:R-:W-:Y:S02]  /*0630*/  IMAD R4, R10, c[0x0][0x1a0], RZ ;  /* 0x000068000a047a24 */ /* 0x000fe400078e02ff */
[----:B------:R-:W-:Y:S02]  /*0640*/  IMAD.MOV R10, RZ, RZ, -R12 ;  /* 0x000000ffff0a7224 */ /* 0x000fe400078e0a0c */
[----:B------:R-:W-:Y:S01]  /*0650*/  IMAD.IADD R22, R11, 0x1, -R0 ;  /* 0x000000010b167824 */ /* 0x000fe200078e0a00 */
[----:B------:R-:W-:Y:S01]  /*0660*/  SHF.R.S32.HI R11, RZ, 0x1f, R30 ;  /* 0x0000001fff0b7819 */ /* 0x000fe2000001141e */
[----:B------:R-:W-:Y:S01]  /*0670*/  IMAD R10, R27, R10, R21 ;  /* 0x0000000a1b0a7224 */ /* 0x000fe200078e0215 */
[----:B------:R-:W-:Y:S01]  /*0680*/  SHF.R.S32.HI R21, RZ, 0x1, R13 ;  /* 0x00000001ff157819 */ /* 0x000fe2000001140d */
[C---:B------:R-:W-:Y:S02]  /*0690*/  IMAD R14, R9.reuse, c[0x0][0x19c], R5 ;  /* 0x00006700090e7a24 */ /* 0x040fe400078e0205 */
[----:B------:R-:W-:Y:S01]  /*06a0*/  IMAD R4, R9, c[0x0][0x1a4], R4 ;  /* 0x0000690009047a24 */ /* 0x000fe200078e0204 */
[----:B------:R-:W-:Y:S01]  /*06b0*/  ISETP.GT.U32.AND P2, PT, R27, R10, PT ;  /* 0x0000000a1b00720c */ /* 0x000fe20003f44070 */
[----:B------:R-:W-:-:S04]  /*06c0*/  IMAD.WIDE.U32 R6, R9, c[0x0][0x198], R2 ;  /* 0x0000660009067a25 */ /* 0x000fc800078e0002 */
[----:B------:R-:W-:Y:S02]  /*06d0*/  IMAD.SHL.U32 R0, R21, 0x40, RZ ;  /* 0x0000004015007824 */ /* 0x000fe400078e00ff */
[----:B------:R-:W-:Y:S02]  /*06e0*/  IMAD R5, R26, 0x8, R17 ;  /* 0x000000081a057824 */ /* 0x000fe400078e0211 */
[----:B------:R-:W-:Y:S01]  /*06f0*/  IMAD.WIDE.U32 R8, R9, c[0x0][0x1a0], R2 ;  /* 0x0000680009087a25 */ /* 0x000fe200078e0002 */
[----:B------:R-:W-:-:S03]  /*0700*/  LOP3.LUT R0, R0, 0xc0, RZ, 0xc0, !PT ;  /* 0x000000c000007812 */ /* 0x000fc600078ec0ff */
[----:B------:R-:W-:Y:S01]  /*0710*/  IMAD.WIDE.U32 R2, R29, c[0x0][0x178], R2 ;  /* 0x00005e001d027a25 */ /* 0x000fe200078e0002 */
[----:B------:R-:W-:-:S03]  /*0720*/  @!P2 IADD3 R12, R12, 0x1, RZ ;  /* 0x000000010c0ca810 */ /* 0x000fc60007ffe0ff */
[----:B------:R-:W-:Y:S02]  /*0730*/  IMAD.U32 R16, R5, 0x20, R16 ;  /* 0x0000002005107824 */ /* 0x000fe400078e0010 */
[----:B------:R-:W-:Y:S02]  /*0740*/  IMAD.IADD R5, R3, 0x1, R15 ;  /* 0x0000000103057824 */ /* 0x000fe400078e020f */
[----:B------:R-:W-:Y:S01]  /*0750*/  @!P2 IMAD.IADD R10, R10, 0x1, -R27 ;  /* 0x000000010a0aa824 */ /* 0x000fe200078e0a1b */
[----:B------:R-:W-:Y:S01]  /*0760*/  ISETP.NE.AND P2, PT, RZ, c[0x0][0x1c8], PT ;  /* 0x00007200ff007a0c */ /* 0x000fe20003f45270 */
[----:B------:R-:W-:Y:S02]  /*0770*/  IMAD.IADD R3, R7, 0x1, R14 ;  /* 0x0000000107037824 */ /* 0x000fe400078e020e */
[----:B------:R-:W-:Y:S01]  /*0780*/  IMAD R14, R11, c[0x0][0x1a8], RZ ;  /* 0x00006a000b0e7a24 */ /* 0x000fe200078e02ff */
[----:B------:R-:W-:Y:S01]  /*0790*/  LOP3.LUT R11, R0, 0x8, R23, 0xf8, !PT ;  /* 0x00000008000b7812 */ /* 0x000fe200078ef817 */
[----:B------:R-:W-:Y:S01]  /*07a0*/  IMAD.IADD R9, R9, 0x1, R4 ;  /* 0x0000000109097824 */ /* 0x000fe200078e0204 */
[----:B------:R-:W-:Y:S01]  /*07b0*/  SHF.R.U32.HI R0, RZ, 0x3, R0 ;  /* 0x00000003ff007819 */ /* 0x000fe20000011600 */
[----:B------:R-:W-:Y:S01]  /*07c0*/  IMAD.MOV.U32 R4, RZ, RZ, R2 ;  /* 0x000000ffff047224 */ /* 0x000fe200078e0002 */
[----:B------:R-:W-:Y:S01]  /*07d0*/  ISETP.GE.U32.AND P0, PT, R10, R27, PT ;  /* 0x0000001b0a00720c */ /* 0x000fe20003f06070 */
[----:B------:R-:W-:Y:S01]  /*07e0*/  IMAD.MOV.U32 R2, RZ, RZ, R6 ;  /* 0x000000ffff027224 */ /* 0x000fe200078e0006 */
[----:B------:R-:W-:Y:S01]  /*07f0*/  LOP3.LUT R15, R11, R0, RZ, 0x3c, !PT ;  /* 0x000000000b0f7212 */ /* 0x000fe200078e3cff */
[----:B------:R-:W-:-:S02]  /*0800*/  IMAD R14, R30, c[0x0][0x1ac], R14 ;  /* 0x00006b001e0e7a24 */ /* 0x000fc400078e020e */
[----:B------:R-:W-:-:S04]  /*0810*/  IMAD.WIDE.U32 R6, R30, c[0x0][0x1a8], R4 ;  /* 0x00006a001e067a25 */ /* 0x000fc800078e0004 */
[C---:B------:R-:W-:Y:S02]  /*0820*/  IMAD R13, R28.reuse, c[0x0][0x180], RZ ;  /* 0x000060001c0d7a24 */ /* 0x040fe400078e02ff */
[----:B------:R-:W-:Y:S02]  /*0830*/  IMAD R0, R28, c[0x0][0x188], RZ ;  /* 0x000062001c007a24 */ /* 0x000fe400078e02ff */
[----:B------:R-:W-:Y:S01]  /*0840*/  IMAD.WIDE.U32 R4, R29, c[0x0][0x180], R2 ;  /* 0x000060001d047a25 */ /* 0x000fe200078e0002 */
[----:B------:R-:W-:-:S03]  /*0850*/  @P0 IADD3 R12, R12, 0x1, RZ ;  /* 0x000000010c0c0810 */ /* 0x000fc60007ffe0ff */
[----:B------:R-:W-:Y:S02]  /*0860*/  IMAD.IADD R3, R7, 0x1, R14 ;  /* 0x0000000107037824 */ /* 0x000fe400078e020e */
[C---:B------:R-:W-:Y:S02]  /*0870*/  IMAD R13, R29.reuse, c[0x0][0x184], R13 ;  /* 0x000061001d0d7a24 */ /* 0x040fe400078e020d */
[----:B------:R-:W-:Y:S02]  /*0880*/  IMAD R7, R29, c[0x0][0x18c], R0 ;  /* 0x000063001d077a24 */ /* 0x000fe400078e0200 */
[----:B------:R-:W-:Y:S02]  /*0890*/  IMAD R0, R19, c[0x0][0x190], RZ ;  /* 0x0000640013007a24 */ /* 0x000fe400078e02ff */
[----:B------:R-:W-:Y:S02]  /*08a0*/  IMAD.MOV.U32 R2, RZ, RZ, R6 ;  /* 0x000000ffff027224 */ /* 0x000fe400078e0006 */
[----:B------:R-:W-:-:S02]  /*08b0*/  IMAD.IADD R11, R5, 0x1, R13 ;  /* 0x00000001050b7824 */ /* 0x000fc400078e020d */
[----:B------:R-:W-:Y:S02]  /*08c0*/  IMAD.MOV.U32 R10, RZ, RZ, R4 ;  /* 0x000000ffff0a7224 */ /* 0x000fe400078e0004 */
[C---:B------:R-:W-:Y:S02]  /*08d0*/  IMAD R0, R18.reuse, c[0x0][0x194], R0 ;  /* 0x0000650012007a24 */ /* 0x040fe400078e0200 */
[----:B------:R-:W-:-:S04]  /*08e0*/  IMAD.WIDE.U32 R4, R18, c[0x0][0x190], R2 ;  /* 0x0000640012047a25 */ /* 0x000fc800078e0002 */
[----:B------:R-:W-:Y:S01]  /*08f0*/  IMAD.IADD R3, R5, 0x1, R0 ;  /* 0x0000000105037824 */ /* 0x000fe200078e0200 */
[C---:B------:R-:W-:Y:S01]  /*0900*/  LEA R2, P0, R4.reuse, c[0x0][0x160], 0x1 ;  /* 0x0000580004027a11 */ /* 0x040fe200078008ff */
[----:B------:R-:W-:Y:S01]  /*0910*/  IMAD.MOV.U32 R0, RZ, RZ, R12 ;  /* 0x000000ffff007224 */ /* 0x000fe200078e000c */
[----:B------:R-:W-:Y:S01]  /*0920*/  LEA.HI.SX32 R12, R217, 0xffffffff, 0x19 ;  /* 0xffffffffd90c7811 */ /* 0x000fe200078fcaff */
[----:B------:R-:W-:Y:S01]  /*0930*/  IMAD.WIDE.U32 R8, R29, c[0x0][0x188], R8 ;  /* 0x000062001d087a25 */ /* 0x000fe200078e0008 */
[----:B------:R-:W-:-:S03]  /*0940*/  LEA.HI.X R3, R4, c[0x0][0x164], R3, 0x1, P0 ;  /* 0x0000590004037a11 */ /* 0x000fc600000f0c03 */
[----:B------:R-:W-:Y:S01]  /*0950*/  @!P1 IMAD.MOV R0, RZ, RZ, -R0 ;  /* 0x000000ffff009224 */ /* 0x000fe200078e0a00 */
[----:B------:R-:W-:Y:S01]  /*0960*/  @!P2 LOP3.LUT R0, RZ, c[0x0][0x1c8], RZ, 0x33, !PT ;  /* 0x00007200ff00aa12 */ /* 0x000fe200078e33ff */
[----:B------:R-:W-:Y:S02]  /*0970*/  IMAD.IADD R7, R9, 0x1, R7 ;  /* 0x0000000109077824 */ /* 0x000fe400078e0207 */
[----:B------:R-:W-:Y:S01]  /*0980*/  IMAD.SHL.U32 R218, R16, 0x2, RZ ;  /* 0x0000000210da7824 */ /* 0x000fe200078e00ff */
[----:B------:R-:W-:Y:S01]  /*0990*/  SHF.R.S32.HI R9, RZ, 0x1f, R0 ;  /* 0x0000001fff097819 */ /* 0x000fe20000011400 */
[----:B------:R-:W-:Y:S02]  /*09a0*/  IMAD.MOV.U32 R6, RZ, RZ, R8 ;  /* 0x000000ffff067224 */ /* 0x000fe400078e0008 */
[----:B------:R-:W-:Y:S01]  /*09b0*/  IMAD.WIDE.U32 R248, R0, c[0x0][0x1b0], R10 ;  /* 0x00006c0000f87a25 */ /* 0x000fe200078e000a */
[----:B------:R1:W-:Y:S01]  /*09c0*/  LDGSTS.E.BYPASS.LTC128B.128 [R218], [R2.64] ;  /* 0x0000000002da7fae */ /* 0x0003e2000b901d4a */
[----:B------:R-:W-:-:S02]  /*09d0*/  SHF.R.S32.HI R11, RZ, 0x1f, R12 ;  /* 0x0000001fff0b7819 */ /* 0x000fc4000001140c */
[----:B------:R-:W-:Y:S02]  /*09e0*/  IMAD R8, R9, c[0x0][0x1b0], RZ ;  /* 0x00006c0009087a24 */ /* 0x000fe400078e02ff */
[----:B------:R-:W-:Y:S02]  /*09f0*/  IMAD R10, R12, UR7, RZ ;  /* 0x000000070c0a7c24 */ /* 0x000fe4000f8e02ff */
[----:B------:R-:W-:Y:S02]  /*0a00*/  IMAD R8, R0, c[0x0][0x1b4], R8 ;  /* 0x00006d0000087a24 */ /* 0x000fe400078e0208 */
[----:B------:R-:W-:Y:S02]  /*0a10*/  IMAD.MOV.U32 R244, RZ, RZ, R248 ;  /* 0x000000fffff47224 */ /* 0x000fe400078e00f8 */
[----:B------:R-:W-:Y:S02]  /*0a20*/  IMAD.IADD R245, R249, 0x1, R8 ;  /* 0x00000001f9f57824 */ /* 0x000fe400078e0208 */
[----:B------:R-:W-:-:S02]  /*0a30*/  IMAD R8, R11, UR8, R10 ;  /* 0x000000080b087c24 */ /* 0x000fc4000f8e020a */
[----:B------:R-:W-:Y:S02]  /*0a40*/  IMAD R10, R11, c[0x0][0x1a0], RZ ;  /* 0x000068000b0a7a24 */ /* 0x000fe400078e02ff */
[----:B------:R-:W-:Y:S02]  /*0a50*/  IMAD R9, R9, c[0x0][0x1b8], RZ ;  /* 0x00006e0009097a24 */ /* 0x000fe400078e02ff */
[C---:B------:R-:W-:Y:S02]  /*0a60*/  IMAD R13, R12.reuse, c[0x0][0x1a4], R10 ;  /* 0x000069000c0d7a24 */ /* 0x040fe400078e020a */
[----:B------:R-:W-:-:S04]  /*0a70*/  IMAD.WIDE.U32 R10, R12, c[0x0][0x1a0], RZ ;  /* 0x000068000c0a7a25 */ /* 0x000fc800078e00ff */
[----:B------:R-:W-:Y:S01]  /*0a80*/  IMAD.WIDE.U32 R246, R0, c[0x0][0x1b8], R6 ;  /* 0x00006e0000f67a25 */ /* 0x000fe200078e0006 */
[----:B-1----:R-:W-:-:S04]  /*0a90*/  IADD3 R2, P0, R2, UR13, RZ ;  /* 0x0000000d02027c10 */ /* 0x002fc8000ff1e0ff */
[----:B------:R-:W-:Y:S02]  /*0aa0*/  IADD3.X R3, R3, UR12, RZ, P0, !PT ;  /* 0x0000000c03037c10 */ /* 0x000fe400087fe4ff */
[----:B------:R-:W-:-:S03]  /*0ab0*/  IADD3 R4, P0, R2, UR13, RZ ;  /* 0x0000000d02047c10 */ /* 0x000fc6000ff1e0ff */
[----:B------:R1:W-:Y:S01]  /*0ac0*/  LDGSTS.E.BYPASS.LTC128B.128 [R218+0x800], [R2.64] ;  /* 0x0080000002da7fae */ /* 0x0003e2000b901d4a */
[----:B------:R-:W-:-:S05]  /*0ad0*/  IADD3.X R5, R3, UR12, RZ, P0, !PT ;  /* 0x0000000c03057c10 */ /* 0x000fca00087fe4ff */
[----:B------:R2:W-:Y:S01]  /*0ae0*/  LDGSTS.E.BYPASS.LTC128B.128 [R218+0x1000], [R4.64] ;  /* 0x0100000004da7fae */ /* 0x0005e2000b901d4a */
[----:B-1----:R-:W-:-:S04]  /*0af0*/  IMAD.WIDE.U32 R2, R12, UR8, R244 ;  /* 0x000000080c027c25 */ /* 0x002fc8000f8e00f4 */
[----:B------:R-:W-:Y:S01]  /*0b00*/  IMAD.IADD R3, R3, 0x1, R8 ;  /* 0x0000000103037824 */ /* 0x000fe200078e0208 */
[----:B------:R-:W-:Y:S01]  /*0b10*/  LEA R8, P0, R2, c[0x0][0x168], 0x1 ;  /* 0x00005a0002087a11 */ /* 0x000fe200078008ff */
[----:B------:R-:W-:-:S03]  /*0b20*/  IMAD R12, R0, c[0x0][0x1bc], R9 ;  /* 0x00006f00000c7a24 */ /* 0x000fc600078e0209 */
[----:B------:R-:W-:Y:S01]  /*0b30*/  LEA.HI.X R9, R2, c[0x0][0x16c], R3, 0x1, P0 ;  /* 0x00005b0002097a11 */ /* 0x000fe200000f0c03 */
[----:B------:R-:W-:Y:S01]  /*0b40*/  IMAD.IADD R3, R11, 0x1, R13 ;  /* 0x000000010b037824 */ /* 0x000fe200078e020d */
[----:B------:R-:W-:Y:S01]  /*0b50*/  IADD3 R6, P0, R4, UR13, RZ ;  /* 0x0000000d04067c10 */ /* 0x000fe2000ff1e0ff */
[----:B------:R-:W-:Y:S01]  /*0b60*/  USHF.L.U64.HI UR13, UR4, UR6, UR5 ;  /* 0x00000006040d7299 */ /* 0x000fe20008010205 */
[----:B--2---:R-:W-:Y:S01]  /*0b70*/  IADD3 R4, P1, R8, UR9, RZ ;  /* 0x0000000908047c10 */ /* 0x004fe2000ff3e0ff */
[----:B------:R-:W-:Y:S01]  /*0b80*/  IMAD.IADD R250, R247, 0x1, R12 ;  /* 0x00000001f7fa7824 */ /* 0x000fe200078e020c */
[----:B------:R-:W-:Y:S01]  /*0b90*/  IADD3.X R7, R5, UR12, RZ, P0, !PT ;  /* 0x0000000c05077c10 */ /* 0x000fe200087fe4ff */
[----:B------:R-:W-:Y:S01]  /*0ba0*/  ULDC.64 UR4, c[0x0][0x1a0] ;  /* 0x0000680000047ab9 */ /* 0x000fe20000000a00 */
[----:B------:R-:W-:Y:S01]  /*0bb0*/  LEA R0, P0, R10, R246, 0x7 ;  /* 0x000000f60a007211 */ /* 0x000fe200078038ff */
[----:B------:R-:W-:Y:S01]  /*0bc0*/  USHF.L.U32 UR12, UR4, 0x6, URZ ;  /* 0x00000006040c7899 */ /* 0x000fe2000800063f */
[----:B------:R-:W-:Y:S01]  /*0bd0*/  IADD3.X R5, R9, UR13, RZ, P1, !PT ;  /* 0x0000000d09057c10 */ /* 0x000fe20008ffe4ff */
[----:B------:R1:W-:Y:S01]  /*0be0*/  LDGSTS.E.BYPASS.LTC128B.128 [R218+0x1800], [R6.64] ;  /* 0x0180000006da7fae */ /* 0x0003e2000b901d4a */
[----:B------:R-:W-:Y:S01]  /*0bf0*/  IADD3 R2, P1, R4, UR9, RZ ;  /* 0x0000000904027c10 */ /* 0x000fe2000ff3e0ff */
[----:B------:R-:W-:Y:S01]  /*0c00*/  USHF.L.U64.HI UR5, UR4, UR6, UR5 ;  /* 0x0000000604057299 */ /* 0x000fe20008010205 */
[----:B------:R-:W-:Y:S01]  /*0c10*/  LEA.HI.X R10, R10, R250, R3, 0x7, P0 ;  /* 0x000000fa0a0a7211 */ /* 0x000fe200000f3c03 */
[----:B------:R2:W-:Y:S01]  /*0c20*/  LDGSTS.E.BYPASS.LTC128B.128 [R218+0x2000], [R8.64] ;  /* 0x0200000008da7fae */ /* 0x0005e2000b901d4a */
[----:B------:R-:W-:-:S03]  /*0c30*/  IADD3.X R3, R5, UR13, RZ, P1, !PT ;  /* 0x0000000d05037c10 */ /* 0x000fc60008ffe4ff */
[----:B------:R3:W-:Y:S04]  /*0c40*/  LDGSTS.E.BYPASS.LTC128B.128 [R218+0x2800], [R4.64] ;  /* 0x0280000004da7fae */ /* 0x0007e8000b901d4a */
[----:B------:R4:W-:Y:S01]  /*0c50*/  LDGSTS.E.BYPASS.LTC128B.128 [R218+0x3000], [R2.64] ;  /* 0x0300000002da7fae */ /* 0x0009e2000b901d4a */
[----:B-1----:R-:W-:-:S04]  /*0c60*/  IADD3 R6, P0, R2, UR9, RZ ;  /* 0x0000000902067c10 */ /* 0x002fc8000ff1e0ff */
[----:B------:R-:W-:Y:S01]  /*0c70*/  IADD3.X R7, R3, UR13, RZ, P0, !PT ;  /* 0x0000000d03077c10 */ /* 0x000fe200087fe4ff */
[C---:B--2---:R-:W-:Y:S02]  /*0c80*/  IMAD R8, R20.reuse, 0x8, R24 ;  /* 0x0000000814087824 */ /* 0x044fe400078e0218 */
[----:B---3--:R-:W-:Y:S02]  /*0c90*/  IMAD.SHL.U32 R4, R25, 0x20, RZ ;  /* 0x0000002019047824 */ /* 0x008fe400078e00ff */
[----:B------:R1:W-:Y:S01]  /*0ca0*/  LDGSTS.E.BYPASS.LTC128B.128 [R218+0x3800], [R6.64] ;  /* 0x0380000006da7fae */ /* 0x0003e2000b901d4a */
[----:B------:R-:W-:Y:S01]  /*0cb0*/  IMAD.SHL.U32 R5, R20, 0x8, RZ ;  /* 0x0000000814057824 */ /* 0x000fe200078e00ff */
[----:B----4-:R-:W-:Y:S02]  /*0cc0*/  LEA R2, P0, R0, c[0x0][0x170], 0x1 ;  /* 0x00005c0000027a11 */ /* 0x010fe400078008ff */
[----:B------:R-:W0:Y:S01]  /*0cd0*/  LDGDEPBAR ;  /* 0x00000000000079af */ /* 0x000e220000000000 */
[----:B------:R-:W-:-:S02]  /*0ce0*/  LOP3.LUT R81, R4, 0xffffff00, RZ, 0xc0, !PT ;  /* 0xffffff0004517812 */ /* 0x000fc400078ec0ff */
[----:B------:R-:W-:Y:S01]  /*0cf0*/  LEA.HI.X R3, R0, c[0x0][0x174], R10, 0x1, P0 ;  /* 0x00005d0000037a11 */ /* 0x000fe200000f0c0a */
[----:B------:R-:W-:Y:S01]  /*0d00*/  IMAD.SHL.U32 R0, R22, 0x40, RZ ;  /* 0x0000004016007824 */ /* 0x000fe200078e00ff */
[----:B------:R-:W-:-:S04]  /*0d10*/  IADD3 R4, P0, R2, UR12, RZ ;  /* 0x0000000c02047c10 */ /* 0x000fc8000ff1e0ff */
[----:B------:R-:W-:-:S04]  /*0d20*/  LOP3.LUT R0, R0, 0xc0, RZ, 0xc0, !PT ;  /* 0x000000c000007812 */ /* 0x000fc800078ec0ff */
[----:B-1----:R-:W-:Y:S01]  /*0d30*/  LOP3.LUT R7, R0, 0x8, R5, 0xf8, !PT ;  /* 0x0000000800077812 */ /* 0x002fe200078ef805 */
[----:B------:R-:W-:-:S04]  /*0d40*/  DEPBAR.LE SB0, 0x0 ;  /* 0x000080000000791a */ /* 0x000fc80000000000 */
[----:B------:R-:W-:Y:S01]  /*0d50*/  BAR.SYNC.DEFER_BLOCKING 0x0 ;  /* 0x0000000000007b1d */ /* 0x000fe20000010000 */
[----:B------:R-:W-:Y:S01]  /*0d60*/  SHF.R.U32.HI R6, RZ, 0x3, R0 ;  /* 0x00000003ff067819 */ /* 0x000fe20000011600 */
[----:B------:R-:W-:Y:S02]  /*0d70*/  IMAD R5, R26, 0x200, R81 ;  /* 0x000002001a057824 */ /* 0x000fe400078e0251 */
[----:B------:R-:W-:Y:S01]  /*0d80*/  IMAD.U32 R0, R8, 0x20, R15 ;  /* 0x0000002008007824 */ /* 0x000fe200078e000f */
[----:B------:R-:W-:Y:S01]  /*0d90*/  LOP3.LUT R80, R7, R6, RZ, 0x3c, !PT ;  /* 0x0000000607507212 */ /* 0x000fe200078e3cff */
[----:B------:R-:W-:Y:S01]  /*0da0*/  IMAD R9, R83, 0x20, R5 ;  /* 0x0000002053097824 */ /* 0x000fe200078e0205 */
[----:B------:R-:W-:Y:S02]  /*0db0*/  IADD3 R6, P1, R4, UR12, RZ ;  /* 0x0000000c04067c10 */ /* 0x000fe4000ff3e0ff */
[----:B------:R-:W-:Y:S02]  /*0dc0*/  IADD3.X R5, R3, UR5, RZ, P0, !PT ;  /* 0x0000000503057c10 */ /* 0x000fe400087fe4ff */
[----:B------:R-:W-:-:S02]  /*0dd0*/  IADD3 R8, P0, R6, UR12, RZ ;  /* 0x0000000c06087c10 */ /* 0x000fc4000ff1e0ff */
[----:B------:R-:W-:Y:S02]  /*0de0*/  IADD3.X R7, R5, UR5, RZ, P1, !PT ;  /* 0x0000000505077c10 */ /* 0x000fe40008ffe4ff */
[----:B------:R-:W-:Y:S02]  /*0df0*/  LEA R206, R0, 0x2000, 0x1 ;  /* 0x0000200000ce7811 */ /* 0x000fe400078e08ff */
[----:B------:R-:W-:Y:S02]  /*0e00*/  LOP3.LUT P1, RZ, R22, 0x2, RZ, 0xc0, !PT ;  /* 0x0000000216ff7812 */ /* 0x000fe4000782c0ff */
[----:B------:R-:W-:Y:S01]  /*0e10*/  IADD3 R209, R206, 0x20, RZ ;  /* 0x00000020ced17810 */ /* 0x000fe20007ffe0ff */
[----:B------:R-:W-:Y:S01]  /*0e20*/  @!PT LDS RZ, [RZ] ;  /* 0x00000000fffff984 */ /* 0x000fe20000000800 */
[----:B------:R-:W-:Y:S01]  /*0e30*/  @!PT LDS RZ, [RZ] ;  /* 0x00000000fffff984 */ /* 0x000fe20000000800 */
[----:B------:R-:W-:Y:S01]  /*0e40*/  @!PT LDS RZ, [RZ] ;  /* 0x00000000fffff984 */ /* 0x000fe20000000800 */
[----:B------:R1:W-:Y:S04]  /*0e50*/  LDGSTS.E.BYPASS.LTC128B.128 [R218+0x4000], [R2.64] ;  /* 0x0400000002da7fae */ /* 0x0003e8000b901d4a */
[----:B------:R2:W-:Y:S04]  /*0e60*/  LDGSTS.E.BYPASS.LTC128B.128 [R218+0x4800], [R4.64] ;  /* 0x0480000004da7fae */ /* 0x0005e8000b901d4a */
[----:B------:R2:W-:Y:S01]  /*0e70*/  LDGSTS.E.BYPASS.LTC128B.128 [R218+0x5000], [R6.64] ;  /* 0x0500000006da7fae */ /* 0x0005e2000b901d4a */
[----:B-1----:R-:W-:Y:S01]  /*0e80*/  IMAD.IADD R2, R80, 0x1, R9 ;  /* 0x0000000150027824 */ /* 0x002fe200078e0209 */
[----:B------:R-:W-:Y:S01]  /*0e90*/  IADD3.X R9, R7, UR5, RZ, P0, !PT ;  /* 0x0000000507097c10 */ /* 0x000fe200087fe4ff */
[----:B------:R-:W-:Y:S01]  /*0ea0*/  IMAD.SHL.U32 R3, R0, 0x2, RZ ;  /* 0x0000000200037824 */ /* 0x000fe200078e00ff */
[----:B------:R-:W-:Y:S01]  /*0eb0*/  LOP3.LUT P0, RZ, R21, 0x2, RZ, 0xc0, !PT ;  /* 0x0000000215ff7812 */ /* 0x000fe2000780c0ff */
[----:B------:R-:W-:Y:S01]  /*0ec0*/  IMAD.SHL.U32 R207, R2, 0x2, RZ ;  /* 0x0000000202cf7824 */ /* 0x000fe200078e00ff */
[----:B------:R-:W-:Y:S01]  /*0ed0*/  LOP3.LUT R2, R197, 0xffffffe0, RZ, 0xc0, !PT ;  /* 0xffffffe0c5027812 */ /* 0x000fe200078ec0ff */
[----:B------:R1:W-:Y:S01]  /*0ee0*/  LDGSTS.E.BYPASS.LTC128B.128 [R218+0x5800], [R8.64] ;  /* 0x0580000008da7fae */ /* 0x0003e2000b901d4a */
[----:B------:R-:W-:-:S03]  /*0ef0*/  IMAD.MOV.U32 R0, RZ, RZ, 0x20 ;  /* 0x00000020ff007424 */ /* 0x000fc600078e00ff */
[----:B------:R-:W-:Y:S01]  /*0f00*/  LDSM.16.M88.4 R16, [R207] ;  /* 0x00000000cf10783b */ /* 0x000fe20000000200 */
[----:B------:R-:W-:Y:S01]  /*0f10*/  IMAD.IADD R251, R196, 0x1, -R2 ;  /* 0x00000001c4fb7824 */ /* 0x000fe200078e0a02 */
[----:B------:R-:W-:Y:S02]  /*0f20*/  SEL R0, R0, 0xffffffe0, !P1 ;  /* 0xffffffe000007807 */ /* 0x000fe40004800000 */
[----:B--2---:R-:W2:Y:S02]  /*0f30*/  LDSM.16.M88.4 R4, [R3+0x2000] ;  /* 0x002000000304783b */ /* 0x004ea40000000200 */
[----:B------:R-:W-:Y:S01]  /*0f40*/  @P0 IADD3 R209, R206, -0x20, RZ ;  /* 0xffffffe0ced10810 */ /* 0x000fe20007ffe0ff */
[----:B------:R-:W-:Y:S01]  /*0f50*/  IMAD.IADD R208, R207, 0x1, R0 ;  /* 0x00000001cfd07824 */ /* 0x000fe200078e0200 */
[----:B------:R-:W3:Y:S01]  /*0f60*/  LDSM.16.M88.4 R12, [R207+0x1000] ;  /* 0x00100000cf0c783b */ /* 0x000ee20000000200 */
[----:B------:R-:W-:Y:S02]  /*0f70*/  ISETP.GE.AND P0, PT, R82, 0x81, PT ;  /* 0x000000815200780c */ /* 0x000fe40003f06270 */
[C---:B------:R-:W-:Y:S01]  /*0f80*/  IADD3 R216, R209.reuse, 0x400, RZ ;  /* 0x00000400d1d87810 */ /* 0x040fe20007ffe0ff */
[----:B------:R-:W4:Y:S01]  /*0f90*/  LDSM.16.M88.4 R72, [R3+0x2400] ;  /* 0x002400000348783b */ /* 0x000f220000000200 */
[----:B------:R-:W-:-:S02]  /*0fa0*/  IADD3 R215, R209, 0x800, RZ ;  /* 0x00000800d1d77810 */ /* 0x000fc40007ffe0ff */
[C---:B------:R-:W-:Y:S01]  /*0fb0*/  IADD3 R214, R209.reuse, 0xc00, RZ ;  /* 0x00000c00d1d67810 */ /* 0x040fe20007ffe0ff */
[----:B------:R-:W5:Y:S01]  /*0fc0*/  LDSM.16.M88.4 R68, [R3+0x2800] ;  /* 0x002800000344783b */ /* 0x000f620000000200 */
[C---:B------:R-:W-:Y:S02]  /*0fd0*/  IADD3 R213, R209.reuse, 0x1000, RZ ;  /* 0x00001000d1d57810 */ /* 0x040fe40007ffe0ff */
[C---:B------:R-:W-:Y:S01]  /*0fe0*/  IADD3 R212, R209.reuse, 0x1400, RZ ;  /* 0x00001400d1d47810 */ /* 0x040fe20007ffe0ff */
[----:B------:R-:W1:Y:S01]  /*0ff0*/  LDSM.16.M88.4 R64, [R3+0x2c00] ;  /* 0x002c00000340783b */ /* 0x000e620000000200 */
[C---:B------:R-:W-:Y:S02]  /*1000*/  IADD3 R211, R209.reuse, 0x1800, RZ ;  /* 0x00001800d1d37810 */ /* 0x040fe40007ffe0ff */
[----:B------:R-:W-:Y:S01]  /*1010*/  IADD3 R210, R209, 0x1c00, RZ ;  /* 0x00001c00d1d27810 */ /* 0x000fe20007ffe0ff */
[----:B------:R-:W1:Y:S04]  /*1020*/  LDSM.16.M88.4 R60, [R3+0x3000] ;  /* 0x00300000033c783b */ /* 0x000e680000000200 */
[----:B------:R-:W1:Y:S04]  /*1030*/  LDSM.16.M88.4 R56, [R3+0x3400] ;  /* 0x003400000338783b */ /* 0x000e680000000200 */
[----:B------:R-:W1:Y:S04]  /*1040*/  LDSM.16.M88.4 R52, [R3+0x3800] ;  /* 0x003800000334783b */ /* 0x000e680000000200 */
[----:B------:R4:W5:Y:S04]  /*1050*/  LDSM.16.M88.4 R76, [R3+0x3c00] ;  /* 0x003c0000034c783b */ /* 0x0009680000000200 */
[----:B------:R-:W-:Y:S01]  /*1060*/  LDSM.16.M88.4 R24, [R209+0x1800] ;  /* 0x00180000d118783b */ /* 0x000fe20000000200 */
[-C--:B--2---:R-:W-:Y:S03]  /*1070*/  HMMA.16816.F32.BF16 R152, R16, R4.reuse, RZ ;  /* 0x000000041098723c */ /* 0x084fe600000418ff */
[----:B------:R-:W-:Y:S04]  /*1080*/  LDSM.16.M88.4 R48, [R209] ;  /* 0x00000000d130783b */ /* 0x000fe80000000200 */
[----:B------:R-:W-:Y:S01]  /*1090*/  LDSM.16.M88.4 R44, [R209+0x400] ;  /* 0x00040000d12c783b */ /* 0x000fe20000000200 */
[C---:B---3--:R-:W-:Y:S03]  /*10a0*/  HMMA.16816.F32.BF16 R148, R12.reuse, R4, RZ ;  /* 0x000000040c94723c */ /* 0x048fe600000418ff */
[----:B------:R-:W-:Y:S04]  /*10b0*/  LDSM.16.M88.4 R40, [R209+0x800] ;  /* 0x00080000d128783b */ /* 0x000fe80000000200 */
[----:B------:R-:W-:Y:S01]  /*10c0*/  LDSM.16.M88.4 R36, [R209+0xc00] ;  /* 0x000c0000d124783b */ /* 0x000fe20000000200 */
[----:B----4-:R-:W-:Y:S01]  /*10d0*/  IMAD R3, R83, 0x20, R81 ;  /* 0x0000002053037824 */ /* 0x010fe200078e0251 */
[----:B------:R-:W-:Y:S02]  /*10e0*/  HMMA.16816.F32.BF16 R144, R12, R6, RZ ;  /* 0x000000060c90723c */ /* 0x000fe400000418ff */
[----:B------:R-:W-:Y:S01]  /*10f0*/  LDSM.16.M88.4 R32, [R209+0x1000] ;  /* 0x00100000d120783b */ /* 0x000fe20000000200 */
[----:B------:R-:W-:-:S03]  /*1100*/  IMAD.IADD R2, R80, 0x1, R3 ;  /* 0x0000000150027824 */ /* 0x000fc600078e0203 */
[----:B------:R-:W-:Y:S02]  /*1110*/  LDSM.16.M88.4 R20, [R209+0x1c00] ;  /* 0x001c0000d114783b */ /* 0x000fe40000000200 */
[----:B------:R-:W-:Y:S02]  /*1120*/  HMMA.16816.F32.BF16 R180, R16, R6, RZ ;  /* 0x0000000610b4723c */ /* 0x000fe400000418ff */
[----:B------:R-:W2:Y:S04]  /*1130*/  LDSM.16.M88.4 R4, [R208+0x1000] ;  /* 0x00100000d004783b */ /* 0x000ea80000000200 */
[----:B-1----:R-:W1:Y:S02]  /*1140*/  LDSM.16.M88.4 R8, [R208] ;  /* 0x00000000d008783b */ /* 0x002e640000000200 */
[C---:B------:R-:W-:Y:S02]  /*1150*/  HMMA.16816.F32.BF16 R140, R12.reuse, R72, RZ ;  /* 0x000000480c8c723c */ /* 0x040fe400000418ff */
[----:B------:R-:W3:Y:S04]  /*1160*/  LDSM.16.M88.4 R28, [R209+0x1400] ;  /* 0x00140000d11c783b */ /* 0x000ee80000000200 */
[----:B------:R-:W0:Y:S02]  /*1170*/  LDGDEPBAR ;  /* 0x00000000000079af */ /* 0x000e240000000000 */
[----:B------:R-:W-:Y:S08]  /*1180*/  HMMA.16816.F32.BF16 R116, R12, R74, RZ ;  /* 0x0000004a0c74723c */ /* 0x000ff000000418ff */
[C---:B------:R-:W-:Y:S08]  /*1190*/  HMMA.16816.F32.BF16 R84, R16.reuse, R72, RZ ;  /* 0x000000481054723c */ /* 0x040ff000000418ff */
[----:B------:R-:W-:Y:S01]  /*11a0*/  HMMA.16816.F32.BF16 R176, R16, R74, RZ ;  /* 0x0000004a10b0723c */ /* 0x000fe200000418ff */
[----:B------:R-:W-:-:S07]  /*11b0*/  DEPBAR.LE SB0, 0x0 ;  /* 0x000080000000791a */ /* 0x000fce0000000000 */
[C---:B-----5:R-:W-:Y:S08]  /*11c0*/  HMMA.16816.F32.BF16 R136, R12.reuse, R68, RZ ;  /* 0x000000440c88723c */ /* 0x060ff000000418ff */
[----:B------:R-:W-:Y:S08]  /*11d0*/  HMMA.16816.F32.BF16 R112, R12, R70, RZ ;  /* 0x000000460c70723c */ /* 0x000ff000000418ff */
[C---:B------:R-:W-:Y:S08]  /*11e0*/  HMMA.16816.F32.BF16 R72, R16.reuse, R68, RZ ;  /* 0x000000441048723c */ /* 0x040ff000000418ff */
        /* <DEDUP_REMOVED lines=18> */
[C---:B------:R-:W-:Y:S08]  /*1310*/  HMMA.16816.F32.BF16 R156, R16.reuse, R54, RZ ;  /* 0x00000036109c723c */ /* 0x040ff000000418ff */
[C---:B------:R-:W-:Y:S08]  /*1320*/  HMMA.16816.F32.BF16 R12, R16.reuse, R76, RZ ;  /* 0x0000004c100c723c */ /* 0x040ff000000418ff */
[----:B------:R-:W-:Y:S08]  /*1330*/  HMMA.16816.F32.BF16 R52, R16, R78, RZ ;  /* 0x0000004e1034723c */ /* 0x000ff000000418ff */
[C---:B--2---:R-:W-:Y:S08]  /*1340*/  HMMA.16816.F32.BF16 R188, R4.reuse, R24, R120 ;  /* 0x0000001804bc723c */ /* 0x044ff00000041878 */
[C---:B------:R-:W-:Y:S08]  /*1350*/  HMMA.16816.F32.BF16 R148, R4.reuse, R48, R148 ;  /* 0x000000300494723c */ /* 0x040ff00000041894 */
        /* <DEDUP_REMOVED lines=11> */
[----:B------:R-:W-:Y:S08]  /*1410*/  HMMA.16816.F32.BF16 R192, R4, R22, R88 ;  /* 0x0000001604c0723c */ /* 0x000ff00000041858 */
[C---:B-1----:R-:W-:Y:S08]  /*1420*/  HMMA.16816.F32.BF16 R16, R8.reuse, R48, R152 ;  /* 0x000000300810723c */ /* 0x042ff00000041898 */
[C---:B------:R-:W-:Y:S08]  /*1430*/  HMMA.16816.F32.BF16 R84, R8.reuse, R44, R84 ;  /* 0x0000002c0854723c */ /* 0x040ff00000041854 */
[C---:B------:R-:W-:Y:S08]  /*1440*/  HMMA.16816.F32.BF16 R72, R8.reuse, R40, R72 ;  /* 0x000000280848723c */ /* 0x040ff00000041848 */
[C---:B------:R-:W-:Y:S08]  /*1450*/  HMMA.16816.F32.BF16 R68, R8.reuse, R36, R68 ;  /* 0x000000240844723c */ /* 0x040ff00000041844 */
[----:B------:R-:W-:Y:S08]  /*1460*/  HMMA.16816.F32.BF16 R64, R8, R32, R64 ;  /* 0x000000200840723c */ /* 0x000ff00000041840 */
[C---:B---3--:R-:W-:Y:S08]  /*1470*/  HMMA.16816.F32.BF16 R124, R4.reuse, R28, R124 ;  /* 0x0000001c047c723c */ /* 0x048ff0000004187c */
[----:B------:R-:W-:Y:S08]  /*1480*/  HMMA.16816.F32.BF16 R100, R4, R30, R100 ;  /* 0x0000001e0464723c */ /* 0x000ff00000041864 */
        /* <DEDUP_REMOVED lines=10> */
[----:B------:R-:W-:Y:S01]  /*1530*/  HMMA.16816.F32.BF16 R92, R8, R22, R52 ;  /* 0x00000016085c723c */ /* 0x000fe20000041834 */
[----:B------:R-:W-:Y:S06]  /*1540*/  BAR.SYNC.DEFER_BLOCKING 0x0 ;  /* 0x0000000000007b1d */ /* 0x000fec0000010000 */
[----:B------:R-:W-:Y:S05]  /*1550*/  @!P0 BRA `(.L_x_27) ;  /* 0x0000016000008947 */ /* 0x000fea0003800000 */
[----:B------:R-:W-:-:S04]  /*1560*/  LEA.HI.SX32 R3, R217, 0xfffffffe, 0x19 ;  /* 0xfffffffed9037811 */ /* 0x000fc800078fcaff */
[----:B------:R-:W-:Y:S01]  /*1570*/  SHF.R.S32.HI R7, RZ, 0x1f, R3 ;  /* 0x0000001fff077819 */ /* 0x000fe20000011403 */
[C---:B------:R-:W-:Y:S02]  /*1580*/  IMAD R6, R3.reuse, UR7, RZ ;  /* 0x0000000703067c24 */ /* 0x040fe4000f8e02ff */
[----:B------:R-:W-:-:S04]  /*1590*/  IMAD.WIDE.U32 R4, R3, UR8, R244 ;  /* 0x0000000803047c25 */ /* 0x000fc8000f8e00f4 */
[----:B------:R-:W-:Y:S01]  /*15a0*/  IMAD R3, R7, UR8, R6 ;  /* 0x0000000807037c24 */ /* 0x000fe2000f8e0206 */
[----:B------:R-:W-:-:S03]  /*15b0*/  LEA R8, P2, R4, c[0x0][0x168], 0x1 ;  /* 0x00005a0004087a11 */ /* 0x000fc600078408ff */
[----:B------:R-:W-:Y:S01]  /*15c0*/  IMAD.IADD R3, R5, 0x1, R3 ;  /* 0x0000000105037824 */ /* 0x000fe200078e0203 */
[----:B------:R-:W-:-:S04]  /*15d0*/  IADD3 R6, P1, R8, UR9, RZ ;  /* 0x0000000908067c10 */ /* 0x000fc8000ff3e0ff */
        /* <DEDUP_REMOVED lines=13> */
[----:B------:R-:W0:Y:S02]  /*16b0*/  LDGDEPBAR ;  /* 0x00000000000079af */ /* 0x000e240000000000 */
.L_x_27:
[----:B------:R-:W-:Y:S02]  /*16c0*/  FMNMX.FTZ R3, R16, R17, !PT ;  /* 0x0000001110037209 */ /* 0x000fe40007810000 */
[----:B------:R-:W-:-:S02]  /*16d0*/  SHF.L.U32 R204, R2, 0x1, RZ ;  /* 0x0000000102cc7819 */ /* 0x000fc400000006ff */
[----:B------:R-:W-:Y:S02]  /*16e0*/  FMNMX.FTZ R3, R48, R3, !PT ;  /* 0x0000000330037209 */ /* 0x000fe40007810000 */
[----:B------:R-:W-:Y:S01]  /*16f0*/  IADD3 R205, R0, R204, RZ ;  /* 0x000000cc00cd7210 */ /* 0x000fe20007ffe0ff */
[----:B------:R-:W-:Y:S01]  /*1700*/  LDSM.16.MT88.4 R20, [R204+0x4000] ;  /* 0x00400000cc14783b */ /* 0x000fe20000004200 */
[----:B------:R-:W-:-:S03]  /*1710*/  FMNMX.FTZ R3, R49, R3, !PT ;  /* 0x0000000331037209 */ /* 0x000fc60007810000 */
[----:B------:R-:W-:Y:S01]  /*1720*/  LDSM.16.MT88.4 R28, [R204+0x4400] ;  /* 0x00440000cc1c783b */ /* 0x000fe20000004200 */
[----:B------:R-:W-:-:S03]  /*1730*/  FMNMX.FTZ R3, R84, R3, !PT ;  /* 0x0000000354037209 */ /* 0x000fc60007810000 */
[----:B------:R-:W-:Y:S01]  /*1740*/  LDSM.16.MT88.4 R24, [R205+0x4400] ;  /* 0x00440000cd18783b */ /* 0x000fe20000004200 */
[----:B------:R-:W-:-:S04]  /*1750*/  FMNMX.FTZ R3, R85, R3, !PT ;  /* 0x0000000355037209 */ /* 0x000fc80007810000 */
        /* <DEDUP_REMOVED lines=25> */
[----:B------:R-:W-:-:S05]  /*18f0*/  FMNMX.FTZ R3, R93, R3, !PT ;  /* 0x000000035d037209 */ /* 0x000fca0007810000 */
[----:B-1----:R-:W1:Y:S02]  /*1900*/  SHFL.BFLY PT, R4, R3, 0x2, 0x1f ;  /* 0x0c401f0003047f89 */ /* 0x002e6400000e0000 */
[----:B-1----:R-:W-:-:S05]  /*1910*/  FMNMX.FTZ R3, R3, R4, !PT ;  /* 0x0000000403037209 */ /* 0x002fca0007810000 */
[----:B------:R-:W1:Y:S02]  /*1920*/  SHFL.BFLY PT, R4, R3, 0x1, 0x1f ;  /* 0x0c201f0003047f89 */ /* 0x000e6400000e0000 */
[----:B-1----:R-:W-:-:S04]  /*1930*/  FMNMX.FTZ R138, R3, R4, !PT ;  /* 0x00000004038a7209 */ /* 0x002fc80007810000 */
[C---:B------:R-:W-:Y:S01]  /*1940*/  FSETP.NEU.FTZ.AND P1, PT, R138.reuse, -INF , PT ;  /* 0xff8000008a00780b */ /* 0x040fe20003f3d000 */
[----:B------:R-:W-:-:S05]  /*1950*/  FMUL.FTZ R3, R138, c[0x0][0x23c] ;  /* 0x00008f008a037a20 */ /* 0x000fca0000410000 */
[----:B------:R-:W-:-:S05]  /*1960*/  FSEL R3, R3, RZ, P1 ;  /* 0x000000ff03037208 */ /* 0x000fca0000800000 */
[--C-:B------:R-:W-:Y:S02]  /*1970*/  FFMA.FTZ R4, R16, c[0x0][0x23c], -R3.reuse ;  /* 0x00008f0010047a23 */ /* 0x100fe40000010803 */
[--C-:B------:R-:W-:Y:S02]  /*1980*/  FFMA.FTZ R5, R44, c[0x0][0x23c], -R3.reuse ;  /* 0x00008f002c057a23 */ /* 0x100fe40000010803 */
[----:B------:R1:W-:Y:S01]  /*1990*/  MUFU.EX2 R237, R4 ;  /* 0x0000000400ed7308 */ /* 0x0003e20000000800 */
[----:B------:R-:W-:-:S07]  /*19a0*/  FFMA.FTZ R6, R96, c[0x0][0x23c], -R3 ;  /* 0x00008f0060067a23 */ /* 0x000fce0000010803 */
        /* <DEDUP_REMOVED lines=18> */
[----:B------:R2:W-:Y:S08]  /*1ad0*/  MUFU.EX2 R239, R4 ;  /* 0x0000000400ef7308 */ /* 0x0005f00000000800 */
[----:B------:R3:W-:Y:S01]  /*1ae0*/  MUFU.EX2 R153, R5 ;  /* 0x0000000500997308 */ /* 0x0007e20000000800 */
[--C-:B-1----:R-:W-:Y:S02]  /*1af0*/  FFMA.FTZ R6, R97, c[0x0][0x23c], -R3.reuse ;  /* 0x00008f0061067a23 */ /* 0x102fe40000010803 */
[----:B--2---:R-:W-:-:S05]  /*1b00*/  FFMA.FTZ R4, R85, c[0x0][0x23c], -R3 ;  /* 0x00008f0055047a23 */ /* 0x004fca0000010803 */
[----:B------:R-:W-:Y:S01]  /*1b10*/  MUFU.EX2 R85, R6 ;  /* 0x0000000600557308 */ /* 0x000fe20000000800 */
[----:B---3--:R-:W-:-:S07]  /*1b20*/  FFMA.FTZ R5, R41, c[0x0][0x23c], -R3 ;  /* 0x00008f0029057a23 */ /* 0x008fce0000010803 */
[----:B------:R1:W-:Y:S08]  /*1b30*/  MUFU.EX2 R240, R4 ;  /* 0x0000000400f07308 */ /* 0x0003f00000000800 */
[----:B------:R2:W-:Y:S01]  /*1b40*/  MUFU.EX2 R154, R5 ;  /* 0x00000005009a7308 */ /* 0x0005e20000000800 */
[----:B-1----:R-:W-:-:S04]  /*1b50*/  FMNMX.FTZ R4, R18, R19, !PT ;  /* 0x0000001312047209 */ /* 0x002fc80007810000 */
[----:B------:R-:W-:-:S04]  /*1b60*/  FMNMX.FTZ R4, R50, R4, !PT ;  /* 0x0000000432047209 */ /* 0x000fc80007810000 */
[----:B------:R-:W-:Y:S01]  /*1b70*/  FMNMX.FTZ R4, R51, R4, !PT ;  /* 0x0000000433047209 */ /* 0x000fe20007810000 */
[----:B--2---:R-:W-:-:S03]  /*1b80*/  FFMA.FTZ R5, R68, c[0x0][0x23c], -R3 ;  /* 0x00008f0044057a23 */ /* 0x004fc60000010803 */
[----:B------:R-:W-:Y:S01]  /*1b90*/  FMNMX.FTZ R4, R86, R4, !PT ;  /* 0x0000000456047209 */ /* 0x000fe20007810000 */
[----:B------:R1:W-:Y:S03]  /*1ba0*/  MUFU.EX2 R155, R5 ;  /* 0x00000005009b7308 */ /* 0x0003e60000000800 */
[----:B------:R-:W-:-:S04]  /*1bb0*/  FMNMX.FTZ R4, R87, R4, !PT ;  /* 0x0000000457047209 */ /* 0x000fc80007810000 */
[----:B------:R-:W-:-:S04]  /*1bc0*/  FMNMX.FTZ R4, R46, R4, !PT ;  /* 0x000000042e047209 */ /* 0x000fc80007810000 */
[----:B------:R-:W-:-:S04]  /*1bd0*/  FMNMX.FTZ R4, R47, R4, !PT ;  /* 0x000000042f047209 */ /* 0x000fc80007810000 */
[----:B------:R-:W-:Y:S01]  /*1be0*/  FMNMX.FTZ R4, R74, R4, !PT ;  /* 0x000000044a047209 */ /* 0x000fe20007810000 */
[----:B-1----:R-:W-:-:S03]  /*1bf0*/  FFMA.FTZ R5, R69, c[0x0][0x23c], -R3 ;  /* 0x00008f0045057a23 */ /* 0x002fc60000010803 */
        /* <DEDUP_REMOVED lines=31> */
[----:B------:R-:W-:-:S05]  /*1df0*/  FMNMX.FTZ R4, R95, R4, !PT ;  /* 0x000000045f047209 */ /* 0x000fca0007810000 */
[----:B------:R-:W2:Y:S01]  /*1e00*/  SHFL.BFLY PT, R7, R4, 0x2, 0x1f ;  /* 0x0c401f0004077f89 */ /* 0x000ea200000e0000 */
[----:B-1----:R-:W-:-:S04]  /*1e10*/  FFMA.FTZ R5, R32, c[0x0][0x23c], -R3 ;  /* 0x00008f0020057a23 */ /* 0x002fc80000010803 */
[----:B------:R1:W-:Y:S02]  /*1e20*/  MUFU.EX2 R81, R5 ;  /* 0x0000000500517308 */ /* 0x0003e40000000800 */
[--C-:B-1----:R-:W-:Y:S01]  /*1e30*/  FFMA.FTZ R5, R33, c[0x0][0x23c], -R3.reuse ;  /* 0x00008f0021057a23 */ /* 0x102fe20000010803 */
[----:B--2---:R-:W-:Y:S01]  /*1e40*/  FMNMX.FTZ R7, R4, R7, !PT ;  /* 0x0000000704077209 */ /* 0x004fe20007810000 */
[----:B------:R-:W-:-:S04]  /*1e50*/  FFMA.FTZ R4, R156, c[0x0][0x23c], -R3 ;  /* 0x00008f009c047a23 */ /* 0x000fc80000010803 */
[----:B------:R1:W-:Y:S01]  /*1e60*/  MUFU.EX2 R83, R5 ;  /* 0x0000000500537308 */ /* 0x0003e20000000800 */
[----:B------:R-:W2:Y:S07]  /*1e70*/  SHFL.BFLY PT, R8, R7, 0x1, 0x1f ;  /* 0x0c201f0007087f89 */ /* 0x000eae00000e0000 */
[----:B------:R-:W-:Y:S01]  /*1e80*/  MUFU.EX2 R221, R4 ;  /* 0x0000000400dd7308 */ /* 0x000fe20000000800 */
[----:B-1----:R-:W-:-:S07]  /*1e90*/  FFMA.FTZ R5, R60, c[0x0][0x23c], -R3 ;  /* 0x00008f003c057a23 */ /* 0x002fce0000010803 */
[----:B------:R1:W-:Y:S01]  /*1ea0*/  MUFU.EX2 R82, R5 ;  /* 0x0000000500527308 */ /* 0x0003e20000000800 */
[----:B--2---:R-:W-:-:S04]  /*1eb0*/  FMNMX.FTZ R137, R7, R8, !PT ;  /* 0x0000000807897209 */ /* 0x004fc80007810000 */
[----:B------:R-:W-:Y:S01]  /*1ec0*/  FSETP.NEU.FTZ.AND P1, PT, R137, -INF , PT ;  /* 0xff8000008900780b */ /* 0x000fe20003f3d000 */
[----:B-1----:R-:W-:-:S04]  /*1ed0*/  FFMA.FTZ R5, R61, c[0x0][0x23c], -R3 ;  /* 0x00008f003d057a23 */ /* 0x002fc80000010803 */
        /* <DEDUP_REMOVED lines=9> */
[----:B-1----:R-:W-:-:S04]  /*1f70*/  FMNMX.FTZ R5, R148, R149, !PT ;  /* 0x0000009594057209 */ /* 0x002fc80007810000 */
[----:B------:R-:W-:-:S04]  /*1f80*/  FMNMX.FTZ R5, R144, R5, !PT ;  /* 0x0000000590057209 */ /* 0x000fc80007810000 */
[----:B------:R-:W-:Y:S01]  /*1f90*/  FMNMX.FTZ R4, R145, R5, !PT ;  /* 0x0000000591047209 */ /* 0x000fe20007810000 */
[----:B------:R-:W-:-:S03]  /*1fa0*/  FFMA.FTZ R5, R157, c[0x0][0x23c], -R3 ;  /* 0x00008f009d057a23 */ /* 0x000fc60000010803 */
[----:B------:R-:W-:Y:S01]  /*1fb0*/  FMNMX.FTZ R4, R140, R4, !PT ;  /* 0x000000048c047209 */ /* 0x000fe20007810000 */
[----:B------:R1:W-:Y:S03]  /*1fc0*/  MUFU.EX2 R222, R5 ;  /* 0x0000000500de7308 */ /* 0x0003e60000000800 */
[----:B-1----:R-:W-:Y:S02]  /*1fd0*/  FMNMX.FTZ R5, R141, R4, !PT ;  /* 0x000000048d057209 */ /* 0x002fe40007810000 */
        /* <DEDUP_REMOVED lines=9> */
[--C-:B------:R-:W-:Y:S01]  /*2070*/  FFMA.FTZ R4, R92, c[0x0][0x23c], -R3.reuse ;  /* 0x00008f005c047a23 */ /* 0x100fe20000010803 */
[----:B------:R-:W-:Y:S01]  /*2080*/  FMNMX.FTZ R6, R112, R6, !PT ;  /* 0x0000000670067209 */ /* 0x000fe20007810000 */
[----:B------:R-:W-:Y:S01]  /*2090*/  FFMA.FTZ R3, R93, c[0x0][0x23c], -R3 ;  /* 0x00008f005d037a23 */ /* 0x000fe20000010803 */
[----:B------:R-:W-:Y:S01]  /*20a0*/  FMNMX.FTZ R7, R118, R5, !PT ;  /* 0x0000000576077209 */ /* 0x000fe20007810000 */
[----:B------:R1:W-:Y:S01]  /*20b0*/  MUFU.EX2 R72, R4 ;  /* 0x0000000400487308 */ /* 0x0003e20000000800 */
[----:B------:R-:W-:Y:S01]  /*20c0*/  FMNMX.FTZ R5, R113, R6, !PT ;  /* 0x0000000671057209 */ /* 0x000fe20007810000 */
[----:B------:R-:W-:-:S03]  /*20d0*/  FMUL.FTZ R6, R137, c[0x0][0x23c] ;  /* 0x00008f0089067a20 */ /* 0x000fc60000410000 */
[----:B------:R-:W-:Y:S02]  /*20e0*/  FMNMX.FTZ R5, R132, R5, !PT ;  /* 0x0000000584057209 */ /* 0x000fe40007810000 */
[----:B------:R-:W-:Y:S01]  /*20f0*/  FSEL R6, R6, RZ, P1 ;  /* 0x000000ff06067208 */ /* 0x000fe20000800000 */
[----:B------:R2:W-:Y:S01]  /*2100*/  MUFU.EX2 R252, R3 ;  /* 0x0000000300fc7308 */ /* 0x0005e20000000800 */
[----:B------:R-:W-:-:S04]  /*2110*/  FMNMX.FTZ R5, R133, R5, !PT ;  /* 0x0000000585057209 */ /* 0x000fc80007810000 */
[----:B------:R-:W-:Y:S02]  /*2120*/  FMNMX.FTZ R5, R108, R5, !PT ;  /* 0x000000056c057209 */ /* 0x000fe40007810000 */
[----:B-1----:R-:W-:Y:S01]  /*2130*/  FMNMX.FTZ R4, R119, R7, !PT ;  /* 0x0000000777047209 */ /* 0x002fe20007810000 */
[----:B------:R-:W-:Y:S01]  /*2140*/  FFMA.FTZ R7, R75, c[0x0][0x23c], -R6 ;  /* 0x00008f004b077a23 */ /* 0x000fe20000010806 */
[----:B------:R-:W-:-:S03]  /*2150*/  FMNMX.FTZ R5, R109, R5, !PT ;  /* 0x000000056d057209 */ /* 0x000fc60007810000 */
[----:B------:R-:W-:Y:S01]  /*2160*/  MUFU.EX2 R224, R7 ;  /* 0x0000000700e07308 */ /* 0x000fe20000000800 */
        /* <DEDUP_REMOVED lines=15> */
[----:B------:R-:W-:Y:S01]  /*2260*/  FMNMX.FTZ R5, R100, R5, !PT ;  /* 0x0000000564057209 */ /* 0x000fe20007810000 */
[----:B------:R-:W1:Y:S01]  /*2270*/  LDSM.16.MT88.4 R16, [R205+0x4000] ;  /* 0x00400000cd10783b */ /* 0x000e620000004200 */
[----:B------:R-:W-:Y:S01]  /*2280*/  FMNMX.FTZ R3, R110, R3, !PT ;  /* 0x000000036e037209 */ /* 0x000fe20007810000 */
[----:B------:R2:W3:Y:S01]  /*2290*/  MUFU.EX2 R169, R4 ;  /* 0x0000000400a97308 */ /* 0x0004e20000000800 */
        /* <DEDUP_REMOVED lines=8> */
[----:B--2---:R-:W-:Y:S01]  /*2320*/  FFMA.FTZ R4, R50, c[0x0][0x23c], -R6 ;  /* 0x00008f0032047a23 */ /* 0x004fe20000010806 */
[----:B------:R-:W-:Y:S02]  /*2330*/  FMNMX.FTZ R5, R121, R5, !PT ;  /* 0x0000000579057209 */ /* 0x000fe40007810000 */
[----:B------:R-:W-:Y:S01]  /*2340*/  FMNMX.FTZ R3, R107, R3, !PT ;  /* 0x000000036b037209 */ /* 0x000fe20007810000 */
[----:B------:R2:W-:Y:S01]  /*2350*/  MUFU.EX2 R219, R4 ;  /* 0x0000000400db7308 */ /* 0x0005e20000000800 */
[----:B------:R-:W-:Y:S02]  /*2360*/  FMNMX.FTZ R5, R200, R5, !PT ;  /* 0x00000005c8057209 */ /* 0x000fe40007810000 */
[----:B------:R-:W-:Y:S02]  /*2370*/  FMNMX.FTZ R3, R126, R3, !PT ;  /* 0x000000037e037209 */ /* 0x000fe40007810000 */
[----:B------:R-:W-:-:S02]  /*2380*/  FMNMX.FTZ R5, R201, R5, !PT ;  /* 0x00000005c9057209 */ /* 0x000fc40007810000 */
[----:B------:R-:W-:Y:S02]  /*2390*/  FMNMX.FTZ R3, R127, R3, !PT ;  /* 0x000000037f037209 */ /* 0x000fe40007810000 */
[----:B------:R-:W-:Y:S02]  /*23a0*/  FMNMX.FTZ R5, R192, R5, !PT ;  /* 0x00000005c0057209 */ /* 0x000fe40007810000 */
[----:B------:R-:W-:Y:S02]  /*23b0*/  FMNMX.FTZ R3, R102, R3, !PT ;  /* 0x0000000366037209 */ /* 0x000fe40007810000 */
[----:B---3--:R-:W-:Y:S02]  /*23c0*/  F2FP.BF16.PACK_AB R13, R169, R170 ;  /* 0x000000aaa90d723e */ /* 0x008fe400000010ff */
[----:B------:R-:W-:Y:S01]  /*23d0*/  FMNMX.FTZ R3, R103, R3, !PT ;  /* 0x0000000367037209 */ /* 0x000fe20007810000 */
[----:B--2---:R-:W-:-:S03]  /*23e0*/  FFMA.FTZ R4, R51, c[0x0][0x23c], -R6 ;  /* 0x00008f0033047a23 */ /* 0x004fc60000010806 */
[----:B------:R-:W-:Y:S01]  /*23f0*/  FMNMX.FTZ R3, R190, R3, !PT ;  /* 0x00000003be037209 */ /* 0x000fe20007810000 */
[----:B------:R2:W3:Y:S03]  /*2400*/  MUFU.EX2 R196, R4 ;  /* 0x0000000400c47308 */ /* 0x0004e60000000800 */
[----:B------:R-:W-:Y:S01]  /*2410*/  FMNMX.FTZ R3, R191, R3, !PT ;  /* 0x00000003bf037209 */ /* 0x000fe20007810000 */
[----:B--2---:R-:W-:Y:S01]  /*2420*/  FFMA.FTZ R4, R86, c[0x0][0x23c], -R6 ;  /* 0x00008f0056047a23 */ /* 0x004fe20000010806 */
[----:B---3--:R-:W-:-:S03]  /*2430*/  F2FP.BF16.PACK_AB R15, R196, R219 ;  /* 0x000000dbc40f723e */ /* 0x008fc600000010ff */
[----:B------:R2:W-:Y:S04]  /*2440*/  MUFU.EX2 R199, R4 ;  /* 0x0000000400c77308 */ /* 0x0005e80000000800 */
[C---:B------:R-:W-:Y:S08]  /*2450*/  HMMA.16816.F32.BF16 R52, R12.reuse, R20, RZ ;  /* 0x000000140c34723c */ /* 0x040ff000000418ff */
[----:B------:R-:W-:Y:S01]  /*2460*/  HMMA.16816.F32.BF16 R56, R12, R22, RZ ;  /* 0x000000160c38723c */ /* 0x000fe200000418ff */
[----:B--2---:R-:W-:-:S04]  /*2470*/  FFMA.FTZ R4, R87, c[0x0][0x23c], -R6 ;  /* 0x00008f0057047a23 */ /* 0x004fc80000010806 */
[----:B------:R2:W-:Y:S03]  /*2480*/  MUFU.EX2 R183, R4 ;  /* 0x0000000400b77308 */ /* 0x0005e60000000800 */
[----:B-1----:R-:W-:Y:S01]  /*2490*/  HMMA.16816.F32.BF16 R48, R12, R18, RZ ;  /* 0x000000120c30723c */ /* 0x002fe200000418ff */
[----:B--2---:R-:W-:-:S04]  /*24a0*/  FFMA.FTZ R4, R46, c[0x0][0x23c], -R6 ;  /* 0x00008f002e047a23 */ /* 0x004fc80000010806 */
[----:B------:R1:W-:Y:S02]  /*24b0*/  MUFU.EX2 R198, R4 ;  /* 0x0000000400c67308 */ /* 0x0003e40000000800 */
[----:B-1----:R-:W-:-:S06]  /*24c0*/  FFMA.FTZ R4, R47, c[0x0][0x23c], -R6 ;  /* 0x00008f002f047a23 */ /* 0x002fcc0000010806 */
[----:B------:R1:W-:Y:S02]  /*24d0*/  MUFU.EX2 R223, R4 ;  /* 0x0000000400df7308 */ /* 0x0003e40000000800 */
[----:B-1----:R-:W-:-:S06]  /*24e0*/  FFMA.FTZ R4, R74, c[0x0][0x23c], -R6 ;  /* 0x00008f004a047a23 */ /* 0x002fcc0000010806 */
[----:B------:R1:W-:Y:S02]  /*24f0*/  MUFU.EX2 R197, R4 ;  /* 0x0000000400c57308 */ /* 0x0003e40000000800 */
[----:B-1----:R-:W-:Y:S02]  /*2500*/  FMNMX.FTZ R4, R122, R3, !PT ;  /* 0x000000037a047209 */ /* 0x002fe40007810000 */
[----:B------:R-:W-:Y:S01]  /*2510*/  FMNMX.FTZ R3, R193, R5, !PT ;  /* 0x00000005c1037209 */ /* 0x000fe20007810000 */
[----:B------:R-:W-:Y:S01]  /*2520*/  FFMA.FTZ R5, R42, c[0x0][0x23c], -R6 ;  /* 0x00008f002a057a23 */ /* 0x000fe20000010806 */
[----:B------:R-:W-:-:S03]  /*2530*/  FMNMX.FTZ R4, R123, R4, !PT ;  /* 0x000000047b047209 */ /* 0x000fc60007810000 */
[----:B------:R-:W1:Y:S01]  /*2540*/  SHFL.BFLY PT, R8, R3, 0x2, 0x1f ;  /* 0x0c401f0003087f89 */ /* 0x000e6200000e0000 */
[----:B------:R-:W-:Y:S01]  /*2550*/  FMNMX.FTZ R4, R202, R4, !PT ;  /* 0x00000004ca047209 */ /* 0x000fe20007810000 */
[----:B------:R2:W-:Y:S03]  /*2560*/  MUFU.EX2 R226, R5 ;  /* 0x0000000500e27308 */ /* 0x0005e60000000800 */
[----:B------:R-:W-:-:S04]  /*2570*/  FMNMX.FTZ R4, R203, R4, !PT ;  /* 0x00000004cb047209 */ /* 0x000fc80007810000 */
[----:B------:R-:W-:-:S04]  /*2580*/  FMNMX.FTZ R4, R194, R4, !PT ;  /* 0x00000004c2047209 */ /* 0x000fc80007810000 */
[----:B------:R-:W-:Y:S01]  /*2590*/  FMNMX.FTZ R4, R195, R4, !PT ;  /* 0x00000004c3047209 */ /* 0x000fe20007810000 */
[----:B--2---:R-:W-:-:S04]  /*25a0*/  FFMA.FTZ R5, R43, c[0x0][0x23c], -R6 ;  /* 0x00008f002b057a23 */ /* 0x004fc80000010806 */
[----:B------:R-:W2:Y:S01]  /*25b0*/  SHFL.BFLY PT, R7, R4, 0x2, 0x1f ;  /* 0x0c401f0004077f89 */ /* 0x000ea200000e0000 */
[----:B------:R3:W-:Y:S01]  /*25c0*/  MUFU.EX2 R225, R5 ;  /* 0x0000000500e17308 */ /* 0x0007e20000000800 */
[----:B-1----:R-:W-:-:S05]  /*25d0*/  FMNMX.FTZ R3, R3, R8, !PT ;  /* 0x0000000803037209 */ /* 0x002fca0007810000 */
[----:B------:R-:W1:Y:S01]  /*25e0*/  SHFL.BFLY PT, R8, R3, 0x1, 0x1f ;  /* 0x0c201f0003087f89 */ /* 0x000e6200000e0000 */
[----:B---3--:R-:W-:-:S04]  /*25f0*/  FFMA.FTZ R5, R70, c[0x0][0x23c], -R6 ;  /* 0x00008f0046057a23 */ /* 0x008fc80000010806 */
[----:B------:R3:W-:Y:S01]  /*2600*/  MUFU.EX2 R228, R5 ;  /* 0x0000000500e47308 */ /* 0x0007e20000000800 */
[----:B--2---:R-:W-:-:S05]  /*2610*/  FMNMX.FTZ R4, R4, R7, !PT ;  /* 0x0000000704047209 */ /* 0x004fca0007810000 */
[----:B------:R-:W2:Y:S01]  /*2620*/  SHFL.BFLY PT, R7, R4, 0x1, 0x1f ;  /* 0x0c201f0004077f89 */ /* 0x000ea200000e0000 */
[----:B-1----:R-:W-:-:S04]  /*2630*/  FMNMX.FTZ R136, R3, R8, !PT ;  /* 0x0000000803887209 */ /* 0x002fc80007810000 */
[C---:B------:R-:W-:Y:S01]  /*2640*/  FSETP.NEU.FTZ.AND P1, PT, R136.reuse, -INF , PT ;  /* 0xff8000008800780b */ /* 0x040fe20003f3d000 */
[--C-:B---3--:R-:W-:Y:S02]  /*2650*/  FFMA.FTZ R5, R71, c[0x0][0x23c], -R6.reuse ;  /* 0x00008f0047057a23 */ /* 0x108fe40000010806 */
[----:B------:R-:W-:Y:S02]  /*2660*/  FMUL.FTZ R3, R136, c[0x0][0x23c] ;  /* 0x00008f0088037a20 */ /* 0x000fe40000410000 */
        /* <DEDUP_REMOVED lines=13> */
[----:B-1----:R-:W-:Y:S01]  /*2740*/  FSEL R5, R3, RZ, P1 ;  /* 0x000000ff03057208 */ /* 0x002fe20000800000 */
[----:B------:R-:W-:-:S05]  /*2750*/  FFMA.FTZ R3, R62, c[0x0][0x23c], -R6 ;  /* 0x00008f003e037a23 */ /* 0x000fca0000010806 */
[----:B------:R1:W-:Y:S02]  /*2760*/  MUFU.EX2 R235, R3 ;  /* 0x0000000300eb7308 */ /* 0x0003e40000000800 */
[----:B-1----:R-:W-:-:S06]  /*2770*/  FFMA.FTZ R3, R148, c[0x0][0x23c], -R5 ;  /* 0x00008f0094037a23 */ /* 0x002fcc0000010805 */
[----:B------:R2:W-:Y:S02]  /*2780*/  MUFU.EX2 R168, R3 ;  /* 0x0000000300a87308 */ /* 0x0005e40000000800 */
[----:B--2---:R-:W-:Y:S01]  /*2790*/  FMNMX.FTZ R3, R4, R7, !PT ;  /* 0x0000000704037209 */ /* 0x004fe20007810000 */
[--C-:B------:R-:W-:Y:S02]  /*27a0*/  FFMA.FTZ R4, R149, c[0x0][0x23c], -R5.reuse ;  /* 0x00008f0095047a23 */ /* 0x100fe40000010805 */
[----:B------:R-:W-:Y:S01]  /*27b0*/  FFMA.FTZ R7, R144, c[0x0][0x23c], -R5 ;  /* 0x00008f0090077a23 */ /* 0x000fe20000010805 */
[C---:B------:R-:W-:Y:S02]  /*27c0*/  FSETP.NEU.FTZ.AND P1, PT, R3.reuse, -INF , PT ;  /* 0xff8000000300780b */ /* 0x040fe40003f3d000 */
[----:B------:R1:W2:Y:S08]  /*27d0*/  MUFU.EX2 R157, R4 ;  /* 0x00000004009d7308 */ /* 0x0002b00000000800 */
[----:B------:R3:W-:Y:S01]  /*27e0*/  MUFU.EX2 R176, R7 ;  /* 0x0000000700b07308 */ /* 0x0007e20000000800 */
[----:B-1----:R-:W-:Y:S01]  /*27f0*/  FMUL.FTZ R4, R3, c[0x0][0x23c] ;  /* 0x00008f0003047a20 */ /* 0x002fe20000410000 */
[----:B--2---:R-:W-:-:S04]  /*2800*/  F2FP.BF16.PACK_AB R8, R157, R168 ;  /* 0x000000a89d08723e */ /* 0x004fc800000010ff */
[----:B------:R-:W-:Y:S01]  /*2810*/  FSEL R4, R4, RZ, P1 ;  /* 0x000000ff04047208 */ /* 0x000fe20000800000 */
[----:B---3--:R-:W-:-:S04]  /*2820*/  FFMA.FTZ R7, R145, c[0x0][0x23c], -R5 ;  /* 0x00008f0091077a23 */ /* 0x008fc80000010805 */
[--C-:B------:R-:W-:Y:S01]  /*2830*/  FFMA.FTZ R0, R146, c[0x0][0x23c], -R4.reuse ;  /* 0x00008f0092007a23 */ /* 0x100fe20000010804 */
[----:B------:R1:W2:Y:S01]  /*2840*/  MUFU.EX2 R177, R7 ;  /* 0x0000000700b17308 */ /* 0x0002a20000000800 */
[----:B------:R-:W-:-:S07]  /*2850*/  FFMA.FTZ R2, R151, c[0x0][0x23c], -R4 ;  /* 0x00008f0097027a23 */ /* 0x000fce0000010804 */
[----:B------:R3:W-:Y:S01]  /*2860*/  MUFU.EX2 R156, R0 ;  /* 0x00000000009c7308 */ /* 0x0007e20000000800 */
[----:B-1----:R-:W-:Y:S01]  /*2870*/  FFMA.FTZ R7, R150, c[0x0][0x23c], -R4 ;  /* 0x00008f0096077a23 */ /* 0x002fe20000010804 */
[----:B--2---:R-:W-:-:S06]  /*2880*/  F2FP.BF16.PACK_AB R10, R177, R176 ;  /* 0x000000b0b10a723e */ /* 0x004fcc00000010ff */
[----:B------:R-:W-:Y:S01]  /*2890*/  MUFU.EX2 R97, R7 ;  /* 0x0000000700617308 */ /* 0x000fe20000000800 */
[----:B---3--:R-:W-:-:S07]  /*28a0*/  FFMA.FTZ R0, R147, c[0x0][0x23c], -R4 ;  /* 0x00008f0093007a23 */ /* 0x008fce0000010804 */
[----:B------:R1:W2:Y:S08]  /*28b0*/  MUFU.EX2 R174, R0 ;  /* 0x0000000000ae7308 */ /* 0x0002b00000000800 */
[----:B------:R-:W3:Y:S01]  /*28c0*/  MUFU.EX2 R7, R2 ;  /* 0x0000000200077308 */ /* 0x000ee20000000800 */
[----:B-1----:R-:W-:Y:S01]  /*28d0*/  FFMA.FTZ R0, R140, c[0x0][0x23c], -R5 ;  /* 0x00008f008c007a23 */ /* 0x002fe20000010805 */
[----:B--2---:R-:W-:-:S06]  /*28e0*/  F2FP.BF16.PACK_AB R11, R174, R156 ;  /* 0x0000009cae0b723e */ /* 0x004fcc00000010ff */
[----:B------:R1:W-:Y:S01]  /*28f0*/  MUFU.EX2 R175, R0 ;  /* 0x0000000000af7308 */ /* 0x0003e20000000800 */
[----:B---3--:R-:W-:Y:S01]  /*2900*/  F2FP.BF16.PACK_AB R9, R7, R97 ;  /* 0x000000610709723e */ /* 0x008fe200000010ff */
[----:B------:R-:W-:Y:S01]  /*2910*/  FFMA.FTZ R2, R187, c[0x0][0x23c], -R4 ;  /* 0x00008f00bb027a23 */ /* 0x000fe20000010804 */
[----:B------:R-:W-:-:S05]  /*2920*/  MOV R187, R222 ;  /* 0x000000de00bb7202 */ /* 0x000fca0000000f00 */
[----:B------:R2:W-:Y:S01]  /*2930*/  MUFU.EX2 R96, R2 ;  /* 0x0000000200607308 */ /* 0x0005e20000000800 */
[----:B------:R-:W-:Y:S01]  /*2940*/  HMMA.16816.F32.BF16 R44, R8, R20, RZ ;  /* 0x00000014082c723c */ /* 0x000fe200000418ff */
[----:B-1----:R-:W-:-:S07]  /*2950*/  FFMA.FTZ R0, R141, c[0x0][0x23c], -R5 ;  /* 0x00008f008d007a23 */ /* 0x002fce0000010805 */
[----:B------:R-:W-:Y:S01]  /*2960*/  HMMA.16816.F32.BF16 R36, R8, R16, RZ ;  /* 0x000000100824723c */ /* 0x000fe200000418ff */
[----:B------:R1:W3:Y:S01]  /*2970*/  MUFU.EX2 R178, R0 ;  /* 0x0000000000b27308 */ /* 0x0002e20000000800 */
[----:B--2---:R-:W-:-:S06]  /*2980*/  FADD.FTZ R2, R170, R169 ;  /* 0x000000a9aa027221 */ /* 0x004fcc0000010000 */
[----:B------:R-:W-:Y:S01]  /*2990*/  HMMA.16816.F32.BF16 R40, R8, R22, RZ ;  /* 0x000000160828723c */ /* 0x000fe200000418ff */
[----:B------:R-:W-:-:S07]  /*29a0*/  FADD.FTZ R2, R219, R2 ;  /* 0x00000002db027221 */ /* 0x000fce0000010000 */
[----:B------:R-:W-:Y:S01]  /*29b0*/  HMMA.16816.F32.BF16 R32, R8, R18, RZ ;  /* 0x000000120820723c */ /* 0x000fe200000418ff */
[----:B-1----:R-:W-:-:S04]  /*29c0*/  FFMA.FTZ R0, R116, c[0x0][0x23c], -R5 ;  /* 0x00008f0074007a23 */ /* 0x002fc80000010805 */
[----:B------:R1:W-:Y:S02]  /*29d0*/  MUFU.EX2 R179, R0 ;  /* 0x0000000000b37308 */ /* 0x0003e40000000800 */
[----:B---3--:R-:W-:Y:S01]  /*29e0*/  F2FP.BF16.PACK_AB R8, R178, R175 ;  /* 0x000000afb208723e */ /* 0x008fe200000010ff */
[----:B------:R-:W-:Y:S01]  /*29f0*/  HMMA.16816.F32.BF16 R20, R12, R16, RZ ;  /* 0x000000100c14723c */ /* 0x000fe200000418ff */
[----:B------:R-:W-:Y:S04]  /*2a00*/  LDSM.16.MT88.4 R16, [R205+0x4800] ;  /* 0x00480000cd10783b */ /* 0x000fe80000004200 */
[----:B------:R-:W2:Y:S01]  /*2a10*/  LDSM.16.MT88.4 R12, [R204+0x4800] ;  /* 0x00480000cc0c783b */ /* 0x000ea20000004200 */
[----:B-1----:R-:W-:-:S04]  /*2a20*/  FFMA.FTZ R0, R117, c[0x0][0x23c], -R5 ;  /* 0x00008f0075007a23 */ /* 0x002fc80000010805 */
        /* <DEDUP_REMOVED lines=14> */
[C---:B------:R-:W-:Y:S08]  /*2b10*/  HMMA.16816.F32.BF16 R44, R8.reuse, R28, R44 ;  /* 0x0000001c082c723c */ /* 0x040ff0000004182c */
[----:B------:R-:W-:Y:S01]  /*2b20*/  HMMA.16816.F32.BF16 R36, R8, R24, R36 ;  /* 0x000000180824723c */ /* 0x000fe20000041824 */
[----:B-1----:R-:W-:-:S04]  /*2b30*/  FFMA.FTZ R0, R78, c[0x0][0x23c], -R6 ;  /* 0x00008f004e007a23 */ /* 0x002fc80000010806 */
[----:B------:R1:W-:Y:S03]  /*2b40*/  MUFU.EX2 R181, R0 ;  /* 0x0000000000b57308 */ /* 0x0003e60000000800 */
[C---:B------:R-:W-:Y:S08]  /*2b50*/  HMMA.16816.F32.BF16 R40, R8.reuse, R30, R40 ;  /* 0x0000001e0828723c */ /* 0x040ff00000041828 */
[----:B------:R-:W-:Y:S01]  /*2b60*/  HMMA.16816.F32.BF16 R32, R8, R26, R32 ;  /* 0x0000001a0820723c */ /* 0x000fe20000041820 */
[----:B-1----:R-:W-:-:S06]  /*2b70*/  FFMA.FTZ R0, R184, c[0x0][0x23c], -R5 ;  /* 0x00008f00b8007a23 */ /* 0x002fcc0000010805 */
[----:B------:R-:W-:Y:S02]  /*2b80*/  F2FP.BF16.PACK_AB R8, R240, R239 ;  /* 0x000000eff008723e */ /* 0x000fe400000010ff */
[----:B------:R-:W-:Y:S01]  /*2b90*/  F2FP.BF16.PACK_AB R9, R183, R199 ;  /* 0x000000c7b709723e */ /* 0x000fe200000010ff */
[----:B------:R1:W-:Y:S01]  /*2ba0*/  MUFU.EX2 R117, R0 ;  /* 0x0000000000757308 */ /* 0x0003e20000000800 */
[----:B------:R-:W-:Y:S02]  /*2bb0*/  F2FP.BF16.PACK_AB R10, R241, R242 ;  /* 0x000000f2f10a723e */ /* 0x000fe400000010ff */
[----:B------:R-:W-:Y:S02]  /*2bc0*/  F2FP.BF16.PACK_AB R11, R223, R198 ;  /* 0x000000c6df0b723e */ /* 0x000fe400000010ff */
[----:B------:R-:W-:-:S04]  /*2bd0*/  MOV R184, R72 ;  /* 0x0000004800b87202 */ /* 0x000fc80000000f00 */
[----:B------:R-:W-:Y:S01]  /*2be0*/  F2FP.BF16.PACK_AB R170, R252, R184 ;  /* 0x000000b8fcaa723e */ /* 0x000fe200000010ff */
[----:B------:R-:W-:Y:S01]  /*2bf0*/  HMMA.16816.F32.BF16 R60, R8, R24, R20 ;  /* 0x00000018083c723c */ /* 0x000fe20000041814 */
[----:B-1----:R-:W-:Y:S01]  /*2c00*/  FFMA.FTZ R0, R185, c[0x0][0x23c], -R5 ;  /* 0x00008f00b9007a23 */ /* 0x002fe20000010805 */
[----:B------:R-:W-:-:S06]  /*2c10*/  MOV R185, R85 ;  /* 0x0000005500b97202 */ /* 0x000fcc0000000f00 */
[C---:B------:R-:W-:Y:S01]  /*2c20*/  HMMA.16816.F32.BF16 R20, R8.reuse, R30, R56 ;  /* 0x0000001e0814723c */ /* 0x040fe20000041838 */
[----:B------:R1:W3:Y:S07]  /*2c30*/  MUFU.EX2 R118, R0 ;  /* 0x0000000000767308 */ /* 0x0002ee0000000800 */
[C---:B------:R-:W-:Y:S08]  /*2c40*/  HMMA.16816.F32.BF16 R52, R8.reuse, R28, R52 ;  /* 0x0000001c0834723c */ /* 0x040ff00000041834 */
[----:B------:R-:W-:Y:S01]  /*2c50*/  HMMA.16816.F32.BF16 R28, R8, R26, R48 ;  /* 0x0000001a081c723c */ /* 0x000fe20000041830 */
[----:B------:R-:W4:Y:S01]  /*2c60*/  LDSM.16.MT88.4 R24, [R204+0x4c00] ;  /* 0x004c0000cc18783b */ /* 0x000f220000004200 */
[----:B-1----:R-:W-:-:S04]  /*2c70*/  FFMA.FTZ R0, R112, c[0x0][0x23c], -R5 ;  /* 0x00008f0070007a23 */ /* 0x002fc80000010805 */
[----:B------:R1:W-:Y:S01]  /*2c80*/  MUFU.EX2 R116, R0 ;  /* 0x0000000000747308 */ /* 0x0003e20000000800 */
[----:B---3--:R-:W-:Y:S01]  /*2c90*/  F2FP.BF16.PACK_AB R8, R118, R117 ;  /* 0x000000757608723e */ /* 0x008fe200000010ff */
[----:B-1----:R-:W-:-:S06]  /*2ca0*/  FFMA.FTZ R0, R113, c[0x0][0x23c], -R5 ;  /* 0x00008f0071007a23 */ /* 0x002fcc0000010805 */
[----:B------:R1:W3:Y:S02]  /*2cb0*/  MUFU.EX2 R112, R0 ;  /* 0x0000000000707308 */ /* 0x0002e40000000800 */
[----:B-1----:R-:W-:Y:S01]  /*2cc0*/  FFMA.FTZ R0, R186, c[0x0][0x23c], -R4 ;  /* 0x00008f00ba007a23 */ /* 0x002fe20000010804 */
[----:B------:R-:W-:Y:S02]  /*2cd0*/  MOV R186, R84 ;  /* 0x0000005400ba7202 */ /* 0x000fe40000000f00 */
[----:B---3--:R-:W-:-:S03]  /*2ce0*/  F2FP.BF16.PACK_AB R10, R112, R116 ;  /* 0x00000074700a723e */ /* 0x008fc600000010ff */
[----:B------:R1:W3:Y:S02]  /*2cf0*/  MUFU.EX2 R92, R0 ;  /* 0x00000000005c7308 */ /* 0x0002e40000000800 */
[----:B-1----:R-:W-:Y:S01]  /*2d00*/  FFMA.FTZ R0, R114, c[0x0][0x23c], -R4 ;  /* 0x00008f0072007a23 */ /* 0x002fe20000010804 */
[----:B---3--:R-:W-:Y:S02]  /*2d10*/  F2FP.BF16.PACK_AB R9, R96, R92 ;  /* 0x0000005c6009723e */ /* 0x008fe400000010ff */
[----:B------:R-:W-:-:S03]  /*2d20*/  MOV R114, R221 ;  /* 0x000000dd00727202 */ /* 0x000fc60000000f00 */
[----:B------:R1:W-:Y:S02]  /*2d30*/  MUFU.EX2 R93, R0 ;  /* 0x00000000005d7308 */ /* 0x0003e40000000800 */
[----:B-1----:R-:W-:Y:S01]  /*2d40*/  FFMA.FTZ R0, R115, c[0x0][0x23c], -R4 ;  /* 0x00008f0073007a23 */ /* 0x002fe20000010804 */
[----:B------:R-:W-:-:S05]  /*2d50*/  MOV R115, R163 ;  /* 0x000000a300737202 */ /* 0x000fca0000000f00 */
[----:B------:R1:W3:Y:S02]  /*2d60*/  MUFU.EX2 R89, R0 ;  /* 0x0000000000597308 */ /* 0x0002e40000000800 */
[----:B-1----:R-:W-:Y:S01]  /*2d70*/  FFMA.FTZ R0, R79, c[0x0][0x23c], -R6 ;  /* 0x00008f004f007a23 */ /* 0x002fe20000010806 */
[----:B---3--:R-:W-:-:S05]  /*2d80*/  F2FP.BF16.PACK_AB R11, R89, R93 ;  /* 0x0000005d590b723e */ /* 0x008fca00000010ff */
[----:B------:R1:W-:Y:S02]  /*2d90*/  MUFU.EX2 R113, R0 ;  /* 0x0000000000717308 */ /* 0x0003e40000000800 */
[C---:B--2---:R-:W-:Y:S08]  /*2da0*/  HMMA.16816.F32.BF16 R44, R8.reuse, R12, R44 ;  /* 0x0000000c082c723c */ /* 0x044ff0000004182c */
[----:B------:R-:W-:Y:S01]  /*2db0*/  HMMA.16816.F32.BF16 R32, R8, R18, R32 ;  /* 0x000000120820723c */ /* 0x000fe20000041820 */
[----:B-1----:R-:W-:Y:S01]  /*2dc0*/  FFMA.FTZ R0, R132, c[0x0][0x23c], -R5 ;  /* 0x00008f0084007a23 */ /* 0x002fe20000010805 */
[----:B------:R-:W-:-:S03]  /*2dd0*/  MOV R132, R162 ;  /* 0x000000a200847202 */ /* 0x000fc60000000f00 */
[----:B------:R1:W-:Y:S02]  /*2de0*/  MUFU.EX2 R88, R0 ;  /* 0x0000000000587308 */ /* 0x0003e40000000800 */
[----:B-1----:R-:W-:Y:S01]  /*2df0*/  FFMA.FTZ R0, R133, c[0x0][0x23c], -R5 ;  /* 0x00008f0085007a23 */ /* 0x002fe20000010805 */
[----:B------:R-:W-:-:S05]  /*2e00*/  MOV R133, R161 ;  /* 0x000000a100857202 */ /* 0x000fca0000000f00 */
[----:B------:R1:W2:Y:S02]  /*2e10*/  MUFU.EX2 R87, R0 ;  /* 0x0000000000577308 */ /* 0x0002a40000000800 */
[--C-:B-1----:R-:W-:Y:S01]  /*2e20*/  FFMA.FTZ R0, R108, c[0x0][0x23c], -R5.reuse ;  /* 0x00008f006c007a23 */ /* 0x102fe20000010805 */
[----:B------:R-:W-:Y:S02]  /*2e30*/  MOV R108, R160 ;  /* 0x000000a0006c7202 */ /* 0x000fe40000000f00 */
[C---:B------:R-:W-:Y:S03]  /*2e40*/  HMMA.16816.F32.BF16 R160, R8.reuse, R16, R36 ;  /* 0x0000001008a0723c */ /* 0x040fe60000041824 */
[----:B------:R1:W-:Y:S05]  /*2e50*/  MUFU.EX2 R86, R0 ;  /* 0x0000000000567308 */ /* 0x0003ea0000000800 */
[----:B------:R-:W-:Y:S07]  /*2e60*/  HMMA.16816.F32.BF16 R36, R8, R14, R40 ;  /* 0x0000000e0824723c */ /* 0x000fee0000041828 */
[----:B------:R-:W-:Y:S01]  /*2e70*/  F2FP.BF16.PACK_AB R8, R152, R243 ;  /* 0x000000f39808723e */ /* 0x000fe200000010ff */
[----:B-1----:R-:W-:Y:S01]  /*2e80*/  FFMA.FTZ R0, R109, c[0x0][0x23c], -R5 ;  /* 0x00008f006d007a23 */ /* 0x002fe20000010805 */
[----:B------:R-:W-:-:S02]  /*2e90*/  F2FP.BF16.PACK_AB R9, R224, R197 ;  /* 0x000000c5e009723e */ /* 0x000fc400000010ff */
[----:B------:R-:W-:Y:S01]  /*2ea0*/  F2FP.BF16.PACK_AB R10, R154, R153 ;  /* 0x000000999a0a723e */ /* 0x000fe200000010ff */
[----:B------:R1:W3:Y:S01]  /*2eb0*/  MUFU.EX2 R85, R0 ;  /* 0x0000000000557308 */ /* 0x0002e20000000800 */
[----:B------:R-:W-:Y:S02]  /*2ec0*/  F2FP.BF16.PACK_AB R11, R225, R226 ;  /* 0x000000e2e10b723e */ /* 0x000fe400000010ff */
[----:B------:R-:W-:-:S05]  /*2ed0*/  MOV R109, R220 ;  /* 0x000000dc006d7202 */ /* 0x000fca0000000f00 */
[----:B------:R-:W-:Y:S01]  /*2ee0*/  HMMA.16816.F32.BF16 R48, R8, R14, R20 ;  /* 0x0000000e0830723c */ /* 0x000fe20000041814 */
[----:B------:R-:W5:Y:S01]  /*2ef0*/  LDSM.16.MT88.4 R20, [R205+0x4c00] ;  /* 0x004c0000cd14783b */ /* 0x000f620000004200 */
[----:B-1----:R-:W-:Y:S01]  /*2f00*/  FFMA.FTZ R0, R134, c[0x0][0x23c], -R4 ;  /* 0x00008f0086007a23 */ /* 0x002fe20000010804 */
[----:B------:R-:W-:-:S05]  /*2f10*/  MOV R134, R82 ;  /* 0x0000005200867202 */ /* 0x000fca0000000f00 */
[C---:B------:R-:W-:Y:S01]  /*2f20*/  HMMA.16816.F32.BF16 R52, R8.reuse, R12, R52 ;  /* 0x0000000c0834723c */ /* 0x040fe20000041834 */
[----:B------:R-:W1:Y:S01]  /*2f30*/  LDSM.16.MT88.4 R12, [R204+0x5000] ;  /* 0x00500000cc0c783b */ /* 0x000e620000004200 */
[----:B------:R2:W-:Y:S06]  /*2f40*/  MUFU.EX2 R82, R0 ;  /* 0x0000000000527308 */ /* 0x0005ec0000000800 */
[C---:B------:R-:W-:Y:S08]  /*2f50*/  HMMA.16816.F32.BF16 R56, R8.reuse, R16, R60 ;  /* 0x000000100838723c */ /* 0x040ff0000004183c */
[----:B------:R-:W-:Y:S01]  /*2f60*/  HMMA.16816.F32.BF16 R28, R8, R18, R28 ;  /* 0x00000012081c723c */ /* 0x000fe2000004181c */
[----:B------:R-:W1:Y:S01]  /*2f70*/  LDSM.16.MT88.4 R16, [R205+0x5000] ;  /* 0x00500000cd10783b */ /* 0x000e620000004200 */
[----:B--2---:R-:W-:Y:S01]  /*2f80*/  FFMA.FTZ R0, R135, c[0x0][0x23c], -R4 ;  /* 0x00008f0087007a23 */ /* 0x004fe20000010804 */
[----:B------:R-:W-:-:S03]  /*2f90*/  MOV R135, R83 ;  /* 0x0000005300877202 */ /* 0x000fc60000000f00 */
[----:B------:R2:W2:Y:S01]  /*2fa0*/  MUFU.EX2 R83, R0 ;  /* 0x0000000000537308 */ /* 0x0004a20000000800 */
[----:B------:R-:W-:Y:S02]  /*2fb0*/  F2FP.BF16.PACK_AB R8, R87, R88 ;  /* 0x000000585708723e */ /* 0x000fe400000010ff */
[----:B---3--:R-:W-:Y:S01]  /*2fc0*/  F2FP.BF16.PACK_AB R10, R85, R86 ;  /* 0x00000056550a723e */ /* 0x008fe200000010ff */
[--C-:B--2---:R-:W-:Y:S01]  /*2fd0*/  FFMA.FTZ R0, R110, c[0x0][0x23c], -R4.reuse ;  /* 0x00008f006e007a23 */ /* 0x104fe20000010804 */
[----:B------:R-:W-:Y:S02]  /*2fe0*/  MOV R110, R81 ;  /* 0x00000051006e7202 */ /* 0x000fe40000000f00 */
[----:B------:R-:W-:Y:S01]  /*2ff0*/  F2FP.BF16.PACK_AB R9, R83, R82 ;  /* 0x000000525309723e */ /* 0x000fe200000010ff */
[----:B------:R2:W-:Y:S02]  /*3000*/  MUFU.EX2 R81, R0 ;  /* 0x0000000000517308 */ /* 0x0005e40000000800 */
[----:B--2---:R-:W-:Y:S01]  /*3010*/  FFMA.FTZ R0, R111, c[0x0][0x23c], -R4 ;  /* 0x00008f006f007a23 */ /* 0x004fe20000010804 */
[----:B------:R-:W-:-:S05]  /*3020*/  MOV R111, R80 ;  /* 0x00000050006f7202 */ /* 0x000fca0000000f00 */
[----:B------:R2:W3:Y:S02]  /*3030*/  MUFU.EX2 R80, R0 ;  /* 0x0000000000507308 */ /* 0x0004e40000000800 */
[----:B--2---:R-:W-:Y:S01]  /*3040*/  FFMA.FTZ R0, R90, c[0x0][0x23c], -R6 ;  /* 0x00008f005a007a23 */ /* 0x004fe20000010806 */
[----:B---3--:R-:W-:Y:S02]  /*3050*/  F2FP.BF16.PACK_AB R11, R80, R81 ;  /* 0x00000051500b723e */ /* 0x008fe400000010ff */
[----:B------:R-:W-:-:S03]  /*3060*/  MOV R90, R167 ;  /* 0x000000a7005a7202 */ /* 0x000fc60000000f00 */
[----:B------:R2:W-:Y:S02]  /*3070*/  MUFU.EX2 R84, R0 ;  /* 0x0000000000547308 */ /* 0x0005e40000000800 */
[C---:B----4-:R-:W-:Y:S08]  /*3080*/  HMMA.16816.F32.BF16 R40, R8.reuse, R24, R44 ;  /* 0x000000180828723c */ /* 0x050ff0000004182c */
[----:B------:R-:W-:Y:S01]  /*3090*/  HMMA.16816.F32.BF16 R36, R8, R26, R36 ;  /* 0x0000001a0824723c */ /* 0x000fe20000041824 */
[----:B--2---:R-:W-:Y:S01]  /*30a0*/  FFMA.FTZ R0, R128, c[0x0][0x23c], -R5 ;  /* 0x00008f0080007a23 */ /* 0x004fe20000010805 */
[----:B------:R-:W-:-:S03]  /*30b0*/  MOV R128, R166 ;  /* 0x000000a600807202 */ /* 0x000fc60000000f00 */
[----:B------:R2:W-:Y:S03]  /*30c0*/  MUFU.EX2 R78, R0 ;  /* 0x00000000004e7308 */ /* 0x0005e60000000800 */
[C---:B-----5:R-:W-:Y:S08]  /*30d0*/  HMMA.16816.F32.BF16 R160, R8.reuse, R20, R160 ;  /* 0x0000001408a0723c */ /* 0x060ff000000418a0 */
[----:B------:R-:W-:Y:S01]  /*30e0*/  HMMA.16816.F32.BF16 R32, R8, R22, R32 ;  /* 0x000000160820723c */ /* 0x000fe20000041820 */
[----:B--2---:R-:W-:Y:S01]  /*30f0*/  FFMA.FTZ R0, R129, c[0x0][0x23c], -R5 ;  /* 0x00008f0081007a23 */ /* 0x004fe20000010805 */
[----:B------:R-:W-:-:S05]  /*3100*/  MOV R129, R165 ;  /* 0x000000a500817202 */ /* 0x000fca0000000f00 */
[----:B------:R-:W-:Y:S01]  /*3110*/  F2FP.BF16.PACK_AB R9, R227, R228 ;  /* 0x000000e4e309723e */ /* 0x000fe200000010ff */
[----:B------:R2:W3:Y:S01]  /*3120*/  MUFU.EX2 R79, R0 ;  /* 0x00000000004f7308 */ /* 0x0004e20000000800 */
[----:B------:R-:W-:Y:S02]  /*3130*/  F2FP.BF16.PACK_AB R10, R128, R129 ;  /* 0x00000081800a723e */ /* 0x000fe400000010ff */
[----:B------:R-:W-:Y:S01]  /*3140*/  F2FP.BF16.PACK_AB R11, R230, R229 ;  /* 0x000000e5e60b723e */ /* 0x000fe200000010ff */
[----:B--2---:R-:W-:Y:S01]  /*3150*/  FFMA.FTZ R0, R104, c[0x0][0x23c], -R5 ;  /* 0x00008f0068007a23 */ /* 0x004fe20000010805 */
[----:B------:R-:W-:-:S03]  /*3160*/  MOV R104, R164 ;  /* 0x000000a400687202 */ /* 0x000fc60000000f00 */
[----:B------:R2:W-:Y:S02]  /*3170*/  MUFU.EX2 R77, R0 ;  /* 0x00000000004d7308 */ /* 0x0005e40000000800 */
[----:B--2---:R-:W-:Y:S01]  /*3180*/  FFMA.FTZ R0, R105, c[0x0][0x23c], -R5 ;  /* 0x00008f0069007a23 */ /* 0x004fe20000010805 */
[----:B------:R-:W-:-:S05]  /*3190*/  MOV R105, R155 ;  /* 0x0000009b00697202 */ /* 0x000fca0000000f00 */
[----:B------:R2:W4:Y:S01]  /*31a0*/  MUFU.EX2 R76, R0 ;  /* 0x00000000004c7308 */ /* 0x0005220000000800 */
[----:B------:R-:W-:-:S07]  /*31b0*/  F2FP.BF16.PACK_AB R8, R104, R105 ;  /* 0x000000696808723e */ /* 0x000fce00000010ff */
[----:B------:R-:W-:Y:S01]  /*31c0*/  HMMA.16816.F32.BF16 R44, R8, R26, R48 ;  /* 0x0000001a082c723c */ /* 0x000fe20000041830 */
[----:B--2---:R-:W-:-:S07]  /*31d0*/  FFMA.FTZ R0, R130, c[0x0][0x23c], -R4 ;  /* 0x00008f0082007a23 */ /* 0x004fce0000010804 */
[C---:B------:R-:W-:Y:S01]  /*31e0*/  HMMA.16816.F32.BF16 R52, R8.reuse, R24, R52 ;  /* 0x000000180834723c */ /* 0x040fe20000041834 */
[----:B------:R-:W2:Y:S01]  /*31f0*/  LDSM.16.MT88.4 R24, [R204+0x5400] ;  /* 0x00540000cc18783b */ /* 0x000ea20000004200 */
[----:B------:R-:W-:Y:S01]  /*3200*/  MOV R130, R154 ;  /* 0x0000009a00827202 */ /* 0x000fe20000000f00 */
[----:B------:R5:W-:Y:S05]  /*3210*/  MUFU.EX2 R74, R0 ;  /* 0x00000000004a7308 */ /* 0x000bea0000000800 */
[C---:B------:R-:W-:Y:S08]  /*3220*/  HMMA.16816.F32.BF16 R48, R8.reuse, R20, R56 ;  /* 0x000000140830723c */ /* 0x040ff00000041838 */
[----:B------:R-:W-:Y:S01]  /*3230*/  HMMA.16816.F32.BF16 R28, R8, R22, R28 ;  /* 0x00000016081c723c */ /* 0x000fe2000004181c */
[----:B------:R-:W1:Y:S01]  /*3240*/  LDSM.16.MT88.4 R20, [R205+0x5400] ;  /* 0x00540000cd14783b */ /* 0x000e620000004200 */
[----:B-----5:R-:W-:Y:S01]  /*3250*/  FFMA.FTZ R0, R131, c[0x0][0x23c], -R4 ;  /* 0x00008f0083007a23 */ /* 0x020fe20000010804 */
[----:B------:R-:W-:-:S03]  /*3260*/  MOV R131, R153 ;  /* 0x0000009900837202 */ /* 0x000fc60000000f00 */
[----:B------:R5:W5:Y:S01]  /*3270*/  MUFU.EX2 R73, R0 ;  /* 0x0000000000497308 */ /* 0x000b620000000800 */
[----:B---3--:R-:W-:Y:S02]  /*3280*/  F2FP.BF16.PACK_AB R8, R79, R78 ;  /* 0x0000004e4f08723e */ /* 0x008fe400000010ff */
[----:B----4-:R-:W-:Y:S01]  /*3290*/  F2FP.BF16.PACK_AB R10, R76, R77 ;  /* 0x0000004d4c0a723e */ /* 0x010fe200000010ff */
[--C-:B-----5:R-:W-:Y:S01]  /*32a0*/  FFMA.FTZ R0, R106, c[0x0][0x23c], -R4.reuse ;  /* 0x00008f006a007a23 */ /* 0x120fe20000010804 */
[----:B------:R-:W-:Y:S02]  /*32b0*/  F2FP.BF16.PACK_AB R9, R73, R74 ;  /* 0x0000004a4909723e */ /* 0x000fe400000010ff */
[----:B------:R-:W-:Y:S01]  /*32c0*/  MOV R106, R152 ;  /* 0x00000098006a7202 */ /* 0x000fe20000000f00 */
[----:B------:R3:W-:Y:S01]  /*32d0*/  MUFU.EX2 R72, R0 ;  /* 0x0000000000487308 */ /* 0x0007e20000000800 */
[----:B------:R-:W-:Y:S01]  /*32e0*/  LDSM.16.MT88.4 R152, [R204+0x5c00] ;  /* 0x005c0000cc98783b */ /* 0x000fe20000004200 */
        /* <DEDUP_REMOVED lines=9> */
[C---:B------:R-:W-:Y:S08]  /*3380*/  HMMA.16816.F32.BF16 R160, R8.reuse, R16, R160 ;  /* 0x0000001008a0723c */ /* 0x040ff000000418a0 */
        /* <DEDUP_REMOVED lines=49> */
[----:B--2---:R-:W-:-:S04]  /*36a0*/  FFMA.FTZ R0, R121, c[0x0][0x23c], -R5 ;  /* 0x00008f0079007a23 */ /* 0x004fc80000010805 */
[----:B------:R2:W4:Y:S02]  /*36b0*/  MUFU.EX2 R58, R0 ;  /* 0x00000000003a7308 */ /* 0x0005240000000800 */
[----:B---3--:R-:W-:Y:S01]  /*36c0*/  F2FP.BF16.PACK_AB R8, R61, R60 ;  /* 0x0000003c3d08723e */ /* 0x008fe200000010ff */
[----:B--2---:R-:W-:Y:S01]  /*36d0*/  FFMA.FTZ R0, R190, c[0x0][0x23c], -R4 ;  /* 0x00008f00be007a23 */ /* 0x004fe20000010804 */
[----:B----4-:R-:W-:-:S04]  /*36e0*/  F2FP.BF16.PACK_AB R10, R58, R59 ;  /* 0x0000003b3a0a723e */ /* 0x010fc800000010ff */
        /* <DEDUP_REMOVED lines=10> */
[----:B------:R2:W3:Y:S02]  /*3790*/  MUFU.EX2 R42, R0 ;  /* 0x00000000002a7308 */ /* 0x0004e40000000800 */
[C---:B-1----:R-:W-:Y:S08]  /*37a0*/  HMMA.16816.F32.BF16 R140, R8.reuse, R12, R140 ;  /* 0x0000000c088c723c */ /* 0x042ff0000004188c */
[----:B------:R-:W-:Y:S01]  /*37b0*/  HMMA.16816.F32.BF16 R36, R8, R14, R36 ;  /* 0x0000000e0824723c */ /* 0x000fe20000041824 */
[----:B--2---:R-:W-:-:S04]  /*37c0*/  FFMA.FTZ R0, R200, c[0x0][0x23c], -R5 ;  /* 0x00008f00c8007a23 */ /* 0x004fc80000010805 */
[----:B------:R1:W-:Y:S03]  /*37d0*/  MUFU.EX2 R41, R0 ;  /* 0x0000000000297308 */ /* 0x0003e60000000800 */
[C---:B-----5:R-:W-:Y:S08]  /*37e0*/  HMMA.16816.F32.BF16 R160, R8.reuse, R16, R160 ;  /* 0x0000001008a0723c */ /* 0x060ff000000418a0 */
[----:B------:R-:W-:Y:S01]  /*37f0*/  HMMA.16816.F32.BF16 R32, R8, R18, R32 ;  /* 0x000000120820723c */ /* 0x000fe20000041820 */
[----:B-1----:R-:W-:-:S06]  /*3800*/  FFMA.FTZ R0, R201, c[0x0][0x23c], -R5 ;  /* 0x00008f00c9007a23 */ /* 0x002fcc0000010805 */
[----:B------:R-:W-:Y:S02]  /*3810*/  F2FP.BF16.PACK_AB R8, R115, R132 ;  /* 0x000000847308723e */ /* 0x000fe400000010ff */
[----:B------:R-:W-:Y:S01]  /*3820*/  F2FP.BF16.PACK_AB R9, R75, R84 ;  /* 0x000000544b09723e */ /* 0x000fe200000010ff */
[----:B------:R1:W2:Y:S01]  /*3830*/  MUFU.EX2 R40, R0 ;  /* 0x0000000000287308 */ /* 0x0002a20000000800 */
[----:B------:R-:W-:Y:S02]  /*3840*/  F2FP.BF16.PACK_AB R10, R187, R114 ;  /* 0x00000072bb0a723e */ /* 0x000fe400000010ff */
[----:B---3--:R-:W-:-:S07]  /*3850*/  F2FP.BF16.PACK_AB R11, R42, R63 ;  /* 0x0000003f2a0b723e */ /* 0x008fce00000010ff */
[----:B------:R-:W-:Y:S01]  /*3860*/  HMMA.16816.F32.BF16 R48, R8, R16, R48 ;  /* 0x000000100830723c */ /* 0x000fe20000041830 */
[----:B-1----:R-:W-:Y:S01]  /*3870*/  FFMA.FTZ R0, R192, c[0x0][0x23c], -R5 ;  /* 0x00008f00c0007a23 */ /* 0x002fe20000010805 */
[----:B--2---:R-:W-:-:S06]  /*3880*/  F2FP.BF16.PACK_AB R164, R40, R41 ;  /* 0x0000002928a4723e */ /* 0x004fcc00000010ff */
[C---:B------:R-:W-:Y:S01]  /*3890*/  HMMA.16816.F32.BF16 R144, R8.reuse, R12, R144 ;  /* 0x0000000c0890723c */ /* 0x040fe20000041890 */
[----:B------:R1:W-:Y:S07]  /*38a0*/  MUFU.EX2 R31, R0 ;  /* 0x00000000001f7308 */ /* 0x0003ee0000000800 */
[C---:B------:R-:W-:Y:S01]  /*38b0*/  HMMA.16816.F32.BF16 R24, R8.reuse, R14, R24 ;  /* 0x0000000e0818723c */ /* 0x040fe20000041818 */
[----:B------:R-:W2:Y:S07]  /*38c0*/  LDSM.16.MT88.4 R12, [R205+0x5c00] ;  /* 0x005c0000cd0c783b */ /* 0x000eae0000004200 */
[----:B------:R-:W-:Y:S01]  /*38d0*/  HMMA.16816.F32.BF16 R20, R8, R18, R20 ;  /* 0x000000120814723c */ /* 0x000fe20000041814 */
[----:B-1----:R-:W-:-:S02]  /*38e0*/  FFMA.FTZ R0, R193, c[0x0][0x23c], -R5 ;  /* 0x00008f00c1007a23 */ /* 0x002fc40000010805 */
[----:B------:R-:W-:Y:S02]  /*38f0*/  FADD.FTZ R5, R97, R7 ;  /* 0x0000000761057221 */ /* 0x000fe40000010000 */
        /* <DEDUP_REMOVED lines=9> */
[----:B-1----:R-:W-:Y:S02]  /*3990*/  FFMA.FTZ R0, R195, c[0x0][0x23c], -R4 ;  /* 0x00008f00c3007a23 */ /* 0x002fe40000010804 */
[----:B------:R-:W-:Y:S01]  /*39a0*/  FADD.FTZ R4, R168, R157 ;  /* 0x0000009da8047221 */ /* 0x000fe20000010000 */
[----:B------:R-:W-:-:S03]  /*39b0*/  F2FP.BF16.PACK_AB R168, R185, R186 ;  /* 0x000000bab9a8723e */ /* 0x000fc600000010ff */
[----:B------:R1:W3:Y:S02]  /*39c0*/  MUFU.EX2 R220, R0 ;  /* 0x0000000000dc7308 */ /* 0x0002e40000000800 */
[----:B-1----:R-:W-:Y:S01]  /*39d0*/  FFMA.FTZ R0, R98, c[0x0][0x23c], -R6 ;  /* 0x00008f0062007a23 */ /* 0x002fe20000010806 */
[----:B---3--:R-:W-:-:S05]  /*39e0*/  F2FP.BF16.PACK_AB R167, R220, R28 ;  /* 0x0000001cdca7723e */ /* 0x008fca00000010ff */
[----:B------:R1:W-:Y:S02]  /*39f0*/  MUFU.EX2 R16, R0 ;  /* 0x0000000000107308 */ /* 0x0003e40000000800 */
[C---:B------:R-:W-:Y:S08]  /*3a00*/  HMMA.16816.F32.BF16 R140, R164.reuse, R152, R140 ;  /* 0x00000098a48c723c */ /* 0x040ff0000004188c */
[----:B------:R-:W-:Y:S01]  /*3a10*/  HMMA.16816.F32.BF16 R148, R164, R154, R36 ;  /* 0x0000009aa494723c */ /* 0x000fe20000041824 */
[----:B-1----:R-:W-:-:S04]  /*3a20*/  FFMA.FTZ R0, R99, c[0x0][0x23c], -R6 ;  /* 0x00008f0063007a23 */ /* 0x002fc80000010806 */
[----:B------:R1:W3:Y:S03]  /*3a30*/  MUFU.EX2 R10, R0 ;  /* 0x00000000000a7308 */ /* 0x0002e60000000800 */
[C---:B--2---:R-:W-:Y:S08]  /*3a40*/  HMMA.16816.F32.BF16 R160, R164.reuse, R12, R160 ;  /* 0x0000000ca4a0723c */ /* 0x044ff000000418a0 */
[----:B------:R-:W-:Y:S01]  /*3a50*/  HMMA.16816.F32.BF16 R164, R164, R14, R32 ;  /* 0x0000000ea4a4723c */ /* 0x000fe20000041820 */
[----:B-1----:R-:W-:Y:S01]  /*3a60*/  FFMA.FTZ R0, R94, c[0x0][0x23c], -R6 ;  /* 0x00008f005e007a23 */ /* 0x002fe20000010806 */
[----:B---3--:R-:W-:-:S03]  /*3a70*/  F2FP.BF16.PACK_AB R169, R10, R16 ;  /* 0x000000100aa9723e */ /* 0x008fc600000010ff */
[----:B------:R1:W-:Y:S02]  /*3a80*/  MUFU.EX2 R9, R0 ;  /* 0x0000000000097308 */ /* 0x0003e40000000800 */
[----:B-1----:R-:W-:-:S06]  /*3a90*/  FFMA.FTZ R0, R95, c[0x0][0x23c], -R6 ;  /* 0x00008f005f007a23 */ /* 0x002fcc0000010806 */
[----:B------:R1:W2:Y:S02]  /*3aa0*/  MUFU.EX2 R222, R0 ;  /* 0x0000000000de7308 */ /* 0x0002a40000000800 */
[----:B-1----:R-:W-:Y:S01]  /*3ab0*/  FADD.FTZ R0, R237, R171 ;  /* 0x000000abed007221 */ /* 0x002fe20000010000 */
[----:B--2---:R-:W-:-:S03]  /*3ac0*/  F2FP.BF16.PACK_AB R171, R222, R9 ;  /* 0x00000009deab723e */ /* 0x004fc600000010ff */
        /* <DEDUP_REMOVED lines=122> */
[----:B------:R-:W-:Y:S01]  /*4270*/  FADD.FTZ R220, R220, R0 ;  /* 0x00000000dcdc7221 */ /* 0x000fe20000010000 */
[----:B------:R-:W-:Y:S05]  /*4280*/  @!P0 BRA `(.L_x_28) ;  /* 0x000036e000008947 */ /* 0x000fea0003800000 */
[----:B------:R-:W-:Y:S01]  /*4290*/  LEA.HI.SX32 R217, R217, 0xfffffffe, 0x19 ;  /* 0xfffffffed9d97811 */ /* 0x000fe200078fcaff */
[----:B------:R-:W-:Y:S01]  /*42a0*/  IMAD.MOV.U32 R133, RZ, RZ, R137 ;  /* 0x000000ffff857224 */ /* 0x000fe200078e0089 */
[----:B------:R-:W-:Y:S01]  /*42b0*/  MOV R135, R3 ;  /* 0x0000000300877202 */ /* 0x000fe20000000f00 */
[----:B------:R-:W-:Y:S01]  /*42c0*/  IMAD.MOV.U32 R132, RZ, RZ, R138 ;  /* 0x000000ffff847224 */ /* 0x000fe200078e008a */
[----:B------:R-:W-:Y:S01]  /*42d0*/  MOV R134, R136 ;  /* 0x0000008800867202 */ /* 0x000fe20000000f00 */
[----:B------:R-:W-:Y:S05]  /*42e0*/  BRA `(.L_x_29) ;  /* 0x0000019000007947 */ /* 0x000fea0003800000 */
.L_x_31:
[----:B------:R-:W-:Y:S04]  /*42f0*/  IADD3 R0, R217, -0x1, RZ ;  /* 0xffffffffd9007810 */ /* 0x000fe80007ffe0ff */
[----:B------:R-:W-:Y:S01]  /*4300*/  SHF.R.S32.HI R136, RZ, 0x1f, R0 ;  /* 0x0000001fff887819 */ /* 0x000fe20000011400 */
[----:B------:R-:W-:Y:S04]  /*4310*/  IMAD.WIDE.U32 R2, R0, c[0x0][0x198], RZ ;  /* 0x0000660000027a25 */ /* 0x000fe800078e00ff */
        /* <DEDUP_REMOVED lines=22> */
.L_x_29:
[----:B------:R-:W-:Y:S01]  /*4480*/  SHF.R.S32.HI R0, RZ, 0x1f, R217 ;  /* 0x0000001fff007819 */ /* 0x000fe200000114d9 */
[----:B------:R-:W-:Y:S04]  /*4490*/  DEPBAR.LE SB0, 0x0 ;  /* 0x000080000000791a */ /* 0x000fe80000000000 */
[----:B------:R-:W-:Y:S01]  /*44a0*/  BAR.SYNC.DEFER_BLOCKING 0x0 ;  /* 0x0000000000007b1d */ /* 0x000fe20000010000 */
[----:B------:R-:W-:Y:S02]  /*44b0*/  IMAD R0, R0, c[0x0][0x1a0], RZ ;  /* 0x0000680000007a24 */ /* 0x000fe400078e02ff */
[C---:B------:R-:W-:Y:S04]  /*44c0*/  IMAD.WIDE.U32 R2, R217.reuse, c[0x0][0x1a0], RZ ;  /* 0x00006800d9027a25 */ /* 0x040fe800078e00ff */
        /* <DEDUP_REMOVED lines=14> */
[----:B------:R-:W-:Y:S04]  /*45b0*/  IADD3.X R3, R5, UR5, RZ, P1, !PT ;  /* 0x0000000505037c10 */ /* 0x000fe80008ffe4ff */
[----:B------:R-:W-:Y:S01]  /*45c0*/  IADD3.X R9, R3, UR5, RZ, P0, !PT ;  /* 0x0000000503097c10 */ /* 0x000fe200087fe4ff */
[----:B------:R1:W-:Y:S01]  /*45d0*/  LDGSTS.E.BYPASS.LTC128B.128 [R218+0x4800], [R4.64] ;  /* 0x0480000004da7fae */ /* 0x0003e2000b901d4a */
[----:B------:R-:W-:Y:S07]  /*45e0*/  ISETP.GT.AND P0, PT, R217, RZ, PT ;  /* 0x000000ffd900720c */ /* 0x000fee0003f04270 */
[----:B------:R2:W-:Y:S08]  /*45f0*/  LDGSTS.E.BYPASS.LTC128B.128 [R218+0x5000], [R2.64] ;  /* 0x0500000002da7fae */ /* 0x0005f0000b901d4a */
[----:B------:R3:W-:Y:S08]  /*4600*/  LDGSTS.E.BYPASS.LTC128B.128 [R218+0x5800], [R8.64] ;  /* 0x0580000008da7fae */ /* 0x0007f0000b901d4a */
[----:B------:R-:W-:Y:S08]  /*4610*/  LDSM.16.M88.4 R128, [R207] ;  /* 0x00000000cf80783b */ /* 0x000ff00000000200 */
[----:B------:R-:W1:Y:S08]  /*4620*/  LDSM.16.M88.4 R16, [R206] ;  /* 0x00000000ce10783b */ /* 0x000e700000000200 */
        /* <DEDUP_REMOVED lines=86> */
.L_x_30:
        /* <DEDUP_REMOVED lines=130> */
[----:B------:R-:W-:Y:S01]  /*53b0*/  SHFL.BFLY PT, R137, R3, 0x2, 0x1f ;  /* 0x0c401f0003897f89 */ /* 0x000fe200000e0000 */
[----:B------:R-:W-:Y:S07]  /*53c0*/  FMNMX.FTZ R138, R129, R138, !PT ;  /* 0x0000008a818a7209 */ /* 0x000fee0007810000 */
        /* <DEDUP_REMOVED lines=10> */
[C---:B------:R-:W-:Y:S01]  /*5470*/  FSETP.NEU.FTZ.AND P1, PT, R138.reuse, -INF , PT ;  /* 0xff8000008a00780b */ /* 0x040fe20003f3d000 */
[C---:B------:R-:W-:Y:S02]  /*5480*/  FADD.FTZ R0, -R138.reuse, R132 ;  /* 0x000000848a007221 */ /* 0x040fe40000010100 */
[----:B------:R-:W-:Y:S01]  /*5490*/  FMUL.FTZ R172, R138, c[0x0][0x23c] ;  /* 0x00008f008aac7a20 */ /* 0x000fe20000410000 */
[----:B--2---:R-:W-:Y:S01]  /*54a0*/  FMNMX.FTZ R137, R137, R173, !PT ;  /* 0x000000ad89897209 */ /* 0x004fe20007810000 */
[----:B------:R-:W-:Y:S03]  /*54b0*/  FMUL.FTZ R0, R0, c[0x0][0x23c] ;  /* 0x00008f0000007a20 */ /* 0x000fe60000410000 */
[----:B------:R-:W-:Y:S01]  /*54c0*/  FSEL R172, R172, RZ, P1 ;  /* 0x000000ffacac7208 */ /* 0x000fe20000800000 */
[----:B------:R2:W4:Y:S01]  /*54d0*/  MUFU.EX2 R139, R0 ;  /* 0x00000000008b7308 */ /* 0x0005220000000800 */
[----:B------:R-:W-:Y:S02]  /*54e0*/  FSETP.NEU.FTZ.AND P1, PT, R137, -INF , PT ;  /* 0xff8000008900780b */ /* 0x000fe40003f3d000 */
[----:B---3--:R-:W-:Y:S01]  /*54f0*/  FMNMX.FTZ R136, R136, R174, !PT ;  /* 0x000000ae88887209 */ /* 0x008fe20007810000 */
[--C-:B------:R-:W-:Y:S02]  /*5500*/  FFMA.FTZ R20, R20, c[0x0][0x23c], -R172.reuse ;  /* 0x00008f0014147a23 */ /* 0x100fe400000108ac */
[--C-:B------:R-:W-:Y:S02]  /*5510*/  FFMA.FTZ R21, R21, c[0x0][0x23c], -R172.reuse ;  /* 0x00008f0015157a23 */ /* 0x100fe400000108ac */
[--C-:B------:R-:W-:Y:S02]  /*5520*/  FFMA.FTZ R48, R48, c[0x0][0x23c], -R172.reuse ;  /* 0x00008f0030307a23 */ /* 0x100fe400000108ac */
[----:B------:R-:W-:Y:S01]  /*5530*/  MUFU.EX2 R188, R20 ;  /* 0x0000001400bc7308 */ /* 0x000fe20000000800 */
[--C-:B------:R-:W-:Y:S01]  /*5540*/  FFMA.FTZ R49, R49, c[0x0][0x23c], -R172.reuse ;  /* 0x00008f0031317a23 */ /* 0x100fe200000108ac */
[----:B-1----:R-:W-:Y:S01]  /*5550*/  FMNMX.FTZ R3, R2, R3, !PT ;  /* 0x0000000302037209 */ /* 0x002fe20007810000 */
        /* <DEDUP_REMOVED lines=9> */
[----:B--2---:R-:W-:Y:S01]  /*55f0*/  FADD.FTZ R0, -R137, R133 ;  /* 0x0000008589007221 */ /* 0x004fe20000010100 */
[----:B------:R4:W-:Y:S01]  /*5600*/  MUFU.EX2 R202, R16 ;  /* 0x0000001000ca7308 */ /* 0x0009e20000000800 */
[----:B------:R-:W-:Y:S02]  /*5610*/  FMUL.FTZ R133, R136, c[0x0][0x23c] ;  /* 0x00008f0088857a20 */ /* 0x000fe40000410000 */
[----:B------:R-:W-:Y:S02]  /*5620*/  FMUL.FTZ R0, R0, c[0x0][0x23c] ;  /* 0x00008f0000007a20 */ /* 0x000fe40000410000 */
        /* <DEDUP_REMOVED lines=12> */
[----:B----4-:R-:W-:Y:S02]  /*56f0*/  FMUL.FTZ R16, R139, R152 ;  /* 0x000000988b107220 */ /* 0x010fe40000410000 */
[--C-:B------:R-:W-:Y:S02]  /*5700*/  FFMA.FTZ R80, R80, c[0x0][0x23c], -R172.reuse ;  /* 0x00008f0050507a23 */ /* 0x100fe400000108ac */
[--C-:B------:R-:W-:Y:S01]  /*5710*/  FFMA.FTZ R81, R81, c[0x0][0x23c], -R172.reuse ;  /* 0x00008f0051517a23 */ /* 0x100fe200000108ac */
[----:B------:R3:W4:Y:S01]  /*5720*/  MUFU.EX2 R225, R5 ;  /* 0x0000000500e17308 */ /* 0x0007220000000800 */
[--C-:B------:R-:W-:Y:S02]  /*5730*/  FFMA.FTZ R84, R84, c[0x0][0x23c], -R172.reuse ;  /* 0x00008f0054547a23 */ /* 0x100fe400000108ac */
[----:B------:R-:W-:Y:S02]  /*5740*/  FFMA.FTZ R85, R85, c[0x0][0x23c], -R172 ;  /* 0x00008f0055557a23 */ /* 0x000fe400000108ac */
[----:B-1----:R-:W-:Y:S02]  /*5750*/  FADD.FTZ R0, -R136, R134 ;  /* 0x0000008688007221 */ /* 0x002fe40000010100 */
[----:B------:R-:W-:Y:S02]  /*5760*/  FMUL.FTZ R134, R3, c[0x0][0x23c] ;  /* 0x00008f0003867a20 */ /* 0x000fe40000410000 */
[--C-:B------:R-:W-:Y:S01]  /*5770*/  FFMA.FTZ R96, R96, c[0x0][0x23c], -R172.reuse ;  /* 0x00008f0060607a23 */ /* 0x100fe200000108ac */
[----:B------:R1:W-:Y:S01]  /*5780*/  MUFU.EX2 R235, R17 ;  /* 0x0000001100eb7308 */ /* 0x0003e20000000800 */
[--C-:B------:R-:W-:Y:S02]  /*5790*/  FFMA.FTZ R97, R97, c[0x0][0x23c], -R172.reuse ;  /* 0x00008f0061617a23 */ /* 0x100fe400000108ac */
[----:B------:R-:W-:Y:S02]  /*57a0*/  FMUL.FTZ R0, R0, c[0x0][0x23c] ;  /* 0x00008f0000007a20 */ /* 0x000fe40000410000 */
[----:B--2---:R-:W-:Y:S02]  /*57b0*/  FMUL.FTZ R4, R139, R144 ;  /* 0x000000908b047220 */ /* 0x004fe40000410000 */
[--C-:B------:R-:W-:Y:S02]  /*57c0*/  FFMA.FTZ R116, R116, c[0x0][0x23c], -R172.reuse ;  /* 0x00008f0074747a23 */ /* 0x100fe400000108ac */
[--C-:B------:R-:W-:Y:S01]  /*57d0*/  FFMA.FTZ R117, R117, c[0x0][0x23c], -R172.reuse ;  /* 0x00008f0075757a23 */ /* 0x100fe200000108ac */
[----:B------:R2:W-:Y:S01]  /*57e0*/  MUFU.EX2 R2, R0 ;  /* 0x0000000000027308 */ /* 0x0005e20000000800 */
[--C-:B------:R-:W-:Y:S02]  /*57f0*/  FFMA.FTZ R128, R128, c[0x0][0x23c], -R172.reuse ;  /* 0x00008f0080807a23 */ /* 0x100fe400000108ac */
[----:B------:R-:W-:Y:S02]  /*5800*/  FFMA.FTZ R172, R129, c[0x0][0x23c], -R172 ;  /* 0x00008f0081ac7a23 */ /* 0x000fe400000108ac */
[C---:B---3--:R-:W-:Y:S05]  /*5810*/  FMUL.FTZ R5, R139.reuse, R145 ;  /* 0x000000918b057220 */ /* 0x048fea0000410000 */
[----:B------:R4:W-:Y:S01]  /*5820*/  MUFU.EX2 R223, R36 ;  /* 0x0000002400df7308 */ /* 0x0009e20000000800 */
[----:B-1----:R-:W-:Y:S09]  /*5830*/  FMUL.FTZ R17, R139, R153 ;  /* 0x000000998b117220 */ /* 0x002ff20000410000 */
[----:B------:R-:W-:Y:S01]  /*5840*/  MUFU.EX2 R237, R37 ;  /* 0x0000002500ed7308 */ /* 0x000fe20000000800 */
[----:B--2---:R-:W-:Y:S02]  /*5850*/  FADD.FTZ R0, -R3, R135 ;  /* 0x0000008703007221 */ /* 0x004fe40000010100 */
[----:B------:R-:W-:Y:S02]  /*5860*/  FMUL.FTZ R135, R137, c[0x0][0x23c] ;  /* 0x00008f0089877a20 */ /* 0x000fe40000410000 */
[----:B------:R-:W-:Y:S05]  /*5870*/  FMUL.FTZ R0, R0, c[0x0][0x23c] ;  /* 0x00008f0000007a20 */ /* 0x000fea0000410000 */
[----:B------:R-:W-:Y:S01]  /*5880*/  MUFU.EX2 R239, R32 ;  /* 0x0000002000ef7308 */ /* 0x000fe20000000800 */
[----:B------:R-:W-:Y:S02]  /*5890*/  FSEL R135, R135, RZ, P1 ;  /* 0x000000ff87877208 */ /* 0x000fe40000800000 */
[----:B------:R-:W-:Y:S02]  /*58a0*/  FSETP.NEU.FTZ.AND P1, PT, R136, -INF , PT ;  /* 0xff8000008800780b */ /* 0x000fe40003f3d000 */
[----:B----4-:R-:W-:Y:S01]  /*58b0*/  F2FP.BF16.PACK_AB R36, R225, R192 ;  /* 0x000000c0e124723e */ /* 0x010fe200000010ff */
[--C-:B------:R-:W-:Y:S01]  /*58c0*/  FFMA.FTZ R22, R22, c[0x0][0x23c], -R135.reuse ;  /* 0x00008f0016167a23 */ /* 0x100fe20000010887 */
[----:B------:R-:W-:Y:S01]  /*58d0*/  FSEL R133, R133, RZ, P1 ;  /* 0x000000ff85857208 */ /* 0x000fe20000800000 */
[--C-:B------:R-:W-:Y:S01]  /*58e0*/  FFMA.FTZ R23, R23, c[0x0][0x23c], -R135.reuse ;  /* 0x00008f0017177a23 */ /* 0x100fe20000010887 */
[----:B------:R-:W-:Y:S01]  /*58f0*/  FSETP.NEU.FTZ.AND P1, PT, R3, -INF , PT ;  /* 0xff8000000300780b */ /* 0x000fe20003f3d000 */
[----:B------:R-:W-:Y:S01]  /*5900*/  MUFU.EX2 R183, R22 ;  /* 0x0000001600b77308 */ /* 0x000fe20000000800 */
[----:B------:R-:W-:Y:S02]  /*5910*/  FFMA.FTZ R50, R50, c[0x0][0x23c], -R135 ;  /* 0x00008f0032327a23 */ /* 0x000fe40000010887 */
[--C-:B------:R-:W-:Y:S01]  /*5920*/  FFMA.FTZ R40, R40, c[0x0][0x23c], -R133.reuse ;  /* 0x00008f0028287a23 */ /* 0x100fe20000010885 */
[----:B------:R-:W-:Y:S01]  /*5930*/  FSEL R134, R134, RZ, P1 ;  /* 0x000000ff86867208 */ /* 0x000fe20000800000 */
[--C-:B------:R-:W-:Y:S02]  /*5940*/  FFMA.FTZ R41, R41, c[0x0][0x23c], -R133.reuse ;  /* 0x00008f0029297a23 */ /* 0x100fe40000010885 */
[--C-:B------:R-:W-:Y:S02]  /*5950*/  FFMA.FTZ R44, R44, c[0x0][0x23c], -R133.reuse ;  /* 0x00008f002c2c7a23 */ /* 0x100fe40000010885 */
[--C-:B------:R-:W-:Y:S01]  /*5960*/  FFMA.FTZ R42, R42, c[0x0][0x23c], -R134.reuse ;  /* 0x00008f002a2a7a23 */ /* 0x100fe20000010886 */
[----:B------:R1:W-:Y:S01]  /*5970*/  MUFU.EX2 R187, R23 ;  /* 0x0000001700bb7308 */ /* 0x0003e20000000800 */
[--C-:B------:R-:W-:Y:S02]  /*5980*/  FFMA.FTZ R43, R43, c[0x0][0x23c], -R134.reuse ;  /* 0x00008f002b2b7a23 */ /* 0x100fe40000010886 */
[----:B------:R-:W-:Y:S02]  /*5990*/  FFMA.FTZ R45, R45, c[0x0][0x23c], -R133 ;  /* 0x00008f002d2d7a23 */ /* 0x000fe40000010885 */
        /* <DEDUP_REMOVED lines=11> */
[--C-:B------:R-:W-:Y:S01]  /*5a50*/  FFMA.FTZ R102, R102, c[0x0][0x23c], -R135.reuse ;  /* 0x00008f0066667a23 */ /* 0x100fe20000010887 */
[----:B-1----:R-:W1:Y:S01]  /*5a60*/  LDSM.16.MT88.4 R20, [R204+0x4000] ;  /* 0x00400000cc14783b */ /* 0x002e620000004200 */
[--C-:B------:R-:W-:Y:S02]  /*5a70*/  FFMA.FTZ R103, R103, c[0x0][0x23c], -R135.reuse ;  /* 0x00008f0067677a23 */ /* 0x100fe40000010887 */
[--C-:B------:R-:W-:Y:S02]  /*5a80*/  FFMA.FTZ R114, R114, c[0x0][0x23c], -R135.reuse ;  /* 0x00008f0072727a23 */ /* 0x100fe40000010887 */
[--C-:B------:R-:W-:Y:S01]  /*5a90*/  FFMA.FTZ R115, R115, c[0x0][0x23c], -R135.reuse ;  /* 0x00008f0073737a23 */ /* 0x100fe20000010887 */
[----:B------:R3:W-:Y:S01]  /*5aa0*/  MUFU.EX2 R228, R19 ;  /* 0x0000001300e47308 */ /* 0x0007e20000000800 */
[--C-:B------:R-:W-:Y:S02]  /*5ab0*/  FFMA.FTZ R6, R6, c[0x0][0x23c], -R135.reuse ;  /* 0x00008f0006067a23 */ /* 0x100fe40000010887 */
[--C-:B------:R-:W-:Y:S02]  /*5ac0*/  FFMA.FTZ R7, R7, c[0x0][0x23c], -R135.reuse ;  /* 0x00008f0007077a23 */ /* 0x100fe40000010887 */
[--C-:B------:R-:W-:Y:S02]  /*5ad0*/  FFMA.FTZ R38, R38, c[0x0][0x23c], -R135.reuse ;  /* 0x00008f0026267a23 */ /* 0x100fe40000010887 */
[----:B------:R-:W-:Y:S02]  /*5ae0*/  FFMA.FTZ R39, R39, c[0x0][0x23c], -R135 ;  /* 0x00008f0027277a23 */ /* 0x000fe40000010887 */
[--C-:B------:R-:W-:Y:S01]  /*5af0*/  FFMA.FTZ R8, R8, c[0x0][0x23c], -R133.reuse ;  /* 0x00008f0008087a23 */ /* 0x100fe20000010885 */
[----:B------:R4:W-:Y:S01]  /*5b00*/  MUFU.EX2 R191, R6 ;  /* 0x0000000600bf7308 */ /* 0x0009e20000000800 */
[--C-:B------:R-:W-:Y:S02]  /*5b10*/  FFMA.FTZ R9, R9, c[0x0][0x23c], -R133.reuse ;  /* 0x00008f0009097a23 */ /* 0x100fe40000010885 */
[--C-:B------:R-:W-:Y:S02]  /*5b20*/  FFMA.FTZ R10, R10, c[0x0][0x23c], -R134.reuse ;  /* 0x00008f000a0a7a23 */ /* 0x100fe40000010886 */
[----:B--2---:R-:W-:Y:S02]  /*5b30*/  FMUL.FTZ R18, R132, R154 ;  /* 0x0000009a84127220 */ /* 0x004fe40000410000 */
[--C-:B------:R-:W-:Y:S02]  /*5b40*/  FFMA.FTZ R11, R11, c[0x0][0x23c], -R134.reuse ;  /* 0x00008f000b0b7a23 */ /* 0x100fe40000010886 */
[--C-:B------:R-:W-:Y:S01]  /*5b50*/  FFMA.FTZ R12, R12, c[0x0][0x23c], -R133.reuse ;  /* 0x00008f000c0c7a23 */ /* 0x100fe20000010885 */
[----:B------:R-:W2:Y:S01]  /*5b60*/  MUFU.EX2 R201, R7 ;  /* 0x0000000700c97308 */ /* 0x000ea20000000800 */
[----:B------:R-:W-:Y:S02]  /*5b70*/  FFMA.FTZ R13, R13, c[0x0][0x23c], -R133 ;  /* 0x00008f000d0d7a23 */ /* 0x000fe40000010885 */
[--C-:B------:R-:W-:Y:S02]  /*5b80*/  FFMA.FTZ R14, R14, c[0x0][0x23c], -R134.reuse ;  /* 0x00008f000e0e7a23 */ /* 0x100fe40000010886 */
[----:B---3--:R-:W-:Y:S02]  /*5b90*/  FMUL.FTZ R19, R132, R155 ;  /* 0x0000009b84137220 */ /* 0x008fe40000410000 */
[----:B------:R-:W-:Y:S01]  /*5ba0*/  LDSM.16.MT88.4 R152, [R204+0x5c00] ;  /* 0x005c0000cc98783b */ /* 0x000fe20000004200 */
[--C-:B------:R-:W-:Y:S02]  /*5bb0*/  FFMA.FTZ R34, R34, c[0x0][0x23c], -R135.reuse ;  /* 0x00008f0022227a23 */ /* 0x100fe40000010887 */
[----:B------:R3:W-:Y:S01]  /*5bc0*/  MUFU.EX2 R200, R38 ;  /* 0x0000002600c87308 */ /* 0x0007e20000000800 */
[----:B------:R-:W-:Y:S02]  /*5bd0*/  FFMA.FTZ R35, R35, c[0x0][0x23c], -R135 ;  /* 0x00008f0023237a23 */ /* 0x000fe40000010887 */
[--C-:B------:R-:W-:Y:S02]  /*5be0*/  FFMA.FTZ R24, R24, c[0x0][0x23c], -R133.reuse ;  /* 0x00008f0018187a23 */ /* 0x100fe40000010885 */
[----:B----4-:R-:W-:Y:S02]  /*5bf0*/  FMUL.FTZ R6, R132, R146 ;  /* 0x0000009284067220 */ /* 0x010fe40000410000 */
[--C-:B------:R-:W-:Y:S02]  /*5c00*/  FFMA.FTZ R25, R25, c[0x0][0x23c], -R133.reuse ;  /* 0x00008f0019197a23 */ /* 0x100fe40000010885 */
[--C-:B------:R-:W-:Y:S01]  /*5c10*/  FFMA.FTZ R27, R27, c[0x0][0x23c], -R134.reuse ;  /* 0x00008f001b1b7a23 */ /* 0x100fe20000010886 */
[----:B------:R4:W-:Y:S01]  /*5c20*/  MUFU.EX2 R232, R39 ;  /* 0x0000002700e87308 */ /* 0x0009e20000000800 */
[--C-:B------:R-:W-:Y:S02]  /*5c30*/  FFMA.FTZ R28, R28, c[0x0][0x23c], -R133.reuse ;  /* 0x00008f001c1c7a23 */ /* 0x100fe40000010885 */
[----:B------:R-:W-:Y:S01]  /*5c40*/  FFMA.FTZ R29, R29, c[0x0][0x23c], -R133 ;  /* 0x00008f001d1d7a23 */ /* 0x000fe20000010885 */
[----:B--2---:R-:W-:Y:S01]  /*5c50*/  F2FP.BF16.PACK_AB R37, R201, R191 ;  /* 0x000000bfc925723e */ /* 0x004fe200000010ff */
[----:B------:R-:W-:Y:S02]  /*5c60*/  FMUL.FTZ R7, R132, R147 ;  /* 0x0000009384077220 */ /* 0x000fe40000410000 */
[--C-:B------:R-:W-:Y:S02]  /*5c70*/  FFMA.FTZ R30, R30, c[0x0][0x23c], -R134.reuse ;  /* 0x00008f001e1e7a23 */ /* 0x100fe40000010886 */
[--C-:B------:R-:W-:Y:S01]  /*5c80*/  FFMA.FTZ R31, R31, c[0x0][0x23c], -R134.reuse ;  /* 0x00008f001f1f7a23 */ /* 0x100fe20000010886 */
[----:B------:R-:W-:Y:S01]  /*5c90*/  MUFU.EX2 R195, R41 ;  /* 0x0000002900c37308 */ /* 0x000fe20000000800 */
[--C-:B------:R-:W-:Y:S02]  /*5ca0*/  FFMA.FTZ R66, R66, c[0x0][0x23c], -R135.reuse ;  /* 0x00008f0042427a23 */ /* 0x100fe40000010887 */
[----:B------:R-:W-:Y:S01]  /*5cb0*/  FFMA.FTZ R67, R67, c[0x0][0x23c], -R135 ;  /* 0x00008f0043437a23 */ /* 0x000fe20000010887 */
[----:B---3--:R-:W-:Y:S01]  /*5cc0*/  F2FP.BF16.PACK_AB R38, R235, R202 ;  /* 0x000000caeb26723e */ /* 0x008fe200000010ff */
[--C-:B------:R-:W-:Y:S02]  /*5cd0*/  FFMA.FTZ R56, R56, c[0x0][0x23c], -R133.reuse ;  /* 0x00008f0038387a23 */ /* 0x100fe40000010885 */
[--C-:B------:R-:W-:Y:S02]  /*5ce0*/  FFMA.FTZ R57, R57, c[0x0][0x23c], -R133.reuse ;  /* 0x00008f0039397a23 */ /* 0x100fe40000010885 */
[--C-:B------:R-:W-:Y:S01]  /*5cf0*/  FFMA.FTZ R58, R58, c[0x0][0x23c], -R134.reuse ;  /* 0x00008f003a3a7a23 */ /* 0x100fe20000010886 */
[----:B------:R-:W-:Y:S01]  /*5d00*/  MUFU.EX2 R184, R42 ;  /* 0x0000002a00b87308 */ /* 0x000fe20000000800 */
[--C-:B------:R-:W-:Y:S02]  /*5d10*/  FFMA.FTZ R59, R59, c[0x0][0x23c], -R134.reuse ;  /* 0x00008f003b3b7a23 */ /* 0x100fe40000010886 */
[--C-:B------:R-:W-:Y:S01]  /*5d20*/  FFMA.FTZ R60, R60, c[0x0][0x23c], -R133.reuse ;  /* 0x00008f003c3c7a23 */ /* 0x100fe20000010885 */
[----:B----4-:R-:W-:Y:S01]  /*5d30*/  F2FP.BF16.PACK_AB R39, R228, R197 ;  /* 0x000000c5e427723e */ /* 0x010fe200000010ff */
[----:B------:R-:W-:Y:S02]  /*5d40*/  FFMA.FTZ R61, R61, c[0x0][0x23c], -R133 ;  /* 0x00008f003d3d7a23 */ /* 0x000fe40000010885 */
[--C-:B------:R-:W-:Y:S02]  /*5d50*/  FFMA.FTZ R62, R62, c[0x0][0x23c], -R134.reuse ;  /* 0x00008f003e3e7a23 */ /* 0x100fe40000010886 */
[--C-:B------:R-:W-:Y:S01]  /*5d60*/  FFMA.FTZ R63, R63, c[0x0][0x23c], -R134.reuse ;  /* 0x00008f003f3f7a23 */ /* 0x100fe20000010886 */
[----:B------:R2:W-:Y:S01]  /*5d70*/  MUFU.EX2 R189, R43 ;  /* 0x0000002b00bd7308 */ /* 0x0005e20000000800 */
[-C--:B-1----:R-:W-:Y:S05]  /*5d80*/  HMMA.16816.F32.BF16 R4, R36, R20.reuse, R4 ;  /* 0x000000142404723c */ /* 0x082fea0000041804 */
[--C-:B------:R-:W-:Y:S02]  /*5d90*/  FFMA.FTZ R70, R70, c[0x0][0x23c], -R135.reuse ;  /* 0x00008f0046467a23 */ /* 0x100fe40000010887 */
[--C-:B------:R-:W-:Y:S02]  /*5da0*/  FFMA.FTZ R71, R71, c[0x0][0x23c], -R135.reuse ;  /* 0x00008f0047477a23 */ /* 0x100fe40000010887 */
[----:B------:R-:W-:Y:S03]  /*5db0*/  MUFU.EX2 R0, R0 ;  /* 0x0000000000007308 */ /* 0x000fe60000000800 */
[--C-:B------:R-:W-:Y:S02]  /*5dc0*/  FFMA.FTZ R82, R82, c[0x0][0x23c], -R135.reuse ;  /* 0x00008f0052527a23 */ /* 0x100fe40000010887 */
[----:B------:R-:W-:Y:S02]  /*5dd0*/  FFMA.FTZ R83, R83, c[0x0][0x23c], -R135 ;  /* 0x00008f0053537a23 */ /* 0x000fe40000010887 */
[--C-:B------:R-:W-:Y:S02]  /*5de0*/  FFMA.FTZ R72, R72, c[0x0][0x23c], -R133.reuse ;  /* 0x00008f0048487a23 */ /* 0x100fe40000010885 */
[--C-:B------:R-:W-:Y:S01]  /*5df0*/  FFMA.FTZ R73, R73, c[0x0][0x23c], -R133.reuse ;  /* 0x00008f0049497a23 */ /* 0x100fe20000010885 */
[----:B------:R1:W-:Y:S01]  /*5e00*/  MUFU.EX2 R176, R8 ;  /* 0x0000000800b07308 */ /* 0x0003e20000000800 */
[--C-:B------:R-:W-:Y:S02]  /*5e10*/  FFMA.FTZ R74, R74, c[0x0][0x23c], -R134.reuse ;  /* 0x00008f004a4a7a23 */ /* 0x100fe40000010886 */
[--C-:B------:R-:W-:Y:S01]  /*5e20*/  FFMA.FTZ R75, R75, c[0x0][0x23c], -R134.reuse ;  /* 0x00008f004b4b7a23 */ /* 0x100fe20000010886 */
[----:B--2---:R-:W2:Y:S01]  /*5e30*/  LDSM.16.MT88.4 R40, [R205+0x4000] ;  /* 0x00400000cd28783b */ /* 0x004ea20000004200 */
[--C-:B------:R-:W-:Y:S02]  /*5e40*/  FFMA.FTZ R76, R76, c[0x0][0x23c], -R133.reuse ;  /* 0x00008f004c4c7a23 */ /* 0x100fe40000010885 */
[----:B------:R-:W-:Y:S02]  /*5e50*/  FFMA.FTZ R77, R77, c[0x0][0x23c], -R133 ;  /* 0x00008f004d4d7a23 */ /* 0x000fe40000010885 */
[--C-:B------:R-:W-:Y:S01]  /*5e60*/  FFMA.FTZ R78, R78, c[0x0][0x23c], -R134.reuse ;  /* 0x00008f004e4e7a23 */ /* 0x100fe20000010886 */
[----:B------:R-:W3:Y:S01]  /*5e70*/  MUFU.EX2 R179, R9 ;  /* 0x0000000900b37308 */ /* 0x000ee20000000800 */
[--C-:B------:R-:W-:Y:S02]  /*5e80*/  FFMA.FTZ R79, R79, c[0x0][0x23c], -R134.reuse ;  /* 0x00008f004f4f7a23 */ /* 0x100fe40000010886 */
[--C-:B------:R-:W-:Y:S02]  /*5e90*/  FFMA.FTZ R86, R86, c[0x0][0x23c], -R135.reuse ;  /* 0x00008f0056567a23 */ /* 0x100fe40000010887 */
[--C-:B------:R-:W-:Y:S02]  /*5ea0*/  FFMA.FTZ R87, R87, c[0x0][0x23c], -R135.reuse ;  /* 0x00008f0057577a23 */ /* 0x100fe40000010887 */
[--C-:B------:R-:W-:Y:S02]  /*5eb0*/  FFMA.FTZ R98, R98, c[0x0][0x23c], -R135.reuse ;  /* 0x00008f0062627a23 */ /* 0x100fe40000010887 */
[----:B------:R-:W-:Y:S01]  /*5ec0*/  FFMA.FTZ R99, R99, c[0x0][0x23c], -R135 ;  /* 0x00008f0063637a23 */ /* 0x000fe20000010887 */
[----:B------:R4:W-:Y:S01]  /*5ed0*/  MUFU.EX2 R174, R10 ;  /* 0x0000000a00ae7308 */ /* 0x0009e20000000800 */
[--C-:B------:R-:W-:Y:S02]  /*5ee0*/  FFMA.FTZ R88, R88, c[0x0][0x23c], -R133.reuse ;  /* 0x00008f0058587a23 */ /* 0x100fe40000010885 */
[--C-:B------:R-:W-:Y:S02]  /*5ef0*/  FFMA.FTZ R89, R89, c[0x0][0x23c], -R133.reuse ;  /* 0x00008f0059597a23 */ /* 0x100fe40000010885 */
[----:B-1----:R-:W-:Y:S02]  /*5f00*/  FMUL.FTZ R8, R2, R140 ;  /* 0x0000008c02087220 */ /* 0x002fe40000410000 */
[--C-:B------:R-:W-:Y:S02]  /*5f10*/  FFMA.FTZ R90, R90, c[0x0][0x23c], -R134.reuse ;  /* 0x00008f005a5a7a23 */ /* 0x100fe40000010886 */
[--C-:B------:R-:W-:Y:S01]  /*5f20*/  FFMA.FTZ R91, R91, c[0x0][0x23c], -R134.reuse ;  /* 0x00008f005b5b7a23 */ /* 0x100fe20000010886 */
[----:B------:R1:W5:Y:S01]  /*5f30*/  MUFU.EX2 R177, R11 ;  /* 0x0000000b00b17308 */ /* 0x0003620000000800 */
[--C-:B------:R-:W-:Y:S02]  /*5f40*/  FFMA.FTZ R92, R92, c[0x0][0x23c], -R133.reuse ;  /* 0x00008f005c5c7a23 */ /* 0x100fe40000010885 */
[--C-:B------:R-:W-:Y:S01]  /*5f50*/  FFMA.FTZ R93, R93, c[0x0][0x23c], -R133.reuse ;  /* 0x00008f005d5d7a23 */ /* 0x100fe20000010885 */
[----:B---3--:R-:W-:Y:S01]  /*5f60*/  F2FP.BF16.PACK_AB R32, R179, R176 ;  /* 0x000000b0b320723e */ /* 0x008fe200000010ff */
[----:B------:R-:W-:Y:S02]  /*5f70*/  FMUL.FTZ R9, R2, R141 ;  /* 0x0000008d02097220 */ /* 0x000fe40000410000 */
        /* <DEDUP_REMOVED lines=8> */
[----:B------:R4:W2:Y:S01]  /*6000*/  MUFU.EX2 R186, R13 ;  /* 0x0000000d00ba7308 */ /* 0x0008a20000000800 */
[--C-:B------:R-:W-:Y:S02]  /*6010*/  FFMA.FTZ R108, R108, c[0x0][0x23c], -R133.reuse ;  /* 0x00008f006c6c7a23 */ /* 0x100fe40000010885 */
[----:B------:R-:W-:Y:S02]  /*6020*/  FFMA.FTZ R109, R109, c[0x0][0x23c], -R133 ;  /* 0x00008f006d6d7a23 */ /* 0x000fe40000010885 */
[----:B-1----:R-:W-:Y:S02]  /*6030*/  FMUL.FTZ R11, R0, R143 ;  /* 0x0000008f000b7220 */ /* 0x002fe40000410000 */
[--C-:B------:R-:W-:Y:S02]  /*6040*/  FFMA.FTZ R110, R110, c[0x0][0x23c], -R134.reuse ;  /* 0x00008f006e6e7a23 */ /* 0x100fe40000010886 */
[--C-:B------:R-:W-:Y:S01]  /*6050*/  FFMA.FTZ R111, R111, c[0x0][0x23c], -R134.reuse ;  /* 0x00008f006f6f7a23 */ /* 0x100fe20000010886 */
[----:B------:R1:W-:Y:S01]  /*6060*/  MUFU.EX2 R178, R14 ;  /* 0x0000000e00b27308 */ /* 0x0003e20000000800 */
[--C-:B------:R-:W-:Y:S02]  /*6070*/  FFMA.FTZ R118, R118, c[0x0][0x23c], -R135.reuse ;  /* 0x00008f0076767a23 */ /* 0x100fe40000010887 */
[--C-:B------:R-:W-:Y:S02]  /*6080*/  FFMA.FTZ R119, R119, c[0x0][0x23c], -R135.reuse ;  /* 0x00008f0077777a23 */ /* 0x100fe40000010887 */
[----:B---3--:R-:W-:Y:S02]  /*6090*/  FMUL.FTZ R12, R2, R148 ;  /* 0x00000094020c7220 */ /* 0x008fe40000410000 */
[--C-:B------:R-:W-:Y:S02]  /*60a0*/  FFMA.FTZ R130, R130, c[0x0][0x23c], -R135.reuse ;  /* 0x00008f0082827a23 */ /* 0x100fe40000010887 */
[----:B------:R-:W-:Y:S01]  /*60b0*/  FFMA.FTZ R135, R131, c[0x0][0x23c], -R135 ;  /* 0x00008f0083877a23 */ /* 0x000fe20000010887 */
[----:B------:R3:W2:Y:S01]  /*60c0*/  MUFU.EX2 R180, R15 ;  /* 0x0000000f00b47308 */ /* 0x0006a20000000800 */
[--C-:B------:R-:W-:Y:S02]  /*60d0*/  FFMA.FTZ R120, R120, c[0x0][0x23c], -R133.reuse ;  /* 0x00008f0078787a23 */ /* 0x100fe40000010885 */
[--C-:B------:R-:W-:Y:S02]  /*60e0*/  FFMA.FTZ R121, R121, c[0x0][0x23c], -R133.reuse ;  /* 0x00008f0079797a23 */ /* 0x100fe40000010885 */
[----:B----4-:R-:W-:Y:S02]  /*60f0*/  FMUL.FTZ R13, R2, R149 ;  /* 0x00000095020d7220 */ /* 0x010fe40000410000 */
[--C-:B------:R-:W-:Y:S02]  /*6100*/  FFMA.FTZ R124, R124, c[0x0][0x23c], -R133.reuse ;  /* 0x00008f007c7c7a23 */ /* 0x100fe40000010885 */
[----:B------:R-:W-:Y:S01]  /*6110*/  FFMA.FTZ R133, R125, c[0x0][0x23c], -R133 ;  /* 0x00008f007d857a23 */ /* 0x000fe20000010885 */
[----:B------:R5:W-:Y:S01]  /*6120*/  MUFU.EX2 R241, R33 ;  /* 0x0000002100f17308 */ /* 0x000be20000000800 */
[--C-:B------:R-:W-:Y:S02]  /*6130*/  FFMA.FTZ R122, R122, c[0x0][0x23c], -R134.reuse ;  /* 0x00008f007a7a7a23 */ /* 0x100fe40000010886 */
[--C-:B------:R-:W-:Y:S02]  /*6140*/  FFMA.FTZ R123, R123, c[0x0][0x23c], -R134.reuse ;  /* 0x00008f007b7b7a23 */ /* 0x100fe40000010886 */
[----:B-1----:R-:W-:Y:S02]  /*6150*/  FMUL.FTZ R14, R0, R150 ;  /* 0x00000096000e7220 */ /* 0x002fe40000410000 */
[--C-:B------:R-:W-:Y:S02]  /*6160*/  FFMA.FTZ R126, R126, c[0x0][0x23c], -R134.reuse ;  /* 0x00008f007e7e7a23 */ /* 0x100fe40000010886 */
[----:B------:R-:W-:Y:S01]  /*6170*/  FFMA.FTZ R134, R127, c[0x0][0x23c], -R134 ;  /* 0x00008f007f867a23 */ /* 0x000fe20000010886 */
[----:B------:R2:W-:Y:S01]  /*6180*/  MUFU.EX2 R238, R34 ;  /* 0x0000002200ee7308 */ /* 0x0005e20000000800 */
[----:B---3--:R-:W-:Y:S09]  /*6190*/  FMUL.FTZ R15, R0, R151 ;  /* 0x00000097000f7220 */ /* 0x008ff20000410000 */
[----:B------:R1:W-:Y:S01]  /*61a0*/  MUFU.EX2 R242, R35 ;  /* 0x0000002300f27308 */ /* 0x0003e20000000800 */
[----:B-----5:R-:W-:Y:S09]  /*61b0*/  F2FP.BF16.PACK_AB R33, R177, R174 ;  /* 0x000000aeb121723e */ /* 0x020ff200000010ff */
[----:B------:R3:W-:Y:S01]  /*61c0*/  MUFU.EX2 R175, R24 ;  /* 0x0000001800af7308 */ /* 0x0007e20000000800 */
[----:B--2---:R-:W-:Y:S09]  /*61d0*/  F2FP.BF16.PACK_AB R34, R186, R182 ;  /* 0x000000b6ba22723e */ /* 0x004ff200000010ff */
[----:B------:R2:W4:Y:S01]  /*61e0*/  MUFU.EX2 R190, R25 ;  /* 0x0000001900be7308 */ /* 0x0005220000000800 */
[----:B-1----:R-:W-:Y:S09]  /*61f0*/  F2FP.BF16.PACK_AB R35, R180, R178 ;  /* 0x000000b2b423723e */ /* 0x002ff200000010ff */
[----:B------:R1:W-:Y:S01]  /*6200*/  MUFU.EX2 R173, R26 ;  /* 0x0000001a00ad7308 */ /* 0x0003e20000000800 */
[C---:B------:R-:W-:Y:S04]  /*6210*/  HMMA.16816.F32.BF16 R8, R32.reuse, R20, R8 ;  /* 0x000000142008723c */ /* 0x040fe80000041808 */
[C---:B---3--:R-:W-:Y:S03]  /*6220*/  FMUL.FTZ R24, R2.reuse, R160 ;  /* 0x000000a002187220 */ /* 0x048fe60000410000 */
[C---:B------:R-:W-:Y:S01]  /*6230*/  FMUL.FTZ R20, R139.reuse, R156 ;  /* 0x0000009c8b147220 */ /* 0x040fe20000410000 */
[-C--:B------:R-:W-:Y:S01]  /*6240*/  HMMA.16816.F32.BF16 R12, R32, R22.reuse, R12 ;  /* 0x00000016200c723c */ /* 0x080fe2000004180c */
[----:B------:R3:W5:Y:S03]  /*6250*/  MUFU.EX2 R185, R27 ;  /* 0x0000001b00b97308 */ /* 0x0007660000000800 */
[----:B------:R-:W-:Y:S02]  /*6260*/  FMUL.FTZ R21, R139, R157 ;  /* 0x0000009d8b157220 */ /* 0x000fe40000410000 */
[----:B--2---:R-:W-:Y:S02]  /*6270*/  FMUL.FTZ R25, R2, R161 ;  /* 0x000000a102197220 */ /* 0x004fe40000410000 */
[C---:B------:R-:W-:Y:S03]  /*6280*/  HMMA.16816.F32.BF16 R16, R36.reuse, R22, R16 ;  /* 0x000000162410723c */ /* 0x040fe60000041810 */
[----:B------:R-:W-:Y:S04]  /*6290*/  MUFU.EX2 R198, R44 ;  /* 0x0000002c00c67308 */ /* 0x000fe80000000800 */
[C---:B------:R-:W-:Y:S02]  /*62a0*/  FMUL.FTZ R22, R132.reuse, R158 ;  /* 0x0000009e84167220 */ /* 0x040fe40000410000 */
[----:B------:R-:W-:Y:S03]  /*62b0*/  FMUL.FTZ R23, R132, R159 ;  /* 0x0000009f84177220 */ /* 0x000fe60000410000 */
[C---:B-1----:R-:W-:Y:S01]  /*62c0*/  FMUL.FTZ R26, R0.reuse, R162 ;  /* 0x000000a2001a7220 */ /* 0x042fe20000410000 */
[----:B------:R-:W-:Y:S03]  /*62d0*/  MUFU.EX2 R226, R45 ;  /* 0x0000002d00e27308 */ /* 0x000fe60000000800 */
[-C--:B------:R-:W-:Y:S03]  /*62e0*/  HMMA.16816.F32.BF16 R20, R36, R40.reuse, R20 ;  /* 0x000000282414723c */ /* 0x080fe60000041814 */
[----:B---3--:R-:W-:Y:S04]  /*62f0*/  FMUL.FTZ R27, R0, R163 ;  /* 0x000000a3001b7220 */ /* 0x008fe80000410000 */
        /* <DEDUP_REMOVED lines=11> */
[C---:B---3--:R-:W-:Y:S02]  /*63b0*/  FMUL.FTZ R29, R2.reuse, R165 ;  /* 0x000000a5021d7220 */ /* 0x048fe40000410000 */
[----:B------:R-:W-:Y:S07]  /*63c0*/  FFMA.FTZ R2, R2, R221, R176 ;  /* 0x000000dd02027223 */ /* 0x000fee00000100b0 */
        /* <DEDUP_REMOVED lines=13> */
[C---:B------:R-:W-:Y:S01]  /*64a0*/  FMUL.FTZ R35, R132.reuse, R171 ;  /* 0x000000ab84237220 */ /* 0x040fe20000410000 */
[----:B------:R-:W-:Y:S01]  /*64b0*/  MUFU.EX2 R229, R52 ;  /* 0x0000003400e57308 */ /* 0x000fe20000000800 */
[----:B------:R-:W-:Y:S02]  /*64c0*/  FFMA.FTZ R132, R132, R222, R191 ;  /* 0x000000de84847223 */ /* 0x000fe400000100bf */
[----:B------:R-:W-:Y:S03]  /*64d0*/  FFMA.FTZ R139, R139, R219, R192 ;  /* 0x000000db8b8b7223 */ /* 0x000fe600000100c0 */
[----:B------:R-:W-:Y:S04]  /*64e0*/  HMMA.16816.F32.BF16 R32, R36, R42, R32 ;  /* 0x0000002a2420723c */ /* 0x000fe80000041820 */
[----:B------:R-:W-:Y:S01]  /*64f0*/  MUFU.EX2 R233, R53 ;  /* 0x0000003500e97308 */ /* 0x000fe20000000800 */
[----:B------:R-:W-:Y:S02]  /*6500*/  FADD.FTZ R139, R225, R139 ;  /* 0x0000008be18b7221 */ /* 0x000fe40000010000 */
        /* <DEDUP_REMOVED lines=76> */
[----:B------:R-:W3:Y:S02]  /*69d0*/  LDSM.16.MT88.4 R52, [R204+0x5400] ;  /* 0x00540000cc34783b */ /* 0x000ee40000004200 */
[----:B------:R-:W5:Y:S04]  /*69e0*/  MUFU.EX2 R73, R73 ;  /* 0x0000004900497308 */ /* 0x000f680000000800 */
[----:B----4-:R-:W-:Y:S02]  /*69f0*/  F2FP.BF16.PACK_AB R36, R69, R68 ;  /* 0x000000444524723e */ /* 0x010fe400000010ff */
[----:B-1----:R-:W-:Y:S03]  /*6a00*/  F2FP.BF16.PACK_AB R37, R71, R70 ;  /* 0x000000464725723e */ /* 0x002fe600000010ff */
[----:B--2---:R-:W-:Y:S01]  /*6a10*/  F2FP.BF16.PACK_AB R38, R81, R80 ;  /* 0x000000505126723e */ /* 0x004fe200000010ff */
[----:B------:R-:W-:Y:S01]  /*6a20*/  MUFU.EX2 R74, R74 ;  /* 0x0000004a004a7308 */ /* 0x000fe20000000800 */
[----:B-----5:R-:W-:Y:S07]  /*6a30*/  F2FP.BF16.PACK_AB R39, R83, R82 ;  /* 0x000000525327723e */ /* 0x020fee00000010ff */
[-C--:B------:R-:W-:Y:S02]  /*6a40*/  HMMA.16816.F32.BF16 R4, R36, R44.reuse, R4 ;  /* 0x0000002c2404723c */ /* 0x080fe40000041804 */
[----:B------:R-:W1:Y:S01]  /*6a50*/  MUFU.EX2 R75, R75 ;  /* 0x0000004b004b7308 */ /* 0x000e620000000800 */
[----:B------:R-:W-:Y:S09]  /*6a60*/  F2FP.BF16.PACK_AB R40, R73, R72 ;  /* 0x000000484928723e */ /* 0x000ff200000010ff */
        /* <DEDUP_REMOVED lines=14> */
[----:B------:R-:W4:Y:S02]  /*6b50*/  LDSM.16.MT88.4 R44, [R205+0x5400] ;  /* 0x00540000cd2c783b */ /* 0x000f240000004200 */
[----:B------:R-:W-:Y:S05]  /*6b60*/  MUFU.EX2 R96, R96 ;  /* 0x0000006000607308 */ /* 0x000fea0000000800 */
[-C--:B---3--:R-:W-:Y:S05]  /*6b70*/  HMMA.16816.F32.BF16 R20, R36, R48.reuse, R20 ;  /* 0x000000302414723c */ /* 0x088fea0000041814 */
[----:B------:R-:W3:Y:S03]  /*6b80*/  MUFU.EX2 R97, R97 ;  /* 0x0000006100617308 */ /* 0x000ee60000000800 */
[C---:B------:R-:W-:Y:S07]  /*6b90*/  HMMA.16816.F32.BF16 R24, R40.reuse, R48, R24 ;  /* 0x000000302818723c */ /* 0x040fee0000041818 */
[----:B------:R-:W-:Y:S01]  /*6ba0*/  MUFU.EX2 R98, R98 ;  /* 0x0000006200627308 */ /* 0x000fe20000000800 */
[-C--:B------:R-:W-:Y:S08]  /*6bb0*/  HMMA.16816.F32.BF16 R28, R40, R50.reuse, R28 ;  /* 0x00000032281c723c */ /* 0x080ff0000004181c */
[----:B------:R-:W-:Y:S01]  /*6bc0*/  HMMA.16816.F32.BF16 R32, R36, R50, R32 ;  /* 0x000000322420723c */ /* 0x000fe20000041820 */
[----:B------:R-:W5:Y:S01]  /*6bd0*/  MUFU.EX2 R99, R99 ;  /* 0x0000006300637308 */ /* 0x000f620000000800 */
[----:B------:R-:W4:Y:S05]  /*6be0*/  LDSM.16.MT88.4 R48, [R204+0x5800] ;  /* 0x00580000cc30783b */ /* 0x000f2a0000004200 */
[----:B--2---:R-:W-:Y:S02]  /*6bf0*/  F2FP.BF16.PACK_AB R36, R85, R84 ;  /* 0x000000545524723e */ /* 0x004fe400000010ff */
[----:B-1----:R-:W-:Y:S02]  /*6c00*/  F2FP.BF16.PACK_AB R37, R87, R86 ;  /* 0x000000565725723e */ /* 0x002fe400000010ff */
[----:B------:R-:W-:Y:S01]  /*6c10*/  MUFU.EX2 R88, R88 ;  /* 0x0000005800587308 */ /* 0x000fe20000000800 */
[----:B---3--:R-:W-:Y:S09]  /*6c20*/  F2FP.BF16.PACK_AB R38, R97, R96 ;  /* 0x000000606126723e */ /* 0x008ff200000010ff */
[----:B------:R-:W1:Y:S01]  /*6c30*/  MUFU.EX2 R89, R89 ;  /* 0x0000005900597308 */ /* 0x000e620000000800 */
[----:B-----5:R-:W-:Y:S09]  /*6c40*/  F2FP.BF16.PACK_AB R39, R99, R98 ;  /* 0x000000626327723e */ /* 0x020ff200000010ff */
[----:B------:R-:W-:Y:S01]  /*6c50*/  MUFU.EX2 R90, R90 ;  /* 0x0000005a005a7308 */ /* 0x000fe20000000800 */
[-C--:B------:R-:W-:Y:S09]  /*6c60*/  HMMA.16816.F32.BF16 R4, R36, R52.reuse, R4 ;  /* 0x000000342404723c */ /* 0x080ff20000041804 */
        /* <DEDUP_REMOVED lines=17> */
[----:B------:R-:W-:Y:S01]  /*6d80*/  MOV R132, R138 ;  /* 0x0000008a00847202 */ /* 0x000fe20000000f00 */
[----:B------:R-:W-:Y:S02]  /*6d90*/  FADD.FTZ R52, R179, R2 ;  /* 0x00000002b3347221 */ /* 0x000fe40000010000 */
[C---:B------:R-:W-:Y:S03]  /*6da0*/  HMMA.16816.F32.BF16 R16, R36.reuse, R54, R16 ;  /* 0x000000362410723c */ /* 0x040fe60000041810 */
[----:B------:R-:W-:Y:S01]  /*6db0*/  MUFU.EX2 R112, R112 ;  /* 0x0000007000707308 */ /* 0x000fe20000000800 */
[----:B------:R-:W-:Y:S02]  /*6dc0*/  FADD.FTZ R2, R202, R139 ;  /* 0x0000008bca027221 */ /* 0x000fe40000010000 */
[----:B------:R-:W-:Y:S02]  /*6dd0*/  FADD.FTZ R52, R182, R52 ;  /* 0x00000034b6347221 */ /* 0x000fe40000010000 */
[-C--:B----4-:R-:W-:Y:S04]  /*6de0*/  HMMA.16816.F32.BF16 R20, R36, R44.reuse, R20 ;  /* 0x0000002c2414723c */ /* 0x090fe80000041814 */
[----:B------:R-:W-:Y:S01]  /*6df0*/  FADD.FTZ R2, R235, R2 ;  /* 0x00000002eb027221 */ /* 0x000fe20000010000 */
[----:B------:R-:W3:Y:S01]  /*6e00*/  MUFU.EX2 R113, R113 ;  /* 0x0000007100717308 */ /* 0x000ee20000000800 */
[----:B------:R-:W-:Y:S02]  /*6e10*/  FADD.FTZ R52, R186, R52 ;  /* 0x00000034ba347221 */ /* 0x000fe40000010000 */
[C---:B------:R-:W-:Y:S04]  /*6e20*/  HMMA.16816.F32.BF16 R24, R40.reuse, R44, R24 ;  /* 0x0000002c2818723c */ /* 0x040fe80000041818 */
[----:B------:R-:W-:Y:S02]  /*6e30*/  FADD.FTZ R2, R188, R2 ;  /* 0x00000002bc027221 */ /* 0x000fe40000010000 */
[----:B------:R-:W-:Y:S01]  /*6e40*/  FADD.FTZ R52, R175, R52 ;  /* 0x00000034af347221 */ /* 0x000fe20000010000 */
[----:B------:R-:W-:Y:S01]  /*6e50*/  MUFU.EX2 R114, R114 ;  /* 0x0000007200727308 */ /* 0x000fe20000000800 */
[----:B------:R-:W-:Y:S01]  /*6e60*/  FADD.FTZ R45, R228, R53 ;  /* 0x00000035e42d7221 */ /* 0x000fe20000010000 */
[-C--:B------:R-:W-:Y:S03]  /*6e70*/  HMMA.16816.F32.BF16 R28, R40, R46.reuse, R28 ;  /* 0x0000002e281c723c */ /* 0x080fe6000004181c */
[----:B------:R-:W-:Y:S02]  /*6e80*/  FADD.FTZ R44, R180, R0 ;  /* 0x00000000b42c7221 */ /* 0x000fe40000010000 */
[----:B------:R-:W-:Y:S02]  /*6e90*/  FADD.FTZ R0, R183, R45 ;  /* 0x0000002db7007221 */ /* 0x000fe40000010000 */
[----:B------:R-:W-:Y:S01]  /*6ea0*/  FADD.FTZ R40, R173, R44 ;  /* 0x0000002cad287221 */ /* 0x000fe20000010000 */
[----:B------:R-:W4:Y:S01]  /*6eb0*/  MUFU.EX2 R115, R115 ;  /* 0x0000007300737308 */ /* 0x000f220000000800 */
[----:B------:R-:W-:Y:S01]  /*6ec0*/  HMMA.16816.F32.BF16 R32, R36, R46, R32 ;  /* 0x0000002e2420723c */ /* 0x000fe20000041820 */
[----:B------:R-:W5:Y:S03]  /*6ed0*/  LDSM.16.MT88.4 R44, [R205+0x5800] ;  /* 0x00580000cd2c783b */ /* 0x000f660000004200 */
[----:B------:R-:W-:Y:S02]  /*6ee0*/  FADD.FTZ R53, R193, R2 ;  /* 0x00000002c1357221 */ /* 0x000fe40000010000 */
[----:B------:R-:W-:Y:S01]  /*6ef0*/  FADD.FTZ R2, R185, R40 ;  /* 0x00000028b9027221 */ /* 0x000fe20000010000 */
[----:B-1----:R-:W-:Y:S01]  /*6f00*/  F2FP.BF16.PACK_AB R36, R101, R100 ;  /* 0x000000646524723e */ /* 0x002fe200000010ff */
[----:B------:R-:W-:Y:S01]  /*6f10*/  FADD.FTZ R54, R187, R0 ;  /* 0x00000000bb367221 */ /* 0x000fe20000010000 */
[----:B------:R-:W-:Y:S03]  /*6f20*/  MUFU.EX2 R104, R104 ;  /* 0x0000006800687308 */ /* 0x000fe60000000800 */
[----:B--2---:R-:W-:Y:S01]  /*6f30*/  F2FP.BF16.PACK_AB R37, R103, R102 ;  /* 0x000000666725723e */ /* 0x004fe200000010ff */
[----:B------:R-:W-:Y:S01]  /*6f40*/  FADD.FTZ R52, R190, R52 ;  /* 0x00000034be347221 */ /* 0x000fe20000010000 */
[----:B---3--:R-:W-:Y:S01]  /*6f50*/  F2FP.BF16.PACK_AB R38, R113, R112 ;  /* 0x000000707126723e */ /* 0x008fe200000010ff */
[----:B------:R-:W-:Y:S02]  /*6f60*/  FADD.FTZ R0, R239, R53 ;  /* 0x00000035ef007221 */ /* 0x000fe40000010000 */
[----:B------:R-:W-:Y:S02]  /*6f70*/  FADD.FTZ R54, R238, R54 ;  /* 0x00000036ee367221 */ /* 0x000fe40000010000 */
[----:B------:R-:W1:Y:S01]  /*6f80*/  MUFU.EX2 R105, R105 ;  /* 0x0000006900697308 */ /* 0x000e620000000800 */
[----:B------:R-:W-:Y:S02]  /*6f90*/  FADD.FTZ R53, R199, R52 ;  /* 0x00000034c7357221 */ /* 0x000fe40000010000 */
[----:B------:R-:W-:Y:S01]  /*6fa0*/  FADD.FTZ R52, R196, R2 ;  /* 0x00000002c4347221 */ /* 0x000fe20000010000 */
[----:B----4-:R-:W-:Y:S01]  /*6fb0*/  F2FP.BF16.PACK_AB R39, R115, R114 ;  /* 0x000000727327723e */ /* 0x010fe200000010ff */
[----:B------:R-:W-:Y:S02]  /*6fc0*/  FADD.FTZ R55, R241, R0 ;  /* 0x00000000f1377221 */ /* 0x000fe40000010000 */
[----:B------:R-:W-:Y:S02]  /*6fd0*/  FADD.FTZ R2, R242, R54 ;  /* 0x00000036f2027221 */ /* 0x000fe40000010000 */
[----:B------:R-:W-:Y:S01]  /*6fe0*/  FADD.FTZ R0, R231, R53 ;  /* 0x00000035e7007221 */ /* 0x000fe20000010000 */
[----:B------:R-:W-:Y:S01]  /*6ff0*/  MUFU.EX2 R106, R106 ;  /* 0x0000006a006a7308 */ /* 0x000fe20000000800 */
[-C--:B------:R-:W-:Y:S03]  /*7000*/  HMMA.16816.F32.BF16 R4, R36, R48.reuse, R4 ;  /* 0x000000302404723c */ /* 0x080fe60000041804 */
[----:B------:R-:W-:Y:S04]  /*7010*/  FADD.FTZ R2, R200, R2 ;  /* 0x00000002c8027221 */ /* 0x000fe80000010000 */
[----:B------:R-:W-:Y:S02]  /*7020*/  FADD.FTZ R2, R232, R2 ;  /* 0x00000002e8027221 */ /* 0x000fe40000010000 */
        /* <DEDUP_REMOVED lines=25> */
[-C--:B-----5:R-:W-:Y:S03]  /*71c0*/  HMMA.16816.F32.BF16 R20, R36, R44.reuse, R20 ;  /* 0x0000002c2414723c */ /* 0x0a0fe60000041814 */
        /* <DEDUP_REMOVED lines=117> */
[----:B------:R-:W-:Y:S01]  /*7920*/  FADD.FTZ R221, R133, R2 ;  /* 0x0000000285dd7221 */ /* 0x000fe20000010000 */
[----:B------:R-:W-:Y:S01]  /*7930*/  MOV R133, R137 ;  /* 0x0000008900857202 */ /* 0x000fe20000000f00 */
[----:B------:R-:W-:Y:S01]  /*7940*/  FADD.FTZ R220, R134, R0 ;  /* 0x0000000086dc7221 */ /* 0x000fe20000010000 */
[----:B------:R-:W-:Y:S01]  /*7950*/  MOV R134, R136 ;  /* 0x0000008800867202 */ /* 0x000fe20000000f00 */
[----:B------:R-:W-:-:S05]  /*7960*/  @P0 BRA `(.L_x_29) ;  /* 0xffffcb1000000947 */ /* 0x000fca000383ffff */
.L_x_28:
[----:B------:R-:W1:Y:S01]  /*7970*/  SHFL.BFLY PT, R4, R219, 0x2, 0x1f ;  /* 0x0c401f00db047f89 */ /* 0x000e6200000e0000 */
[----:B------:R-:W-:Y:S01]  /*7980*/  ULDC.U8 UR4, c[0x0][0x329] ;  /* 0x0000ca4000047ab9 */ /* 0x000fe20000000000 */
[----:B------:R-:W-:Y:S01]  /*7990*/  BSSY B0, `(.L_x_32) ;  /* 0x00000d8000007945 */ /* 0x000fe20003800000 */
[----:B------:R-:W-:Y:S01]  /*79a0*/  ISETP.NE.AND P0, PT, RZ, UR4, PT ;  /* 0x00000004ff007c0c */ /* 0x000fe2000bf05270 */
[----:B------:R-:W2:Y:S01]  /*79b0*/  SHFL.BFLY PT, R2, R222, 0x2, 0x1f ;  /* 0x0c401f00de027f89 */ /* 0x000ea200000e0000 */
[----:B------:R-:W-:-:S02]  /*79c0*/  ULDC.U8 UR5, c[0x0][0x328] ;  /* 0x0000ca0000057ab9 */ /* 0x000fc40000000000 */
[----:B------:R-:W-:Y:S01]  /*79d0*/  ISETP.NE.AND P1, PT, RZ, UR5, PT ;  /* 0x00000005ff007c0c */ /* 0x000fe2000bf25270 */
[----:B------:R-:W3:Y:S04]  /*79e0*/  SHFL.BFLY PT, R0, R221, 0x2, 0x1f ;  /* 0x0c401f00dd007f89 */ /* 0x000ee800000e0000 */
[----:B------:R-:W4:Y:S04]  /*79f0*/  SHFL.BFLY PT, R5, R220, 0x2, 0x1f ;  /* 0x0c401f00dc057f89 */ /* 0x000f2800000e0000 */
[----:B------:R-:W5:Y:S01]  /*7a00*/  S2R R27, SR_TID.X ;  /* 0x00000000001b7919 */ /* 0x000f620000002100 */
[----:B------:R-:W-:-:S04]  /*7a10*/  @P0 IMAD.MOV.U32 R26, RZ, RZ, c[0x0][0x210] ;  /* 0x00008400ff1a0624 */ /* 0x000fc800078e00ff */
[----:B------:R-:W-:Y:S02]  /*7a20*/  @P0 IMAD R26, R26, c[0x0][0x214], RZ ;  /* 0x000085001a1a0a24 */ /* 0x000fe400078e02ff */
[----:B-1----:R-:W-:Y:S02]  /*7a30*/  FADD.FTZ R4, R4, R219 ;  /* 0x000000db04047221 */ /* 0x002fe40000010000 */
[----:B--2---:R-:W-:-:S03]  /*7a40*/  FADD.FTZ R2, R2, R222 ;  /* 0x000000de02027221 */ /* 0x004fc60000010000 */
[----:B------:R-:W1:Y:S01]  /*7a50*/  SHFL.BFLY PT, R9, R4, 0x1, 0x1f ;  /* 0x0c201f0004097f89 */ /* 0x000e6200000e0000 */
[----:B---3--:R-:W-:-:S03]  /*7a60*/  FADD.FTZ R0, R0, R221 ;  /* 0x000000dd00007221 */ /* 0x008fc60000010000 */
[----:B------:R-:W2:Y:S01]  /*7a70*/  SHFL.BFLY PT, R8, R2, 0x1, 0x1f ;  /* 0x0c201f0002087f89 */ /* 0x000ea200000e0000 */
[----:B----4-:R-:W-:-:S03]  /*7a80*/  FADD.FTZ R5, R5, R220 ;  /* 0x000000dc05057221 */ /* 0x010fc60000010000 */
[----:B------:R-:W3:Y:S01]  /*7a90*/  SHFL.BFLY PT, R6, R0, 0x1, 0x1f ;  /* 0x0c201f0000067f89 */ /* 0x000ee200000e0000 */
[----:B-----5:R-:W-:-:S03]  /*7aa0*/  SHF.R.S32.HI R17, RZ, 0x1f, R27 ;  /* 0x0000001fff117819 */ /* 0x020fc6000001141b */
[----:B------:R-:W4:Y:S01]  /*7ab0*/  SHFL.BFLY PT, R7, R5, 0x1, 0x1f ;  /* 0x0c201f0005077f89 */ /* 0x000f2200000e0000 */
[CC--:B------:R-:W-:Y:S02]  /*7ac0*/  LEA.HI R22, R17.reuse, R27.reuse, RZ, 0x2 ;  /* 0x0000001b11167211 */ /* 0x0c0fe400078f10ff */
[----:B------:R-:W-:-:S04]  /*7ad0*/  LEA.HI R17, R17, R27, RZ, 0x5 ;  /* 0x0000001b11117211 */ /* 0x000fc800078f28ff */
[----:B------:R-:W-:Y:S01]  /*7ae0*/  SHF.R.S32.HI R17, RZ, 0x5, R17 ;  /* 0x00000005ff117819 */ /* 0x000fe20000011411 */
[----:B-1----:R-:W-:Y:S01]  /*7af0*/  FADD.FTZ R24, R4, R9 ;  /* 0x0000000904187221 */ /* 0x002fe20000010000 */
[----:B------:R-:W-:Y:S02]  /*7b00*/  MOV R4, 0x3f800000 ;  /* 0x3f80000000047802 */ /* 0x000fe40000000f00 */
[----:B------:R-:W-:Y:S01]  /*7b10*/  MOV R9, 0xfffffff0 ;  /* 0xfffffff000097802 */ /* 0x000fe20000000f00 */
[----:B--2---:R-:W-:Y:S01]  /*7b20*/  FADD.FTZ R23, R2, R8 ;  /* 0x0000000802177221 */ /* 0x004fe20000010000 */
[----:B------:R-:W-:Y:S02]  /*7b30*/  FSETP.NE.FTZ.AND P6, PT, R24, RZ, PT ;  /* 0x000000ff1800720b */ /* 0x000fe40003fd5000 */
[----:B------:R-:W-:Y:S01]  /*7b40*/  MOV R2, 0x3f800000 ;  /* 0x3f80000000027802 */ /* 0x000fe20000000f00 */
[----:B---3--:R-:W-:Y:S01]  /*7b50*/  FADD.FTZ R21, R0, R6 ;  /* 0x0000000600157221 */ /* 0x008fe20000010000 */
[----:B------:R-:W-:-:S02]  /*7b60*/  LOP3.LUT R0, R22, 0xfffffffc, RZ, 0xc0, !PT ;  /* 0xfffffffc16007812 */ /* 0x000fc400078ec0ff */
[----:B------:R-:W-:Y:S01]  /*7b70*/  FSETP.NE.FTZ.AND P5, PT, R23, RZ, PT ;  /* 0x000000ff1700720b */ /* 0x000fe20003fb5000 */
[----:B----4-:R-:W-:Y:S01]  /*7b80*/  FADD.FTZ R25, R5, R7 ;  /* 0x0000000705197221 */ /* 0x010fe20000010000 */
[----:B------:R-:W-:Y:S01]  /*7b90*/  FSETP.NE.FTZ.AND P4, PT, R21, RZ, PT ;  /* 0x000000ff1500720b */ /* 0x000fe20003f95000 */
[----:B------:R-:W-:Y:S01]  /*7ba0*/  @!P0 IMAD.MOV.U32 R5, RZ, RZ, c[0x0][0x214] ;  /* 0x00008500ff058624 */ /* 0x000fe200078e00ff */
[----:B------:R-:W-:Y:S01]  /*7bb0*/  IADD3 R27, -R0, R27, RZ ;  /* 0x0000001b001b7210 */ /* 0x000fe20007ffe1ff */
[----:B------:R-:W-:Y:S01]  /*7bc0*/  IMAD.MOV.U32 R0, RZ, RZ, 0x3f800000 ;  /* 0x3f800000ff007424 */ /* 0x000fe200078e00ff */
[----:B------:R-:W-:Y:S01]  /*7bd0*/  SHF.R.S32.HI R22, RZ, 0x2, R22 ;  /* 0x00000002ff167819 */ /* 0x000fe20000011416 */
[----:B------:R-:W1:Y:S01]  /*7be0*/  @P6 MUFU.RCP R2, R24 ;  /* 0x0000001800026308 */ /* 0x000e620000001000 */
[----:B------:R-:W-:Y:S02]  /*7bf0*/  FSETP.NE.FTZ.AND P3, PT, R25, RZ, PT ;  /* 0x000000ff1900720b */ /* 0x000fe40003f75000 */
[----:B------:R-:W-:-:S02]  /*7c00*/  @!P0 SEL R26, R5, c[0x0][0x234], !P1 ;  /* 0x00008d00051a8a07 */ /* 0x000fc40004800000 */
[----:B------:R-:W-:Y:S02]  /*7c10*/  MOV R5, 0x3f800000 ;  /* 0x3f80000000057802 */ /* 0x000fe40000000f00 */
[----:B------:R-:W-:Y:S01]  /*7c20*/  ISETP.NE.OR P1, PT, RZ, UR4, !P1 ;  /* 0x00000004ff007c0c */ /* 0x000fe2000cf25670 */
[----:B------:R-:W2:Y:S01]  /*7c30*/  @P4 MUFU.RCP R0, R21 ;  /* 0x0000001500004308 */ /* 0x000ea20000001000 */
[----:B-1----:R-:W-:-:S07]  /*7c40*/  FMUL.FTZ R144, R2, R144 ;  /* 0x0000009002907220 */ /* 0x002fce0000410000 */
[----:B------:R-:W1:Y:S01]  /*7c50*/  @P5 MUFU.RCP R4, R23 ;  /* 0x0000001700045308 */ /* 0x000e620000001000 */
[C---:B------:R-:W-:Y:S02]  /*7c60*/  FMUL.FTZ R20, R2.reuse, R145 ;  /* 0x0000009102147220 */ /* 0x040fe40000410000 */
[C---:B------:R-:W-:Y:S02]  /*7c70*/  FMUL.FTZ R152, R2.reuse, R152 ;  /* 0x0000009802987220 */ /* 0x040fe40000410000 */
[----:B------:R-:W-:Y:S01]  /*7c80*/  FMUL.FTZ R16, R2, R153 ;  /* 0x0000009902107220 */ /* 0x000fe20000410000 */
[----:B------:R-:W-:Y:S01]  /*7c90*/  F2FP.BF16.PACK_AB R20, R20, R144 ;  /* 0x000000901414723e */ /* 0x000fe200000010ff */
[C---:B------:R-:W-:Y:S01]  /*7ca0*/  FMUL.FTZ R156, R2.reuse, R156 ;  /* 0x0000009c029c7220 */ /* 0x040fe20000410000 */
[----:B------:R-:W3:Y:S01]  /*7cb0*/  @P3 MUFU.RCP R5, R25 ;  /* 0x0000001900053308 */ /* 0x000ee20000001000 */
[----:B------:R-:W-:Y:S01]  /*7cc0*/  FMUL.FTZ R13, R2, R157 ;  /* 0x0000009d020d7220 */ /* 0x000fe20000410000 */
[----:B------:R-:W-:Y:S01]  /*7cd0*/  F2FP.BF16.PACK_AB R16, R16, R152 ;  /* 0x000000981010723e */ /* 0x000fe200000010ff */
[----:B------:R-:W-:-:S02]  /*7ce0*/  FMUL.FTZ R168, R2, R168 ;  /* 0x000000a802a87220 */ /* 0x000fc40000410000 */
[----:B------:R-:W-:Y:S01]  /*7cf0*/  FMUL.FTZ R8, R2, R169 ;  /* 0x000000a902087220 */ /* 0x000fe20000410000 */
[----:B------:R-:W-:Y:S01]  /*7d00*/  SHF.R.S32.HI R2, RZ, 0x1f, R22 ;  /* 0x0000001fff027819 */ /* 0x000fe20000011416 */
[C---:B--2---:R-:W-:Y:S01]  /*7d10*/  FMUL.FTZ R140, R0.reuse, R140 ;  /* 0x0000008c008c7220 */ /* 0x044fe20000410000 */
[----:B------:R-:W-:Y:S01]  /*7d20*/  F2FP.BF16.PACK_AB R13, R13, R156 ;  /* 0x0000009c0d0d723e */ /* 0x000fe200000010ff */
[----:B------:R-:W-:Y:S01]  /*7d30*/  FMUL.FTZ R18, R0, R141 ;  /* 0x0000008d00127220 */ /* 0x000fe20000410000 */
[----:B------:R-:W-:Y:S01]  /*7d40*/  LEA.HI R2, R2, R22, RZ, 0x3 ;  /* 0x0000001602027211 */ /* 0x000fe200078f18ff */
[----:B------:R-:W-:Y:S01]  /*7d50*/  FMUL.FTZ R148, R0, R148 ;  /* 0x0000009400947220 */ /* 0x000fe20000410000 */
[----:B------:R-:W-:Y:S01]  /*7d60*/  F2FP.BF16.PACK_AB R8, R8, R168 ;  /* 0x000000a80808723e */ /* 0x000fe200000010ff */
[----:B------:R-:W-:Y:S01]  /*7d70*/  FMUL.FTZ R14, R0, R149 ;  /* 0x00000095000e7220 */ /* 0x000fe20000410000 */
[----:B------:R-:W-:Y:S01]  /*7d80*/  LOP3.LUT R2, R2, 0xfffffff8, RZ, 0xc0, !PT ;  /* 0xfffffff802027812 */ /* 0x000fe200078ec0ff */
[----:B------:R-:W-:Y:S01]  /*7d90*/  FMUL.FTZ R160, R0, R160 ;  /* 0x000000a000a07220 */ /* 0x000fe20000410000 */
[----:B------:R-:W-:Y:S01]  /*7da0*/  F2FP.BF16.PACK_AB R18, R18, R140 ;  /* 0x0000008c1212723e */ /* 0x000fe200000010ff */
[----:B------:R-:W-:Y:S01]  /*7db0*/  FMUL.FTZ R11, R0, R161 ;  /* 0x000000a1000b7220 */ /* 0x000fe20000410000 */
[----:B------:R-:W-:Y:S01]  /*7dc0*/  F2FP.BF16.PACK_AB R14, R14, R148 ;  /* 0x000000940e0e723e */ /* 0x000fe200000010ff */
[----:B------:R-:W-:-:S02]  /*7dd0*/  IMAD.IADD R2, R22, 0x1, -R2 ;  /* 0x0000000116027824 */ /* 0x000fc400078e0a02 */
[C---:B------:R-:W-:Y:S01]  /*7de0*/  FMUL.FTZ R164, R0.reuse, R164 ;  /* 0x000000a400a47220 */ /* 0x040fe20000410000 */
[----:B------:R-:W-:Y:S01]  /*7df0*/  F2FP.BF16.PACK_AB R11, R11, R160 ;  /* 0x000000a00b0b723e */ /* 0x000fe200000010ff */
[----:B------:R-:W-:Y:S01]  /*7e00*/  FMUL.FTZ R165, R0, R165 ;  /* 0x000000a500a57220 */ /* 0x000fe20000410000 */
[----:B------:R-:W-:Y:S01]  /*7e10*/  LEA.HI R0, R2, R2, RZ, 0x1 ;  /* 0x0000000202007211 */ /* 0x000fe200078f08ff */
[C---:B-1----:R-:W-:Y:S02]  /*7e20*/  FMUL.FTZ R146, R4.reuse, R146 ;  /* 0x0000009204927220 */ /* 0x042fe40000410000 */
[C---:B------:R-:W-:Y:S02]  /*7e30*/  FMUL.FTZ R19, R4.reuse, R147 ;  /* 0x0000009304137220 */ /* 0x040fe40000410000 */
[C---:B------:R-:W-:Y:S02]  /*7e40*/  FMUL.FTZ R154, R4.reuse, R154 ;  /* 0x0000009a049a7220 */ /* 0x040fe40000410000 */
[C---:B------:R-:W-:Y:S01]  /*7e50*/  FMUL.FTZ R15, R4.reuse, R155 ;  /* 0x0000009b040f7220 */ /* 0x040fe20000410000 */
[----:B------:R-:W-:Y:S01]  /*7e60*/  F2FP.BF16.PACK_AB R19, R19, R146 ;  /* 0x000000921313723e */ /* 0x000fe200000010ff */
[----:B------:R-:W-:-:S02]  /*7e70*/  FMUL.FTZ R158, R4, R158 ;  /* 0x0000009e049e7220 */ /* 0x000fc40000410000 */
[C---:B------:R-:W-:Y:S01]  /*7e80*/  FMUL.FTZ R12, R4.reuse, R159 ;  /* 0x0000009f040c7220 */ /* 0x040fe20000410000 */
[----:B------:R-:W-:Y:S01]  /*7e90*/  F2FP.BF16.PACK_AB R15, R15, R154 ;  /* 0x0000009a0f0f723e */ /* 0x000fe200000010ff */
[C---:B------:R-:W-:Y:S02]  /*7ea0*/  FMUL.FTZ R170, R4.reuse, R170 ;  /* 0x000000aa04aa7220 */ /* 0x040fe40000410000 */
[----:B------:R-:W-:Y:S01]  /*7eb0*/  FMUL.FTZ R7, R4, R171 ;  /* 0x000000ab04077220 */ /* 0x000fe20000410000 */
[----:B------:R-:W-:Y:S01]  /*7ec0*/  SHF.R.S32.HI R4, RZ, 0x1, R0 ;  /* 0x00000001ff047819 */ /* 0x000fe20000011400 */
[C---:B---3--:R-:W-:Y:S01]  /*7ed0*/  FMUL.FTZ R143, R5.reuse, R143 ;  /* 0x0000008f058f7220 */ /* 0x048fe20000410000 */
[----:B------:R-:W-:Y:S01]  /*7ee0*/  LOP3.LUT R0, R0, 0x3fffffe, RZ, 0xc0, !PT ;  /* 0x03fffffe00007812 */ /* 0x000fe200078ec0ff */
[C---:B------:R-:W-:Y:S01]  /*7ef0*/  FMUL.FTZ R142, R5.reuse, R142 ;  /* 0x0000008e058e7220 */ /* 0x040fe20000410000 */
[----:B------:R-:W-:Y:S01]  /*7f00*/  SHF.L.U32 R6, R4, 0x6, RZ ;  /* 0x0000000604067819 */ /* 0x000fe200000006ff */
[----:B------:R-:W-:Y:S01]  /*7f10*/  FMUL.FTZ R151, R5, R151 ;  /* 0x0000009705977220 */ /* 0x000fe20000410000 */
[----:B------:R-:W-:Y:S01]  /*7f20*/  F2FP.BF16.PACK_AB R12, R12, R158 ;  /* 0x0000009e0c0c723e */ /* 0x000fe200000010ff */
[----:B------:R-:W-:Y:S01]  /*7f30*/  IMAD.IADD R2, R2, 0x1, -R0 ;  /* 0x0000000102027824 */ /* 0x000fe200078e0a00 */
[----:B------:R-:W-:Y:S01]  /*7f40*/  LEA R0, R17, R27, 0x8 ;  /* 0x0000001b11007211 */ /* 0x000fe200078e40ff */
[C---:B------:R-:W-:Y:S01]  /*7f50*/  FMUL.FTZ R150, R5.reuse, R150 ;  /* 0x0000009605967220 */ /* 0x040fe20000410000 */
[----:B------:R-:W-:Y:S01]  /*7f60*/  LOP3.LUT R6, R6, 0xc0, RZ, 0xc0, !PT ;  /* 0x000000c006067812 */ /* 0x000fe200078ec0ff */
[----:B------:R-:W-:Y:S01]  /*7f70*/  FMUL.FTZ R163, R5, R163 ;  /* 0x000000a305a37220 */ /* 0x000fe20000410000 */
[----:B------:R-:W-:Y:S01]  /*7f80*/  F2FP.BF16.PACK_AB R142, R143, R142 ;  /* 0x0000008e8f8e723e */ /* 0x000fe200000010ff */
[----:B------:R-:W-:Y:S01]  /*7f90*/  FMUL.FTZ R10, R5, R162 ;  /* 0x000000a2050a7220 */ /* 0x000fe20000410000 */
[----:B------:R-:W-:Y:S01]  /*7fa0*/  F2FP.BF16.PACK_AB R150, R151, R150 ;  /* 0x000000969796723e */ /* 0x000fe200000010ff */
[----:B------:R-:W-:Y:S01]  /*7fb0*/  FMUL.FTZ R167, R5, R167 ;  /* 0x000000a705a77220 */ /* 0x000fe20000410000 */
[----:B------:R-:W-:Y:S01]  /*7fc0*/  F2FP.BF16.PACK_AB R7, R7, R170 ;  /* 0x000000aa0707723e */ /* 0x000fe200000010ff */
[----:B------:R-:W-:Y:S01]  /*7fd0*/  FMUL.FTZ R166, R5, R166 ;  /* 0x000000a605a67220 */ /* 0x000fe20000410000 */
[----:B------:R-:W-:Y:S01]  /*7fe0*/  LOP3.LUT R5, R4, 0x1, RZ, 0xc0, !PT ;  /* 0x0000000104057812 */ /* 0x000fe200078ec0ff */
[----:B------:R-:W-:Y:S01]  /*7ff0*/  IMAD R0, R2, 0x10, R0 ;  /* 0x0000001002007824 */ /* 0x000fe200078e0200 */
[----:B------:R-:W-:-:S02]  /*8000*/  LEA.HI R2, R6, R6, RZ, 0x1d ;  /* 0x0000000606027211 */ /* 0x000fc400078fe8ff */
[----:B------:R-:W-:Y:S02]  /*8010*/  ISETP.NE.U32.AND P2, PT, R5, 0x1, PT ;  /* 0x000000010500780c */ /* 0x000fe40003f45070 */
[----:B------:R-:W-:Y:S01]  /*8020*/  F2FP.BF16.PACK_AB R10, R163, R10 ;  /* 0x0000000aa30a723e */ /* 0x000fe200000010ff */
[----:B------:R-:W-:Y:S01]  /*8030*/  IMAD.U32 R0, R0, 0x2, R2 ;  /* 0x0000000200007824 */ /* 0x000fe200078e0002 */
[----:B------:R-:W-:Y:S02]  /*8040*/  SEL R9, R9, 0x10, !P2 ;  /* 0x0000001009097807 */ /* 0x000fe40005000000 */
[----:B------:R-:W-:Y:S02]  /*8050*/  LOP3.LUT P2, RZ, R4, 0x2, RZ, 0xc0, !PT ;  /* 0x0000000204ff7812 */ /* 0x000fe4000784c0ff */
[----:B------:R-:W-:Y:S02]  /*8060*/  SHF.L.U32 R0, R0, 0x1, RZ ;  /* 0x0000000100007819 */ /* 0x000fe400000006ff */
[----:B------:R-:W-:-:S02]  /*8070*/  F2FP.BF16.PACK_AB R6, R165, R164 ;  /* 0x000000a4a506723e */ /* 0x000fc400000010ff */
[C---:B------:R-:W-:Y:S01]  /*8080*/  IADD3 R2, R0.reuse, 0x20, RZ ;  /* 0x0000002000027810 */ /* 0x040fe20007ffe0ff */
[----:B------:R-:W-:Y:S01]  /*8090*/  IMAD.IADD R4, R0, 0x1, R9 ;  /* 0x0000000100047824 */ /* 0x000fe200078e0209 */
[----:B------:R-:W-:Y:S01]  /*80a0*/  STS [R0], R20 ;  /* 0x0000001400007388 */ /* 0x000fe20000000800 */
[----:B------:R-:W-:-:S03]  /*80b0*/  F2FP.BF16.PACK_AB R5, R167, R166 ;  /* 0x000000a6a705723e */ /* 0x000fc600000010ff */
[----:B------:R-:W-:Y:S01]  /*80c0*/  STS [R0+0x200], R19 ;  /* 0x0002001300007388 */ /* 0x000fe20000000800 */
[----:B------:R-:W-:Y:S02]  /*80d0*/  @P2 IADD3 R2, R0, -0x20, RZ ;  /* 0xffffffe000022810 */ /* 0x000fe40007ffe0ff */
[----:B------:R-:W-:Y:S01]  /*80e0*/  LOP3.LUT P2, RZ, R251, 0x3, RZ, 0xc0, !PT ;  /* 0x00000003fbff7812 */ /* 0x000fe2000784c0ff */
[----:B------:R1:W-:Y:S04]  /*80f0*/  STS [R4], R16 ;  /* 0x0000001004007388 */ /* 0x0003e80000000800 */
[----:B------:R2:W-:Y:S04]  /*8100*/  STS [R4+0x200], R15 ;  /* 0x0002000f04007388 */ /* 0x0005e80000000800 */
[----:B------:R-:W-:Y:S04]  /*8110*/  STS [R0+0x1000], R18 ;  /* 0x0010001200007388 */ /* 0x000fe80000000800 */
[----:B------:R3:W-:Y:S04]  /*8120*/  STS [R0+0x1200], R142 ;  /* 0x0012008e00007388 */ /* 0x0007e80000000800 */
[----:B------:R4:W-:Y:S04]  /*8130*/  STS [R4+0x1000], R14 ;  /* 0x0010000e04007388 */ /* 0x0009e80000000800 */
[----:B------:R-:W-:Y:S04]  /*8140*/  STS [R4+0x1200], R150 ;  /* 0x0012009604007388 */ /* 0x000fe80000000800 */
[----:B------:R5:W-:Y:S01]  /*8150*/  STS [R2], R13 ;  /* 0x0000000d02007388 */ /* 0x000be20000000800 */
[----:B-1----:R-:W-:-:S03]  /*8160*/  MOV R16, 0x7f800000 ;  /* 0x7f80000000107802 */ /* 0x002fc60000000f00 */
[----:B------:R-:W-:Y:S01]  /*8170*/  STS [R2+0x200], R12 ;  /* 0x0002000c02007388 */ /* 0x000fe20000000800 */
[----:B--2---:R-:W-:-:S03]  /*8180*/  MOV R15, 0x7f800000 ;  /* 0x7f800000000f7802 */ /* 0x004fc60000000f00 */
[----:B------:R-:W1:Y:S04]  /*8190*/  S2R R19, SR_CTAID.Y ;  /* 0x0000000000137919 */ /* 0x000e680000002600 */
[----:B------:R-:W2:Y:S01]  /*81a0*/  S2R R20, SR_CTAID.Z ;  /* 0x0000000000147919 */ /* 0x000ea20000002700 */
[----:B---3--:R-:W-:Y:S02]  /*81b0*/  IADD3 R0, R9, R2, RZ ;  /* 0x0000000209007210 */ /* 0x008fe40007ffe0ff */
[----:B------:R-:W3:Y:S01]  /*81c0*/  @P6 MUFU.LG2 R9, R24 ;  /* 0x0000001800096308 */ /* 0x000ee20000000c00 */
[----:B------:R-:W1:Y:S01]  /*81d0*/  S2R R18, SR_CTAID.X ;  /* 0x0000000000127919 */ /* 0x000e620000002500 */
[----:B----4-:R-:W-:-:S03]  /*81e0*/  MOV R14, 0x7f800000 ;  /* 0x7f800000000e7802 */ /* 0x010fc60000000f00 */
[----:B------:R-:W-:Y:S04]  /*81f0*/  STS [R0], R8 ;  /* 0x0000000800007388 */ /* 0x000fe80000000800 */
[----:B------:R4:W-:Y:S01]  /*8200*/  STS [R0+0x200], R7 ;  /* 0x0002000700007388 */ /* 0x0009e20000000800 */
[----:B-----5:R-:W-:-:S03]  /*8210*/  IMAD.MOV.U32 R13, RZ, RZ, 0x7f800000 ;  /* 0x7f800000ff0d7424 */ /* 0x020fc600078e00ff */
[----:B------:R1:W-:Y:S04]  /*8220*/  STS [R2+0x1000], R11 ;  /* 0x0010000b02007388 */ /* 0x0003e80000000800 */
[----:B------:R3:W-:Y:S04]  /*8230*/  STS [R2+0x1200], R10 ;  /* 0x0012000a02007388 */ /* 0x0007e80000000800 */
[----:B------:R5:W-:Y:S04]  /*8240*/  STS [R0+0x1000], R6 ;  /* 0x0010000600007388 */ /* 0x000be80000000800 */
[----:B------:R2:W-:Y:S04]  /*8250*/  STS [R0+0x1200], R5 ;  /* 0x0012000500007388 */ /* 0x0005e80000000800 */
[----:B------:R-:W-:Y:S06]  /*8260*/  BAR.SYNC.DEFER_BLOCKING 0x0 ;  /* 0x0000000000007b1d */ /* 0x000fec0000010000 */
[----:B----4-:R-:W4:Y:S01]  /*8270*/  @P5 MUFU.LG2 R7, R23 ;  /* 0x0000001700075308 */ /* 0x010f220000000c00 */
[----:B-1----:R-:W-:-:S02]  /*8280*/  @!P1 IMAD R11, R19, c[0x0][0x214], RZ ;  /* 0x00008500130b9a24 */ /* 0x002fc400078e02ff */
[----:B---3--:R-:W-:-:S05]  /*8290*/  @P6 FMUL.FTZ R2, R9, 0.69314718246459960938 ;  /* 0x3f31721809026820 */ /* 0x008fca0000410000 */
[----:B------:R-:W1:Y:S01]  /*82a0*/  @P3 MUFU.LG2 R10, R25 ;  /* 0x00000019000a3308 */ /* 0x000e620000000c00 */
[----:B-----5:R-:W-:Y:S01]  /*82b0*/  @P0 MOV R6, c[0x0][0x210] ;  /* 0x0000840000060a02 */ /* 0x020fe20000000f00 */
[----:B------:R-:W-:Y:S02]  /*82c0*/  @!P0 IMAD.MOV.U32 R6, RZ, RZ, 0x1 ;  /* 0x00000001ff068424 */ /* 0x000fe400078e00ff */
[----:B------:R-:W-:Y:S01]  /*82d0*/  @P6 FFMA.FTZ R16, R138, c[0x0][0x238], R2 ;  /* 0x00008e008a106a23 */ /* 0x000fe20000010002 */
[----:B--2---:R-:W-:Y:S01]  /*82e0*/  CS2R R4, SRZ ;  /* 0x0000000000047805 */ /* 0x004fe2000001ff00 */
[----:B------:R-:W-:Y:S02]  /*82f0*/  @P0 IMAD.MOV.U32 R0, RZ, RZ, 0x1 ;  /* 0x00000001ff000424 */ /* 0x000fe400078e00ff */
[----:B------:R-:W2:Y:S01]  /*8300*/  @P4 MUFU.LG2 R8, R21 ;  /* 0x0000001500084308 */ /* 0x000ea20000000c00 */
[----:B------:R3:W3:Y:S01]  /*8310*/  LDS.128 R36, [R218] ;  /* 0x00000000da247984 */ /* 0x0006e20000000c00 */
[----:B------:R-:W-:Y:S01]  /*8320*/  @!P0 IMAD R0, R26, c[0x0][0x1c0], RZ ;  /* 0x000070001a008a24 */ /* 0x000fe200078e02ff */
[----:B------:R-:W-:Y:S01]  /*8330*/  @!P1 MOV R4, R11 ;  /* 0x0000000b00049202 */ /* 0x000fe20000000f00 */
[----:B----4-:R-:W-:Y:S01]  /*8340*/  @P5 FMUL.FTZ R9, R7, 0.69314718246459960938 ;  /* 0x3f31721807095820 */ /* 0x010fe20000410000 */
[----:B------:R4:W3:Y:S01]  /*8350*/  LDS.128 R32, [R218+0x800] ;  /* 0x00080000da207984 */ /* 0x0008e20000000c00 */
[----:B------:R-:W-:Y:S01]  /*8360*/  IMAD R0, R19, R0, RZ ;  /* 0x0000000013007224 */ /* 0x000fe200078e02ff */
[----:B------:R-:W-:Y:S01]  /*8370*/  @!P1 SHF.R.S32.HI R5, RZ, 0x1f, R11 ;  /* 0x0000001fff059819 */ /* 0x000fe2000001140b */
[----:B-1----:R-:W-:Y:S01]  /*8380*/  @P3 FMUL.FTZ R7, R10, 0.69314718246459960938 ;  /* 0x3f3172180a073820 */ /* 0x002fe20000410000 */
[----:B------:R4:W1:Y:S01]  /*8390*/  LDS.128 R28, [R218+0x1000] ;  /* 0x00100000da1c7984 */ /* 0x0008620000000c00 */
[----:B------:R-:W-:Y:S01]  /*83a0*/  @P5 FFMA.FTZ R15, R137, c[0x0][0x238], R9 ;  /* 0x00008e00890f5a23 */ /* 0x000fe20000010009 */
[----:B------:R-:W-:Y:S01]  /*83b0*/  SEL R0, R0, RZ, P1 ;  /* 0x000000ff00007207 */ /* 0x000fe20000800000 */
[----:B------:R-:W-:Y:S01]  /*83c0*/  @P3 FFMA.FTZ R14, R3, c[0x0][0x238], R7 ;  /* 0x00008e00030e3a23 */ /* 0x000fe20000010007 */
[----:B------:R-:W1:Y:S03]  /*83d0*/  LDS.128 R216, [R218+0x1800] ;  /* 0x00180000dad87984 */ /* 0x000e660000000c00 */
[----:B------:R-:W-:-:S02]  /*83e0*/  IMAD R2, R20, R26, R0 ;  /* 0x0000001a14027224 */ /* 0x000fc400078e0200 */
[----:B------:R-:W-:Y:S02]  /*83f0*/  IMAD R0, R18, R6, RZ ;  /* 0x0000000612007224 */ /* 0x000fe400078e02ff */
[----:B--2---:R-:W-:-:S03]  /*8400*/  @P4 FMUL.FTZ R8, R8, 0.69314718246459960938 ;  /* 0x3f31721808084820 */ /* 0x004fc60000410000 */
[----:B------:R-:W-:Y:S01]  /*8410*/  SHF.L.U32 R0, R0, 0x7, RZ ;  /* 0x0000000700007819 */ /* 0x000fe200000006ff */
[----:B------:R-:W-:-:S03]  /*8420*/  @P4 FFMA.FTZ R13, R136, c[0x0][0x238], R8 ;  /* 0x00008e00880d4a23 */ /* 0x000fc60000010008 */
[----:B------:R-:W-:Y:S02]  /*8430*/  IADD3 R10, P1, P0, R0, R4, R2 ;  /* 0x00000004000a7210 */ /* 0x000fe4000783e002 */
[----:B------:R-:W-:Y:S02]  /*8440*/  SHF.R.S32.HI R0, RZ, 0x1f, R0 ;  /* 0x0000001fff007819 */ /* 0x000fe40000011400 */
[----:B------:R-:W-:-:S04]  /*8450*/  SHF.R.S32.HI R2, RZ, 0x1f, R2 ;  /* 0x0000001fff027819 */ /* 0x000fc80000011402 */
[----:B------:R-:W-:Y:S01]  /*8460*/  IADD3.X R11, R0, R5, R2, P1, P0 ;  /* 0x00000005000b7210 */ /* 0x000fe20000fe0402 */
[----:B------:R-:W-:Y:S05]  /*8470*/  @P2 BRA `(.L_x_33) ;  /* 0x0000029000002947 */ /* 0x000fea0003800000 */
[----:B----4-:R-:W-:Y:S01]  /*8480*/  SHF.R.S32.HI R0, RZ, 0x1f, R17 ;  /* 0x0000001fff007819 */ /* 0x010fe20000011411 */
[----:B------:R-:W-:Y:S01]  /*8490*/  IMAD.MOV.U32 R5, RZ, RZ, c[0x0][0x214] ;  /* 0x00008500ff057624 */ /* 0x000fe200078e00ff */
[----:B------:R-:W-:Y:S02]  /*84a0*/  SHF.R.S32.HI R3, RZ, 0x1f, R251 ;  /* 0x0000001fff037819 */ /* 0x000fe400000114fb */
[----:B------:R-:W-:Y:S01]  /*84b0*/  LEA.HI R2, R0, R17, RZ, 0x2 ;  /* 0x0000001100027211 */ /* 0x000fe200078f10ff */
[----:B------:R-:W-:Y:S01]  /*84c0*/  IMAD R5, R18, -0x80, R5 ;  /* 0xffffff8012057824 */ /* 0x000fe200078e0205 */
[----:B------:R-:W-:Y:S02]  /*84d0*/  LEA.HI R0, R3, R251, RZ, 0x2 ;  /* 0x000000fb03007211 */ /* 0x000fe400078f10ff */
[----:B------:R-:W-:Y:S02]  /*84e0*/  LOP3.LUT R2, R2, 0xffffffc, RZ, 0xc0, !PT ;  /* 0x0ffffffc02027812 */ /* 0x000fe400078ec0ff */
[----:B------:R-:W-:-:S03]  /*84f0*/  SHF.R.S32.HI R0, RZ, 0x2, R0 ;  /* 0x00000002ff007819 */ /* 0x000fc60000011400 */
[----:B------:R-:W-:-:S04]  /*8500*/  IMAD.IADD R2, R17, 0x1, -R2 ;  /* 0x0000000111027824 */ /* 0x000fc800078e0a02 */
[----:B------:R-:W-:-:S05]  /*8510*/  IMAD R0, R2, 0x10, R0 ;  /* 0x0000001002007824 */ /* 0x000fca00078e0200 */
[CC--:B------:R-:W-:Y:S02]  /*8520*/  ISETP.GE.AND P6, PT, R0.reuse, R5.reuse, PT ;  /* 0x000000050000720c */ /* 0x0c0fe40003fc6270 */
        /* <DEDUP_REMOVED lines=30> */
.L_x_33:
[----:B----4-:R-:W-:Y:S05]  /*8710*/  BSYNC B0 ;  /* 0x0000000000007941 */ /* 0x010fea0003800000 */
.L_x_32:
[----:B--2---:R-:W-:Y:S01]  /*8720*/  IMAD.SHL.U32 R2, R27, 0x8, RZ ;  /* 0x000000081b027824 */ /* 0x004fe200078e00ff */
[----:B------:R-:W-:Y:S01]  /*8730*/  SHF.R.S32.HI R0, RZ, 0x1f, R19 ;  /* 0x0000001fff007819 */ /* 0x000fe20000011413 */
[----:B------:R-:W-:Y:S01]  /*8740*/  ULDC.64 UR4, c[0x0][0x1e8] ;  /* 0x00007a0000047ab9 */ /* 0x000fe20000000a00 */
[----:B------:R-:W-:Y:S01]  /*8750*/  SHF.R.S32.HI R6, RZ, 0x1f, R20 ;  /* 0x0000001fff067819 */ /* 0x000fe20000011414 */
[----:B------:R-:W-:Y:S01]  /*8760*/  USHF.L.U32 UR7, UR4, 0x6, URZ ;  /* 0x0000000604077899 */ /* 0x000fe2000800063f */
[----:B------:R-:W-:Y:S01]  /*8770*/  SHF.R.S32.HI R3, RZ, 0x1f, R2 ;  /* 0x0000001fff037819 */ /* 0x000fe20000011402 */
[----:B------:R-:W-:Y:S01]  /*8780*/  IMAD R0, R0, c[0x0][0x1e0], RZ ;  /* 0x0000780000007a24 */ /* 0x000fe200078e02ff */
[----:B------:R-:W-:Y:S01]  /*8790*/  SHF.R.S32.HI R23, RZ, 0x1f, R22 ;  /* 0x0000001fff177819 */ /* 0x000fe20000011416 */
[----:B------:R-:W-:Y:S01]  /*87a0*/  IMAD R6, R6, c[0x0][0x1f0], RZ ;  /* 0x00007c0006067a24 */ /* 0x000fe200078e02ff */
[----:B------:R-:W-:Y:S01]  /*87b0*/  UMOV UR6, 0x6 ;  /* 0x0000000600067882 */ /* 0x000fe20000000000 */
[C---:B------:R-:W-:Y:S01]  /*87c0*/  IMAD R0, R19.reuse, c[0x0][0x1e4], R0 ;  /* 0x0000790013007a24 */ /* 0x040fe200078e0200 */
[----:B------:R-:W-:Y:S01]  /*87d0*/  USHF.L.U64.HI UR5, UR4, UR6, UR5 ;  /* 0x0000000604057299 */ /* 0x000fe20008010205 */
[----:B------:R-:W-:-:S04]  /*87e0*/  IMAD.WIDE.U32 R2, R19, c[0x0][0x1e0], R2 ;  /* 0x0000780013027a25 */ /* 0x000fc800078e0002 */
[----:B------:R-:W-:Y:S02]  /*87f0*/  IMAD.IADD R3, R3, 0x1, R0 ;  /* 0x0000000103037824 */ /* 0x000fe400078e0200 */
[C---:B------:R-:W-:Y:S02]  /*8800*/  IMAD R6, R20.reuse, c[0x0][0x1f4], R6 ;  /* 0x00007d0014067a24 */ /* 0x040fe400078e0206 */
[----:B------:R-:W-:-:S04]  /*8810*/  IMAD.WIDE.U32 R2, R20, c[0x0][0x1f0], R2 ;  /* 0x00007c0014027a25 */ /* 0x000fc800078e0002 */
[----:B------:R-:W-:Y:S01]  /*8820*/  IMAD.WIDE R4, R18, 0x80, R22 ;  /* 0x0000008012047825 */ /* 0x000fe200078e0216 */
[----:B------:R-:W-:-:S03]  /*8830*/  IADD3 R3, R3, R6, RZ ;  /* 0x0000000603037210 */ /* 0x000fc60007ffe0ff */
[----:B------:R-:W-:Y:S02]  /*8840*/  IMAD R0, R5, c[0x0][0x1e8], RZ ;  /* 0x00007a0005007a24 */ /* 0x000fe400078e02ff */
[----:B------:R-:W-:-:S04]  /*8850*/  IMAD.WIDE.U32 R2, R4, c[0x0][0x1e8], R2 ;  /* 0x00007a0004027a25 */ /* 0x000fc800078e0002 */
[----:B------:R-:W-:Y:S01]  /*8860*/  IMAD R0, R4, c[0x0][0x1ec], R0 ;  /* 0x00007b0004007a24 */ /* 0x000fe200078e0200 */
[----:B------:R-:W-:-:S03]  /*8870*/  LEA R6, P0, R2, c[0x0][0x1d0], 0x1 ;  /* 0x0000740002067a11 */ /* 0x000fc600078008ff */
[----:B------:R-:W-:-:S05]  /*8880*/  IMAD.IADD R0, R3, 0x1, R0 ;  /* 0x0000000103007824 */ /* 0x000fca00078e0200 */
[----:B------:R-:W-:Y:S02]  /*8890*/  LEA.HI.X R7, R2, c[0x0][0x1d4], R0, 0x1, P0 ;  /* 0x0000750002077a11 */ /* 0x000fe400000f0c00 */
[----:B------:R-:W-:-:S03]  /*88a0*/  IADD3 R4, P0, R6, UR7, RZ ;  /* 0x0000000706047c10 */ /* 0x000fc6000ff1e0ff */
[----:B---3--:R-:W-:Y:S01]  /*88b0*/  STG.E.128 [R6.64], R36 ;  /* 0x0000002406007986 */ /* 0x008fe2000c101d0a */
[----:B------:R-:W-:Y:S02]  /*88c0*/  IADD3.X R5, R7, UR5, RZ, P0, !PT ;  /* 0x0000000507057c10 */ /* 0x000fe400087fe4ff */
[----:B------:R-:W-:-:S03]  /*88d0*/  IADD3 R2, P0, R4, UR7, RZ ;  /* 0x0000000704027c10 */ /* 0x000fc6000ff1e0ff */
[----:B------:R-:W-:Y:S01]  /*88e0*/  STG.E.128 [R4.64], R32 ;  /* 0x0000002004007986 */ /* 0x000fe2000c101d0a */
[----:B------:R-:W-:Y:S02]  /*88f0*/  IADD3.X R3, R5, UR5, RZ, P0, !PT ;  /* 0x0000000505037c10 */ /* 0x000fe400087fe4ff */
[----:B------:R-:W-:-:S03]  /*8900*/  IADD3 R8, P0, R2, UR7, RZ ;  /* 0x0000000702087c10 */ /* 0x000fc6000ff1e0ff */
[----:B-1----:R-:W-:Y:S01]  /*8910*/  STG.E.128 [R2.64], R28 ;  /* 0x0000001c02007986 */ /* 0x002fe2000c101d0a */
[----:B------:R-:W-:-:S05]  /*8920*/  IADD3.X R9, R3, UR5, RZ, P0, !PT ;  /* 0x0000000503097c10 */ /* 0x000fca00087fe4ff */
[----:B------:R-:W-:Y:S01]  /*8930*/  STG.E.128 [R8.64], R216 ;  /* 0x000000d808007986 */ /* 0x000fe2000c101d0a */
[----:B------:R-:W-:Y:S05]  /*8940*/  EXIT ;  /* 0x000000000000794d */ /* 0x000fea0003800000 */
.L_x_34:
        /* <DEDUP_REMOVED lines=11> */
.L_x_1125:


//--------------------- .text._ZN5flash16flash_fwd_kernelI23Flash_fwd_kernel_traitsILi32ELi128ELi128ELi4ELb0ELb0EN7cutlass10bfloat16_tE19Flash_kernel_traitsILi32ELi128ELi128ELi4ES3_EELb0ELb0ELb0ELb0ELb0ELb0ELb0ELb0EEEvNS_16Flash_fwd_paramsE --------------------------
	.section	.text._ZN5flash16flash_fwd_kernelI23Flash_fwd_kernel_traitsILi32ELi128ELi128ELi4ELb0ELb0EN7cutlass10bfloat16_tE19Flash_kernel_traitsILi32ELi128ELi128ELi4ES3_EELb0ELb0ELb0ELb0ELb0ELb0ELb0ELb0EEEvNS_16Flash_fwd_paramsE,"ax",@progbits
	.sectioninfo	@"SHI_REGISTERS=255"
	.align	128
        .global         _ZN5flash16flash_fwd_kernelI23Flash_fwd_kernel_traitsILi32ELi128ELi128ELi4ELb0ELb0EN7cutlass10bfloat16_tE19Flash_kernel_traitsILi32ELi128ELi128ELi4ES3_EELb0ELb0ELb0ELb0ELb0ELb0ELb0ELb0EEEvNS_16Flash_fwd_paramsE
        .type           _ZN5flash16flash_fwd_kernelI23Flash_fwd_kernel_traitsILi32ELi128ELi128ELi4ELb0ELb0EN7cutlass10bfloat16_tE19Flash_kernel_traitsILi32ELi128ELi128ELi4ES3_EELb0ELb0ELb0ELb0ELb0ELb0ELb0ELb0EEEvNS_16Flash_fwd_paramsE,@function
        .size           _ZN5flash16flash_fwd_kernelI23Flash_fwd_kernel_traitsILi32ELi128ELi128ELi4ELb0ELb0EN7cutlass10bfloat16_tE19Flash_kernel_traitsILi32ELi128ELi128ELi4ES3_EELb0ELb0ELb0ELb0ELb0ELb0ELb0ELb0EEEvNS_16Flash_fwd_paramsE,(.L_x_1126 - _ZN5flash16flash_fwd_kernelI23Flash_fwd_kernel_traitsILi32ELi128ELi128ELi4ELb0ELb0EN7cutlass10bfloat16_tE19Flash_kernel_traitsILi32ELi128ELi128ELi4ES3_EELb0ELb0ELb0ELb0ELb0ELb0ELb0ELb0EEEvNS_16Flash_fwd_paramsE)
        .other          _ZN5flash16flash_fwd_kernelI23Flash_fwd_kernel_traitsILi32ELi128ELi128ELi4ELb0ELb0EN7cutlass10bfloat16_tE19Flash_kernel_traitsILi32ELi128ELi128ELi4ES3_EELb0ELb0ELb0ELb0ELb0ELb0ELb0ELb0EEEvNS_16Flash_fwd_paramsE,@"STO_CUDA_ENTRY STV_DEFAULT"
_ZN5flash16flash_fwd_kernelI23Flash_fwd_kernel_traitsILi32ELi128ELi128ELi4ELb0ELb0EN7cutlass10bfloat16_tE19Flash_kernel_traitsILi32ELi128ELi128ELi4ES3_EELb0ELb0ELb0ELb0ELb0ELb0ELb0ELb0EEEvNS_16Flash_fwd_paramsE:
.text._ZN5flash16flash_fwd_kernelI23Flash_fwd_kernel_traitsILi32ELi128ELi128ELi4ELb0ELb0EN7cutlass10bfloat16_tE19Flash_kernel_traitsILi32ELi128ELi128ELi4ES3_EELb0ELb0ELb0ELb0ELb0ELb0ELb0ELb0EEEvNS_16Flash_fwd_paramsE:
        /* <DEDUP_REMOVED lines=35> */
.L_x_35:
[----:B---34-:R-:W-:Y:S02]  /*0230*/  MOV R0, c[0x0][0x218] ;  /* 0x0000860000007a02 */ /* 0x018fe40000000f00 */
.L_x_36:
        /* <DEDUP_REMOVED lines=44> */
.L_x_38:
        /* <DEDUP_REMOVED lines=42> */
.L_x_39:
[----:B------:R-:W-:Y:S01]  /*07a0*/  SHF.R.S32.HI R20, RZ, 0x1f, R172 ;  /* 0x0000001fff147819 */ /* 0x000fe200000114ac */
[----:B------:R-:W-:Y:S01]  /*07b0*/  IMAD.IADD R13, R14, 0x1, -R25 ;  /* 0x000000010e0d7824 */ /* 0x000fe200078e0a19 */
[----:B------:R-:W-:Y:S01]  /*07c0*/  BSSY B0, `(.L_x_40) ;  /* 0x0000033000007945 */ /* 0x000fe20003800000 */
[----:B------:R-:W-:Y:S01]  /*07d0*/  IMAD R5, R5, c[0x0][0x1a8], RZ ;  /* 0x00006a0005057a24 */ /* 0x000fe200078e02ff */
[CC--:B------:R-:W-:Y:S02]  /*07e0*/  LEA.HI R4, R20.reuse, R172.reuse, RZ, 0x2 ;  /* 0x000000ac14047211 */ /* 0x0c0fe400078f10ff */
[----:B------:R-:W-:Y:S01]  /*07f0*/  LEA.HI R26, R20, R172, RZ, 0x3 ;  /* 0x000000ac141a7211 */ /* 0x000fe200078f18ff */
[----:B------:R1:W-:Y:S01]  /*0800*/  STL [R1+0x10], R13 ;  /* 0x0000100d01007387 */ /* 0x0003e20000100800 */
[----:B------:R-:W-:-:S02]  /*0810*/  LOP3.LUT R3, R4, 0xfffffffc, RZ, 0xc0, !PT ;  /* 0xfffffffc04037812 */ /* 0x000fc400078ec0ff */
[----:B------:R-:W-:Y:S02]  /*0820*/  SHF.R.S32.HI R22, RZ, 0x3, R26 ;  /* 0x00000003ff167819 */ /* 0x000fe4000001141a */
[----:B------:R-:W-:Y:S01]  /*0830*/  SHF.R.S32.HI R2, RZ, 0x2, R4 ;  /* 0x00000002ff027819 */ /* 0x000fe20000011404 */
[----:B------:R-:W-:Y:S01]  /*0840*/  IMAD.IADD R3, R172, 0x1, -R3 ;  /* 0x00000001ac037824 */ /* 0x000fe200078e0a03 */
[----:B------:R-:W-:Y:S01]  /*0850*/  LEA.HI R23, R20, R172, RZ, 0x5 ;  /* 0x000000ac14177211 */ /* 0x000fe200078f28ff */
[----:B------:R-:W-:Y:S01]  /*0860*/  IMAD.SHL.U32 R0, R22, 0x40, RZ ;  /* 0x0000004016007824 */ /* 0x000fe200078e00ff */
[----:B------:R-:W-:Y:S01]  /*0870*/  LEA.HI R4, R4, R2, RZ, 0x1 ;  /* 0x0000000204047211 */ /* 0x000fe200078f08ff */
[----:B------:R-:W-:Y:S01]  /*0880*/  IMAD.SHL.U32 R246, R3, 0x8, RZ ;  /* 0x0000000803f67824 */ /* 0x000fe200078e00ff */
[----:B------:R-:W-:Y:S02]  /*0890*/  SHF.R.S32.HI R21, RZ, 0x5, R23 ;  /* 0x00000005ff157819 */ /* 0x000fe40000011417 */
[----:B------:R-:W-:-:S02]  /*08a0*/  LOP3.LUT R0, R0, 0xc0, RZ, 0xc0, !PT ;  /* 0x000000c000007812 */ /* 0x000fc400078ec0ff */
[----:B------:R-:W-:Y:S02]  /*08b0*/  IADD3 R6, P0, R246, R9, RZ ;  /* 0x00000009f6067210 */ /* 0x000fe40007f1e0ff */
[----:B------:R-:W-:Y:S02]  /*08c0*/  LOP3.LUT R3, R0, 0x18, R246, 0xf8, !PT ;  /* 0x0000001800037812 */ /* 0x000fe400078ef8f6 */
[----:B------:R-:W-:Y:S02]  /*08d0*/  SHF.R.U32.HI R0, RZ, 0x3, R0 ;  /* 0x00000003ff007819 */ /* 0x000fe40000011600 */
[----:B------:R-:W-:Y:S02]  /*08e0*/  SHF.R.S32.HI R247, RZ, 0x1f, R246 ;  /* 0x0000001ffff77819 */ /* 0x000fe400000114f6 */
[----:B------:R-:W-:Y:S02]  /*08f0*/  LOP3.LUT R0, R3, R0, RZ, 0x3c, !PT ;  /* 0x0000000003007212 */ /* 0x000fe400078e3cff */
[----:B------:R-:W-:Y:S01]  /*0900*/  SHF.R.S32.HI R3, RZ, 0x1f, R2 ;  /* 0x0000001fff037819 */ /* 0x000fe20000011402 */
[----:B------:R-:W-:Y:S01]  /*0910*/  IMAD.X R7, R247, 0x1, R10, P0 ;  /* 0x00000001f7077824 */ /* 0x000fe200000e060a */
[----:B------:R-:W-:-:S02]  /*0920*/  LOP3.LUT R4, R4, 0x7fffffe, RZ, 0xc0, !PT ;  /* 0x07fffffe04047812 */ /* 0x000fc400078ec0ff */
[----:B------:R-:W-:Y:S01]  /*0930*/  ISETP.GE.AND P0, PT, R2, R13, PT ;  /* 0x0000000d0200720c */ /* 0x000fe20003f06270 */
[----:B------:R-:W-:-:S04]  /*0940*/  IMAD.WIDE R30, R27, 0x80, R2 ;  /* 0x000000801b1e7825 */ /* 0x000fc800078e0202 */
[----:B------:R-:W-:Y:S01]  /*0950*/  IMAD.IADD R4, R2, 0x1, -R4 ;  /* 0x0000000102047824 */ /* 0x000fe200078e0a04 */
[----:B------:R1:W-:Y:S01]  /*0960*/  STL.64 [R1+0x8], R30 ;  /* 0x0000081e01007387 */ /* 0x0003e20000100a00 */
[----:B------:R-:W-:-:S04]  /*0970*/  IMAD.WIDE.U32 R6, R15, c[0x0][0x1a8], R6 ;  /* 0x00006a000f067a25 */ /* 0x000fc800078e0006 */
[----:B------:R-:W-:-:S04]  /*0980*/  IMAD R4, R21, 0x8, R4 ;  /* 0x0000000815047824 */ /* 0x000fc800078e0204 */
[----:B------:R-:W-:Y:S02]  /*0990*/  IMAD.U32 R0, R4, 0x20, R0 ;  /* 0x0000002004007824 */ /* 0x000fe400078e0000 */
[----:B------:R-:W-:Y:S01]  /*09a0*/  IMAD R4, R15, c[0x0][0x1ac], R5 ;  /* 0x00006b000f047a24 */ /* 0x000fe200078e0205 */
[----:B------:R-:W-:Y:S01]  /*09b0*/  SHF.R.S32.HI R15, RZ, 0x1f, R12 ;  /* 0x0000001fff0f7819 */ /* 0x000fe2000001140c */
[----:B------:R-:W-:Y:S02]  /*09c0*/  IMAD.SHL.U32 R217, R0, 0x2, RZ ;  /* 0x0000000200d97824 */ /* 0x000fe400078e00ff */
[----:B------:R-:W-:Y:S01]  /*09d0*/  IMAD.IADD R5, R7, 0x1, R4 ;  /* 0x0000000107057824 */ /* 0x000fe200078e0204 */
[----:B------:R-:W-:Y:S05]  /*09e0*/  @P0 BRA `(.L_x_41) ;  /* 0x0000010000000947 */ /* 0x000fea0003800000 */
[----:B------:R-:W-:-:S13]  /*09f0*/  ISETP.GE.AND P0, PT, R246, c[0x0][0x220], PT ;  /* 0x00008800f6007a0c */ /* 0x000fda0003f06270 */
[----:B------:R2:W-:Y:S04]  /*0a00*/  @P0 STS [R217], RZ ;  /* 0x000000ffd9000388 */ /* 0x0005e80000000800 */
[----:B------:R2:W-:Y:S04]  /*0a10*/  @P0 STS [R217+0x4], RZ ;  /* 0x000004ffd9000388 */ /* 0x0005e80000000800 */
[----:B------:R2:W-:Y:S01]  /*0a20*/  @P0 STS.64 [R217+0x8], RZ ;  /* 0x000008ffd9000388 */ /* 0x0005e20000000a00 */
        /* <DEDUP_REMOVED lines=8> */
[----:B------:R-:W-:Y:S01]  /*0ab0*/  @!PT LDS RZ, [RZ] ;  /* 0x00000000fffff984 */ /* 0x000fe20000000800 */
[----:B------:R-:W-:Y:S01]  /*0ac0*/  @!PT LDS RZ, [RZ] ;  /* 0x00000000fffff984 */ /* 0x000fe20000000800 */
[----:B------:R-:W-:Y:S01]  /*0ad0*/  @!PT LDS RZ, [RZ] ;  /* 0x00000000fffff984 */ /* 0x000fe20000000800 */
[----:B------:R3:W-:Y:S02]  /*0ae0*/  LDGSTS.E.BYPASS.LTC128B.128 [R217], [R10.64] ;  /* 0x000000000ad97fae */ /* 0x0007e4000b901d46 */
.L_x_41:
[----:B------:R-:W-:Y:S05]  /*0af0*/  BSYNC B0 ;  /* 0x0000000000007941 */ /* 0x000fea0003800000 */
.L_x_40:
[----:B------:R-:W-:Y:S01]  /*0b00*/  IADD3 R29, R2, 0x20, RZ ;  /* 0x00000020021d7810 */ /* 0x000fe20007ffe0ff */
[----:B------:R-:W-:Y:S03]  /*0b10*/  BSSY B0, `(.L_x_42) ;  /* 0x0000015000007945 */ /* 0x000fe60003800000 */
[----:B------:R-:W-:Y:S01]  /*0b20*/  ISETP.GE.AND P0, PT, R29, R13, PT ;  /* 0x0000000d1d00720c */ /* 0x000fe20003f06270 */
[----:B------:R4:W-:-:S12]  /*0b30*/  STL [R1+0x18], R29 ;  /* 0x0000181d01007387 */ /* 0x0009d80000100800 */
[----:B------:R-:W-:Y:S05]  /*0b40*/  @P0 BRA `(.L_x_43) ;  /* 0x0000011000000947 */ /* 0x000fea0003800000 */
[----:B------:R-:W-:-:S13]  /*0b50*/  ISETP.GE.AND P0, PT, R246, c[0x0][0x220], PT ;  /* 0x00008800f6007a0c */ /* 0x000fda0003f06270 */
[----:B------:R1:W-:Y:S01]  /*0b60*/  @P0 STS.128 [R217+0x800], RZ ;  /* 0x000800ffd9000388 */ /* 0x0003e20000000c00 */
[----:B------:R-:W-:Y:S05]  /*0b70*/  @P0 BRA `(.L_x_43) ;  /* 0x000000e000000947 */ /* 0x000fea0003800000 */
[----:B------:R-:W-:Y:S02]  /*0b80*/  IADD3 R0, P0, R30, 0x20, RZ ;  /* 0x000000201e007810 */ /* 0x000fe40007f1e0ff */
[----:B------:R-:W-:-:S03]  /*0b90*/  MOV R9, R5 ;  /* 0x0000000500097202 */ /* 0x000fc60000000f00 */
[----:B------:R-:W-:-:S04]  /*0ba0*/  IMAD.X R8, RZ, RZ, R31, P0 ;  /* 0x000000ffff087224 */ /* 0x000fc800000e061f */
[----:B---3--:R-:W-:Y:S02]  /*0bb0*/  IMAD R10, R8, c[0x0][0x190], RZ ;  /* 0x00006400080a7a24 */ /* 0x008fe400078e02ff */
[----:B------:R-:W-:-:S04]  /*0bc0*/  IMAD.MOV.U32 R8, RZ, RZ, R6 ;  /* 0x000000ffff087224 */ /* 0x000fc800078e0006 */
        /* <DEDUP_REMOVED lines=8> */
[----:B------:R3:W-:Y:S02]  /*0c50*/  LDGSTS.E.BYPASS.LTC128B.128 [R217+0x800], [R10.64] ;  /* 0x008000000ad97fae */ /* 0x0007e4000b901d46 */
.L_x_43:
[----:B------:R-:W-:Y:S05]  /*0c60*/  BSYNC B0 ;  /* 0x0000000000007941 */ /* 0x000fea0003800000 */
.L_x_42:
        /* <DEDUP_REMOVED lines=22> */
.L_x_45:
[----:B------:R-:W-:Y:S05]  /*0dd0*/  BSYNC B0 ;  /* 0x0000000000007941 */ /* 0x000fea0003800000 */
.L_x_44:
[----:B------:R-:W-:Y:S01]  /*0de0*/  IADD3 R27, R2, 0x60, RZ ;  /* 0x00000060021b7810 */ /* 0x000fe20007ffe0ff */
[----:B------:R-:W-:Y:S01]  /*0df0*/  IMAD.MOV.U32 R206, RZ, RZ, c[0x0][0x198] ;  /* 0x00006600ffce7624 */ /* 0x000fe200078e00ff */
[----:B------:R-:W-:Y:S01]  /*0e00*/  BSSY B0, `(.L_x_46) ;  /* 0x0000017000007945 */ /* 0x000fe20003800000 */
[----:B------:R-:W-:Y:S01]  /*0e10*/  IMAD.MOV.U32 R205, RZ, RZ, 0x7 ;  /* 0x00000007ffcd7424 */ /* 0x000fe200078e00ff */
[----:B------:R-:W-:Y:S01]  /*0e20*/  ISETP.GE.AND P0, PT, R27, R13, PT ;  /* 0x0000000d1b00720c */ /* 0x000fe20003f06270 */
[----:B------:R1:W-:Y:S01]  /*0e30*/  STL [R1+0x1c], R27 ;  /* 0x00001c1b01007387 */ /* 0x0003e20000100800 */
[C---:B------:R-:W-:Y:S02]  /*0e40*/  IMAD.SHL.U32 R219, R206.reuse, 0x80, RZ ;  /* 0x00000080cedb7824 */ /* 0x040fe400078e00ff */
[----:B------:R-:W-:-:S09]  /*0e50*/  SHF.L.U64.HI R205, R206, R205, c[0x0][0x19c] ;  /* 0x00006700cecd7619 */ /* 0x000fd200000102cd */
[----:B------:R-:W-:Y:S05]  /*0e60*/  @P0 BRA `(.L_x_47) ;  /* 0x0000010000000947 */ /* 0x000fea0003800000 */
[----:B------:R-:W-:-:S13]  /*0e70*/  ISETP.GE.AND P0, PT, R246, c[0x0][0x220], PT ;  /* 0x00008800f6007a0c */ /* 0x000fda0003f06270 */
[----:B------:R1:W-:Y:S01]  /*0e80*/  @P0 STS.128 [R217+0x1800], RZ ;  /* 0x001800ffd9000388 */ /* 0x0003e20000000c00 */
[----:B------:R-:W-:Y:S05]  /*0e90*/  @P0 BRA `(.L_x_47) ;  /* 0x000000d000000947 */ /* 0x000fea0003800000 */
[----:B------:R-:W-:-:S04]  /*0ea0*/  IADD3 R0, P0, R30, 0x60, RZ ;  /* 0x000000601e007810 */ /* 0x000fc80007f1e0ff */
[----:B------:R-:W-:-:S05]  /*0eb0*/  IADD3.X R4, RZ, R31, RZ, P0, !PT ;  /* 0x0000001fff047210 */ /* 0x000fca00007fe4ff */
[----:B------:R-:W-:Y:S01]  /*0ec0*/  IMAD R8, R4, c[0x0][0x190], RZ ;  /* 0x0000640004087a24 */ /* 0x000fe200078e02ff */
[----:B------:R-:W-:-:S05]  /*0ed0*/  MOV R4, R6 ;  /* 0x0000000600047202 */ /* 0x000fca0000000f00 */
        /* <DEDUP_REMOVED lines=9> */
.L_x_47:
[----:B------:R-:W-:Y:S05]  /*0f70*/  BSYNC B0 ;  /* 0x0000000000007941 */ /* 0x000fea0003800000 */
.L_x_46:
[C---:B------:R-:W-:Y:S01]  /*0f80*/  IMAD R8, R3.reuse, c[0x0][0x198], RZ ;  /* 0x0000660003087a24 */ /* 0x040fe200078e02ff */
[----:B------:R-:W-:Y:S01]  /*0f90*/  LEA.HI R20, R20, R172, RZ, 0x4 ;  /* 0x000000ac14147211 */ /* 0x000fe200078f20ff */
[----:B------:R-:W-:Y:S01]  /*0fa0*/  IMAD R0, R3, c[0x0][0x1a0], RZ ;  /* 0x0000680003007a24 */ /* 0x000fe200078e02ff */
[----:B------:R-:W-:Y:S01]  /*0fb0*/  LEA.HI.SX32 R25, R218, 0xffffffff, 0x19 ;  /* 0xffffffffda197811 */ /* 0x000fe200078fcaff */
[--C-:B------:R-:W-:Y:S01]  /*0fc0*/  IMAD.WIDE.U32 R6, R2, c[0x0][0x198], R246.reuse ;  /* 0x0000660002067a25 */ /* 0x100fe200078e00f6 */
[----:B------:R-:W-:Y:S01]  /*0fd0*/  LOP3.LUT R9, R20, 0xfffffff0, RZ, 0xc0, !PT ;  /* 0xfffffff014097812 */ /* 0x000fe200078ec0ff */
[----:B------:R-:W-:Y:S02]  /*0fe0*/  BSSY B0, `(.L_x_48) ;  /* 0x0000032000007945 */ /* 0x000fe40003800000 */
[----:B-1----:R-:W-:Y:S01]  /*0ff0*/  IMAD.WIDE.U32 R4, R2, c[0x0][0x1a0], R246 ;  /* 0x0000680002047a25 */ /* 0x002fe200078e00f6 */
[----:B------:R-:W-:-:S03]  /*1000*/  IADD3 R6, P1, R18, R6, RZ ;  /* 0x0000000612067210 */ /* 0x000fc60007f3e0ff */
[----:B------:R-:W-:Y:S01]  /*1010*/  IMAD R8, R2, c[0x0][0x19c], R8 ;  /* 0x0000670002087a24 */ /* 0x000fe200078e0208 */
[----:B------:R-:W-:Y:S01]  /*1020*/  IADD3 R4, P0, R16, R4, RZ ;  /* 0x0000000410047210 */ /* 0x000fe20007f1e0ff */
[----:B------:R-:W-:Y:S02]  /*1030*/  IMAD R0, R2, c[0x0][0x1a4], R0 ;  /* 0x0000690002007a24 */ /* 0x000fe400078e0200 */
[----:B---3--:R-:W-:Y:S01]  /*1040*/  IMAD R10, R15, c[0x0][0x1b0], RZ ;  /* 0x00006c000f0a7a24 */ /* 0x008fe200078e02ff */
[----:B------:R-:W-:Y:S01]  /*1050*/  IADD3.X R7, R19, R7, R8, P1, !PT ;  /* 0x0000000713077210 */ /* 0x000fe20000ffe408 */
[----:B------:R-:W-:Y:S01]  /*1060*/  IMAD.IADD R13, R172, 0x1, -R9 ;  /* 0x00000001ac0d7824 */ /* 0x000fe200078e0a09 */
[----:B------:R-:W-:Y:S01]  /*1070*/  IADD3.X R5, R17, R5, R0, P0, !PT ;  /* 0x0000000511057210 */ /* 0x000fe200007fe400 */
[C---:B------:R-:W-:Y:S02]  /*1080*/  IMAD R10, R12.reuse, c[0x0][0x1b4], R10 ;  /* 0x00006d000c0a7a24 */ /* 0x040fe400078e020a */
[----:B------:R-:W-:Y:S01]  /*1090*/  IMAD.WIDE.U32 R30, R12, c[0x0][0x1b0], R6 ;  /* 0x00006c000c1e7a25 */ /* 0x000fe200078e0006 */
[----:B------:R-:W-:-:S03]  /*10a0*/  LEA.HI R14, R13, R13, RZ, 0x1 ;  /* 0x0000000d0d0e7211 */ /* 0x000fc600078f08ff */
[----:B------:R-:W-:Y:S01]  /*10b0*/  IMAD.WIDE.U32 R250, R12, c[0x0][0x1b8], R4 ;  /* 0x00006e000cfa7a25 */ /* 0x000fe200078e0004 */
[----:B------:R-:W-:Y:S01]  /*10c0*/  LOP3.LUT R4, R23, 0xffffffe0, RZ, 0xc0, !PT ;  /* 0xffffffe017047812 */ /* 0x000fe200078ec0ff */
[----:B------:R1:W-:Y:S01]  /*10d0*/  STL.64 [R1], R30 ;  /* 0x0000001e01007387 */ /* 0x0003e20000100a00 */
[----:B------:R-:W-:Y:S01]  /*10e0*/  IADD3 R249, R31, R10, RZ ;  /* 0x0000000a1ff97210 */ /* 0x000fe20007ffe0ff */
[----:B------:R-:W-:Y:S01]  /*10f0*/  IMAD R5, R25, -0x80, R24 ;  /* 0xffffff8019057824 */ /* 0x000fe200078e0218 */
[----:B------:R-:W-:Y:S01]  /*1100*/  SHF.R.S32.HI R0, RZ, 0x1, R14 ;  /* 0x00000001ff007819 */ /* 0x000fe2000001140e */
[----:B------:R-:W-:Y:S01]  /*1110*/  IMAD.IADD R10, R172, 0x1, -R4 ;  /* 0x00000001ac0a7824 */ /* 0x000fe200078e0a04 */
[----:B------:R-:W-:Y:S01]  /*1120*/  SHF.R.S32.HI R8, RZ, 0x1f, R14 ;  /* 0x0000001fff087819 */ /* 0x000fe2000001140e */
[----:B------:R-:W-:Y:S01]  /*1130*/  IMAD R9, R15, c[0x0][0x1b8], RZ ;  /* 0x00006e000f097a24 */ /* 0x000fe200078e02ff */
[----:B------:R-:W-:Y:S02]  /*1140*/  ISETP.GE.AND P0, PT, R2, R5, PT ;  /* 0x000000050200720c */ /* 0x000fe40003f06270 */
[----:B------:R1:W-:Y:S01]  /*1150*/  STL [R1+0x20], R10 ;  /* 0x0000200a01007387 */ /* 0x0003e20000100800 */
[----:B------:R-:W-:Y:S01]  /*1160*/  LEA.HI R8, R8, R0, RZ, 0x2 ;  /* 0x0000000008087211 */ /* 0x000fe200078f10ff */
[----:B------:R-:W-:Y:S01]  /*1170*/  IMAD R9, R12, c[0x0][0x1bc], R9 ;  /* 0x00006f000c097a24 */ /* 0x000fe200078e0209 */
[----:B------:R-:W-:-:S02]  /*1180*/  SHF.R.S32.HI R12, RZ, 0x1f, R25 ;  /* 0x0000001fff0c7819 */ /* 0x000fc40000011419 */
[----:B------:R-:W-:Y:S02]  /*1190*/  LOP3.LUT R8, R8, 0xfffffffc, RZ, 0xc0, !PT ;  /* 0xfffffffc08087812 */ /* 0x000fe400078ec0ff */
[----:B------:R-:W-:Y:S02]  /*11a0*/  MOV R248, R30 ;  /* 0x0000001e00f87202 */ /* 0x000fe40000000f00 */
[----:B------:R-:W-:Y:S01]  /*11b0*/  IADD3 R245, R251, R9, RZ ;  /* 0x00000009fbf57210 */ /* 0x000fe20007ffe0ff */
[----:B------:R-:W-:Y:S02]  /*11c0*/  IMAD.IADD R15, R0, 0x1, -R8 ;  /* 0x00000001000f7824 */ /* 0x000fe400078e0a08 */
[----:B------:R-:W-:Y:S02]  /*11d0*/  IMAD R0, R205, R25, RZ ;  /* 0x00000019cd007224 */ /* 0x000fe400078e02ff */
[----:B------:R-:W-:Y:S01]  /*11e0*/  IMAD.MOV.U32 R8, RZ, RZ, 0x10 ;  /* 0x00000010ff087424 */ /* 0x000fe200078e00ff */
[----:B------:R-:W-:Y:S01]  /*11f0*/  LOP3.LUT P1, RZ, R15, 0x2, RZ, 0xc0, !PT ;  /* 0x000000020fff7812 */ /* 0x000fe2000782c0ff */
[----:B------:R-:W-:-:S02]  /*1200*/  IMAD R0, R12, R219, R0 ;  /* 0x000000db0c007224 */ /* 0x000fc400078e0200 */
[----:B------:R-:W-:Y:S01]  /*1210*/  IMAD.WIDE.U32 R6, R25, R219, R248 ;  /* 0x000000db19067225 */ /* 0x000fe200078e00f8 */
[----:B------:R-:W-:-:S04]  /*1220*/  SEL R4, R8, 0xfffffff0, !P1 ;  /* 0xfffffff008047807 */ /* 0x000fc80004800000 */
[----:B------:R-:W-:Y:S01]  /*1230*/  IADD3 R9, R7, R0, RZ ;  /* 0x0000000007097210 */ /* 0x000fe20007ffe0ff */
[----:B------:R-:W-:Y:S05]  /*1240*/  @P0 BRA `(.L_x_49) ;  /* 0x000000b000000947 */ /* 0x000fea0003800000 */
[----:B------:R-:W-:-:S13]  /*1250*/  ISETP.GE.AND P0, PT, R246, c[0x0][0x220], PT ;  /* 0x00008800f6007a0c */ /* 0x000fda0003f06270 */
[----:B------:R3:W-:Y:S04]  /*1260*/  @P0 STS [R217+0x2000], RZ ;  /* 0x002000ffd9000388 */ /* 0x0007e80000000800 */
[----:B------:R3:W-:Y:S04]  /*1270*/  @P0 STS [R217+0x2004], RZ ;  /* 0x002004ffd9000388 */ /* 0x0007e80000000800 */
[----:B------:R3:W-:Y:S01]  /*1280*/  @P0 STS.64 [R217+0x2008], RZ ;  /* 0x002008ffd9000388 */ /* 0x0007e20000000a00 */
[----:B------:R-:W-:Y:S05]  /*1290*/  @P0 BRA `(.L_x_49) ;  /* 0x0000006000000947 */ /* 0x000fea0003800000 */
[----:B-1----:R-:W-:-:S04]  /*12a0*/  LEA R10, P0, R6, c[0x0][0x168], 0x1 ;  /* 0x00005a00060a7a11 */ /* 0x002fc800078008ff */
[----:B------:R-:W-:-:S05]  /*12b0*/  LEA.HI.X R11, R6, c[0x0][0x16c], R9, 0x1, P0 ;  /* 0x00005b00060b7a11 */ /* 0x000fca00000f0c09 */
[----:B------:R-:W-:Y:S01]  /*12c0*/  @!PT LDS RZ, [RZ] ;  /* 0x00000000fffff984 */ /* 0x000fe20000000800 */
[----:B------:R-:W-:Y:S01]  /*12d0*/  @!PT LDS RZ, [RZ] ;  /* 0x00000000fffff984 */ /* 0x000fe20000000800 */
[----:B------:R-:W-:Y:S01]  /*12e0*/  @!PT LDS RZ, [RZ] ;  /* 0x00000000fffff984 */ /* 0x000fe20000000800 */
[----:B------:R1:W-:Y:S04]  /*12f0*/  LDGSTS.E.BYPASS.LTC128B.128 [R217+0x2000], [R10.64] ;  /* 0x020000000ad97fae */ /* 0x0003e8000b901d46 */
.L_x_49:
[----:B------:R-:W-:Y:S05]  /*1300*/  BSYNC B0 ;  /* 0x0000000000007941 */ /* 0x000fea0003800000 */
.L_x_48:
[----:B------:R-:W-:Y:S01]  /*1310*/  ISETP.GE.AND P0, PT, R29, R5, PT ;  /* 0x000000051d00720c */ /* 0x000fe20003f06270 */
[----:B------:R-:W-:Y:S01]  /*1320*/  IMAD.MOV.U32 R0, RZ, RZ, 0x5 ;  /* 0x00000005ff007424 */ /* 0x000fe200078e00ff */
[----:B------:R-:W-:Y:S01]  /*1330*/  BSSY B0, `(.L_x_50) ;  /* 0x000000f000007945 */ /* 0x000fe20003800000 */
[----:B------:R-:W-:-:S03]  /*1340*/  IMAD.SHL.U32 R221, R206, 0x20, RZ ;  /* 0x00000020cedd7824 */ /* 0x000fc600078e00ff */
[----:B------:R-:W-:-:S07]  /*1350*/  SHF.L.U64.HI R220, R206, R0, c[0x0][0x19c] ;  /* 0x00006700cedc7619 */ /* 0x000fce0000010200 */
[----:B------:R-:W-:Y:S05]  /*1360*/  @P0 BRA `(.L_x_51) ;  /* 0x000000b000000947 */ /* 0x000fea0003800000 */
[----:B------:R-:W-:-:S13]  /*1370*/  ISETP.GE.AND P0, PT, R246, c[0x0][0x220], PT ;  /* 0x00008800f6007a0c */ /* 0x000fda0003f06270 */
[----:B------:R1:W-:Y:S01]  /*1380*/  @P0 STS.128 [R217+0x2800], RZ ;  /* 0x002800ffd9000388 */ /* 0x0003e20000000c00 */
[----:B------:R-:W-:Y:S05]  /*1390*/  @P0 BRA `(.L_x_51) ;  /* 0x0000008000000947 */ /* 0x000fea0003800000 */
[----:B------:R-:W-:-:S05]  /*13a0*/  IADD3 R0, P0, R221, R6, RZ ;  /* 0x00000006dd007210 */ /* 0x000fca0007f1e0ff */
[----:B-1----:R-:W-:Y:S01]  /*13b0*/  IMAD.X R11, R220, 0x1, R9, P0 ;  /* 0x00000001dc0b7824 */ /* 0x002fe200000e0609 */
[----:B------:R-:W-:-:S04]  /*13c0*/  LEA R10, P0, R0, c[0x0][0x168], 0x1 ;  /* 0x00005a00000a7a11 */ /* 0x000fc800078008ff */
[----:B------:R-:W-:-:S05]  /*13d0*/  LEA.HI.X R11, R0, c[0x0][0x16c], R11, 0x1, P0 ;  /* 0x00005b00000b7a11 */ /* 0x000fca00000f0c0b */
[----:B------:R-:W-:Y:S01]  /*13e0*/  @!PT LDS RZ, [RZ] ;  /* 0x00000000fffff984 */ /* 0x000fe20000000800 */
[----:B------:R-:W-:Y:S01]  /*13f0*/  @!PT LDS RZ, [RZ] ;  /* 0x00000000fffff984 */ /* 0x000fe20000000800 */
[----:B------:R-:W-:Y:S01]  /*1400*/  @!PT LDS RZ, [RZ] ;  /* 0x00000000fffff984 */ /* 0x000fe20000000800 */
[----:B------:R1:W-:Y:S04]  /*1410*/  LDGSTS.E.BYPASS.LTC128B.128 [R217+0x2800], [R10.64] ;  /* 0x028000000ad97fae */ /* 0x0003e8000b901d46 */
.L_x_51:
[----:B------:R-:W-:Y:S05]  /*1420*/  BSYNC B0 ;  /* 0x0000000000007941 */ /* 0x000fea0003800000 */
.L_x_50:
[----:B------:R-:W-:Y:S01]  /*1430*/  ISETP.GE.AND P0, PT, R28, R5, PT ;  /* 0x000000051c00720c */ /* 0x000fe20003f06270 */
[----:B------:R-:W-:-:S12]  /*1440*/  BSSY B0, `(.L_x_52) ;  /* 0x000000e000007945 */ /* 0x000fd80003800000 */
[----:B------:R-:W-:Y:S05]  /*1450*/  @P0 BRA `(.L_x_53) ;  /* 0x000000c000000947 */ /* 0x000fea0003800000 */
[----:B------:R-:W-:-:S13]  /*1460*/  ISETP.GE.AND P0, PT, R246, c[0x0][0x220], PT ;  /* 0x00008800f6007a0c */ /* 0x000fda0003f06270 */
[----:B------:R1:W-:Y:S01]  /*1470*/  @P0 STS.128 [R217+0x3000], RZ ;  /* 0x003000ffd9000388 */ /* 0x0003e20000000c00 */
[----:B------:R-:W-:Y:S05]  /*1480*/  @P0 BRA `(.L_x_53) ;  /* 0x0000009000000947 */ /* 0x000fea0003800000 */
[----:B-1----:R-:W-:Y:S01]  /*1490*/  IMAD.MOV.U32 R11, RZ, RZ, c[0x0][0x19c] ;  /* 0x00006700ff0b7624 */ /* 0x002fe200078e00ff */
[----:B------:R-:W-:-:S04]  /*14a0*/  LEA R0, P0, R206, R6, 0x6 ;  /* 0x00000006ce007211 */ /* 0x000fc800078030ff */
[----:B------:R-:W-:Y:S02]  /*14b0*/  LEA.HI.X R11, R206, R9, R11, 0x6, P0 ;  /* 0x00000009ce0b7211 */ /* 0x000fe400000f340b */
[----:B------:R-:W-:-:S04]  /*14c0*/  LEA R10, P0, R0, c[0x0][0x168], 0x1 ;  /* 0x00005a00000a7a11 */ /* 0x000fc800078008ff */
[----:B------:R-:W-:-:S05]  /*14d0*/  LEA.HI.X R11, R0, c[0x0][0x16c], R11, 0x1, P0 ;  /* 0x00005b00000b7a11 */ /* 0x000fca00000f0c0b */
[----:B------:R-:W-:Y:S01]  /*14e0*/  @!PT LDS RZ, [RZ] ;  /* 0x00000000fffff984 */ /* 0x000fe20000000800 */
[----:B------:R-:W-:Y:S01]  /*14f0*/  @!PT LDS RZ, [RZ] ;  /* 0x00000000fffff984 */ /* 0x000fe20000000800 */
[----:B------:R-:W-:Y:S01]  /*1500*/  @!PT LDS RZ, [RZ] ;  /* 0x00000000fffff984 */ /* 0x000fe20000000800 */
[----:B------:R1:W-:Y:S04]  /*1510*/  LDGSTS.E.BYPASS.LTC128B.128 [R217+0x3000], [R10.64] ;  /* 0x030000000ad97fae */ /* 0x0003e8000b901d46 */
.L_x_53:
[----:B------:R-:W-:Y:S05]  /*1520*/  BSYNC B0 ;  /* 0x0000000000007941 */ /* 0x000fea0003800000 */
.L_x_52:
[----:B------:R-:W-:Y:S01]  /*1530*/  ISETP.GE.AND P0, PT, R27, R5, PT ;  /* 0x000000051b00720c */ /* 0x000fe20003f06270 */
[----:B------:R-:W-:-:S12]  /*1540*/  BSSY B0, `(.L_x_54) ;  /* 0x0000010000007945 */ /* 0x000fd80003800000 */
[----:B------:R-:W-:Y:S05]  /*1550*/  @P0 BRA `(.L_x_55) ;  /* 0x000000e000000947 */ /* 0x000fea0003800000 */
[----:B------:R-:W-:-:S13]  /*1560*/  ISETP.GE.AND P0, PT, R246, c[0x0][0x220], PT ;  /* 0x00008800f6007a0c */ /* 0x000fda0003f06270 */
[----:B------:R1:W-:Y:S01]  /*1570*/  @P0 STS.128 [R217+0x3800], RZ ;  /* 0x003800ffd9000388 */ /* 0x0003e20000000c00 */
[----:B------:R-:W-:Y:S05]  /*1580*/  @P0 BRA `(.L_x_55) ;  /* 0x000000b000000947 */ /* 0x000fea0003800000 */
[----:B------:R-:W-:Y:S01]  /*1590*/  IMAD.MOV.U32 R8, RZ, RZ, R6 ;  /* 0x000000ffff087224 */ /* 0x000fe200078e0006 */
[----:B------:R-:W-:Y:S02]  /*15a0*/  ULDC UR4, c[0x0][0x19c] ;  /* 0x0000670000047ab9 */ /* 0x000fe40000000800 */
[----:B------:R-:W-:Y:S01]  /*15b0*/  UIMAD UR4, UR4, 0x60, URZ ;  /* 0x00000060040478a4 */ /* 0x000fe2000f8e023f */
[----:B------:R-:W-:-:S05]  /*15c0*/  IMAD.WIDE.U32 R8, R206, 0x60, R8 ;  /* 0x00000060ce087825 */ /* 0x000fca00078e0008 */
[----:B------:R-:W-:Y:S02]  /*15d0*/  IADD3 R0, R9, UR4, RZ ;  /* 0x0000000409007c10 */ /* 0x000fe4000fffe0ff */
[----:B------:R-:W-:-:S04]  /*15e0*/  LEA R6, P0, R8, c[0x0][0x168], 0x1 ;  /* 0x00005a0008067a11 */ /* 0x000fc800078008ff */
[----:B------:R-:W-:-:S05]  /*15f0*/  LEA.HI.X R7, R8, c[0x0][0x16c], R0, 0x1, P0 ;  /* 0x00005b0008077a11 */ /* 0x000fca00000f0c00 */
[----:B------:R-:W-:Y:S01]  /*1600*/  @!PT LDS RZ, [RZ] ;  /* 0x00000000fffff984 */ /* 0x000fe20000000800 */
[----:B------:R-:W-:Y:S01]  /*1610*/  @!PT LDS RZ, [RZ] ;  /* 0x00000000fffff984 */ /* 0x000fe20000000800 */
[----:B------:R-:W-:Y:S01]  /*1620*/  @!PT LDS RZ, [RZ] ;  /* 0x00000000fffff984 */ /* 0x000fe20000000800 */
[----:B------:R1:W-:Y:S04]  /*1630*/  LDGSTS.E.BYPASS.LTC128B.128 [R217+0x3800], [R6.64] ;  /* 0x0380000006d97fae */ /* 0x0003e8000b901d46 */
.L_x_55:
[----:B------:R-:W-:Y:S05]  /*1640*/  BSYNC B0 ;  /* 0x0000000000007941 */ /* 0x000fea0003800000 */
.L_x_54:
[----:B------:R-:W0:Y:S01]  /*1650*/  LDGDEPBAR ;  /* 0x00000000000079af */ /* 0x000e220000000000 */
[----:B------:R-:W-:Y:S01]  /*1660*/  ISETP.GE.AND P1, PT, R2, R5, PT ;  /* 0x000000050200720c */ /* 0x000fe20003f26270 */
[----:B------:R-:W-:Y:S01]  /*1670*/  IMAD R0, R12, c[0x0][0x1a0], RZ ;  /* 0x000068000c007a24 */ /* 0x000fe200078e02ff */
[----:B------:R-:W-:Y:S01]  /*1680*/  BSSY B0, `(.L_x_56) ;  /* 0x0000017000007945 */ /* 0x000fe20003800000 */
[----:B-1----:R-:W-:-:S04]  /*1690*/  IMAD.WIDE.U32 R6, R25, c[0x0][0x1a0], RZ ;  /* 0x0000680019067a25 */ /* 0x002fc800078e00ff */
[----:B------:R-:W-:Y:S01]  /*16a0*/  IMAD R0, R25, c[0x0][0x1a4], R0 ;  /* 0x0000690019007a24 */ /* 0x000fe200078e0200 */
[----:B------:R-:W-:-:S04]  /*16b0*/  LEA R2, P0, R6, R250, 0x7 ;  /* 0x000000fa06027211 */ /* 0x000fc800078038ff */
[----:B------:R-:W-:-:S04]  /*16c0*/  IADD3 R0, R7, R0, RZ ;  /* 0x0000000007007210 */ /* 0x000fc80007ffe0ff */
[----:B------:R-:W-:Y:S01]  /*16d0*/  LEA.HI.X R3, R6, R245, R0, 0x7, P0 ;  /* 0x000000f506037211 */ /* 0x000fe200000f3c00 */
[----:B------:R-:W-:-:S04]  /*16e0*/  DEPBAR.LE SB0, 0x0 ;  /* 0x000080000000791a */ /* 0x000fc80000000000 */
[----:B------:R-:W-:Y:S06]  /*16f0*/  BAR.SYNC.DEFER_BLOCKING 0x0 ;  /* 0x0000000000007b1d */ /* 0x000fec0000010000 */
[----:B------:R1:W-:Y:S04]  /*1700*/  @P1 STS [R217+0x4000], RZ ;  /* 0x004000ffd9001388 */ /* 0x0003e80000000800 */
[----:B------:R1:W-:Y:S04]  /*1710*/  @P1 STS [R217+0x4004], RZ ;  /* 0x004004ffd9001388 */ /* 0x0003e80000000800 */
[----:B------:R1:W-:Y:S01]  /*1720*/  @P1 STS.64 [R217+0x4008], RZ ;  /* 0x004008ffd9001388 */ /* 0x0003e20000000a00 */
[----:B------:R-:W-:Y:S05]  /*1730*/  @P1 BRA `(.L_x_57) ;  /* 0x000000b000001947 */ /* 0x000fea0003800000 */
[----:B------:R-:W-:-:S13]  /*1740*/  ISETP.GE.AND P0, PT, R246, c[0x0][0x220], PT ;  /* 0x00008800f6007a0c */ /* 0x000fda0003f06270 */
[----:B------:R1:W-:Y:S04]  /*1750*/  @P0 STS [R217+0x4000], RZ ;  /* 0x004000ffd9000388 */ /* 0x0003e80000000800 */
[----:B------:R1:W-:Y:S04]  /*1760*/  @P0 STS [R217+0x4004], RZ ;  /* 0x004004ffd9000388 */ /* 0x0003e80000000800 */
[----:B------:R1:W-:Y:S01]  /*1770*/  @P0 STS.64 [R217+0x4008], RZ ;  /* 0x004008ffd9000388 */ /* 0x0003e20000000a00 */
[----:B------:R-:W-:Y:S05]  /*1780*/  @P0 BRA `(.L_x_57) ;  /* 0x0000006000000947 */ /* 0x000fea0003800000 */
[----:B------:R-:W-:-:S04]  /*1790*/  LEA R6, P0, R2, c[0x0][0x170], 0x1 ;  /* 0x00005c0002067a11 */ /* 0x000fc800078008ff */
[----:B------:R-:W-:-:S05]  /*17a0*/  LEA.HI.X R7, R2, c[0x0][0x174], R3, 0x1, P0 ;  /* 0x00005d0002077a11 */ /* 0x000fca00000f0c03 */
[----:B------:R-:W-:Y:S01]  /*17b0*/  @!PT LDS RZ, [RZ] ;  /* 0x00000000fffff984 */ /* 0x000fe20000000800 */
[----:B------:R-:W-:Y:S01]  /*17c0*/  @!PT LDS RZ, [RZ] ;  /* 0x00000000fffff984 */ /* 0x000fe20000000800 */
[----:B------:R-:W-:Y:S01]  /*17d0*/  @!PT LDS RZ, [RZ] ;  /* 0x00000000fffff984 */ /* 0x000fe20000000800 */
[----:B------:R1:W-:Y:S04]  /*17e0*/  LDGSTS.E.BYPASS.LTC128B.128 [R217+0x4000], [R6.64] ;  /* 0x0400000006d97fae */ /* 0x0003e8000b901d46 */
.L_x_57:
[----:B------:R-:W-:Y:S05]  /*17f0*/  BSYNC B0 ;  /* 0x0000000000007941 */ /* 0x000fea0003800000 */
.L_x_56:
[----:B------:R-:W-:Y:S01]  /*1800*/  ISETP.GE.AND P0, PT, R29, R5, PT ;  /* 0x000000051d00720c */ /* 0x000fe20003f06270 */
[----:B------:R-:W-:-:S12]  /*1810*/  BSSY B0, `(.L_x_58) ;  /* 0x0000010000007945 */ /* 0x000fd80003800000 */
[----:B------:R1:W-:Y:S01]  /*1820*/  @P0 STS.128 [R217+0x4800], RZ ;  /* 0x004800ffd9000388 */ /* 0x0003e20000000c00 */
[----:B------:R-:W-:Y:S05]  /*1830*/  @P0 BRA `(.L_x_59) ;  /* 0x000000d000000947 */ /* 0x000fea0003800000 */
[----:B------:R-:W-:-:S13]  /*1840*/  ISETP.GE.AND P0, PT, R246, c[0x0][0x220], PT ;  /* 0x00008800f6007a0c */ /* 0x000fda0003f06270 */
[----:B------:R1:W-:Y:S01]  /*1850*/  @P0 STS.128 [R217+0x4800], RZ ;  /* 0x004800ffd9000388 */ /* 0x0003e20000000c00 */
[----:B------:R-:W-:Y:S05]  /*1860*/  @P0 BRA `(.L_x_59) ;  /* 0x000000a000000947 */ /* 0x000fea0003800000 */
[----:B-1----:R-:W-:Y:S02]  /*1870*/  IMAD.MOV.U32 R7, RZ, RZ, c[0x0][0x1a0] ;  /* 0x00006800ff077624 */ /* 0x002fe400078e00ff */
[----:B------:R-:W-:-:S03]  /*1880*/  IMAD.MOV.U32 R6, RZ, RZ, c[0x0][0x1a4] ;  /* 0x00006900ff067624 */ /* 0x000fc600078e00ff */
        /* <DEDUP_REMOVED lines=8> */
.L_x_59:
[----:B------:R-:W-:Y:S05]  /*1910*/  BSYNC B0 ;  /* 0x0000000000007941 */ /* 0x000fea0003800000 */
.L_x_58:
        /* <DEDUP_REMOVED lines=17> */
.L_x_61:
[----:B------:R-:W-:Y:S05]  /*1a30*/  BSYNC B0 ;  /* 0x0000000000007941 */ /* 0x000fea0003800000 */
.L_x_60:
[----:B------:R-:W-:Y:S01]  /*1a40*/  ISETP.GE.AND P0, PT, R27, R5, PT ;  /* 0x000000051b00720c */ /* 0x000fe20003f06270 */
[----:B------:R-:W-:-:S12]  /*1a50*/  BSSY B0, `(.L_x_62) ;  /* 0x0000011000007945 */ /* 0x000fd80003800000 */
[----:B------:R1:W-:Y:S01]  /*1a60*/  @P0 STS.128 [R217+0x5800], RZ ;  /* 0x005800ffd9000388 */ /* 0x0003e20000000c00 */
[----:B------:R-:W-:Y:S05]  /*1a70*/  @P0 BRA `(.L_x_63) ;  /* 0x000000e000000947 */ /* 0x000fea0003800000 */
[----:B------:R-:W-:-:S13]  /*1a80*/  ISETP.GE.AND P0, PT, R246, c[0x0][0x220], PT ;  /* 0x00008800f6007a0c */ /* 0x000fda0003f06270 */
[----:B------:R1:W-:Y:S01]  /*1a90*/  @P0 STS.128 [R217+0x5800], RZ ;  /* 0x005800ffd9000388 */ /* 0x0003e20000000c00 */
[----:B------:R-:W-:Y:S05]  /*1aa0*/  @P0 BRA `(.L_x_63) ;  /* 0x000000b000000947 */ /* 0x000fea0003800000 */
[----:B-1----:R-:W-:Y:S01]  /*1ab0*/  IMAD.MOV.U32 R6, RZ, RZ, c[0x0][0x1a0] ;  /* 0x00006800ff067624 */ /* 0x002fe200078e00ff */
        /* <DEDUP_REMOVED lines=10> */
.L_x_63:
[----:B------:R-:W-:Y:S05]  /*1b60*/  BSYNC B0 ;  /* 0x0000000000007941 */ /* 0x000fea0003800000 */
.L_x_62:
[----:B-1----:R-:W-:Y:S01]  /*1b70*/  LOP3.LUT R2, R26, 0xfffffff8, RZ, 0xc0, !PT ;  /* 0xfffffff81a027812 */ /* 0x002fe200078ec0ff */
[----:B------:R-:W-:Y:S01]  /*1b80*/  IMAD.SHL.U32 R5, R15, 0x40, RZ ;  /* 0x000000400f057824 */ /* 0x000fe200078e00ff */
[----:B------:R-:W-:Y:S01]  /*1b90*/  SHF.R.S32.HI R8, RZ, 0x4, R20 ;  /* 0x00000004ff087819 */ /* 0x000fe20000011414 */
[----:B------:R-:W0:Y:S01]  /*1ba0*/  LDGDEPBAR ;  /* 0x00000000000079af */ /* 0x000e220000000000 */
[----:B------:R-:W-:Y:S01]  /*1bb0*/  LOP3.LUT R3, R14, 0x7fffffe, RZ, 0xc0, !PT ;  /* 0x07fffffe0e037812 */ /* 0x000fe200078ec0ff */
[----:B------:R-:W-:Y:S01]  /*1bc0*/  IMAD.IADD R2, R172, 0x1, -R2 ;  /* 0x00000001ac027824 */ /* 0x000fe200078e0a02 */
[----:B------:R-:W-:Y:S02]  /*1bd0*/  LEA.HI R6, R20, R8, RZ, 0x1 ;  /* 0x0000000814067211 */ /* 0x000fe400078f08ff */
[----:B------:R-:W-:Y:S01]  /*1be0*/  SHF.R.S32.HI R7, RZ, 0x1f, R13 ;  /* 0x0000001fff077819 */ /* 0x000fe2000001140d */
[----:B------:R-:W-:Y:S01]  /*1bf0*/  IMAD.IADD R27, R13, 0x1, -R3 ;  /* 0x000000010d1b7824 */ /* 0x000fe200078e0a03 */
[----:B------:R-:W-:-:S02]  /*1c00*/  LEA.HI R0, R2, R2, RZ, 0x1 ;  /* 0x0000000202007211 */ /* 0x000fc400078f08ff */
[----:B------:R-:W-:Y:S02]  /*1c10*/  LOP3.LUT R6, R6, 0xfffffffe, RZ, 0xc0, !PT ;  /* 0xfffffffe06067812 */ /* 0x000fe400078ec0ff */
[----:B------:R-:W-:Y:S02]  /*1c20*/  LOP3.LUT R3, R0, 0x3fffffe, RZ, 0xc0, !PT ;  /* 0x03fffffe00037812 */ /* 0x000fe400078ec0ff */
[----:B------:R-:W-:Y:S01]  /*1c30*/  SHF.R.S32.HI R20, RZ, 0x1, R0 ;  /* 0x00000001ff147819 */ /* 0x000fe20000011400 */
[----:B------:R-:W-:Y:S01]  /*1c40*/  IMAD.IADD R8, R8, 0x1, -R6 ;  /* 0x0000000108087824 */ /* 0x000fe200078e0a06 */
[----:B------:R-:W-:Y:S01]  /*1c50*/  LEA.HI R7, R7, R13, RZ, 0x3 ;  /* 0x0000000d07077211 */ /* 0x000fe200078f18ff */
[----:B------:R-:W-:Y:S01]  /*1c60*/  IMAD.IADD R9, R2, 0x1, -R3 ;  /* 0x0000000102097824 */ /* 0x000fe200078e0a03 */
[----:B------:R-:W-:Y:S01]  /*1c70*/  LOP3.LUT R2, R5, 0xc0, RZ, 0xc0, !PT ;  /* 0x000000c005027812 */ /* 0x000fe200078ec0ff */
[C---:B------:R-:W-:Y:S01]  /*1c80*/  IMAD.SHL.U32 R0, R20.reuse, 0x40, RZ ;  /* 0x0000004014007824 */ /* 0x040fe200078e00ff */
[----:B------:R-:W-:Y:S01]  /*1c90*/  LOP3.LUT P0, RZ, R20, 0x2, RZ, 0xc0, !PT ;  /* 0x0000000214ff7812 */ /* 0x000fe2000780c0ff */
[----:B------:R-:W-:-:S02]  /*1ca0*/  IMAD.SHL.U32 R3, R7, 0x20, RZ ;  /* 0x0000002007037824 */ /* 0x000fc400078e00ff */
[----:B------:R-:W-:Y:S01]  /*1cb0*/  IMAD.SHL.U32 R5, R8, 0x8, RZ ;  /* 0x0000000808057824 */ /* 0x000fe200078e00ff */
[----:B------:R-:W-:Y:S01]  /*1cc0*/  LOP3.LUT R0, R0, 0xc0, RZ, 0xc0, !PT ;  /* 0x000000c000007812 */ /* 0x000fe200078ec0ff */
[----:B------:R-:W-:Y:S01]  /*1cd0*/  IMAD.SHL.U32 R7, R22, 0x8, RZ ;  /* 0x0000000816077824 */ /* 0x000fe200078e00ff */
[----:B------:R-:W-:Y:S02]  /*1ce0*/  LOP3.LUT R26, R3, 0xffffff00, RZ, 0xc0, !PT ;  /* 0xffffff00031a7812 */ /* 0x000fe400078ec0ff */
[----:B------:R-:W-:Y:S02]  /*1cf0*/  LOP3.LUT R6, R2, 0x8, R5, 0xf8, !PT ;  /* 0x0000000802067812 */ /* 0x000fe400078ef805 */
[----:B------:R-:W-:Y:S01]  /*1d00*/  LOP3.LUT R5, R0, 0x8, R7, 0xf8, !PT ;  /* 0x0000000800057812 */ /* 0x000fe200078ef807 */
[----:B------:R-:W-:Y:S01]  /*1d10*/  IMAD R7, R8, 0x8, R9 ;  /* 0x0000000808077824 */ /* 0x000fe200078e0209 */
[----:B------:R-:W-:Y:S01]  /*1d20*/  SHF.R.U32.HI R3, RZ, 0x3, R2 ;  /* 0x00000003ff037819 */ /* 0x000fe20000011602 */
[----:B------:R-:W-:Y:S01]  /*1d30*/  IMAD R2, R21, 0x200, R26 ;  /* 0x0000020015027824 */ /* 0x000fe200078e021a */
[----:B------:R-:W-:-:S02]  /*1d40*/  SHF.R.U32.HI R0, RZ, 0x3, R0 ;  /* 0x00000003ff007819 */ /* 0x000fc40000011600 */
[----:B------:R-:W-:Y:S01]  /*1d50*/  LOP3.LUT R6, R6, R3, RZ, 0x3c, !PT ;  /* 0x0000000306067212 */ /* 0x000fe200078e3cff */
[----:B------:R-:W-:Y:S01]  /*1d60*/  IMAD R2, R27, 0x20, R2 ;  /* 0x000000201b027824 */ /* 0x000fe200078e0202 */
[----:B------:R-:W-:-:S03]  /*1d70*/  LOP3.LUT R0, R5, R0, RZ, 0x3c, !PT ;  /* 0x0000000005007212 */ /* 0x000fc600078e3cff */
[----:B------:R-:W-:Y:S02]  /*1d80*/  IMAD.IADD R2, R6, 0x1, R2 ;  /* 0x0000000106027824 */ /* 0x000fe400078e0202 */
[----:B------:R-:W-:Y:S02]  /*1d90*/  IMAD.U32 R0, R7, 0x20, R0 ;  /* 0x0000002007007824 */ /* 0x000fe400078e0000 */
[----:B------:R-:W-:Y:S02]  /*1da0*/  IMAD.SHL.U32 R207, R2, 0x2, RZ ;  /* 0x0000000202cf7824 */ /* 0x000fe400078e00ff */
[----:B------:R-:W-:Y:S02]  /*1db0*/  IMAD.SHL.U32 R204, R0, 0x2, RZ ;  /* 0x0000000200cc7824 */ /* 0x000fe400078e00ff */
[----:B------:R-:W-:Y:S01]  /*1dc0*/  IMAD R208, R4, 0x2, R207 ;  /* 0x0000000204d07824 */ /* 0x000fe200078e02cf */
[----:B------:R-:W-:Y:S01]  /*1dd0*/  LDSM.16.M88.4 R12, [R207] ;  /* 0x00000000cf0c783b */ /* 0x000fe20000000200 */
[----:B------:R-:W-:Y:S01]  /*1de0*/  IMAD R7, R27, 0x20, R26 ;  /* 0x000000201b077824 */ /* 0x000fe200078e021a */
[----:B------:R-:W-:-:S02]  /*1df0*/  IADD3 R0, R204, 0x2000, RZ ;  /* 0x00002000cc007810 */ /* 0x000fc40007ffe0ff */
[----:B------:R-:W1:Y:S01]  /*1e00*/  LDSM.16.M88.4 R16, [R204+0x2000] ;  /* 0x00200000cc10783b */ /* 0x000e620000000200 */
[----:B------:R-:W-:Y:S02]  /*1e10*/  IADD3 R209, R204, 0x2020, RZ ;  /* 0x00002020ccd17810 */ /* 0x000fe40007ffe0ff */
[----:B------:R-:W-:Y:S01]  /*1e20*/  @P0 IADD3 R209, R0, -0x20, RZ ;  /* 0xffffffe000d10810 */ /* 0x000fe20007ffe0ff */
[----:B------:R-:W5:Y:S01]  /*1e30*/  LDSM.16.M88.4 R8, [R207+0x1000] ;  /* 0x00100000cf08783b */ /* 0x000f620000000200 */
[----:B------:R-:W-:Y:S02]  /*1e40*/  IMAD.SHL.U32 R0, R172, 0x2, RZ ;  /* 0x00000002ac007824 */ /* 0x000fe400078e00ff */
[C---:B------:R-:W-:Y:S01]  /*1e50*/  IADD3 R216, R209.reuse, 0x400, RZ ;  /* 0x00000400d1d87810 */ /* 0x040fe20007ffe0ff */
[----:B------:R-:W2:Y:S01]  /*1e60*/  LDSM.16.M88.4 R36, [R204+0x2400] ;  /* 0x00240000cc24783b */ /* 0x000ea20000000200 */
[C---:B------:R-:W-:Y:S02]  /*1e70*/  IADD3 R215, R209.reuse, 0x800, RZ ;  /* 0x00000800d1d77810 */ /* 0x040fe40007ffe0ff */
[----:B------:R-:W-:Y:S01]  /*1e80*/  LOP3.LUT R0, R0, 0x6, RZ, 0xc0, !PT ;  /* 0x0000000600007812 */ /* 0x000fe200078ec0ff */
[----:B------:R-:W3:Y:S01]  /*1e90*/  LDSM.16.M88.4 R32, [R204+0x2800] ;  /* 0x00280000cc20783b */ /* 0x000ee20000000200 */
[----:B------:R-:W-:-:S02]  /*1ea0*/  IADD3 R214, R209, 0xc00, RZ ;  /* 0x00000c00d1d67810 */ /* 0x000fc40007ffe0ff */
[----:B------:R-:W-:Y:S01]  /*1eb0*/  IADD3 R213, R209, 0x1000, RZ ;  /* 0x00001000d1d57810 */ /* 0x000fe20007ffe0ff */
[----:B----4-:R-:W4:Y:S01]  /*1ec0*/  LDSM.16.M88.4 R28, [R204+0x2c00] ;  /* 0x002c0000cc1c783b */ /* 0x010f220000000200 */
[----:B------:R-:W-:Y:S01]  /*1ed0*/  IMAD R0, R25, 0x80, R0 ;  /* 0x0000008019007824 */ /* 0x000fe200078e0200 */
[C---:B------:R-:W-:Y:S02]  /*1ee0*/  IADD3 R212, R209.reuse, 0x1400, RZ ;  /* 0x00001400d1d47810 */ /* 0x040fe40007ffe0ff */
[----:B------:R-:W2:Y:S01]  /*1ef0*/  LDSM.16.M88.4 R40, [R204+0x3000] ;  /* 0x00300000cc28783b */ /* 0x000ea20000000200 */
[----:B------:R-:W-:Y:S02]  /*1f00*/  IADD3 R211, R209, 0x1800, RZ ;  /* 0x00001800d1d37810 */ /* 0x000fe40007ffe0ff */
[C---:B------:R-:W-:Y:S01]  /*1f10*/  IADD3 R2, R0.reuse, 0x1, RZ ;  /* 0x0000000100027810 */ /* 0x040fe20007ffe0ff */
[----:B------:R-:W2:Y:S01]  /*1f20*/  LDSM.16.M88.4 R48, [R204+0x3400] ;  /* 0x00340000cc30783b */ /* 0x000ea20000000200 */
[----:B------:R-:W-:-:S02]  /*1f30*/  ISETP.GE.AND P5, PT, R0, R24, PT ;  /* 0x000000180000720c */ /* 0x000fc40003fa6270 */
[-C--:B------:R-:W-:Y:S01]  /*1f40*/  ISETP.GE.AND P4, PT, R2, R24.reuse, PT ;  /* 0x000000180200720c */ /* 0x080fe20003f86270 */
[----:B------:R-:W2:Y:S01]  /*1f50*/  LDSM.16.M88.4 R56, [R204+0x3800] ;  /* 0x00380000cc38783b */ /* 0x000ea20000000200 */
[C---:B------:R-:W-:Y:S02]  /*1f60*/  IADD3 R2, R0.reuse, 0x8, RZ ;  /* 0x0000000800027810 */ /* 0x040fe40007ffe0ff */
[----:B------:R-:W-:Y:S01]  /*1f70*/  IADD3 R5, R0, 0x9, RZ ;  /* 0x0000000900057810 */ /* 0x000fe20007ffe0ff */
[----:B------:R-:W2:Y:S01]  /*1f80*/  LDSM.16.M88.4 R52, [R204+0x3c00] ;  /* 0x003c0000cc34783b */ /* 0x000ea20000000200 */
[-C--:B------:R-:W-:Y:S02]  /*1f90*/  ISETP.GE.AND P6, PT, R2, R24.reuse, PT ;  /* 0x000000180200720c */ /* 0x080fe40003fc6270 */
[----:B------:R-:W-:Y:S01]  /*1fa0*/  IADD3 R2, R0, 0x11, RZ ;  /* 0x0000001100027810 */ /* 0x000fe20007ffe0ff */
[----:B------:R-:W-:Y:S01]  /*1fb0*/  LDSM.16.M88.4 R20, [R208] ;  /* 0x00000000d014783b */ /* 0x000fe20000000200 */
[----:B------:R-:W-:-:S02]  /*1fc0*/  ISETP.GE.AND P2, PT, R5, R24, PT ;  /* 0x000000180500720c */ /* 0x000fc40003f46270 */
[-C--:B------:R-:W-:Y:S01]  /*1fd0*/  ISETP.GE.AND P1, PT, R2, R24.reuse, PT ;  /* 0x000000180200720c */ /* 0x080fe20003f26270 */
[-C--:B-1----:R-:W-:Y:S01]  /*1fe0*/  HMMA.16816.F32.BF16 R88, R12, R16.reuse, RZ ;  /* 0x000000100c58723c */ /* 0x082fe200000418ff */
[----:B------:R-:W1:Y:S01]  /*1ff0*/  LDSM.16.M88.4 R44, [R209] ;  /* 0x00000000d12c783b */ /* 0x000e620000000200 */
[C---:B------:R-:W-:Y:S02]  /*2000*/  IADD3 R2, R0.reuse, 0x19, RZ ;  /* 0x0000001900027810 */ /* 0x040fe40007ffe0ff */
[----:B------:R-:W-:Y:S01]  /*2010*/  IADD3 R3, R0, 0x10, RZ ;  /* 0x0000001000037810 */ /* 0x000fe20007ffe0ff */
[----:B------:R-:W-:Y:S01]  /*2020*/  LDSM.16.M88.4 R84, [R209+0x1400] ;  /* 0x00140000d154783b */ /* 0x000fe20000000200 */
[----:B------:R-:W-:Y:S02]  /*2030*/  IADD3 R210, R209, 0x1c00, RZ ;  /* 0x00001c00d1d27810 */ /* 0x000fe40007ffe0ff */
[----:B-----5:R-:W-:Y:S01]  /*2040*/  HMMA.16816.F32.BF16 R92, R8, R16, RZ ;  /* 0x00000010085c723c */ /* 0x020fe200000418ff */
[----:B------:R-:W-:Y:S01]  /*2050*/  LDSM.16.M88.4 R60, [R209+0x400] ;  /* 0x00040000d13c783b */ /* 0x000fe20000000200 */
[----:B------:R-:W-:-:S02]  /*2060*/  ISETP.GE.AND P0, PT, R3, R24, PT ;  /* 0x000000180300720c */ /* 0x000fc40003f06270 */
[----:B------:R-:W-:Y:S01]  /*2070*/  IADD3 R3, R0, 0x18, RZ ;  /* 0x0000001800037810 */ /* 0x000fe20007ffe0ff */
[----:B------:R-:W-:Y:S03]  /*2080*/  LDSM.16.M88.4 R68, [R209+0xc00] ;  /* 0x000c0000d144783b */ /* 0x000fe60000000200 */
[----:B------:R-:W-:Y:S01]  /*2090*/  HMMA.16816.F32.BF16 R120, R8, R18, RZ ;  /* 0x000000120878723c */ /* 0x000fe200000418ff */
[----:B------:R-:W-:Y:S01]  /*20a0*/  LDSM.16.M88.4 R76, [R209+0x1000] ;  /* 0x00100000d14c783b */ /* 0x000fe20000000200 */
[----:B------:R-:W-:-:S03]  /*20b0*/  ISETP.GE.AND P3, PT, R3, R24, PT ;  /* 0x000000180300720c */ /* 0x000fc60003f66270 */
[----:B------:R-:W-:Y:S03]  /*20c0*/  LDSM.16.M88.4 R64, [R209+0x800] ;  /* 0x00080000d140783b */ /* 0x000fe60000000200 */
[----:B------:R-:W-:Y:S01]  /*20d0*/  HMMA.16816.F32.BF16 R124, R12, R18, RZ ;  /* 0x000000120c7c723c */ /* 0x000fe200000418ff */
[----:B------:R-:W5:Y:S07]  /*20e0*/  LDSM.16.M88.4 R16, [R208+0x1000] ;  /* 0x00100000d010783b */ /* 0x000f6e0000000200 */
[C---:B--2---:R-:W-:Y:S08]  /*20f0*/  HMMA.16816.F32.BF16 R96, R8.reuse, R36, RZ ;  /* 0x000000240860723c */ /* 0x044ff000000418ff */
[C---:B---3--:R-:W-:Y:S08]  /*2100*/  HMMA.16816.F32.BF16 R100, R8.reuse, R32, RZ ;  /* 0x000000200864723c */ /* 0x048ff000000418ff */
[C---:B----4-:R-:W-:Y:S08]  /*2110*/  HMMA.16816.F32.BF16 R112, R8.reuse, R28, RZ ;  /* 0x0000001c0870723c */ /* 0x050ff000000418ff */
        /* <DEDUP_REMOVED lines=19> */
[-C--:B-1----:R-:W-:Y:S08]  /*2250*/  HMMA.16816.F32.BF16 R52, R20, R44.reuse, R88 ;  /* 0x0000002c1434723c */ /* 0x082ff00000041858 */
[----:B-----5:R-:W-:Y:S08]  /*2260*/  HMMA.16816.F32.BF16 R36, R16, R44, R92 ;  /* 0x0000002c1024723c */ /* 0x020ff0000004185c */
[C---:B------:R-:W-:Y:S08]  /*2270*/  HMMA.16816.F32.BF16 R152, R12.reuse, R30, RZ ;  /* 0x0000001e0c98723c */ /* 0x040ff000000418ff */
[C---:B------:R-:W-:Y:S08]  /*2280*/  HMMA.16816.F32.BF16 R28, R12.reuse, R40, RZ ;  /* 0x000000280c1c723c */ /* 0x040ff000000418ff */
[C---:B------:R-:W-:Y:S01]  /*2290*/  HMMA.16816.F32.BF16 R164, R12.reuse, R42, RZ ;  /* 0x0000002a0ca4723c */ /* 0x040fe200000418ff */
[----:B------:R-:W1:Y:S07]  /*22a0*/  LDSM.16.M88.4 R40, [R209+0x1800] ;  /* 0x00180000d128783b */ /* 0x000e6e0000000200 */
[C---:B------:R-:W-:Y:S08]  /*22b0*/  HMMA.16816.F32.BF16 R176, R12.reuse, R50, RZ ;  /* 0x000000320cb0723c */ /* 0x040ff000000418ff */
[C---:B------:R-:W-:Y:S08]  /*22c0*/  HMMA.16816.F32.BF16 R116, R12.reuse, R56, RZ ;  /* 0x000000380c74723c */ /* 0x040ff000000418ff */
[----:B------:R-:W-:Y:S08]  /*22d0*/  HMMA.16816.F32.BF16 R188, R12, R58, RZ ;  /* 0x0000003a0cbc723c */ /* 0x000ff000000418ff */
[----:B------:R-:W-:Y:S08]  /*22e0*/  HMMA.16816.F32.BF16 R148, R20, R84, R8 ;  /* 0x000000541494723c */ /* 0x000ff00000041808 */
[-C--:B------:R-:W-:Y:S07]  /*22f0*/  HMMA.16816.F32.BF16 R12, R16, R46.reuse, R120 ;  /* 0x0000002e100c723c */ /* 0x080fee0000041878 */
[----:B------:R-:W-:Y:S01]  /*2300*/  FSEL R120, R55, -INF , !P4 ;  /* 0xff80000037787808 */ /* 0x000fe20006000000 */
[C---:B------:R-:W-:Y:S07]  /*2310*/  HMMA.16816.F32.BF16 R8, R20.reuse, R46, R124 ;  /* 0x0000002e1408723c */ /* 0x040fee000004187c */
[----:B------:R-:W-:Y:S01]  /*2320*/  FSEL R124, R54, -INF , !P5 ;  /* 0xff800000367c7808 */ /* 0x000fe20006800000 */
[----:B------:R-:W-:Y:S01]  /*2330*/  HMMA.16816.F32.BF16 R80, R20, R60, R80 ;  /* 0x0000003c1450723c */ /* 0x000fe20000041850 */
[----:B------:R-:W-:-:S07]  /*2340*/  FSEL R127, R37, -INF , !P4 ;  /* 0xff800000257f7808 */ /* 0x000fce0006000000 */
[----:B------:R-:W-:Y:S01]  /*2350*/  HMMA.16816.F32.BF16 R48, R16, R60, R96 ;  /* 0x0000003c1030723c */ /* 0x000fe20000041860 */
[----:B------:R-:W-:-:S07]  /*2360*/  FSEL R172, R14, -INF , !P6 ;  /* 0xff8000000eac7808 */ /* 0x000fce0007000000 */
[----:B------:R-:W-:Y:S01]  /*2370*/  HMMA.16816.F32.BF16 R92, R20, R68, R32 ;  /* 0x00000044145c723c */ /* 0x000fe20000041820 */
[----:B------:R-:W-:Y:S02]  /*2380*/  FSEL R123, R10, -INF , !P6 ;  /* 0xff8000000a7b7808 */ /* 0x000fe40007000000 */
[----:B------:R-:W-:-:S05]  /*2390*/  FSEL R122, R11, -INF , !P2 ;  /* 0xff8000000b7a7808 */ /* 0x000fca0005000000 */
[----:B------:R-:W-:Y:S01]  /*23a0*/  HMMA.16816.F32.BF16 R104, R16, R84, R104 ;  /* 0x000000541068723c */ /* 0x000fe20000041868 */
[----:B------:R-:W-:-:S06]  /*23b0*/  FSEL R121, R82, -INF , !P0 ;  /* 0xff80000052797808 */ /* 0x000fcc0004000000 */
[----:B------:R-:W-:Y:S01]  /*23c0*/  FSEL R85, R52, -INF , !P5 ;  /* 0xff80000034557808 */ /* 0x000fe20006800000 */
[----:B------:R-:W-:Y:S01]  /*23d0*/  HMMA.16816.F32.BF16 R32, R16, R62, R132 ;  /* 0x0000003e1020723c */ /* 0x000fe20000041884 */
[----:B------:R-:W-:Y:S02]  /*23e0*/  FSEL R84, R53, -INF , !P4 ;  /* 0xff80000035547808 */ /* 0x000fe40006000000 */
[----:B------:R-:W-:-:S04]  /*23f0*/  FSEL R173, R50, -INF , !P0 ;  /* 0xff80000032ad7808 */ /* 0x000fc80004000000 */
[----:B------:R-:W-:Y:S01]  /*2400*/  FSEL R134, R38, -INF , !P5 ;  /* 0xff80000026867808 */ /* 0x000fe20006800000 */
[C---:B------:R-:W-:Y:S01]  /*2410*/  HMMA.16816.F32.BF16 R96, R20.reuse, R76, R28 ;  /* 0x0000004c1460723c */ /* 0x040fe2000004181c */
        /* <DEDUP_REMOVED lines=12> */
[----:B------:R-:W-:-:S02]  /*24e0*/  FSEL R128, R49, -INF , !P1 ;  /* 0xff80000031807808 */ /* 0x000fc40004800000 */
[----:B------:R-:W-:Y:S01]  /*24f0*/  FSEL R77, R8, -INF , !P6 ;  /* 0xff800000084d7808 */ /* 0x000fe20007000000 */
[-C--:B------:R-:W-:Y:S01]  /*2500*/  HMMA.16816.F32.BF16 R72, R20, R64.reuse, R72 ;  /* 0x000000401448723c */ /* 0x080fe20000041848 */
[-C--:B------:R-:W-:Y:S02]  /*2510*/  ISETP.GE.AND P6, PT, R2, R24.reuse, PT ;  /* 0x000000180200720c */ /* 0x080fe40003fc6270 */
[----:B------:R-:W-:Y:S02]  /*2520*/  IADD3 R2, R0, 0x28, RZ ;  /* 0x0000002800027810 */ /* 0x000fe40007ffe0ff */
[----:B------:R-:W-:Y:S02]  /*2530*/  FSEL R76, R9, -INF , !P2 ;  /* 0xff800000094c7808 */ /* 0x000fe40005000000 */
[----:B------:R-:W-:Y:S01]  /*2540*/  ISETP.GE.AND P2, PT, R2, R24, PT ;  /* 0x000000180200720c */ /* 0x000fe20003f46270 */
[----:B------:R-:W-:Y:S01]  /*2550*/  HMMA.16816.F32.BF16 R56, R16, R64, R100 ;  /* 0x000000401038723c */ /* 0x000fe20000041864 */
[----:B------:R-:W-:Y:S01]  /*2560*/  IADD3 R2, R0, 0x29, RZ ;  /* 0x0000002900027810 */ /* 0x000fe20007ffe0ff */
[----:B------:R-:W2:Y:S01]  /*2570*/  LDSM.16.M88.4 R8, [R209+0x1c00] ;  /* 0x001c0000d108783b */ /* 0x000ea20000000200 */
[----:B------:R-:W-:Y:S01]  /*2580*/  FSEL R126, R32, -INF , !P3 ;  /* 0xff800000207e7808 */ /* 0x000fe20005800000 */
[----:B------:R-:W-:-:S04]  /*2590*/  DEPBAR.LE SB0, 0x0 ;  /* 0x000080000000791a */ /* 0x000fc80000000000 */
[C---:B------:R-:W-:Y:S01]  /*25a0*/  HMMA.16816.F32.BF16 R112, R16.reuse, R68, R112 ;  /* 0x000000441070723c */ /* 0x040fe20000041870 */
[----:B------:R-:W-:Y:S02]  /*25b0*/  FSEL R103, R83, -INF , !P1 ;  /* 0xff80000053677808 */ /* 0x000fe40004800000 */
[----:B------:R-:W-:Y:S02]  /*25c0*/  FSEL R102, R30, -INF , !P3 ;  /* 0xff8000001e667808 */ /* 0x000fe40005800000 */
[----:B------:R-:W-:Y:S02]  /*25d0*/  FSEL R65, R28, -INF , !P3 ;  /* 0xff8000001c417808 */ /* 0x000fe40005800000 */
[----:B------:R-:W-:Y:S01]  /*25e0*/  FSEL R69, R80, -INF , !P0 ;  /* 0xff80000050457808 */ /* 0x000fe20004000000 */
[----:B-1----:R-:W-:Y:S01]  /*25f0*/  HMMA.16816.F32.BF16 R88, R16, R40, R136 ;  /* 0x000000281058723c */ /* 0x002fe20000041888 */
[----:B------:R-:W-:Y:S02]  /*2600*/  ISETP.GE.AND P0, PT, R2, R24, PT ;  /* 0x000000180200720c */ /* 0x000fe40003f06270 */
[----:B------:R-:W-:-:S02]  /*2610*/  IADD3 R2, R0, 0x30, RZ ;  /* 0x0000003000027810 */ /* 0x000fc40007ffe0ff */
[----:B------:R-:W-:Y:S02]  /*2620*/  FSEL R68, R81, -INF , !P1 ;  /* 0xff80000051447808 */ /* 0x000fe40004800000 */
[----:B------:R-:W-:Y:S01]  /*2630*/  FSEL R139, R51, -INF , !P1 ;  /* 0xff800000338b7808 */ /* 0x000fe20004800000 */
[-C--:B------:R-:W-:Y:S01]  /*2640*/  HMMA.16816.F32.BF16 R44, R16, R66.reuse, R144 ;  /* 0x00000042102c723c */ /* 0x080fe20000041890 */
[-C--:B------:R-:W-:Y:S02]  /*2650*/  ISETP.GE.AND P1, PT, R2, R24.reuse, PT ;  /* 0x000000180200720c */ /* 0x080fe40003f26270 */
[----:B------:R-:W-:Y:S02]  /*2660*/  IADD3 R2, R0, 0x31, RZ ;  /* 0x0000003100027810 */ /* 0x000fe40007ffe0ff */
        /* <DEDUP_REMOVED lines=25> */
[----:B------:R-:W-:-:S02]  /*2800*/  IADD3 R2, R0, 0x41, RZ ;  /* 0x0000004100027810 */ /* 0x000fc40007ffe0ff */
[----:B------:R-:W-:Y:S01]  /*2810*/  FSEL R153, R46, -INF , !P2 ;  /* 0xff8000002e997808 */ /* 0x000fe20005000000 */
[----:B--2---:R-:W-:Y:S01]  /*2820*/  HMMA.16816.F32.BF16 R48, R20, R8, R160 ;  /* 0x000000081430723c */ /* 0x004fe200000418a0 */
[----:B------:R-:W-:Y:S02]  /*2830*/  FSEL R145, R44, -INF , !P2 ;  /* 0xff8000002c917808 */ /* 0x000fe40005000000 */
[----:B------:R-:W-:Y:S02]  /*2840*/  FSEL R82, R14, -INF , !P2 ;  /* 0xff8000000e527808 */ /* 0x000fe40005000000 */
[----:B------:R-:W-:Y:S02]  /*2850*/  FSEL R61, R12, -INF , !P2 ;  /* 0xff8000000c3d7808 */ /* 0x000fe40005000000 */
[----:B------:R-:W-:Y:S02]  /*2860*/  ISETP.GE.AND P2, PT, R2, R24, PT ;  /* 0x000000180200720c */ /* 0x000fe40003f46270 */
        /* <DEDUP_REMOVED lines=13> */
[----:B------:R-:W-:Y:S02]  /*2940*/  ISETP.GE.AND P1, PT, R2, R24, PT ;  /* 0x000000180200720c */ /* 0x000fe40003f26270 */
[----:B------:R-:W-:-:S02]  /*2950*/  IADD3 R2, R0, 0x50, RZ ;  /* 0x0000005000027810 */ /* 0x000fc40007ffe0ff */
[----:B------:R-:W-:Y:S02]  /*2960*/  FSEL R115, R115, -INF , !P3 ;  /* 0xff80000073737808 */ /* 0x000fe40005800000 */
        /* <DEDUP_REMOVED lines=57> */
[----:B------:R-:W-:Y:S02]  /*2d00*/  FSEL R70, R151, -INF , !P5 ;  /* 0xff80000097467808 */ /* 0x000fe40006800000 */
[----:B------:R-:W-:-:S02]  /*2d10*/  FSEL R52, R149, -INF , !P5 ;  /* 0xff80000095347808 */ /* 0x000fc40006800000 */
[----:B------:R-:W-:Y:S02]  /*2d20*/  FSEL R164, R91, -INF , !P0 ;  /* 0xff8000005ba47808 */ /* 0x000fe40004000000 */
[----:B------:R-:W-:Y:S02]  /*2d30*/  FSEL R89, R119, -INF , !P0 ;  /* 0xff80000077597808 */ /* 0x000fe40004000000 */
[----:B------:R-:W-:Y:S02]  /*2d40*/  FSEL R25, R117, -INF , !P0 ;  /* 0xff80000075197808 */ /* 0x000fe40004000000 */
[----:B------:R-:W-:Y:S02]  /*2d50*/  ISETP.GE.AND P5, PT, R2, R24, PT ;  /* 0x000000180200720c */ /* 0x000fe40003fa6270 */
[----:B------:R-:W-:Y:S02]  /*2d60*/  ISETP.GE.AND P0, PT, R24, 0x81, PT ;  /* 0x000000811800780c */ /* 0x000fe40003f06270 */
[----:B------:R-:W-:-:S02]  /*2d70*/  IADD3 R2, R0, 0x69, RZ ;  /* 0x0000006900027810 */ /* 0x000fc40007ffe0ff */
        /* <DEDUP_REMOVED lines=10> */
[----:B------:R-:W-:Y:S02]  /*2e20*/  ISETP.GE.AND P2, PT, R2, R24, PT ;  /* 0x000000180200720c */ /* 0x000fe40003f46270 */
[----:B------:R-:W-:-:S02]  /*2e30*/  FSEL R179, R50, -INF , !P1 ;  /* 0xff80000032b37808 */ /* 0x000fc40004800000 */
[----:B------:R-:W-:Y:S02]  /*2e40*/  FSEL R174, R46, -INF , !P1 ;  /* 0xff8000002eae7808 */ /* 0x000fe40004800000 */
[----:B------:R-:W-:Y:S02]  /*2e50*/  FSEL R169, R44, -INF , !P1 ;  /* 0xff8000002ca97808 */ /* 0x000fe40004800000 */
[----:B------:R-:W-:Y:S02]  /*2e60*/  FSEL R32, R48, -INF , !P1 ;  /* 0xff80000030207808 */ /* 0x000fe40004800000 */
[----:B------:R-:W-:Y:S01]  /*2e70*/  ISETP.GE.AND P1, PT, R0, R24, PT ;  /* 0x000000180000720c */ /* 0x000fe20003f26270 */
[----:B------:R-:W-:Y:S01]  /*2e80*/  IMAD.IADD R0, R6, 0x1, R7 ;  /* 0x0000000106007824 */ /* 0x000fe200078e0207 */
        /* <DEDUP_REMOVED lines=26> */
[----:B------:R-:W-:Y:S01]  /*3030*/  ISETP.GE.AND P1, PT, R246, c[0x0][0x220], PT ;  /* 0x00008800f6007a0c */ /* 0x000fe20003f26270 */
[----:B------:R-:W-:Y:S01]  /*3040*/  BSSY B0, `(.L_x_65) ;  /* 0x0000030000007945 */ /* 0x000fe20003800000 */
[----:B------:R-:W-:-:S04]  /*3050*/  LEA.HI.SX32 R6, R218, 0xfffffffe, 0x19 ;  /* 0xfffffffeda067811 */ /* 0x000fc800078fcaff */
[----:B------:R-:W-:Y:S01]  /*3060*/  SHF.R.S32.HI R3, RZ, 0x1f, R6 ;  /* 0x0000001fff037819 */ /* 0x000fe20000011406 */
[----:B------:R-:W-:Y:S02]  /*3070*/  IMAD R2, R205, R6, RZ ;  /* 0x00000006cd027224 */ /* 0x000fe400078e02ff */
[----:B------:R-:W-:-:S04]  /*3080*/  IMAD.WIDE.U32 R6, R6, R219, R248 ;  /* 0x000000db06067225 */ /* 0x000fc800078e00f8 */
[----:B------:R-:W-:Y:S01]  /*3090*/  IMAD R2, R3, R219, R2 ;  /* 0x000000db03027224 */ /* 0x000fe200078e0202 */
[-C--:B------:R-:W-:Y:S01]  /*30a0*/  @!P1 IADD3 R9, P2, R221, R6.reuse, RZ ;  /* 0x00000006dd099210 */ /* 0x080fe20007f5e0ff */
[----:B------:R-:W-:Y:S01]  /*30b0*/  @!P1 IMAD.MOV.U32 R14, RZ, RZ, c[0x0][0x19c] ;  /* 0x00006700ff0e9624 */ /* 0x000fe200078e00ff */
[----:B------:R-:W-:Y:S01]  /*30c0*/  @!P1 LEA R5, P3, R206, R6, 0x6 ;  /* 0x00000006ce059211 */ /* 0x000fe200078630ff */
[----:B------:R-:W-:Y:S01]  /*30d0*/  IMAD.IADD R3, R7, 0x1, R2 ;  /* 0x0000000107037824 */ /* 0x000fe200078e0202 */
[----:B------:R-:W-:Y:S01]  /*30e0*/  @!P1 LEA R12, P5, R6, c[0x0][0x168], 0x1 ;  /* 0x00005a00060c9a11 */ /* 0x000fe200078a08ff */
[----:B------:R1:W-:Y:S01]  /*30f0*/  @P1 STS [R217+0x2000], RZ ;  /* 0x002000ffd9001388 */ /* 0x0003e20000000800 */
[----:B------:R-:W-:Y:S01]  /*3100*/  @!P1 LEA R10, P4, R9, c[0x0][0x168], 0x1 ;  /* 0x00005a00090a9a11 */ /* 0x000fe200078808ff */
[----:B------:R-:W-:Y:S01]  /*3110*/  @!P1 IMAD.X R11, R220, 0x1, R3, P2 ;  /* 0x00000001dc0b9824 */ /* 0x000fe200010e0603 */
[----:B------:R-:W-:Y:S01]  /*3120*/  @!P1 LEA R8, P2, R5, c[0x0][0x168], 0x1 ;  /* 0x00005a0005089a11 */ /* 0x000fe200078408ff */
[----:B------:R1:W-:Y:S01]  /*3130*/  @P1 STS [R217+0x2004], RZ ;  /* 0x002004ffd9001388 */ /* 0x0003e20000000800 */
[----:B------:R-:W-:-:S02]  /*3140*/  @!P1 LEA.HI.X R14, R206, R3, R14, 0x6, P3 ;  /* 0x00000003ce0e9211 */ /* 0x000fc400018f340e */
[----:B------:R-:W-:Y:S01]  /*3150*/  @!P1 LEA.HI.X R13, R6, c[0x0][0x16c], R3, 0x1, P5 ;  /* 0x00005b00060d9a11 */ /* 0x000fe200028f0c03 */
[----:B------:R1:W-:Y:S01]  /*3160*/  @P1 STS.64 [R217+0x2008], RZ ;  /* 0x002008ffd9001388 */ /* 0x0003e20000000a00 */
[----:B------:R-:W-:Y:S02]  /*3170*/  @!P1 LEA.HI.X R11, R9, c[0x0][0x16c], R11, 0x1, P4 ;  /* 0x00005b00090b9a11 */ /* 0x000fe400020f0c0b */
[----:B------:R-:W-:Y:S01]  /*3180*/  @!P1 LEA.HI.X R9, R5, c[0x0][0x16c], R14, 0x1, P2 ;  /* 0x00005b0005099a11 */ /* 0x000fe200010f0c0e */
[----:B------:R-:W-:Y:S01]  /*3190*/  @!PT LDS RZ, [RZ] ;  /* 0x00000000fffff984 */ /* 0x000fe20000000800 */
[----:B------:R-:W-:Y:S01]  /*31a0*/  @!PT LDS RZ, [RZ] ;  /* 0x00000000fffff984 */ /* 0x000fe20000000800 */
[----:B------:R-:W-:Y:S01]  /*31b0*/  @!PT LDS RZ, [RZ] ;  /* 0x00000000fffff984 */ /* 0x000fe20000000800 */
[----:B------:R1:W-:Y:S04]  /*31c0*/  @!P1 LDGSTS.E.BYPASS.LTC128B.128 [R217+0x2000], [R12.64] ;  /* 0x020000000cd99fae */ /* 0x0003e8000b901d46 */
[----:B------:R1:W-:Y:S04]  /*31d0*/  @P1 STS.128 [R217+0x2800], RZ ;  /* 0x002800ffd9001388 */ /* 0x0003e80000000c00 */
        /* <DEDUP_REMOVED lines=9> */
[----:B------:R1:W-:Y:S01]  /*3270*/  @P1 STS.128 [R217+0x3800], RZ ;  /* 0x003800ffd9001388 */ /* 0x0003e20000000c00 */
[----:B------:R-:W-:Y:S05]  /*3280*/  @P1 BRA `(.L_x_66) ;  /* 0x000000b000001947 */ /* 0x000fea0003800000 */
[----:B------:R-:W-:Y:S01]  /*3290*/  IMAD.MOV.U32 R2, RZ, RZ, R6 ;  /* 0x000000ffff027224 */ /* 0x000fe200078e0006 */
[----:B------:R-:W-:-:S02]  /*32a0*/  ULDC UR4, c[0x0][0x19c] ;  /* 0x0000670000047ab9 */ /* 0x000fc40000000800 */
        /* <DEDUP_REMOVED lines=9> */
.L_x_66:
[----:B------:R-:W-:Y:S05]  /*3340*/  BSYNC B0 ;  /* 0x0000000000007941 */ /* 0x000fea0003800000 */
.L_x_65:
[----:B------:R-:W0:Y:S02]  /*3350*/  LDGDEPBAR ;  /* 0x00000000000079af */ /* 0x000e240000000000 */
.L_x_64:
        /* <DEDUP_REMOVED lines=62> */
[----:B------:R-:W-:Y:S01]  /*3740*/  SHF.L.U32 R205, R0, 0x1, RZ ;  /* 0x0000000100cd7819 */ /* 0x000fe200000006ff */
[----:B--2---:R-:W2:Y:S03]  /*3750*/  SHFL.BFLY PT, R2, R138, 0x2, 0x1f ;  /* 0x0c401f008a027f89 */ /* 0x004ea600000e0000 */
[----:B------:R-:W-:Y:S01]  /*3760*/  LEA R206, R4, R205, 0x1 ;  /* 0x000000cd04ce7211 */ /* 0x000fe200078e08ff */
[----:B------:R-:W3:Y:S04]  /*3770*/  SHFL.BFLY PT, R6, R137, 0x2, 0x1f ;  /* 0x0c401f0089067f89 */ /* 0x000ee800000e0000 */
[----:B------:R-:W-:Y:S01]  /*3780*/  LDSM.16.MT88.4 R28, [R205+0x4400] ;  /* 0x00440000cd1c783b */ /* 0x000fe20000004200 */
[----:B--2---:R-:W-:-:S02]  /*3790*/  FMNMX.FTZ R138, R138, R2, !PT ;  /* 0x000000028a8a7209 */ /* 0x004fc40007810000 */
[----:B---3--:R-:W-:-:S03]  /*37a0*/  FMNMX.FTZ R137, R137, R6, !PT ;  /* 0x0000000689897209 */ /* 0x008fc60007810000 */
[----:B------:R-:W2:Y:S01]  /*37b0*/  SHFL.BFLY PT, R2, R138, 0x1, 0x1f ;  /* 0x0c201f008a027f89 */ /* 0x000ea200000e0000 */
[----:B------:R-:W-:-:S03]  /*37c0*/  FMNMX.FTZ R6, R134, R133, !PT ;  /* 0x0000008586067209 */ /* 0x000fc60007810000 */
[----:B-1----:R-:W1:Y:S01]  /*37d0*/  SHFL.BFLY PT, R8, R137, 0x1, 0x1f ;  /* 0x0c201f0089087f89 */ /* 0x002e6200000e0000 */
[----:B--2---:R-:W-:-:S04]  /*37e0*/  FMNMX.FTZ R138, R138, R2, !PT ;  /* 0x000000028a8a7209 */ /* 0x004fc80007810000 */
[C---:B------:R-:W-:Y:S01]  /*37f0*/  FSETP.NEU.FTZ.AND P1, PT, R138.reuse, -INF , PT ;  /* 0xff8000008a00780b */ /* 0x040fe20003f3d000 */
[----:B------:R-:W-:Y:S01]  /*3800*/  FMUL.FTZ R2, R138, c[0x0][0x23c] ;  /* 0x00008f008a027a20 */ /* 0x000fe20000410000 */
[----:B-1----:R-:W-:-:S04]  /*3810*/  FMNMX.FTZ R137, R137, R8, !PT ;  /* 0x0000000889897209 */ /* 0x002fc80007810000 */
[----:B------:R-:W-:Y:S02]  /*3820*/  FSEL R2, R2, RZ, P1 ;  /* 0x000000ff02027208 */ /* 0x000fe40000800000 */
[----:B------:R-:W-:-:S03]  /*3830*/  FSETP.NEU.FTZ.AND P1, PT, R137, -INF , PT ;  /* 0xff8000008900780b */ /* 0x000fc60003f3d000 */
[--C-:B------:R-:W-:Y:S02]  /*3840*/  FFMA.FTZ R3, R85, c[0x0][0x23c], -R2.reuse ;  /* 0x00008f0055037a23 */ /* 0x100fe40000010802 */
[--C-:B------:R-:W-:Y:S02]  /*3850*/  FFMA.FTZ R5, R16, c[0x0][0x23c], -R2.reuse ;  /* 0x00008f0010057a23 */ /* 0x100fe40000010802 */
[----:B------:R1:W-:Y:S01]  /*3860*/  MUFU.EX2 R203, R3 ;  /* 0x0000000300cb7308 */ /* 0x0003e20000000800 */
[----:B------:R-:W-:Y:S07]  /*3870*/  LDSM.16.MT88.4 R16, [R206+0x4000] ;  /* 0x00400000ce10783b */ /* 0x000fee0000004200 */
[----:B------:R2:W-:Y:S01]  /*3880*/  MUFU.EX2 R150, R5 ;  /* 0x0000000500967308 */ /* 0x0005e20000000800 */
[----:B-1----:R-:W-:-:S07]  /*3890*/  FFMA.FTZ R3, R84, c[0x0][0x23c], -R2 ;  /* 0x00008f0054037a23 */ /* 0x002fce0000010802 */
        /* <DEDUP_REMOVED lines=76> */
[----:B------:R-:W-:-:S04]  /*3d60*/  FMNMX.FTZ R136, R144, R5, !PT ;  /* 0x0000000590887209 */ /* 0x000fc80007810000 */
        /* <DEDUP_REMOVED lines=30> */
[----:B------:R-:W-:Y:S01]  /*3f50*/  FMNMX.FTZ R136, R116, R136, !PT ;  /* 0x0000008874887209 */ /* 0x000fe20007810000 */
[----:B--2---:R-:W-:Y:S01]  /*3f60*/  FADD.FTZ R4, R187, R181 ;  /* 0x000000b5bb047221 */ /* 0x004fe20000010000 */
[----:B------:R-:W-:Y:S01]  /*3f70*/  FMNMX.FTZ R2, R110, R2, !PT ;  /* 0x000000026e027209 */ /* 0x000fe20007810000 */
[----:B------:R1:W2:Y:S01]  /*3f80*/  MUFU.EX2 R180, R3 ;  /* 0x0000000300b47308 */ /* 0x0002a20000000800 */
        /* <DEDUP_REMOVED lines=9> */
[----:B------:R-:W-:Y:S01]  /*4020*/  FMNMX.FTZ R136, R166, R136, !PT ;  /* 0x00000088a6887209 */ /* 0x000fe20007810000 */
[----:B--2---:R-:W-:Y:S01]  /*4030*/  FADD.FTZ R4, R180, R4 ;  /* 0x00000004b4047221 */ /* 0x004fe20000010000 */
[----:B------:R-:W-:Y:S01]  /*4040*/  FMNMX.FTZ R2, R158, R2, !PT ;  /* 0x000000029e027209 */ /* 0x000fe20007810000 */
[----:B------:R1:W2:Y:S01]  /*4050*/  MUFU.EX2 R183, R3 ;  /* 0x0000000300b77308 */ /* 0x0002a20000000800 */
[----:B------:R-:W-:Y:S02]  /*4060*/  FMNMX.FTZ R136, R167, R136, !PT ;  /* 0x00000088a7887209 */ /* 0x000fe40007810000 */
[----:B------:R-:W-:-:S03]  /*4070*/  FMNMX.FTZ R2, R107, R2, !PT ;  /* 0x000000026b027209 */ /* 0x000fc60007810000 */
[----:B------:R-:W3:Y:S01]  /*4080*/  SHFL.BFLY PT, R7, R136, 0x2, 0x1f ;  /* 0x0c401f0088077f89 */ /* 0x000ee200000e0000 */
[----:B------:R-:W-:-:S04]  /*4090*/  FMNMX.FTZ R2, R91, R2, !PT ;  /* 0x000000025b027209 */ /* 0x000fc80007810000 */
[----:B------:R-:W-:Y:S01]  /*40a0*/  FMNMX.FTZ R2, R165, R2, !PT ;  /* 0x00000002a5027209 */ /* 0x000fe20007810000 */
[----:B-1----:R-:W-:Y:S01]  /*40b0*/  FFMA.FTZ R3, R121, c[0x0][0x23c], -R6 ;  /* 0x00008f0079037a23 */ /* 0x002fe20000010806 */
[----:B--2---:R-:W-:-:S03]  /*40c0*/  F2FP.BF16.PACK_AB R15, R183, R180 ;  /* 0x000000b4b70f723e */ /* 0x004fc600000010ff */
[----:B------:R1:W-:Y:S01]  /*40d0*/  MUFU.EX2 R186, R3 ;  /* 0x0000000300ba7308 */ /* 0x0003e20000000800 */
[----:B---3--:R-:W-:-:S05]  /*40e0*/  FMNMX.FTZ R136, R136, R7, !PT ;  /* 0x0000000788887209 */ /* 0x008fca0007810000 */
        /* <DEDUP_REMOVED lines=33> */
[----:B------:R-:W-:Y:S02]  /*4300*/  FFMA.FTZ R7, R131, c[0x0][0x23c], -R5 ;  /* 0x00008f0083077a23 */ /* 0x000fe40000010805 */
[----:B--2---:R-:W-:-:S04]  /*4310*/  FFMA.FTZ R3, R75, c[0x0][0x23c], -R6 ;  /* 0x00008f004b037a23 */ /* 0x004fc80000010806 */
[----:B------:R2:W-:Y:S02]  /*4320*/  MUFU.EX2 R191, R3 ;  /* 0x0000000300bf7308 */ /* 0x0005e40000000800 */
[----:B--2---:R-:W-:-:S06]  /*4330*/  FFMA.FTZ R3, R74, c[0x0][0x23c], -R6 ;  /* 0x00008f004a037a23 */ /* 0x004fcc0000010806 */
        /* <DEDUP_REMOVED lines=15> */
[----:B-1----:R-:W-:Y:S01]  /*4430*/  FMNMX.FTZ R3, R2, R8, !PT ;  /* 0x0000000802037209 */ /* 0x002fe20007810000 */
[----:B------:R-:W-:-:S05]  /*4440*/  FFMA.FTZ R2, R127, c[0x0][0x23c], -R5 ;  /* 0x00008f007f027a23 */ /* 0x000fca0000010805 */
[----:B------:R1:W-:Y:S01]  /*4450*/  MUFU.EX2 R127, R7 ;  /* 0x00000007007f7308 */ /* 0x0003e20000000800 */
[----:B------:R-:W-:-:S07]  /*4460*/  FSETP.NEU.FTZ.AND P1, PT, R3, -INF , PT ;  /* 0xff8000000300780b */ /* 0x000fce0003f3d000 */
[----:B------:R2:W3:Y:S01]  /*4470*/  MUFU.EX2 R123, R2 ;  /* 0x00000002007b7308 */ /* 0x0004e20000000800 */
[----:B-1----:R-:W-:-:S07]  /*4480*/  FFMA.FTZ R7, R129, c[0x0][0x23c], -R5 ;  /* 0x00008f0081077a23 */ /* 0x002fce0000010805 */
[----:B------:R1:W4:Y:S01]  /*4490*/  MUFU.EX2 R131, R7 ;  /* 0x0000000700837308 */ /* 0x0003220000000800 */
[----:B--2---:R-:W-:Y:S01]  /*44a0*/  FMUL.FTZ R2, R3, c[0x0][0x23c] ;  /* 0x00008f0003027a20 */ /* 0x004fe20000410000 */
[----:B---3--:R-:W-:-:S04]  /*44b0*/  F2FP.BF16.PACK_AB R8, R123, R132 ;  /* 0x000000847b08723e */ /* 0x008fc800000010ff */
[----:B------:R-:W-:-:S05]  /*44c0*/  FSEL R2, R2, RZ, P1 ;  /* 0x000000ff02027208 */ /* 0x000fca0000800000 */
[--C-:B------:R-:W-:Y:S02]  /*44d0*/  FFMA.FTZ R0, R133, c[0x0][0x23c], -R2.reuse ;  /* 0x00008f0085007a23 */ /* 0x100fe40000010802 */
[----:B-1----:R-:W-:Y:S01]  /*44e0*/  FFMA.FTZ R7, R134, c[0x0][0x23c], -R2 ;  /* 0x00008f0086077a23 */ /* 0x002fe20000010802 */
[----:B----4-:R-:W-:-:S03]  /*44f0*/  F2FP.BF16.PACK_AB R10, R131, R127 ;  /* 0x0000007f830a723e */ /* 0x010fc600000010ff */
[----:B------:R-:W-:Y:S08]  /*4500*/  MUFU.EX2 R101, R7 ;  /* 0x0000000700657308 */ /* 0x000ff00000000800 */
[----:B------:R1:W2:Y:S02]  /*4510*/  MUFU.EX2 R7, R0 ;  /* 0x0000000000077308 */ /* 0x0002a40000000800 */
[----:B-1----:R-:W-:Y:S01]  /*4520*/  FFMA.FTZ R0, R172, c[0x0][0x23c], -R2 ;  /* 0x00008f00ac007a23 */ /* 0x002fe20000010802 */
[----:B------:R-:W-:-:S02]  /*4530*/  MOV R172, R9 ;  /* 0x0000000900ac7202 */ /* 0x000fc40000000f00 */
[----:B--2---:R-:W-:-:S03]  /*4540*/  F2FP.BF16.PACK_AB R9, R7, R101 ;  /* 0x000000650709723e */ /* 0x004fc600000010ff */
[----:B------:R1:W-:Y:S02]  /*4550*/  MUFU.EX2 R100, R0 ;  /* 0x0000000000647308 */ /* 0x0003e40000000800 */
[----:B-1----:R-:W-:-:S06]  /*4560*/  FFMA.FTZ R0, R135, c[0x0][0x23c], -R2 ;  /* 0x00008f0087007a23 */ /* 0x002fcc0000010802 */
        /* <DEDUP_REMOVED lines=19> */
[----:B--2---:R-:W-:Y:S01]  /*46a0*/  F2FP.BF16.PACK_AB R10, R134, R133 ;  /* 0x00000085860a723e */ /* 0x004fe200000010ff */
[----:B-1----:R-:W-:Y:S01]  /*46b0*/  FFMA.FTZ R0, R139, c[0x0][0x23c], -R2 ;  /* 0x00008f008b007a23 */ /* 0x002fe20000010802 */
[----:B------:R-:W-:Y:S02]  /*46c0*/  MOV R139, R12 ;  /* 0x0000000c008b7202 */ /* 0x000fe40000000f00 */
[----:B------:R-:W-:-:S03]  /*46d0*/  F2FP.BF16.PACK_AB R12, R202, R203 ;  /* 0x000000cbca0c723e */ /* 0x000fc600000010ff */
[----:B------:R1:W2:Y:S04]  /*46e0*/  MUFU.EX2 R126, R0 ;  /* 0x00000000007e7308 */ /* 0x0002a80000000800 */
[C---:B------:R-:W-:Y:S08]  /*46f0*/  HMMA.16816.F32.BF16 R56, R12.reuse, R16, RZ ;  /* 0x000000100c38723c */ /* 0x040ff000000418ff */
[----:B------:R-:W-:Y:S01]  /*4700*/  HMMA.16816.F32.BF16 R52, R12, R18, RZ ;  /* 0x000000120c34723c */ /* 0x000fe200000418ff */
[----:B------:R-:W3:Y:S01]  /*4710*/  LDSM.16.MT88.4 R16, [R206+0x4800] ;  /* 0x00480000ce10783b */ /* 0x000ee20000004200 */
[----:B-1----:R-:W-:Y:S01]  /*4720*/  FFMA.FTZ R0, R146, c[0x0][0x23c], -R2 ;  /* 0x00008f0092007a23 */ /* 0x002fe20000010802 */
[----:B--2---:R-:W-:-:S03]  /*4730*/  F2FP.BF16.PACK_AB R9, R126, R122 ;  /* 0x0000007a7e09723e */ /* 0x004fc600000010ff */
[----:B------:R1:W-:Y:S02]  /*4740*/  MUFU.EX2 R124, R0 ;  /* 0x00000000007c7308 */ /* 0x0003e40000000800 */
[C---:B------:R-:W-:Y:S08]  /*4750*/  HMMA.16816.F32.BF16 R48, R12.reuse, R20, RZ ;  /* 0x000000140c30723c */ /* 0x040ff000000418ff */
[----:B------:R-:W-:Y:S01]  /*4760*/  HMMA.16816.F32.BF16 R64, R12, R22, RZ ;  /* 0x000000160c40723c */ /* 0x000fe200000418ff */
[----:B------:R-:W2:Y:S01]  /*4770*/  LDSM.16.MT88.4 R12, [R205+0x4800] ;  /* 0x00480000cd0c783b */ /* 0x000ea20000004200 */
[----:B-1----:R-:W-:-:S04]  /*4780*/  FFMA.FTZ R0, R141, c[0x0][0x23c], -R2 ;  /* 0x00008f008d007a23 */ /* 0x002fc80000010802 */
[----:B------:R1:W4:Y:S02]  /*4790*/  MUFU.EX2 R125, R0 ;  /* 0x00000000007d7308 */ /* 0x0003240000000800 */
[----:B-1----:R-:W-:Y:S01]  /*47a0*/  FFMA.FTZ R0, R79, c[0x0][0x23c], -R6 ;  /* 0x00008f004f007a23 */ /* 0x002fe20000010806 */
[----:B----4-:R-:W-:-:S05]  /*47b0*/  F2FP.BF16.PACK_AB R11, R125, R124 ;  /* 0x0000007c7d0b723e */ /* 0x010fca00000010ff */
[----:B------:R1:W-:Y:S02]  /*47c0*/  MUFU.EX2 R135, R0 ;  /* 0x0000000000877308 */ /* 0x0003e40000000800 */
[C---:B------:R-:W-:Y:S08]  /*47d0*/  HMMA.16816.F32.BF16 R60, R8.reuse, R24, R36 ;  /* 0x00000018083c723c */ /* 0x040ff00000041824 */
[----:B------:R-:W-:Y:S01]  /*47e0*/  HMMA.16816.F32.BF16 R20, R8, R30, R40 ;  /* 0x0000001e0814723c */ /* 0x000fe20000041828 */
[----:B-1----:R-:W-:-:S04]  /*47f0*/  FFMA.FTZ R0, R140, c[0x0][0x23c], -R5 ;  /* 0x00008f008c007a23 */ /* 0x002fc80000010805 */
[----:B------:R1:W-:Y:S03]  /*4800*/  MUFU.EX2 R120, R0 ;  /* 0x0000000000787308 */ /* 0x0003e60000000800 */
[----:B------:R-:W-:Y:S01]  /*4810*/  HMMA.16816.F32.BF16 R32, R8, R26, R32 ;  /* 0x0000001a0820723c */ /* 0x000fe20000041820 */
[----:B-1----:R-:W-:-:S07]  /*4820*/  FFMA.FTZ R0, R142, c[0x0][0x23c], -R5 ;  /* 0x00008f008e007a23 */ /* 0x002fce0000010805 */
[----:B------:R-:W-:Y:S01]  /*4830*/  HMMA.16816.F32.BF16 R140, R8, R28, R44 ;  /* 0x0000001c088c723c */ /* 0x000fe2000004182c */
[----:B------:R1:W4:Y:S06]  /*4840*/  MUFU.EX2 R121, R0 ;  /* 0x0000000000797308 */ /* 0x00032c0000000800 */
[----:B------:R-:W-:Y:S02]  /*4850*/  F2FP.BF16.PACK_AB R8, R225, R224 ;  /* 0x000000e0e108723e */ /* 0x000fe400000010ff */
[----:B------:R-:W-:Y:S02]  /*4860*/  F2FP.BF16.PACK_AB R9, R182, R186 ;  /* 0x000000bab609723e */ /* 0x000fe400000010ff */
[----:B------:R-:W-:-:S02]  /*4870*/  F2FP.BF16.PACK_AB R10, R226, R227 ;  /* 0x000000e3e20a723e */ /* 0x000fc400000010ff */
[----:B------:R-:W-:Y:S01]  /*4880*/  F2FP.BF16.PACK_AB R11, R194, R185 ;  /* 0x000000b9c20b723e */ /* 0x000fe200000010ff */
[----:B-1----:R-:W-:-:S06]  /*4890*/  FFMA.FTZ R0, R145, c[0x0][0x23c], -R5 ;  /* 0x00008f0091007a23 */ /* 0x002fcc0000010805 */
[C---:B------:R-:W-:Y:S01]  /*48a0*/  HMMA.16816.F32.BF16 R56, R8.reuse, R24, R56 ;  /* 0x000000180838723c */ /* 0x040fe20000041838 */
[----:B------:R1:W-:Y:S07]  /*48b0*/  MUFU.EX2 R103, R0 ;  /* 0x0000000000677308 */ /* 0x0003ee0000000800 */
[C---:B------:R-:W-:Y:S01]  /*48c0*/  HMMA.16816.F32.BF16 R36, R8.reuse, R26, R52 ;  /* 0x0000001a0824723c */ /* 0x040fe20000041834 */
[----:B------:R-:W5:Y:S07]  /*48d0*/  LDSM.16.MT88.4 R24, [R206+0x4c00] ;  /* 0x004c0000ce18783b */ /* 0x000f6e0000004200 */
[----:B------:R-:W-:Y:S01]  /*48e0*/  HMMA.16816.F32.BF16 R44, R8, R28, R48 ;  /* 0x0000001c082c723c */ /* 0x000fe20000041830 */
[----:B-1----:R-:W-:-:S04]  /*48f0*/  FFMA.FTZ R0, R144, c[0x0][0x23c], -R5 ;  /* 0x00008f0090007a23 */ /* 0x002fc80000010805 */
[----:B------:R1:W1:Y:S03]  /*4900*/  MUFU.EX2 R102, R0 ;  /* 0x0000000000667308 */ /* 0x0002660000000800 */
[----:B------:R-:W-:Y:S07]  /*4910*/  HMMA.16816.F32.BF16 R40, R8, R30, R64 ;  /* 0x0000001e0828723c */ /* 0x000fee0000041840 */
[----:B----4-:R-:W-:Y:S01]  /*4920*/  F2FP.BF16.PACK_AB R8, R121, R120 ;  /* 0x000000787908723e */ /* 0x010fe200000010ff */
[----:B-1----:R-:W-:Y:S01]  /*4930*/  FFMA.FTZ R0, R147, c[0x0][0x23c], -R2 ;  /* 0x00008f0093007a23 */ /* 0x002fe20000010802 */
[----:B------:R-:W-:-:S03]  /*4940*/  F2FP.BF16.PACK_AB R10, R102, R103 ;  /* 0x00000067660a723e */ /* 0x000fc600000010ff */
[----:B------:R1:W-:Y:S02]  /*4950*/  MUFU.EX2 R83, R0 ;  /* 0x0000000000537308 */ /* 0x0003e40000000800 */
[----:B-1----:R-:W-:-:S06]  /*4960*/  FFMA.FTZ R0, R156, c[0x0][0x23c], -R2 ;  /* 0x00008f009c007a23 */ /* 0x002fcc0000010802 */
[----:B------:R1:W4:Y:S02]  /*4970*/  MUFU.EX2 R85, R0 ;  /* 0x0000000000557308 */ /* 0x0003240000000800 */
[----:B-1----:R-:W-:Y:S01]  /*4980*/  FFMA.FTZ R0, R153, c[0x0][0x23c], -R2 ;  /* 0x00008f0099007a23 */ /* 0x002fe20000010802 */
[----:B----4-:R-:W-:-:S05]  /*4990*/  F2FP.BF16.PACK_AB R9, R85, R83 ;  /* 0x000000535509723e */ /* 0x010fca00000010ff */
[----:B------:R1:W-:Y:S02]  /*49a0*/  MUFU.EX2 R84, R0 ;  /* 0x0000000000547308 */ /* 0x0003e40000000800 */
[----:B-1----:R-:W-:-:S06]  /*49b0*/  FFMA.FTZ R0, R152, c[0x0][0x23c], -R2 ;  /* 0x00008f0098007a23 */ /* 0x002fcc0000010802 */
[----:B------:R1:W4:Y:S02]  /*49c0*/  MUFU.EX2 R82, R0 ;  /* 0x0000000000527308 */ /* 0x0003240000000800 */
[----:B-1----:R-:W-:Y:S01]  /*49d0*/  FFMA.FTZ R0, R86, c[0x0][0x23c], -R6 ;  /* 0x00008f0056007a23 */ /* 0x002fe20000010806 */
[----:B----4-:R-:W-:-:S05]  /*49e0*/  F2FP.BF16.PACK_AB R11, R82, R84 ;  /* 0x00000054520b723e */ /* 0x010fca00000010ff */
[----:B------:R1:W-:Y:S02]  /*49f0*/  MUFU.EX2 R86, R0 ;  /* 0x0000000000567308 */ /* 0x0003e40000000800 */
[C---:B---3--:R-:W-:Y:S08]  /*4a00*/  HMMA.16816.F32.BF16 R60, R8.reuse, R16, R60 ;  /* 0x00000010083c723c */ /* 0x048ff0000004183c */
[----:B--2---:R-:W-:Y:S01]  /*4a10*/  HMMA.16816.F32.BF16 R140, R8, R12, R140 ;  /* 0x0000000c088c723c */ /* 0x004fe2000004188c */
[----:B-1----:R-:W-:Y:S01]  /*4a20*/  FFMA.FTZ R0, R112, c[0x0][0x23c], -R5 ;  /* 0x00008f0070007a23 */ /* 0x002fe20000010805 */
[----:B------:R-:W-:-:S03]  /*4a30*/  MOV R112, R151 ;  /* 0x0000009700707202 */ /* 0x000fc60000000f00 */
[----:B------:R1:W-:Y:S03]  /*4a40*/  MUFU.EX2 R81, R0 ;  /* 0x0000000000517308 */ /* 0x0003e60000000800 */
[----:B------:R-:W-:Y:S01]  /*4a50*/  HMMA.16816.F32.BF16 R28, R8, R18, R32 ;  /* 0x00000012081c723c */ /* 0x000fe20000041820 */
[----:B-1----:R-:W-:Y:S01]  /*4a60*/  FFMA.FTZ R0, R94, c[0x0][0x23c], -R5 ;  /* 0x00008f005e007a23 */ /* 0x002fe20000010805 */
[----:B------:R-:W-:-:S03]  /*4a70*/  MOV R94, R150 ;  /* 0x00000096005e7202 */ /* 0x000fc60000000f00 */
[----:B------:R1:W2:Y:S02]  /*4a80*/  MUFU.EX2 R80, R0 ;  /* 0x0000000000507308 */ /* 0x0002a40000000800 */
[----:B-1----:R-:W-:Y:S01]  /*4a90*/  FFMA.FTZ R0, R93, c[0x0][0x23c], -R5 ;  /* 0x00008f005d007a23 */ /* 0x002fe20000010805 */
[----:B------:R-:W-:-:S05]  /*4aa0*/  MOV R93, R149 ;  /* 0x00000095005d7202 */ /* 0x000fca0000000f00 */
[----:B------:R1:W-:Y:S02]  /*4ab0*/  MUFU.EX2 R79, R0 ;  /* 0x00000000004f7308 */ /* 0x0003e40000000800 */
[----:B-1----:R-:W-:Y:S01]  /*4ac0*/  FFMA.FTZ R0, R92, c[0x0][0x23c], -R5 ;  /* 0x00008f005c007a23 */ /* 0x002fe20000010805 */
[----:B------:R-:W-:Y:S02]  /*4ad0*/  MOV R92, R148 ;  /* 0x00000094005c7202 */ /* 0x000fe40000000f00 */
[----:B------:R-:W-:Y:S03]  /*4ae0*/  HMMA.16816.F32.BF16 R148, R8, R14, R20 ;  /* 0x0000000e0894723c */ /* 0x000fe60000041814 */
[----:B------:R1:W3:Y:S01]  /*4af0*/  MUFU.EX2 R78, R0 ;  /* 0x00000000004e7308 */ /* 0x0002e20000000800 */
[----:B------:R-:W4:Y:S03]  /*4b00*/  LDSM.16.MT88.4 R20, [R205+0x4c00] ;  /* 0x004c0000cd14783b */ /* 0x000f260000004200 */
[----:B------:R-:W-:-:S02]  /*4b10*/  F2FP.BF16.PACK_AB R8, R240, R228 ;  /* 0x000000e4f008723e */ /* 0x000fc400000010ff */
[----:B------:R-:W-:Y:S02]  /*4b20*/  F2FP.BF16.PACK_AB R9, R193, R184 ;  /* 0x000000b8c109723e */ /* 0x000fe400000010ff */
[----:B------:R-:W-:Y:S02]  /*4b30*/  F2FP.BF16.PACK_AB R10, R238, R239 ;  /* 0x000000efee0a723e */ /* 0x000fe400000010ff */
[----:B------:R-:W-:Y:S01]  /*4b40*/  F2FP.BF16.PACK_AB R11, R189, R190 ;  /* 0x000000bebd0b723e */ /* 0x000fe200000010ff */
[----:B-1----:R-:W-:-:S06]  /*4b50*/  FFMA.FTZ R0, R114, c[0x0][0x23c], -R2 ;  /* 0x00008f0072007a23 */ /* 0x002fcc0000010802 */
[C---:B------:R-:W-:Y:S01]  /*4b60*/  HMMA.16816.F32.BF16 R44, R8.reuse, R12, R44 ;  /* 0x0000000c082c723c */ /* 0x040fe2000004182c */
[----:B------:R1:W-:Y:S07]  /*4b70*/  MUFU.EX2 R75, R0 ;  /* 0x00000000004b7308 */ /* 0x0003ee0000000800 */
[C---:B------:R-:W-:Y:S01]  /*4b80*/  HMMA.16816.F32.BF16 R40, R8.reuse, R14, R40 ;  /* 0x0000000e0828723c */ /* 0x040fe20000041828 */
[----:B------:R-:W4:Y:S07]  /*4b90*/  LDSM.16.MT88.4 R12, [R205+0x5000] ;  /* 0x00500000cd0c783b */ /* 0x000f2e0000004200 */
[----:B------:R-:W-:Y:S01]  /*4ba0*/  HMMA.16816.F32.BF16 R32, R8, R16, R56 ;  /* 0x000000100820723c */ /* 0x000fe20000041838 */
[----:B-1----:R-:W-:-:S04]  /*4bb0*/  FFMA.FTZ R0, R115, c[0x0][0x23c], -R2 ;  /* 0x00008f0073007a23 */ /* 0x002fc80000010802 */
[----:B------:R1:W1:Y:S03]  /*4bc0*/  MUFU.EX2 R76, R0 ;  /* 0x00000000004c7308 */ /* 0x0002660000000800 */
[----:B------:R-:W-:Y:S01]  /*4bd0*/  HMMA.16816.F32.BF16 R36, R8, R18, R36 ;  /* 0x000000120824723c */ /* 0x000fe20000041824 */
[----:B------:R-:W4:Y:S06]  /*4be0*/  LDSM.16.MT88.4 R16, [R206+0x5000] ;  /* 0x00500000ce10783b */ /* 0x000f2c0000004200 */
[----:B--2---:R-:W-:-:S02]  /*4bf0*/  F2FP.BF16.PACK_AB R8, R80, R81 ;  /* 0x000000515008723e */ /* 0x004fc400000010ff */
[----:B---3--:R-:W-:Y:S01]  /*4c00*/  F2FP.BF16.PACK_AB R10, R78, R79 ;  /* 0x0000004f4e0a723e */ /* 0x008fe200000010ff */
[----:B-1----:R-:W-:Y:S01]  /*4c10*/  FFMA.FTZ R0, R113, c[0x0][0x23c], -R2 ;  /* 0x00008f0071007a23 */ /* 0x002fe20000010802 */
[----:B------:R-:W-:-:S03]  /*4c20*/  F2FP.BF16.PACK_AB R9, R76, R75 ;  /* 0x0000004b4c09723e */ /* 0x000fc600000010ff */
[----:B------:R1:W-:Y:S02]  /*4c30*/  MUFU.EX2 R74, R0 ;  /* 0x00000000004a7308 */ /* 0x0003e40000000800 */
[----:B-1----:R-:W-:-:S06]  /*4c40*/  FFMA.FTZ R0, R154, c[0x0][0x23c], -R2 ;  /* 0x00008f009a007a23 */ /* 0x002fcc0000010802 */
[----:B------:R1:W2:Y:S02]  /*4c50*/  MUFU.EX2 R73, R0 ;  /* 0x0000000000497308 */ /* 0x0002a40000000800 */
[----:B-1----:R-:W-:Y:S01]  /*4c60*/  FFMA.FTZ R0, R87, c[0x0][0x23c], -R6 ;  /* 0x00008f0057007a23 */ /* 0x002fe20000010806 */
[----:B--2---:R-:W-:-:S05]  /*4c70*/  F2FP.BF16.PACK_AB R11, R73, R74 ;  /* 0x0000004a490b723e */ /* 0x004fca00000010ff */
[----:B------:R1:W-:Y:S02]  /*4c80*/  MUFU.EX2 R77, R0 ;  /* 0x00000000004d7308 */ /* 0x0003e40000000800 */
[C---:B-----5:R-:W-:Y:S08]  /*4c90*/  HMMA.16816.F32.BF16 R160, R8.reuse, R24, R60 ;  /* 0x0000001808a0723c */ /* 0x060ff0000004183c */
[----:B----4-:R-:W-:Y:S01]  /*4ca0*/  HMMA.16816.F32.BF16 R140, R8, R20, R140 ;  /* 0x00000014088c723c */ /* 0x010fe2000004188c */
[----:B-1----:R-:W-:-:S04]  /*4cb0*/  FFMA.FTZ R0, R98, c[0x0][0x23c], -R5 ;  /* 0x00008f0062007a23 */ /* 0x002fc80000010805 */
[----:B------:R1:W-:Y:S03]  /*4cc0*/  MUFU.EX2 R72, R0 ;  /* 0x0000000000487308 */ /* 0x0003e60000000800 */
[C---:B------:R-:W-:Y:S08]  /*4cd0*/  HMMA.16816.F32.BF16 R148, R8.reuse, R22, R148 ;  /* 0x000000160894723c */ /* 0x040ff00000041894 */
[----:B------:R-:W-:Y:S01]  /*4ce0*/  HMMA.16816.F32.BF16 R28, R8, R26, R28 ;  /* 0x0000001a081c723c */ /* 0x000fe2000004181c */
[----:B-1----:R-:W-:-:S06]  /*4cf0*/  FFMA.FTZ R0, R109, c[0x0][0x23c], -R5 ;  /* 0x00008f006d007a23 */ /* 0x002fcc0000010805 */
[----:B------:R-:W-:Y:S02]  /*4d00*/  F2FP.BF16.PACK_AB R8, R236, R237 ;  /* 0x000000edec08723e */ /* 0x000fe400000010ff */
[----:B------:R-:W-:Y:S01]  /*4d10*/  F2FP.BF16.PACK_AB R9, R192, R188 ;  /* 0x000000bcc009723e */ /* 0x000fe200000010ff */
[----:B------:R1:W2:Y:S01]  /*4d20*/  MUFU.EX2 R71, R0 ;  /* 0x0000000000477308 */ /* 0x0002a20000000800 */
        /* <DEDUP_REMOVED lines=9> */
[----:B------:R-:W4:Y:S01]  /*4dc0*/  LDSM.16.MT88.4 R24, [R206+0x5400] ;  /* 0x00540000ce18783b */ /* 0x000f220000004200 */
[----:B---3--:R-:W-:-:S04]  /*4dd0*/  FFMA.FTZ R0, R95, c[0x0][0x23c], -R5 ;  /* 0x00008f005f007a23 */ /* 0x008fc80000010805 */
[----:B------:R3:W5:Y:S01]  /*4de0*/  MUFU.EX2 R69, R0 ;  /* 0x0000000000457308 */ /* 0x0007620000000800 */
[----:B--2---:R-:W-:Y:S01]  /*4df0*/  F2FP.BF16.PACK_AB R8, R71, R72 ;  /* 0x000000484708723e */ /* 0x004fe200000010ff */
[----:B---3--:R-:W-:Y:S01]  /*4e00*/  FFMA.FTZ R0, R110, c[0x0][0x23c], -R2 ;  /* 0x00008f006e007a23 */ /* 0x008fe20000010802 */
[----:B-----5:R-:W-:-:S05]  /*4e10*/  F2FP.BF16.PACK_AB R10, R69, R70 ;  /* 0x00000046450a723e */ /* 0x020fca00000010ff */
[----:B------:R2:W-:Y:S02]  /*4e20*/  MUFU.EX2 R66, R0 ;  /* 0x0000000000427308 */ /* 0x0005e40000000800 */
[--C-:B--2---:R-:W-:Y:S02]  /*4e30*/  FFMA.FTZ R0, R155, c[0x0][0x23c], -R2.reuse ;  /* 0x00008f009b007a23 */ /* 0x104fe40000010802 */
[----:B------:R-:W-:Y:S04]  /*4e40*/  LDSM.16.MT88.4 R152, [R205+0x5c00] ;  /* 0x005c0000cd98783b */ /* 0x000fe80000004200 */
        /* <DEDUP_REMOVED lines=29> */
[----:B-----5:R-:W-:-:S04]  /*5020*/  FFMA.FTZ R0, R88, c[0x0][0x23c], -R5 ;  /* 0x00008f0058007a23 */ /* 0x020fc80000010805 */
[----:B------:R5:W4:Y:S01]  /*5030*/  MUFU.EX2 R60, R0 ;  /* 0x00000000003c7308 */ /* 0x000b220000000800 */
[----:B---3--:R-:W-:Y:S01]  /*5040*/  F2FP.BF16.PACK_AB R8, R62, R63 ;  /* 0x0000003f3e08723e */ /* 0x008fe200000010ff */
[----:B-----5:R-:W-:Y:S01]  /*5050*/  FFMA.FTZ R0, R157, c[0x0][0x23c], -R2 ;  /* 0x00008f009d007a23 */ /* 0x020fe20000010802 */
[----:B----4-:R-:W-:-:S05]  /*5060*/  F2FP.BF16.PACK_AB R10, R60, R61 ;  /* 0x0000003d3c0a723e */ /* 0x010fca00000010ff */
        /* <DEDUP_REMOVED lines=26> */
[----:B------:R1:W-:Y:S07]  /*5210*/  MUFU.EX2 R52, R0 ;  /* 0x0000000000347308 */ /* 0x0003ee0000000800 */
[C---:B------:R-:W-:Y:S08]  /*5220*/  HMMA.16816.F32.BF16 R24, R8.reuse, R26, R28 ;  /* 0x0000001a0818723c */ /* 0x040ff0000004181c */
[----:B------:R-:W-:Y:S01]  /*5230*/  HMMA.16816.F32.BF16 R144, R8, R20, R144 ;  /* 0x000000140890723c */ /* 0x000fe20000041890 */
[----:B------:R-:W4:Y:S01]  /*5240*/  LDSM.16.MT88.4 R20, [R206+0x5c00] ;  /* 0x005c0000ce14783b */ /* 0x000f220000004200 */
[----:B-1----:R-:W-:-:S04]  /*5250*/  FFMA.FTZ R0, R106, c[0x0][0x23c], -R5 ;  /* 0x00008f006a007a23 */ /* 0x002fc80000010805 */
[----:B------:R1:W5:Y:S01]  /*5260*/  MUFU.EX2 R51, R0 ;  /* 0x0000000000337308 */ /* 0x0003620000000800 */
[----:B---3--:R-:W-:Y:S01]  /*5270*/  F2FP.BF16.PACK_AB R8, R53, R54 ;  /* 0x000000363508723e */ /* 0x008fe200000010ff */
[----:B-1----:R-:W-:Y:S01]  /*5280*/  FFMA.FTZ R0, R165, c[0x0][0x23c], -R2 ;  /* 0x00008f00a5007a23 */ /* 0x002fe20000010802 */
[----:B-----5:R-:W-:-:S05]  /*5290*/  F2FP.BF16.PACK_AB R10, R51, R52 ;  /* 0x00000034330a723e */ /* 0x020fca00000010ff */
        /* <DEDUP_REMOVED lines=11> */
[C---:B--2---:R-:W-:Y:S08]  /*5350*/  HMMA.16816.F32.BF16 R140, R8.reuse, R12, R140 ;  /* 0x0000000c088c723c */ /* 0x044ff0000004188c */
        /* <DEDUP_REMOVED lines=10> */
[----:B---3--:R-:W-:Y:S02]  /*5400*/  F2FP.BF16.PACK_AB R11, R46, R56 ;  /* 0x000000382e0b723e */ /* 0x008fe400000010ff */
[----:B------:R-:W-:-:S05]  /*5410*/  F2FP.BF16.PACK_AB R168, R173, R139 ;  /* 0x0000008bada8723e */ /* 0x000fca00000010ff */
[----:B------:R-:W-:Y:S01]  /*5420*/  HMMA.16816.F32.BF16 R40, R8, R16, R40 ;  /* 0x000000100828723c */ /* 0x000fe20000041828 */
[----:B-1----:R-:W-:Y:S01]  /*5430*/  FFMA.FTZ R0, R166, c[0x0][0x23c], -R5 ;  /* 0x00008f00a6007a23 */ /* 0x002fe20000010805 */
[----:B--2---:R-:W-:-:S06]  /*5440*/  F2FP.BF16.PACK_AB R164, R44, R45 ;  /* 0x0000002d2ca4723e */ /* 0x004fcc00000010ff */
[C---:B------:R-:W-:Y:S01]  /*5450*/  HMMA.16816.F32.BF16 R144, R8.reuse, R12, R144 ;  /* 0x0000000c0890723c */ /* 0x040fe20000041890 */
[----:B------:R1:W-:Y:S07]  /*5460*/  MUFU.EX2 R31, R0 ;  /* 0x00000000001f7308 */ /* 0x0003ee0000000800 */
[C---:B------:R-:W-:Y:S08]  /*5470*/  HMMA.16816.F32.BF16 R12, R8.reuse, R14, R36 ;  /* 0x0000000e080c723c */ /* 0x040ff00000041824 */
[----:B------:R-:W-:Y:S01]  /*5480*/  HMMA.16816.F32.BF16 R24, R8, R18, R24 ;  /* 0x000000120818723c */ /* 0x000fe20000041818 */
[----:B-1----:R-:W-:-:S02]  /*5490*/  FFMA.FTZ R0, R167, c[0x0][0x23c], -R5 ;  /* 0x00008f00a7007a23 */ /* 0x002fc40000010805 */
[----:B------:R-:W-:Y:S02]  /*54a0*/  FADD.FTZ R5, R203, R202 ;  /* 0x000000cacb057221 */ /* 0x000fe40000010000 */
[----:B------:R1:W2:Y:S02]  /*54b0*/  MUFU.EX2 R222, R0 ;  /* 0x0000000000de7308 */ /* 0x0002a40000000800 */
[----:B------:R-:W-:Y:S02]  /*54c0*/  FADD.FTZ R5, R219, R5 ;  /* 0x00000005db057221 */ /* 0x000fe40000010000 */
[----:B-1----:R-:W-:Y:S01]  /*54d0*/  FFMA.FTZ R0, R174, c[0x0][0x23c], -R2 ;  /* 0x00008f00ae007a23 */ /* 0x002fe20000010802 */
[----:B--2---:R-:W-:-:S03]  /*54e0*/  F2FP.BF16.PACK_AB R166, R222, R31 ;  /* 0x0000001fdea6723e */ /* 0x004fc600000010ff */
[----:B------:R1:W-:Y:S02]  /*54f0*/  MUFU.EX2 R29, R0 ;  /* 0x00000000001d7308 */ /* 0x0003e40000000800 */
[----:B-1----:R-:W-:-:S06]  /*5500*/  FFMA.FTZ R0, R171, c[0x0][0x23c], -R2 ;  /* 0x00008f00ab007a23 */ /* 0x002fcc0000010802 */
[----:B------:R1:W2:Y:S02]  /*5510*/  MUFU.EX2 R30, R0 ;  /* 0x00000000001e7308 */ /* 0x0002a40000000800 */
[--C-:B-1----:R-:W-:Y:S01]  /*5520*/  FFMA.FTZ R0, R170, c[0x0][0x23c], -R2.reuse ;  /* 0x00008f00aa007a23 */ /* 0x102fe20000010802 */
[----:B--2---:R-:W-:Y:S01]  /*5530*/  F2FP.BF16.PACK_AB R165, R30, R29 ;  /* 0x0000001d1ea5723e */ /* 0x004fe200000010ff */
[----:B------:R-:W-:Y:S01]  /*5540*/  FFMA.FTZ R2, R176, c[0x0][0x23c], -R2 ;  /* 0x00008f00b0027a23 */ /* 0x000fe20000010802 */
[----:B------:R-:W-:-:S03]  /*5550*/  F2FP.BF16.PACK_AB R170, R242, R172 ;  /* 0x000000acf2aa723e */ /* 0x000fc600000010ff */
[----:B------:R1:W-:Y:S08]  /*5560*/  MUFU.EX2 R28, R0 ;  /* 0x00000000001c7308 */ /* 0x0003f00000000800 */
[----:B------:R2:W3:Y:S01]  /*5570*/  MUFU.EX2 R221, R2 ;  /* 0x0000000200dd7308 */ /* 0x0004e20000000800 */
[----:B-1----:R-:W-:-:S07]  /*5580*/  FFMA.FTZ R0, R179, c[0x0][0x23c], -R6 ;  /* 0x00008f00b3007a23 */ /* 0x002fce0000010806 */
[----:B------:R1:W-:Y:S01]  /*5590*/  MUFU.EX2 R16, R0 ;  /* 0x0000000000107308 */ /* 0x0003e20000000800 */
[----:B--2---:R-:W-:Y:S01]  /*55a0*/  FFMA.FTZ R2, R177, c[0x0][0x23c], -R6 ;  /* 0x00008f00b1027a23 */ /* 0x004fe20000010806 */
[----:B---3--:R-:W-:-:S06]  /*55b0*/  F2FP.BF16.PACK_AB R167, R221, R28 ;  /* 0x0000001cdda7723e */ /* 0x008fcc00000010ff */
[----:B------:R2:W-:Y:S01]  /*55c0*/  MUFU.EX2 R9, R2 ;  /* 0x0000000200097308 */ /* 0x0005e20000000800 */
[----:B------:R-:W-:Y:S01]  /*55d0*/  HMMA.16816.F32.BF16 R140, R164, R152, R140 ;  /* 0x00000098a48c723c */ /* 0x000fe2000004188c */
[--C-:B-1----:R-:W-:Y:S02]  /*55e0*/  FFMA.FTZ R0, R178, c[0x0][0x23c], -R6.reuse ;  /* 0x00008f00b2007a23 */ /* 0x102fe40000010806 */
[----:B------:R-:W-:-:S04]  /*55f0*/  FFMA.FTZ R6, R175, c[0x0][0x23c], -R6 ;  /* 0x00008f00af067a23 */ /* 0x000fc80000010806 */
[----:B------:R1:W3:Y:S01]  /*5600*/  MUFU.EX2 R10, R0 ;  /* 0x00000000000a7308 */ /* 0x0002e20000000800 */
[----:B------:R-:W-:Y:S01]  /*5610*/  HMMA.16816.F32.BF16 R148, R164, R154, R148 ;  /* 0x0000009aa494723c */ /* 0x000fe20000041894 */
[----:B--2---:R-:W-:-:S06]  /*5620*/  FADD.FTZ R2, R132, R123 ;  /* 0x0000007b84027221 */ /* 0x004fcc0000010000 */
[----:B------:R2:W5:Y:S01]  /*5630*/  MUFU.EX2 R220, R6 ;  /* 0x0000000600dc7308 */ /* 0x0005620000000800 */
[----:B----4-:R-:W-:Y:S01]  /*5640*/  HMMA.16816.F32.BF16 R160, R164, R20, R160 ;  /* 0x00000014a4a0723c */ /* 0x010fe200000418a0 */
[----:B-1----:R-:W-:Y:S01]  /*5650*/  FADD.FTZ R0, R101, R7 ;  /* 0x0000000765007221 */ /* 0x002fe20000010000 */
[----:B---3--:R-:W-:Y:S01]  /*5660*/  F2FP.BF16.PACK_AB R169, R10, R16 ;  /* 0x000000100aa9723e */ /* 0x008fe200000010ff */
[----:B------:R-:W-:-:S05]  /*5670*/  FADD.FTZ R7, R127, R2 ;  /* 0x000000027f077221 */ /* 0x000fca0000010000 */
[----:B------:R-:W-:Y:S01]  /*5680*/  HMMA.16816.F32.BF16 R164, R164, R22, R32 ;  /* 0x00000016a4a4723c */ /* 0x000fe20000041820 */
[----:B------:R-:W-:Y:S02]  /*5690*/  FADD.FTZ R2, R223, R5 ;  /* 0x00000005df027221 */ /* 0x000fe40000010000 */
[----:B------:R-:W-:Y:S02]  /*56a0*/  FADD.FTZ R7, R131, R7 ;  /* 0x0000000783077221 */ /* 0x000fe40000010000 */
[----:B--2---:R-:W-:Y:S01]  /*56b0*/  FADD.FTZ R6, R100, R0 ;  /* 0x0000000064067221 */ /* 0x004fe20000010000 */
[----:B-----5:R-:W-:Y:S01]  /*56c0*/  F2FP.BF16.PACK_AB R171, R220, R9 ;  /* 0x00000009dcab723e */ /* 0x020fe200000010ff */
        /* <DEDUP_REMOVED lines=19> */
[----:B------:R-:W-:Y:S01]  /*5800*/  HMMA.16816.F32.BF16 R168, R168, R22, R24 ;  /* 0x00000016a8a8723c */ /* 0x000fe20000041818 */
        /* <DEDUP_REMOVED lines=97> */
[----:B------:R-:W-:Y:S01]  /*5e20*/  FADD.FTZ R221, R221, R0 ;  /* 0x00000000dddd7221 */ /* 0x000fe20000010000 */
[----:B------:R-:W-:Y:S05]  /*5e30*/  @!P0 BRA `(.L_x_67) ;  /* 0x00003ab000008947 */ /* 0x000fea0003800000 */
[----:B------:R-:W-:Y:S01]  /*5e40*/  ISETP.GE.AND P0, PT, R246, c[0x0][0x220], PT ;  /* 0x00008800f6007a0c */ /* 0x000fe20003f06270 */
[----:B------:R-:W-:Y:S01]  /*5e50*/  IMAD.MOV.U32 R244, RZ, RZ, c[0x0][0x1a4] ;  /* 0x00006900fff47624 */ /* 0x000fe200078e00ff */
[----:B------:R-:W-:Y:S01]  /*5e60*/  ULDC.64 UR4, c[0x0][0x1a0] ;  /* 0x0000680000047ab9 */ /* 0x000fe20000000a00 */
[----:B------:R-:W-:Y:S01]  /*5e70*/  LEA.HI.SX32 R218, R218, 0xfffffffe, 0x19 ;  /* 0xfffffffedada7811 */ /* 0x000fe200078fcaff */
[----:B------:R-:W-:Y:S01]  /*5e80*/  IMAD.MOV.U32 R133, RZ, RZ, R137 ;  /* 0x000000ffff857224 */ /* 0x000fe200078e0089 */
[----:B------:R-:W-:Y:S01]  /*5e90*/  MOV R132, R138 ;  /* 0x0000008a00847202 */ /* 0x000fe20000000f00 */
[----:B------:R-:W-:Y:S01]  /*5ea0*/  IMAD.MOV.U32 R135, RZ, RZ, R3 ;  /* 0x000000ffff877224 */ /* 0x000fe200078e0003 */
[----:B------:R-:W-:Y:S01]  /*5eb0*/  MOV R134, R136 ;  /* 0x0000008800867202 */ /* 0x000fe20000000f00 */
[----:B------:R-:W-:-:S02]  /*5ec0*/  USHF.L.U64.HI UR5, UR4, 0x5, UR5 ;  /* 0x0000000504057899 */ /* 0x000fc40008010205 */
[----:B------:R-:W-:-:S03]  /*5ed0*/  USHF.L.U32 UR4, UR4, 0x5, URZ ;  /* 0x0000000504047899 */ /* 0x000fc6000800063f */
[----:B------:R-:W-:Y:S01]  /*5ee0*/  @!P0 IMAD R244, R244, 0x60, RZ ;  /* 0x00000060f4f48824 */ /* 0x000fe200078e02ff */
[----:B------:R-:W-:Y:S05]  /*5ef0*/  BRA `(.L_x_68) ;  /* 0x0000039000007947 */ /* 0x000fea0003800000 */
.L_x_70:
[----:B------:R-:W2:Y:S01]  /*5f00*/  LDL.64 R224, [R1] ;  /* 0x0000000001e07983 */ /* 0x000ea20000100a00 */
[----:B------:R-:W-:Y:S01]  /*5f10*/  IADD3 R0, R218, -0x1, RZ ;  /* 0xffffffffda007810 */ /* 0x000fe20007ffe0ff */
[----:B------:R-:W-:Y:S02]  /*5f20*/  IMAD.MOV.U32 R223, RZ, RZ, c[0x0][0x198] ;  /* 0x00006600ffdf7624 */ /* 0x000fe400078e00ff */
[----:B------:R1:W-:Y:S01]  /*5f30*/  @P0 STS [R217+0x2000], RZ ;  /* 0x002000ffd9000388 */ /* 0x0003e20000000800 */
[----:B------:R-:W-:Y:S01]  /*5f40*/  SHF.R.S32.HI R3, RZ, 0x1f, R0 ;  /* 0x0000001fff037819 */ /* 0x000fe20000011400 */
[C---:B------:R-:W-:Y:S02]  /*5f50*/  IMAD.WIDE.U32 R136, R0.reuse, c[0x0][0x198], RZ ;  /* 0x0000660000887a25 */ /* 0x040fe400078e00ff */
[----:B------:R1:W-:Y:S02]  /*5f60*/  @P0 STS [R217+0x2004], RZ ;  /* 0x002004ffd9000388 */ /* 0x0003e40000000800 */
[----:B------:R-:W-:Y:S02]  /*5f70*/  IMAD R3, R3, c[0x0][0x198], RZ ;  /* 0x0000660003037a24 */ /* 0x000fe400078e02ff */
[----:B------:R1:W-:Y:S01]  /*5f80*/  @P0 STS.64 [R217+0x2008], RZ ;  /* 0x002008ffd9000388 */ /* 0x0003e20000000a00 */
[----:B------:R-:W-:Y:S02]  /*5f90*/  IMAD.SHL.U32 R223, R223, 0x20, RZ ;  /* 0x00000020dfdf7824 */ /* 0x000fe400078e00ff */
[----:B------:R-:W-:Y:S02]  /*5fa0*/  IMAD R3, R0, c[0x0][0x19c], R3 ;  /* 0x0000670000037a24 */ /* 0x000fe400078e0203 */
[----:B------:R-:W-:Y:S02]  /*5fb0*/  @!P0 IMAD.MOV.U32 R0, RZ, RZ, c[0x0][0x198] ;  /* 0x00006600ff008624 */ /* 0x000fe400078e00ff */
[----:B------:R-:W-:Y:S02]  /*5fc0*/  IMAD.IADD R3, R137, 0x1, R3 ;  /* 0x0000000189037824 */ /* 0x000fe400078e0203 */
[----:B------:R-:W-:Y:S02]  /*5fd0*/  @!P0 IMAD.MOV.U32 R138, RZ, RZ, c[0x0][0x19c] ;  /* 0x00006700ff8a8624 */ /* 0x000fe400078e00ff */
[----:B------:R-:W-:Y:S01]  /*5fe0*/  @!P0 IMAD.MOV.U32 R139, RZ, RZ, c[0x0][0x198] ;  /* 0x00006600ff8b8624 */ /* 0x000fe200078e00ff */
[C---:B--2---:R-:W-:Y:S01]  /*5ff0*/  LEA R2, P3, R136.reuse, R224, 0x7 ;  /* 0x000000e088027211 */ /* 0x044fe200078638ff */
[----:B------:R-:W-:Y:S03]  /*6000*/  IMAD.MOV.U32 R224, RZ, RZ, 0x5 ;  /* 0x00000005ffe07424 */ /* 0x000fe600078e00ff */
[----:B------:R-:W-:Y:S02]  /*6010*/  LEA.HI.X R3, R136, R249, R3, 0x7, P3 ;  /* 0x000000f988037211 */ /* 0x000fe400018f3c03 */
[----:B------:R-:W-:Y:S01]  /*6020*/  @!P0 IADD3 R136, P4, R223, R2, RZ ;  /* 0x00000002df888210 */ /* 0x000fe20007f9e0ff */
[----:B------:R-:W-:Y:S01]  /*6030*/  IMAD.MOV.U32 R223, RZ, RZ, c[0x0][0x198] ;  /* 0x00006600ffdf7624 */ /* 0x000fe200078e00ff */
[----:B------:R-:W-:Y:S02]  /*6040*/  @!P0 LEA R174, P5, R2, c[0x0][0x168], 0x1 ;  /* 0x00005a0002ae8a11 */ /* 0x000fe400078a08ff */
[----:B------:R-:W-:Y:S02]  /*6050*/  @!P0 LEA R172, P3, R136, c[0x0][0x168], 0x1 ;  /* 0x00005a0088ac8a11 */ /* 0x000fe400078608ff */
[----:B------:R-:W-:Y:S02]  /*6060*/  SHF.L.U64.HI R223, R223, R224, c[0x0][0x19c] ;  /* 0x00006700dfdf7619 */ /* 0x000fe400000102e0 */
[--C-:B------:R-:W-:Y:S02]  /*6070*/  @!P0 LEA.HI.X R175, R2, c[0x0][0x16c], R3.reuse, 0x1, P5 ;  /* 0x00005b0002af8a11 */ /* 0x100fe400028f0c03 */
[C---:B------:R-:W-:Y:S01]  /*6080*/  @!P0 LEA R137, P2, R0.reuse, R2, 0x6 ;  /* 0x0000000200898211 */ /* 0x040fe200078430ff */
[--C-:B------:R-:W-:Y:S02]  /*6090*/  @!P0 IMAD.X R173, R223, 0x1, R3.reuse, P4 ;  /* 0x00000001dfad8824 */ /* 0x100fe400020e0603 */
[----:B------:R-:W-:Y:S01]  /*60a0*/  @!PT LDS RZ, [RZ] ;  /* 0x00000000fffff984 */ /* 0x000fe20000000800 */
[----:B------:R-:W-:Y:S01]  /*60b0*/  @!PT LDS RZ, [RZ] ;  /* 0x00000000fffff984 */ /* 0x000fe20000000800 */
[----:B------:R-:W-:Y:S01]  /*60c0*/  @!PT LDS RZ, [RZ] ;  /* 0x00000000fffff984 */ /* 0x000fe20000000800 */
[----:B------:R1:W-:Y:S01]  /*60d0*/  @!P0 LDGSTS.E.BYPASS.LTC128B.128 [R217+0x2000], [R174.64] ;  /* 0x02000000aed98fae */ /* 0x0003e2000b901d46 */
[----:B------:R-:W-:Y:S01]  /*60e0*/  @!P0 LEA.HI.X R176, R0, R3, R138, 0x6, P2 ;  /* 0x0000000300b08211 */ /* 0x000fe200010f348a */
[----:B------:R-:W-:Y:S01]  /*60f0*/  @!P0 IMAD.WIDE.U32 R2, R139, 0x60, R2 ;  /* 0x000000608b028825 */ /* 0x000fe200078e0002 */
[----:B------:R-:W-:Y:S01]  /*6100*/  @!P0 LEA.HI.X R173, R136, c[0x0][0x16c], R173, 0x1, P3 ;  /* 0x00005b0088ad8a11 */ /* 0x000fe200018f0cad */
[----:B------:R1:W-:Y:S01]  /*6110*/  @P0 STS.128 [R217+0x2800], RZ ;  /* 0x002800ffd9000388 */ /* 0x0003e20000000c00 */
[C---:B------:R-:W-:Y:S01]  /*6120*/  @!P0 LEA R138, P2, R137.reuse, c[0x0][0x168], 0x1 ;  /* 0x00005a00898a8a11 */ /* 0x040fe200078408ff */
[----:B------:R-:W-:Y:S02]  /*6130*/  @!P0 IMAD.MOV.U32 R0, RZ, RZ, c[0x0][0x19c] ;  /* 0x00006700ff008624 */ /* 0x000fe400078e00ff */
[----:B------:R-:W-:Y:S01]  /*6140*/  @!PT LDS RZ, [RZ] ;  /* 0x00000000fffff984 */ /* 0x000fe20000000800 */
[----:B------:R-:W-:Y:S01]  /*6150*/  @!PT LDS RZ, [RZ] ;  /* 0x00000000fffff984 */ /* 0x000fe20000000800 */
[----:B------:R-:W-:Y:S01]  /*6160*/  @!PT LDS RZ, [RZ] ;  /* 0x00000000fffff984 */ /* 0x000fe20000000800 */
[----:B------:R1:W-:Y:S01]  /*6170*/  @!P0 LDGSTS.E.BYPASS.LTC128B.128 [R217+0x2800], [R172.64] ;  /* 0x02800000acd98fae */ /* 0x0003e2000b901d46 */
[----:B------:R-:W-:Y:S01]  /*6180*/  @!P0 LEA.HI.X R139, R137, c[0x0][0x16c], R176, 0x1, P2 ;  /* 0x00005b00898b8a11 */ /* 0x000fe200010f0cb0 */
[----:B------:R-:W-:Y:S01]  /*6190*/  @!P0 IMAD R0, R0, 0x60, RZ ;  /* 0x0000006000008824 */ /* 0x000fe200078e02ff */
[----:B------:R-:W-:Y:S01]  /*61a0*/  @!P0 LEA R136, P2, R2, c[0x0][0x168], 0x1 ;  /* 0x00005a0002888a11 */ /* 0x000fe200078408ff */
[----:B------:R1:W-:Y:S02]  /*61b0*/  @P0 STS.128 [R217+0x3000], RZ ;  /* 0x003000ffd9000388 */ /* 0x0003e40000000c00 */
[----:B------:R-:W-:Y:S02]  /*61c0*/  @!P0 IMAD.IADD R0, R0, 0x1, R3 ;  /* 0x0000000100008824 */ /* 0x000fe400078e0203 */
[----:B------:R-:W-:Y:S01]  /*61d0*/  @!PT LDS RZ, [RZ] ;  /* 0x00000000fffff984 */ /* 0x000fe20000000800 */
[----:B------:R-:W-:Y:S01]  /*61e0*/  @!PT LDS RZ, [RZ] ;  /* 0x00000000fffff984 */ /* 0x000fe20000000800 */
[----:B------:R-:W-:Y:S01]  /*61f0*/  @!PT LDS RZ, [RZ] ;  /* 0x00000000fffff984 */ /* 0x000fe20000000800 */
[----:B------:R1:W-:Y:S03]  /*6200*/  @!P0 LDGSTS.E.BYPASS.LTC128B.128 [R217+0x3000], [R138.64] ;  /* 0x030000008ad98fae */ /* 0x0003e6000b901d46 */
[----:B------:R-:W-:Y:S01]  /*6210*/  @!P0 LEA.HI.X R137, R2, c[0x0][0x16c], R0, 0x1, P2 ;  /* 0x00005b0002898a11 */ /* 0x000fe200010f0c00 */
[----:B------:R1:W-:Y:S04]  /*6220*/  @P0 STS.128 [R217+0x3800], RZ ;  /* 0x003800ffd9000388 */ /* 0x0003e80000000c00 */
[----:B------:R-:W-:Y:S01]  /*6230*/  @!PT LDS RZ, [RZ] ;  /* 0x00000000fffff984 */ /* 0x000fe20000000800 */
[----:B------:R-:W-:Y:S01]  /*6240*/  @!PT LDS RZ, [RZ] ;  /* 0x00000000fffff984 */ /* 0x000fe20000000800 */
[----:B------:R-:W-:Y:S01]  /*6250*/  @!PT LDS RZ, [RZ] ;  /* 0x00000000fffff984 */ /* 0x000fe20000000800 */
[----:B------:R1:W-:Y:S04]  /*6260*/  @!P0 LDGSTS.E.BYPASS.LTC128B.128 [R217+0x3800], [R136.64] ;  /* 0x0380000088d98fae */ /* 0x0003e8000b901d46 */
[----:B------:R-:W0:Y:S01]  /*6270*/  LDGDEPBAR ;  /* 0x00000000000079af */ /* 0x000e220000000000 */
[----:B------:R-:W-:-:S05]  /*6280*/  BRA `(.L_x_69) ;  /* 0x0000088000007947 */ /* 0x000fca0003800000 */
.L_x_68:
[----:B------:R-:W-:Y:S04]  /*6290*/  DEPBAR.LE SB0, 0x0 ;  /* 0x000080000000791a */ /* 0x000fe80000000000 */
[----:B------:R-:W-:Y:S01]  /*62a0*/  BAR.SYNC.DEFER_BLOCKING 0x0 ;  /* 0x0000000000007b1d */ /* 0x000fe20000010000 */
[----:B------:R-:W-:Y:S01]  /*62b0*/  SHF.R.S32.HI R0, RZ, 0x1f, R218 ;  /* 0x0000001fff007819 */ /* 0x000fe200000114da */
[----:B------:R-:W-:Y:S04]  /*62c0*/  IMAD.WIDE.U32 R4, R218, c[0x0][0x1a0], RZ ;  /* 0x00006800da047a25 */ /* 0x000fe800078e00ff */
[----:B------:R-:W-:Y:S01]  /*62d0*/  IMAD R0, R0, c[0x0][0x1a0], RZ ;  /* 0x0000680000007a24 */ /* 0x000fe200078e02ff */
[----:B------:R-:W-:Y:S01]  /*62e0*/  LEA R2, P2, R4, R250, 0x7 ;  /* 0x000000fa04027211 */ /* 0x000fe200078438ff */
[----:B------:R-:W-:Y:S02]  /*62f0*/  IMAD.MOV.U32 R12, RZ, RZ, c[0x0][0x1a0] ;  /* 0x00006800ff0c7624 */ /* 0x000fe400078e00ff */
[----:B------:R-:W-:Y:S01]  /*6300*/  IMAD R0, R218, c[0x0][0x1a4], R0 ;  /* 0x00006900da007a24 */ /* 0x000fe200078e0200 */
[C---:B------:R-:W-:Y:S01]  /*6310*/  @!P0 LEA R10, P4, R2.reuse, c[0x0][0x170], 0x1 ;  /* 0x00005c00020a8a11 */ /* 0x040fe200078808ff */
[----:B------:R-:W-:Y:S02]  /*6320*/  IMAD.MOV.U32 R13, RZ, RZ, c[0x0][0x1a4] ;  /* 0x00006900ff0d7624 */ /* 0x000fe400078e00ff */
[----:B------:R-:W-:Y:S01]  /*6330*/  IMAD.IADD R0, R5, 0x1, R0 ;  /* 0x0000000105007824 */ /* 0x000fe200078e0200 */
[----:B------:R-:W-:Y:S04]  /*6340*/  @!P0 IADD3 R5, P1, R2, UR4, RZ ;  /* 0x0000000402058c10 */ /* 0x000fe8000ff3e0ff */
[----:B------:R-:W-:Y:S02]  /*6350*/  LEA.HI.X R3, R4, R245, R0, 0x7, P2 ;  /* 0x000000f504037211 */ /* 0x000fe400010f3c00 */
[----:B------:R-:W-:Y:S02]  /*6360*/  @!P0 LEA R8, P3, R5, c[0x0][0x170], 0x1 ;  /* 0x00005c0005088a11 */ /* 0x000fe400078608ff */
[----:B------:R-:W-:Y:S01]  /*6370*/  @!P0 LEA.HI.X R11, R2, c[0x0][0x174], R3, 0x1, P4 ;  /* 0x00005d00020b8a11 */ /* 0x000fe200020f0c03 */
[----:B------:R-:W-:Y:S01]  /*6380*/  @P0 STS [R217+0x4000], RZ ;  /* 0x004000ffd9000388 */ /* 0x000fe20000000800 */
[----:B------:R-:W-:Y:S02]  /*6390*/  @!P0 IADD3.X R4, R3, UR5, RZ, P1, !PT ;  /* 0x0000000503048c10 */ /* 0x000fe40008ffe4ff */
[----:B------:R-:W-:Y:S02]  /*63a0*/  @!P0 LEA R0, P2, R12, R2, 0x6 ;  /* 0x000000020c008211 */ /* 0x000fe400078430ff */
[----:B------:R-:W-:Y:S01]  /*63b0*/  @!P0 LEA.HI.X R9, R5, c[0x0][0x174], R4, 0x1, P3 ;  /* 0x00005d0005098a11 */ /* 0x000fe200018f0c04 */
[----:B------:R-:W-:Y:S01]  /*63c0*/  @P0 STS [R217+0x4004], RZ ;  /* 0x004004ffd9000388 */ /* 0x000fe20000000800 */
[----:B------:R-:W-:Y:S02]  /*63d0*/  @!P0 LEA R6, P1, R0, c[0x0][0x170], 0x1 ;  /* 0x00005c0000068a11 */ /* 0x000fe400078208ff */
[C---:B------:R-:W-:Y:S01]  /*63e0*/  @!P0 LEA.HI.X R7, R12.reuse, R3, R13, 0x6, P2 ;  /* 0x000000030c078211 */ /* 0x040fe200010f340d */
[----:B------:R-:W-:Y:S02]  /*63f0*/  @!P0 IMAD.WIDE.U32 R2, R12, 0x60, R2 ;  /* 0x000000600c028825 */ /* 0x000fe400078e0002 */
[----:B------:R-:W-:Y:S01]  /*6400*/  @P0 STS.64 [R217+0x4008], RZ ;  /* 0x004008ffd9000388 */ /* 0x000fe20000000a00 */
[----:B------:R-:W-:Y:S01]  /*6410*/  @!P0 LEA.HI.X R7, R0, c[0x0][0x174], R7, 0x1, P1 ;  /* 0x00005d0000078a11 */ /* 0x000fe200008f0c07 */
[----:B------:R-:W-:Y:S01]  /*6420*/  @!P0 IMAD.IADD R0, R244, 0x1, R3 ;  /* 0x00000001f4008824 */ /* 0x000fe200078e0203 */
[C---:B------:R-:W-:Y:S03]  /*6430*/  @!P0 LEA R4, P1, R2.reuse, c[0x0][0x170], 0x1 ;  /* 0x00005c0002048a11 */ /* 0x040fe600078208ff */
[----:B------:R-:W-:Y:S01]  /*6440*/  @!PT LDS RZ, [RZ] ;  /* 0x00000000fffff984 */ /* 0x000fe20000000800 */
[----:B------:R-:W-:Y:S01]  /*6450*/  @!PT LDS RZ, [RZ] ;  /* 0x00000000fffff984 */ /* 0x000fe20000000800 */
[----:B------:R-:W-:Y:S01]  /*6460*/  @!PT LDS RZ, [RZ] ;  /* 0x00000000fffff984 */ /* 0x000fe20000000800 */
[----:B------:R1:W-:Y:S01]  /*6470*/  @!P0 LDGSTS.E.BYPASS.LTC128B.128 [R217+0x4000], [R10.64] ;  /* 0x040000000ad98fae */ /* 0x0003e2000b901d46 */
[----:B------:R-:W-:Y:S02]  /*6480*/  @!P0 LEA.HI.X R5, R2, c[0x0][0x174], R0, 0x1, P1 ;  /* 0x00005d0002058a11 */ /* 0x000fe400008f0c00 */
[----:B------:R-:W-:Y:S03]  /*6490*/  ISETP.GT.AND P1, PT, R218, RZ, PT ;  /* 0x000000ffda00720c */ /* 0x000fe60003f24270 */
[----:B------:R-:W-:Y:S06]  /*64a0*/  @P0 STS.128 [R217+0x4800], RZ ;  /* 0x004800ffd9000388 */ /* 0x000fec0000000c00 */
[----:B------:R-:W-:Y:S01]  /*64b0*/  @!PT LDS RZ, [RZ] ;  /* 0x00000000fffff984 */ /* 0x000fe20000000800 */
[----:B------:R-:W-:Y:S01]  /*64c0*/  @!PT LDS RZ, [RZ] ;  /* 0x00000000fffff984 */ /* 0x000fe20000000800 */
[----:B------:R-:W-:Y:S01]  /*64d0*/  @!PT LDS RZ, [RZ] ;  /* 0x00000000fffff984 */ /* 0x000fe20000000800 */
[----:B------:R1:W-:Y:S06]  /*64e0*/  @!P0 LDGSTS.E.BYPASS.LTC128B.128 [R217+0x4800], [R8.64] ;  /* 0x0480000008d98fae */ /* 0x0003ec000b901d46 */
        /* <DEDUP_REMOVED lines=10> */
[----:B------:R-:W-:Y:S06]  /*6590*/  LDSM.16.M88.4 R128, [R207] ;  /* 0x00000000cf80783b */ /* 0x000fec0000000200 */
[----:B------:R-:W2:Y:S06]  /*65a0*/  LDSM.16.M88.4 R16, [R204+0x2000] ;  /* 0x00200000cc10783b */ /* 0x000eac0000000200 */
[----:B------:R-:W1:Y:S06]  /*65b0*/  LDSM.16.M88.4 R124, [R207+0x1000] ;  /* 0x00100000cf7c783b */ /* 0x000e6c0000000200 */
[----:B------:R-:W3:Y:S06]  /*65c0*/  LDSM.16.M88.4 R32, [R204+0x2400] ;  /* 0x00240000cc20783b */ /* 0x000eec0000000200 */
[----:B------:R-:W0:Y:S06]  /*65d0*/  LDGDEPBAR ;  /* 0x00000000000079af */ /* 0x000e2c0000000000 */
[----:B------:R-:W4:Y:S06]  /*65e0*/  LDSM.16.M88.4 R48, [R204+0x2800] ;  /* 0x00280000cc30783b */ /* 0x000f2c0000000200 */
[----:B------:R-:W5:Y:S06]  /*65f0*/  LDSM.16.M88.4 R64, [R204+0x2c00] ;  /* 0x002c0000cc40783b */ /* 0x000f6c0000000200 */
[----:B------:R-:W4:Y:S01]  /*6600*/  LDSM.16.M88.4 R80, [R204+0x3000] ;  /* 0x00300000cc50783b */ /* 0x000f220000000200 */
[-C--:B--2---:R-:W-:Y:S05]  /*6610*/  HMMA.16816.F32.BF16 R4, R128, R16.reuse, RZ ;  /* 0x000000108004723c */ /* 0x084fea00000418ff */
[----:B------:R-:W2:Y:S03]  /*6620*/  LDSM.16.M88.4 R96, [R204+0x3400] ;  /* 0x00340000cc60783b */ /* 0x000ea60000000200 */
[C---:B-1----:R-:W-:Y:S03]  /*6630*/  HMMA.16816.F32.BF16 R8, R124.reuse, R16, RZ ;  /* 0x000000107c08723c */ /* 0x042fe600000418ff */
[----:B------:R-:W1:Y:S06]  /*6640*/  LDSM.16.M88.4 R112, [R204+0x3800] ;  /* 0x00380000cc70783b */ /* 0x000e6c0000000200 */
[----:B------:R-:W1:Y:S01]  /*6650*/  LDSM.16.M88.4 R136, [R204+0x3c00] ;  /* 0x003c0000cc88783b */ /* 0x000e620000000200 */
[-C--:B------:R-:W-:Y:S05]  /*6660*/  HMMA.16816.F32.BF16 R12, R124, R18.reuse, RZ ;  /* 0x000000127c0c723c */ /* 0x080fea00000418ff */
[----:B------:R-:W-:Y:S03]  /*6670*/  LDSM.16.M88.4 R172, [R208] ;  /* 0x00000000d0ac783b */ /* 0x000fe60000000200 */
[C---:B------:R-:W-:Y:S03]  /*6680*/  HMMA.16816.F32.BF16 R16, R128.reuse, R18, RZ ;  /* 0x000000128010723c */ /* 0x040fe600000418ff */
[----:B------:R-:W1:Y:S05]  /*6690*/  LDSM.16.M88.4 R176, [R209] ;  /* 0x00000000d1b0783b */ /* 0x000e6a0000000200 */
[-C--:B---3--:R-:W-:Y:S01]  /*66a0*/  HMMA.16816.F32.BF16 R20, R128, R32.reuse, RZ ;  /* 0x000000208014723c */ /* 0x088fe200000418ff */
[----:B------:R-:W3:Y:S06]  /*66b0*/  LDSM.16.M88.4 R180, [R208+0x1000] ;  /* 0x00100000d0b4783b */ /* 0x000eec0000000200 */
[----:B------:R-:W1:Y:S01]  /*66c0*/  LDSM.16.M88.4 R184, [R216] ;  /* 0x00000000d8b8783b */ /* 0x000e620000000200 */
[C---:B------:R-:W-:Y:S05]  /*66d0*/  HMMA.16816.F32.BF16 R24, R124.reuse, R32, RZ ;  /* 0x000000207c18723c */ /* 0x040fea00000418ff */
[----:B------:R-:W1:Y:S03]  /*66e0*/  LDSM.16.M88.4 R188, [R215] ;  /* 0x00000000d7bc783b */ /* 0x000e660000000200 */
[-C--:B------:R-:W-:Y:S03]  /*66f0*/  HMMA.16816.F32.BF16 R28, R124, R34.reuse, RZ ;  /* 0x000000227c1c723c */ /* 0x080fe600000418ff */
[----:B------:R-:W1:Y:S05]  /*6700*/  LDSM.16.M88.4 R192, [R214] ;  /* 0x00000000d6c0783b */ /* 0x000e6a0000000200 */
[C---:B------:R-:W-:Y:S01]  /*6710*/  HMMA.16816.F32.BF16 R32, R128.reuse, R34, RZ ;  /* 0x000000228020723c */ /* 0x040fe200000418ff */
[----:B------:R-:W1:Y:S06]  /*6720*/  LDSM.16.M88.4 R196, [R213] ;  /* 0x00000000d5c4783b */ /* 0x000e6c0000000200 */
[----:B------:R-:W-:Y:S01]  /*6730*/  LDSM.16.M88.4 R200, [R211] ;  /* 0x00000000d3c8783b */ /* 0x000fe20000000200 */
[-C--:B----4-:R-:W-:Y:S08]  /*6740*/  HMMA.16816.F32.BF16 R36, R128, R48.reuse, RZ ;  /* 0x000000308024723c */ /* 0x090ff000000418ff */
[C---:B------:R-:W-:Y:S08]  /*6750*/  HMMA.16816.F32.BF16 R40, R124.reuse, R48, RZ ;  /* 0x000000307c28723c */ /* 0x040ff000000418ff */
[-C--:B------:R-:W-:Y:S08]  /*6760*/  HMMA.16816.F32.BF16 R44, R124, R50.reuse, RZ ;  /* 0x000000327c2c723c */ /* 0x080ff000000418ff */
[C---:B------:R-:W-:Y:S08]  /*6770*/  HMMA.16816.F32.BF16 R48, R128.reuse, R50, RZ ;  /* 0x000000328030723c */ /* 0x040ff000000418ff */
[-C--:B-----5:R-:W-:Y:S08]  /*6780*/  HMMA.16816.F32.BF16 R52, R128, R64.reuse, RZ ;  /* 0x000000408034723c */ /* 0x0a0ff000000418ff */
[C---:B------:R-:W-:Y:S08]  /*6790*/  HMMA.16816.F32.BF16 R56, R124.reuse, R64, RZ ;  /* 0x000000407c38723c */ /* 0x040ff000000418ff */
[-C--:B------:R-:W-:Y:S08]  /*67a0*/  HMMA.16816.F32.BF16 R60, R124, R66.reuse, RZ ;  /* 0x000000427c3c723c */ /* 0x080ff000000418ff */
[C---:B------:R-:W-:Y:S08]  /*67b0*/  HMMA.16816.F32.BF16 R64, R128.reuse, R66, RZ ;  /* 0x000000428040723c */ /* 0x040ff000000418ff */
[-C--:B------:R-:W-:Y:S08]  /*67c0*/  HMMA.16816.F32.BF16 R68, R128, R80.reuse, RZ ;  /* 0x000000508044723c */ /* 0x080ff000000418ff */
[C---:B------:R-:W-:Y:S08]  /*67d0*/  HMMA.16816.F32.BF16 R72, R124.reuse, R80, RZ ;  /* 0x000000507c48723c */ /* 0x040ff000000418ff */
[-C--:B------:R-:W-:Y:S08]  /*67e0*/  HMMA.16816.F32.BF16 R76, R124, R82.reuse, RZ ;  /* 0x000000527c4c723c */ /* 0x080ff000000418ff */
[C---:B------:R-:W-:Y:S08]  /*67f0*/  HMMA.16816.F32.BF16 R80, R128.reuse, R82, RZ ;  /* 0x000000528050723c */ /* 0x040ff000000418ff */
[-C--:B--2---:R-:W-:Y:S08]  /*6800*/  HMMA.16816.F32.BF16 R84, R128, R96.reuse, RZ ;  /* 0x000000608054723c */ /* 0x084ff000000418ff */
[C---:B------:R-:W-:Y:S08]  /*6810*/  HMMA.16816.F32.BF16 R88, R124.reuse, R96, RZ ;  /* 0x000000607c58723c */ /* 0x040ff000000418ff */
[-C--:B------:R-:W-:Y:S08]  /*6820*/  HMMA.16816.F32.BF16 R92, R124, R98.reuse, RZ ;  /* 0x000000627c5c723c */ /* 0x080ff000000418ff */
[C---:B------:R-:W-:Y:S08]  /*6830*/  HMMA.16816.F32.BF16 R96, R128.reuse, R98, RZ ;  /* 0x000000628060723c */ /* 0x040ff000000418ff */
[-C--:B-1----:R-:W-:Y:S08]  /*6840*/  HMMA.16816.F32.BF16 R100, R128, R112.reuse, RZ ;  /* 0x000000708064723c */ /* 0x082ff000000418ff */
[C---:B------:R-:W-:Y:S08]  /*6850*/  HMMA.16816.F32.BF16 R104, R124.reuse, R112, RZ ;  /* 0x000000707c68723c */ /* 0x040ff000000418ff */
[-C--:B------:R-:W-:Y:S08]  /*6860*/  HMMA.16816.F32.BF16 R108, R124, R114.reuse, RZ ;  /* 0x000000727c6c723c */ /* 0x080ff000000418ff */
[C---:B------:R-:W-:Y:S08]  /*6870*/  HMMA.16816.F32.BF16 R112, R128.reuse, R114, RZ ;  /* 0x000000728070723c */ /* 0x040ff000000418ff */
[-C--:B------:R-:W-:Y:S08]  /*6880*/  HMMA.16816.F32.BF16 R116, R128, R136.reuse, RZ ;  /* 0x000000888074723c */ /* 0x080ff000000418ff */
[C---:B------:R-:W-:Y:S08]  /*6890*/  HMMA.16816.F32.BF16 R120, R124.reuse, R136, RZ ;  /* 0x000000887c78723c */ /* 0x040ff000000418ff */
[-C--:B------:R-:W-:Y:S08]  /*68a0*/  HMMA.16816.F32.BF16 R124, R124, R138.reuse, RZ ;  /* 0x0000008a7c7c723c */ /* 0x080ff000000418ff */
[----:B------:R-:W-:Y:S01]  /*68b0*/  HMMA.16816.F32.BF16 R128, R128, R138, RZ ;  /* 0x0000008a8080723c */ /* 0x000fe200000418ff */
[----:B------:R-:W1:Y:S07]  /*68c0*/  LDSM.16.M88.4 R136, [R212] ;  /* 0x00000000d488783b */ /* 0x000e6e0000000200 */
[-C--:B------:R-:W-:Y:S08]  /*68d0*/  HMMA.16816.F32.BF16 R4, R172, R176.reuse, R4 ;  /* 0x000000b0ac04723c */ /* 0x080ff00000041804 */
[C---:B---3--:R-:W-:Y:S08]  /*68e0*/  HMMA.16816.F32.BF16 R8, R180.reuse, R176, R8 ;  /* 0x000000b0b408723c */ /* 0x048ff00000041808 */
[-C--:B------:R-:W-:Y:S08]  /*68f0*/  HMMA.16816.F32.BF16 R12, R180, R178.reuse, R12 ;  /* 0x000000b2b40c723c */ /* 0x080ff0000004180c */
[C---:B------:R-:W-:Y:S01]  /*6900*/  HMMA.16816.F32.BF16 R16, R172.reuse, R178, R16 ;  /* 0x000000b2ac10723c */ /* 0x040fe20000041810 */
[----:B------:R-:W2:Y:S01]  /*6910*/  LDSM.16.M88.4 R176, [R210] ;  /* 0x00000000d2b0783b */ /* 0x000ea20000000200 */
[----:B------:R-:W-:Y:S05]  /*6920*/  DEPBAR.LE SB0, 0x0 ;  /* 0x000080000000791a */ /* 0x000fea0000000000 */
[----:B------:R-:W-:Y:S01]  /*6930*/  BAR.SYNC.DEFER_BLOCKING 0x0 ;  /* 0x0000000000007b1d */ /* 0x000fe20000010000 */
        /* <DEDUP_REMOVED lines=29> */
.L_x_69:
[----:B------:R-:W-:Y:S02]  /*6b10*/  FMNMX.FTZ R0, R4, R132, !PT ;  /* 0x0000008404007209 */ /* 0x000fe40007810000 */
[----:B------:R-:W-:Y:S02]  /*6b20*/  IADD3 R218, R218, -0x1, RZ ;  /* 0xffffffffdada7810 */ /* 0x000fe40007ffe0ff */
[----:B------:R-:W-:Y:S02]  /*6b30*/  FMNMX.FTZ R2, R5, R0, !PT ;  /* 0x0000000005027209 */ /* 0x000fe40007810000 */
[----:B------:R-:W-:Y:S02]  /*6b40*/  FMNMX.FTZ R0, R6, R133, !PT ;  /* 0x0000008506007209 */ /* 0x000fe40007810000 */
[----:B------:R-:W-:Y:S02]  /*6b50*/  FMNMX.FTZ R3, R16, R2, !PT ;  /* 0x0000000210037209 */ /* 0x000fe40007810000 */
[----:B------:R-:W-:Y:S02]  /*6b60*/  FMNMX.FTZ R2, R7, R0, !PT ;  /* 0x0000000007027209 */ /* 0x000fe40007810000 */
        /* <DEDUP_REMOVED lines=140> */
[----:B------:R-:W-:Y:S04]  /*7430*/  FMUL.FTZ R0, R0, c[0x0][0x23c] ;  /* 0x00008f0000007a20 */ /* 0x000fe80000410000 */
[----:B------:R2:W3:Y:S01]  /*7440*/  MUFU.EX2 R139, R0 ;  /* 0x00000000008b7308 */ /* 0x0004e20000000800 */
[----:B-1----:R-:W-:Y:S05]  /*7450*/  FMNMX.FTZ R3, R2, R3, !PT ;  /* 0x0000000302037209 */ /* 0x002fea0007810000 */
[----:B------:R-:W-:Y:S02]  /*7460*/  FMUL.FTZ R172, R3, c[0x0][0x23c] ;  /* 0x00008f0003ac7a20 */ /* 0x000fe40000410000 */
[C---:B--2---:R-:W-:Y:S02]  /*7470*/  FADD.FTZ R0, -R137.reuse, R133 ;  /* 0x0000008589007221 */ /* 0x044fe40000010100 */
[----:B------:R-:W-:Y:S02]  /*7480*/  FMUL.FTZ R133, R137, c[0x0][0x23c] ;  /* 0x00008f0089857a20 */ /* 0x000fe40000410000 */
[----:B------:R-:W-:Y:S04]  /*7490*/  FMUL.FTZ R0, R0, c[0x0][0x23c] ;  /* 0x00008f0000007a20 */ /* 0x000fe80000410000 */
[----:B------:R1:W2:Y:S02]  /*74a0*/  MUFU.EX2 R132, R0 ;  /* 0x0000000000847308 */ /* 0x0002a40000000800 */
[C---:B-1----:R-:W-:Y:S02]  /*74b0*/  FADD.FTZ R0, -R136.reuse, R134 ;  /* 0x0000008688007221 */ /* 0x042fe40000010100 */
[----:B------:R-:W-:Y:S02]  /*74c0*/  FMUL.FTZ R134, R136, c[0x0][0x23c] ;  /* 0x00008f0088867a20 */ /* 0x000fe40000410000 */
[----:B------:R-:W-:Y:S04]  /*74d0*/  FMUL.FTZ R0, R0, c[0x0][0x23c] ;  /* 0x00008f0000007a20 */ /* 0x000fe80000410000 */
[----:B------:R1:W-:Y:S02]  /*74e0*/  MUFU.EX2 R2, R0 ;  /* 0x0000000000027308 */ /* 0x0003e40000000800 */
[----:B-1----:R-:W-:Y:S02]  /*74f0*/  FADD.FTZ R0, -R3, R135 ;  /* 0x0000008703007221 */ /* 0x002fe40000010100 */
[----:B------:R-:W-:Y:S02]  /*7500*/  FMUL.FTZ R135, R138, c[0x0][0x23c] ;  /* 0x00008f008a877a20 */ /* 0x000fe40000410000 */
[----:B------:R-:W-:Y:S03]  /*7510*/  FMUL.FTZ R0, R0, c[0x0][0x23c] ;  /* 0x00008f0000007a20 */ /* 0x000fe60000410000 */
[----:B------:R-:W-:Y:S02]  /*7520*/  FSEL R135, R135, RZ, P2 ;  /* 0x000000ff87877208 */ /* 0x000fe40001000000 */
[----:B------:R-:W-:Y:S01]  /*7530*/  FSETP.NEU.FTZ.AND P2, PT, R137, -INF , PT ;  /* 0xff8000008900780b */ /* 0x000fe20003f5d000 */
[----:B------:R-:W-:Y:S02]  /*7540*/  MUFU.EX2 R0, R0 ;  /* 0x0000000000007308 */ /* 0x000fe40000000800 */
[--C-:B------:R-:W-:Y:S01]  /*7550*/  FFMA.FTZ R20, R20, c[0x0][0x23c], -R135.reuse ;  /* 0x00008f0014147a23 */ /* 0x100fe20000010887 */
[----:B------:R-:W-:Y:S01]  /*7560*/  FSEL R133, R133, RZ, P2 ;  /* 0x000000ff85857208 */ /* 0x000fe20001000000 */
[--C-:B------:R-:W-:Y:S01]  /*7570*/  FFMA.FTZ R21, R21, c[0x0][0x23c], -R135.reuse ;  /* 0x00008f0015157a23 */ /* 0x100fe20000010887 */
[----:B------:R-:W-:Y:S01]  /*7580*/  FSETP.NEU.FTZ.AND P2, PT, R136, -INF , PT ;  /* 0xff8000008800780b */ /* 0x000fe20003f5d000 */
[----:B------:R-:W-:Y:S02]  /*7590*/  FFMA.FTZ R48, R48, c[0x0][0x23c], -R135 ;  /* 0x00008f0030307a23 */ /* 0x000fe40000010887 */
[--C-:B------:R-:W-:Y:S01]  /*75a0*/  FFMA.FTZ R22, R22, c[0x0][0x23c], -R133.reuse ;  /* 0x00008f0016167a23 */ /* 0x100fe20000010885 */
[----:B------:R-:W-:Y:S01]  /*75b0*/  FSEL R134, R134, RZ, P2 ;  /* 0x000000ff86867208 */ /* 0x000fe20001000000 */
[----:B------:R-:W-:Y:S01]  /*75c0*/  MUFU.EX2 R190, R20 ;  /* 0x0000001400be7308 */ /* 0x000fe20000000800 */
[----:B------:R-:W-:Y:S01]  /*75d0*/  FFMA.FTZ R23, R23, c[0x0][0x23c], -R133 ;  /* 0x00008f0017177a23 */ /* 0x000fe20000010885 */
[----:B------:R-:W-:Y:S01]  /*75e0*/  FSETP.NEU.FTZ.AND P2, PT, R3, -INF , PT ;  /* 0xff8000000300780b */ /* 0x000fe20003f5d000 */
[----:B------:R-:W-:Y:S02]  /*75f0*/  FFMA.FTZ R49, R49, c[0x0][0x23c], -R135 ;  /* 0x00008f0031317a23 */ /* 0x000fe40000010887 */
[--C-:B------:R-:W-:Y:S01]  /*7600*/  FFMA.FTZ R40, R40, c[0x0][0x23c], -R134.reuse ;  /* 0x00008f0028287a23 */ /* 0x100fe20000010886 */
[----:B------:R-:W-:Y:S01]  /*7610*/  FSEL R172, R172, RZ, P2 ;  /* 0x000000ffacac7208 */ /* 0x000fe20001000000 */
[--C-:B------:R-:W-:Y:S02]  /*7620*/  FFMA.FTZ R41, R41, c[0x0][0x23c], -R134.reuse ;  /* 0x00008f0029297a23 */ /* 0x100fe40000010886 */
[----:B------:R-:W-:Y:S01]  /*7630*/  FFMA.FTZ R44, R44, c[0x0][0x23c], -R134 ;  /* 0x00008f002c2c7a23 */ /* 0x000fe20000010886 */
[----:B------:R-:W-:Y:S01]  /*7640*/  MUFU.EX2 R193, R21 ;  /* 0x0000001500c17308 */ /* 0x000fe20000000800 */
[--C-:B------:R-:W-:Y:S02]  /*7650*/  FFMA.FTZ R42, R42, c[0x0][0x23c], -R172.reuse ;  /* 0x00008f002a2a7a23 */ /* 0x100fe400000108ac */
[----:B------:R-:W-:Y:S02]  /*7660*/  FFMA.FTZ R43, R43, c[0x0][0x23c], -R172 ;  /* 0x00008f002b2b7a23 */ /* 0x000fe400000108ac */
[----:B------:R-:W-:Y:S02]  /*7670*/  FFMA.FTZ R45, R45, c[0x0][0x23c], -R134 ;  /* 0x00008f002d2d7a23 */ /* 0x000fe40000010886 */
[--C-:B------:R-:W-:Y:S02]  /*7680*/  FFMA.FTZ R46, R46, c[0x0][0x23c], -R172.reuse ;  /* 0x00008f002e2e7a23 */ /* 0x100fe400000108ac */
[--C-:B------:R-:W-:Y:S01]  /*7690*/  FFMA.FTZ R47, R47, c[0x0][0x23c], -R172.reuse ;  /* 0x00008f002f2f7a23 */ /* 0x100fe200000108ac */
[----:B------:R-:W-:Y:S01]  /*76a0*/  MUFU.EX2 R185, R22 ;  /* 0x0000001600b97308 */ /* 0x000fe20000000800 */
[--C-:B------:R-:W-:Y:S02]  /*76b0*/  FFMA.FTZ R50, R50, c[0x0][0x23c], -R133.reuse ;  /* 0x00008f0032327a23 */ /* 0x100fe40000010885 */
[----:B------:R-:W-:Y:S02]  /*76c0*/  FFMA.FTZ R51, R51, c[0x0][0x23c], -R133 ;  /* 0x00008f0033337a23 */ /* 0x000fe40000010885 */
[--C-:B------:R-:W-:Y:S02]  /*76d0*/  FFMA.FTZ R52, R52, c[0x0][0x23c], -R135.reuse ;  /* 0x00008f0034347a23 */ /* 0x100fe40000010887 */
[----:B------:R-:W-:Y:S02]  /*76e0*/  FFMA.FTZ R53, R53, c[0x0][0x23c], -R135 ;  /* 0x00008f0035357a23 */ /* 0x000fe40000010887 */
[--C-:B------:R-:W-:Y:S01]  /*76f0*/  FFMA.FTZ R54, R54, c[0x0][0x23c], -R133.reuse ;  /* 0x00008f0036367a23 */ /* 0x100fe20000010885 */
[----:B------:R1:W-:Y:S01]  /*7700*/  MUFU.EX2 R189, R23 ;  /* 0x0000001700bd7308 */ /* 0x0003e20000000800 */
[----:B------:R-:W-:Y:S02]  /*7710*/  FFMA.FTZ R55, R55, c[0x0][0x23c], -R133 ;  /* 0x00008f0037377a23 */ /* 0x000fe40000010885 */
[--C-:B------:R-:W-:Y:S02]  /*7720*/  FFMA.FTZ R16, R16, c[0x0][0x23c], -R135.reuse ;  /* 0x00008f0010107a23 */ /* 0x100fe40000010887 */
[----:B------:R-:W-:Y:S02]  /*7730*/  FFMA.FTZ R17, R17, c[0x0][0x23c], -R135 ;  /* 0x00008f0011117a23 */ /* 0x000fe40000010887 */
[--C-:B------:R-:W-:Y:S02]  /*7740*/  FFMA.FTZ R18, R18, c[0x0][0x23c], -R133.reuse ;  /* 0x00008f0012127a23 */ /* 0x100fe40000010885 */
[----:B------:R-:W-:Y:S01]  /*7750*/  FFMA.FTZ R19, R19, c[0x0][0x23c], -R133 ;  /* 0x00008f0013137a23 */ /* 0x000fe20000010885 */
[----:B------:R3:W-:Y:S01]  /*7760*/  MUFU.EX2 R202, R16 ;  /* 0x0000001000ca7308 */ /* 0x0007e20000000800 */
[--C-:B------:R-:W-:Y:S02]  /*7770*/  FFMA.FTZ R15, R15, c[0x0][0x23c], -R172.reuse ;  /* 0x00008f000f0f7a23 */ /* 0x100fe400000108ac */
[----:B------:R-:W-:Y:S02]  /*7780*/  FFMA.FTZ R26, R26, c[0x0][0x23c], -R172 ;  /* 0x00008f001a1a7a23 */ /* 0x000fe400000108ac */
[--C-:B------:R-:W-:Y:S02]  /*7790*/  FFMA.FTZ R100, R100, c[0x0][0x23c], -R135.reuse ;  /* 0x00008f0064647a23 */ /* 0x100fe40000010887 */
[----:B------:R-:W-:Y:S02]  /*77a0*/  FFMA.FTZ R101, R101, c[0x0][0x23c], -R135 ;  /* 0x00008f0065657a23 */ /* 0x000fe40000010887 */
[--C-:B------:R-:W-:Y:S01]  /*77b0*/  FFMA.FTZ R102, R102, c[0x0][0x23c], -R133.reuse ;  /* 0x00008f0066667a23 */ /* 0x100fe20000010885 */
[----:B------:R4:W-:Y:S01]  /*77c0*/  MUFU.EX2 R235, R17 ;  /* 0x0000001100eb7308 */ /* 0x0009e20000000800 */
[----:B------:R-:W-:Y:S02]  /*77d0*/  FFMA.FTZ R103, R103, c[0x0][0x23c], -R133 ;  /* 0x00008f0067677a23 */ /* 0x000fe40000010885 */
[--C-:B------:R-:W-:Y:S01]  /*77e0*/  FFMA.FTZ R112, R112, c[0x0][0x23c], -R135.reuse ;  /* 0x00008f0070707a23 */ /* 0x100fe20000010887 */
[----:B-1----:R-:W1:Y:S01]  /*77f0*/  LDSM.16.MT88.4 R20, [R205+0x4000] ;  /* 0x00400000cd14783b */ /* 0x002e620000004200 */
[----:B------:R-:W-:Y:S02]  /*7800*/  FFMA.FTZ R113, R113, c[0x0][0x23c], -R135 ;  /* 0x00008f0071717a23 */ /* 0x000fe40000010887 */
[--C-:B------:R-:W-:Y:S02]  /*7810*/  FFMA.FTZ R114, R114, c[0x0][0x23c], -R133.reuse ;  /* 0x00008f0072727a23 */ /* 0x100fe40000010885 */
[----:B------:R-:W-:Y:S01]  /*7820*/  FFMA.FTZ R115, R115, c[0x0][0x23c], -R133 ;  /* 0x00008f0073737a23 */ /* 0x000fe20000010885 */
[----:B------:R2:W-:Y:S01]  /*7830*/  MUFU.EX2 R197, R18 ;  /* 0x0000001200c57308 */ /* 0x0005e20000000800 */
[--C-:B------:R-:W-:Y:S02]  /*7840*/  FFMA.FTZ R4, R4, c[0x0][0x23c], -R135.reuse ;  /* 0x00008f0004047a23 */ /* 0x100fe40000010887 */
[----:B------:R-:W-:Y:S02]  /*7850*/  FFMA.FTZ R5, R5, c[0x0][0x23c], -R135 ;  /* 0x00008f0005057a23 */ /* 0x000fe40000010887 */
[----:B---3--:R-:W-:Y:S02]  /*7860*/  FMUL.FTZ R16, R139, R152 ;  /* 0x000000988b107220 */ /* 0x008fe40000410000 */
[--C-:B------:R-:W-:Y:S02]  /*7870*/  FFMA.FTZ R6, R6, c[0x0][0x23c], -R133.reuse ;  /* 0x00008f0006067a23 */ /* 0x100fe40000010885 */
[----:B------:R-:W-:Y:S01]  /*7880*/  FFMA.FTZ R7, R7, c[0x0][0x23c], -R133 ;  /* 0x00008f0007077a23 */ /* 0x000fe20000010885 */
[----:B------:R3:W-:Y:S01]  /*7890*/  MUFU.EX2 R176, R4 ;  /* 0x0000000400b07308 */ /* 0x0007e20000000800 */
[--C-:B------:R-:W-:Y:S02]  /*78a0*/  FFMA.FTZ R36, R36, c[0x0][0x23c], -R135.reuse ;  /* 0x00008f0024247a23 */ /* 0x100fe40000010887 */
[----:B------:R-:W-:Y:S02]  /*78b0*/  FFMA.FTZ R37, R37, c[0x0][0x23c], -R135 ;  /* 0x00008f0025257a23 */ /* 0x000fe40000010887 */
[----:B----4-:R-:W-:Y:S02]  /*78c0*/  FMUL.FTZ R17, R139, R153 ;  /* 0x000000998b117220 */ /* 0x010fe40000410000 */
[--C-:B------:R-:W-:Y:S02]  /*78d0*/  FFMA.FTZ R38, R38, c[0x0][0x23c], -R133.reuse ;  /* 0x00008f0026267a23 */ /* 0x100fe40000010885 */
[----:B------:R-:W-:Y:S01]  /*78e0*/  FFMA.FTZ R39, R39, c[0x0][0x23c], -R133 ;  /* 0x00008f0027277a23 */ /* 0x000fe20000010885 */
[----:B------:R4:W5:Y:S01]  /*78f0*/  MUFU.EX2 R225, R5 ;  /* 0x0000000500e17308 */ /* 0x0009620000000800 */
[--C-:B------:R-:W-:Y:S02]  /*7900*/  FFMA.FTZ R8, R8, c[0x0][0x23c], -R134.reuse ;  /* 0x00008f0008087a23 */ /* 0x100fe40000010886 */
[----:B------:R-:W-:Y:S02]  /*7910*/  FFMA.FTZ R9, R9, c[0x0][0x23c], -R134 ;  /* 0x00008f0009097a23 */ /* 0x000fe40000010886 */
[----:B--2---:R-:W-:Y:S02]  /*7920*/  FMUL.FTZ R18, R132, R154 ;  /* 0x0000009a84127220 */ /* 0x004fe40000410000 */
[--C-:B------:R-:W-:Y:S02]  /*7930*/  FFMA.FTZ R10, R10, c[0x0][0x23c], -R172.reuse ;  /* 0x00008f000a0a7a23 */ /* 0x100fe400000108ac */
[----:B------:R-:W-:Y:S01]  /*7940*/  FFMA.FTZ R11, R11, c[0x0][0x23c], -R172 ;  /* 0x00008f000b0b7a23 */ /* 0x000fe200000108ac */
[----:B------:R2:W-:Y:S01]  /*7950*/  MUFU.EX2 R175, R6 ;  /* 0x0000000600af7308 */ /* 0x0005e20000000800 */
[--C-:B------:R-:W-:Y:S02]  /*7960*/  FFMA.FTZ R12, R12, c[0x0][0x23c], -R134.reuse ;  /* 0x00008f000c0c7a23 */ /* 0x100fe40000010886 */
[----:B------:R-:W-:Y:S02]  /*7970*/  FFMA.FTZ R13, R13, c[0x0][0x23c], -R134 ;  /* 0x00008f000d0d7a23 */ /* 0x000fe40000010886 */
[----:B---3--:R-:W-:Y:S02]  /*7980*/  FMUL.FTZ R4, R139, R144 ;  /* 0x000000908b047220 */ /* 0x008fe40000410000 */
[----:B------:R-:W-:Y:S02]  /*7990*/  FFMA.FTZ R14, R14, c[0x0][0x23c], -R172 ;  /* 0x00008f000e0e7a23 */ /* 0x000fe400000108ac */
[--C-:B------:R-:W-:Y:S01]  /*79a0*/  FFMA.FTZ R32, R32, c[0x0][0x23c], -R135.reuse ;  /* 0x00008f0020207a23 */ /* 0x100fe20000010887 */
[----:B------:R3:W1:Y:S01]  /*79b0*/  MUFU.EX2 R201, R7 ;  /* 0x0000000700c97308 */ /* 0x0006620000000800 */
[----:B------:R-:W-:Y:S02]  /*79c0*/  FFMA.FTZ R33, R33, c[0x0][0x23c], -R135 ;  /* 0x00008f0021217a23 */ /* 0x000fe40000010887 */
[--C-:B------:R-:W-:Y:S02]  /*79d0*/  FFMA.FTZ R34, R34, c[0x0][0x23c], -R133.reuse ;  /* 0x00008f0022227a23 */ /* 0x100fe40000010885 */
[----:B----4-:R-:W-:Y:S02]  /*79e0*/  FMUL.FTZ R5, R139, R145 ;  /* 0x000000918b057220 */ /* 0x010fe40000410000 */
[----:B------:R-:W-:Y:S02]  /*79f0*/  FFMA.FTZ R35, R35, c[0x0][0x23c], -R133 ;  /* 0x00008f0023237a23 */ /* 0x000fe40000010885 */
[--C-:B------:R-:W-:Y:S01]  /*7a00*/  FFMA.FTZ R24, R24, c[0x0][0x23c], -R134.reuse ;  /* 0x00008f0018187a23 */ /* 0x100fe20000010886 */
[----:B------:R4:W1:Y:S01]  /*7a10*/  MUFU.EX2 R228, R19 ;  /* 0x0000001300e47308 */ /* 0x0008620000000800 */
[----:B------:R-:W-:Y:S02]  /*7a20*/  FFMA.FTZ R25, R25, c[0x0][0x23c], -R134 ;  /* 0x00008f0019197a23 */ /* 0x000fe40000010886 */
        /* <DEDUP_REMOVED lines=14> */
[----:B------:R-:W-:Y:S01]  /*7b10*/  LDSM.16.MT88.4 R152, [R205+0x5c00] ;  /* 0x005c0000cd98783b */ /* 0x000fe20000004200 */
[--C-:B------:R-:W-:Y:S02]  /*7b20*/  FFMA.FTZ R56, R56, c[0x0][0x23c], -R134.reuse ;  /* 0x00008f0038387a23 */ /* 0x100fe40000010886 */
[----:B------:R2:W-:Y:S01]  /*7b30*/  MUFU.EX2 R200, R38 ;  /* 0x0000002600c87308 */ /* 0x0005e20000000800 */
[----:B------:R-:W-:Y:S02]  /*7b40*/  FFMA.FTZ R57, R57, c[0x0][0x23c], -R134 ;  /* 0x00008f0039397a23 */ /* 0x000fe40000010886 */
[--C-:B------:R-:W-:Y:S01]  /*7b50*/  FFMA.FTZ R58, R58, c[0x0][0x23c], -R172.reuse ;  /* 0x00008f003a3a7a23 */ /* 0x100fe200000108ac */
[----:B-----5:R-:W-:Y:S01]  /*7b60*/  F2FP.BF16.PACK_AB R36, R225, R176 ;  /* 0x000000b0e124723e */ /* 0x020fe200000010ff */
[----:B------:R-:W-:Y:S02]  /*7b70*/  FFMA.FTZ R59, R59, c[0x0][0x23c], -R172 ;  /* 0x00008f003b3b7a23 */ /* 0x000fe400000108ac */
[--C-:B------:R-:W-:Y:S02]  /*7b80*/  FFMA.FTZ R60, R60, c[0x0][0x23c], -R134.reuse ;  /* 0x00008f003c3c7a23 */ /* 0x100fe40000010886 */
[----:B------:R-:W-:Y:S01]  /*7b90*/  FFMA.FTZ R61, R61, c[0x0][0x23c], -R134 ;  /* 0x00008f003d3d7a23 */ /* 0x000fe20000010886 */
[----:B------:R3:W-:Y:S01]  /*7ba0*/  MUFU.EX2 R232, R39 ;  /* 0x0000002700e87308 */ /* 0x0007e20000000800 */
[--C-:B------:R-:W-:Y:S02]  /*7bb0*/  FFMA.FTZ R62, R62, c[0x0][0x23c], -R172.reuse ;  /* 0x00008f003e3e7a23 */ /* 0x100fe400000108ac */
[----:B------:R-:W-:Y:S01]  /*7bc0*/  FFMA.FTZ R63, R63, c[0x0][0x23c], -R172 ;  /* 0x00008f003f3f7a23 */ /* 0x000fe200000108ac */
[----:B-1----:R-:W-:Y:S01]  /*7bd0*/  F2FP.BF16.PACK_AB R37, R201, R175 ;  /* 0x000000afc925723e */ /* 0x002fe200000010ff */
[--C-:B------:R-:W-:Y:S02]  /*7be0*/  FFMA.FTZ R68, R68, c[0x0][0x23c], -R135.reuse ;  /* 0x00008f0044447a23 */ /* 0x100fe40000010887 */
[----:B------:R-:W-:Y:S02]  /*7bf0*/  FFMA.FTZ R69, R69, c[0x0][0x23c], -R135 ;  /* 0x00008f0045457a23 */ /* 0x000fe40000010887 */
[--C-:B------:R-:W-:Y:S01]  /*7c00*/  FFMA.FTZ R70, R70, c[0x0][0x23c], -R133.reuse ;  /* 0x00008f0046467a23 */ /* 0x100fe20000010885 */
[----:B------:R-:W-:Y:S01]  /*7c10*/  MUFU.EX2 R183, R40 ;  /* 0x0000002800b77308 */ /* 0x000fe20000000800 */
[----:B------:R-:W-:Y:S02]  /*7c20*/  FFMA.FTZ R71, R71, c[0x0][0x23c], -R133 ;  /* 0x00008f0047477a23 */ /* 0x000fe40000010885 */
[--C-:B------:R-:W-:Y:S01]  /*7c30*/  FFMA.FTZ R80, R80, c[0x0][0x23c], -R135.reuse ;  /* 0x00008f0050507a23 */ /* 0x100fe20000010887 */
[----:B--2---:R-:W-:Y:S01]  /*7c40*/  F2FP.BF16.PACK_AB R38, R235, R202 ;  /* 0x000000caeb26723e */ /* 0x004fe200000010ff */
[----:B------:R-:W-:Y:S02]  /*7c50*/  FFMA.FTZ R81, R81, c[0x0][0x23c], -R135 ;  /* 0x00008f0051517a23 */ /* 0x000fe40000010887 */
[--C-:B------:R-:W-:Y:S02]  /*7c60*/  FFMA.FTZ R82, R82, c[0x0][0x23c], -R133.reuse ;  /* 0x00008f0052527a23 */ /* 0x100fe40000010885 */
[----:B------:R-:W-:Y:S01]  /*7c70*/  FFMA.FTZ R83, R83, c[0x0][0x23c], -R133 ;  /* 0x00008f0053537a23 */ /* 0x000fe20000010885 */
[----:B------:R-:W-:Y:S01]  /*7c80*/  MUFU.EX2 R195, R41 ;  /* 0x0000002900c37308 */ /* 0x000fe20000000800 */
[--C-:B------:R-:W-:Y:S02]  /*7c90*/  FFMA.FTZ R72, R72, c[0x0][0x23c], -R134.reuse ;  /* 0x00008f0048487a23 */ /* 0x100fe40000010886 */
[----:B------:R-:W-:Y:S01]  /*7ca0*/  FFMA.FTZ R73, R73, c[0x0][0x23c], -R134 ;  /* 0x00008f0049497a23 */ /* 0x000fe20000010886 */
[----:B---3--:R-:W-:Y:S01]  /*7cb0*/  F2FP.BF16.PACK_AB R39, R228, R197 ;  /* 0x000000c5e427723e */ /* 0x008fe200000010ff */
[--C-:B------:R-:W-:Y:S02]  /*7cc0*/  FFMA.FTZ R74, R74, c[0x0][0x23c], -R172.reuse ;  /* 0x00008f004a4a7a23 */ /* 0x100fe400000108ac */
[----:B------:R-:W-:Y:S02]  /*7cd0*/  FFMA.FTZ R75, R75, c[0x0][0x23c], -R172 ;  /* 0x00008f004b4b7a23 */ /* 0x000fe400000108ac */
[--C-:B------:R-:W-:Y:S01]  /*7ce0*/  FFMA.FTZ R76, R76, c[0x0][0x23c], -R134.reuse ;  /* 0x00008f004c4c7a23 */ /* 0x100fe20000010886 */
[----:B------:R-:W-:Y:S01]  /*7cf0*/  MUFU.EX2 R186, R42 ;  /* 0x0000002a00ba7308 */ /* 0x000fe20000000800 */
[-C--:B------:R-:W-:Y:S05]  /*7d00*/  HMMA.16816.F32.BF16 R4, R36, R20.reuse, R4 ;  /* 0x000000142404723c */ /* 0x080fea0000041804 */
[----:B------:R-:W-:Y:S02]  /*7d10*/  FFMA.FTZ R77, R77, c[0x0][0x23c], -R134 ;  /* 0x00008f004d4d7a23 */ /* 0x000fe40000010886 */
[--C-:B------:R-:W-:Y:S02]  /*7d20*/  FFMA.FTZ R78, R78, c[0x0][0x23c], -R172.reuse ;  /* 0x00008f004e4e7a23 */ /* 0x100fe400000108ac */
[----:B------:R1:W-:Y:S03]  /*7d30*/  MUFU.EX2 R191, R43 ;  /* 0x0000002b00bf7308 */ /* 0x0003e60000000800 */
        /* <DEDUP_REMOVED lines=10> */
[----:B------:R3:W4:Y:S01]  /*7de0*/  MUFU.EX2 R181, R9 ;  /* 0x0000000900b57308 */ /* 0x0007220000000800 */
[--C-:B------:R-:W-:Y:S02]  /*7df0*/  FFMA.FTZ R88, R88, c[0x0][0x23c], -R134.reuse ;  /* 0x00008f0058587a23 */ /* 0x100fe40000010886 */
[----:B------:R-:W-:Y:S01]  /*7e00*/  FFMA.FTZ R89, R89, c[0x0][0x23c], -R134 ;  /* 0x00008f0059597a23 */ /* 0x000fe20000010886 */
[----:B-1----:R-:W1:Y:S01]  /*7e10*/  LDSM.16.MT88.4 R40, [R206+0x4000] ;  /* 0x00400000ce28783b */ /* 0x002e620000004200 */
[--C-:B------:R-:W-:Y:S02]  /*7e20*/  FFMA.FTZ R90, R90, c[0x0][0x23c], -R172.reuse ;  /* 0x00008f005a5a7a23 */ /* 0x100fe400000108ac */
[----:B------:R-:W-:Y:S02]  /*7e30*/  FFMA.FTZ R91, R91, c[0x0][0x23c], -R172 ;  /* 0x00008f005b5b7a23 */ /* 0x000fe400000108ac */
[--C-:B------:R-:W-:Y:S01]  /*7e40*/  FFMA.FTZ R92, R92, c[0x0][0x23c], -R134.reuse ;  /* 0x00008f005c5c7a23 */ /* 0x100fe20000010886 */
[----:B------:R5:W-:Y:S01]  /*7e50*/  MUFU.EX2 R173, R10 ;  /* 0x0000000a00ad7308 */ /* 0x000be20000000800 */
[----:B------:R-:W-:Y:S02]  /*7e60*/  FFMA.FTZ R93, R93, c[0x0][0x23c], -R134 ;  /* 0x00008f005d5d7a23 */ /* 0x000fe40000010886 */
[--C-:B------:R-:W-:Y:S02]  /*7e70*/  FFMA.FTZ R94, R94, c[0x0][0x23c], -R172.reuse ;  /* 0x00008f005e5e7a23 */ /* 0x100fe400000108ac */
[----:B--2---:R-:W-:Y:S02]  /*7e80*/  FMUL.FTZ R8, R2, R140 ;  /* 0x0000008c02087220 */ /* 0x004fe40000410000 */
        /* <DEDUP_REMOVED lines=9> */
[----:B------:R-:W-:Y:S02]  /*7f20*/  FFMA.FTZ R109, R109, c[0x0][0x23c], -R134 ;  /* 0x00008f006d6d7a23 */ /* 0x000fe40000010886 */
[--C-:B------:R-:W-:Y:S02]  /*7f30*/  FFMA.FTZ R110, R110, c[0x0][0x23c], -R172.reuse ;  /* 0x00008f006e6e7a23 */ /* 0x100fe400000108ac */
[----:B-----5:R-:W-:Y:S02]  /*7f40*/  FMUL.FTZ R10, R0, R142 ;  /* 0x0000008e000a7220 */ /* 0x020fe40000410000 */
[----:B------:R-:W-:Y:S02]  /*7f50*/  FFMA.FTZ R111, R111, c[0x0][0x23c], -R172 ;  /* 0x00008f006f6f7a23 */ /* 0x000fe400000108ac */
[--C-:B------:R-:W-:Y:S01]  /*7f60*/  FFMA.FTZ R116, R116, c[0x0][0x23c], -R135.reuse ;  /* 0x00008f0074747a23 */ /* 0x100fe20000010887 */
[----:B------:R5:W1:Y:S01]  /*7f70*/  MUFU.EX2 R188, R13 ;  /* 0x0000000d00bc7308 */ /* 0x000a620000000800 */
[--C-:B------:R-:W-:Y:S02]  /*7f80*/  FFMA.FTZ R117, R117, c[0x0][0x23c], -R135.reuse ;  /* 0x00008f0075757a23 */ /* 0x100fe40000010887 */
[--C-:B------:R-:W-:Y:S02]  /*7f90*/  FFMA.FTZ R128, R128, c[0x0][0x23c], -R135.reuse ;  /* 0x00008f0080807a23 */ /* 0x100fe40000010887 */
[----:B--2---:R-:W-:Y:S02]  /*7fa0*/  FMUL.FTZ R11, R0, R143 ;  /* 0x0000008f000b7220 */ /* 0x004fe40000410000 */
[----:B------:R-:W-:Y:S02]  /*7fb0*/  FFMA.FTZ R135, R129, c[0x0][0x23c], -R135 ;  /* 0x00008f0081877a23 */ /* 0x000fe40000010887 */
[--C-:B------:R-:W-:Y:S01]  /*7fc0*/  FFMA.FTZ R118, R118, c[0x0][0x23c], -R133.reuse ;  /* 0x00008f0076767a23 */ /* 0x100fe20000010885 */
[----:B------:R2:W-:Y:S01]  /*7fd0*/  MUFU.EX2 R180, R14 ;  /* 0x0000000e00b47308 */ /* 0x0005e20000000800 */
[--C-:B------:R-:W-:Y:S02]  /*7fe0*/  FFMA.FTZ R119, R119, c[0x0][0x23c], -R133.reuse ;  /* 0x00008f0077777a23 */ /* 0x100fe40000010885 */
[--C-:B------:R-:W-:Y:S02]  /*7ff0*/  FFMA.FTZ R130, R130, c[0x0][0x23c], -R133.reuse ;  /* 0x00008f0082827a23 */ /* 0x100fe40000010885 */
[----:B---3--:R-:W-:Y:S02]  /*8000*/  FMUL.FTZ R12, R2, R148 ;  /* 0x00000094020c7220 */ /* 0x008fe40000410000 */
[----:B------:R-:W-:Y:S02]  /*8010*/  FFMA.FTZ R133, R131, c[0x0][0x23c], -R133 ;  /* 0x00008f0083857a23 */ /* 0x000fe40000010885 */
[--C-:B------:R-:W-:Y:S01]  /*8020*/  FFMA.FTZ R120, R120, c[0x0][0x23c], -R134.reuse ;  /* 0x00008f0078787a23 */ /* 0x100fe20000010886 */
[----:B------:R3:W1:Y:S01]  /*8030*/  MUFU.EX2 R182, R15 ;  /* 0x0000000f00b67308 */ /* 0x0006620000000800 */
[--C-:B------:R-:W-:Y:S02]  /*8040*/  FFMA.FTZ R121, R121, c[0x0][0x23c], -R134.reuse ;  /* 0x00008f0079797a23 */ /* 0x100fe40000010886 */
[--C-:B------:R-:W-:Y:S02]  /*8050*/  FFMA.FTZ R124, R124, c[0x0][0x23c], -R134.reuse ;  /* 0x00008f007c7c7a23 */ /* 0x100fe40000010886 */
[----:B-----5:R-:W-:Y:S02]  /*8060*/  FMUL.FTZ R13, R2, R149 ;  /* 0x00000095020d7220 */ /* 0x020fe40000410000 */
        /* <DEDUP_REMOVED lines=12> */
[----:B-1----:R-:W-:Y:S09]  /*8130*/  F2FP.BF16.PACK_AB R33, R179, R173 ;  /* 0x000000adb321723e */ /* 0x002ff200000010ff */
[----:B------:R1:W-:Y:S01]  /*8140*/  MUFU.EX2 R178, R24 ;  /* 0x0000001800b27308 */ /* 0x0003e20000000800 */
[----:B--2---:R-:W-:Y:S09]  /*8150*/  F2FP.BF16.PACK_AB R34, R188, R184 ;  /* 0x000000b8bc22723e */ /* 0x004ff200000010ff */
[----:B------:R2:W4:Y:S01]  /*8160*/  MUFU.EX2 R192, R25 ;  /* 0x0000001900c07308 */ /* 0x0005220000000800 */
[----:B---3--:R-:W-:Y:S09]  /*8170*/  F2FP.BF16.PACK_AB R35, R182, R180 ;  /* 0x000000b4b623723e */ /* 0x008ff200000010ff */
[----:B------:R3:W-:Y:S01]  /*8180*/  MUFU.EX2 R177, R26 ;  /* 0x0000001a00b17308 */ /* 0x0007e20000000800 */
[C---:B------:R-:W-:Y:S04]  /*8190*/  HMMA.16816.F32.BF16 R8, R32.reuse, R20, R8 ;  /* 0x000000142008723c */ /* 0x040fe80000041808 */
[C---:B-1----:R-:W-:Y:S03]  /*81a0*/  FMUL.FTZ R24, R2.reuse, R160 ;  /* 0x000000a002187220 */ /* 0x042fe60000410000 */
        /* <DEDUP_REMOVED lines=9> */
[C---:B---3--:R-:W-:Y:S01]  /*8240*/  FMUL.FTZ R26, R0.reuse, R162 ;  /* 0x000000a2001a7220 */ /* 0x048fe20000410000 */
[----:B------:R-:W-:Y:S03]  /*8250*/  MUFU.EX2 R226, R45 ;  /* 0x0000002d00e27308 */ /* 0x000fe60000000800 */
[-C--:B------:R-:W-:Y:S03]  /*8260*/  HMMA.16816.F32.BF16 R20, R36, R40.reuse, R20 ;  /* 0x000000282414723c */ /* 0x080fe60000041814 */
[----:B-1----:R-:W-:Y:S04]  /*8270*/  FMUL.FTZ R27, R0, R163 ;  /* 0x000000a3001b7220 */ /* 0x002fe80000410000 */
        /* <DEDUP_REMOVED lines=24> */
[----:B------:R-:W-:Y:S02]  /*8400*/  FMUL.FTZ R33, R139, R169 ;  /* 0x000000a98b217220 */ /* 0x000fe40000410000 */
[C---:B------:R-:W-:Y:S02]  /*8410*/  FMUL.FTZ R34, R132.reuse, R170 ;  /* 0x000000aa84227220 */ /* 0x040fe40000410000 */
[----:B------:R-:W-:Y:S01]  /*8420*/  FMUL.FTZ R35, R132, R171 ;  /* 0x000000ab84237220 */ /* 0x000fe20000410000 */
[----:B------:R-:W-:Y:S06]  /*8430*/  MUFU.EX2 R229, R52 ;  /* 0x0000003400e57308 */ /* 0x000fec0000000800 */
        /* <DEDUP_REMOVED lines=44> */
[----:B------:R-:W-:Y:S04]  /*8700*/  LDSM.16.MT88.4 R52, [R206+0x5000] ;  /* 0x00500000ce34783b */ /* 0x000fe80000004200 */
[----:B------:R-:W-:Y:S03]  /*8710*/  MUFU.EX2 R62, R62 ;  /* 0x0000003e003e7308 */ /* 0x000fe60000000800 */
[-C--:B------:R-:W-:Y:S07]  /*8720*/  HMMA.16816.F32.BF16 R20, R36, R44.reuse, R20 ;  /* 0x0000002c2414723c */ /* 0x080fee0000041814 */
[----:B------:R-:W5:Y:S01]  /*8730*/  MUFU.EX2 R63, R63 ;  /* 0x0000003f003f7308 */ /* 0x000f620000000800 */
        /* <DEDUP_REMOVED lines=14> */
[----:B-----5:R-:W-:Y:S05]  /*8820*/  F2FP.BF16.PACK_AB R43, R63, R62 ;  /* 0x0000003e3f2b723e */ /* 0x020fea00000010ff */
[----:B------:R-:W1:Y:S01]  /*8830*/  MUFU.EX2 R71, R71 ;  /* 0x0000004700477308 */ /* 0x000e620000000800 */
[-C--:B--2---:R-:W-:Y:S08]  /*8840*/  HMMA.16816.F32.BF16 R4, R36, R48.reuse, R4 ;  /* 0x000000302404723c */ /* 0x084ff00000041804 */
[C---:B------:R-:W-:Y:S01]  /*8850*/  HMMA.16816.F32.BF16 R8, R40.reuse, R48, R8 ;  /* 0x000000302808723c */ /* 0x040fe20000041808 */
[----:B------:R-:W-:Y:S07]  /*8860*/  MUFU.EX2 R80, R80 ;  /* 0x0000005000507308 */ /* 0x000fee0000000800 */
[-C--:B------:R-:W-:Y:S03]  /*8870*/  HMMA.16816.F32.BF16 R12, R40, R50.reuse, R12 ;  /* 0x00000032280c723c */ /* 0x080fe6000004180c */
[----:B------:R-:W2:Y:S05]  /*8880*/  MUFU.EX2 R81, R81 ;  /* 0x0000005100517308 */ /* 0x000eaa0000000800 */
[C---:B------:R-:W-:Y:S01]  /*8890*/  HMMA.16816.F32.BF16 R16, R36.reuse, R50, R16 ;  /* 0x000000322410723c */ /* 0x040fe20000041810 */
[----:B------:R-:W3:Y:S04]  /*88a0*/  LDSM.16.MT88.4 R48, [R205+0x5000] ;  /* 0x00500000cd30783b */ /* 0x000ee80000004200 */
[----:B------:R-:W-:Y:S03]  /*88b0*/  MUFU.EX2 R82, R82 ;  /* 0x0000005200527308 */ /* 0x000fe60000000800 */
[-C--:B----4-:R-:W-:Y:S07]  /*88c0*/  HMMA.16816.F32.BF16 R20, R36, R44.reuse, R20 ;  /* 0x0000002c2414723c */ /* 0x090fee0000041814 */
[----:B------:R-:W4:Y:S01]  /*88d0*/  MUFU.EX2 R83, R83 ;  /* 0x0000005300537308 */ /* 0x000f220000000800 */
[C---:B------:R-:W-:Y:S08]  /*88e0*/  HMMA.16816.F32.BF16 R24, R40.reuse, R44, R24 ;  /* 0x0000002c2818723c */ /* 0x040ff00000041818 */
[-C--:B------:R-:W-:Y:S01]  /*88f0*/  HMMA.16816.F32.BF16 R28, R40, R46.reuse, R28 ;  /* 0x0000002e281c723c */ /* 0x080fe2000004181c */
[----:B------:R-:W-:Y:S07]  /*8900*/  MUFU.EX2 R72, R72 ;  /* 0x0000004800487308 */ /* 0x000fee0000000800 */
[----:B------:R-:W-:Y:S01]  /*8910*/  HMMA.16816.F32.BF16 R32, R36, R46, R32 ;  /* 0x0000002e2420723c */ /* 0x000fe20000041820 */
[----:B------:R-:W5:Y:S02]  /*8920*/  LDSM.16.MT88.4 R44, [R205+0x5400] ;  /* 0x00540000cd2c783b */ /* 0x000f640000004200 */
[----:B------:R-:W3:Y:S04]  /*8930*/  MUFU.EX2 R73, R73 ;  /* 0x0000004900497308 */ /* 0x000ee80000000800 */
[----:B------:R-:W-:Y:S02]  /*8940*/  F2FP.BF16.PACK_AB R36, R69, R68 ;  /* 0x000000444524723e */ /* 0x000fe400000010ff */
[----:B-1----:R-:W-:Y:S03]  /*8950*/  F2FP.BF16.PACK_AB R37, R71, R70 ;  /* 0x000000464725723e */ /* 0x002fe600000010ff */
[----:B--2---:R-:W-:Y:S01]  /*8960*/  F2FP.BF16.PACK_AB R38, R81, R80 ;  /* 0x000000505126723e */ /* 0x004fe200000010ff */
[----:B------:R-:W-:Y:S01]  /*8970*/  MUFU.EX2 R74, R74 ;  /* 0x0000004a004a7308 */ /* 0x000fe20000000800 */
[----:B----4-:R-:W-:Y:S07]  /*8980*/  F2FP.BF16.PACK_AB R39, R83, R82 ;  /* 0x000000525327723e */ /* 0x010fee00000010ff */
[-C--:B---3--:R-:W-:Y:S02]  /*8990*/  HMMA.16816.F32.BF16 R4, R36, R48.reuse, R4 ;  /* 0x000000302404723c */ /* 0x088fe40000041804 */
        /* <DEDUP_REMOVED lines=23> */
[----:B------:R-:W-:Y:S01]  /*8b10*/  FFMA.FTZ R53, R132, R220, R175 ;  /* 0x000000dc84357223 */ /* 0x000fe200000100af */
[----:B------:R-:W-:Y:S01]  /*8b20*/  MOV R132, R138 ;  /* 0x0000008a00847202 */ /* 0x000fe20000000f00 */
[----:B------:R-:W-:Y:S02]  /*8b30*/  FFMA.FTZ R52, R139, R219, R176 ;  /* 0x000000db8b347223 */ /* 0x000fe400000100b0 */
[----:B------:R-:W-:Y:S01]  /*8b40*/  HMMA.16816.F32.BF16 R32, R36, R54, R32 ;  /* 0x000000362420723c */ /* 0x000fe20000041820 */
[----:B------:R-:W3:Y:S03]  /*8b50*/  MUFU.EX2 R99, R99 ;  /* 0x0000006300637308 */ /* 0x000ee60000000800 */
[----:B------:R-:W-:Y:S02]  /*8b60*/  FADD.FTZ R53, R201, R53 ;  /* 0x00000035c9357221 */ /* 0x000fe40000010000 */
[----:B------:R-:W-:Y:S01]  /*8b70*/  FADD.FTZ R52, R225, R52 ;  /* 0x00000034e1347221 */ /* 0x000fe20000010000 */
[----:B--2---:R-:W-:Y:S01]  /*8b80*/  F2FP.BF16.PACK_AB R36, R85, R84 ;  /* 0x000000545524723e */ /* 0x004fe200000010ff */
[----:B------:R-:W-:Y:S01]  /*8b90*/  FADD.FTZ R53, R197, R53 ;  /* 0x00000035c5357221 */ /* 0x000fe20000010000 */
[----:B-1----:R-:W-:Y:S02]  /*8ba0*/  F2FP.BF16.PACK_AB R37, R87, R86 ;  /* 0x000000565725723e */ /* 0x002fe400000010ff */
[----:B------:R-:W-:Y:S01]  /*8bb0*/  MUFU.EX2 R88, R88 ;  /* 0x0000005800587308 */ /* 0x000fe20000000800 */
[----:B----4-:R-:W-:Y:S01]  /*8bc0*/  F2FP.BF16.PACK_AB R38, R97, R96 ;  /* 0x000000606126723e */ /* 0x010fe200000010ff */
[----:B------:R-:W-:Y:S02]  /*8bd0*/  FADD.FTZ R54, R181, R2 ;  /* 0x00000002b5367221 */ /* 0x000fe40000010000 */
[----:B------:R-:W-:Y:S02]  /*8be0*/  FADD.FTZ R2, R202, R52 ;  /* 0x00000034ca027221 */ /* 0x000fe40000010000 */
[----:B------:R-:W-:Y:S02]  /*8bf0*/  FADD.FTZ R52, R184, R54 ;  /* 0x00000036b8347221 */ /* 0x000fe40000010000 */
[----:B------:R-:W-:Y:S02]  /*8c00*/  FADD.FTZ R2, R235, R2 ;  /* 0x00000002eb027221 */ /* 0x000fe40000010000 */
[----:B------:R-:W1:Y:S01]  /*8c10*/  MUFU.EX2 R89, R89 ;  /* 0x0000005900597308 */ /* 0x000e620000000800 */
[----:B------:R-:W-:Y:S02]  /*8c20*/  FADD.FTZ R52, R188, R52 ;  /* 0x00000034bc347221 */ /* 0x000fe40000010000 */
[----:B------:R-:W-:Y:S01]  /*8c30*/  FADD.FTZ R2, R190, R2 ;  /* 0x00000002be027221 */ /* 0x000fe20000010000 */
[----:B---3--:R-:W-:Y:S01]  /*8c40*/  F2FP.BF16.PACK_AB R39, R99, R98 ;  /* 0x000000626327723e */ /* 0x008fe200000010ff */
[----:B------:R-:W-:Y:S04]  /*8c50*/  FADD.FTZ R52, R178, R52 ;  /* 0x00000034b2347221 */ /* 0x000fe80000010000 */
[----:B------:R-:W-:Y:S01]  /*8c60*/  FADD.FTZ R52, R192, R52 ;  /* 0x00000034c0347221 */ /* 0x000fe20000010000 */
[----:B------:R-:W-:Y:S01]  /*8c70*/  MUFU.EX2 R90, R90 ;  /* 0x0000005a005a7308 */ /* 0x000fe20000000800 */
[-C--:B-----5:R-:W-:Y:S09]  /*8c80*/  HMMA.16816.F32.BF16 R4, R36, R44.reuse, R4 ;  /* 0x0000002c2404723c */ /* 0x0a0ff20000041804 */
        /* <DEDUP_REMOVED lines=22> */
[----:B------:R-:W-:Y:S01]  /*8df0*/  FADD.FTZ R49, R228, R53 ;  /* 0x00000035e4317221 */ /* 0x000fe20000010000 */
[-C--:B------:R-:W-:Y:S03]  /*8e00*/  HMMA.16816.F32.BF16 R28, R40, R50.reuse, R28 ;  /* 0x00000032281c723c */ /* 0x080fe6000004181c */
[----:B------:R-:W-:Y:S02]  /*8e10*/  FADD.FTZ R48, R182, R0 ;  /* 0x00000000b6307221 */ /* 0x000fe40000010000 */
[----:B------:R-:W-:Y:S02]  /*8e20*/  FADD.FTZ R0, R185, R49 ;  /* 0x00000031b9007221 */ /* 0x000fe40000010000 */
[----:B------:R-:W-:Y:S01]  /*8e30*/  FADD.FTZ R40, R177, R48 ;  /* 0x00000030b1287221 */ /* 0x000fe20000010000 */
[----:B------:R-:W5:Y:S01]  /*8e40*/  MUFU.EX2 R115, R115 ;  /* 0x0000007300737308 */ /* 0x000f620000000800 */
[----:B------:R-:W-:Y:S01]  /*8e50*/  HMMA.16816.F32.BF16 R32, R36, R50, R32 ;  /* 0x000000322420723c */ /* 0x000fe20000041820 */
[----:B------:R-:W3:Y:S03]  /*8e60*/  LDSM.16.MT88.4 R48, [R206+0x5800] ;  /* 0x00580000ce30783b */ /* 0x000ee60000004200 */
[----:B------:R-:W-:Y:S02]  /*8e70*/  FADD.FTZ R53, R193, R2 ;  /* 0x00000002c1357221 */ /* 0x000fe40000010000 */
[----:B------:R-:W-:Y:S01]  /*8e80*/  FADD.FTZ R2, R187, R40 ;  /* 0x00000028bb027221 */ /* 0x000fe20000010000 */
        /* <DEDUP_REMOVED lines=17> */
[----:B------:R-:W-:Y:S06]  /*8fa0*/  FADD.FTZ R2, R232, R2 ;  /* 0x00000002e8027221 */ /* 0x000fec0000010000 */
        /* <DEDUP_REMOVED lines=146> */
[----:B------:R-:W-:Y:S01]  /*98d0*/  FADD.FTZ R221, R172, R0 ;  /* 0x00000000acdd7221 */ /* 0x000fe20000010000 */
[----:B------:R-:W-:-:S05]  /*98e0*/  @P1 BRA `(.L_x_68) ;  /* 0xffffc9a000001947 */ /* 0x000fca000383ffff */
.L_x_67:
        /* <DEDUP_REMOVED lines=21> */
[----:B------:R-:W-:Y:S02]  /*9a40*/  @P1 MOV R12, c[0x0][0x210] ;  /* 0x00008400000c1a02 */ /* 0x000fe40000000f00 */
[----:B------:R-:W-:Y:S01]  /*9a50*/  SHF.R.S32.HI R22, RZ, 0x1f, R10 ;  /* 0x0000001fff167819 */ /* 0x000fe2000001140a */
[----:B------:R-:W4:Y:S02]  /*9a60*/  SHFL.BFLY PT, R9, R5, 0x1, 0x1f ;  /* 0x0c201f0005097f89 */ /* 0x000f2400000e0000 */
[----:B------:R-:W-:Y:S02]  /*9a70*/  @P1 IMAD R12, R12, c[0x0][0x214], RZ ;  /* 0x000085000c0c1a24 */ /* 0x000fe400078e02ff */
[----:B-1----:R-:W-:Y:S01]  /*9a80*/  FADD.FTZ R23, R2, R8 ;  /* 0x0000000802177221 */ /* 0x002fe20000010000 */
[----:B------:R-:W-:Y:S02]  /*9a90*/  MOV R2, 0x3f800000 ;  /* 0x3f80000000027802 */ /* 0x000fe40000000f00 */
[-C--:B------:R-:W-:Y:S01]  /*9aa0*/  LEA.HI R8, R22, R10.reuse, RZ, 0x2 ;  /* 0x0000000a16087211 */ /* 0x080fe200078f10ff */
[----:B---3--:R-:W-:Y:S01]  /*9ab0*/  FADD.FTZ R24, R4, R6 ;  /* 0x0000000604187221 */ /* 0x008fe20000010000 */
[----:B------:R-:W-:Y:S01]  /*9ac0*/  FSETP.NE.FTZ.AND P6, PT, R23, RZ, PT ;  /* 0x000000ff1700720b */ /* 0x000fe20003fd5000 */
[----:B------:R-:W-:Y:S01]  /*9ad0*/  IMAD.MOV.U32 R4, RZ, RZ, 0x3f800000 ;  /* 0x3f800000ff047424 */ /* 0x000fe200078e00ff */
[----:B------:R-:W-:Y:S01]  /*9ae0*/  SHF.R.S32.HI R26, RZ, 0x2, R8 ;  /* 0x00000002ff1a7819 */ /* 0x000fe20000011408 */
[----:B----4-:R-:W-:Y:S01]  /*9af0*/  FADD.FTZ R25, R0, R7 ;  /* 0x0000000700197221 */ /* 0x010fe20000010000 */
[----:B------:R-:W-:Y:S01]  /*9b00*/  FSETP.NE.FTZ.AND P4, PT, R24, RZ, PT ;  /* 0x000000ff1800720b */ /* 0x000fe20003f95000 */
[----:B------:R-:W-:Y:S01]  /*9b10*/  IMAD.MOV.U32 R0, RZ, RZ, 0x3f800000 ;  /* 0x3f800000ff007424 */ /* 0x000fe200078e00ff */
[----:B------:R-:W-:Y:S01]  /*9b20*/  LEA.HI R22, R22, R10, RZ, 0x5 ;  /* 0x0000000a16167211 */ /* 0x000fe200078f28ff */
[----:B------:R-:W-:Y:S01]  /*9b30*/  FADD.FTZ R27, R5, R9 ;  /* 0x00000009051b7221 */ /* 0x000fe20000010000 */
[----:B------:R-:W-:Y:S01]  /*9b40*/  FSETP.NE.FTZ.AND P5, PT, R25, RZ, PT ;  /* 0x000000ff1900720b */ /* 0x000fe20003fb5000 */
[----:B------:R-:W-:Y:S01]  /*9b50*/  @P0 IMAD.WIDE.U32 R6, R252, c[0x0][0x1e8], RZ ;  /* 0x00007a00fc060a25 */ /* 0x000fe200078e00ff */
[----:B------:R-:W-:-:S02]  /*9b60*/  LOP3.LUT R5, R8, 0xfffffffc, RZ, 0xc0, !PT ;  /* 0xfffffffc08057812 */ /* 0x000fc400078ec0ff */
[----:B------:R-:W-:Y:S01]  /*9b70*/  FSETP.NE.FTZ.AND P3, PT, R27, RZ, PT ;  /* 0x000000ff1b00720b */ /* 0x000fe20003f75000 */
[----:B------:R-:W1:Y:S01]  /*9b80*/  @P6 MUFU.RCP R2, R23 ;  /* 0x0000001700026308 */ /* 0x000e620000001000 */
[----:B------:R-:W-:Y:S01]  /*9b90*/  @P0 MOV R44, R6 ;  /* 0x00000006002c0202 */ /* 0x000fe20000000f00 */
[----:B------:R-:W-:Y:S01]  /*9ba0*/  @P0 IMAD R45, R252, c[0x0][0x1ec], R7 ;  /* 0x00007b00fc2d0a24 */ /* 0x000fe200078e0207 */
[----:B------:R-:W-:Y:S01]  /*9bb0*/  IADD3 R6, -R5, R10, RZ ;  /* 0x0000000a05067210 */ /* 0x000fe20007ffe1ff */
[----:B------:R-:W-:Y:S01]  /*9bc0*/  IMAD.MOV.U32 R5, RZ, RZ, 0x3f800000 ;  /* 0x3f800000ff057424 */ /* 0x000fe200078e00ff */
        /* <DEDUP_REMOVED lines=47> */
[----:B------:R-:W-:Y:S01]  /*9ec0*/  FMUL.FTZ R151, R5, R151 ;  /* 0x0000009705977220 */ /* 0x000fe20000410000 */
[----:B------:R-:W-:Y:S01]  /*9ed0*/  F2FP.BF16.PACK_AB R7, R7, R170 ;  /* 0x000000aa0707723e */ /* 0x000fe200000010ff */
[----:B------:R-:W-:Y:S01]  /*9ee0*/  FMUL.FTZ R15, R5, R150 ;  /* 0x00000096050f7220 */ /* 0x000fe20000410000 */
[----:B------:R-:W-:Y:S01]  /*9ef0*/  F2FP.BF16.PACK_AB R142, R143, R142 ;  /* 0x0000008e8f8e723e */ /* 0x000fe200000010ff */
[----:B------:R-:W-:-:S02]  /*9f00*/  FMUL.FTZ R163, R5, R163 ;  /* 0x000000a305a37220 */ /* 0x000fc40000410000 */
[----:B------:R-:W-:Y:S01]  /*9f10*/  FMUL.FTZ R9, R5, R162 ;  /* 0x000000a205097220 */ /* 0x000fe20000410000 */
[----:B------:R-:W-:Y:S01]  /*9f20*/  F2FP.BF16.PACK_AB R15, R151, R15 ;  /* 0x0000000f970f723e */ /* 0x000fe200000010ff */
[C---:B------:R-:W-:Y:S02]  /*9f30*/  FMUL.FTZ R167, R5.reuse, R167 ;  /* 0x000000a705a77220 */ /* 0x040fe40000410000 */
[----:B------:R-:W-:Y:S01]  /*9f40*/  FMUL.FTZ R166, R5, R166 ;  /* 0x000000a605a67220 */ /* 0x000fe20000410000 */
[----:B------:R-:W-:Y:S01]  /*9f50*/  F2FP.BF16.PACK_AB R9, R163, R9 ;  /* 0x00000009a309723e */ /* 0x000fe200000010ff */
[----:B------:R-:W-:Y:S01]  /*9f60*/  IMAD.IADD R4, R2, 0x1, -R4 ;  /* 0x0000000102047824 */ /* 0x000fe200078e0a04 */
[----:B------:R-:W-:Y:S01]  /*9f70*/  LEA R2, R22, R6, 0x8 ;  /* 0x0000000616027211 */ /* 0x000fe200078e40ff */
[C---:B------:R-:W-:Y:S01]  /*9f80*/  IMAD.SHL.U32 R5, R0.reuse, 0x40, RZ ;  /* 0x0000004000057824 */ /* 0x040fe200078e00ff */
[----:B------:R-:W-:Y:S02]  /*9f90*/  LOP3.LUT R6, R0, 0x1, RZ, 0xc0, !PT ;  /* 0x0000000100067812 */ /* 0x000fe400078ec0ff */
[----:B------:R-:W-:-:S02]  /*9fa0*/  LEA R4, R4, R2, 0x4 ;  /* 0x0000000204047211 */ /* 0x000fc400078e20ff */
[----:B------:R-:W-:Y:S02]  /*9fb0*/  LOP3.LUT R2, R5, 0xc0, RZ, 0xc0, !PT ;  /* 0x000000c005027812 */ /* 0x000fe400078ec0ff */
[----:B------:R-:W-:Y:S02]  /*9fc0*/  ISETP.NE.U32.AND P2, PT, R6, 0x1, PT ;  /* 0x000000010600780c */ /* 0x000fe40003f45070 */
[----:B------:R-:W-:Y:S02]  /*9fd0*/  LEA.HI R2, R2, R2, RZ, 0x1d ;  /* 0x0000000202027211 */ /* 0x000fe400078fe8ff */
[----:B------:R-:W-:Y:S02]  /*9fe0*/  SEL R13, R13, 0x10, !P2 ;  /* 0x000000100d0d7807 */ /* 0x000fe40005000000 */
[----:B------:R-:W-:Y:S02]  /*9ff0*/  LOP3.LUT P2, RZ, R0, 0x2, RZ, 0xc0, !PT ;  /* 0x0000000200ff7812 */ /* 0x000fe4000784c0ff */
[----:B------:R-:W-:-:S02]  /*a000*/  LEA R0, R4, R2, 0x1 ;  /* 0x0000000204007211 */ /* 0x000fc400078e08ff */
[----:B------:R-:W-:Y:S02]  /*a010*/  F2FP.BF16.PACK_AB R6, R165, R164 ;  /* 0x000000a4a506723e */ /* 0x000fe400000010ff */
[----:B------:R-:W-:Y:S01]  /*a020*/  F2FP.BF16.PACK_AB R5, R167, R166 ;  /* 0x000000a6a705723e */ /* 0x000fe200000010ff */
[----:B------:R-:W-:-:S05]  /*a030*/  IMAD.SHL.U32 R0, R0, 0x2, RZ ;  /* 0x0000000200007824 */ /* 0x000fca00078e00ff */
        /* <DEDUP_REMOVED lines=54> */
[----:B------:R3:W3:Y:S01]  /*a3a0*/  LDS.128 R40, [R217+0x1800] ;  /* 0x00180000d9287984 */ /* 0x0006e20000000c00 */
[----:B------:R-:W-:Y:S01]  /*a3b0*/  @!P2 MOV R4, R2 ;  /* 0x000000020004a202 */ /* 0x000fe20000000f00 */
[----:B-1----:R-:W-:Y:S01]  /*a3c0*/  IMAD R2, R9, R6, RZ ;  /* 0x0000000609027224 */ /* 0x002fe200078e02ff */
[----:B--2---:R-:W-:Y:S01]  /*a3d0*/  LOP3.LUT P2, RZ, R48, 0x3, RZ, 0xc0, !PT ;  /* 0x0000000330ff7812 */ /* 0x004fe2000784c0ff */
[----:B------:R-:W-:Y:S02]  /*a3e0*/  IMAD R0, R19, R12, R0 ;  /* 0x0000000c13007224 */ /* 0x000fe400078e0200 */
        /* <DEDUP_REMOVED lines=53> */
.L_x_72:
[----:B------:R-:W-:Y:S05]  /*a740*/  BSYNC B0 ;  /* 0x0000000000007941 */ /* 0x000fea0003800000 */
.L_x_71:
[----:B------:R2:W5:Y:S01]  /*a750*/  LDL.64 R10, [R1+0x8] ;  /* 0x00000800010a7983 */ /* 0x0005620000100a00 */
[C---:B-1----:R-:W-:Y:S01]  /*a760*/  IADD3 R2, P0, R246.reuse, R44, RZ ;  /* 0x0000002cf6027210 */ /* 0x042fe20007f1e0ff */
[----:B------:R-:W-:Y:S01]  /*a770*/  BSSY B0, `(.L_x_73) ;  /* 0x0000012000007945 */ /* 0x000fe20003800000 */
[----:B------:R-:W-:-:S02]  /*a780*/  ISETP.GE.AND P1, PT, R246, c[0x0][0x220], PT ;  /* 0x00008800f6007a0c */ /* 0x000fc40003f26270 */
[----:B------:R-:W-:Y:S01]  /*a790*/  SHF.R.S32.HI R0, RZ, 0x1f, R19 ;  /* 0x0000001fff007819 */ /* 0x000fe20000011413 */
[----:B------:R-:W-:Y:S01]  /*a7a0*/  IMAD.X R3, R247, 0x1, R45, P0 ;  /* 0x00000001f7037824 */ /* 0x000fe200000e062d */
[----:B-----5:R-:W-:-:S03]  /*a7b0*/  ISETP.GE.OR P0, PT, R26, R47, P1 ;  /* 0x0000002f1a00720c */ /* 0x020fc60000f06670 */
[----:B------:R-:W-:Y:S02]  /*a7c0*/  IMAD R0, R0, c[0x0][0x1f0], RZ ;  /* 0x00007c0000007a24 */ /* 0x000fe400078e02ff */
[----:B------:R-:W-:-:S04]  /*a7d0*/  IMAD.WIDE.U32 R8, R19, c[0x0][0x1f0], R2 ;  /* 0x00007c0013087a25 */ /* 0x000fc800078e0002 */
[----:B------:R-:W-:-:S05]  /*a7e0*/  IMAD R0, R19, c[0x0][0x1f4], R0 ;  /* 0x00007d0013007a24 */ /* 0x000fca00078e0200 */
        /* <DEDUP_REMOVED lines=9> */
[----:B------:R1:W-:Y:S02]  /*a880*/  STG.E.128 [R4.64], R28 ;  /* 0x0000001c04007986 */ /* 0x0003e4000c101d06 */
.L_x_74:
[----:B------:R-:W-:Y:S05]  /*a890*/  BSYNC B0 ;  /* 0x0000000000007941 */ /* 0x000fea0003800000 */
.L_x_73:
[----:B------:R-:W4:Y:S01]  /*a8a0*/  LDL.LU R0, [R1+0x18] ;  /* 0x0000180001007983 */ /* 0x000f220000300800 */
[----:B------:R-:W-:Y:S01]  /*a8b0*/  BSSY B0, `(.L_x_75) ;  /* 0x000000e000007945 */ /* 0x000fe20003800000 */
[----:B----4-:R-:W-:-:S13]  /*a8c0*/  ISETP.GE.OR P0, PT, R0, R47, P1 ;  /* 0x0000002f0000720c */ /* 0x010fda0000f06670 */
        /* <DEDUP_REMOVED lines=12> */
.L_x_76:
[----:B------:R-:W-:Y:S05]  /*a990*/  BSYNC B0 ;  /* 0x0000000000007941 */ /* 0x000fea0003800000 */
.L_x_75:
        /* <DEDUP_REMOVED lines=15> */
.L_x_78:
[----:B------:R-:W-:Y:S05]  /*aa90*/  BSYNC B0 ;  /* 0x0000000000007941 */ /* 0x000fea0003800000 */
.L_x_77:
[----:B------:R-:W4:Y:S02]  /*aaa0*/  LDL.LU R0, [R1+0x1c] ;  /* 0x00001c0001007983 */ /* 0x000f240000300800 */
[----:B----4-:R-:W-:-:S13]  /*aab0*/  ISETP.GE.OR P1, PT, R0, R47, P1 ;  /* 0x0000002f0000720c */ /* 0x010fda0000f26670 */
        /* <DEDUP_REMOVED lines=13> */
.L_x_37:
[----:B-1----:R-:W1:Y:S01]  /*ab90*/  LDC.U8 R4, c[0x0][0x329] ;  /* 0x0000ca40ff047b82 */ /* 0x002e620000000000 */
[----:B------:R-:W-:Y:S01]  /*aba0*/  ISETP.NE.AND P4, PT, R252, -0x1, PT ;  /* 0xfffffffffc00780c */ /* 0x000fe20003f85270 */
[----:B------:R-:W-:Y:S01]  /*abb0*/  BSSY B0, `(.L_x_79) ;  /* 0x000003f000007945 */ /* 0x000fe20003800000 */
[----:B------:R-:W-:Y:S02]  /*abc0*/  SHF.R.S32.HI R8, RZ, 0x1f, R172 ;  /* 0x0000001fff087819 */ /* 0x000fe400000114ac */
[----:B------:R-:W-:Y:S02]  /*abd0*/  IADD3 R14, -R25, R14, RZ ;  /* 0x0000000e190e7210 */ /* 0x000fe40007ffe1ff */
[----:B------:R-:W-:Y:S01]  /*abe0*/  LEA.HI R8, R8, R172, RZ, 0x2 ;  /* 0x000000ac08087211 */ /* 0x000fe200078f10ff */
[----:B------:R-:W2:Y:S01]  /*abf0*/  LDC.U8 R0, c[0x0][0x328] ;  /* 0x0000ca00ff007b82 */ /* 0x000ea20000000000 */
[----:B------:R-:W-:-:S02]  /*ac00*/  SHF.R.S32.HI R9, RZ, 0x1f, R15 ;  /* 0x0000001fff097819 */ /* 0x000fc4000001140f */
[----:B------:R-:W-:-:S03]  /*ac10*/  LOP3.LUT R7, R8, 0xfffffffc, RZ, 0xc0, !PT ;  /* 0xfffffffc08077812 */ /* 0x000fc600078ec0ff */
[----:B------:R-:W-:-:S04]  /*ac20*/  @P4 IMAD.WIDE.U32 R2, R252, c[0x0][0x1e8], RZ ;  /* 0x00007a00fc024a25 */ /* 0x000fc800078e00ff */
[----:B------:R-:W-:Y:S02]  /*ac30*/  @P4 IMAD.MOV.U32 R10, RZ, RZ, R2 ;  /* 0x000000ffff0a4224 */ /* 0x000fe400078e0002 */
[----:B------:R-:W-:Y:S02]  /*ac40*/  IMAD.IADD R19, R172, 0x1, -R7 ;  /* 0x00000001ac137824 */ /* 0x000fe400078e0a07 */
[----:B------:R-:W-:Y:S01]  /*ac50*/  IMAD R9, R9, c[0x0][0x1f0], RZ ;  /* 0x00007c0009097a24 */ /* 0x000fe200078e02ff */
[----:B-1----:R-:W-:-:S03]  /*ac60*/  ISETP.NE.AND P0, PT, R4, RZ, PT ;  /* 0x000000ff0400720c */ /* 0x002fc60003f05270 */
[----:B------:R-:W-:Y:S01]  /*ac70*/  IMAD R9, R15, c[0x0][0x1f4], R9 ;  /* 0x00007d000f097a24 */ /* 0x000fe200078e0209 */
[----:B--2---:R-:W-:Y:S02]  /*ac80*/  ISETP.NE.AND P3, PT, R0, RZ, PT ;  /* 0x000000ff0000720c */ /* 0x004fe40003f65270 */
[----:B------:R-:W-:Y:S02]  /*ac90*/  @!P4 SHF.R.S32.HI R0, RZ, 0x1f, R13 ;  /* 0x0000001fff00c819 */ /* 0x000fe4000001140d */
[----:B------:R-:W-:Y:S01]  /*aca0*/  ISETP.NE.OR P2, PT, R4, RZ, !P3 ;  /* 0x000000ff0400720c */ /* 0x000fe20005f45670 */
[----:B------:R-:W-:-:S04]  /*acb0*/  @P4 IMAD R4, R252, c[0x0][0x1ec], R3 ;  /* 0x00007b00fc044a24 */ /* 0x000fc800078e0203 */
[----:B------:R-:W-:Y:S01]  /*acc0*/  @P0 MOV R17, c[0x0][0x210] ;  /* 0x0000840000110a02 */ /* 0x000fe20000000f00 */
[----:B------:R-:W-:Y:S01]  /*acd0*/  @!P4 IMAD R0, R0, c[0x0][0x1e0], RZ ;  /* 0x000078000000ca24 */ /* 0x000fe200078e02ff */
[----:B------:R-:W-:Y:S01]  /*ace0*/  ISETP.NE.OR P1, PT, R252, -0x1, P2 ;  /* 0xfffffffffc00780c */ /* 0x000fe20001725670 */
[----:B------:R-:W-:Y:S02]  /*acf0*/  @P0 IMAD.MOV.U32 R5, RZ, RZ, c[0x0][0x210] ;  /* 0x00008400ff050624 */ /* 0x000fe400078e00ff */
[----:B------:R-:W-:Y:S02]  /*ad00*/  @!P0 IMAD.MOV.U32 R6, RZ, RZ, c[0x0][0x214] ;  /* 0x00008500ff068624 */ /* 0x000fe400078e00ff */
[----:B------:R-:W-:-:S04]  /*ad10*/  @!P4 IMAD.WIDE.U32 R2, R13, c[0x0][0x1e0], RZ ;  /* 0x000078000d02ca25 */ /* 0x000fc800078e00ff */
[----:B------:R-:W-:Y:S01]  /*ad20*/  @!P4 IMAD R0, R13, c[0x0][0x1e4], R0 ;  /* 0x000079000d00ca24 */ /* 0x000fe200078e0200 */
[----:B------:R-:W-:Y:S01]  /*ad30*/  @!P4 MOV R10, R2 ;  /* 0x00000002000ac202 */ /* 0x000fe20000000f00 */
[----:B------:R-:W-:Y:S01]  /*ad40*/  @P0 IMAD R5, R5, c[0x0][0x214], RZ ;  /* 0x0000850005050a24 */ /* 0x000fe200078e02ff */
[----:B------:R-:W-:Y:S01]  /*ad50*/  @!P0 SEL R5, R6, c[0x0][0x234], !P3 ;  /* 0x00008d0006058a07 */ /* 0x000fe20005800000 */
[----:B------:R-:W-:Y:S01]  /*ad60*/  @!P4 IMAD.IADD R4, R3, 0x1, R0 ;  /* 0x000000010304c824 */ /* 0x000fe200078e0200 */
[----:B------:R-:W-:Y:S01]  /*ad70*/  CS2R R6, SRZ ;  /* 0x0000000000067805 */ /* 0x000fe2000001ff00 */
[----:B------:R-:W-:Y:S02]  /*ad80*/  IMAD.SHL.U32 R0, R19, 0x8, RZ ;  /* 0x0000000813007824 */ /* 0x000fe400078e00ff */
[----:B------:R-:W-:Y:S02]  /*ad90*/  @P0 IMAD.MOV.U32 R2, RZ, RZ, 0x1 ;  /* 0x00000001ff020424 */ /* 0x000fe400078e00ff */
[----:B------:R-:W-:Y:S01]  /*ada0*/  @!P0 IMAD R2, R5, c[0x0][0x1c0], RZ ;  /* 0x0000700005028a24 */ /* 0x000fe200078e02ff */
[C---:B------:R-:W-:Y:S01]  /*adb0*/  IADD3 R10, P3, R0.reuse, R10, RZ ;  /* 0x0000000a000a7210 */ /* 0x040fe20007f7e0ff */
[C---:B------:R-:W-:Y:S01]  /*adc0*/  @!P1 IMAD R252, R13.reuse, c[0x0][0x214], RZ ;  /* 0x000085000dfc9a24 */ /* 0x040fe200078e02ff */
[C---:B------:R-:W-:Y:S01]  /*add0*/  ISETP.GE.AND P1, PT, R0.reuse, c[0x0][0x220], PT ;  /* 0x0000880000007a0c */ /* 0x040fe20003f26270 */
[----:B------:R-:W-:Y:S01]  /*ade0*/  IMAD R2, R13, R2, RZ ;  /* 0x000000020d027224 */ /* 0x000fe200078e02ff */
[----:B------:R-:W-:Y:S01]  /*adf0*/  LEA.HI.X.SX32 R11, R0, R4, 0x1, P3 ;  /* 0x00000004000b7211 */ /* 0x000fe200018f0eff */
[----:B------:R-:W-:Y:S01]  /*ae00*/  @!P0 IMAD.MOV.U32 R17, RZ, RZ, 0x1 ;  /* 0x00000001ff118424 */ /* 0x000fe200078e00ff */
[----:B------:R-:W-:Y:S01]  /*ae10*/  SHF.R.S32.HI R4, RZ, 0x2, R8 ;  /* 0x00000002ff047819 */ /* 0x000fe20000011408 */
[----:B------:R-:W-:Y:S01]  /*ae20*/  @!P2 IMAD.MOV.U32 R6, RZ, RZ, R252 ;  /* 0x000000ffff06a224 */ /* 0x000fe200078e00fc */
[----:B------:R-:W-:Y:S01]  /*ae30*/  SEL R0, R2, RZ, P2 ;  /* 0x000000ff02007207 */ /* 0x000fe20001000000 */
[----:B------:R-:W-:Y:S01]  /*ae40*/  IMAD R2, R25, R17, RZ ;  /* 0x0000001119027224 */ /* 0x000fe200078e02ff */
[----:B------:R-:W-:Y:S01]  /*ae50*/  ISETP.GE.OR P3, PT, R4, R14, P1 ;  /* 0x0000000e0400720c */ /* 0x000fe20000f66670 */
[----:B------:R-:W-:Y:S01]  /*ae60*/  IMAD.WIDE.U32 R10, R15, c[0x0][0x1f0], R10 ;  /* 0x00007c000f0a7a25 */ /* 0x000fe200078e000a */
[----:B------:R-:W-:-:S02]  /*ae70*/  @!P2 SHF.R.S32.HI R7, RZ, 0x1f, R252 ;  /* 0x0000001fff07a819 */ /* 0x000fc400000114fc */
[----:B------:R-:W-:Y:S01]  /*ae80*/  SHF.R.S32.HI R8, RZ, 0x1f, R2 ;  /* 0x0000001fff087819 */ /* 0x000fe20000011402 */
[----:B------:R-:W-:Y:S01]  /*ae90*/  IMAD R0, R15, R5, R0 ;  /* 0x000000050f007224 */ /* 0x000fe200078e0200 */
[----:B------:R-:W-:Y:S02]  /*aea0*/  SHF.R.S32.HI R5, RZ, 0x1f, R4 ;  /* 0x0000001fff057819 */ /* 0x000fe40000011404 */
[----:B------:R-:W-:Y:S02]  /*aeb0*/  ISETP.GE.AND P6, PT, R4, R14, PT ;  /* 0x0000000e0400720c */ /* 0x000fe40003fc6270 */
[----:B------:R-:W-:Y:S01]  /*aec0*/  IADD3 R20, P2, P0, R2, R6, R0 ;  /* 0x0000000602147210 */ /* 0x000fe2000785e000 */
[----:B------:R-:W-:Y:S01]  /*aed0*/  IMAD.WIDE R2, R27, 0x80, R4 ;  /* 0x000000801b027825 */ /* 0x000fe200078e0204 */
[----:B------:R-:W-:-:S04]  /*aee0*/  SHF.R.S32.HI R0, RZ, 0x1f, R0 ;  /* 0x0000001fff007819 */ /* 0x000fc80000011400 */
[----:B------:R-:W-:Y:S01]  /*aef0*/  IADD3.X R18, R8, R7, R0, P2, P0 ;  /* 0x0000000708127210 */ /* 0x000fe200017e0400 */
[----:B------:R-:W-:Y:S01]  /*af00*/  IMAD.IADD R7, R9, 0x1, R11 ;  /* 0x0000000109077824 */ /* 0x000fe200078e020b */
        /* <DEDUP_REMOVED lines=9> */
.L_x_80:
[----:B------:R-:W-:Y:S05]  /*afa0*/  BSYNC B0 ;  /* 0x0000000000007941 */ /* 0x000fea0003800000 */
.L_x_79:
[----:B------:R-:W-:Y:S01]  /*afb0*/  IADD3 R16, R4, 0x20, RZ ;  /* 0x0000002004107810 */ /* 0x000fe20007ffe0ff */
[----:B------:R-:W-:Y:S03]  /*afc0*/  BSSY B0, `(.L_x_81) ;  /* 0x000000f000007945 */ /* 0x000fe60003800000 */
[CC--:B------:R-:W-:Y:S02]  /*afd0*/  ISETP.GE.OR P0, PT, R16.reuse, R14.reuse, P1 ;  /* 0x0000000e1000720c */ /* 0x0c0fe40000f06670 */
[----:B------:R-:W-:-:S11]  /*afe0*/  ISETP.GE.AND P5, PT, R16, R14, PT ;  /* 0x0000000e1000720c */ /* 0x000fd60003fa6270 */
        /* <DEDUP_REMOVED lines=12> */
.L_x_82:
[----:B------:R-:W-:Y:S05]  /*b0b0*/  BSYNC B0 ;  /* 0x0000000000007941 */ /* 0x000fea0003800000 */
.L_x_81:
        /* <DEDUP_REMOVED lines=16> */
.L_x_84:
[----:B------:R-:W-:Y:S05]  /*b1c0*/  BSYNC B0 ;  /* 0x0000000000007941 */ /* 0x000fea0003800000 */
.L_x_83:
[----:B-1----:R-:W-:Y:S01]  /*b1d0*/  IADD3 R12, R4, 0x60, RZ ;  /* 0x00000060040c7810 */ /* 0x002fe20007ffe0ff */
[----:B------:R-:W-:Y:S03]  /*b1e0*/  BSSY B0, `(.L_x_85) ;  /* 0x000000e000007945 */ /* 0x000fe60003800000 */
[CC--:B------:R-:W-:Y:S02]  /*b1f0*/  ISETP.GE.OR P1, PT, R12.reuse, R14.reuse, P1 ;  /* 0x0000000e0c00720c */ /* 0x0c0fe40000f26670 */
[----:B------:R-:W-:-:S11]  /*b200*/  ISETP.GE.AND P0, PT, R12, R14, PT ;  /* 0x0000000e0c00720c */ /* 0x000fd60003f06270 */
        /* <DEDUP_REMOVED lines=11> */
.L_x_86:
[----:B------:R-:W-:Y:S05]  /*b2c0*/  BSYNC B0 ;  /* 0x0000000000007941 */ /* 0x000fea0003800000 */
.L_x_85:
[C---:B------:R-:W-:Y:S02]  /*b2d0*/  ISETP.NE.OR P6, PT, R19.reuse, RZ, P6 ;  /* 0x000000ff1300720c */ /* 0x040fe400037c5670 */
[C---:B------:R-:W-:Y:S02]  /*b2e0*/  ISETP.NE.OR P5, PT, R19.reuse, RZ, P5 ;  /* 0x000000ff1300720c */ /* 0x040fe40002fa5670 */
[C---:B------:R-:W-:Y:S02]  /*b2f0*/  ISETP.NE.OR P4, PT, R19.reuse, RZ, P4 ;  /* 0x000000ff1300720c */ /* 0x040fe40002785670 */
[----:B------:R-:W-:-:S07]  /*b300*/  ISETP.NE.OR P0, PT, R19, RZ, P0 ;  /* 0x000000ff1300720c */ /* 0x000fce0000705670 */
        /* <DEDUP_REMOVED lines=30> */
.L_x_87:
        /* <DEDUP_REMOVED lines=9> */
.L_x_1126:


//--------------------- .text._ZN5flash16flash_fwd_kernelI23Flash_fwd_kernel_traitsILi32ELi128ELi128ELi4ELb0ELb0EN7cutlass10bfloat16_tE19Flash_kernel_traitsILi32ELi128ELi128ELi4ES3_EELb0ELb0ELb0ELb1ELb0ELb0ELb0ELb0EEEvNS_16Flash_fwd_paramsE --------------------------
	.section	.text._ZN5flash16flash_fwd_kernelI23Flash_fwd_kernel_traitsILi32ELi128ELi128ELi4ELb0ELb0EN7cutlass10bfloat16_tE19Flash_kernel_traitsILi32ELi128ELi128ELi4ES3_EELb0ELb0ELb0ELb1ELb0ELb0ELb0ELb0EEEvNS_16Flash_fwd_paramsE,"ax",@progbits
	.sectioninfo	@"SHI_REGISTERS=255"
	.align	128
        .global         _ZN5flash16flash_fwd_kernelI23Flash_fwd_kernel_traitsILi32ELi128ELi128ELi4ELb0ELb0EN7cutlass10bfloat16_tE19Flash_kernel_traitsILi32ELi128ELi128ELi4ES3_EELb0ELb0ELb0ELb1ELb0ELb0ELb0ELb0EEEvNS_16Flash_fwd_paramsE
        .type           _ZN5flash16flash_fwd_kernelI23Flash_fwd_kernel_traitsILi32ELi128ELi128ELi4ELb0ELb0EN7cutlass10bfloat16_tE19Flash_kernel_traitsILi32ELi128ELi128ELi4ES3_EELb0ELb0ELb0ELb1ELb0ELb0ELb0ELb0EEEvNS_16Flash_fwd_paramsE,@function
        .size           _ZN5flash16flash_fwd_kernelI23Flash_fwd_kernel_traitsILi32ELi128ELi128ELi4ELb0ELb0EN7cutlass10bfloat16_tE19Flash_kernel_traitsILi32ELi128ELi128ELi4ES3_EELb0ELb0ELb0ELb1ELb0ELb0ELb0ELb0EEEvNS_16Flash_fwd_paramsE,(.L_x_1127 - _ZN5flash16flash_fwd_kernelI23Flash_fwd_kernel_traitsILi32ELi128ELi128ELi4ELb0ELb0EN7cutlass10bfloat16_tE19Flash_kernel_traitsILi32ELi128ELi128ELi4ES3_EELb0ELb0ELb0ELb1ELb0ELb0ELb0ELb0EEEvNS_16Flash_fwd_paramsE)
        .other          _ZN5flash16flash_fwd_kernelI23Flash_fwd_kernel_traitsILi32ELi128ELi128ELi4ELb0ELb0EN7cutlass10bfloat16_tE19Flash_kernel_traitsILi32ELi128ELi128ELi4ES3_EELb0ELb0ELb0ELb1ELb0ELb0ELb0ELb0EEEvNS_16Flash_fwd_paramsE,@"STO_CUDA_ENTRY STV_DEFAULT"
_ZN5flash16flash_fwd_kernelI23Flash_fwd_kernel_traitsILi32ELi128ELi128ELi4ELb0ELb0EN7cutlass10bfloat16_tE19Flash_kernel_traitsILi32ELi128ELi128ELi4ES3_EELb0ELb0ELb0ELb1ELb0ELb0ELb0ELb0EEEvNS_16Flash_fwd_paramsE:
.text._ZN5flash16flash_fwd_kernelI23Flash_fwd_kernel_traitsILi32ELi128ELi128ELi4ELb0ELb0EN7cutlass10bfloat16_tE19Flash_kernel_traitsILi32ELi128ELi128ELi4ES3_EELb0ELb0ELb0ELb1ELb0ELb0ELb0ELb0EEEvNS_16Flash_fwd_paramsE:
        /* <DEDUP_REMOVED lines=35> */
.L_x_88:
[----:B---34-:R-:W-:Y:S02]  /*0230*/  MOV R0, c[0x0][0x218] ;  /* 0x0000860000007a02 */ /* 0x018fe40000000f00 */
.L_x_89:
        /* <DEDUP_REMOVED lines=12> */
[----:B------:R-:W-:-:S13]  /*0300*/  ISETP.GE.AND P0, PT, R50, 0x1, PT ;  /* 0x000000013200780c */ /* 0x000fda0003f06270 */
[----:B------:R-:W-:Y:S05]  /*0310*/  @!P0 BRA `(.L_x_90) ;  /* 0x0000f13000008947 */ /* 0x000fea0003800000 */
[----:B------:R-:W-:Y:S02]  /*0320*/  ISETP.NE.AND P1, PT, R252, -0x1, PT ;  /* 0xfffffffffc00780c */ /* 0x000fe40003f25270 */
[----:B------:R-:W-:Y:S02]  /*0330*/  ISETP.NE.AND P0, PT, R8, -0x1, PT ;  /* 0xffffffff0800780c */ /* 0x000fe40003f05270 */
[----:B------:R-:W-:-:S09]  /*0340*/  SHF.R.S32.HI R17, RZ, 0x1f, R16 ;  /* 0x0000001fff117819 */ /* 0x000fd20000011410 */
        /* <DEDUP_REMOVED lines=25> */
.L_x_91:
        /* <DEDUP_REMOVED lines=10> */
[----:B------:R-:W-:Y:S02]  /*0580*/  IMAD.MOV.U32 R2, RZ, RZ, R4 ;  /* 0x000000ffff027224 */ /* 0x000fe400078e0004 */
[----:B------:R-:W-:Y:S02]  /*0590*/  @P0 IMAD.IADD R4, R7, 0x1, R8 ;  /* 0x0000000107040824 */ /* 0x000fe400078e0208 */
[----:B------:R-:W-:-:S05]  /*05a0*/  IMAD.HI.U32 R0, R0, R2, RZ ;  /* 0x0000000200007227 */ /* 0x000fca00078e00ff */
[----:B------:R-:W-:-:S05]  /*05b0*/  IADD3 R3, -R0, RZ, RZ ;  /* 0x000000ff00037210 */ /* 0x000fca0007ffe1ff */
[----:B------:R-:W-:-:S05]  /*05c0*/  IMAD R2, R5, R3, R2 ;  /* 0x0000000305027224 */ /* 0x000fca00078e0202 */
[----:B------:R-:W-:-:S13]  /*05d0*/  ISETP.GT.U32.AND P2, PT, R5, R2, PT ;  /* 0x000000020500720c */ /* 0x000fda0003f44070 */
[----:B------:R-:W-:Y:S01]  /*05e0*/  @!P2 IMAD.IADD R2, R2, 0x1, -R5 ;  /* 0x000000010202a824 */ /* 0x000fe200078e0a05 */
[----:B------:R-:W-:Y:S02]  /*05f0*/  @!P2 IADD3 R0, R0, 0x1, RZ ;  /* 0x000000010000a810 */ /* 0x000fe40007ffe0ff */
[----:B------:R-:W-:Y:S02]  /*0600*/  ISETP.NE.AND P2, PT, RZ, c[0x0][0x1c8], PT ;  /* 0x00007200ff007a0c */ /* 0x000fe40003f45270 */
[----:B------:R-:W-:Y:S02]  /*0610*/  ISETP.GE.U32.AND P3, PT, R2, R5, PT ;  /* 0x000000050200720c */ /* 0x000fe40003f66070 */
        /* <DEDUP_REMOVED lines=21> */
.L_x_92:
[----:B------:R-:W-:Y:S01]  /*0770*/  SHF.R.S32.HI R21, RZ, 0x1f, R227 ;  /* 0x0000001fff157819 */ /* 0x000fe200000114e3 */
[----:B------:R-:W-:Y:S01]  /*0780*/  IMAD.IADD R29, R172, 0x1, -R226 ;  /* 0x00000001ac1d7824 */ /* 0x000fe200078e0ae2 */
[----:B------:R-:W-:Y:S01]  /*0790*/  BSSY B0, `(.L_x_93) ;  /* 0x0000033000007945 */ /* 0x000fe20003800000 */
[----:B------:R-:W-:Y:S02]  /*07a0*/  SHF.R.S32.HI R15, RZ, 0x1f, R12 ;  /* 0x0000001fff0f7819 */ /* 0x000fe4000001140c */
[CC--:B------:R-:W-:Y:S01]  /*07b0*/  LEA.HI R4, R21.reuse, R227.reuse, RZ, 0x2 ;  /* 0x000000e315047211 */ /* 0x0c0fe200078f10ff */
[----:B------:R1:W-:Y:S01]  /*07c0*/  STL [R1+0x18], R29 ;  /* 0x0000181d01007387 */ /* 0x0003e20000100800 */
[----:B------:R-:W-:Y:S02]  /*07d0*/  LEA.HI R24, R21, R227, RZ, 0x3 ;  /* 0x000000e315187211 */ /* 0x000fe400078f18ff */
        /* <DEDUP_REMOVED lines=10> */
[----:B------:R-:W-:Y:S02]  /*0880*/  LOP3.LUT R4, R4, 0x7fffffe, RZ, 0xc0, !PT ;  /* 0x07fffffe04047812 */ /* 0x000fe400078ec0ff */
[----:B------:R-:W-:Y:S02]  /*0890*/  LOP3.LUT R3, R0, 0x18, R248, 0xf8, !PT ;  /* 0x0000001800037812 */ /* 0x000fe400078ef8f8 */
[----:B------:R-:W-:Y:S01]  /*08a0*/  SHF.R.U32.HI R0, RZ, 0x3, R0 ;  /* 0x00000003ff007819 */ /* 0x000fe20000011600 */
[----:B------:R-:W-:Y:S01]  /*08b0*/  IMAD.IADD R4, R2, 0x1, -R4 ;  /* 0x0000000102047824 */ /* 0x000fe200078e0a04 */
[----:B------:R-:W-:Y:S02]  /*08c0*/  IADD3 R6, P0, R248, R9, RZ ;  /* 0x00000009f8067210 */ /* 0x000fe40007f1e0ff */
[----:B------:R-:W-:Y:S01]  /*08d0*/  LOP3.LUT R3, R3, R0, RZ, 0x3c, !PT ;  /* 0x0000000003037212 */ /* 0x000fe200078e3cff */
[----:B------:R-:W-:Y:S01]  /*08e0*/  IMAD R4, R51, 0x8, R4 ;  /* 0x0000000833047824 */ /* 0x000fe200078e0204 */
[----:B------:R-:W-:Y:S01]  /*08f0*/  SHF.R.S32.HI R249, RZ, 0x1f, R248 ;  /* 0x0000001ffff97819 */ /* 0x000fe200000114f8 */
[----:B------:R-:W-:-:S02]  /*0900*/  IMAD R0, R17, c[0x0][0x1a8], RZ ;  /* 0x00006a0011007a24 */ /* 0x000fc400078e02ff */
[----:B------:R-:W-:Y:S01]  /*0910*/  IMAD.U32 R4, R4, 0x20, R3 ;  /* 0x0000002004047824 */ /* 0x000fe200078e0003 */
[----:B------:R-:W-:Y:S01]  /*0920*/  SHF.R.S32.HI R3, RZ, 0x1f, R2 ;  /* 0x0000001fff037819 */ /* 0x000fe20000011402 */
[----:B------:R-:W-:Y:S01]  /*0930*/  IMAD.X R7, R249, 0x1, R10, P0 ;  /* 0x00000001f9077824 */ /* 0x000fe200000e060a */
[----:B------:R-:W-:Y:S01]  /*0940*/  ISETP.GE.AND P0, PT, R2, R29, PT ;  /* 0x0000001d0200720c */ /* 0x000fe20003f06270 */
[----:B------:R-:W-:Y:S02]  /*0950*/  IMAD R0, R16, c[0x0][0x1ac], R0 ;  /* 0x00006b0010007a24 */ /* 0x000fe400078e0200 */
[----:B------:R-:W-:-:S04]  /*0960*/  IMAD.WIDE R30, R13, 0x80, R2 ;  /* 0x000000800d1e7825 */ /* 0x000fc800078e0202 */
[----:B------:R-:W-:Y:S01]  /*0970*/  IMAD.WIDE.U32 R6, R16, c[0x0][0x1a8], R6 ;  /* 0x00006a0010067a25 */ /* 0x000fe200078e0006 */
[----:B------:R1:W-:Y:S03]  /*0980*/  STL.64 [R1+0x10], R30 ;  /* 0x0000101e01007387 */ /* 0x0003e60000100a00 */
        /* <DEDUP_REMOVED lines=19> */
.L_x_94:
[----:B------:R-:W-:Y:S05]  /*0ac0*/  BSYNC B0 ;  /* 0x0000000000007941 */ /* 0x000fea0003800000 */
.L_x_93:
        /* <DEDUP_REMOVED lines=8> */
[----:B---3--:R-:W-:Y:S01]  /*0b50*/  IADD3 R10, P0, R30, 0x20, RZ ;  /* 0x000000201e0a7810 */ /* 0x008fe20007f1e0ff */
        /* <DEDUP_REMOVED lines=13> */
.L_x_96:
[----:B------:R-:W-:Y:S05]  /*0c30*/  BSYNC B0 ;  /* 0x0000000000007941 */ /* 0x000fea0003800000 */
.L_x_95:
        /* <DEDUP_REMOVED lines=22> */
.L_x_98:
[----:B------:R-:W-:Y:S05]  /*0da0*/  BSYNC B0 ;  /* 0x0000000000007941 */ /* 0x000fea0003800000 */
.L_x_97:
[----:B------:R-:W-:Y:S01]  /*0db0*/  IADD3 R26, R2, 0x60, RZ ;  /* 0x00000060021a7810 */ /* 0x000fe20007ffe0ff */
[----:B------:R-:W-:Y:S01]  /*0dc0*/  IMAD.MOV.U32 R245, RZ, RZ, c[0x0][0x198] ;  /* 0x00006600fff57624 */ /* 0x000fe200078e00ff */
[----:B------:R-:W-:Y:S01]  /*0dd0*/  IADD3 R0, R50, 0x7f, RZ ;  /* 0x0000007f32007810 */ /* 0x000fe20007ffe0ff */
[----:B------:R-:W-:Y:S01]  /*0de0*/  IMAD.MOV.U32 R9, RZ, RZ, 0x7 ;  /* 0x00000007ff097424 */ /* 0x000fe200078e00ff */
[----:B------:R-:W-:Y:S01]  /*0df0*/  ISETP.GE.AND P0, PT, R26, R29, PT ;  /* 0x0000001d1a00720c */ /* 0x000fe20003f06270 */
[----:B------:R1:W-:Y:S01]  /*0e00*/  STL [R1+0x24], R26 ;  /* 0x0000241a01007387 */ /* 0x0003e20000100800 */
[----:B------:R-:W-:Y:S01]  /*0e10*/  SHF.R.S32.HI R8, RZ, 0x1f, R0 ;  /* 0x0000001fff087819 */ /* 0x000fe20000011400 */
[----:B------:R-:W-:Y:S01]  /*0e20*/  BSSY B0, `(.L_x_99) ;  /* 0x0000015000007945 */ /* 0x000fe20003800000 */
[C---:B------:R-:W-:Y:S01]  /*0e30*/  SHF.L.U64.HI R244, R245.reuse, R9, c[0x0][0x19c] ;  /* 0x00006700f5f47619 */ /* 0x040fe20000010209 */
[----:B------:R-:W-:Y:S01]  /*0e40*/  IMAD.SHL.U32 R246, R245, 0x80, RZ ;  /* 0x00000080f5f67824 */ /* 0x000fe200078e00ff */
[----:B------:R-:W-:-:S07]  /*0e50*/  LEA.HI R225, R8, R0, RZ, 0x7 ;  /* 0x0000000008e17211 */ /* 0x000fce00078f38ff */
[----:B------:R-:W-:Y:S05]  /*0e60*/  @P0 BRA `(.L_x_100) ;  /* 0x0000010000000947 */ /* 0x000fea0003800000 */
[----:B------:R-:W-:-:S13]  /*0e70*/  ISETP.GE.AND P0, PT, R248, c[0x0][0x220], PT ;  /* 0x00008800f8007a0c */ /* 0x000fda0003f06270 */
[----:B------:R1:W-:Y:S01]  /*0e80*/  @P0 STS.128 [R221+0x1800], RZ ;  /* 0x001800ffdd000388 */ /* 0x0003e20000000c00 */
[----:B------:R-:W-:Y:S05]  /*0e90*/  @P0 BRA `(.L_x_100) ;  /* 0x000000d000000947 */ /* 0x000fea0003800000 */
[----:B------:R-:W-:Y:S02]  /*0ea0*/  IADD3 R8, P0, R30, 0x60, RZ ;  /* 0x000000601e087810 */ /* 0x000fe40007f1e0ff */
[----:B------:R-:W-:Y:S02]  /*0eb0*/  MOV R4, R6 ;  /* 0x0000000600047202 */ /* 0x000fe40000000f00 */
[----:B------:R-:W-:-:S03]  /*0ec0*/  IADD3.X R0, RZ, R31, RZ, P0, !PT ;  /* 0x0000001fff007210 */ /* 0x000fc600007fe4ff */
[----:B------:R-:W-:-:S04]  /*0ed0*/  IMAD.WIDE.U32 R6, R8, c[0x0][0x190], R4 ;  /* 0x0000640008067a25 */ /* 0x000fc800078e0004 */
[----:B------:R-:W-:Y:S01]  /*0ee0*/  IMAD R0, R0, c[0x0][0x190], RZ ;  /* 0x0000640000007a24 */ /* 0x000fe200078e02ff */
[----:B------:R-:W-:-:S03]  /*0ef0*/  LEA R4, P0, R6, c[0x0][0x160], 0x1 ;  /* 0x0000580006047a11 */ /* 0x000fc600078008ff */
[----:B------:R-:W-:-:S05]  /*0f00*/  IMAD R0, R8, c[0x0][0x194], R0 ;  /* 0x0000650008007a24 */ /* 0x000fca00078e0200 */
[----:B------:R-:W-:-:S04]  /*0f10*/  IADD3 R0, R7, R0, RZ ;  /* 0x0000000007007210 */ /* 0x000fc80007ffe0ff */
[----:B------:R-:W-:-:S05]  /*0f20*/  LEA.HI.X R5, R6, c[0x0][0x164], R0, 0x1, P0 ;  /* 0x0000590006057a11 */ /* 0x000fca00000f0c00 */
[----:B------:R-:W-:Y:S01]  /*0f30*/  @!PT LDS RZ, [RZ] ;  /* 0x00000000fffff984 */ /* 0x000fe20000000800 */
[----:B------:R-:W-:Y:S01]  /*0f40*/  @!PT LDS RZ, [RZ] ;  /* 0x00000000fffff984 */ /* 0x000fe20000000800 */
[----:B------:R-:W-:Y:S01]  /*0f50*/  @!PT LDS RZ, [RZ] ;  /* 0x00000000fffff984 */ /* 0x000fe20000000800 */
[----:B------:R1:W-:Y:S02]  /*0f60*/  LDGSTS.E.BYPASS.LTC128B.128 [R221+0x1800], [R4.64] ;  /* 0x0180000004dd7fae */ /* 0x0003e4000b901d46 */
.L_x_100:
[----:B------:R-:W-:Y:S05]  /*0f70*/  BSYNC B0 ;  /* 0x0000000000007941 */ /* 0x000fea0003800000 */
.L_x_99:
[----:B------:R-:W-:Y:S01]  /*0f80*/  LEA.HI R21, R21, R227, RZ, 0x4 ;  /* 0x000000e315157211 */ /* 0x000fe200078f20ff */
[----:B------:R-:W-:Y:S01]  /*0f90*/  IMAD R8, R3, c[0x0][0x198], RZ ;  /* 0x0000660003087a24 */ /* 0x000fe200078e02ff */
[----:B------:R-:W-:Y:S01]  /*0fa0*/  LEA.HI.SX32 R48, R225, 0xffffffff, 0x19 ;  /* 0xffffffffe1307811 */ /* 0x000fe200078fcaff */
[C-C-:B------:R-:W-:Y:S01]  /*0fb0*/  IMAD.WIDE.U32 R6, R2.reuse, c[0x0][0x198], R248.reuse ;  /* 0x0000660002067a25 */ /* 0x140fe200078e00f8 */
[----:B------:R-:W-:Y:S01]  /*0fc0*/  LOP3.LUT R9, R21, 0xfffffff0, RZ, 0xc0, !PT ;  /* 0xfffffff015097812 */ /* 0x000fe200078ec0ff */
[----:B------:R-:W-:Y:S02]  /*0fd0*/  BSSY B0, `(.L_x_101) ;  /* 0x0000033000007945 */ /* 0x000fe40003800000 */
[----:B------:R-:W-:Y:S01]  /*0fe0*/  IMAD R0, R3, c[0x0][0x1a0], RZ ;  /* 0x0000680003007a24 */ /* 0x000fe200078e02ff */
[----:B------:R-:W-:Y:S01]  /*0ff0*/  IADD3 R6, P1, R19, R6, RZ ;  /* 0x0000000613067210 */ /* 0x000fe20007f3e0ff */
[----:B-1----:R-:W-:-:S04]  /*1000*/  IMAD.WIDE.U32 R4, R2, c[0x0][0x1a0], R248 ;  /* 0x0000680002047a25 */ /* 0x002fc800078e00f8 */
[----:B------:R-:W-:Y:S01]  /*1010*/  IMAD R8, R2, c[0x0][0x19c], R8 ;  /* 0x0000670002087a24 */ /* 0x000fe200078e0208 */
[----:B------:R-:W-:Y:S01]  /*1020*/  IADD3 R4, P0, R14, R4, RZ ;  /* 0x000000040e047210 */ /* 0x000fe20007f1e0ff */
[----:B------:R-:W-:Y:S02]  /*1030*/  IMAD R0, R2, c[0x0][0x1a4], R0 ;  /* 0x0000690002007a24 */ /* 0x000fe400078e0200 */
[----:B------:R-:W-:Y:S01]  /*1040*/  IMAD.IADD R13, R227, 0x1, -R9 ;  /* 0x00000001e30d7824 */ /* 0x000fe200078e0a09 */
[----:B------:R-:W-:Y:S01]  /*1050*/  IADD3.X R7, R20, R7, R8, P1, !PT ;  /* 0x0000000714077210 */ /* 0x000fe20000ffe408 */
[C---:B---3--:R-:W-:Y:S01]  /*1060*/  IMAD R10, R15.reuse, c[0x0][0x1b0], RZ ;  /* 0x00006c000f0a7a24 */ /* 0x048fe200078e02ff */
[----:B------:R-:W-:Y:S01]  /*1070*/  IADD3.X R5, R18, R5, R0, P0, !PT ;  /* 0x0000000512057210 */ /* 0x000fe200007fe400 */
[----:B------:R-:W-:Y:S01]  /*1080*/  IMAD R9, R15, c[0x0][0x1b8], RZ ;  /* 0x00006e000f097a24 */ /* 0x000fe200078e02ff */
[----:B------:R-:W-:Y:S01]  /*1090*/  LEA.HI R14, R13, R13, RZ, 0x1 ;  /* 0x0000000d0d0e7211 */ /* 0x000fe200078f08ff */
[----:B------:R-:W-:-:S03]  /*10a0*/  IMAD.WIDE.U32 R32, R12, c[0x0][0x1b0], R6 ;  /* 0x00006c000c207a25 */ /* 0x000fc600078e0006 */
[----:B------:R-:W-:Y:S01]  /*10b0*/  SHF.R.S32.HI R0, RZ, 0x1, R14 ;  /* 0x00000001ff007819 */ /* 0x000fe2000001140e */
[----:B------:R-:W-:Y:S01]  /*10c0*/  IMAD.WIDE.U32 R30, R12, c[0x0][0x1b8], R4 ;  /* 0x00006e000c1e7a25 */ /* 0x000fe200078e0004 */
[----:B------:R-:W-:Y:S01]  /*10d0*/  SHF.R.S32.HI R8, RZ, 0x1f, R14 ;  /* 0x0000001fff087819 */ /* 0x000fe2000001140e */
[----:B------:R1:W-:Y:S01]  /*10e0*/  STL.64 [R1+0x8], R32 ;  /* 0x0000082001007387 */ /* 0x0003e20000100a00 */
[----:B------:R-:W-:Y:S01]  /*10f0*/  MOV R250, R32 ;  /* 0x0000002000fa7202 */ /* 0x000fe20000000f00 */
[----:B------:R-:W-:Y:S01]  /*1100*/  IMAD R5, R48, -0x80, R50 ;  /* 0xffffff8030057824 */ /* 0x000fe200078e0232 */
[----:B------:R-:W-:Y:S01]  /*1110*/  LEA.HI R8, R8, R0, RZ, 0x2 ;  /* 0x0000000008087211 */ /* 0x000fe200078f10ff */
[----:B------:R1:W-:Y:S01]  /*1120*/  STL.64 [R1], R30 ;  /* 0x0000001e01007387 */ /* 0x0003e20000100a00 */
[----:B------:R-:W-:Y:S01]  /*1130*/  IMAD R10, R12, c[0x0][0x1b4], R10 ;  /* 0x00006d000c0a7a24 */ /* 0x000fe200078e020a */
[----:B------:R-:W-:Y:S01]  /*1140*/  LOP3.LUT R4, R22, 0xffffffe0, RZ, 0xc0, !PT ;  /* 0xffffffe016047812 */ /* 0x000fe200078ec0ff */
[----:B------:R-:W-:Y:S01]  /*1150*/  IMAD R9, R12, c[0x0][0x1bc], R9 ;  /* 0x00006f000c097a24 */ /* 0x000fe200078e0209 */
[----:B------:R-:W-:-:S02]  /*1160*/  LOP3.LUT R8, R8, 0xfffffffc, RZ, 0xc0, !PT ;  /* 0xfffffffc08087812 */ /* 0x000fc400078ec0ff */
[----:B------:R-:W-:Y:S01]  /*1170*/  ISETP.GE.AND P0, PT, R2, R5, PT ;  /* 0x000000050200720c */ /* 0x000fe20003f06270 */
[----:B------:R-:W-:Y:S01]  /*1180*/  IMAD.IADD R76, R227, 0x1, -R4 ;  /* 0x00000001e34c7824 */ /* 0x000fe200078e0a04 */
[----:B------:R-:W-:Y:S01]  /*1190*/  SHF.R.S32.HI R12, RZ, 0x1f, R48 ;  /* 0x0000001fff0c7819 */ /* 0x000fe20000011430 */
[----:B------:R-:W-:Y:S01]  /*11a0*/  IMAD.IADD R15, R0, 0x1, -R8 ;  /* 0x00000001000f7824 */ /* 0x000fe200078e0a08 */
[----:B------:R-:W-:Y:S01]  /*11b0*/  IADD3 R251, R33, R10, RZ ;  /* 0x0000000a21fb7210 */ /* 0x000fe20007ffe0ff */
[----:B------:R-:W-:Y:S01]  /*11c0*/  IMAD R0, R244, R48, RZ ;  /* 0x00000030f4007224 */ /* 0x000fe200078e02ff */
[----:B------:R-:W-:Y:S01]  /*11d0*/  IADD3 R247, R31, R9, RZ ;  /* 0x000000091ff77210 */ /* 0x000fe20007ffe0ff */
[----:B------:R-:W-:Y:S01]  /*11e0*/  IMAD.MOV.U32 R8, RZ, RZ, 0x10 ;  /* 0x00000010ff087424 */ /* 0x000fe200078e00ff */
[----:B------:R-:W-:Y:S01]  /*11f0*/  LOP3.LUT P1, RZ, R15, 0x2, RZ, 0xc0, !PT ;  /* 0x000000020fff7812 */ /* 0x000fe2000782c0ff */
[-C--:B------:R-:W-:Y:S02]  /*1200*/  IMAD R0, R12, R246.reuse, R0 ;  /* 0x000000f60c007224 */ /* 0x080fe400078e0200 */
        /* <DEDUP_REMOVED lines=15> */
.L_x_102:
[----:B------:R-:W-:Y:S05]  /*1300*/  BSYNC B0 ;  /* 0x0000000000007941 */ /* 0x000fea0003800000 */
.L_x_101:
[----:B------:R-:W-:Y:S01]  /*1310*/  ISETP.GE.AND P0, PT, R28, R5, PT ;  /* 0x000000051c00720c */ /* 0x000fe20003f06270 */
[----:B------:R-:W-:Y:S01]  /*1320*/  IMAD.MOV.U32 R0, RZ, RZ, 0x5 ;  /* 0x00000005ff007424 */ /* 0x000fe200078e00ff */
[----:B------:R-:W-:Y:S01]  /*1330*/  BSSY B0, `(.L_x_103) ;  /* 0x000000f000007945 */ /* 0x000fe20003800000 */
[----:B-1----:R-:W-:-:S03]  /*1340*/  IMAD.SHL.U32 R11, R245, 0x20, RZ ;  /* 0x00000020f50b7824 */ /* 0x002fc600078e00ff */
[----:B------:R-:W-:-:S07]  /*1350*/  SHF.L.U64.HI R10, R245, R0, c[0x0][0x19c] ;  /* 0x00006700f50a7619 */ /* 0x000fce0000010200 */
[----:B------:R-:W-:Y:S05]  /*1360*/  @P0 BRA `(.L_x_104) ;  /* 0x000000b000000947 */ /* 0x000fea0003800000 */
[----:B------:R-:W-:-:S13]  /*1370*/  ISETP.GE.AND P0, PT, R248, c[0x0][0x220], PT ;  /* 0x00008800f8007a0c */ /* 0x000fda0003f06270 */
[----:B------:R1:W-:Y:S01]  /*1380*/  @P0 STS.128 [R221+0x2800], RZ ;  /* 0x002800ffdd000388 */ /* 0x0003e20000000c00 */
[----:B------:R-:W-:Y:S05]  /*1390*/  @P0 BRA `(.L_x_104) ;  /* 0x0000008000000947 */ /* 0x000fea0003800000 */
[----:B------:R-:W-:-:S05]  /*13a0*/  IADD3 R0, P0, R11, R6, RZ ;  /* 0x000000060b007210 */ /* 0x000fca0007f1e0ff */
[----:B------:R-:W-:Y:S01]  /*13b0*/  IMAD.X R11, R10, 0x1, R9, P0 ;  /* 0x000000010a0b7824 */ /* 0x000fe200000e0609 */
[----:B------:R-:W-:-:S04]  /*13c0*/  LEA R10, P0, R0, c[0x0][0x168], 0x1 ;  /* 0x00005a00000a7a11 */ /* 0x000fc800078008ff */
[----:B------:R-:W-:-:S05]  /*13d0*/  LEA.HI.X R11, R0, c[0x0][0x16c], R11, 0x1, P0 ;  /* 0x00005b00000b7a11 */ /* 0x000fca00000f0c0b */
[----:B------:R-:W-:Y:S01]  /*13e0*/  @!PT LDS RZ, [RZ] ;  /* 0x00000000fffff984 */ /* 0x000fe20000000800 */
[----:B------:R-:W-:Y:S01]  /*13f0*/  @!PT LDS RZ, [RZ] ;  /* 0x00000000fffff984 */ /* 0x000fe20000000800 */
[----:B------:R-:W-:Y:S01]  /*1400*/  @!PT LDS RZ, [RZ] ;  /* 0x00000000fffff984 */ /* 0x000fe20000000800 */
[----:B------:R1:W-:Y:S04]  /*1410*/  LDGSTS.E.BYPASS.LTC128B.128 [R221+0x2800], [R10.64] ;  /* 0x028000000add7fae */ /* 0x0003e8000b901d46 */
.L_x_104:
[----:B------:R-:W-:Y:S05]  /*1420*/  BSYNC B0 ;  /* 0x0000000000007941 */ /* 0x000fea0003800000 */
.L_x_103:
        /* <DEDUP_REMOVED lines=15> */
.L_x_106:
[----:B------:R-:W-:Y:S05]  /*1520*/  BSYNC B0 ;  /* 0x0000000000007941 */ /* 0x000fea0003800000 */
.L_x_105:
        /* <DEDUP_REMOVED lines=17> */
.L_x_108:
[----:B------:R-:W-:Y:S05]  /*1640*/  BSYNC B0 ;  /* 0x0000000000007941 */ /* 0x000fea0003800000 */
.L_x_107:
[----:B------:R-:W-:Y:S01]  /*1650*/  ISETP.NE.U32.AND P2, PT, RZ, c[0x0][0x318], PT ;  /* 0x0000c600ff007a0c */ /* 0x000fe20003f45070 */
[----:B------:R-:W0:Y:S03]  /*1660*/  LDGDEPBAR ;  /* 0x00000000000079af */ /* 0x000e260000000000 */
[----:B------:R-:W-:-:S13]  /*1670*/  ISETP.NE.AND.EX P2, PT, RZ, c[0x0][0x31c], PT, P2 ;  /* 0x0000c700ff007a0c */ /* 0x000fda0003f45320 */
[----:B------:R-:W-:Y:S01]  /*1680*/  @P2 SHF.R.S32.HI R0, RZ, 0x1f, R25 ;  /* 0x0000001fff002819 */ /* 0x000fe20000011419 */
[----:B-1----:R-:W-:-:S04]  /*1690*/  @P2 IMAD.WIDE.U32 R6, R25, c[0x0][0x320], R16 ;  /* 0x0000c80019062a25 */ /* 0x002fc800078e0010 */
[----:B------:R-:W-:Y:S01]  /*16a0*/  @P2 IMAD R0, R0, c[0x0][0x320], RZ ;  /* 0x0000c80000002a24 */ /* 0x000fe200078e02ff */
[----:B------:R-:W-:Y:S01]  /*16b0*/  @P2 LEA R8, P0, R6, c[0x0][0x318], 0x2 ;  /* 0x0000c60006082a11 */ /* 0x000fe200078010ff */
[----:B------:R-:W-:-:S04]  /*16c0*/  DEPBAR.LE SB0, 0x0 ;  /* 0x000080000000791a */ /* 0x000fc80000000000 */
[----:B------:R-:W-:-:S04]  /*16d0*/  @P2 IMAD R0, R25, c[0x0][0x324], R0 ;  /* 0x0000c90019002a24 */ /* 0x000fc800078e0200 */
[----:B------:R-:W-:-:S05]  /*16e0*/  @P2 IMAD.IADD R0, R7, 0x1, R0 ;  /* 0x0000000107002824 */ /* 0x000fca00078e0200 */
[----:B------:R-:W-:-:S05]  /*16f0*/  @P2 LEA.HI.X R9, R6, c[0x0][0x31c], R0, 0x2, P0 ;  /* 0x0000c70006092a11 */ /* 0x000fca00000f1400 */
[----:B------:R1:W5:Y:S04]  /*1700*/  @P2 LDG.E R8, [R8.64] ;  /* 0x0000000608082981 */ /* 0x000368000c1e1900 */
[----:B------:R-:W-:Y:S01]  /*1710*/  BAR.SYNC.DEFER_BLOCKING 0x0 ;  /* 0x0000000000007b1d */ /* 0x000fe20000010000 */
[----:B------:R-:W-:Y:S01]  /*1720*/  ISETP.GE.AND P1, PT, R2, R5, PT ;  /* 0x000000050200720c */ /* 0x000fe20003f26270 */
[----:B------:R-:W-:Y:S01]  /*1730*/  IMAD R0, R12, c[0x0][0x1a0], RZ ;  /* 0x000068000c007a24 */ /* 0x000fe200078e02ff */
[----:B------:R-:W-:Y:S01]  /*1740*/  MOV R132, RZ ;  /* 0x000000ff00847202 */ /* 0x000fe20000000f00 */
[C---:B------:R-:W-:Y:S02]  /*1750*/  IMAD.WIDE.U32 R6, R48.reuse, c[0x0][0x1a0], RZ ;  /* 0x0000680030067a25 */ /* 0x040fe400078e00ff */
[----:B------:R-:W-:Y:S02]  /*1760*/  BSSY B0, `(.L_x_109) ;  /* 0x0000016000007945 */ /* 0x000fe40003800000 */
[----:B------:R-:W-:Y:S01]  /*1770*/  IMAD R0, R48, c[0x0][0x1a4], R0 ;  /* 0x0000690030007a24 */ /* 0x000fe200078e0200 */
[----:B------:R-:W-:-:S03]  /*1780*/  LEA R2, P0, R6, R30, 0x7 ;  /* 0x0000001e06027211 */ /* 0x000fc600078038ff */
[----:B------:R-:W-:-:S05]  /*1790*/  IMAD.IADD R0, R7, 0x1, R0 ;  /* 0x0000000107007824 */ /* 0x000fca00078e0200 */
[----:B------:R-:W-:Y:S01]  /*17a0*/  LEA.HI.X R3, R6, R247, R0, 0x7, P0 ;  /* 0x000000f706037211 */ /* 0x000fe200000f3c00 */
[----:B-1----:R-:W5:Y:S01]  /*17b0*/  @P2 MUFU.RCP R9, c[0x0][0x238] ;  /* 0x00008e0000092b08 */ /* 0x002f620000001000 */
[----:B------:R1:W-:Y:S04]  /*17c0*/  @P1 STS [R221+0x4000], RZ ;  /* 0x004000ffdd001388 */ /* 0x0003e80000000800 */
[----:B------:R1:W-:Y:S04]  /*17d0*/  @P1 STS [R221+0x4004], RZ ;  /* 0x004004ffdd001388 */ /* 0x0003e80000000800 */
[----:B------:R1:W-:Y:S01]  /*17e0*/  @P1 STS.64 [R221+0x4008], RZ ;  /* 0x004008ffdd001388 */ /* 0x0003e20000000a00 */
[----:B-----5:R-:W-:Y:S01]  /*17f0*/  @P2 FMUL.FTZ R132, R8, R9 ;  /* 0x0000000908842220 */ /* 0x020fe20000410000 */
[----:B------:R-:W-:Y:S05]  /*1800*/  @P1 BRA `(.L_x_110) ;  /* 0x000000b000001947 */ /* 0x000fea0003800000 */
[----:B-1----:R-:W-:-:S13]  /*1810*/  ISETP.GE.AND P0, PT, R248, c[0x0][0x220], PT ;  /* 0x00008800f8007a0c */ /* 0x002fda0003f06270 */
        /* <DEDUP_REMOVED lines=10> */
.L_x_110:
[----:B-1----:R-:W-:Y:S05]  /*18c0*/  BSYNC B0 ;  /* 0x0000000000007941 */ /* 0x002fea0003800000 */
.L_x_109:
[----:B------:R-:W-:Y:S01]  /*18d0*/  ISETP.GE.AND P0, PT, R28, R5, PT ;  /* 0x000000051c00720c */ /* 0x000fe20003f06270 */
[----:B------:R-:W-:-:S12]  /*18e0*/  BSSY B0, `(.L_x_111) ;  /* 0x0000010000007945 */ /* 0x000fd80003800000 */
[----:B------:R1:W-:Y:S01]  /*18f0*/  @P0 STS.128 [R221+0x4800], RZ ;  /* 0x004800ffdd000388 */ /* 0x0003e20000000c00 */
[----:B------:R-:W-:Y:S05]  /*1900*/  @P0 BRA `(.L_x_112) ;  /* 0x000000d000000947 */ /* 0x000fea0003800000 */
[----:B------:R-:W-:-:S13]  /*1910*/  ISETP.GE.AND P0, PT, R248, c[0x0][0x220], PT ;  /* 0x00008800f8007a0c */ /* 0x000fda0003f06270 */
[----:B------:R1:W-:Y:S01]  /*1920*/  @P0 STS.128 [R221+0x4800], RZ ;  /* 0x004800ffdd000388 */ /* 0x0003e20000000c00 */
[----:B------:R-:W-:Y:S05]  /*1930*/  @P0 BRA `(.L_x_112) ;  /* 0x000000a000000947 */ /* 0x000fea0003800000 */
[----:B------:R-:W-:Y:S02]  /*1940*/  IMAD.MOV.U32 R7, RZ, RZ, c[0x0][0x1a0] ;  /* 0x00006800ff077624 */ /* 0x000fe400078e00ff */
        /* <DEDUP_REMOVED lines=9> */
.L_x_112:
[----:B------:R-:W-:Y:S05]  /*19e0*/  BSYNC B0 ;  /* 0x0000000000007941 */ /* 0x000fea0003800000 */
.L_x_111:
        /* <DEDUP_REMOVED lines=17> */
.L_x_114:
[----:B------:R-:W-:Y:S05]  /*1b00*/  BSYNC B0 ;  /* 0x0000000000007941 */ /* 0x000fea0003800000 */
.L_x_113:
        /* <DEDUP_REMOVED lines=18> */
.L_x_116:
[----:B------:R-:W-:Y:S05]  /*1c30*/  BSYNC B0 ;  /* 0x0000000000007941 */ /* 0x000fea0003800000 */
.L_x_115:
[----:B-1----:R-:W-:Y:S01]  /*1c40*/  LOP3.LUT R2, R24, 0xfffffff8, RZ, 0xc0, !PT ;  /* 0xfffffff818027812 */ /* 0x002fe200078ec0ff */
[----:B------:R-:W-:Y:S01]  /*1c50*/  IMAD.SHL.U32 R5, R15, 0x40, RZ ;  /* 0x000000400f057824 */ /* 0x000fe200078e00ff */
[----:B------:R-:W-:Y:S01]  /*1c60*/  SHF.R.S32.HI R8, RZ, 0x4, R21 ;  /* 0x00000004ff087819 */ /* 0x000fe20000011415 */
[----:B------:R-:W-:Y:S01]  /*1c70*/  STL [R1+0x38], R244 ;  /* 0x000038f401007387 */ /* 0x000fe20000100800 */
[----:B------:R-:W-:Y:S01]  /*1c80*/  LOP3.LUT R3, R14, 0x7fffffe, RZ, 0xc0, !PT ;  /* 0x07fffffe0e037812 */ /* 0x000fe200078ec0ff */
[----:B------:R-:W-:Y:S01]  /*1c90*/  IMAD.IADD R2, R227, 0x1, -R2 ;  /* 0x00000001e3027824 */ /* 0x000fe200078e0a02 */
[----:B------:R-:W-:Y:S01]  /*1ca0*/  LEA.HI R6, R21, R8, RZ, 0x1 ;  /* 0x0000000815067211 */ /* 0x000fe200078f08ff */
[----:B------:R-:W-:Y:S01]  /*1cb0*/  STL [R1+0x34], R225 ;  /* 0x000034e101007387 */ /* 0x000fe20000100800 */
[----:B------:R-:W-:Y:S01]  /*1cc0*/  SHF.R.S32.HI R7, RZ, 0x1f, R13 ;  /* 0x0000001fff077819 */ /* 0x000fe2000001140d */
[----:B------:R-:W-:Y:S01]  /*1cd0*/  IMAD.IADD R201, R13, 0x1, -R3 ;  /* 0x000000010dc97824 */ /* 0x000fe200078e0a03 */
[----:B------:R-:W-:Y:S01]  /*1ce0*/  LEA.HI R0, R2, R2, RZ, 0x1 ;  /* 0x0000000202007211 */ /* 0x000fe200078f08ff */
[----:B------:R-:W-:Y:S01]  /*1cf0*/  STL [R1+0x30], R221 ;  /* 0x000030dd01007387 */ /* 0x000fe20000100800 */
[----:B------:R-:W-:-:S02]  /*1d00*/  LOP3.LUT R6, R6, 0xfffffffe, RZ, 0xc0, !PT ;  /* 0xfffffffe06067812 */ /* 0x000fc400078ec0ff */
[----:B------:R-:W-:Y:S01]  /*1d10*/  LEA.HI R7, R7, R13, RZ, 0x3 ;  /* 0x0000000d07077211 */ /* 0x000fe200078f18ff */
[----:B------:R-:W0:Y:S01]  /*1d20*/  LDGDEPBAR ;  /* 0x00000000000079af */ /* 0x000e220000000000 */
[----:B------:R-:W-:Y:S01]  /*1d30*/  LOP3.LUT R3, R0, 0x3fffffe, RZ, 0xc0, !PT ;  /* 0x03fffffe00037812 */ /* 0x000fe200078ec0ff */
[----:B------:R-:W-:Y:S01]  /*1d40*/  IMAD.IADD R8, R8, 0x1, -R6 ;  /* 0x0000000108087824 */ /* 0x000fe200078e0a06 */
[----:B------:R-:W-:Y:S02]  /*1d50*/  SHF.R.S32.HI R49, RZ, 0x1, R0 ;  /* 0x00000001ff317819 */ /* 0x000fe40000011400 */
[----:B------:R-:W-:Y:S01]  /*1d60*/  IADD3 R9, R2, -R3, RZ ;  /* 0x8000000302097210 */ /* 0x000fe20007ffe0ff */
[----:B------:R-:W-:Y:S01]  /*1d70*/  IMAD.SHL.U32 R3, R7, 0x20, RZ ;  /* 0x0000002007037824 */ /* 0x000fe200078e00ff */
[----:B------:R-:W-:Y:S01]  /*1d80*/  LOP3.LUT R2, R5, 0xc0, RZ, 0xc0, !PT ;  /* 0x000000c005027812 */ /* 0x000fe200078ec0ff */
[C---:B------:R-:W-:Y:S01]  /*1d90*/  IMAD.SHL.U32 R0, R49.reuse, 0x40, RZ ;  /* 0x0000004031007824 */ /* 0x040fe200078e00ff */
[----:B------:R-:W-:Y:S01]  /*1da0*/  LOP3.LUT P0, RZ, R49, 0x2, RZ, 0xc0, !PT ;  /* 0x0000000231ff7812 */ /* 0x000fe2000780c0ff */
[----:B------:R-:W-:Y:S01]  /*1db0*/  IMAD.SHL.U32 R5, R8, 0x8, RZ ;  /* 0x0000000808057824 */ /* 0x000fe200078e00ff */
[----:B------:R-:W-:Y:S01]  /*1dc0*/  LOP3.LUT R200, R3, 0xffffff00, RZ, 0xc0, !PT ;  /* 0xffffff0003c87812 */ /* 0x000fe200078ec0ff */
[----:B------:R-:W-:Y:S01]  /*1dd0*/  IMAD.SHL.U32 R7, R23, 0x8, RZ ;  /* 0x0000000817077824 */ /* 0x000fe200078e00ff */
[----:B------:R-:W-:-:S02]  /*1de0*/  LOP3.LUT R0, R0, 0xc0, RZ, 0xc0, !PT ;  /* 0x000000c000007812 */ /* 0x000fc400078ec0ff */
[----:B------:R-:W-:Y:S02]  /*1df0*/  LOP3.LUT R6, R2, 0x8, R5, 0xf8, !PT ;  /* 0x0000000802067812 */ /* 0x000fe400078ef805 */
[----:B------:R-:W-:Y:S02]  /*1e00*/  SHF.R.U32.HI R3, RZ, 0x3, R2 ;  /* 0x00000003ff037819 */ /* 0x000fe40000011602 */
[----:B------:R-:W-:Y:S02]  /*1e10*/  LEA R2, R51, R200, 0x9 ;  /* 0x000000c833027211 */ /* 0x000fe400078e48ff */
[----:B------:R-:W-:Y:S01]  /*1e20*/  LOP3.LUT R5, R0, 0x8, R7, 0xf8, !PT ;  /* 0x0000000800057812 */ /* 0x000fe200078ef807 */
[----:B------:R-:W-:Y:S01]  /*1e30*/  IMAD R7, R8, 0x8, R9 ;  /* 0x0000000808077824 */ /* 0x000fe200078e0209 */
[----:B------:R-:W-:Y:S01]  /*1e40*/  SHF.R.U32.HI R0, RZ, 0x3, R0 ;  /* 0x00000003ff007819 */ /* 0x000fe20000011600 */
[----:B------:R-:W-:Y:S01]  /*1e50*/  IMAD R2, R201, 0x20, R2 ;  /* 0x00000020c9027824 */ /* 0x000fe200078e0202 */
[----:B------:R-:W-:-:S02]  /*1e60*/  LOP3.LUT R202, R6, R3, RZ, 0x3c, !PT ;  /* 0x0000000306ca7212 */ /* 0x000fc400078e3cff */
[----:B------:R-:W-:-:S03]  /*1e70*/  LOP3.LUT R0, R5, R0, RZ, 0x3c, !PT ;  /* 0x0000000005007212 */ /* 0x000fc600078e3cff */
[----:B------:R-:W-:Y:S02]  /*1e80*/  IMAD.IADD R2, R202, 0x1, R2 ;  /* 0x00000001ca027824 */ /* 0x000fe400078e0202 */
[----:B------:R-:W-:-:S03]  /*1e90*/  IMAD.U32 R0, R7, 0x20, R0 ;  /* 0x0000002007007824 */ /* 0x000fc600078e0000 */
[----:B------:R-:W-:Y:S01]  /*1ea0*/  SHF.L.U32 R211, R2, 0x1, RZ ;  /* 0x0000000102d37819 */ /* 0x000fe200000006ff */
[----:B------:R-:W-:-:S04]  /*1eb0*/  IMAD.SHL.U32 R208, R0, 0x2, RZ ;  /* 0x0000000200d07824 */ /* 0x000fc800078e00ff */
[----:B------:R-:W-:Y:S01]  /*1ec0*/  LDSM.16.M88.4 R12, [R211] ;  /* 0x00000000d30c783b */ /* 0x000fe20000000200 */
[----:B------:R-:W-:Y:S01]  /*1ed0*/  IADD3 R0, R208, 0x2000, RZ ;  /* 0x00002000d0007810 */ /* 0x000fe20007ffe0ff */
[----:B------:R-:W-:Y:S01]  /*1ee0*/  IMAD R212, R4, 0x2, R211 ;  /* 0x0000000204d47824 */ /* 0x000fe200078e02d3 */
[----:B------:R-:W-:Y:S01]  /*1ef0*/  IADD3 R213, R208, 0x2020, RZ ;  /* 0x00002020d0d57810 */ /* 0x000fe20007ffe0ff */
[----:B----4-:R-:W1:Y:S01]  /*1f00*/  LDSM.16.M88.4 R28, [R208+0x2000] ;  /* 0x00200000d01c783b */ /* 0x010e620000000200 */
[----:B------:R-:W-:Y:S02]  /*1f10*/  @P0 IADD3 R213, R0, -0x20, RZ ;  /* 0xffffffe000d50810 */ /* 0x000fe40007ffe0ff */
[----:B------:R-:W-:Y:S01]  /*1f20*/  SHF.R.S32.HI R0, RZ, 0x1f, R76 ;  /* 0x0000001fff007819 */ /* 0x000fe2000001144c */
[----:B------:R-:W4:Y:S03]  /*1f30*/  LDSM.16.M88.4 R8, [R211+0x1000] ;  /* 0x00100000d308783b */ /* 0x000f260000000200 */
[----:B------:R-:W-:Y:S01]  /*1f40*/  LEA.HI R0, R0, R76, RZ, 0x2 ;  /* 0x0000004c00007211 */ /* 0x000fe200078f10ff */
[----:B------:R-:W2:Y:S03]  /*1f50*/  LDSM.16.M88.4 R40, [R208+0x3800] ;  /* 0x00380000d028783b */ /* 0x000ea60000000200 */
[----:B------:R-:W-:Y:S01]  /*1f60*/  SHF.R.S32.HI R2, RZ, 0x2, R0 ;  /* 0x00000002ff027819 */ /* 0x000fe20000011400 */
[----:B------:R-:W-:Y:S04]  /*1f70*/  LDSM.16.M88.4 R44, [R208+0x3c00] ;  /* 0x003c0000d02c783b */ /* 0x000fe80000000200 */
[----:B------:R-:W-:Y:S01]  /*1f80*/  LDSM.16.M88.4 R36, [R208+0x3400] ;  /* 0x00340000d024783b */ /* 0x000fe20000000200 */
[----:B------:R-:W-:-:S03]  /*1f90*/  IMAD R0, R51, 0x10, R2 ;  /* 0x0000001033007824 */ /* 0x000fc600078e0202 */
[----:B------:R-:W3:Y:S01]  /*1fa0*/  LDSM.16.M88.4 R24, [R208+0x2400] ;  /* 0x00240000d018783b */ /* 0x000ee20000000200 */
[----:B------:R-:W-:-:S03]  /*1fb0*/  IMAD.IADD R226, R226, 0x1, R0 ;  /* 0x00000001e2e27824 */ /* 0x000fc600078e0200 */
[----:B------:R-:W2:Y:S02]  /*1fc0*/  LDSM.16.M88.4 R20, [R208+0x2800] ;  /* 0x00280000d014783b */ /* 0x000ea40000000200 */
[----:B------:R-:W-:Y:S02]  /*1fd0*/  IADD3 R0, R50, R226, -R172 ;  /* 0x000000e232007210 */ /* 0x000fe40007ffe8ac */
[----:B------:R-:W2:Y:S04]  /*1fe0*/  LDSM.16.M88.4 R16, [R208+0x2c00] ;  /* 0x002c0000d010783b */ /* 0x000ea80000000200 */
[----:B------:R-:W2:Y:S04]  /*1ff0*/  LDSM.16.M88.4 R32, [R208+0x3000] ;  /* 0x00300000d020783b */ /* 0x000ea80000000200 */
[----:B------:R-:W-:Y:S01]  /*2000*/  LDSM.16.M88.4 R60, [R213+0x1000] ;  /* 0x00100000d53c783b */ /* 0x000fe20000000200 */
[-C--:B-1----:R-:W-:Y:S03]  /*2010*/  HMMA.16816.F32.BF16 R72, R12, R28.reuse, RZ ;  /* 0x0000001c0c48723c */ /* 0x082fe600000418ff */
[----:B------:R-:W-:Y:S04]  /*2020*/  LDSM.16.M88.4 R196, [R213+0x1c00] ;  /* 0x001c0000d5c4783b */ /* 0x000fe80000000200 */
[----:B------:R-:W-:Y:S01]  /*2030*/  LDSM.16.M88.4 R188, [R213+0x1800] ;  /* 0x00180000d5bc783b */ /* 0x000fe20000000200 */
[C---:B----4-:R-:W-:Y:S03]  /*2040*/  HMMA.16816.F32.BF16 R108, R8.reuse, R28, RZ ;  /* 0x0000001c086c723c */ /* 0x050fe600000418ff */
[----:B------:R-:W-:Y:S04]  /*2050*/  LDSM.16.M88.4 R56, [R213+0x800] ;  /* 0x00080000d538783b */ /* 0x000fe80000000200 */
[----:B------:R-:W-:Y:S01]  /*2060*/  STL [R1+0x28], R2 ;  /* 0x0000280201007387 */ /* 0x000fe20000100800 */
[-C--:B------:R-:W-:Y:S03]  /*2070*/  HMMA.16816.F32.BF16 R128, R8, R30.reuse, RZ ;  /* 0x0000001e0880723c */ /* 0x080fe600000418ff */
[----:B------:R-:W-:Y:S05]  /*2080*/  LDSM.16.M88.4 R176, [R213+0x1400] ;  /* 0x00140000d5b0783b */ /* 0x000fea0000000200 */
[----:B------:R-:W-:Y:S08]  /*2090*/  HMMA.16816.F32.BF16 R104, R12, R30, RZ ;  /* 0x0000001e0c68723c */ /* 0x000ff000000418ff */
[C---:B--2---:R-:W-:Y:S08]  /*20a0*/  HMMA.16816.F32.BF16 R28, R8.reuse, R40, RZ ;  /* 0x00000028081c723c */ /* 0x044ff000000418ff */
[C---:B---3--:R-:W-:Y:S08]  /*20b0*/  HMMA.16816.F32.BF16 R112, R8.reuse, R24, RZ ;  /* 0x000000180870723c */ /* 0x048ff000000418ff */
[C---:B------:R-:W-:Y:S08]  /*20c0*/  HMMA.16816.F32.BF16 R116, R8.reuse, R20, RZ ;  /* 0x000000140874723c */ /* 0x040ff000000418ff */
[----:B------:R-:W-:Y:S01]  /*20d0*/  IMAD.MOV.U32 R186, RZ, RZ, R30 ;  /* 0x000000ffffba7224 */ /* 0x000fe200078e001e */
[----:B------:R-:W-:Y:S01]  /*20e0*/  HMMA.16816.F32.BF16 R120, R8, R16, RZ ;  /* 0x000000100878723c */ /* 0x000fe200000418ff */
[----:B------:R-:W-:-:S02]  /*20f0*/  IMAD.MOV.U32 R185, RZ, RZ, R31 ;  /* 0x000000ffffb97224 */ /* 0x000fc400078e001f */
[----:B------:R-:W-:Y:S02]  /*2100*/  IMAD.MOV.U32 R184, RZ, RZ, R28 ;  /* 0x000000ffffb87224 */ /* 0x000fe400078e001c */
[----:B------:R-:W-:-:S03]  /*2110*/  IMAD.MOV.U32 R183, RZ, RZ, R29 ;  /* 0x000000ffffb77224 */ /* 0x000fc600078e001d */
[C---:B------:R-:W-:Y:S08]  /*2120*/  HMMA.16816.F32.BF16 R28, R8.reuse, R44, RZ ;  /* 0x0000002c081c723c */ /* 0x040ff000000418ff */
[C---:B------:R-:W-:Y:S08]  /*2130*/  HMMA.16816.F32.BF16 R124, R8.reuse, R32, RZ ;  /* 0x00000020087c723c */ /* 0x040ff000000418ff */
[C---:B------:R-:W-:Y:S08]  /*2140*/  HMMA.16816.F32.BF16 R52, R8.reuse, R36, RZ ;  /* 0x000000240834723c */ /* 0x040ff000000418ff */
[----:B------:R-:W-:Y:S01]  /*2150*/  MOV R180, R31 ;  /* 0x0000001f00b47202 */ /* 0x000fe20000000f00 */
[----:B------:R-:W-:Y:S01]  /*2160*/  IMAD.MOV.U32 R171, RZ, RZ, R29 ;  /* 0x000000ffffab7224 */ /* 0x000fe200078e001d */
[----:B------:R-:W-:Y:S01]  /*2170*/  HMMA.16816.F32.BF16 R136, R8, R26, RZ ;  /* 0x0000001a0888723c */ /* 0x000fe200000418ff */
[----:B------:R-:W-:-:S02]  /*2180*/  IMAD.MOV.U32 R170, RZ, RZ, R28 ;  /* 0x000000ffffaa7224 */ /* 0x000fc400078e001c */
[----:B------:R-:W-:-:S05]  /*2190*/  IMAD.MOV.U32 R173, RZ, RZ, R30 ;  /* 0x000000ffffad7224 */ /* 0x000fca00078e001e */
[C---:B------:R-:W-:Y:S06]  /*21a0*/  HMMA.16816.F32.BF16 R28, R8.reuse, R38, RZ ;  /* 0x00000026081c723c */ /* 0x040fec00000418ff */
[----:B------:R-:W-:Y:S01]  /*21b0*/  IMAD.MOV.U32 R169, RZ, RZ, R53 ;  /* 0x000000ffffa97224 */ /* 0x000fe200078e0035 */
[----:B------:R-:W-:Y:S01]  /*21c0*/  MOV R133, R55 ;  /* 0x0000003700857202 */ /* 0x000fe20000000f00 */
[----:B------:R-:W-:Y:S01]  /*21d0*/  HMMA.16816.F32.BF16 R144, R8, R22, RZ ;  /* 0x000000160890723c */ /* 0x000fe200000418ff */
[----:B------:R-:W-:Y:S02]  /*21e0*/  IMAD.MOV.U32 R168, RZ, RZ, R54 ;  /* 0x000000ffffa87224 */ /* 0x000fe400078e0036 */
[----:B------:R-:W-:-:S05]  /*21f0*/  IMAD.MOV.U32 R134, RZ, RZ, R52 ;  /* 0x000000ffff867224 */ /* 0x000fca00078e0034 */
[C---:B------:R-:W-:Y:S08]  /*2200*/  HMMA.16816.F32.BF16 R148, R8.reuse, R18, RZ ;  /* 0x000000120894723c */ /* 0x040ff000000418ff */
[----:B------:R-:W-:Y:S01]  /*2210*/  IMAD.MOV.U32 R223, RZ, RZ, R30 ;  /* 0x000000ffffdf7224 */ /* 0x000fe200078e001e */
[----:B------:R-:W-:Y:S01]  /*2220*/  MOV R222, R28 ;  /* 0x0000001c00de7202 */ /* 0x000fe20000000f00 */
[----:B------:R-:W-:Y:S01]  /*2230*/  IMAD.MOV.U32 R175, RZ, RZ, R29 ;  /* 0x000000ffffaf7224 */ /* 0x000fe200078e001d */
[----:B------:R-:W-:Y:S01]  /*2240*/  HMMA.16816.F32.BF16 R152, R8, R34, RZ ;  /* 0x000000220898723c */ /* 0x000fe200000418ff */
[----:B------:R-:W-:-:S07]  /*2250*/  IMAD.MOV.U32 R245, RZ, RZ, R31 ;  /* 0x000000fffff57224 */ /* 0x000fce00078e001f */
[C---:B------:R-:W-:Y:S08]  /*2260*/  HMMA.16816.F32.BF16 R28, R8.reuse, R42, RZ ;  /* 0x0000002a081c723c */ /* 0x040ff000000418ff */
[----:B------:R-:W-:Y:S08]  /*2270*/  HMMA.16816.F32.BF16 R8, R8, R46, RZ ;  /* 0x0000002e0808723c */ /* 0x000ff000000418ff */
[C---:B------:R-:W-:Y:S08]  /*2280*/  HMMA.16816.F32.BF16 R64, R12.reuse, R20, RZ ;  /* 0x000000140c40723c */ /* 0x040ff000000418ff */
[----:B------:R-:W-:Y:S01]  /*2290*/  HMMA.16816.F32.BF16 R80, R12, R22, RZ ;  /* 0x000000160c50723c */ /* 0x000fe200000418ff */
[----:B------:R-:W-:Y:S01]  /*22a0*/  IMAD.MOV.U32 R182, RZ, RZ, R29 ;  /* 0x000000ffffb67224 */ /* 0x000fe200078e001d */
[----:B------:R-:W-:Y:S01]  /*22b0*/  MOV R174, R30 ;  /* 0x0000001e00ae7202 */ /* 0x000fe20000000f00 */
[----:B------:R-:W-:-:S02]  /*22c0*/  IMAD.MOV.U32 R181, RZ, RZ, R31 ;  /* 0x000000ffffb57224 */ /* 0x000fc400078e001f */
[----:B------:R-:W-:-:S03]  /*22d0*/  IMAD.MOV.U32 R135, RZ, RZ, R28 ;  /* 0x000000ffff877224 */ /* 0x000fc600078e001c */
[----:B------:R-:W-:Y:S01]  /*22e0*/  IMAD.MOV.U32 R220, RZ, RZ, R9 ;  /* 0x000000ffffdc7224 */ /* 0x000fe200078e0009 */
[----:B------:R-:W-:Y:S01]  /*22f0*/  MOV R210, R8 ;  /* 0x0000000800d27202 */ /* 0x000fe20000000f00 */
[----:B------:R-:W-:Y:S01]  /*2300*/  IMAD.MOV.U32 R215, RZ, RZ, R10 ;  /* 0x000000ffffd77224 */ /* 0x000fe200078e000a */
[C---:B------:R-:W-:Y:S01]  /*2310*/  HMMA.16816.F32.BF16 R20, R12.reuse, R40, RZ ;  /* 0x000000280c14723c */ /* 0x040fe200000418ff */
[----:B------:R-:W-:Y:S02]  /*2320*/  IMAD.MOV.U32 R214, RZ, RZ, R11 ;  /* 0x000000ffffd67224 */ /* 0x000fe400078e000b */
[----:B------:R-:W1:Y:S05]  /*2330*/  LDSM.16.M88.4 R8, [R212] ;  /* 0x00000000d408783b */ /* 0x000e6a0000000200 */
[C---:B------:R-:W-:Y:S01]  /*2340*/  HMMA.16816.F32.BF16 R88, R12.reuse, R42, RZ ;  /* 0x0000002a0c58723c */ /* 0x040fe200000418ff */
[----:B------:R-:W2:Y:S07]  /*2350*/  LDSM.16.M88.4 R40, [R213+0xc00] ;  /* 0x000c0000d528783b */ /* 0x000eae0000000200 */
[C---:B------:R-:W-:Y:S08]  /*2360*/  HMMA.16816.F32.BF16 R28, R12.reuse, R32, RZ ;  /* 0x000000200c1c723c */ /* 0x040ff000000418ff */
[C---:B------:R-:W-:Y:S08]  /*2370*/  HMMA.16816.F32.BF16 R52, R12.reuse, R16, RZ ;  /* 0x000000100c34723c */ /* 0x040ff000000418ff */
[C---:B------:R-:W-:Y:S08]  /*2380*/  HMMA.16816.F32.BF16 R100, R12.reuse, R18, RZ ;  /* 0x000000120c64723c */ /* 0x040ff000000418ff */
[C---:B------:R-:W-:Y:S08]  /*2390*/  HMMA.16816.F32.BF16 R68, R12.reuse, R24, RZ ;  /* 0x000000180c44723c */ /* 0x040ff000000418ff */
[C---:B------:R-:W-:Y:S08]  /*23a0*/  HMMA.16816.F32.BF16 R84, R12.reuse, R26, RZ ;  /* 0x0000001a0c54723c */ /* 0x040ff000000418ff */
[C---:B------:R-:W-:Y:S08]  /*23b0*/  HMMA.16816.F32.BF16 R16, R12.reuse, R44, RZ ;  /* 0x0000002c0c10723c */ /* 0x040ff000000418ff */
[C---:B------:R-:W-:Y:S01]  /*23c0*/  HMMA.16816.F32.BF16 R96, R12.reuse, R34, RZ ;  /* 0x000000220c60723c */ /* 0x040fe200000418ff */
[----:B------:R-:W3:Y:S07]  /*23d0*/  LDSM.16.M88.4 R32, [R213] ;  /* 0x00000000d520783b */ /* 0x000eee0000000200 */
[C---:B------:R-:W-:Y:S08]  /*23e0*/  HMMA.16816.F32.BF16 R24, R12.reuse, R36, RZ ;  /* 0x000000240c18723c */ /* 0x040ff000000418ff */
[C---:B------:R-:W-:Y:S01]  /*23f0*/  HMMA.16816.F32.BF16 R92, R12.reuse, R38, RZ ;  /* 0x000000260c5c723c */ /* 0x040fe200000418ff */
[----:B------:R-:W4:Y:S07]  /*2400*/  LDSM.16.M88.4 R36, [R213+0x400] ;  /* 0x00040000d524783b */ /* 0x000f2e0000000200 */
[----:B------:R-:W-:Y:S07]  /*2410*/  HMMA.16816.F32.BF16 R44, R12, R46, RZ ;  /* 0x0000002e0c2c723c */ /* 0x000fee00000418ff */
[----:B------:R-:W-:Y:S01]  /*2420*/  IMAD.SHL.U32 R12, R227, 0x2, RZ ;  /* 0x00000002e30c7824 */ /* 0x000fe200078e00ff */
[----:B-1----:R-:W-:Y:S04]  /*2430*/  HMMA.16816.F32.BF16 R232, R8, R60, R28 ;  /* 0x0000003c08e8723c */ /* 0x002fe8000004181c */
[----:B------:R-:W-:-:S04]  /*2440*/  LOP3.LUT R12, R12, 0x6, RZ, 0xc0, !PT ;  /* 0x000000060c0c7812 */ /* 0x000fc800078ec0ff */
[----:B------:R-:W-:Y:S01]  /*2450*/  LEA R12, R48, R12, 0x7 ;  /* 0x0000000c300c7211 */ /* 0x000fe200078e38ff */
[C---:B--2---:R-:W-:Y:S03]  /*2460*/  HMMA.16816.F32.BF16 R164, R8.reuse, R40, R52 ;  /* 0x0000002808a4723c */ /* 0x044fe60000041834 */
[----:B------:R-:W-:Y:S01]  /*2470*/  IADD3 R48, R12, 0x1, RZ ;  /* 0x000000010c307810 */ /* 0x000fe20007ffe0ff */
[----:B------:R-:W-:Y:S01]  /*2480*/  IMAD.IADD R2, R0, 0x1, -R12 ;  /* 0x0000000100027824 */ /* 0x000fe200078e0a0c */
[C---:B------:R-:W-:Y:S02]  /*2490*/  IADD3 R28, R12.reuse, 0x8, RZ ;  /* 0x000000080c1c7810 */ /* 0x040fe40007ffe0ff */
[----:B------:R-:W-:Y:S01]  /*24a0*/  IADD3 R49, R12, 0x9, RZ ;  /* 0x000000090c317810 */ /* 0x000fe20007ffe0ff */
[----:B------:R-:W-:Y:S01]  /*24b0*/  IMAD.IADD R5, R0, 0x1, -R48 ;  /* 0x0000000100057824 */ /* 0x000fe200078e0a30 */
[----:B------:R-:W-:Y:S01]  /*24c0*/  IABS R2, R2 ;  /* 0x0000000200027213 */ /* 0x000fe20000000000 */
[----:B------:R-:W-:Y:S01]  /*24d0*/  HMMA.16816.F32.BF16 R16, R8, R196, R16 ;  /* 0x000000c40810723c */ /* 0x000fe20000041810 */
[----:B------:R-:W-:-:S02]  /*24e0*/  IADD3 R52, R12, 0x10, RZ ;  /* 0x000000100c347810 */ /* 0x000fc40007ffe0ff */
[----:B------:R-:W-:Y:S01]  /*24f0*/  IADD3 R53, R12, 0x11, RZ ;  /* 0x000000110c357810 */ /* 0x000fe20007ffe0ff */
[----:B------:R-:W-:Y:S01]  /*2500*/  IMAD.MOV.U32 R3, RZ, RZ, R2 ;  /* 0x000000ffff037224 */ /* 0x000fe200078e0002 */
[----:B------:R-:W-:Y:S01]  /*2510*/  IABS R2, R5 ;  /* 0x0000000500027213 */ /* 0x000fe20000000000 */
[----:B------:R-:W-:Y:S01]  /*2520*/  IMAD.IADD R5, R0, 0x1, -R28 ;  /* 0x0000000100057824 */ /* 0x000fe200078e0a1c */
[----:B------:R-:W-:Y:S01]  /*2530*/  IADD3 R55, R12, 0x18, RZ ;  /* 0x000000180c377810 */ /* 0x000fe20007ffe0ff */
[----:B------:R1:W-:Y:S01]  /*2540*/  I2F R54, R3 ;  /* 0x0000000300367306 */ /* 0x0003e20000201400 */
[----:B------:R-:W-:Y:S01]  /*2550*/  HMMA.16816.F32.BF16 R20, R8, R188, R20 ;  /* 0x000000bc0814723c */ /* 0x000fe20000041814 */
[-C--:B------:R-:W-:Y:S02]  /*2560*/  ISETP.GE.AND P2, PT, R28, R50.reuse, PT ;  /* 0x000000321c00720c */ /* 0x080fe40003f46270 */
[-C--:B------:R-:W-:Y:S02]  /*2570*/  ISETP.GE.AND P4, PT, R12, R50.reuse, PT ;  /* 0x000000320c00720c */ /* 0x080fe40003f86270 */
[----:B------:R-:W-:-:S02]  /*2580*/  ISETP.GE.AND P3, PT, R48, R50, PT ;  /* 0x000000323000720c */ /* 0x000fc40003f66270 */
[-C--:B------:R-:W-:Y:S01]  /*2590*/  ISETP.GE.AND P1, PT, R49, R50.reuse, PT ;  /* 0x000000323100720c */ /* 0x080fe20003f26270 */
[C---:B------:R-:W-:Y:S01]  /*25a0*/  HMMA.16816.F32.BF16 R160, R8.reuse, R56, R64 ;  /* 0x0000003808a0723c */ /* 0x040fe20000041840 */
[-C--:B------:R-:W-:Y:S02]  /*25b0*/  ISETP.GE.AND P0, PT, R52, R50.reuse, PT ;  /* 0x000000323400720c */ /* 0x080fe40003f06270 */
[-C--:B------:R-:W-:Y:S02]  /*25c0*/  ISETP.GE.AND P6, PT, R53, R50.reuse, PT ;  /* 0x000000323500720c */ /* 0x080fe40003fc6270 */
[----:B------:R-:W-:Y:S02]  /*25d0*/  ISETP.GE.AND P5, PT, R55, R50, PT ;  /* 0x000000323700720c */ /* 0x000fe40003fa6270 */
[----:B-1----:R-:W-:Y:S01]  /*25e0*/  MOV R3, R2 ;  /* 0x0000000200037202 */ /* 0x002fe20000000f00 */
[----:B------:R-:W-:Y:S01]  /*25f0*/  IMAD.MOV.U32 R244, RZ, RZ, R18 ;  /* 0x000000fffff47224 */ /* 0x000fe200078e0012 */
[----:B------:R-:W-:Y:S01]  /*2600*/  IABS R2, R5 ;  /* 0x0000000500027213 */ /* 0x000fe20000000000 */
[C---:B------:R-:W-:Y:S01]  /*2610*/  HMMA.16816.F32.BF16 R240, R8.reuse, R176, R24 ;  /* 0x000000b008f0723c */ /* 0x040fe20000041818 */
[----:B------:R-:W-:Y:S01]  /*2620*/  IADD3 R5, R0, -R49, RZ ;  /* 0x8000003100057210 */ /* 0x000fe20007ffe0ff */
[----:B------:R1:W-:Y:S01]  /*2630*/  I2F R31, R3 ;  /* 0x00000003001f7306 */ /* 0x0003e20000201400 */
[C---:B------:R-:W-:Y:S01]  /*2640*/  IADD3 R64, R12.reuse, 0x19, RZ ;  /* 0x000000190c407810 */ /* 0x040fe20007ffe0ff */
[----:B------:R-:W2:Y:S01]  /*2650*/  LDSM.16.M88.4 R24, [R212+0x1000] ;  /* 0x00100000d418783b */ /* 0x000ea20000000200 */
[----:B------:R-:W-:Y:S01]  /*2660*/  MOV R246, R19 ;  /* 0x0000001300f67202 */ /* 0x000fe20000000f00 */
[----:B------:R-:W-:Y:S01]  /*2670*/  IMAD.MOV.U32 R7, RZ, RZ, R20 ;  /* 0x000000ffff077224 */ /* 0x000fe200078e0014 */
[C---:B------:R-:W-:Y:S01]  /*2680*/  IADD3 R65, R12.reuse, 0x20, RZ ;  /* 0x000000200c417810 */ /* 0x040fe20007ffe0ff */
[----:B---3--:R-:W-:Y:S01]  /*2690*/  HMMA.16816.F32.BF16 R140, R8, R32, R72 ;  /* 0x00000020088c723c */ /* 0x008fe20000041848 */
[C---:B------:R-:W-:Y:S01]  /*26a0*/  IADD3 R66, R12.reuse, 0x21, RZ ;  /* 0x000000210c427810 */ /* 0x040fe20007ffe0ff */
[----:B------:R-:W-:Y:S01]  /*26b0*/  IMAD.MOV.U32 R6, RZ, RZ, R23 ;  /* 0x000000ffff067224 */ /* 0x000fe200078e0017 */
[----:B------:R-:W-:Y:S01]  /*26c0*/  IADD3 R67, R12, 0x28, RZ ;  /* 0x000000280c437810 */ /* 0x000fe20007ffe0ff */
[----:B------:R-:W-:Y:S01]  /*26d0*/  IMAD.MOV.U32 R224, RZ, RZ, R22 ;  /* 0x000000ffffe07224 */ /* 0x000fe200078e0016 */
[----:B------:R-:W-:-:S04]  /*26e0*/  DEPBAR.LE SB0, 0x0 ;  /* 0x000080000000791a */ /* 0x000fc80000000000 */
[----:B------:R-:W-:Y:S01]  /*26f0*/  IMAD.MOV.U32 R74, RZ, RZ, R17 ;  /* 0x000000ffff4a7224 */ /* 0x000fe200078e0011 */
[C---:B----4-:R-:W-:Y:S01]  /*2700*/  HMMA.16816.F32.BF16 R156, R8.reuse, R36, R68 ;  /* 0x00000024089c723c */ /* 0x050fe20000041844 */
[----:B-1----:R-:W-:Y:S01]  /*2710*/  IMAD.MOV.U32 R3, RZ, RZ, R2 ;  /* 0x000000ffff037224 */ /* 0x002fe200078e0002 */
[----:B------:R-:W-:Y:S01]  /*2720*/  IABS R2, R5 ;  /* 0x0000000500027213 */ /* 0x000fe20000000000 */
[----:B------:R-:W-:Y:S01]  /*2730*/  IMAD.IADD R5, R0, 0x1, -R52 ;  /* 0x0000000100057824 */ /* 0x000fe200078e0a34 */
[C---:B------:R-:W-:Y:S01]  /*2740*/  IADD3 R72, R12.reuse, 0x39, RZ ;  /* 0x000000390c487810 */ /* 0x040fe20007ffe0ff */
[----:B------:R1:W-:Y:S01]  /*2750*/  I2F R30, R3 ;  /* 0x00000003001e7306 */ /* 0x0003e20000201400 */
[----:B------:R-:W-:Y:S01]  /*2760*/  IMAD.MOV.U32 R187, RZ, RZ, R21 ;  /* 0x000000ffffbb7224 */ /* 0x000fe200078e0015 */
[C---:B------:R-:W-:Y:S01]  /*2770*/  IADD3 R68, R12.reuse, 0x29, RZ ;  /* 0x000000290c447810 */ /* 0x040fe20007ffe0ff */
[----:B------:R-:W-:Y:S01]  /*2780*/  HMMA.16816.F32.BF16 R20, R8, R190, R88 ;  /* 0x000000be0814723c */ /* 0x000fe20000041858 */
[----:B------:R-:W-:Y:S01]  /*2790*/  IMAD.MOV.U32 R73, RZ, RZ, R16 ;  /* 0x000000ffff497224 */ /* 0x000fe200078e0010 */
[----:B------:R-:W-:-:S02]  /*27a0*/  IADD3 R69, R12, 0x30, RZ ;  /* 0x000000300c457810 */ /* 0x000fc40007ffe0ff */
[C---:B------:R-:W-:Y:S02]  /*27b0*/  IADD3 R70, R12.reuse, 0x31, RZ ;  /* 0x000000310c467810 */ /* 0x040fe40007ffe0ff */
[----:B------:R-:W-:Y:S01]  /*27c0*/  IADD3 R71, R12, 0x38, RZ ;  /* 0x000000380c477810 */ /* 0x000fe20007ffe0ff */
[----:B------:R-:W-:Y:S01]  /*27d0*/  IMAD.MOV.U32 R90, RZ, RZ, R210 ;  /* 0x000000ffff5a7224 */ /* 0x000fe200078e00d2 */
[----:B------:R-:W-:Y:S01]  /*27e0*/  HMMA.16816.F32.BF16 R228, R8, R62, R96 ;  /* 0x0000003e08e4723c */ /* 0x000fe20000041860 */
[----:B------:R-:W-:Y:S01]  /*27f0*/  MOV R91, R74 ;  /* 0x0000004a005b7202 */ /* 0x000fe20000000f00 */
[----:B-1----:R-:W-:Y:S01]  /*2800*/  IMAD.MOV.U32 R3, RZ, RZ, R2 ;  /* 0x000000ffff037224 */ /* 0x002fe200078e0002 */
[----:B------:R-:W-:Y:S01]  /*2810*/  IABS R2, R5 ;  /* 0x0000000500027213 */ /* 0x000fe20000000000 */
[----:B------:R-:W-:-:S04]  /*2820*/  IMAD.IADD R5, R0, 0x1, -R53 ;  /* 0x0000000100057824 */ /* 0x000fc800078e0a35 */
[----:B------:R-:W-:Y:S01]  /*2830*/  HMMA.16816.F32.BF16 R104, R8, R34, R104 ;  /* 0x000000220868723c */ /* 0x000fe20000041868 */
[----:B------:R1:W-:Y:S01]  /*2840*/  I2F R29, R3 ;  /* 0x00000003001d7306 */ /* 0x0003e20000201400 */
[----:B------:R-:W-:Y:S01]  /*2850*/  IADD3 R98, R12, 0x69, RZ ;  /* 0x000000690c627810 */ /* 0x000fe20007ffe0ff */
[----:B------:R-:W-:Y:S01]  /*2860*/  IMAD.MOV.U32 R99, RZ, RZ, R223 ;  /* 0x000000ffff637224 */ /* 0x000fe200078e00df */
[----:B------:R-:W-:-:S04]  /*2870*/  MOV R97, R224 ;  /* 0x000000e000617202 */ /* 0x000fc80000000f00 */
[----:B------:R-:W-:Y:S01]  /*2880*/  MOV R88, R21 ;  /* 0x0000001500587202 */ /* 0x000fe20000000f00 */
[----:B------:R-:W-:Y:S01]  /*2890*/  IMAD.MOV.U32 R75, RZ, RZ, R23 ;  /* 0x000000ffff4b7224 */ /* 0x000fe200078e0017 */
[C---:B------:R-:W-:Y:S01]  /*28a0*/  HMMA.16816.F32.BF16 R84, R8.reuse, R38, R84 ;  /* 0x000000260854723c */ /* 0x040fe20000041854 */
[----:B------:R-:W-:Y:S02]  /*28b0*/  IMAD.MOV.U32 R96, RZ, RZ, R22 ;  /* 0x000000ffff607224 */ /* 0x000fe400078e0016 */
[----:B------:R-:W-:Y:S02]  /*28c0*/  IMAD.MOV.U32 R89, RZ, RZ, R20 ;  /* 0x000000ffff597224 */ /* 0x000fe400078e0014 */
[----:B-1----:R-:W-:Y:S01]  /*28d0*/  IMAD.MOV.U32 R3, RZ, RZ, R2 ;  /* 0x000000ffff037224 */ /* 0x002fe200078e0002 */
[----:B------:R-:W-:Y:S02]  /*28e0*/  IABS R2, R5 ;  /* 0x0000000500027213 */ /* 0x000fe40000000000 */
[C---:B------:R-:W-:Y:S01]  /*28f0*/  HMMA.16816.F32.BF16 R20, R8.reuse, R198, R44 ;  /* 0x000000c60814723c */ /* 0x040fe2000004182c */
[C---:B------:R-:W-:Y:S01]  /*2900*/  IADD3 R5, R0.reuse, -R55, RZ ;  /* 0x8000003700057210 */ /* 0x040fe20007ffe0ff */
[----:B------:R1:W3:Y:S06]  /*2910*/  I2F R19, R3 ;  /* 0x0000000300137306 */ /* 0x0002ec0000201400 */
[C---:B------:R-:W-:Y:S08]  /*2920*/  HMMA.16816.F32.BF16 R80, R8.reuse, R58, R80 ;  /* 0x0000003a0850723c */ /* 0x040ff00000041850 */
[----:B------:R-:W-:Y:S01]  /*2930*/  HMMA.16816.F32.BF16 R192, R8, R42, R100 ;  /* 0x0000002a08c0723c */ /* 0x000fe20000041864 */
[----:B-1----:R-:W-:Y:S01]  /*2940*/  IMAD.MOV.U32 R3, RZ, RZ, R2 ;  /* 0x000000ffff037224 */ /* 0x002fe200078e0002 */
[----:B------:R-:W-:Y:S01]  /*2950*/  IABS R2, R5 ;  /* 0x0000000500027213 */ /* 0x000fe20000000000 */
[----:B------:R-:W-:-:S02]  /*2960*/  IMAD.IADD R5, R0, 0x1, -R64 ;  /* 0x0000000100057824 */ /* 0x000fc400078e0a40 */
[----:B------:R1:W-:Y:S02]  /*2970*/  I2F R18, R3 ;  /* 0x0000000300127306 */ /* 0x0003e40000201400 */
[----:B------:R-:W-:Y:S01]  /*2980*/  MOV R102, R6 ;  /* 0x0000000600667202 */ /* 0x000fe20000000f00 */
[----:B------:R-:W-:Y:S01]  /*2990*/  HMMA.16816.F32.BF16 R236, R8, R178, R92 ;  /* 0x000000b208ec723c */ /* 0x000fe2000004185c */
[----:B------:R-:W-:Y:S02]  /*29a0*/  IMAD.MOV.U32 R103, RZ, RZ, R7 ;  /* 0x000000ffff677224 */ /* 0x000fe400078e0007 */
[----:B------:R-:W-:Y:S02]  /*29b0*/  IMAD.MOV.U32 R225, RZ, RZ, R21 ;  /* 0x000000ffffe17224 */ /* 0x000fe400078e0015 */
[----:B------:R-:W-:Y:S02]  /*29c0*/  IMAD.MOV.U32 R221, RZ, RZ, R22 ;  /* 0x000000ffffdd7224 */ /* 0x000fe400078e0016 */
[----:B------:R-:W-:Y:S01]  /*29d0*/  MOV R9, R20 ;  /* 0x0000001400097202 */ /* 0x000fe20000000f00 */
[----:B--2---:R-:W-:Y:S01]  /*29e0*/  HMMA.16816.F32.BF16 R116, R24, R56, R116 ;  /* 0x000000381874723c */ /* 0x004fe20000041874 */
[----:B------:R-:W-:Y:S01]  /*29f0*/  IMAD.MOV.U32 R227, RZ, RZ, R23 ;  /* 0x000000ffffe37224 */ /* 0x000fe200078e0017 */
[----:B------:R-:W-:Y:S01]  /*2a00*/  IADD3 R94, R12, 0x68, RZ ;  /* 0x000000680c5e7810 */ /* 0x000fe20007ffe0ff */
[----:B------:R-:W-:Y:S01]  /*2a10*/  IMAD.MOV.U32 R93, RZ, RZ, R215 ;  /* 0x000000ffff5d7224 */ /* 0x000fe200078e00d7 */
[----:B------:R-:W-:Y:S01]  /*2a20*/  MOV R92, R220 ;  /* 0x000000dc005c7202 */ /* 0x000fe20000000f00 */
[----:B------:R-:W-:-:S02]  /*2a30*/  IMAD.MOV.U32 R95, RZ, RZ, R214 ;  /* 0x000000ffff5f7224 */ /* 0x000fc400078e00d6 */
[----:B-1----:R-:W-:Y:S01]  /*2a40*/  IMAD.MOV.U32 R3, RZ, RZ, R2 ;  /* 0x000000ffff037224 */ /* 0x002fe200078e0002 */
[----:B------:R-:W-:Y:S01]  /*2a50*/  IABS R2, R5 ;  /* 0x0000000500027213 */ /* 0x000fe20000000000 */
[----:B------:R-:W-:Y:S01]  /*2a60*/  IMAD.IADD R5, R0, 0x1, -R65 ;  /* 0x0000000100057824 */ /* 0x000fe200078e0a41 */
[C---:B------:R-:W-:Y:S01]  /*2a70*/  IADD3 R56, R12.reuse, 0x40, RZ ;  /* 0x000000400c387810 */ /* 0x040fe20007ffe0ff */
[----:B------:R1:W-:Y:S01]  /*2a80*/  I2F R17, R3 ;  /* 0x0000000300117306 */ /* 0x0003e20000201400 */
[C---:B------:R-:W-:Y:S01]  /*2a90*/  HMMA.16816.F32.BF16 R120, R24.reuse, R40, R120 ;  /* 0x000000281878723c */ /* 0x040fe20000041878 */
[C---:B------:R-:W-:Y:S01]  /*2aa0*/  IADD3 R57, R12.reuse, 0x48, RZ ;  /* 0x000000480c397810 */ /* 0x040fe20007ffe0ff */
[----:B------:R-:W-:Y:S01]  /*2ab0*/  IMAD.MOV.U32 R100, RZ, RZ, R102 ;  /* 0x000000ffff647224 */ /* 0x000fe200078e0066 */
[C---:B------:R-:W-:Y:S01]  /*2ac0*/  IADD3 R102, R12.reuse, 0x70, RZ ;  /* 0x000000700c667810 */ /* 0x040fe20007ffe0ff */
[----:B------:R-:W-:Y:S02]  /*2ad0*/  IMAD.MOV.U32 R101, RZ, RZ, R103 ;  /* 0x000000ffff657224 */ /* 0x000fe400078e0067 */
[----:B------:R-:W-:Y:S01]  /*2ae0*/  IMAD.MOV.U32 R103, RZ, RZ, R222 ;  /* 0x000000ffff677224 */ /* 0x000fe200078e00de */
[----:B------:R-:W-:Y:S01]  /*2af0*/  IADD3 R41, R12, 0x41, RZ ;  /* 0x000000410c297810 */ /* 0x000fe20007ffe0ff */
[----:B------:R-:W-:Y:S01]  /*2b00*/  HMMA.16816.F32.BF16 R20, R24, R32, R108 ;  /* 0x000000201814723c */ /* 0x000fe2000004186c */
[----:B------:R-:W-:-:S02]  /*2b10*/  IMAD.MOV.U32 R11, RZ, RZ, R73 ;  /* 0x000000ffff0b7224 */ /* 0x000fc400078e0049 */
[----:B---3--:R-:W-:Y:S01]  /*2b20*/  FFMA.FTZ R40, R19, -R132, R156 ;  /* 0x8000008413287223 */ /* 0x008fe2000001009c */
[----:B-1----:R-:W-:-:S04]  /*2b30*/  MOV R3, R2 ;  /* 0x0000000200037202 */ /* 0x002fc80000000f00 */
[C---:B------:R-:W-:Y:S01]  /*2b40*/  HMMA.16816.F32.BF16 R216, R24.reuse, R60, R124 ;  /* 0x0000003c18d8723c */ /* 0x040fe2000004187c */
[----:B------:R-:W-:Y:S01]  /*2b50*/  IABS R2, R5 ;  /* 0x0000000500027213 */ /* 0x000fe20000000000 */
[----:B------:R-:W-:Y:S01]  /*2b60*/  IMAD.IADD R5, R0, 0x1, -R66 ;  /* 0x0000000100057824 */ /* 0x000fe200078e0a42 */
[----:B------:R1:W-:Y:S01]  /*2b70*/  I2F R16, R3 ;  /* 0x0000000300107306 */ /* 0x0003e20000201400 */
[----:B------:R-:W-:Y:S01]  /*2b80*/  IMAD.MOV.U32 R109, RZ, RZ, R75 ;  /* 0x000000ffff6d7224 */ /* 0x000fe200078e004b */
[C---:B------:R-:W-:Y:S01]  /*2b90*/  IADD3 R75, R12.reuse, 0x60, RZ ;  /* 0x000000600c4b7810 */ /* 0x040fe20007ffe0ff */
[----:B------:R-:W-:Y:S01]  /*2ba0*/  IMAD.MOV.U32 R110, RZ, RZ, R88 ;  /* 0x000000ffff6e7224 */ /* 0x000fe200078e0058 */
[C---:B------:R-:W-:Y:S01]  /*2bb0*/  IADD3 R60, R12.reuse, 0x49, RZ ;  /* 0x000000490c3c7810 */ /* 0x040fe20007ffe0ff */
[C---:B------:R-:W-:Y:S01]  /*2bc0*/  HMMA.16816.F32.BF16 R44, R24.reuse, R34, R128 ;  /* 0x00000022182c723c */ /* 0x040fe20000041880 */
[C---:B------:R-:W-:Y:S01]  /*2bd0*/  IADD3 R61, R12.reuse, 0x50, RZ ;  /* 0x000000500c3d7810 */ /* 0x040fe20007ffe0ff */
[----:B------:R-:W-:Y:S01]  /*2be0*/  IMAD.MOV.U32 R108, RZ, RZ, R9 ;  /* 0x000000ffff6c7224 */ /* 0x000fe200078e0009 */
[----:B------:R-:W-:Y:S01]  /*2bf0*/  IADD3 R88, R12, 0x61, RZ ;  /* 0x000000610c587810 */ /* 0x000fe20007ffe0ff */
[----:B------:R-:W-:Y:S01]  /*2c00*/  FFMA.FTZ R33, R54, -R132, R140 ;  /* 0x8000008436217223 */ /* 0x000fe2000001008c */
[----:B------:R-:W-:Y:S01]  /*2c10*/  IADD3 R9, R0, 0x8, RZ ;  /* 0x0000000800097810 */ /* 0x000fe20007ffe0ff */
[----:B------:R-:W-:Y:S01]  /*2c20*/  IMAD.MOV.U32 R125, RZ, RZ, R96 ;  /* 0x000000ffff7d7224 */ /* 0x000fe200078e0060 */
[C---:B------:R-:W-:Y:S01]  /*2c30*/  IADD3 R96, R12.reuse, 0x79, RZ ;  /* 0x000000790c607810 */ /* 0x040fe20007ffe0ff */
[----:B------:R-:W-:Y:S01]  /*2c40*/  HMMA.16816.F32.BF16 R144, R24, R58, R144 ;  /* 0x0000003a1890723c */ /* 0x000fe20000041890 */
[----:B------:R-:W-:Y:S01]  /*2c50*/  IMAD.MOV.U32 R128, RZ, RZ, R100 ;  /* 0x000000ffff807224 */ /* 0x000fe200078e0064 */
[----:B------:R-:W-:Y:S01]  /*2c60*/  IADD3 R100, R12, 0x78, RZ ;  /* 0x000000780c647810 */ /* 0x000fe20007ffe0ff */
[----:B-1----:R-:W-:Y:S01]  /*2c70*/  IMAD.MOV.U32 R3, RZ, RZ, R2 ;  /* 0x000000ffff037224 */ /* 0x002fe200078e0002 */
[----:B------:R-:W-:Y:S01]  /*2c80*/  IABS R2, R5 ;  /* 0x0000000500027213 */ /* 0x000fe20000000000 */
[----:B------:R-:W-:-:S02]  /*2c90*/  IMAD.IADD R5, R0, 0x1, -R67 ;  /* 0x0000000100057824 */ /* 0x000fc400078e0a43 */
[----:B------:R1:W2:Y:S01]  /*2ca0*/  I2F R15, R3 ;  /* 0x00000003000f7306 */ /* 0x0002a20000201400 */
[C---:B------:R-:W-:Y:S01]  /*2cb0*/  IADD3 R58, R12.reuse, 0x51, RZ ;  /* 0x000000510c3a7810 */ /* 0x040fe20007ffe0ff */
[----:B------:R-:W-:Y:S01]  /*2cc0*/  HMMA.16816.F32.BF16 R204, R24, R62, R152 ;  /* 0x0000003e18cc723c */ /* 0x000fe20000041898 */
[----:B------:R-:W-:Y:S01]  /*2cd0*/  IADD3 R59, R12, 0x58, RZ ;  /* 0x000000580c3b7810 */ /* 0x000fe20007ffe0ff */
[----:B------:R-:W-:-:S05]  /*2ce0*/  IMAD.MOV.U32 R140, RZ, RZ, R183 ;  /* 0x000000ffff8c7224 */ /* 0x000fca00078e00b7 */
[----:B------:R-:W-:Y:S01]  /*2cf0*/  IADD3 R63, R12, 0x59, RZ ;  /* 0x000000590c3f7810 */ /* 0x000fe20007ffe0ff */
[C---:B------:R-:W-:Y:S01]  /*2d00*/  HMMA.16816.F32.BF16 R76, R24.reuse, R38, R136 ;  /* 0x00000026184c723c */ /* 0x040fe20000041888 */
[----:B------:R-:W-:Y:S02]  /*2d10*/  IMAD.MOV.U32 R154, RZ, RZ, R185 ;  /* 0x000000ffff9a7224 */ /* 0x000fe400078e00b9 */
[----:B------:R-:W-:Y:S02]  /*2d20*/  IMAD.MOV.U32 R153, RZ, RZ, R186 ;  /* 0x000000ffff997224 */ /* 0x000fe400078e00ba */
[----:B------:R-:W-:Y:S02]  /*2d30*/  IMAD.MOV.U32 R155, RZ, RZ, R181 ;  /* 0x000000ffff9b7224 */ /* 0x000fe400078e00b5 */
[----:B-1----:R-:W-:Y:S01]  /*2d40*/  IMAD.MOV.U32 R3, RZ, RZ, R2 ;  /* 0x000000ffff037224 */ /* 0x002fe200078e0002 */
[----:B------:R-:W-:Y:S01]  /*2d50*/  IABS R2, R5 ;  /* 0x0000000500027213 */ /* 0x000fe20000000000 */
[----:B------:R-:W-:Y:S01]  /*2d60*/  IMAD.IADD R5, R0, 0x1, -R70 ;  /* 0x0000000100057824 */ /* 0x000fe200078e0a46 */
[----:B------:R-:W-:Y:S01]  /*2d70*/  HMMA.16816.F32.BF16 R136, R24, R42, R148 ;  /* 0x0000002a1888723c */ /* 0x000fe20000041894 */
[----:B------:R1:W3:Y:S01]  /*2d80*/  I2F R14, R3 ;  /* 0x00000003000e7306 */ /* 0x0002e20000201400 */
[----:B------:R-:W-:-:S02]  /*2d90*/  FFMA.FTZ R38, R30, -R132, R104 ;  /* 0x800000841e267223 */ /* 0x000fc40000010068 */
[-C--:B--2---:R-:W-:Y:S02]  /*2da0*/  FFMA.FTZ R54, R15, -R132.reuse, R160 ;  /* 0x800000840f367223 */ /* 0x084fe400000100a0 */
[-C--:B------:R-:W-:Y:S01]  /*2db0*/  FFMA.FTZ R39, R29, -R132.reuse, R105 ;  /* 0x800000841d277223 */ /* 0x080fe20000010069 */
[----:B------:R-:W-:Y:S01]  /*2dc0*/  MOV R151, R101 ;  /* 0x0000006500977202 */ /* 0x000fe20000000f00 */
[----:B------:R-:W-:Y:S01]  /*2dd0*/  HMMA.16816.F32.BF16 R112, R24, R36, R112 ;  /* 0x000000241870723c */ /* 0x000fe20000041870 */
[----:B------:R2:W4:Y:S01]  /*2de0*/  I2F R13, R2 ;  /* 0x00000002000d7306 */ /* 0x0005220000201400 */
[----:B------:R-:W-:Y:S01]  /*2df0*/  IADD3 R101, R12, 0x71, RZ ;  /* 0x000000710c657810 */ /* 0x000fe20007ffe0ff */
[----:B------:R-:W-:Y:S01]  /*2e00*/  FFMA.FTZ R42, R18, -R132, R157 ;  /* 0x80000084122a7223 */ /* 0x000fe2000001009d */
[----:B------:R-:W-:Y:S01]  /*2e10*/  MOV R148, R184 ;  /* 0x000000b800947202 */ /* 0x000fe20000000f00 */
[-C--:B------:R-:W-:Y:S01]  /*2e20*/  FFMA.FTZ R43, R17, -R132.reuse, R84 ;  /* 0x80000084112b7223 */ /* 0x080fe20000010054 */
[----:B------:R-:W-:Y:S01]  /*2e30*/  FSEL R104, R38, -INF , !P2 ;  /* 0xff80000026687808 */ /* 0x000fe20005000000 */
[----:B------:R-:W-:-:S02]  /*2e40*/  FFMA.FTZ R37, R31, -R132, R141 ;  /* 0x800000841f257223 */ /* 0x000fc4000001008d */
[----:B-1----:R-:W-:Y:S02]  /*2e50*/  IMAD.IADD R3, R0, 0x1, -R68 ;  /* 0x0000000100037824 */ /* 0x002fe400078e0a44 */
[-C--:B---3--:R-:W-:Y:S01]  /*2e60*/  FFMA.FTZ R62, R14, -R132.reuse, R161 ;  /* 0x800000840e3e7223 */ /* 0x088fe200000100a1 */
[----:B------:R-:W-:Y:S01]  /*2e70*/  FSEL R105, R37, -INF , !P3 ;  /* 0xff80000025697808 */ /* 0x000fe20005800000 */
[----:B------:R-:W-:Y:S01]  /*2e80*/  IMAD.MOV.U32 R149, RZ, RZ, R187 ;  /* 0x000000ffff957224 */ /* 0x000fe200078e00bb */
[----:B------:R-:W-:Y:S01]  /*2e90*/  IABS R3, R3 ;  /* 0x0000000300037213 */ /* 0x000fe20000000000 */
[----:B------:R-:W-:Y:S02]  /*2ea0*/  IMAD.MOV.U32 R160, RZ, RZ, R135 ;  /* 0x000000ffffa07224 */ /* 0x000fe400078e0087 */
[----:B--2---:R-:W-:Y:S01]  /*2eb0*/  IMAD.IADD R2, R0, 0x1, -R69 ;  /* 0x0000000100027824 */ /* 0x004fe200078e0a45 */
[----:B------:R1:W2:Y:S01]  /*2ec0*/  I2F R10, R3 ;  /* 0x00000003000a7306 */ /* 0x0002a20000201400 */
[----:B----4-:R-:W-:-:S02]  /*2ed0*/  FFMA.FTZ R73, R13, -R132, R80 ;  /* 0x800000840d497223 */ /* 0x010fc40000010050 */
[----:B------:R-:W-:Y:S01]  /*2ee0*/  IMAD.MOV.U32 R150, RZ, RZ, R97 ;  /* 0x000000ffff967224 */ /* 0x000fe200078e0061 */
[----:B------:R-:W-:Y:S01]  /*2ef0*/  IABS R2, R2 ;  /* 0x0000000200027213 */ /* 0x000fe20000000000 */
[----:B------:R-:W-:Y:S01]  /*2f00*/  IMAD.MOV.U32 R84, RZ, RZ, R182 ;  /* 0x000000ffff547224 */ /* 0x000fe200078e00b6 */
[----:B------:R-:W-:-:S03]  /*2f10*/  FSEL R97, R39, -INF , !P1 ;  /* 0xff80000027617808 */ /* 0x000fc60004800000 */
[----:B-1----:R-:W-:Y:S01]  /*2f20*/  IMAD.MOV.U32 R3, RZ, RZ, R2 ;  /* 0x000000ffff037224 */ /* 0x002fe200078e0002 */
[----:B------:R-:W-:Y:S01]  /*2f30*/  IABS R2, R5 ;  /* 0x0000000500027213 */ /* 0x000fe20000000000 */
[----:B------:R-:W-:Y:S02]  /*2f40*/  IMAD.IADD R5, R0, 0x1, -R71 ;  /* 0x0000000100057824 */ /* 0x000fe400078e0a47 */
[----:B------:R1:W3:Y:S01]  /*2f50*/  I2F R6, R3 ;  /* 0x0000000300067306 */ /* 0x0002e20000201400 */
[----:B--2---:R-:W-:Y:S01]  /*2f60*/  FFMA.FTZ R74, R10, -R132, R81 ;  /* 0x800000840a4a7223 */ /* 0x004fe20000010051 */
[----:B------:R-:W-:Y:S02]  /*2f70*/  IADD3 R10, R0, 0x40, RZ ;  /* 0x00000040000a7810 */ /* 0x000fe40007ffe0ff */
[----:B-1----:R-:W-:Y:S01]  /*2f80*/  MOV R3, R2 ;  /* 0x0000000200037202 */ /* 0x002fe20000000f00 */
[----:B---3--:R-:W-:Y:S01]  /*2f90*/  FFMA.FTZ R80, R6, -R132, R164 ;  /* 0x8000008406507223 */ /* 0x008fe200000100a4 */
[----:B------:R-:W-:Y:S01]  /*2fa0*/  IABS R2, R5 ;  /* 0x0000000500027213 */ /* 0x000fe20000000000 */
[C---:B------:R-:W-:Y:S01]  /*2fb0*/  IMAD.IADD R5, R0.reuse, 0x1, -R72 ;  /* 0x0000000100057824 */ /* 0x040fe200078e0a48 */
[----:B------:R1:W2:Y:S01]  /*2fc0*/  I2F R8, R3 ;  /* 0x0000000300087306 */ /* 0x0002a20000201400 */
[----:B------:R-:W-:Y:S01]  /*2fd0*/  IMAD.MOV.U32 R164, RZ, RZ, R11 ;  /* 0x000000ffffa47224 */ /* 0x000fe200078e000b */
[C---:B------:R-:W-:Y:S01]  /*2fe0*/  IADD3 R11, R0.reuse, 0x48, RZ ;  /* 0x00000048000b7810 */ /* 0x040fe20007ffe0ff */
[----:B-1----:R-:W-:Y:S01]  /*2ff0*/  IMAD.MOV.U32 R3, RZ, RZ, R2 ;  /* 0x000000ffff037224 */ /* 0x002fe200078e0002 */
[----:B------:R-:W-:Y:S01]  /*3000*/  IABS R2, R5 ;  /* 0x0000000500027213 */ /* 0x000fe20000000000 */
[----:B------:R-:W-:-:S03]  /*3010*/  IMAD.IADD R5, R0, 0x1, -R56 ;  /* 0x0000000100057824 */ /* 0x000fc600078e0a38 */
[----:B------:R1:W3:Y:S02]  /*3020*/  I2F R7, R3 ;  /* 0x0000000300077306 */ /* 0x0002e40000201400 */
[----:B-1----:R-:W-:Y:S01]  /*3030*/  IMAD.MOV.U32 R3, RZ, RZ, R2 ;  /* 0x000000ffff037224 */ /* 0x002fe200078e0002 */
[----:B------:R-:W-:Y:S02]  /*3040*/  IABS R2, R5 ;  /* 0x0000000500027213 */ /* 0x000fe40000000000 */
[----:B------:R-:W-:-:S03]  /*3050*/  IADD3 R5, R0, -R41, RZ ;  /* 0x8000002900057210 */ /* 0x000fc60007ffe0ff */
[----:B------:R1:W-:Y:S02]  /*3060*/  I2F R111, R3 ;  /* 0x00000003006f7306 */ /* 0x0003e40000201400 */
[----:B-1----:R-:W-:Y:S01]  /*3070*/  IMAD.MOV.U32 R3, RZ, RZ, R2 ;  /* 0x000000ffff037224 */ /* 0x002fe200078e0002 */
[----:B------:R-:W-:Y:S01]  /*3080*/  IABS R2, R5 ;  /* 0x0000000500027213 */ /* 0x000fe20000000000 */
[----:B------:R-:W-:-:S04]  /*3090*/  IMAD.IADD R5, R0, 0x1, -R57 ;  /* 0x0000000100057824 */ /* 0x000fc800078e0a39 */
[----:B------:R1:W-:Y:S02]  /*30a0*/  I2F R124, R3 ;  /* 0x00000003007c7306 */ /* 0x0003e40000201400 */
[----:B-1----:R-:W-:Y:S01]  /*30b0*/  IMAD.MOV.U32 R3, RZ, RZ, R2 ;  /* 0x000000ffff037224 */ /* 0x002fe200078e0002 */
[----:B------:R-:W-:Y:S01]  /*30c0*/  IABS R2, R5 ;  /* 0x0000000500027213 */ /* 0x000fe20000000000 */
[----:B------:R-:W-:-:S04]  /*30d0*/  IMAD.IADD R5, R0, 0x1, -R60 ;  /* 0x0000000100057824 */ /* 0x000fc800078e0a3c */
[----:B------:R1:W-:Y:S02]  /*30e0*/  I2F R127, R3 ;  /* 0x00000003007f7306 */ /* 0x0003e40000201400 */
[----:B-1----:R-:W-:Y:S02]  /*30f0*/  MOV R3, R2 ;  /* 0x0000000200037202 */ /* 0x002fe40000000f00 */
[----:B------:R-:W-:Y:S01]  /*3100*/  IABS R2, R5 ;  /* 0x0000000500027213 */ /* 0x000fe20000000000 */
[----:B------:R-:W-:-:S03]  /*3110*/  IMAD.IADD R5, R0, 0x1, -R61 ;  /* 0x0000000100057824 */ /* 0x000fc600078e0a3d */
[----:B------:R1:W-:Y:S02]  /*3120*/  I2F R129, R3 ;  /* 0x0000000300817306 */ /* 0x0003e40000201400 */
[----:B-1----:R-:W-:Y:S01]  /*3130*/  IMAD.MOV.U32 R3, RZ, RZ, R2 ;  /* 0x000000ffff037224 */ /* 0x002fe200078e0002 */
[----:B------:R-:W-:Y:S01]  /*3140*/  IABS R2, R5 ;  /* 0x0000000500027213 */ /* 0x000fe20000000000 */
[----:B------:R-:W-:-:S04]  /*3150*/  IMAD.IADD R5, R0, 0x1, -R58 ;  /* 0x0000000100057824 */ /* 0x000fc800078e0a3a */
[----:B------:R1:W-:Y:S02]  /*3160*/  I2F R203, R3 ;  /* 0x0000000300cb7306 */ /* 0x0003e40000201400 */
[----:B-1----:R-:W-:Y:S01]  /*3170*/  IMAD.MOV.U32 R3, RZ, RZ, R2 ;  /* 0x000000ffff037224 */ /* 0x002fe200078e0002 */
[----:B------:R-:W-:Y:S02]  /*3180*/  IABS R2, R5 ;  /* 0x0000000500027213 */ /* 0x000fe40000000000 */
[----:B------:R-:W-:-:S03]  /*3190*/  IADD3 R5, R0, -R59, RZ ;  /* 0x8000003b00057210 */ /* 0x000fc60007ffe0ff */
[----:B------:R1:W-:Y:S01]  /*31a0*/  I2F R209, R3 ;  /* 0x0000000300d17306 */ /* 0x0003e20000201400 */
[----:B------:R-:W-:-:S07]  /*31b0*/  IABS R5, R5 ;  /* 0x0000000500057213 */ /* 0x000fce0000000000 */
[----:B------:R4:W-:Y:S01]  /*31c0*/  I2F R152, R2 ;  /* 0x0000000200987306 */ /* 0x0009e20000201400 */
[----:B-1----:R-:W-:-:S07]  /*31d0*/  SHF.R.S32.HI R3, RZ, 0x1f, R51 ;  /* 0x0000001fff037819 */ /* 0x002fce0000011433 */
[----:B------:R1:W-:Y:S01]  /*31e0*/  I2F R215, R5 ;  /* 0x0000000500d77306 */ /* 0x0003e20000201400 */
[----:B------:R-:W-:-:S04]  /*31f0*/  LEA.HI R3, R3, R51, RZ, 0x2 ;  /* 0x0000003303037211 */ /* 0x000fc800078f10ff */
[----:B----4-:R-:W-:Y:S01]  /*3200*/  LOP3.LUT R2, R3, 0xfffffffc, RZ, 0xc0, !PT ;  /* 0xfffffffc03027812 */ /* 0x010fe200078ec0ff */
[----:B------:R-:W-:-:S04]  /*3210*/  IMAD.IADD R3, R0, 0x1, -R63 ;  /* 0x0000000100037824 */ /* 0x000fc800078e0a3f */
[----:B------:R-:W-:Y:S02]  /*3220*/  IMAD.IADD R2, R51, 0x1, -R2 ;  /* 0x0000000133027824 */ /* 0x000fe400078e0a02 */
[-C--:B------:R-:W-:Y:S02]  /*3230*/  FFMA.FTZ R51, R16, -R132.reuse, R85 ;  /* 0x8000008410337223 */ /* 0x080fe40000010055 */
[----:B-1----:R-:W-:Y:S01]  /*3240*/  IMAD.IADD R5, R0, 0x1, -R75 ;  /* 0x0000000100057824 */ /* 0x002fe200078e0a4b */
[----:B------:R1:W-:Y:S01]  /*3250*/  STL [R1+0x2c], R2 ;  /* 0x00002c0201007387 */ /* 0x0003e20000100800 */
[-C--:B--2---:R-:W-:Y:S02]  /*3260*/  FFMA.FTZ R85, R8, -R132.reuse, R165 ;  /* 0x8000008408557223 */ /* 0x084fe400000100a5 */
[----:B------:R-:W-:Y:S02]  /*3270*/  IMAD.MOV.U32 R165, RZ, RZ, R91 ;  /* 0x000000ffffa57224 */ /* 0x000fe400078e005b */
[----:B---3--:R-:W-:Y:S01]  /*3280*/  FFMA.FTZ R91, R7, -R132, R192 ;  /* 0x80000084075b7223 */ /* 0x008fe200000100c0 */
[----:B------:R-:W-:-:S02]  /*3290*/  MOV R192, R108 ;  /* 0x0000006c00c07202 */ /* 0x000fc40000000f00 */
[----:B------:R-:W-:Y:S02]  /*32a0*/  FSEL R108, R33, -INF , !P4 ;  /* 0xff800000216c7808 */ /* 0x000fe40006000000 */
[----:B-1----:R-:W-:-:S05]  /*32b0*/  IABS R2, R3 ;  /* 0x0000000300027213 */ /* 0x002fca0000000000 */
[----:B------:R-:W-:Y:S01]  /*32c0*/  IMAD.MOV.U32 R3, RZ, RZ, R2 ;  /* 0x000000ffff037224 */ /* 0x000fe200078e0002 */
[----:B------:R-:W-:Y:S02]  /*32d0*/  IABS R2, R5 ;  /* 0x0000000500027213 */ /* 0x000fe40000000000 */
[C---:B------:R-:W-:Y:S01]  /*32e0*/  IADD3 R5, R0.reuse, -R88, RZ ;  /* 0x8000005800057210 */ /* 0x040fe20007ffe0ff */
        /* <DEDUP_REMOVED lines=14> */
[----:B------:R-:W-:Y:S02]  /*33d0*/  IABS R2, R5 ;  /* 0x0000000500027213 */ /* 0x000fe40000000000 */
[----:B------:R-:W-:-:S03]  /*33e0*/  IADD3 R5, -R12, R9, RZ ;  /* 0x000000090c057210 */ /* 0x000fc60007ffe1ff */
        /* <DEDUP_REMOVED lines=8> */
[----:B------:R1:W2:Y:S02]  /*3470*/  I2F R6, R3 ;  /* 0x0000000300067306 */ /* 0x0002a40000201400 */
[----:B-1----:R-:W-:Y:S01]  /*3480*/  IMAD.MOV.U32 R3, RZ, RZ, R2 ;  /* 0x000000ffff037224 */ /* 0x002fe200078e0002 */
[----:B------:R-:W-:Y:S01]  /*3490*/  IABS R2, R5 ;  /* 0x0000000500027213 */ /* 0x000fe20000000000 */
[----:B--2---:R-:W-:Y:S01]  /*34a0*/  FFMA.FTZ R30, R6, -R132, R142 ;  /* 0x80000084061e7223 */ /* 0x004fe2000001008e */
[----:B------:R-:W-:-:S03]  /*34b0*/  IADD3 R5, -R48, R9, RZ ;  /* 0x0000000930057210 */ /* 0x000fc60007ffe1ff */
[----:B------:R1:W2:Y:S01]  /*34c0*/  I2F R8, R3 ;  /* 0x0000000300087306 */ /* 0x0002a20000201400 */
[----:B------:R-:W-:Y:S01]  /*34d0*/  FSEL R141, R30, -INF , !P4 ;  /* 0xff8000001e8d7808 */ /* 0x000fe20006000000 */
[----:B-1----:R-:W-:Y:S01]  /*34e0*/  IMAD.MOV.U32 R3, RZ, RZ, R2 ;  /* 0x000000ffff037224 */ /* 0x002fe200078e0002 */
[----:B------:R-:W-:Y:S01]  /*34f0*/  IABS R2, R5 ;  /* 0x0000000500027213 */ /* 0x000fe20000000000 */
[----:B------:R-:W-:-:S04]  /*3500*/  IMAD.IADD R5, R10, 0x1, -R48 ;  /* 0x000000010a057824 */ /* 0x000fc800078e0a30 */
[----:B------:R1:W3:Y:S01]  /*3510*/  I2F R14, R3 ;  /* 0x00000003000e7306 */ /* 0x0002e20000201400 */
[----:B--2---:R-:W-:-:S05]  /*3520*/  FFMA.FTZ R15, R8, -R132, R20 ;  /* 0x80000084080f7223 */ /* 0x004fca0000010014 */
[----:B------:R-:W-:Y:S01]  /*3530*/  FSEL R185, R15, -INF , !P4 ;  /* 0xff8000000fb97808 */ /* 0x000fe20006000000 */
[----:B-1----:R-:W-:Y:S01]  /*3540*/  IMAD.MOV.U32 R3, RZ, RZ, R2 ;  /* 0x000000ffff037224 */ /* 0x002fe200078e0002 */
[----:B------:R-:W-:Y:S01]  /*3550*/  IABS R2, R5 ;  /* 0x0000000500027213 */ /* 0x000fe20000000000 */
[----:B---3--:R-:W-:Y:S01]  /*3560*/  FFMA.FTZ R14, R14, -R132, R22 ;  /* 0x800000840e0e7223 */ /* 0x008fe20000010016 */
[----:B------:R-:W-:Y:S01]  /*3570*/  IADD3 R5, -R48, R11, RZ ;  /* 0x0000000b30057210 */ /* 0x000fe20007ffe1ff */
[----:B------:R1:W2:Y:S03]  /*3580*/  I2F R7, R3 ;  /* 0x0000000300077306 */ /* 0x0002a60000201400 */
[----:B------:R-:W-:Y:S01]  /*3590*/  FSEL R187, R14, -INF , !P4 ;  /* 0xff8000000ebb7808 */ /* 0x000fe20006000000 */
[----:B------:R-:W-:Y:S01]  /*35a0*/  BAR.SYNC.DEFER_BLOCKING 0x0 ;  /* 0x0000000000007b1d */ /* 0x000fe20000010000 */
[----:B------:R-:W-:Y:S01]  /*35b0*/  ISETP.GE.AND P4, PT, R64, R50, PT ;  /* 0x000000324000720c */ /* 0x000fe20003f86270 */
[----:B-1----:R-:W-:Y:S01]  /*35c0*/  IMAD.MOV.U32 R3, RZ, RZ, R2 ;  /* 0x000000ffff037224 */ /* 0x002fe200078e0002 */
[----:B------:R-:W-:Y:S01]  /*35d0*/  IABS R2, R5 ;  /* 0x0000000500027213 */ /* 0x000fe20000000000 */
[----:B------:R-:W-:-:S02]  /*35e0*/  IMAD.IADD R5, R9, 0x1, -R28 ;  /* 0x0000000109057824 */ /* 0x000fc400078e0a1c */
        /* <DEDUP_REMOVED lines=9> */
[----:B-1----:R-:W-:Y:S01]  /*3680*/  IMAD.MOV.U32 R3, RZ, RZ, R2 ;  /* 0x000000ffff037224 */ /* 0x002fe200078e0002 */
[----:B------:R-:W-:Y:S01]  /*3690*/  IABS R2, R5 ;  /* 0x0000000500027213 */ /* 0x000fe20000000000 */
[----:B------:R-:W-:-:S02]  /*36a0*/  IMAD.IADD R5, R11, 0x1, -R28 ;  /* 0x000000010b057824 */ /* 0x000fc400078e0a1c */
[----:B------:R1:W3:Y:S01]  /*36b0*/  I2F R8, R3 ;  /* 0x0000000300087306 */ /* 0x0002e20000201400 */
[----:B--2---:R-:W-:-:S05]  /*36c0*/  FFMA.FTZ R16, R6, -R132, R23 ;  /* 0x8000008406107223 */ /* 0x004fca0000010017 */
[----:B------:R-:W-:Y:S02]  /*36d0*/  FSEL R184, R16, -INF , !P3 ;  /* 0xff80000010b87808 */ /* 0x000fe40005800000 */
[----:B------:R-:W-:Y:S01]  /*36e0*/  ISETP.GE.AND P3, PT, R65, R50, PT ;  /* 0x000000324100720c */ /* 0x000fe20003f66270 */
[----:B-1----:R-:W-:Y:S01]  /*36f0*/  IMAD.MOV.U32 R3, RZ, RZ, R2 ;  /* 0x000000ffff037224 */ /* 0x002fe200078e0002 */
[----:B------:R-:W-:Y:S01]  /*3700*/  IABS R2, R5 ;  /* 0x0000000500027213 */ /* 0x000fe20000000000 */
[----:B---3--:R-:W-:Y:S01]  /*3710*/  FFMA.FTZ R32, R8, -R132, R106 ;  /* 0x8000008408207223 */ /* 0x008fe2000001006a */
[----:B------:R-:W-:Y:S01]  /*3720*/  IADD3 R5, R0, -R101, RZ ;  /* 0x8000006500057210 */ /* 0x000fe20007ffe0ff */
[----:B------:R1:W2:Y:S03]  /*3730*/  I2F R7, R3 ;  /* 0x0000000300077306 */ /* 0x0002a60000201400 */
[----:B------:R-:W-:Y:S01]  /*3740*/  FSEL R135, R32, -INF , !P2 ;  /* 0xff80000020877808 */ /* 0x000fe20005000000 */
[----:B-1----:R-:W-:Y:S01]  /*3750*/  IMAD.MOV.U32 R3, RZ, RZ, R2 ;  /* 0x000000ffff037224 */ /* 0x002fe200078e0002 */
[----:B------:R-:W-:Y:S01]  /*3760*/  IABS R2, R5 ;  /* 0x0000000500027213 */ /* 0x000fe20000000000 */
[----:B------:R-:W-:-:S02]  /*3770*/  IMAD.IADD R5, R0, 0x1, -R100 ;  /* 0x0000000100057824 */ /* 0x000fc400078e0a64 */
[----:B------:R1:W3:Y:S01]  /*3780*/  I2F R6, R3 ;  /* 0x0000000300067306 */ /* 0x0002e20000201400 */
[----:B------:R-:W-:Y:S02]  /*3790*/  IMAD.IADD R0, R0, 0x1, -R96 ;  /* 0x0000000100007824 */ /* 0x000fe400078e0a60 */
[----:B--2---:R-:W-:Y:S02]  /*37a0*/  FFMA.FTZ R23, R7, -R132, R44 ;  /* 0x8000008407177223 */ /* 0x004fe4000001002c */
[----:B------:R-:W-:Y:S01]  /*37b0*/  IMAD.MOV.U32 R44, RZ, RZ, R148 ;  /* 0x000000ffff2c7224 */ /* 0x000fe200078e0094 */
[----:B------:R-:W-:Y:S02]  /*37c0*/  IABS R0, R0 ;  /* 0x0000000000007213 */ /* 0x000fe40000000000 */
[----:B------:R-:W-:Y:S02]  /*37d0*/  MOV R148, R151 ;  /* 0x0000009700947202 */ /* 0x000fe40000000f00 */
[----:B------:R-:W-:-:S03]  /*37e0*/  FSEL R183, R23, -INF , !P2 ;  /* 0xff80000017b77808 */ /* 0x000fc60005000000 */
[----:B------:R-:W-:Y:S02]  /*37f0*/  IMAD.MOV.U32 R48, RZ, RZ, R148 ;  /* 0x000000ffff307224 */ /* 0x000fe400078e0094 */
[----:B-1----:R-:W-:Y:S01]  /*3800*/  IMAD.MOV.U32 R3, RZ, RZ, R2 ;  /* 0x000000ffff037224 */ /* 0x002fe200078e0002 */
[----:B------:R-:W-:Y:S01]  /*3810*/  IABS R2, R5 ;  /* 0x0000000500027213 */ /* 0x000fe20000000000 */
[----:B---3--:R-:W-:Y:S01]  /*3820*/  FFMA.FTZ R21, R6, -R132, R46 ;  /* 0x8000008406157223 */ /* 0x008fe2000001002e */
[----:B------:R-:W-:Y:S01]  /*3830*/  IADD3 R5, -R49, R9, RZ ;  /* 0x0000000931057210 */ /* 0x000fe20007ffe1ff */
[----:B------:R1:W-:Y:S01]  /*3840*/  I2F R157, R3 ;  /* 0x00000003009d7306 */ /* 0x0003e20000201400 */
[----:B------:R-:W-:Y:S02]  /*3850*/  IMAD.MOV.U32 R46, RZ, RZ, R153 ;  /* 0x000000ffff2e7224 */ /* 0x000fe400078e0099 */
[----:B------:R-:W-:Y:S01]  /*3860*/  FSEL R186, R21, -INF , !P2 ;  /* 0xff80000015ba7808 */ /* 0x000fe20005000000 */
[----:B------:R-:W-:Y:S01]  /*3870*/  IMAD.MOV.U32 R153, RZ, RZ, R109 ;  /* 0x000000ffff997224 */ /* 0x000fe200078e006d */
[----:B------:R-:W-:Y:S01]  /*3880*/  ISETP.GE.AND P2, PT, R66, R50, PT ;  /* 0x000000324200720c */ /* 0x000fe20003f46270 */
[----:B------:R-:W-:-:S02]  /*3890*/  IMAD.MOV.U32 R109, RZ, RZ, R92 ;  /* 0x000000ffff6d7224 */ /* 0x000fc400078e005c */
[----:B------:R-:W-:Y:S01]  /*38a0*/  IMAD.MOV.U32 R92, RZ, RZ, R93 ;  /* 0x000000ffff5c7224 */ /* 0x000fe200078e005d */
[----:B------:R-:W-:Y:S01]  /*38b0*/  FSEL R93, R40, -INF , !P0 ;  /* 0xff800000285d7808 */ /* 0x000fe20004000000 */
[----:B-1----:R-:W-:Y:S01]  /*38c0*/  IMAD.MOV.U32 R3, RZ, RZ, R2 ;  /* 0x000000ffff037224 */ /* 0x002fe200078e0002 */
[----:B------:R-:W-:-:S03]  /*38d0*/  IABS R2, R5 ;  /* 0x0000000500027213 */ /* 0x000fc60000000000 */
[----:B------:R1:W-:Y:S08]  /*38e0*/  I2F R156, R3 ;  /* 0x00000003009c7306 */ /* 0x0003f00000201400 */
[----:B------:R-:W2:Y:S01]  /*38f0*/  I2F R6, R2 ;  /* 0x0000000200067306 */ /* 0x000ea20000201400 */
[----:B-1----:R-:W-:-:S05]  /*3900*/  IMAD.IADD R3, R10, 0x1, -R49 ;  /* 0x000000010a037824 */ /* 0x002fca00078e0a31 */
[----:B------:R-:W-:Y:S01]  /*3910*/  IABS R3, R3 ;  /* 0x0000000300037213 */ /* 0x000fe20000000000 */
[----:B--2---:R-:W-:-:S03]  /*3920*/  FFMA.FTZ R22, R6, -R132, R107 ;  /* 0x8000008406167223 */ /* 0x004fc6000001006b */
[----:B------:R-:W-:Y:S01]  /*3930*/  MOV R2, R3 ;  /* 0x0000000300027202 */ /* 0x000fe20000000f00 */
[----:B------:R-:W-:-:S03]  /*3940*/  IMAD.IADD R3, R11, 0x1, -R49 ;  /* 0x000000010b037824 */ /* 0x000fc600078e0a31 */
[----:B------:R1:W2:Y:S01]  /*3950*/  I2F R5, R2 ;  /* 0x0000000200057306 */ /* 0x0002a20000201400 */
[----:B------:R-:W-:Y:S01]  /*3960*/  FSEL R126, R22, -INF , !P1 ;  /* 0xff800000167e7808 */ /* 0x000fe20004800000 */
[----:B-1----:R-:W-:Y:S01]  /*3970*/  IMAD.MOV.U32 R2, RZ, RZ, R0 ;  /* 0x000000ffff027224 */ /* 0x002fe200078e0000 */
[----:B------:R-:W-:Y:S01]  /*3980*/  IABS R0, R3 ;  /* 0x0000000300007213 */ /* 0x000fe20000000000 */
[----:B------:R-:W-:-:S04]  /*3990*/  IMAD.IADD R3, R9, 0x1, -R52 ;  /* 0x0000000109037824 */ /* 0x000fc800078e0a34 */
[----:B------:R1:W-:Y:S01]  /*39a0*/  I2F R131, R2 ;  /* 0x0000000200837306 */ /* 0x0003e20000201400 */
[----:B--2---:R-:W-:Y:S01]  /*39b0*/  FFMA.FTZ R19, R5, -R132, R45 ;  /* 0x8000008405137223 */ /* 0x004fe2000001002d */
[----:B------:R-:W-:Y:S01]  /*39c0*/  MOV R45, R140 ;  /* 0x0000008c002d7202 */ /* 0x000fe20000000f00 */
[----:B------:R-:W-:Y:S02]  /*39d0*/  IMAD.MOV.U32 R140, RZ, RZ, R125 ;  /* 0x000000ffff8c7224 */ /* 0x000fe400078e007d */
[----:B------:R-:W-:Y:S01]  /*39e0*/  IMAD.MOV.U32 R125, RZ, RZ, R90 ;  /* 0x000000ffff7d7224 */ /* 0x000fe200078e005a */
[----:B------:R-:W-:Y:S02]  /*39f0*/  FSEL R90, R42, -INF , !P6 ;  /* 0xff8000002a5a7808 */ /* 0x000fe40007000000 */
[----:B-1----:R-:W-:Y:S02]  /*3a00*/  MOV R2, R0 ;  /* 0x0000000000027202 */ /* 0x002fe40000000f00 */
[----:B------:R-:W-:Y:S01]  /*3a10*/  IABS R0, R3 ;  /* 0x0000000300007213 */ /* 0x000fe20000000000 */
[----:B------:R-:W-:Y:S01]  /*3a20*/  IMAD.IADD R3, R10, 0x1, -R52 ;  /* 0x000000010a037824 */ /* 0x000fe200078e0a34 */
[----:B------:R1:W2:Y:S03]  /*3a30*/  I2F R6, R2 ;  /* 0x0000000200067306 */ /* 0x0002a60000201400 */
[----:B-1----:R-:W-:Y:S01]  /*3a40*/  IMAD.MOV.U32 R2, RZ, RZ, R0 ;  /* 0x000000ffff027224 */ /* 0x002fe200078e0000 */
[----:B------:R-:W-:Y:S01]  /*3a50*/  IABS R0, R3 ;  /* 0x0000000300007213 */ /* 0x000fe20000000000 */
[----:B------:R-:W-:Y:S01]  /*3a60*/  IMAD.IADD R3, R11, 0x1, -R52 ;  /* 0x000000010b037824 */ /* 0x000fe200078e0a34 */
[----:B------:R-:W-:-:S02]  /*3a70*/  MOV R52, R174 ;  /* 0x000000ae00347202 */ /* 0x000fc40000000f00 */
[----:B------:R1:W3:Y:S01]  /*3a80*/  I2F R5, R2 ;  /* 0x0000000200057306 */ /* 0x0002e20000201400 */
[----:B--2---:R-:W-:Y:S01]  /*3a90*/  FFMA.FTZ R18, R6, -R132, R47 ;  /* 0x8000008406127223 */ /* 0x004fe2000001002f */
[----:B------:R-:W-:Y:S01]  /*3aa0*/  FSEL R174, R19, -INF , !P1 ;  /* 0xff80000013ae7808 */ /* 0x000fe20004800000 */
[----:B------:R-:W-:Y:S02]  /*3ab0*/  IMAD.MOV.U32 R47, RZ, RZ, R154 ;  /* 0x000000ffff2f7224 */ /* 0x000fe400078e009a */
[----:B------:R-:W-:Y:S01]  /*3ac0*/  IMAD.MOV.U32 R154, RZ, RZ, R110 ;  /* 0x000000ffff9a7224 */ /* 0x000fe200078e006e */
[----:B------:R-:W-:Y:S02]  /*3ad0*/  FSEL R181, R18, -INF , !P1 ;  /* 0xff80000012b57808 */ /* 0x000fe40004800000 */
[----:B------:R-:W-:-:S04]  /*3ae0*/  ISETP.GE.AND P1, PT, R67, R50, PT ;  /* 0x000000324300720c */ /* 0x000fc80003f26270 */
[----:B------:R-:W-:Y:S01]  /*3af0*/  FSEL R81, R73, -INF , !P1 ;  /* 0xff80000049517808 */ /* 0x000fe20004800000 */
[----:B-1----:R-:W-:Y:S01]  /*3b00*/  IMAD.MOV.U32 R2, RZ, RZ, R0 ;  /* 0x000000ffff027224 */ /* 0x002fe200078e0000 */
[----:B------:R-:W-:Y:S01]  /*3b10*/  IABS R0, R3 ;  /* 0x0000000300007213 */ /* 0x000fe20000000000 */
[----:B------:R-:W-:Y:S02]  /*3b20*/  IMAD.IADD R3, R9, 0x1, -R53 ;  /* 0x0000000109037824 */ /* 0x000fe400078e0a35 */
[----:B------:R1:W2:Y:S01]  /*3b30*/  I2F R7, R2 ;  /* 0x0000000200077306 */ /* 0x0002a20000201400 */
[----:B---3--:R-:W-:Y:S02]  /*3b40*/  FFMA.FTZ R29, R5, -R132, R158 ;  /* 0x80000084051d7223 */ /* 0x008fe4000001009e */
[----:B------:R-:W-:Y:S01]  /*3b50*/  IMAD.MOV.U32 R158, RZ, RZ, R153 ;  /* 0x000000ffff9e7224 */ /* 0x000fe200078e0099 */
[----:B-1----:R-:W-:Y:S01]  /*3b60*/  MOV R2, R0 ;  /* 0x0000000000027202 */ /* 0x002fe20000000f00 */
[----:B--2---:R-:W-:Y:S01]  /*3b70*/  FFMA.FTZ R28, R7, -R132, R112 ;  /* 0x80000084071c7223 */ /* 0x004fe20000010070 */
[----:B------:R-:W-:Y:S01]  /*3b80*/  IABS R0, R3 ;  /* 0x0000000300007213 */ /* 0x000fe20000000000 */
[--C-:B------:R-:W-:Y:S01]  /*3b90*/  IMAD.IADD R3, R10, 0x1, -R53.reuse ;  /* 0x000000010a037824 */ /* 0x100fe200078e0a35 */
[----:B------:R1:W2:Y:S03]  /*3ba0*/  I2F R6, R2 ;  /* 0x0000000200067306 */ /* 0x0002a60000201400 */
[----:B-1----:R-:W-:Y:S01]  /*3bb0*/  IMAD.MOV.U32 R2, RZ, RZ, R0 ;  /* 0x000000ffff027224 */ /* 0x002fe200078e0000 */
[----:B------:R-:W-:Y:S01]  /*3bc0*/  IABS R0, R3 ;  /* 0x0000000300007213 */ /* 0x000fe20000000000 */
[----:B------:R-:W-:-:S03]  /*3bd0*/  IMAD.IADD R3, R11, 0x1, -R53 ;  /* 0x000000010b037824 */ /* 0x000fc600078e0a35 */
[----:B------:R1:W3:Y:S01]  /*3be0*/  I2F R8, R2 ;  /* 0x0000000200087306 */ /* 0x0002e20000201400 */
[----:B--2---:R-:W-:Y:S02]  /*3bf0*/  FFMA.FTZ R17, R6, -R132, R114 ;  /* 0x8000008406117223 */ /* 0x004fe40000010072 */
[----:B------:R-:W-:Y:S02]  /*3c00*/  IMAD.MOV.U32 R114, RZ, RZ, R140 ;  /* 0x000000ffff727224 */ /* 0x000fe400078e008c */
[----:B------:R-:W-:Y:S01]  /*3c10*/  IMAD.MOV.U32 R53, RZ, RZ, R99 ;  /* 0x000000ffff357224 */ /* 0x000fe200078e0063 */
[----:B-1----:R-:W-:Y:S01]  /*3c20*/  MOV R2, R0 ;  /* 0x0000000000027202 */ /* 0x002fe20000000f00 */
[----:B---3--:R-:W-:Y:S01]  /*3c30*/  FFMA.FTZ R35, R8, -R132, R159 ;  /* 0x8000008408237223 */ /* 0x008fe2000001009f */
[----:B------:R-:W-:Y:S01]  /*3c40*/  IABS R0, R3 ;  /* 0x0000000300007213 */ /* 0x000fe20000000000 */
[--C-:B------:R-:W-:Y:S01]  /*3c50*/  IMAD.IADD R3, R9, 0x1, -R55.reuse ;  /* 0x0000000109037824 */ /* 0x100fe200078e0a37 */
[----:B------:R1:W2:Y:S02]  /*3c60*/  I2F R5, R2 ;  /* 0x0000000200057306 */ /* 0x0002a40000201400 */
[----:B------:R-:W-:Y:S01]  /*3c70*/  FSEL R112, R35, -INF , !P6 ;  /* 0xff80000023707808 */ /* 0x000fe20007000000 */
[----:B-1----:R-:W-:Y:S01]  /*3c80*/  IMAD.MOV.U32 R2, RZ, RZ, R0 ;  /* 0x000000ffff027224 */ /* 0x002fe200078e0000 */
[----:B------:R-:W-:Y:S01]  /*3c90*/  IABS R0, R3 ;  /* 0x0000000300007213 */ /* 0x000fe20000000000 */
[----:B------:R-:W-:-:S03]  /*3ca0*/  IMAD.IADD R3, R10, 0x1, -R55 ;  /* 0x000000010a037824 */ /* 0x000fc600078e0a37 */
[----:B------:R1:W3:Y:S01]  /*3cb0*/  I2F R7, R2 ;  /* 0x0000000200077306 */ /* 0x0002e20000201400 */
[----:B--2---:R-:W-:Y:S01]  /*3cc0*/  FFMA.FTZ R34, R5, -R132, R113 ;  /* 0x8000008405227223 */ /* 0x004fe20000010071 */
[----:B------:R-:W-:Y:S01]  /*3cd0*/  MOV R113, R128 ;  /* 0x0000008000717202 */ /* 0x000fe20000000f00 */
[----:B------:R-:W-:-:S03]  /*3ce0*/  IMAD.MOV.U32 R128, RZ, RZ, R134 ;  /* 0x000000ffff807224 */ /* 0x000fc600078e0086 */
[----:B------:R-:W-:Y:S02]  /*3cf0*/  FSEL R151, R34, -INF , !P6 ;  /* 0xff80000022977808 */ /* 0x000fe40007000000 */
[----:B-1----:R-:W-:Y:S01]  /*3d00*/  MOV R2, R0 ;  /* 0x0000000000027202 */ /* 0x002fe20000000f00 */
[----:B---3--:R-:W-:Y:S01]  /*3d10*/  FFMA.FTZ R30, R7, -R132, R115 ;  /* 0x80000084071e7223 */ /* 0x008fe20000010073 */
[----:B------:R-:W-:Y:S01]  /*3d20*/  IABS R0, R3 ;  /* 0x0000000300007213 */ /* 0x000fe20000000000 */
[----:B------:R-:W-:Y:S01]  /*3d30*/  IMAD.IADD R3, R11, 0x1, -R55 ;  /* 0x000000010b037824 */ /* 0x000fe200078e0a37 */
[----:B------:R1:W2:Y:S01]  /*3d40*/  I2F R6, R2 ;  /* 0x0000000200067306 */ /* 0x0002a20000201400 */
[----:B------:R-:W-:Y:S01]  /*3d50*/  FSEL R115, R29, -INF , !P0 ;  /* 0xff8000001d737808 */ /* 0x000fe20004000000 */
[----:B------:R-:W-:Y:S02]  /*3d60*/  IMAD.MOV.U32 R55, RZ, RZ, R175 ;  /* 0x000000ffff377224 */ /* 0x000fe400078e00af */
[----:B-1----:R-:W-:Y:S01]  /*3d70*/  IMAD.MOV.U32 R2, RZ, RZ, R0 ;  /* 0x000000ffff027224 */ /* 0x002fe200078e0000 */
[----:B------:R-:W-:Y:S01]  /*3d80*/  IABS R0, R3 ;  /* 0x0000000300007213 */ /* 0x000fe20000000000 */
[----:B------:R-:W-:-:S02]  /*3d90*/  IMAD.IADD R3, R9, 0x1, -R64 ;  /* 0x0000000109037824 */ /* 0x000fc400078e0a40 */
[----:B------:R1:W3:Y:S01]  /*3da0*/  I2F R12, R2 ;  /* 0x00000002000c7306 */ /* 0x0002e20000201400 */
[----:B--2---:R-:W-:Y:S01]  /*3db0*/  FFMA.FTZ R36, R6, -R132, R86 ;  /* 0x8000008406247223 */ /* 0x004fe20000010056 */
[----:B------:R-:W-:Y:S01]  /*3dc0*/  FSEL R86, R51, -INF , !P4 ;  /* 0xff80000033567808 */ /* 0x000fe20006000000 */
[----:B------:R-:W-:-:S03]  /*3dd0*/  IMAD.MOV.U32 R51, RZ, RZ, R150 ;  /* 0x000000ffff337224 */ /* 0x000fc600078e0096 */
[----:B------:R-:W-:Y:S02]  /*3de0*/  FSEL R110, R36, -INF , !P5 ;  /* 0xff800000246e7808 */ /* 0x000fe40006800000 */
[----:B-1----:R-:W-:Y:S01]  /*3df0*/  MOV R2, R0 ;  /* 0x0000000000027202 */ /* 0x002fe20000000f00 */
[----:B---3--:R-:W-:Y:S01]  /*3e00*/  FFMA.FTZ R31, R12, -R132, R76 ;  /* 0x800000840c1f7223 */ /* 0x008fe2000001004c */
[----:B------:R-:W-:Y:S01]  /*3e10*/  IABS R0, R3 ;  /* 0x0000000300007213 */ /* 0x000fe20000000000 */
[----:B------:R-:W-:Y:S01]  /*3e20*/  IMAD.IADD R3, R10, 0x1, -R64 ;  /* 0x000000010a037824 */ /* 0x000fe200078e0a40 */
[----:B------:R1:W2:Y:S02]  /*3e30*/  I2F R8, R2 ;  /* 0x0000000200087306 */ /* 0x0002a40000201400 */
[----:B------:R-:W-:Y:S01]  /*3e40*/  FSEL R142, R31, -INF , !P5 ;  /* 0xff8000001f8e7808 */ /* 0x000fe20006800000 */
[----:B-1----:R-:W-:Y:S01]  /*3e50*/  IMAD.MOV.U32 R2, RZ, RZ, R0 ;  /* 0x000000ffff027224 */ /* 0x002fe200078e0000 */
[----:B------:R-:W-:Y:S01]  /*3e60*/  IABS R0, R3 ;  /* 0x0000000300007213 */ /* 0x000fe20000000000 */
[----:B------:R-:W-:-:S03]  /*3e70*/  IMAD.IADD R3, R11, 0x1, -R64 ;  /* 0x000000010b037824 */ /* 0x000fc600078e0a40 */
[----:B------:R1:W3:Y:S01]  /*3e80*/  I2F R13, R2 ;  /* 0x00000002000d7306 */ /* 0x0002e20000201400 */
[----:B--2---:R-:W-:Y:S01]  /*3e90*/  FFMA.FTZ R20, R8, -R132, R78 ;  /* 0x8000008408147223 */ /* 0x004fe2000001004e */
[----:B-1----:R-:W-:Y:S01]  /*3ea0*/  MOV R2, R0 ;  /* 0x0000000000027202 */ /* 0x002fe20000000f00 */
[----:B---3--:R-:W-:Y:S01]  /*3eb0*/  FFMA.FTZ R33, R13, -R132, R87 ;  /* 0x800000840d217223 */ /* 0x008fe20000010057 */
[----:B------:R-:W-:Y:S01]  /*3ec0*/  IABS R0, R3 ;  /* 0x0000000300007213 */ /* 0x000fe20000000000 */
[----:B------:R-:W-:-:S03]  /*3ed0*/  IMAD.IADD R3, R9, 0x1, -R65 ;  /* 0x0000000109037824 */ /* 0x000fc600078e0a41 */
[----:B------:R1:W2:Y:S02]  /*3ee0*/  I2F R5, R2 ;  /* 0x0000000200057306 */ /* 0x0002a40000201400 */
[----:B-1----:R-:W-:Y:S01]  /*3ef0*/  IMAD.MOV.U32 R2, RZ, RZ, R0 ;  /* 0x000000ffff027224 */ /* 0x002fe200078e0000 */
[----:B------:R-:W-:Y:S01]  /*3f00*/  IABS R0, R3 ;  /* 0x0000000300007213 */ /* 0x000fe20000000000 */
[----:B------:R-:W-:-:S04]  /*3f10*/  IMAD.IADD R3, R10, 0x1, -R65 ;  /* 0x000000010a037824 */ /* 0x000fc800078e0a41 */
[----:B------:R1:W3:Y:S01]  /*3f20*/  I2F R7, R2 ;  /* 0x0000000200077306 */ /* 0x0002e20000201400 */
[----:B--2---:R-:W-:Y:S02]  /*3f30*/  FFMA.FTZ R21, R5, -R132, R77 ;  /* 0x8000008405157223 */ /* 0x004fe4000001004d */
[----:B------:R-:W-:Y:S01]  /*3f40*/  IMAD.MOV.U32 R77, RZ, RZ, R84 ;  /* 0x000000ffff4d7224 */ /* 0x000fe200078e0054 */
[----:B------:R-:W-:Y:S02]  /*3f50*/  MOV R84, R89 ;  /* 0x0000005900547202 */ /* 0x000fe40000000f00 */
[----:B------:R-:W-:Y:S02]  /*3f60*/  FSEL R140, R21, -INF , !P4 ;  /* 0xff800000158c7808 */ /* 0x000fe40006000000 */
[----:B------:R-:W-:Y:S01]  /*3f70*/  MOV R89, R180 ;  /* 0x000000b400597202 */ /* 0x000fe20000000f00 */
[----:B------:R-:W-:Y:S01]  /*3f80*/  IMAD.MOV.U32 R49, RZ, RZ, R84 ;  /* 0x000000ffff317224 */ /* 0x000fe200078e0054 */
[----:B------:R-:W-:-:S02]  /*3f90*/  FSEL R180, R17, -INF , !P0 ;  /* 0xff80000011b47808 */ /* 0x000fc40004000000 */
[----:B------:R-:W-:Y:S02]  /*3fa0*/  FSEL R84, R54, -INF , !P3 ;  /* 0xff80000036547808 */ /* 0x000fe40005800000 */
[----:B-1----:R-:W-:Y:S01]  /*3fb0*/  MOV R2, R0 ;  /* 0x0000000000027202 */ /* 0x002fe20000000f00 */
[----:B---3--:R-:W-:Y:S01]  /*3fc0*/  FFMA.FTZ R7, R7, -R132, R79 ;  /* 0x8000008407077223 */ /* 0x008fe2000001004f */
[----:B------:R-:W-:Y:S01]  /*3fd0*/  IABS R0, R3 ;  /* 0x0000000300007213 */ /* 0x000fe20000000000 */
[----:B------:R-:W-:Y:S01]  /*3fe0*/  IMAD.IADD R3, R11, 0x1, -R65 ;  /* 0x000000010b037824 */ /* 0x000fe200078e0a41 */
[----:B------:R1:W2:Y:S01]  /*3ff0*/  I2F R6, R2 ;  /* 0x0000000200067306 */ /* 0x0002a20000201400 */
[----:B------:R-:W-:Y:S01]  /*4000*/  MOV R65, R154 ;  /* 0x0000009a00417202 */ /* 0x000fe20000000f00 */
[----:B------:R-:W-:Y:S02]  /*4010*/  IMAD.MOV.U32 R79, RZ, RZ, R103 ;  /* 0x000000ffff4f7224 */ /* 0x000fe400078e0067 */
[----:B-1----:R-:W-:Y:S01]  /*4020*/  IMAD.MOV.U32 R2, RZ, RZ, R0 ;  /* 0x000000ffff027224 */ /* 0x002fe200078e0000 */
[----:B------:R-:W-:Y:S01]  /*4030*/  IABS R0, R3 ;  /* 0x0000000300007213 */ /* 0x000fe20000000000 */
[----:B------:R-:W-:-:S02]  /*4040*/  IMAD.IADD R3, R9, 0x1, -R66 ;  /* 0x0000000109037824 */ /* 0x000fc400078e0a42 */
[----:B------:R1:W3:Y:S01]  /*4050*/  I2F R14, R2 ;  /* 0x00000002000e7306 */ /* 0x0002e20000201400 */
[----:B--2---:R-:W-:Y:S01]  /*4060*/  FFMA.FTZ R23, R6, -R132, R162 ;  /* 0x8000008406177223 */ /* 0x004fe200000100a2 */
[----:B------:R-:W-:-:S04]  /*4070*/  FSEL R162, R7, -INF , !P4 ;  /* 0xff80000007a27808 */ /* 0x000fc80006000000 */
[----:B------:R-:W-:Y:S02]  /*4080*/  FSEL R107, R23, -INF , !P3 ;  /* 0xff800000176b7808 */ /* 0x000fe40005800000 */
[----:B-1----:R-:W-:Y:S01]  /*4090*/  MOV R2, R0 ;  /* 0x0000000000027202 */ /* 0x002fe20000000f00 */
[----:B---3--:R-:W-:Y:S01]  /*40a0*/  FFMA.FTZ R17, R14, -R132, R116 ;  /* 0x800000840e117223 */ /* 0x008fe20000010074 */
[----:B------:R-:W-:Y:S01]  /*40b0*/  IABS R0, R3 ;  /* 0x0000000300007213 */ /* 0x000fe20000000000 */
[----:B------:R-:W-:Y:S01]  /*40c0*/  IMAD.IADD R3, R10, 0x1, -R66 ;  /* 0x000000010a037824 */ /* 0x000fe200078e0a42 */
[----:B------:R1:W2:Y:S01]  /*40d0*/  I2F R12, R2 ;  /* 0x00000002000c7306 */ /* 0x0002a20000201400 */
[----:B------:R-:W-:Y:S01]  /*40e0*/  IMAD.MOV.U32 R116, RZ, RZ, R125 ;  /* 0x000000ffff747224 */ /* 0x000fe200078e007d */
[----:B------:R-:W-:Y:S02]  /*40f0*/  FSEL R150, R17, -INF , !P3 ;  /* 0xff80000011967808 */ /* 0x000fe40005800000 */
[----:B------:R-:W-:Y:S01]  /*4100*/  MOV R125, R169 ;  /* 0x000000a9007d7202 */ /* 0x000fe20000000f00 */
[----:B-1----:R-:W-:Y:S01]  /*4110*/  IMAD.MOV.U32 R2, RZ, RZ, R0 ;  /* 0x000000ffff027224 */ /* 0x002fe200078e0000 */
[----:B------:R-:W-:Y:S01]  /*4120*/  IABS R0, R3 ;  /* 0x0000000300007213 */ /* 0x000fe20000000000 */
[----:B------:R-:W-:-:S02]  /*4130*/  IMAD.IADD R3, R11, 0x1, -R66 ;  /* 0x000000010b037824 */ /* 0x000fc400078e0a42 */
[----:B------:R1:W3:Y:S01]  /*4140*/  I2F R16, R2 ;  /* 0x0000000200107306 */ /* 0x0002e20000201400 */
[----:B--2---:R-:W-:Y:S02]  /*4150*/  FFMA.FTZ R8, R12, -R132, R118 ;  /* 0x800000840c087223 */ /* 0x004fe40000010076 */
[----:B------:R-:W-:Y:S01]  /*4160*/  IMAD.MOV.U32 R118, RZ, RZ, R170 ;  /* 0x000000ffff767224 */ /* 0x000fe200078e00aa */
[----:B------:R-:W-:Y:S02]  /*4170*/  FSEL R170, R30, -INF , !P6 ;  /* 0xff8000001eaa7808 */ /* 0x000fe40007000000 */
[-C--:B------:R-:W-:Y:S02]  /*4180*/  ISETP.GE.AND P6, PT, R69, R50.reuse, PT ;  /* 0x000000324500720c */ /* 0x080fe40003fc6270 */
[----:B------:R-:W-:Y:S02]  /*4190*/  FSEL R175, R8, -INF , !P3 ;  /* 0xff80000008af7808 */ /* 0x000fe40005800000 */
[----:B------:R-:W-:-:S02]  /*41a0*/  ISETP.GE.AND P3, PT, R72, R50, PT ;  /* 0x000000324800720c */ /* 0x000fc40003f66270 */
[----:B------:R-:W-:Y:S02]  /*41b0*/  FSEL R76, R80, -INF , !P6 ;  /* 0xff800000504c7808 */ /* 0x000fe40007000000 */
        /* <DEDUP_REMOVED lines=10> */
[----:B--2---:R-:W-:Y:S02]  /*4260*/  FFMA.FTZ R12, R15, -R132, R117 ;  /* 0x800000840f0c7223 */ /* 0x004fe40000010075 */
[----:B------:R-:W-:Y:S01]  /*4270*/  IMAD.MOV.U32 R117, RZ, RZ, R173 ;  /* 0x000000ffff757224 */ /* 0x000fe200078e00ad */
[----:B------:R-:W-:Y:S02]  /*4280*/  FSEL R173, R20, -INF , !P5 ;  /* 0xff80000014ad7808 */ /* 0x000fe40006800000 */
[----:B------:R-:W-:Y:S02]  /*4290*/  FSEL R143, R12, -INF , !P2 ;  /* 0xff8000000c8f7808 */ /* 0x000fe40005000000 */
[----:B-1----:R-:W-:Y:S01]  /*42a0*/  MOV R2, R0 ;  /* 0x0000000000027202 */ /* 0x002fe20000000f00 */
[----:B---3--:R-:W-:Y:S01]  /*42b0*/  FFMA.FTZ R6, R13, -R132, R119 ;  /* 0x800000840d067223 */ /* 0x008fe20000010077 */
[----:B------:R-:W-:Y:S01]  /*42c0*/  IABS R0, R3 ;  /* 0x0000000300007213 */ /* 0x000fe20000000000 */
[----:B------:R-:W-:Y:S01]  /*42d0*/  IMAD.IADD R3, R11, 0x1, -R67 ;  /* 0x000000010b037824 */ /* 0x000fe200078e0a43 */
[----:B------:R1:W2:Y:S01]  /*42e0*/  I2F R5, R2 ;  /* 0x0000000200057306 */ /* 0x0002a20000201400 */
[----:B------:R-:W-:Y:S01]  /*42f0*/  IMAD.MOV.U32 R67, RZ, RZ, R160 ;  /* 0x000000ffff437224 */ /* 0x000fe200078e00a0 */
[----:B------:R-:W-:Y:S01]  /*4300*/  FSEL R169, R6, -INF , !P2 ;  /* 0xff80000006a97808 */ /* 0x000fe20005000000 */
[----:B------:R-:W-:Y:S01]  /*4310*/  IMAD.MOV.U32 R160, RZ, RZ, R171 ;  /* 0x000000ffffa07224 */ /* 0x000fe200078e00ab */
[----:B------:R-:W-:-:S02]  /*4320*/  FSEL R171, R28, -INF , !P0 ;  /* 0xff8000001cab7808 */ /* 0x000fc40004000000 */
[----:B------:R-:W-:Y:S02]  /*4330*/  ISETP.GE.AND P0, PT, R68, R50, PT ;  /* 0x000000324400720c */ /* 0x000fe40003f06270 */
[----:B------:R-:W-:Y:S02]  /*4340*/  MOV R119, R160 ;  /* 0x000000a000777202 */ /* 0x000fe40000000f00 */
[----:B------:R-:W-:Y:S01]  /*4350*/  FSEL R78, R74, -INF , !P0 ;  /* 0xff8000004a4e7808 */ /* 0x000fe20004000000 */
[----:B-1----:R-:W-:Y:S01]  /*4360*/  IMAD.MOV.U32 R2, RZ, RZ, R0 ;  /* 0x000000ffff027224 */ /* 0x002fe200078e0000 */
[----:B------:R-:W-:Y:S01]  /*4370*/  IABS R0, R3 ;  /* 0x0000000300007213 */ /* 0x000fe20000000000 */
[----:B------:R-:W-:Y:S02]  /*4380*/  IMAD.IADD R3, R9, 0x1, -R68 ;  /* 0x0000000109037824 */ /* 0x000fe400078e0a44 */
[----:B------:R1:W3:Y:S01]  /*4390*/  I2F R19, R2 ;  /* 0x0000000200137306 */ /* 0x0002e20000201400 */
[----:B--2---:R-:W-:-:S05]  /*43a0*/  FFMA.FTZ R14, R5, -R132, R82 ;  /* 0x80000084050e7223 */ /* 0x004fca0000010052 */
[----:B------:R-:W-:Y:S02]  /*43b0*/  FSEL R103, R14, -INF , !P1 ;  /* 0xff8000000e677808 */ /* 0x000fe40004800000 */
[----:B-1----:R-:W-:Y:S01]  /*43c0*/  MOV R2, R0 ;  /* 0x0000000000027202 */ /* 0x002fe20000000f00 */
[----:B---3--:R-:W-:Y:S01]  /*43d0*/  FFMA.FTZ R7, R19, -R132, R144 ;  /* 0x8000008413077223 */ /* 0x008fe20000010090 */
[----:B------:R-:W-:Y:S01]  /*43e0*/  IABS R0, R3 ;  /* 0x0000000300007213 */ /* 0x000fe20000000000 */
[----:B------:R-:W-:Y:S01]  /*43f0*/  IMAD.IADD R3, R10, 0x1, -R68 ;  /* 0x000000010a037824 */ /* 0x000fe200078e0a44 */
[----:B------:R1:W2:Y:S01]  /*4400*/  I2F R18, R2 ;  /* 0x0000000200127306 */ /* 0x0002a20000201400 */
[----:B------:R-:W-:Y:S02]  /*4410*/  IMAD.MOV.U32 R144, RZ, RZ, R92 ;  /* 0x000000ffff907224 */ /* 0x000fe400078e005c */
[----:B------:R-:W-:Y:S02]  /*4420*/  IMAD.MOV.U32 R92, RZ, RZ, R168 ;  /* 0x000000ffff5c7224 */ /* 0x000fe400078e00a8 */
[----:B-1----:R-:W-:Y:S01]  /*4430*/  IMAD.MOV.U32 R2, RZ, RZ, R0 ;  /* 0x000000ffff027224 */ /* 0x002fe200078e0000 */
[----:B------:R-:W-:Y:S01]  /*4440*/  IABS R0, R3 ;  /* 0x0000000300007213 */ /* 0x000fe20000000000 */
[----:B------:R-:W-:-:S02]  /*4450*/  IMAD.IADD R3, R11, 0x1, -R68 ;  /* 0x000000010b037824 */ /* 0x000fc400078e0a44 */
[----:B------:R1:W3:Y:S01]  /*4460*/  I2F R22, R2 ;  /* 0x0000000200167306 */ /* 0x0002e20000201400 */
[----:B------:R-:W-:Y:S01]  /*4470*/  IMAD.MOV.U32 R68, RZ, RZ, R109 ;  /* 0x000000ffff447224 */ /* 0x000fe200078e006d */
[----:B------:R-:W-:Y:S01]  /*4480*/  FSEL R109, R33, -INF , !P4 ;  /* 0xff800000216d7808 */ /* 0x000fe20006000000 */
[----:B--2---:R-:W-:Y:S01]  /*4490*/  FFMA.FTZ R5, R18, -R132, R146 ;  /* 0x8000008412057223 */ /* 0x004fe20000010092 */
[----:B------:R-:W-:Y:S02]  /*44a0*/  ISETP.GE.AND P4, PT, R71, R50, PT ;  /* 0x000000324700720c */ /* 0x000fe40003f86270 */
[----:B------:R-:W-:Y:S02]  /*44b0*/  MOV R146, R95 ;  /* 0x0000005f00927202 */ /* 0x000fe40000000f00 */
[----:B------:R-:W-:Y:S02]  /*44c0*/  FSEL R168, R5, -INF , !P1 ;  /* 0xff80000005a87808 */ /* 0x000fe40004800000 */
[----:B------:R-:W-:-:S02]  /*44d0*/  FSEL R73, R91, -INF , !P4 ;  /* 0xff8000005b497808 */ /* 0x000fc40006000000 */
[----:B-1----:R-:W-:Y:S01]  /*44e0*/  MOV R2, R0 ;  /* 0x0000000000027202 */ /* 0x002fe20000000f00 */
[----:B---3--:R-:W-:Y:S01]  /*44f0*/  FFMA.FTZ R13, R22, -R132, R83 ;  /* 0x80000084160d7223 */ /* 0x008fe20000010053 */
[----:B------:R-:W-:Y:S01]  /*4500*/  IABS R0, R3 ;  /* 0x0000000300007213 */ /* 0x000fe20000000000 */
[----:B------:R-:W-:Y:S01]  /*4510*/  IMAD.IADD R3, R9, 0x1, -R69 ;  /* 0x0000000109037824 */ /* 0x000fe200078e0a45 */
[----:B------:R1:W2:Y:S01]  /*4520*/  I2F R28, R2 ;  /* 0x00000002001c7306 */ /* 0x0002a20000201400 */
[----:B------:R-:W-:Y:S02]  /*4530*/  FSEL R83, R62, -INF , !P2 ;  /* 0xff8000003e537808 */ /* 0x000fe40005000000 */
[----:B------:R-:W-:Y:S02]  /*4540*/  ISETP.GE.AND P2, PT, R56, R50, PT ;  /* 0x000000323800720c */ /* 0x000fe40003f46270 */
[----:B------:R-:W-:Y:S01]  /*4550*/  FSEL R99, R13, -INF , !P0 ;  /* 0xff8000000d637808 */ /* 0x000fe20004000000 */
[----:B-1----:R-:W-:Y:S01]  /*4560*/  IMAD.MOV.U32 R2, RZ, RZ, R0 ;  /* 0x000000ffff027224 */ /* 0x002fe200078e0000 */
[----:B------:R-:W-:Y:S01]  /*4570*/  IABS R0, R3 ;  /* 0x0000000300007213 */ /* 0x000fe20000000000 */
[----:B--2---:R-:W-:Y:S01]  /*4580*/  FFMA.FTZ R8, R28, -R132, R145 ;  /* 0x800000841c087223 */ /* 0x004fe20000010091 */
[----:B------:R-:W-:Y:S01]  /*4590*/  IADD3 R3, -R69, R10, RZ ;  /* 0x0000000a45037210 */ /* 0x000fe20007ffe1ff */
[----:B------:R1:W2:Y:S01]  /*45a0*/  I2F R29, R2 ;  /* 0x00000002001d7306 */ /* 0x0002a20000201400 */
[----:B------:R-:W-:-:S02]  /*45b0*/  FSEL R145, R7, -INF , !P1 ;  /* 0xff80000007917808 */ /* 0x000fc40004800000 */
[----:B------:R-:W-:Y:S02]  /*45c0*/  ISETP.GE.AND P1, PT, R41, R50, PT ;  /* 0x000000322900720c */ /* 0x000fe40003f26270 */
[----:B------:R-:W-:Y:S01]  /*45d0*/  FSEL R134, R8, -INF , !P0 ;  /* 0xff80000008867808 */ /* 0x000fe20004000000 */
[----:B-1----:R-:W-:Y:S01]  /*45e0*/  IMAD.MOV.U32 R2, RZ, RZ, R0 ;  /* 0x000000ffff027224 */ /* 0x002fe200078e0000 */
[----:B------:R-:W-:Y:S01]  /*45f0*/  IABS R0, R3 ;  /* 0x0000000300007213 */ /* 0x000fe20000000000 */
[----:B------:R-:W-:Y:S02]  /*4600*/  IMAD.IADD R3, R11, 0x1, -R69 ;  /* 0x000000010b037824 */ /* 0x000fe400078e0a45 */
[----:B------:R1:W3:Y:S01]  /*4610*/  I2F R32, R2 ;  /* 0x0000000200207306 */ /* 0x0002e20000201400 */
[----:B------:R-:W-:Y:S01]  /*4620*/  IMAD.MOV.U32 R69, RZ, RZ, R89 ;  /* 0x000000ffff457224 */ /* 0x000fe200078e0059 */
[----:B------:R-:W-:Y:S01]  /*4630*/  FSEL R89, R43, -INF , !P5 ;  /* 0xff8000002b597808 */ /* 0x000fe20006800000 */
[----:B--2---:R-:W-:Y:S01]  /*4640*/  FFMA.FTZ R6, R29, -R132, R147 ;  /* 0x800000841d067223 */ /* 0x004fe20000010093 */
[----:B------:R-:W-:Y:S01]  /*4650*/  ISETP.GE.AND P5, PT, R70, R50, PT ;  /* 0x000000324600720c */ /* 0x000fe20003fa6270 */
[----:B------:R-:W-:-:S03]  /*4660*/  IMAD.MOV.U32 R43, RZ, RZ, R149 ;  /* 0x000000ffff2b7224 */ /* 0x000fc600078e0095 */
[----:B------:R-:W-:Y:S02]  /*4670*/  FSEL R149, R6, -INF , !P0 ;  /* 0xff80000006957808 */ /* 0x000fe40004000000 */
[----:B------:R-:W-:Y:S02]  /*4680*/  FSEL R74, R85, -INF , !P5 ;  /* 0xff800000554a7808 */ /* 0x000fe40006800000 */
[----:B------:R-:W-:Y:S02]  /*4690*/  ISETP.GE.AND P0, PT, R57, R50, PT ;  /* 0x000000323900720c */ /* 0x000fe40003f06270 */
        /* <DEDUP_REMOVED lines=8> */
[----:B------:R-:W-:Y:S01]  /*4720*/  MOV R51, R164 ;  /* 0x000000a400337202 */ /* 0x000fe20000000f00 */
[----:B-1----:R-:W-:Y:S01]  /*4730*/  IMAD.MOV.U32 R2, RZ, RZ, R0 ;  /* 0x000000ffff027224 */ /* 0x002fe200078e0000 */
[----:B------:R-:W-:Y:S01]  /*4740*/  IABS R0, R3 ;  /* 0x0000000300007213 */ /* 0x000fe20000000000 */
[----:B--2---:R-:W-:Y:S01]  /*4750*/  FFMA.FTZ R7, R34, -R132, R120 ;  /* 0x8000008422077223 */ /* 0x004fe20000010078 */
[----:B------:R-:W-:Y:S01]  /*4760*/  IADD3 R3, -R70, R10, RZ ;  /* 0x0000000a46037210 */ /* 0x000fe20007ffe1ff */
[----:B------:R1:W2:Y:S01]  /*4770*/  I2F R30, R2 ;  /* 0x00000002001e7306 */ /* 0x0002a20000201400 */
[----:B------:R-:W-:-:S02]  /*4780*/  IMAD.MOV.U32 R120, RZ, RZ, R128 ;  /* 0x000000ffff787224 */ /* 0x000fc400078e0080 */
[----:B------:R-:W-:Y:S01]  /*4790*/  IMAD.MOV.U32 R164, RZ, RZ, R221 ;  /* 0x000000ffffa47224 */ /* 0x000fe200078e00dd */
[----:B------:R-:W-:Y:S01]  /*47a0*/  FSEL R148, R7, -INF , !P6 ;  /* 0xff80000007947808 */ /* 0x000fe20007000000 */
[----:B-1----:R-:W-:Y:S01]  /*47b0*/  IMAD.MOV.U32 R2, RZ, RZ, R0 ;  /* 0x000000ffff027224 */ /* 0x002fe200078e0000 */
[----:B------:R-:W-:Y:S01]  /*47c0*/  IABS R0, R3 ;  /* 0x0000000300007213 */ /* 0x000fe20000000000 */
[----:B------:R-:W-:Y:S02]  /*47d0*/  IMAD.IADD R3, R11, 0x1, -R70 ;  /* 0x000000010b037824 */ /* 0x000fe400078e0a46 */
[----:B------:R1:W3:Y:S01]  /*47e0*/  I2F R35, R2 ;  /* 0x0000000200237306 */ /* 0x0002e20000201400 */
[----:B--2---:R-:W-:Y:S02]  /*47f0*/  FFMA.FTZ R5, R30, -R132, R122 ;  /* 0x800000841e057223 */ /* 0x004fe4000001007a */
[----:B------:R-:W-:-:S03]  /*4800*/  IMAD.MOV.U32 R122, RZ, RZ, R92 ;  /* 0x000000ffff7a7224 */ /* 0x000fc600078e005c */
[----:B------:R-:W-:Y:S02]  /*4810*/  FSEL R163, R5, -INF , !P6 ;  /* 0xff80000005a37808 */ /* 0x000fe40007000000 */
[----:B------:R-:W-:Y:S01]  /*4820*/  ISETP.GE.AND P6, PT, R60, R50, PT ;  /* 0x000000323c00720c */ /* 0x000fe20003fc6270 */
[----:B-1----:R-:W-:Y:S01]  /*4830*/  IMAD.MOV.U32 R2, RZ, RZ, R0 ;  /* 0x000000ffff027224 */ /* 0x002fe200078e0000 */
[----:B------:R-:W-:Y:S01]  /*4840*/  IABS R0, R3 ;  /* 0x0000000300007213 */ /* 0x000fe20000000000 */
[----:B------:R-:W-:Y:S02]  /*4850*/  IMAD.IADD R3, R9, 0x1, -R71 ;  /* 0x0000000109037824 */ /* 0x000fe400078e0a47 */
[----:B------:R1:W2:Y:S01]  /*4860*/  I2F R15, R2 ;  /* 0x00000002000f7306 */ /* 0x0002a20000201400 */
[----:B---3--:R-:W-:Y:S01]  /*4870*/  FFMA.FTZ R8, R35, -R132, R167 ;  /* 0x8000008423087223 */ /* 0x008fe200000100a7 */
[----:B------:R-:W-:-:S04]  /*4880*/  MOV R167, R69 ;  /* 0x0000004500a77202 */ /* 0x000fc80000000f00 */
[----:B------:R-:W-:Y:S01]  /*4890*/  FSEL R92, R8, -INF , !P5 ;  /* 0xff800000085c7808 */ /* 0x000fe20006800000 */
[----:B------:R-:W-:Y:S01]  /*48a0*/  FFMA.FTZ R8, R111, -R132, R193 ;  /* 0x800000846f087223 */ /* 0x000fe200000100c1 */
[----:B-1----:R-:W-:Y:S01]  /*48b0*/  MOV R2, R0 ;  /* 0x0000000000027202 */ /* 0x002fe20000000f00 */
[----:B--2---:R-:W-:Y:S01]  /*48c0*/  FFMA.FTZ R6, R15, -R132, R121 ;  /* 0x800000840f067223 */ /* 0x004fe20000010079 */
[----:B------:R-:W-:Y:S01]  /*48d0*/  IABS R0, R3 ;  /* 0x0000000300007213 */ /* 0x000fe20000000000 */
[--C-:B------:R-:W-:Y:S01]  /*48e0*/  IMAD.IADD R3, R10, 0x1, -R71.reuse ;  /* 0x000000010a037824 */ /* 0x100fe200078e0a47 */
[----:B------:R1:W2:Y:S01]  /*48f0*/  I2F R20, R2 ;  /* 0x0000000200147306 */ /* 0x0002a20000201400 */
[----:B------:R-:W-:Y:S02]  /*4900*/  MOV R121, R125 ;  /* 0x0000007d00797202 */ /* 0x000fe40000000f00 */
[----:B------:R-:W-:Y:S01]  /*4910*/  FSEL R147, R6, -INF , !P5 ;  /* 0xff80000006937808 */ /* 0x000fe20006800000 */
[----:B-1----:R-:W-:Y:S01]  /*4920*/  IMAD.MOV.U32 R2, RZ, RZ, R0 ;  /* 0x000000ffff027224 */ /* 0x002fe200078e0000 */
[----:B------:R-:W-:Y:S01]  /*4930*/  IABS R0, R3 ;  /* 0x0000000300007213 */ /* 0x000fe20000000000 */
[----:B------:R-:W-:-:S02]  /*4940*/  IMAD.IADD R3, R11, 0x1, -R71 ;  /* 0x000000010b037824 */ /* 0x000fc400078e0a47 */
[----:B------:R1:W3:Y:S01]  /*4950*/  I2F R31, R2 ;  /* 0x00000002001f7306 */ /* 0x0002e20000201400 */
[----:B--2---:R-:W-:Y:S02]  /*4960*/  FFMA.FTZ R5, R20, -R132, R123 ;  /* 0x8000008414057223 */ /* 0x004fe4000001007b */
[----:B------:R-:W-:-:S03]  /*4970*/  IMAD.MOV.U32 R123, RZ, RZ, R133 ;  /* 0x000000ffff7b7224 */ /* 0x000fc600078e0085 */
[----:B------:R-:W-:Y:S02]  /*4980*/  FSEL R161, R5, -INF , !P5 ;  /* 0xff80000005a17808 */ /* 0x000fe40006800000 */
[----:B------:R-:W-:Y:S02]  /*4990*/  ISETP.GE.AND P5, PT, R61, R50, PT ;  /* 0x000000323d00720c */ /* 0x000fe40003fa6270 */
        /* <DEDUP_REMOVED lines=10> */
[----:B--2---:R-:W-:-:S05]  /*4a40*/  FFMA.FTZ R6, R21, -R132, R136 ;  /* 0x8000008415067223 */ /* 0x004fca0000010088 */
[----:B------:R-:W-:Y:S02]  /*4a50*/  FSEL R136, R6, -INF , !P4 ;  /* 0xff80000006887808 */ /* 0x000fe40006000000 */
[----:B-1----:R-:W-:Y:S01]  /*4a60*/  MOV R2, R0 ;  /* 0x0000000000027202 */ /* 0x002fe20000000f00 */
[-C--:B---3--:R-:W-:Y:S01]  /*4a70*/  FFMA.FTZ R5, R19, -R132.reuse, R138 ;  /* 0x8000008413057223 */ /* 0x088fe2000001008a */
[----:B------:R-:W-:Y:S01]  /*4a80*/  IABS R0, R3 ;  /* 0x0000000300007213 */ /* 0x000fe20000000000 */
[----:B------:R-:W-:Y:S01]  /*4a90*/  IMAD.IADD R3, R11, 0x1, -R72 ;  /* 0x000000010b037824 */ /* 0x000fe200078e0a48 */
[----:B------:R1:W2:Y:S01]  /*4aa0*/  I2F R33, R2 ;  /* 0x0000000200217306 */ /* 0x0002a20000201400 */
[----:B------:R-:W-:Y:S01]  /*4ab0*/  FSEL R72, R8, -INF , !P3 ;  /* 0xff80000008487808 */ /* 0x000fe20005800000 */
[----:B------:R-:W-:Y:S01]  /*4ac0*/  FFMA.FTZ R8, R124, -R132, R232 ;  /* 0x800000847c087223 */ /* 0x000fe200000100e8 */
[----:B------:R-:W-:Y:S01]  /*4ad0*/  FSEL R160, R5, -INF , !P4 ;  /* 0xff80000005a07808 */ /* 0x000fe20006000000 */
[----:B------:R-:W-:Y:S01]  /*4ae0*/  IMAD.MOV.U32 R138, RZ, RZ, R55 ;  /* 0x000000ffff8a7224 */ /* 0x000fe200078e0037 */
[----:B------:R-:W-:-:S02]  /*4af0*/  ISETP.GE.AND P4, PT, R58, R50, PT ;  /* 0x000000323a00720c */ /* 0x000fc40003f86270 */
[----:B------:R-:W-:Y:S01]  /*4b00*/  FSEL R71, R8, -INF , !P2 ;  /* 0xff80000008477808 */ /* 0x000fe20005000000 */
[----:B------:R-:W-:Y:S02]  /*4b10*/  IMAD.MOV.U32 R194, RZ, RZ, R53 ;  /* 0x000000ffffc27224 */ /* 0x000fe400078e0035 */
[-C--:B------:R-:W-:Y:S02]  /*4b20*/  FFMA.FTZ R12, R129, -R132.reuse, R228 ;  /* 0x80000084810c7223 */ /* 0x080fe400000100e4 */
[----:B------:R-:W-:Y:S02]  /*4b30*/  IMAD.MOV.U32 R193, RZ, RZ, R79 ;  /* 0x000000ffffc17224 */ /* 0x000fe400078e004f */
[----:B------:R-:W-:Y:S02]  /*4b40*/  FFMA.FTZ R8, R127, -R132, R233 ;  /* 0x800000847f087223 */ /* 0x000fe400000100e9 */
[----:B-1----:R-:W-:Y:S01]  /*4b50*/  IMAD.MOV.U32 R2, RZ, RZ, R0 ;  /* 0x000000ffff027224 */ /* 0x002fe200078e0000 */
[----:B------:R-:W-:Y:S01]  /*4b60*/  IABS R0, R3 ;  /* 0x0000000300007213 */ /* 0x000fe20000000000 */
[----:B------:R-:W-:-:S02]  /*4b70*/  IMAD.IADD R3, R9, 0x1, -R56 ;  /* 0x0000000109037824 */ /* 0x000fc400078e0a38 */
[----:B--2---:R-:W-:Y:S01]  /*4b80*/  FFMA.FTZ R7, R33, -R132, R195 ;  /* 0x8000008421077223 */ /* 0x004fe200000100c3 */
[----:B------:R1:W2:Y:S01]  /*4b90*/  I2F R18, R2 ;  /* 0x0000000200127306 */ /* 0x0002a20000201400 */
[----:B------:R-:W-:Y:S01]  /*4ba0*/  FSEL R69, R12, -INF , !P0 ;  /* 0xff8000000c457808 */ /* 0x000fe20004000000 */
[----:B------:R-:W-:Y:S01]  /*4bb0*/  IMAD.MOV.U32 R232, RZ, RZ, R193 ;  /* 0x000000ffffe87224 */ /* 0x000fe200078e00c1 */
[----:B------:R-:W-:Y:S02]  /*4bc0*/  MOV R233, R138 ;  /* 0x0000008a00e97202 */ /* 0x000fe40000000f00 */
[----:B------:R-:W-:Y:S02]  /*4bd0*/  FSEL R87, R7, -INF , !P3 ;  /* 0xff80000007577808 */ /* 0x000fe40005800000 */
[----:B------:R-:W-:Y:S02]  /*4be0*/  MOV R111, R67 ;  /* 0x00000043006f7202 */ /* 0x000fe40000000f00 */
[----:B------:R-:W-:-:S02]  /*4bf0*/  FSEL R70, R8, -INF , !P1 ;  /* 0xff80000008467808 */ /* 0x000fc40004800000 */
[----:B-1----:R-:W-:Y:S01]  /*4c00*/  MOV R2, R0 ;  /* 0x0000000000027202 */ /* 0x002fe20000000f00 */
[----:B--2---:R-:W-:Y:S01]  /*4c10*/  FFMA.FTZ R6, R18, -R132, R137 ;  /* 0x8000008412067223 */ /* 0x004fe20000010089 */
        /* <DEDUP_REMOVED lines=8> */
[----:B--2---:R-:W-:Y:S02]  /*4ca0*/  FFMA.FTZ R5, R17, -R132, R139 ;  /* 0x8000008411057223 */ /* 0x004fe4000001008b */
[----:B------:R-:W-:-:S03]  /*4cb0*/  IMAD.MOV.U32 R56, RZ, RZ, R118 ;  /* 0x000000ffff387224 */ /* 0x000fc600078e0076 */
[----:B------:R-:W-:Y:S02]  /*4cc0*/  FSEL R154, R5, -INF , !P3 ;  /* 0xff800000059a7808 */ /* 0x000fe40005800000 */
[----:B-1----:R-:W-:Y:S01]  /*4cd0*/  MOV R2, R0 ;  /* 0x0000000000027202 */ /* 0x002fe20000000f00 */
[----:B---3--:R-:W-:Y:S01]  /*4ce0*/  FFMA.FTZ R7, R23, -R132, R234 ;  /* 0x8000008417077223 */ /* 0x008fe200000100ea */
[----:B------:R-:W-:Y:S01]  /*4cf0*/  IABS R0, R3 ;  /* 0x0000000300007213 */ /* 0x000fe20000000000 */
[----:B------:R-:W-:Y:S01]  /*4d00*/  IMAD.MOV.U32 R118, RZ, RZ, R225 ;  /* 0x000000ffff767224 */ /* 0x000fe200078e00e1 */
[----:B------:R1:W2:Y:S01]  /*4d10*/  I2F R22, R2 ;  /* 0x0000000200167306 */ /* 0x0002a20000201400 */
[--C-:B------:R-:W-:Y:S01]  /*4d20*/  IMAD.IADD R3, R9, 0x1, -R41.reuse ;  /* 0x0000000109037824 */ /* 0x100fe200078e0a29 */
[----:B------:R-:W-:Y:S02]  /*4d30*/  FSEL R85, R7, -INF , !P2 ;  /* 0xff80000007557808 */ /* 0x000fe40005000000 */
[----:B------:R-:W-:Y:S01]  /*4d40*/  ISETP.GE.AND P3, PT, R59, R50, PT ;  /* 0x000000323b00720c */ /* 0x000fe20003f66270 */
[----:B-1----:R-:W-:Y:S01]  /*4d50*/  IMAD.MOV.U32 R2, RZ, RZ, R0 ;  /* 0x000000ffff027224 */ /* 0x002fe200078e0000 */
[----:B------:R-:W-:Y:S01]  /*4d60*/  IABS R0, R3 ;  /* 0x0000000300007213 */ /* 0x000fe20000000000 */
[----:B------:R-:W-:-:S02]  /*4d70*/  IMAD.IADD R3, R10, 0x1, -R41 ;  /* 0x000000010a037824 */ /* 0x000fc400078e0a29 */
[----:B------:R-:W1:Y:S01]  /*4d80*/  I2F R16, R2 ;  /* 0x0000000200107306 */ /* 0x000e620000201400 */
[----:B--2---:R-:W-:-:S05]  /*4d90*/  FFMA.FTZ R6, R22, -R132, R216 ;  /* 0x8000008416067223 */ /* 0x004fca00000100d8 */
[----:B------:R-:W-:Y:S01]  /*4da0*/  FSEL R133, R6, -INF , !P2 ;  /* 0xff80000006857808 */ /* 0x000fe20005000000 */
[----:B-1----:R-:W-:Y:S01]  /*4db0*/  FFMA.FTZ R5, R16, -R132, R218 ;  /* 0x8000008410057223 */ /* 0x002fe200000100da */
[----:B------:R-:W-:Y:S01]  /*4dc0*/  MOV R2, R0 ;  /* 0x0000000000027202 */ /* 0x000fe20000000f00 */
[----:B------:R-:W-:Y:S01]  /*4dd0*/  HMMA.16816.F32.BF16 R16, R24, R176, R120 ;  /* 0x000000b01810723c */ /* 0x000fe20000041878 */
[----:B------:R-:W-:Y:S01]  /*4de0*/  IABS R0, R3 ;  /* 0x0000000300007213 */ /* 0x000fe20000000000 */
[----:B------:R-:W-:Y:S01]  /*4df0*/  IMAD.IADD R3, R11, 0x1, -R41 ;  /* 0x000000010b037824 */ /* 0x000fe200078e0a29 */
[----:B------:R1:W2:Y:S01]  /*4e00*/  I2F R39, R2 ;  /* 0x0000000200277306 */ /* 0x0002a20000201400 */
[----:B------:R-:W-:Y:S02]  /*4e10*/  FSEL R159, R5, -INF , !P2 ;  /* 0xff800000059f7808 */ /* 0x000fe40005000000 */
[----:B------:R-:W-:Y:S01]  /*4e20*/  ISETP.GE.AND P2, PT, R63, R50, PT ;  /* 0x000000323f00720c */ /* 0x000fe20003f46270 */
[----:B------:R-:W-:Y:S01]  /*4e30*/  IMAD.MOV.U32 R121, RZ, RZ, R117 ;  /* 0x000000ffff797224 */ /* 0x000fe200078e0075 */
[----:B------:R-:W-:Y:S01]  /*4e40*/  MOV R120, R144 ;  /* 0x0000009000787202 */ /* 0x000fe20000000f00 */
[----:B------:R-:W-:-:S02]  /*4e50*/  IMAD.MOV.U32 R117, RZ, RZ, R192 ;  /* 0x000000ffff757224 */ /* 0x000fc400078e00c0 */
[----:B------:R-:W-:Y:S02]  /*4e60*/  IMAD.MOV.U32 R192, RZ, RZ, R244 ;  /* 0x000000ffffc07224 */ /* 0x000fe400078e00f4 */
[----:B------:R3:W5:Y:S04]  /*4e70*/  LDL.LU R244, [R1+0x38] ;  /* 0x0000380001f47983 */ /* 0x0007680000300800 */
[----:B------:R3:W5:Y:S01]  /*4e80*/  LDL.LU R225, [R1+0x34] ;  /* 0x0000340001e17983 */ /* 0x0007620000300800 */
[----:B-1----:R-:W-:Y:S01]  /*4e90*/  IMAD.MOV.U32 R2, RZ, RZ, R0 ;  /* 0x000000ffff027224 */ /* 0x002fe200078e0000 */
[----:B------:R-:W-:Y:S02]  /*4ea0*/  IABS R0, R3 ;  /* 0x0000000300007213 */ /* 0x000fe40000000000 */
[----:B------:R3:W5:Y:S01]  /*4eb0*/  LDL.LU R221, [R1+0x30] ;  /* 0x0000300001dd7983 */ /* 0x0007620000300800 */
[----:B------:R-:W-:Y:S01]  /*4ec0*/  IMAD.IADD R3, R9, 0x1, -R57 ;  /* 0x0000000109037824 */ /* 0x000fe200078e0a39 */
[----:B------:R1:W4:Y:S01]  /*4ed0*/  I2F R36, R2 ;  /* 0x0000000200247306 */ /* 0x0003220000201400 */
[----:B--2---:R-:W-:-:S05]  /*4ee0*/  FFMA.FTZ R7, R39, -R132, R235 ;  /* 0x8000008427077223 */ /* 0x004fca00000100eb */
[----:B------:R-:W-:Y:S02]  /*4ef0*/  FSEL R82, R7, -INF , !P1 ;  /* 0xff80000007527808 */ /* 0x000fe40004800000 */
[----:B-1----:R-:W-:Y:S01]  /*4f00*/  MOV R2, R0 ;  /* 0x0000000000027202 */ /* 0x002fe20000000f00 */
[----:B----4-:R-:W-:Y:S01]  /*4f10*/  FFMA.FTZ R6, R36, -R132, R217 ;  /* 0x8000008424067223 */ /* 0x010fe200000100d9 */
[----:B------:R-:W-:Y:S01]  /*4f20*/  IABS R0, R3 ;  /* 0x0000000300007213 */ /* 0x000fe20000000000 */
[--C-:B------:R-:W-:Y:S01]  /*4f30*/  IMAD.IADD R3, R10, 0x1, -R57.reuse ;  /* 0x000000010a037824 */ /* 0x100fe200078e0a39 */
[----:B------:R1:W2:Y:S02]  /*4f40*/  I2F R32, R2 ;  /* 0x0000000200207306 */ /* 0x0002a40000201400 */
[----:B------:R-:W-:Y:S01]  /*4f50*/  FSEL R128, R6, -INF , !P1 ;  /* 0xff80000006807808 */ /* 0x000fe20004800000 */
[----:B-1----:R-:W-:Y:S01]  /*4f60*/  IMAD.MOV.U32 R2, RZ, RZ, R0 ;  /* 0x000000ffff027224 */ /* 0x002fe200078e0000 */
[----:B------:R-:W-:Y:S01]  /*4f70*/  IABS R0, R3 ;  /* 0x0000000300007213 */ /* 0x000fe20000000000 */
[----:B------:R-:W-:-:S03]  /*4f80*/  IMAD.IADD R3, R11, 0x1, -R57 ;  /* 0x000000010b037824 */ /* 0x000fc600078e0a39 */
[----:B------:R1:W4:Y:S01]  /*4f90*/  I2F R42, R2 ;  /* 0x00000002002a7306 */ /* 0x0003220000201400 */
[-C--:B--2---:R-:W-:Y:S02]  /*4fa0*/  FFMA.FTZ R5, R32, -R132.reuse, R219 ;  /* 0x8000008420057223 */ /* 0x084fe400000100db */
[----:B------:R-:W-:Y:S02]  /*4fb0*/  IMAD.MOV.U32 R234, RZ, RZ, R194 ;  /* 0x000000ffffea7224 */ /* 0x000fe400078e00c2 */
[----:B------:R-:W-:Y:S01]  /*4fc0*/  FFMA.FTZ R12, R209, -R132, R240 ;  /* 0x80000084d10c7223 */ /* 0x000fe200000100f0 */
[----:B------:R-:W-:Y:S01]  /*4fd0*/  FSEL R153, R5, -INF , !P1 ;  /* 0xff80000005997808 */ /* 0x000fe20004800000 */
[----:B------:R-:W-:Y:S01]  /*4fe0*/  IMAD.MOV.U32 R138, RZ, RZ, R52 ;  /* 0x000000ffff8a7224 */ /* 0x000fe200078e0034 */
[----:B------:R-:W-:Y:S01]  /*4ff0*/  MOV R123, R68 ;  /* 0x00000044007b7202 */ /* 0x000fe20000000f00 */
[----:B------:R-:W-:Y:S01]  /*5000*/  IMAD.MOV.U32 R195, RZ, RZ, R48 ;  /* 0x000000ffffc37224 */ /* 0x000fe200078e0030 */
[----:B------:R-:W-:Y:S01]  /*5010*/  HMMA.16816.F32.BF16 R44, R24, R188, R44 ;  /* 0x000000bc182c723c */ /* 0x000fe2000004182c */
[----:B------:R-:W-:-:S02]  /*5020*/  IMAD.MOV.U32 R193, RZ, RZ, R77 ;  /* 0x000000ffffc17224 */ /* 0x000fc400078e004d */
[----:B------:R-:W-:Y:S01]  /*5030*/  IMAD.MOV.U32 R57, RZ, RZ, R119 ;  /* 0x000000ffff397224 */ /* 0x000fe200078e0077 */
[----:B-1----:R-:W-:Y:S01]  /*5040*/  MOV R2, R0 ;  /* 0x0000000000027202 */ /* 0x002fe20000000f00 */
[----:B------:R-:W-:Y:S01]  /*5050*/  IMAD.IADD R5, R11, 0x1, -R94 ;  /* 0x000000010b057824 */ /* 0x000fe200078e0a5e */
[----:B------:R-:W-:Y:S01]  /*5060*/  IABS R0, R3 ;  /* 0x0000000300007213 */ /* 0x000fe20000000000 */
[----:B------:R-:W-:Y:S01]  /*5070*/  IMAD.IADD R3, R9, 0x1, -R60 ;  /* 0x0000000109037824 */ /* 0x000fe200078e0a3c */
[----:B------:R1:W2:Y:S01]  /*5080*/  I2F R37, R2 ;  /* 0x0000000200257306 */ /* 0x0002a20000201400 */
[----:B------:R-:W-:Y:S01]  /*5090*/  FSEL R67, R12, -INF , !P5 ;  /* 0xff8000000c437808 */ /* 0x000fe20006800000 */
[----:B----4-:R-:W-:Y:S01]  /*50a0*/  FFMA.FTZ R8, R42, -R132, R230 ;  /* 0x800000842a087223 */ /* 0x010fe200000100e6 */
[----:B------:R-:W-:Y:S01]  /*50b0*/  ISETP.GE.AND P1, PT, R75, R50, PT ;  /* 0x000000324b00720c */ /* 0x000fe20003f26270 */
[----:B------:R-:W-:Y:S02]  /*50c0*/  IMAD.MOV.U32 R194, RZ, RZ, R155 ;  /* 0x000000ffffc27224 */ /* 0x000fe400078e009b */
[----:B------:R-:W-:-:S02]  /*50d0*/  IMAD R22, R201, 0x20, R200 ;  /* 0x00000020c9167824 */ /* 0x000fc400078e02c8 */
[----:B------:R-:W-:Y:S02]  /*50e0*/  IMAD.MOV.U32 R119, RZ, RZ, R165 ;  /* 0x000000ffff777224 */ /* 0x000fe400078e00a5 */
[----:B-1----:R-:W-:Y:S01]  /*50f0*/  IMAD.MOV.U32 R2, RZ, RZ, R0 ;  /* 0x000000ffff027224 */ /* 0x002fe200078e0000 */
[----:B------:R-:W-:Y:S01]  /*5100*/  IABS R0, R3 ;  /* 0x0000000300007213 */ /* 0x000fe20000000000 */
[--C-:B------:R-:W-:Y:S02]  /*5110*/  IMAD.IADD R3, R10, 0x1, -R60.reuse ;  /* 0x000000010a037824 */ /* 0x100fe400078e0a3c */
[----:B------:R1:W4:Y:S02]  /*5120*/  I2F R34, R2 ;  /* 0x0000000200227306 */ /* 0x0003240000201400 */
[----:B-1----:R-:W-:Y:S02]  /*5130*/  MOV R2, R0 ;  /* 0x0000000000027202 */ /* 0x002fe40000000f00 */
[----:B------:R-:W-:Y:S01]  /*5140*/  IABS R0, R3 ;  /* 0x0000000300007213 */ /* 0x000fe20000000000 */
[----:B------:R-:W-:-:S03]  /*5150*/  IMAD.IADD R3, R11, 0x1, -R60 ;  /* 0x000000010b037824 */ /* 0x000fc600078e0a3c */
[----:B------:R1:W-:Y:S02]  /*5160*/  I2F R41, R2 ;  /* 0x0000000200297306 */ /* 0x0003e40000201400 */
[----:B-1----:R-:W-:Y:S01]  /*5170*/  IMAD.MOV.U32 R2, RZ, RZ, R0 ;  /* 0x000000ffff027224 */ /* 0x002fe200078e0000 */
[----:B------:R-:W-:Y:S01]  /*5180*/  IABS R0, R3 ;  /* 0x0000000300007213 */ /* 0x000fe20000000000 */
[----:B------:R-:W-:-:S04]  /*5190*/  IMAD.IADD R3, R9, 0x1, -R61 ;  /* 0x0000000109037824 */ /* 0x000fc800078e0a3d */
[----:B------:R1:W1:Y:S02]  /*51a0*/  I2F R35, R2 ;  /* 0x0000000200237306 */ /* 0x0002640000201400 */
[----:B-1----:R-:W-:Y:S02]  /*51b0*/  MOV R2, R0 ;  /* 0x0000000000027202 */ /* 0x002fe40000000f00 */
[----:B------:R-:W-:Y:S01]  /*51c0*/  IABS R0, R3 ;  /* 0x0000000300007213 */ /* 0x000fe20000000000 */
[----:B------:R-:W-:-:S03]  /*51d0*/  IMAD.IADD R3, R10, 0x1, -R61 ;  /* 0x000000010a037824 */ /* 0x000fc600078e0a3d */
[----:B------:R1:W1:Y:S02]  /*51e0*/  I2F R15, R2 ;  /* 0x00000002000f7306 */ /* 0x0002640000201400 */
        /* <DEDUP_REMOVED lines=65> */
[----:B------:R-:W-:-:S05]  /*5600*/  IABS R0, R3 ;  /* 0x0000000300007213 */ /* 0x000fca0000000000 */
[----:B------:R1:W1:Y:S01]  /*5610*/  I2F R64, R2 ;  /* 0x0000000200407306 */ /* 0x0002620000201400 */
[----:B------:R-:W-:-:S07]  /*5620*/  IMAD.IADD R3, R9, 0x1, -R94 ;  /* 0x0000000109037824 */ /* 0x000fce00078e0a5e */
[----:B------:R2:W2:Y:S01]  /*5630*/  I2F R63, R0 ;  /* 0x00000000003f7306 */ /* 0x0004a20000201400 */
[----:B-1----:R-:W-:Y:S02]  /*5640*/  IADD3 R2, -R94, R10, RZ ;  /* 0x0000000a5e027210 */ /* 0x002fe40007ffe1ff */
[----:B------:R-:W-:Y:S02]  /*5650*/  IABS R3, R3 ;  /* 0x0000000300037213 */ /* 0x000fe40000000000 */
[----:B--2---:R-:W-:-:S05]  /*5660*/  IABS R0, R2 ;  /* 0x0000000200007213 */ /* 0x004fca0000000000 */
[----:B------:R-:W-:Y:S01]  /*5670*/  IMAD.MOV.U32 R2, RZ, RZ, R0 ;  /* 0x000000ffff027224 */ /* 0x000fe200078e0000 */
[----:B------:R-:W-:Y:S01]  /*5680*/  IABS R0, R5 ;  /* 0x0000000500007213 */ /* 0x000fe20000000000 */
[----:B------:R-:W-:Y:S01]  /*5690*/  IMAD.IADD R5, R9, 0x1, -R98 ;  /* 0x0000000109057824 */ /* 0x000fe200078e0a62 */
[----:B------:R1:W-:Y:S01]  /*56a0*/  I2F R62, R3 ;  /* 0x00000003003e7306 */ /* 0x0003e20000201400 */
[----:B------:R-:W-:Y:S01]  /*56b0*/  MOV R59, R167 ;  /* 0x000000a7003b7202 */ /* 0x000fe20000000f00 */
[-C--:B------:R-:W-:Y:S02]  /*56c0*/  FFMA.FTZ R7, R37, -R132.reuse, R204 ;  /* 0x8000008425077223 */ /* 0x080fe400000100cc */
[----:B------:R-:W-:Y:S01]  /*56d0*/  IABS R5, R5 ;  /* 0x0000000500057213 */ /* 0x000fe20000000000 */
[----:B------:R-:W-:Y:S02]  /*56e0*/  IMAD.MOV.U32 R58, RZ, RZ, R121 ;  /* 0x000000ffff3a7224 */ /* 0x000fe400078e0079 */
[----:B------:R-:W-:Y:S01]  /*56f0*/  IMAD.MOV.U32 R167, RZ, RZ, R166 ;  /* 0x000000ffffa77224 */ /* 0x000fe200078e00a6 */
[----:B------:R2:W-:Y:S01]  /*5700*/  I2F R55, R2 ;  /* 0x0000000200377306 */ /* 0x0005e20000201400 */
[----:B------:R-:W-:Y:S01]  /*5710*/  IMAD.MOV.U32 R121, RZ, RZ, R120 ;  /* 0x000000ffff797224 */ /* 0x000fe200078e0078 */
[----:B------:R-:W-:Y:S01]  /*5720*/  MOV R166, R245 ;  /* 0x000000f500a67202 */ /* 0x000fe20000000f00 */
[----:B----4-:R-:W-:-:S02]  /*5730*/  FFMA.FTZ R6, R34, -R132, R206 ;  /* 0x8000008422067223 */ /* 0x010fc400000100ce */
[----:B-1----:R-:W-:-:S03]  /*5740*/  FFMA.FTZ R3, R35, -R132, R205 ;  /* 0x8000008423037223 */ /* 0x002fc600000100cd */
[----:B------:R1:W-:Y:S01]  /*5750*/  I2F R53, R0 ;  /* 0x0000000000357306 */ /* 0x0003e20000201400 */
[----:B------:R-:W-:Y:S01]  /*5760*/  IMAD.MOV.U32 R120, RZ, RZ, R116 ;  /* 0x000000ffff787224 */ /* 0x000fe200078e0074 */
[----:B------:R-:W-:Y:S02]  /*5770*/  FSEL R122, R7, -INF , !P0 ;  /* 0xff800000077a7808 */ /* 0x000fe40004000000 */
[----:B------:R-:W-:Y:S01]  /*5780*/  FSEL R116, R3, -INF , !P6 ;  /* 0xff80000003747808 */ /* 0x000fe20007000000 */
[----:B--2---:R-:W-:Y:S02]  /*5790*/  FFMA.FTZ R2, R15, -R132, R207 ;  /* 0x800000840f027223 */ /* 0x004fe400000100cf */
[----:B------:R-:W-:Y:S02]  /*57a0*/  IMAD.MOV.U32 R3, RZ, RZ, R5 ;  /* 0x000000ffff037224 */ /* 0x000fe400078e0005 */
[----:B------:R-:W-:Y:S01]  /*57b0*/  IMAD.IADD R5, R11, 0x1, -R98 ;  /* 0x000000010b057824 */ /* 0x000fe200078e0a62 */
[----:B------:R-:W-:-:S02]  /*57c0*/  FSEL R139, R2, -INF , !P6 ;  /* 0xff800000028b7808 */ /* 0x000fc40007000000 */
[----:B-1----:R-:W-:Y:S01]  /*57d0*/  IADD3 R0, -R98, R10, RZ ;  /* 0x0000000a62007210 */ /* 0x002fe20007ffe1ff */
[----:B------:R-:W-:Y:S01]  /*57e0*/  FFMA.FTZ R7, R203, -R132, R229 ;  /* 0x80000084cb077223 */ /* 0x000fe200000100e5 */
[----:B------:R-:W-:Y:S01]  /*57f0*/  FSEL R144, R6, -INF , !P0 ;  /* 0xff80000006907808 */ /* 0x000fe20004000000 */
[----:B------:R-:W-:Y:S01]  /*5800*/  IMAD.MOV.U32 R235, RZ, RZ, R166 ;  /* 0x000000ffffeb7224 */ /* 0x000fe200078e00a6 */
[----:B------:R-:W-:Y:S01]  /*5810*/  IABS R2, R0 ;  /* 0x0000000000027213 */ /* 0x000fe20000000000 */
[-C--:B------:R-:W-:Y:S01]  /*5820*/  FFMA.FTZ R6, R41, -R132.reuse, R231 ;  /* 0x8000008429067223 */ /* 0x080fe200000100e7 */
[----:B------:R1:W-:Y:S01]  /*5830*/  I2F R52, R3 ;  /* 0x0000000300347306 */ /* 0x0003e20000201400 */
[----:B------:R-:W-:Y:S01]  /*5840*/  IABS R0, R5 ;  /* 0x0000000500007213 */ /* 0x000fe20000000000 */
[-C--:B------:R-:W-:Y:S01]  /*5850*/  FFMA.FTZ R5, R13, -R132.reuse, R18 ;  /* 0x800000840d057223 */ /* 0x080fe20000010012 */
[----:B------:R-:W-:Y:S01]  /*5860*/  FSEL R68, R7, -INF , !P6 ;  /* 0xff80000007447808 */ /* 0x000fe20007000000 */
[----:B------:R-:W-:Y:S01]  /*5870*/  FFMA.FTZ R7, R14, -R132, R16 ;  /* 0x800000840e077223 */ /* 0x000fe20000010010 */
[----:B------:R-:W-:Y:S01]  /*5880*/  FSEL R79, R6, -INF , !P6 ;  /* 0xff800000064f7808 */ /* 0x000fe20007000000 */
[----:B------:R-:W-:Y:S01]  /*5890*/  HMMA.16816.F32.BF16 R12, R24, R178, R232 ;  /* 0x000000b2180c723c */ /* 0x000fe200000418e8 */
[----:B------:R-:W-:Y:S01]  /*58a0*/  IMAD.MOV.U32 R166, RZ, RZ, R51 ;  /* 0x000000ffffa67224 */ /* 0x000fe200078e0033 */
[----:B------:R-:W-:-:S05]  /*58b0*/  IADD3 R6, -R102, R9, RZ ;  /* 0x0000000966067210 */ /* 0x000fca0007ffe1ff */
[----:B------:R-:W-:Y:S01]  /*58c0*/  MOV R234, R138 ;  /* 0x0000008a00ea7202 */ /* 0x000fe20000000f00 */
[----:B-1----:R-:W-:Y:S02]  /*58d0*/  IMAD.MOV.U32 R3, RZ, RZ, R2 ;  /* 0x000000ffff037224 */ /* 0x002fe400078e0002 */
[----:B------:R-:W-:Y:S02]  /*58e0*/  IMAD.MOV.U32 R2, RZ, RZ, R0 ;  /* 0x000000ffff027224 */ /* 0x000fe400078e0000 */
[----:B------:R1:W2:Y:S01]  /*58f0*/  I2F R51, R3 ;  /* 0x0000000300337306 */ /* 0x0002a20000201400 */
[----:B------:R-:W-:Y:S02]  /*5900*/  IMAD.MOV.U32 R138, RZ, RZ, R123 ;  /* 0x000000ffff8a7224 */ /* 0x000fe400078e007b */
[----:B------:R-:W-:Y:S01]  /*5910*/  IMAD.MOV.U32 R123, RZ, RZ, R121 ;  /* 0x000000ffff7b7224 */ /* 0x000fe200078e0079 */
[----:B------:R-:W-:Y:S01]  /*5920*/  MOV R121, R167 ;  /* 0x000000a700797202 */ /* 0x000fe20000000f00 */
[----:B------:R-:W-:Y:S01]  /*5930*/  IMAD.MOV.U32 R167, RZ, RZ, R49 ;  /* 0x000000ffffa77224 */ /* 0x000fe200078e0031 */
[----:B------:R-:W-:-:S02]  /*5940*/  IABS R0, R6 ;  /* 0x0000000600007213 */ /* 0x000fc40000000000 */
[----:B------:R4:W-:Y:S01]  /*5950*/  I2F R49, R2 ;  /* 0x0000000200317306 */ /* 0x0009e20000201400 */
[----:B------:R-:W-:Y:S02]  /*5960*/  IMAD.MOV.U32 R232, RZ, RZ, R111 ;  /* 0x000000ffffe87224 */ /* 0x000fe400078e006f */
[----:B-1----:R-:W-:-:S05]  /*5970*/  IMAD.IADD R3, R10, 0x1, -R102 ;  /* 0x000000010a037824 */ /* 0x002fca00078e0a66 */
[----:B------:R1:W1:Y:S01]  /*5980*/  I2F R48, R0 ;  /* 0x0000000000307306 */ /* 0x0002620000201400 */
[----:B------:R-:W-:Y:S01]  /*5990*/  IMAD.MOV.U32 R111, RZ, RZ, R146 ;  /* 0x000000ffff6f7224 */ /* 0x000fe200078e0092 */
[----:B------:R-:W-:Y:S01]  /*59a0*/  IABS R3, R3 ;  /* 0x0000000300037213 */ /* 0x000fe20000000000 */
[----:B----4-:R-:W-:-:S05]  /*59b0*/  FFMA.FTZ R2, R20, -R132, R19 ;  /* 0x8000008414027223 */ /* 0x010fca0000010013 */
[----:B------:R-:W-:Y:S01]  /*59c0*/  FSEL R146, R2, -INF , !P4 ;  /* 0xff80000002927808 */ /* 0x000fe20006000000 */
[----:B------:R-:W-:Y:S01]  /*59d0*/  IMAD.MOV.U32 R2, RZ, RZ, R3 ;  /* 0x000000ffff027224 */ /* 0x000fe200078e0003 */
[----:B-1----:R-:W-:Y:S01]  /*59e0*/  IADD3 R0, -R102, R11, RZ ;  /* 0x0000000b66007210 */ /* 0x002fe20007ffe1ff */
[----:B------:R-:W-:-:S03]  /*59f0*/  IMAD.IADD R3, R9, 0x1, -R101 ;  /* 0x0000000109037824 */ /* 0x000fc600078e0a65 */
[----:B------:R-:W-:Y:S01]  /*5a00*/  IABS R0, R0 ;  /* 0x0000000000007213 */ /* 0x000fe20000000000 */
[----:B------:R1:W4:Y:S01]  /*5a10*/  I2F R39, R2 ;  /* 0x0000000200277306 */ /* 0x0003220000201400 */
[----:B------:R-:W-:Y:S01]  /*5a20*/  FSEL R80, R8, -INF , !P0 ;  /* 0xff80000008507808 */ /* 0x000fe20004000000 */
[-C--:B------:R-:W-:Y:S01]  /*5a30*/  FFMA.FTZ R8, R38, -R132.reuse, R242 ;  /* 0x8000008426087223 */ /* 0x080fe200000100f2 */
[----:B------:R-:W-:Y:S01]  /*5a40*/  FSEL R155, R5, -INF , !P5 ;  /* 0xff800000059b7808 */ /* 0x000fe20006800000 */
[-C--:B------:R-:W-:Y:S02]  /*5a50*/  FFMA.FTZ R5, R21, -R132.reuse, R17 ;  /* 0x8000008415057223 */ /* 0x080fe40000010011 */
[----:B------:R-:W-:Y:S01]  /*5a60*/  FFMA.FTZ R6, R40, -R132, R243 ;  /* 0x8000008428067223 */ /* 0x000fe200000100f3 */
[----:B-1----:R-:W-:Y:S02]  /*5a70*/  MOV R2, R0 ;  /* 0x0000000000027202 */ /* 0x002fe40000000f00 */
[----:B------:R-:W-:Y:S01]  /*5a80*/  IABS R0, R3 ;  /* 0x0000000300007213 */ /* 0x000fe20000000000 */
[----:B------:R-:W-:Y:S01]  /*5a90*/  IMAD.IADD R3, R9, 0x1, -R100 ;  /* 0x0000000109037824 */ /* 0x000fe200078e0a64 */
[----:B------:R1:W1:Y:S01]  /*5aa0*/  I2F R38, R2 ;  /* 0x0000000200267306 */ /* 0x0002620000201400 */
[----:B------:R-:W-:Y:S01]  /*5ab0*/  FSEL R127, R5, -INF , !P4 ;  /* 0xff800000057f7808 */ /* 0x000fe20006000000 */
[----:B------:R-:W-:Y:S01]  /*5ac0*/  IMAD.IADD R5, R9, 0x1, -R96 ;  /* 0x0000000109057824 */ /* 0x000fe200078e0a60 */
[----:B------:R-:W-:Y:S01]  /*5ad0*/  FSEL R75, R6, -INF , !P4 ;  /* 0xff800000064b7808 */ /* 0x000fe20006000000 */
[----:B------:R-:W-:-:S02]  /*5ae0*/  IMAD.IADD R6, R10, 0x1, -R100 ;  /* 0x000000010a067824 */ /* 0x000fc400078e0a64 */
[----:B-1----:R-:W-:Y:S01]  /*5af0*/  IMAD.MOV.U32 R2, RZ, RZ, R0 ;  /* 0x000000ffff027224 */ /* 0x002fe200078e0000 */
[----:B------:R-:W-:Y:S01]  /*5b00*/  IABS R0, R3 ;  /* 0x0000000300007213 */ /* 0x000fe20000000000 */
[----:B------:R-:W-:Y:S02]  /*5b10*/  IMAD.IADD R3, R10, 0x1, -R101 ;  /* 0x000000010a037824 */ /* 0x000fe400078e0a65 */
[----:B------:R1:W1:Y:S01]  /*5b20*/  I2F R37, R2 ;  /* 0x0000000200257306 */ /* 0x0002620000201400 */
[----:B------:R-:W-:Y:S02]  /*5b30*/  IMAD.MOV.U32 R233, RZ, RZ, R193 ;  /* 0x000000ffffe97224 */ /* 0x000fe400078e00c1 */
[----:B------:R-:W-:Y:S01]  /*5b40*/  IMAD.MOV.U32 R235, RZ, RZ, R194 ;  /* 0x000000ffffeb7224 */ /* 0x000fe200078e00c2 */
[----:B-1----:R-:W-:Y:S02]  /*5b50*/  MOV R2, R0 ;  /* 0x0000000000027202 */ /* 0x002fe40000000f00 */
[----:B------:R-:W-:-:S02]  /*5b60*/  IABS R0, R5 ;  /* 0x0000000500007213 */ /* 0x000fc40000000000 */
[----:B------:R1:W1:Y:S01]  /*5b70*/  I2F R36, R2 ;  /* 0x0000000200247306 */ /* 0x0002620000201400 */
[----:B------:R-:W-:Y:S02]  /*5b80*/  IABS R5, R3 ;  /* 0x0000000300057213 */ /* 0x000fe40000000000 */
[----:B------:R-:W-:-:S05]  /*5b90*/  IABS R3, R6 ;  /* 0x0000000600037213 */ /* 0x000fca0000000000 */
[----:B------:R2:W2:Y:S01]  /*5ba0*/  I2F R35, R0 ;  /* 0x0000000000237306 */ /* 0x0004a20000201400 */
[----:B-1----:R-:W-:Y:S02]  /*5bb0*/  IMAD.IADD R2, R10, 0x1, -R96 ;  /* 0x000000010a027824 */ /* 0x002fe400078e0a60 */
[----:B------:R-:W-:-:S03]  /*5bc0*/  IMAD.MOV.U32 R194, RZ, RZ, R43 ;  /* 0x000000ffffc27224 */ /* 0x000fc600078e002b */
[----:B--2---:R-:W-:Y:S02]  /*5bd0*/  IABS R0, R2 ;  /* 0x0000000200007213 */ /* 0x004fe40000000000 */
[----:B------:R-:W-:Y:S01]  /*5be0*/  MOV R2, R3 ;  /* 0x0000000300027202 */ /* 0x000fe20000000f00 */
[----:B------:R-:W-:Y:S01]  /*5bf0*/  IMAD.IADD R3, R11, 0x1, -R101 ;  /* 0x000000010b037824 */ /* 0x000fe200078e0a65 */
[----:B------:R-:W-:Y:S01]  /*5c00*/  HMMA.16816.F32.BF16 R40, R24, R190, R232 ;  /* 0x000000be1828723c */ /* 0x000fe200000418e8 */
[----:B------:R-:W-:Y:S01]  /*5c10*/  IMAD.MOV.U32 R193, RZ, RZ, R120 ;  /* 0x000000ffffc17224 */ /* 0x000fe200078e0078 */
[----:B------:R1:W-:Y:S01]  /*5c20*/  I2F R34, R2 ;  /* 0x0000000200227306 */ /* 0x0003e20000201400 */
[-C--:B------:R-:W-:Y:S01]  /*5c30*/  FFMA.FTZ R16, R60, -R132.reuse, R12 ;  /* 0x800000843c107223 */ /* 0x080fe2000001000c */
[----:B------:R-:W-:Y:S01]  /*5c40*/  FSEL R129, R7, -INF , !P5 ;  /* 0xff80000007817808 */ /* 0x000fe20006800000 */
[----:B------:R-:W-:Y:S01]  /*5c50*/  IMAD.IADD R6, R11, 0x1, -R100 ;  /* 0x000000010b067824 */ /* 0x000fe200078e0a64 */
[----:B------:R-:W-:Y:S01]  /*5c60*/  FSEL R77, R8, -INF , !P5 ;  /* 0xff800000084d7808 */ /* 0x000fe20006800000 */
[----:B------:R-:W-:Y:S01]  /*5c70*/  FFMA.FTZ R7, R152, -R132, R241 ;  /* 0x8000008498077223 */ /* 0x000fe200000100f1 */
[----:B------:R-:W-:Y:S01]  /*5c80*/  MOV R233, R138 ;  /* 0x0000008a00e97202 */ /* 0x000fe20000000f00 */
[----:B------:R-:W-:-:S02]  /*5c90*/  FFMA.FTZ R12, R54, -R132, R14 ;  /* 0x80000084360c7223 */ /* 0x000fc4000001000e */
[----:B------:R-:W-:Y:S02]  /*5ca0*/  IMAD.MOV.U32 R232, RZ, RZ, R193 ;  /* 0x000000ffffe87224 */ /* 0x000fe400078e00c1 */
[----:B------:R-:W-:Y:S02]  /*5cb0*/  IMAD.MOV.U32 R234, RZ, RZ, R123 ;  /* 0x000000ffffea7224 */ /* 0x000fe400078e007b */
[----:B------:R-:W-:Y:S01]  /*5cc0*/  IMAD.MOV.U32 R235, RZ, RZ, R121 ;  /* 0x000000ffffeb7224 */ /* 0x000fe200078e0079 */
[----:B-1----:R-:W-:Y:S01]  /*5cd0*/  IABS R2, R3 ;  /* 0x0000000300027213 */ /* 0x002fe20000000000 */
[-C--:B------:R-:W-:Y:S02]  /*5ce0*/  FFMA.FTZ R13, R31, -R132.reuse, R13 ;  /* 0x800000841f0d7223 */ /* 0x080fe4000001000d */
[-C--:B------:R-:W-:Y:S02]  /*5cf0*/  FFMA.FTZ R8, R30, -R132.reuse, R15 ;  /* 0x800000841e087223 */ /* 0x080fe4000001000f */
[----:B------:R-:W-:Y:S01]  /*5d00*/  FFMA.FTZ R14, R29, -R132, R111 ;  /* 0x800000841d0e7223 */ /* 0x000fe2000001006f */
[----:B------:R-:W-:Y:S01]  /*5d10*/  FSEL R111, R16, -INF , !P3 ;  /* 0xff800000106f7808 */ /* 0x000fe20005800000 */
[----:B------:R-:W-:Y:S01]  /*5d20*/  IMAD.MOV.U32 R3, RZ, RZ, R2 ;  /* 0x000000ffff037224 */ /* 0x000fe200078e0002 */
[----:B------:R-:W-:Y:S01]  /*5d30*/  MOV R120, R65 ;  /* 0x0000004100787202 */ /* 0x000fe20000000f00 */
[----:B------:R1:W2:Y:S01]  /*5d40*/  I2F R16, R5 ;  /* 0x0000000500107306 */ /* 0x0002a20000201400 */
[----:B------:R-:W-:-:S02]  /*5d50*/  IABS R2, R6 ;  /* 0x0000000600027213 */ /* 0x000fc40000000000 */
[----:B------:R-:W-:Y:S02]  /*5d60*/  FSEL R65, R7, -INF , !P4 ;  /* 0xff80000007417808 */ /* 0x000fe40006000000 */
[-C--:B------:R-:W-:Y:S02]  /*5d70*/  ISETP.GE.AND P6, PT, R94, R50.reuse, PT ;  /* 0x000000325e00720c */ /* 0x080fe40003fc6270 */
[----:B------:R-:W-:Y:S01]  /*5d80*/  ISETP.GE.AND P4, PT, R102, R50, PT ;  /* 0x000000326600720c */ /* 0x000fe20003f86270 */
[C---:B------:R-:W-:Y:S01]  /*5d90*/  HMMA.16816.F32.BF16 R56, R24.reuse, R196, R56 ;  /* 0x000000c41838723c */ /* 0x040fe20000041838 */
[----:B------:R-:W-:Y:S02]  /*5da0*/  FSEL R121, R12, -INF , !P3 ;  /* 0xff8000000c797808 */ /* 0x000fe40005800000 */
[----:B------:R-:W-:Y:S02]  /*5db0*/  FSEL R102, R13, -INF , !P2 ;  /* 0xff8000000d667808 */ /* 0x000fe40005000000 */
[----:B------:R-:W-:Y:S01]  /*5dc0*/  FSEL R123, R8, -INF , !P2 ;  /* 0xff800000087b7808 */ /* 0x000fe20005000000 */
[----:B-1----:R-:W-:Y:S01]  /*5dd0*/  IMAD.IADD R5, R11, 0x1, -R96 ;  /* 0x000000010b057824 */ /* 0x002fe200078e0a60 */
[----:B------:R-:W-:Y:S01]  /*5de0*/  FSEL R94, R14, -INF , !P1 ;  /* 0xff8000000e5e7808 */ /* 0x000fe20004800000 */
[----:B------:R1:W-:Y:S01]  /*5df0*/  I2F R8, R3 ;  /* 0x0000000300087306 */ /* 0x0003e20000201400 */
[----:B------:R-:W-:Y:S01]  /*5e00*/  HMMA.16816.F32.BF16 R12, R24, R198, R232 ;  /* 0x000000c6180c723c */ /* 0x000fe200000418e8 */
[----:B------:R-:W-:-:S02]  /*5e10*/  FFMA.FTZ R9, R28, -R132, R44 ;  /* 0x800000841c097223 */ /* 0x000fc4000001002c */
[-C--:B------:R-:W-:Y:S02]  /*5e20*/  FFMA.FTZ R7, R23, -R132.reuse, R46 ;  /* 0x8000008417077223 */ /* 0x080fe4000001002e */
[-C--:B------:R-:W-:Y:S01]  /*5e30*/  FFMA.FTZ R20, R214, -R132.reuse, R237 ;  /* 0x80000084d6147223 */ /* 0x080fe200000100ed */
[----:B------:R-:W-:Y:S01]  /*5e40*/  FSEL R124, R9, -INF , !P1 ;  /* 0xff800000097c7808 */ /* 0x000fe20004800000 */
[-C--:B------:R-:W-:Y:S01]  /*5e50*/  FFMA.FTZ R18, R61, -R132.reuse, R238 ;  /* 0x800000843d127223 */ /* 0x080fe200000100ee */
[----:B------:R-:W-:Y:S01]  /*5e60*/  FSEL R152, R7, -INF , !P1 ;  /* 0xff80000007987808 */ /* 0x000fe20004800000 */
[-C--:B------:R-:W-:Y:S02]  /*5e70*/  FFMA.FTZ R17, R33, -R132.reuse, R239 ;  /* 0x8000008421117223 */ /* 0x080fe400000100ef */
[----:B-1----:R-:W-:Y:S01]  /*5e80*/  IMAD.MOV.U32 R3, RZ, RZ, R2 ;  /* 0x000000ffff037224 */ /* 0x002fe200078e0002 */
[----:B------:R-:W-:Y:S01]  /*5e90*/  IABS R2, R5 ;  /* 0x0000000500027213 */ /* 0x000fe20000000000 */
[----:B------:R1:W1:Y:S01]  /*5ea0*/  I2F R9, R0 ;  /* 0x0000000000097306 */ /* 0x0002620000201400 */
[----:B------:R-:W-:Y:S01]  /*5eb0*/  FFMA.FTZ R24, R224, -R132, R194 ;  /* 0x80000084e0187223 */ /* 0x000fe200000100c2 */
[----:B------:R-:W-:Y:S01]  /*5ec0*/  ISETP.GE.AND P0, PT, R88, R50, PT ;  /* 0x000000325800720c */ /* 0x000fe20003f06270 */
[----:B------:R-:W-:-:S02]  /*5ed0*/  FFMA.FTZ R7, R66, -R132, R113 ;  /* 0x8000008442077223 */ /* 0x000fc40000010071 */
[-C--:B------:R-:W-:Y:S02]  /*5ee0*/  FFMA.FTZ R6, R64, -R132.reuse, R45 ;  /* 0x8000008440067223 */ /* 0x080fe4000001002d */
[-C--:B------:R-:W-:Y:S01]  /*5ef0*/  FFMA.FTZ R5, R63, -R132.reuse, R47 ;  /* 0x800000843f057223 */ /* 0x080fe2000001002f */
[----:B------:R-:W2:Y:S01]  /*5f00*/  I2F R3, R3 ;  /* 0x0000000300037306 */ /* 0x000ea20000201400 */
[----:B------:R-:W-:Y:S01]  /*5f10*/  FSEL R60, R18, -INF , !P3 ;  /* 0xff800000123c7808 */ /* 0x000fe20005800000 */
[----:B------:R-:W-:Y:S01]  /*5f20*/  FFMA.FTZ R18, R51, -R132, R41 ;  /* 0x8000008433127223 */ /* 0x000fe20000010029 */
[----:B------:R-:W-:Y:S02]  /*5f30*/  FSEL R46, R20, -INF , !P2 ;  /* 0xff800000142e7808 */ /* 0x000fe40005000000 */
[----:B------:R-:W-:-:S03]  /*5f40*/  FSEL R88, R17, -INF , !P2 ;  /* 0xff80000011587808 */ /* 0x000fc60005000000 */
[----:B------:R-:W2:Y:S01]  /*5f50*/  I2F R2, R2 ;  /* 0x0000000200027306 */ /* 0x000ea20000201400 */
[----:B-1----:R-:W-:Y:S01]  /*5f60*/  IADD3 R0, R202, R22, RZ ;  /* 0x00000016ca007210 */ /* 0x002fe20007ffe0ff */
[----:B------:R-:W-:Y:S01]  /*5f70*/  FFMA.FTZ R22, R48, -R132, R192 ;  /* 0x8000008430167223 */ /* 0x000fe200000100c0 */
[----:B------:R-:W-:Y:S02]  /*5f80*/  ISETP.GE.AND P2, PT, R100, R50, PT ;  /* 0x000000326400720c */ /* 0x000fe40003f46270 */
[----:B------:R-:W-:Y:S02]  /*5f90*/  FSEL R24, R24, -INF , !P0 ;  /* 0xff80000018187808 */ /* 0x000fe40004000000 */
[----:B------:R-:W-:Y:S02]  /*5fa0*/  FSEL R48, R7, -INF , !P0 ;  /* 0xff80000007307808 */ /* 0x000fe40004000000 */
[----:B------:R-:W-:Y:S02]  /*5fb0*/  FSEL R51, R6, -INF , !P0 ;  /* 0xff80000006337808 */ /* 0x000fe40004000000 */
[----:B------:R-:W-:-:S02]  /*5fc0*/  FSEL R100, R5, -INF , !P0 ;  /* 0xff80000005647808 */ /* 0x000fc40004000000 */
[----:B------:R-:W-:Y:S01]  /*5fd0*/  ISETP.GE.AND P0, PT, R50, 0x81, PT ;  /* 0x000000813200780c */ /* 0x000fe20003f06270 */
[----:B------:R-:W-:Y:S01]  /*5fe0*/  FFMA.FTZ R19, R215, -R132, R236 ;  /* 0x80000084d7137223 */ /* 0x000fe200000100ec */
[----:B------:R-:W-:Y:S01]  /*5ff0*/  MOV R165, R246 ;  /* 0x000000f600a57202 */ /* 0x000fe20000000f00 */
[----:B------:R-:W-:Y:S01]  /*6000*/  FFMA.FTZ R21, R210, -R132, R195 ;  /* 0x80000084d2157223 */ /* 0x000fe200000100c3 */
[----:B------:R-:W-:Y:S01]  /*6010*/  ISETP.GE.AND P5, PT, R98, R50, PT ;  /* 0x000000326200720c */ /* 0x000fe20003fa6270 */
[-C--:B------:R-:W-:Y:S01]  /*6020*/  FFMA.FTZ R33, R223, -R132.reuse, R167 ;  /* 0x80000084df217223 */ /* 0x080fe200000100a7 */
[----:B------:R-:W-:Y:S01]  /*6030*/  FSEL R54, R19, -INF , !P3 ;  /* 0xff80000013367808 */ /* 0x000fe20005800000 */
[-C--:B------:R-:W-:Y:S01]  /*6040*/  FFMA.FTZ R32, R222, -R132.reuse, R120 ;  /* 0x80000084de207223 */ /* 0x080fe20000010078 */
[----:B------:R-:W-:Y:S01]  /*6050*/  FSEL R44, R21, -INF , !P1 ;  /* 0xff800000152c7808 */ /* 0x000fe20004800000 */
[----:B------:R-:W-:Y:S01]  /*6060*/  FFMA.FTZ R31, R220, -R132, R166 ;  /* 0x80000084dc1f7223 */ /* 0x000fe200000100a6 */
[----:B------:R-:W-:Y:S01]  /*6070*/  ISETP.GE.AND P3, PT, R101, R50, PT ;  /* 0x000000326500720c */ /* 0x000fe20003f66270 */
[----:B------:R-:W-:Y:S01]  /*6080*/  FFMA.FTZ R30, R157, -R132, R119 ;  /* 0x800000849d1e7223 */ /* 0x000fe20000010077 */
[----:B------:R-:W-:Y:S01]  /*6090*/  ISETP.GE.AND P1, PT, R96, R50, PT ;  /* 0x000000326000720c */ /* 0x000fe20003f26270 */
[----:B------:R-:W-:-:S02]  /*60a0*/  FFMA.FTZ R29, R156, -R132, R117 ;  /* 0x800000849c1d7223 */ /* 0x000fc40000010075 */
[-C--:B------:R-:W-:Y:S02]  /*60b0*/  FFMA.FTZ R28, R131, -R132.reuse, R118 ;  /* 0x80000084831c7223 */ /* 0x080fe40000010076 */
[-C--:B------:R-:W-:Y:S02]  /*60c0*/  FFMA.FTZ R27, R62, -R132.reuse, R114 ;  /* 0x800000843e1b7223 */ /* 0x080fe40000010072 */
[-C--:B------:R-:W-:Y:S02]  /*60d0*/  FFMA.FTZ R26, R55, -R132.reuse, R40 ;  /* 0x80000084371a7223 */ /* 0x080fe40000010028 */
[-C--:B------:R-:W-:Y:S02]  /*60e0*/  FFMA.FTZ R25, R53, -R132.reuse, R42 ;  /* 0x8000008435197223 */ /* 0x080fe4000001002a */
[-C--:B------:R-:W-:Y:S02]  /*60f0*/  FFMA.FTZ R23, R52, -R132.reuse, R158 ;  /* 0x8000008434177223 */ /* 0x080fe4000001009e */
[----:B------:R-:W-:-:S02]  /*6100*/  FFMA.FTZ R11, R49, -R132, R43 ;  /* 0x80000084310b7223 */ /* 0x000fc4000001002b */
[-C--:B----4-:R-:W-:Y:S02]  /*6110*/  FFMA.FTZ R17, R39, -R132.reuse, R56 ;  /* 0x8000008427117223 */ /* 0x090fe40000010038 */
[-C--:B------:R-:W-:Y:S02]  /*6120*/  FFMA.FTZ R10, R38, -R132.reuse, R58 ;  /* 0x80000084260a7223 */ /* 0x080fe4000001003a */
[-C--:B------:R-:W-:Y:S02]  /*6130*/  FFMA.FTZ R21, R37, -R132.reuse, R165 ;  /* 0x8000008425157223 */ /* 0x080fe400000100a5 */
[-C--:B------:R-:W-:Y:S02]  /*6140*/  FFMA.FTZ R20, R36, -R132.reuse, R164 ;  /* 0x8000008424147223 */ /* 0x080fe400000100a4 */
[-C--:B------:R-:W-:Y:S02]  /*6150*/  FFMA.FTZ R19, R35, -R132.reuse, R227 ;  /* 0x8000008423137223 */ /* 0x080fe400000100e3 */
[----:B--2---:R-:W-:-:S02]  /*6160*/  FFMA.FTZ R16, R16, -R132, R57 ;  /* 0x8000008410107223 */ /* 0x004fc40000010039 */
[-C--:B------:R-:W-:Y:S02]  /*6170*/  FFMA.FTZ R12, R34, -R132.reuse, R12 ;  /* 0x80000084220c7223 */ /* 0x080fe4000001000c */
[-C--:B------:R-:W-:Y:S02]  /*6180*/  FFMA.FTZ R9, R9, -R132.reuse, R13 ;  /* 0x8000008409097223 */ /* 0x080fe4000001000d */
[-C--:B------:R-:W-:Y:S02]  /*6190*/  FFMA.FTZ R8, R8, -R132.reuse, R59 ;  /* 0x8000008408087223 */ /* 0x080fe4000001003b */
[-C--:B------:R-:W-:Y:S02]  /*61a0*/  FFMA.FTZ R3, R3, -R132.reuse, R14 ;  /* 0x8000008403037223 */ /* 0x080fe4000001000e */
[----:B------:R-:W-:Y:S02]  /*61b0*/  FFMA.FTZ R2, R2, -R132, R15 ;  /* 0x8000008402027223 */ /* 0x000fe4000001000f */
[----:B------:R-:W-:Y:S01]  /*61c0*/  IMAD.MOV.U32 R246, RZ, RZ, c[0x0][0x198] ;  /* 0x00006600fff67624 */ /* 0x000fe200078e00ff */
[C---:B------:R-:W-:Y:S01]  /*61d0*/  IADD3 R220, R213.reuse, 0x400, RZ ;  /* 0x00000400d5dc7810 */ /* 0x040fe20007ffe0ff */
[----:B------:R-:W-:Y:S01]  /*61e0*/  IMAD.MOV.U32 R245, RZ, RZ, c[0x0][0x198] ;  /* 0x00006600fff57624 */ /* 0x000fe200078e00ff */
[C---:B------:R-:W-:Y:S01]  /*61f0*/  IADD3 R219, R213.reuse, 0x800, RZ ;  /* 0x00000800d5db7810 */ /* 0x040fe20007ffe0ff */
[----:B------:R-:W-:Y:S01]  /*6200*/  IMAD.SHL.U32 R246, R246, 0x80, RZ ;  /* 0x00000080f6f67824 */ /* 0x000fe200078e00ff */
[----:B------:R-:W-:-:S02]  /*6210*/  IADD3 R218, R213, 0xc00, RZ ;  /* 0x00000c00d5da7810 */ /* 0x000fc40007ffe0ff */
[C---:B------:R-:W-:Y:S02]  /*6220*/  IADD3 R217, R213.reuse, 0x1000, RZ ;  /* 0x00001000d5d97810 */ /* 0x040fe40007ffe0ff */
[C---:B------:R-:W-:Y:S02]  /*6230*/  IADD3 R216, R213.reuse, 0x1400, RZ ;  /* 0x00001400d5d87810 */ /* 0x040fe40007ffe0ff */
[C---:B------:R-:W-:Y:S02]  /*6240*/  IADD3 R215, R213.reuse, 0x1800, RZ ;  /* 0x00001800d5d77810 */ /* 0x040fe40007ffe0ff */
[----:B------:R-:W-:Y:S02]  /*6250*/  IADD3 R214, R213, 0x1c00, RZ ;  /* 0x00001c00d5d67810 */ /* 0x000fe40007ffe0ff */
        /* <DEDUP_REMOVED lines=24> */
[----:B------:R-:W-:Y:S05]  /*63e0*/  @!P0 BRA `(.L_x_117) ;  /* 0x0000036000008947 */ /* 0x000fea0003800000 */
[----:B---3--:R-:W-:Y:S01]  /*63f0*/  ISETP.GE.AND P1, PT, R248, c[0x0][0x220], PT ;  /* 0x00008800f8007a0c */ /* 0x008fe20003f26270 */
[----:B------:R-:W-:Y:S01]  /*6400*/  IMAD.SHL.U32 R192, R245, 0x20, RZ ;  /* 0x00000020f5c07824 */ /* 0x000fe200078e00ff */
[----:B-----5:R-:W-:Y:S01]  /*6410*/  LEA.HI.SX32 R6, R225, 0xfffffffe, 0x19 ;  /* 0xfffffffee1067811 */ /* 0x020fe200078fcaff */
[----:B------:R-:W-:Y:S03]  /*6420*/  BSSY B0, `(.L_x_118) ;  /* 0x0000031000007945 */ /* 0x000fe60003800000 */
[----:B------:R-:W-:Y:S01]  /*6430*/  SHF.R.S32.HI R2, RZ, 0x1f, R6 ;  /* 0x0000001fff027819 */ /* 0x000fe20000011406 */
[----:B------:R-:W-:-:S02]  /*6440*/  IMAD R3, R244, R6, RZ ;  /* 0x00000006f4037224 */ /* 0x000fc400078e02ff */
[----:B------:R-:W-:-:S04]  /*6450*/  IMAD.WIDE.U32 R6, R6, R246, R250 ;  /* 0x000000f606067225 */ /* 0x000fc800078e00fa */
[----:B------:R-:W-:Y:S01]  /*6460*/  IMAD R3, R2, R246, R3 ;  /* 0x000000f602037224 */ /* 0x000fe200078e0203 */
[-C--:B------:R-:W-:Y:S01]  /*6470*/  @!P1 IADD3 R2, P2, R192, R6.reuse, RZ ;  /* 0x00000006c0029210 */ /* 0x080fe20007f5e0ff */
[----:B------:R-:W-:Y:S01]  /*6480*/  IMAD.MOV.U32 R192, RZ, RZ, 0x5 ;  /* 0x00000005ffc07424 */ /* 0x000fe200078e00ff */
[----:B------:R-:W-:Y:S01]  /*6490*/  @!P1 LEA R5, P3, R245, R6, 0x6 ;  /* 0x00000006f5059211 */ /* 0x000fe200078630ff */
[----:B------:R-:W-:Y:S01]  /*64a0*/  IMAD.IADD R3, R7, 0x1, R3 ;  /* 0x0000000107037824 */ /* 0x000fe200078e0203 */
[----:B------:R-:W-:Y:S01]  /*64b0*/  @!P1 LEA R12, P5, R6, c[0x0][0x168], 0x1 ;  /* 0x00005a00060c9a11 */ /* 0x000fe200078a08ff */
[----:B------:R-:W-:Y:S01]  /*64c0*/  @!P1 IMAD.MOV.U32 R14, RZ, RZ, c[0x0][0x19c] ;  /* 0x00006700ff0e9624 */ /* 0x000fe200078e00ff */
[C---:B------:R-:W-:Y:S01]  /*64d0*/  SHF.L.U64.HI R192, R245.reuse, R192, c[0x0][0x19c] ;  /* 0x00006700f5c07619 */ /* 0x040fe200000102c0 */
[----:B------:R1:W-:Y:S01]  /*64e0*/  @P1 STS [R221+0x2000], RZ ;  /* 0x002000ffdd001388 */ /* 0x0003e20000000800 */
[----:B------:R-:W-:Y:S02]  /*64f0*/  @!P1 LEA R10, P4, R2, c[0x0][0x168], 0x1 ;  /* 0x00005a00020a9a11 */ /* 0x000fe400078808ff */
[----:B------:R-:W-:Y:S01]  /*6500*/  @!P1 LEA.HI.X R14, R245, R3, R14, 0x6, P3 ;  /* 0x00000003f50e9211 */ /* 0x000fe200018f340e */
[--C-:B------:R-:W-:Y:S01]  /*6510*/  @!P1 IMAD.X R9, R192, 0x1, R3.reuse, P2 ;  /* 0x00000001c0099824 */ /* 0x100fe200010e0603 */
[----:B------:R-:W-:Y:S01]  /*6520*/  @!P1 LEA R8, P2, R5, c[0x0][0x168], 0x1 ;  /* 0x00005a0005089a11 */ /* 0x000fe200078408ff */
[----:B------:R1:W-:Y:S01]  /*6530*/  @P1 STS [R221+0x2004], RZ ;  /* 0x002004ffdd001388 */ /* 0x0003e20000000800 */
[----:B------:R-:W-:-:S02]  /*6540*/  @!P1 LEA.HI.X R13, R6, c[0x0][0x16c], R3, 0x1, P5 ;  /* 0x00005b00060d9a11 */ /* 0x000fc400028f0c03 */
[----:B------:R-:W-:Y:S01]  /*6550*/  @!P1 LEA.HI.X R11, R2, c[0x0][0x16c], R9, 0x1, P4 ;  /* 0x00005b00020b9a11 */ /* 0x000fe200020f0c09 */
[----:B------:R1:W-:Y:S01]  /*6560*/  @P1 STS.64 [R221+0x2008], RZ ;  /* 0x002008ffdd001388 */ /* 0x0003e20000000a00 */
[----:B------:R-:W-:-:S03]  /*6570*/  @!P1 LEA.HI.X R9, R5, c[0x0][0x16c], R14, 0x1, P2 ;  /* 0x00005b0005099a11 */ /* 0x000fc600010f0c0e */
        /* <DEDUP_REMOVED lines=27> */
.L_x_119:
[----:B------:R-:W-:Y:S05]  /*6730*/  BSYNC B0 ;  /* 0x0000000000007941 */ /* 0x000fea0003800000 */
.L_x_118:
[----:B------:R-:W0:Y:S02]  /*6740*/  LDGDEPBAR ;  /* 0x00000000000079af */ /* 0x000e240000000000 */
.L_x_117:
[----:B---3--:R-:W-:Y:S02]  /*6750*/  FMNMX.FTZ R138, R108, R105, !PT ;  /* 0x000000696c8a7209 */ /* 0x008fe40007810000 */
        /* <DEDUP_REMOVED lines=79> */
[----:B------:R1:W-:Y:S08]  /*6c50*/  MUFU.EX2 R223, R3 ;  /* 0x0000000300df7308 */ /* 0x0003f00000000800 */
        /* <DEDUP_REMOVED lines=12> */
[----:B------:R2:W3:Y:S01]  /*6d20*/  MUFU.EX2 R15, R5 ;  /* 0x00000005000f7308 */ /* 0x0004e20000000800 */
[----:B-1----:R-:W-:-:S07]  /*6d30*/  FFMA.FTZ R3, R93, c[0x0][0x23c], -R2 ;  /* 0x00008f005d037a23 */ /* 0x002fce0000010802 */
[----:B------:R1:W-:Y:S01]  /*6d40*/  MUFU.EX2 R227, R3 ;  /* 0x0000000300e37308 */ /* 0x0003e20000000800 */
[----:B--2---:R-:W-:-:S04]  /*6d50*/  FMNMX.FTZ R5, R186, R6, !PT ;  /* 0x00000006ba057209 */ /* 0x004fc80007810000 */
[----:B------:R-:W-:Y:S01]  /*6d60*/  FMNMX.FTZ R5, R181, R5, !PT ;  /* 0x00000005b5057209 */ /* 0x000fe20007810000 */
        /* <DEDUP_REMOVED lines=37> */
[----:B-----5:R1:W-:Y:S02]  /*6fc0*/  MUFU.EX2 R244, R3 ;  /* 0x0000000300f47308 */ /* 0x0203e40000000800 */
        /* <DEDUP_REMOVED lines=16> */
[----:B------:R-:W-:Y:S01]  /*70d0*/  FMUL.FTZ R7, R137, c[0x0][0x23c] ;  /* 0x00008f0089077a20 */ /* 0x000fe20000410000 */
[----:B------:R-:W-:Y:S01]  /*70e0*/  LDSM.16.MT88.4 R28, [R209+0x4400] ;  /* 0x00440000d11c783b */ /* 0x000fe20000004200 */
[----:B------:R-:W-:-:S03]  /*70f0*/  FMNMX.FTZ R6, R143, R6, !PT ;  /* 0x000000068f067209 */ /* 0x000fc60007810000 */
[----:B------:R-:W-:Y:S02]  /*7100*/  FSEL R7, R7, RZ, P1 ;  /* 0x000000ff07077208 */ /* 0x000fe40000800000 */
[----:B------:R-:W-:Y:S01]  /*7110*/  FMNMX.FTZ R6, R145, R6, !PT ;  /* 0x0000000691067209 */ /* 0x000fe20007810000 */
[----:B------:R2:W-:Y:S02]  /*7120*/  MUFU.EX2 R17, R2 ;  /* 0x0000000200117308 */ /* 0x0005e40000000800 */
[--C-:B------:R-:W-:Y:S01]  /*7130*/  FFMA.FTZ R4, R167, c[0x0][0x23c], -R7.reuse ;  /* 0x00008f00a7047a23 */ /* 0x100fe20000010807 */
[----:B-1----:R-:W-:Y:S01]  /*7140*/  FMNMX.FTZ R3, R180, R5, !PT ;  /* 0x00000005b4037209 */ /* 0x002fe20007810000 */
[----:B------:R-:W-:-:S04]  /*7150*/  FFMA.FTZ R5, R141, c[0x0][0x23c], -R7 ;  /* 0x00008f008d057a23 */ /* 0x000fc80000010807 */
[----:B------:R1:W-:Y:S01]  /*7160*/  MUFU.EX2 R179, R5 ;  /* 0x0000000500b37308 */ /* 0x0003e20000000800 */
[----:B--2---:R-:W-:Y:S02]  /*7170*/  FMNMX.FTZ R2, R170, R3, !PT ;  /* 0x00000003aa027209 */ /* 0x004fe40007810000 */
        /* <DEDUP_REMOVED lines=21> */
[----:B------:R1:W-:Y:S01]  /*72d0*/  MUFU.EX2 R177, R5 ;  /* 0x0000000500b17308 */ /* 0x0003e20000000800 */
        /* <DEDUP_REMOVED lines=20> */
[--C-:B-1----:R-:W-:Y:S01]  /*7420*/  FFMA.FTZ R5, R115, c[0x0][0x23c], -R7.reuse ;  /* 0x00008f0073057a23 */ /* 0x102fe20000010807 */
[----:B------:R-:W-:Y:S02]  /*7430*/  FMNMX.FTZ R3, R118, R3, !PT ;  /* 0x0000000376037209 */ /* 0x000fe40007810000 */
[----:B------:R-:W-:Y:S01]  /*7440*/  FMNMX.FTZ R2, R152, R2, !PT ;  /* 0x0000000298027209 */ /* 0x000fe20007810000 */
[----:B------:R1:W-:Y:S01]  /*7450*/  MUFU.EX2 R188, R5 ;  /* 0x0000000500bc7308 */ /* 0x0003e20000000800 */
[----:B------:R-:W-:Y:S01]  /*7460*/  FMNMX.FTZ R3, R119, R3, !PT ;  /* 0x0000000377037209 */ /* 0x000fe20007810000 */
        /* <DEDUP_REMOVED lines=14> */
[----:B------:R1:W-:Y:S01]  /*7550*/  MUFU.EX2 R195, R3 ;  /* 0x0000000300c37308 */ /* 0x0003e20000000800 */
[----:B------:R-:W4:Y:S01]  /*7560*/  SHFL.BFLY PT, R8, R2, 0x2, 0x1f ;  /* 0x0c401f0002087f89 */ /* 0x000f2200000e0000 */
[----:B-1----:R-:W-:Y:S01]  /*7570*/  FMNMX.FTZ R3, R113, R5, !PT ;  /* 0x0000000571037209 */ /* 0x002fe20007810000 */
[----:B------:R-:W-:-:S03]  /*7580*/  FFMA.FTZ R5, R99, c[0x0][0x23c], -R7 ;  /* 0x00008f0063057a23 */ /* 0x000fc60000010807 */
[----:B------:R-:W-:Y:S02]  /*7590*/  FMNMX.FTZ R3, R131, R3, !PT ;  /* 0x0000000383037209 */ /* 0x000fe40007810000 */
[----:B------:R1:W-:Y:S02]  /*75a0*/  MUFU.EX2 R194, R5 ;  /* 0x0000000500c27308 */ /* 0x0003e40000000800 */
[----:B------:R-:W-:Y:S02]  /*75b0*/  FMNMX.FTZ R3, R156, R3, !PT ;  /* 0x000000039c037209 */ /* 0x000fe40007810000 */
[----:B----4-:R-:W-:Y:S02]  /*75c0*/  FMNMX.FTZ R2, R2, R8, !PT ;  /* 0x0000000802027209 */ /* 0x010fe40007810000 */
[----:B------:R-:W-:-:S03]  /*75d0*/  FMNMX.FTZ R3, R157, R3, !PT ;  /* 0x000000039d037209 */ /* 0x000fc60007810000 */
[----:B------:R-:W4:Y:S01]  /*75e0*/  SHFL.BFLY PT, R8, R2, 0x1, 0x1f ;  /* 0x0c201f0002087f89 */ /* 0x000f2200000e0000 */
[----:B------:R-:W-:Y:S01]  /*75f0*/  FMNMX.FTZ R3, R158, R3, !PT ;  /* 0x000000039e037209 */ /* 0x000fe20007810000 */
[----:B-1----:R-:W-:-:S04]  /*7600*/  FFMA.FTZ R5, R95, c[0x0][0x23c], -R7 ;  /* 0x00008f005f057a23 */ /* 0x002fc80000010807 */
[----:B------:R-:W1:Y:S01]  /*7610*/  SHFL.BFLY PT, R6, R3, 0x2, 0x1f ;  /* 0x0c401f0003067f89 */ /* 0x000e6200000e0000 */
[----:B------:R2:W-:Y:S01]  /*7620*/  MUFU.EX2 R193, R5 ;  /* 0x0000000500c17308 */ /* 0x0005e20000000800 */
[----:B----4-:R-:W-:Y:S01]  /*7630*/  FMNMX.FTZ R2, R2, R8, !PT ;  /* 0x0000000802027209 */ /* 0x010fe20007810000 */
[----:B--2---:R-:W-:-:S03]  /*7640*/  FFMA.FTZ R5, R92, c[0x0][0x23c], -R7 ;  /* 0x00008f005c057a23 */ /* 0x004fc60000010807 */
[----:B------:R-:W-:-:S03]  /*7650*/  FSETP.NEU.FTZ.AND P1, PT, R2, -INF , PT ;  /* 0xff8000000200780b */ /* 0x000fc60003f3d000 */
[----:B------:R2:W-:Y:S01]  /*7660*/  MUFU.EX2 R197, R5 ;  /* 0x0000000500c57308 */ /* 0x0005e20000000800 */
[----:B-1----:R-:W-:Y:S01]  /*7670*/  FMNMX.FTZ R3, R3, R6, !PT ;  /* 0x0000000603037209 */ /* 0x002fe20007810000 */
[----:B------:R-:W-:-:S04]  /*7680*/  FMUL.FTZ R6, R2, c[0x0][0x23c] ;  /* 0x00008f0002067a20 */ /* 0x000fc80000410000 */
[----:B------:R-:W1:Y:S01]  /*7690*/  SHFL.BFLY PT, R9, R3, 0x1, 0x1f ;  /* 0x0c201f0003097f89 */ /* 0x000e6200000e0000 */
[----:B------:R-:W-:-:S05]  /*76a0*/  FSEL R6, R6, RZ, P1 ;  /* 0x000000ff06067208 */ /* 0x000fca0000800000 */
[--C-:B------:R-:W-:Y:S01]  /*76b0*/  FFMA.FTZ R8, R183, c[0x0][0x23c], -R6.reuse ;  /* 0x00008f00b7087a23 */ /* 0x100fe20000010806 */
[----:B---3--:R-:W-:Y:S02]  /*76c0*/  MOV R183, R15 ;  /* 0x0000000f00b77202 */ /* 0x008fe40000000f00 */
[----:B------:R-:W-:Y:S01]  /*76d0*/  F2FP.BF16.PACK_AB R15, R189, R177 ;  /* 0x000000b1bd0f723e */ /* 0x000fe200000010ff */
[----:B--2---:R-:W-:Y:S01]  /*76e0*/  FFMA.FTZ R5, R91, c[0x0][0x23c], -R7 ;  /* 0x00008f005b057a23 */ /* 0x004fe20000010807 */
[----:B------:R2:W-:Y:S08]  /*76f0*/  MUFU.EX2 R107, R8 ;  /* 0x00000008006b7308 */ /* 0x0005f00000000800 */
[----:B------:R3:W-:Y:S01]  /*7700*/  MUFU.EX2 R196, R5 ;  /* 0x0000000500c47308 */ /* 0x0007e20000000800 */
[----:B-1----:R-:W-:Y:S01]  /*7710*/  FMNMX.FTZ R3, R3, R9, !PT ;  /* 0x0000000903037209 */ /* 0x002fe20007810000 */
[----:B--2---:R-:W-:-:S03]  /*7720*/  FFMA.FTZ R8, R174, c[0x0][0x23c], -R6 ;  /* 0x00008f00ae087a23 */ /* 0x004fc60000010806 */
[----:B------:R-:W-:-:S03]  /*7730*/  FSETP.NEU.FTZ.AND P1, PT, R3, -INF , PT ;  /* 0xff8000000300780b */ /* 0x000fc60003f3d000 */
[----:B------:R-:W-:Y:S01]  /*7740*/  MUFU.EX2 R112, R8 ;  /* 0x0000000800707308 */ /* 0x000fe20000000800 */
[----:B---3--:R-:W-:-:S07]  /*7750*/  FFMA.FTZ R5, R87, c[0x0][0x23c], -R7 ;  /* 0x00008f0057057a23 */ /* 0x008fce0000010807 */
        /* <DEDUP_REMOVED lines=13> */
[----:B-1----:R-:W-:Y:S01]  /*7830*/  FFMA.FTZ R5, R185, c[0x0][0x23c], -R6 ;  /* 0x00008f00b9057a23 */ /* 0x002fe20000010806 */
[----:B------:R-:W-:-:S05]  /*7840*/  MOV R185, R17 ;  /* 0x0000001100b97202 */ /* 0x000fca0000000f00 */
[----:B------:R1:W-:Y:S02]  /*7850*/  MUFU.EX2 R97, R5 ;  /* 0x0000000500617308 */ /* 0x0003e40000000800 */
[----:B-1----:R-:W-:Y:S01]  /*7860*/  FFMA.FTZ R5, R182, c[0x0][0x23c], -R6 ;  /* 0x00008f00b6057a23 */ /* 0x002fe20000010806 */
[----:B------:R-:W-:Y:S02]  /*7870*/  MOV R182, R16 ;  /* 0x0000001000b67202 */ /* 0x000fe40000000f00 */
[----:B------:R-:W1:Y:S03]  /*7880*/  LDSM.16.MT88.4 R16, [R210+0x4000] ;  /* 0x00400000d210783b */ /* 0x000e660000004200 */
[----:B------:R2:W3:Y:S02]  /*7890*/  MUFU.EX2 R95, R5 ;  /* 0x00000005005f7308 */ /* 0x0004e40000000800 */
[----:B--2---:R-:W-:-:S05]  /*78a0*/  FMUL.FTZ R5, R3, c[0x0][0x23c] ;  /* 0x00008f0003057a20 */ /* 0x004fca0000410000 */
[----:B------:R-:W-:-:S05]  /*78b0*/  FSEL R5, R5, RZ, P1 ;  /* 0x000000ff05057208 */ /* 0x000fca0000800000 */
[--C-:B------:R-:W-:Y:S01]  /*78c0*/  FFMA.FTZ R0, R184, c[0x0][0x23c], -R5.reuse ;  /* 0x00008f00b8007a23 */ /* 0x100fe20000010805 */
[----:B------:R-:W-:Y:S01]  /*78d0*/  MOV R184, R13 ;  /* 0x0000000d00b87202 */ /* 0x000fe20000000f00 */
[----:B------:R-:W-:Y:S01]  /*78e0*/  FFMA.FTZ R8, R187, c[0x0][0x23c], -R5 ;  /* 0x00008f00bb087a23 */ /* 0x000fe20000010805 */
[----:B------:R-:W-:Y:S01]  /*78f0*/  MOV R187, R14 ;  /* 0x0000000e00bb7202 */ /* 0x000fe20000000f00 */
[----:B------:R2:W-:Y:S01]  /*7900*/  MUFU.EX2 R87, R0 ;  /* 0x0000000000577308 */ /* 0x0005e20000000800 */
[----:B------:R-:W-:Y:S02]  /*7910*/  F2FP.BF16.PACK_AB R14, R224, R222 ;  /* 0x000000dee00e723e */ /* 0x000fe400000010ff */
[----:B------:R-:W-:-:S05]  /*7920*/  F2FP.BF16.PACK_AB R13, R178, R179 ;  /* 0x000000b3b20d723e */ /* 0x000fca00000010ff */
[----:B------:R3:W4:Y:S01]  /*7930*/  MUFU.EX2 R91, R8 ;  /* 0x00000008005b7308 */ /* 0x0007220000000800 */
[----:B--2---:R-:W-:Y:S01]  /*7940*/  FFMA.FTZ R0, R186, c[0x0][0x23c], -R5 ;  /* 0x00008f00ba007a23 */ /* 0x004fe20000010805 */
[----:B------:R-:W-:-:S06]  /*7950*/  MOV R186, R11 ;  /* 0x0000000b00ba7202 */ /* 0x000fcc0000000f00 */
[----:B------:R2:W-:Y:S01]  /*7960*/  MUFU.EX2 R99, R0 ;  /* 0x0000000000637308 */ /* 0x0005e20000000800 */
[----:B---3--:R-:W-:Y:S02]  /*7970*/  F2FP.BF16.PACK_AB R8, R95, R97 ;  /* 0x000000615f08723e */ /* 0x008fe400000010ff */
[----:B----4-:R-:W-:Y:S01]  /*7980*/  F2FP.BF16.PACK_AB R9, R87, R91 ;  /* 0x0000005b5709723e */ /* 0x010fe200000010ff */
[----:B--2---:R-:W-:Y:S01]  /*7990*/  FFMA.FTZ R0, R181, c[0x0][0x23c], -R5 ;  /* 0x00008f00b5007a23 */ /* 0x004fe20000010805 */
[----:B------:R-:W-:Y:S02]  /*79a0*/  MOV R181, R10 ;  /* 0x0000000a00b57202 */ /* 0x000fe40000000f00 */
[----:B------:R-:W-:Y:S01]  /*79b0*/  F2FP.BF16.PACK_AB R10, R112, R107 ;  /* 0x0000006b700a723e */ /* 0x000fe200000010ff */
[----:B------:R2:W3:Y:S02]  /*79c0*/  MUFU.EX2 R103, R0 ;  /* 0x0000000000677308 */ /* 0x0004e40000000800 */
[----:B--2---:R-:W-:Y:S01]  /*79d0*/  FFMA.FTZ R0, R171, c[0x0][0x23c], -R6 ;  /* 0x00008f00ab007a23 */ /* 0x004fe20000010806 */
[----:B---3--:R-:W-:-:S05]  /*79e0*/  F2FP.BF16.PACK_AB R11, R103, R99 ;  /* 0x00000063670b723e */ /* 0x008fca00000010ff */
[----:B------:R2:W-:Y:S02]  /*79f0*/  MUFU.EX2 R130, R0 ;  /* 0x0000000000827308 */ /* 0x0005e40000000800 */
[C---:B------:R-:W-:Y:S08]  /*7a00*/  HMMA.16816.F32.BF16 R44, R8.reuse, R20, RZ ;  /* 0x00000014082c723c */ /* 0x040ff000000418ff */
[----:B-1----:R-:W-:Y:S01]  /*7a10*/  HMMA.16816.F32.BF16 R36, R8, R16, RZ ;  /* 0x000000100824723c */ /* 0x002fe200000418ff */
[----:B--2---:R-:W-:-:S04]  /*7a20*/  FFMA.FTZ R0, R151, c[0x0][0x23c], -R6 ;  /* 0x00008f0097007a23 */ /* 0x004fc80000010806 */
        /* <DEDUP_REMOVED lines=12> */
[----:B--2---:R-:W-:-:S03]  /*7af0*/  F2FP.BF16.PACK_AB R10, R176, R174 ;  /* 0x000000aeb00a723e */ /* 0x004fc600000010ff */
[C---:B------:R-:W-:Y:S08]  /*7b00*/  HMMA.16816.F32.BF16 R56, R12.reuse, R18, RZ ;  /* 0x000000120c38723c */ /* 0x040ff000000418ff */
[----:B------:R-:W-:Y:S01]  /*7b10*/  HMMA.16816.F32.BF16 R52, R12, R20, RZ ;  /* 0x000000140c34723c */ /* 0x000fe200000418ff */
[----:B-1----:R-:W-:Y:S01]  /*7b20*/  FFMA.FTZ R0, R170, c[0x0][0x23c], -R5 ;  /* 0x00008f00aa007a23 */ /* 0x002fe20000010805 */
[----:B------:R-:W-:-:S03]  /*7b30*/  F2FP.BF16.PACK_AB R170, R185, R182 ;  /* 0x000000b6b9aa723e */ /* 0x000fc600000010ff */
[----:B------:R1:W2:Y:S03]  /*7b40*/  MUFU.EX2 R126, R0 ;  /* 0x00000000007e7308 */ /* 0x0002a60000000800 */
[----:B------:R-:W-:Y:S01]  /*7b50*/  HMMA.16816.F32.BF16 R68, R12, R22, RZ ;  /* 0x000000160c44723c */ /* 0x000fe200000418ff */
[----:B-1----:R-:W-:Y:S01]  /*7b60*/  FFMA.FTZ R0, R173, c[0x0][0x23c], -R5 ;  /* 0x00008f00ad007a23 */ /* 0x002fe20000010805 */
[----:B--2---:R-:W-:-:S03]  /*7b70*/  F2FP.BF16.PACK_AB R9, R126, R109 ;  /* 0x0000006d7e09723e */ /* 0x004fc600000010ff */
[----:B------:R1:W-:Y:S02]  /*7b80*/  MUFU.EX2 R110, R0 ;  /* 0x00000000006e7308 */ /* 0x0003e40000000800 */
[----:B-1----:R-:W-:-:S06]  /*7b90*/  FFMA.FTZ R0, R162, c[0x0][0x23c], -R5 ;  /* 0x00008f00a2007a23 */ /* 0x002fcc0000010805 */
[----:B------:R1:W2:Y:S02]  /*7ba0*/  MUFU.EX2 R115, R0 ;  /* 0x0000000000737308 */ /* 0x0002a40000000800 */
[----:B-1----:R-:W-:Y:S01]  /*7bb0*/  FFMA.FTZ R0, R60, c[0x0][0x23c], -R7 ;  /* 0x00008f003c007a23 */ /* 0x002fe20000010807 */
[----:B--2---:R-:W-:Y:S01]  /*7bc0*/  F2FP.BF16.PACK_AB R11, R115, R110 ;  /* 0x0000006e730b723e */ /* 0x004fe200000010ff */
[----:B------:R-:W-:Y:S01]  /*7bd0*/  HMMA.16816.F32.BF16 R60, R12, R16, RZ ;  /* 0x000000100c3c723c */ /* 0x000fe200000418ff */
[----:B------:R-:W1:Y:S03]  /*7be0*/  LDSM.16.MT88.4 R16, [R210+0x4800] ;  /* 0x00480000d210783b */ /* 0x000e660000004200 */
[----:B------:R2:W-:Y:S01]  /*7bf0*/  MUFU.EX2 R173, R0 ;  /* 0x0000000000ad7308 */ /* 0x0005e20000000800 */
[----:B------:R-:W3:Y:S03]  /*7c00*/  LDSM.16.MT88.4 R12, [R209+0x4800] ;  /* 0x00480000d10c783b */ /* 0x000ee60000004200 */
[C---:B------:R-:W-:Y:S08]  /*7c10*/  HMMA.16816.F32.BF16 R64, R8.reuse, R24, R36 ;  /* 0x000000180840723c */ /* 0x040ff00000041824 */
[----:B------:R-:W-:Y:S01]  /*7c20*/  HMMA.16816.F32.BF16 R20, R8, R30, R40 ;  /* 0x0000001e0814723c */ /* 0x000fe20000041828 */
[----:B--2---:R-:W-:-:S04]  /*7c30*/  FFMA.FTZ R0, R150, c[0x0][0x23c], -R6 ;  /* 0x00008f0096007a23 */ /* 0x004fc80000010806 */
[----:B------:R2:W-:Y:S03]  /*7c40*/  MUFU.EX2 R106, R0 ;  /* 0x00000000006a7308 */ /* 0x0005e60000000800 */
[----:B------:R-:W-:Y:S01]  /*7c50*/  HMMA.16816.F32.BF16 R32, R8, R26, R32 ;  /* 0x0000001a0820723c */ /* 0x000fe20000041820 */
[----:B--2---:R-:W-:-:S07]  /*7c60*/  FFMA.FTZ R0, R143, c[0x0][0x23c], -R6 ;  /* 0x00008f008f007a23 */ /* 0x004fce0000010806 */
[----:B------:R-:W-:Y:S01]  /*7c70*/  HMMA.16816.F32.BF16 R140, R8, R28, R44 ;  /* 0x0000001c088c723c */ /* 0x000fe2000004182c */
[----:B------:R2:W4:Y:S06]  /*7c80*/  MUFU.EX2 R108, R0 ;  /* 0x00000000006c7308 */ /* 0x00052c0000000800 */
[----:B------:R-:W-:Y:S02]  /*7c90*/  F2FP.BF16.PACK_AB R8, R228, R227 ;  /* 0x000000e3e408723e */ /* 0x000fe400000010ff */
[----:B------:R-:W-:Y:S02]  /*7ca0*/  F2FP.BF16.PACK_AB R9, R190, R188 ;  /* 0x000000bcbe09723e */ /* 0x000fe400000010ff */
[----:B------:R-:W-:-:S02]  /*7cb0*/  F2FP.BF16.PACK_AB R10, R229, R230 ;  /* 0x000000e6e50a723e */ /* 0x000fc400000010ff */
[----:B------:R-:W-:Y:S01]  /*7cc0*/  F2FP.BF16.PACK_AB R11, R199, R192 ;  /* 0x000000c0c70b723e */ /* 0x000fe200000010ff */
[----:B--2---:R-:W-:-:S06]  /*7cd0*/  FFMA.FTZ R0, R145, c[0x0][0x23c], -R6 ;  /* 0x00008f0091007a23 */ /* 0x004fcc0000010806 */
[C---:B------:R-:W-:Y:S01]  /*7ce0*/  HMMA.16816.F32.BF16 R60, R8.reuse, R24, R60 ;  /* 0x00000018083c723c */ /* 0x040fe2000004183c */
[----:B------:R2:W-:Y:S07]  /*7cf0*/  MUFU.EX2 R105, R0 ;  /* 0x0000000000697308 */ /* 0x0005ee0000000800 */
[C---:B------:R-:W-:Y:S01]  /*7d00*/  HMMA.16816.F32.BF16 R36, R8.reuse, R26, R56 ;  /* 0x0000001a0824723c */ /* 0x040fe20000041838 */
[----:B------:R-:W1:Y:S07]  /*7d10*/  LDSM.16.MT88.4 R24, [R210+0x4c00] ;  /* 0x004c0000d218783b */ /* 0x000e6e0000004200 */
[----:B------:R-:W-:Y:S01]  /*7d20*/  HMMA.16816.F32.BF16 R44, R8, R28, R52 ;  /* 0x0000001c082c723c */ /* 0x000fe20000041834 */
[----:B--2---:R-:W-:Y:S01]  /*7d30*/  FFMA.FTZ R0, R134, c[0x0][0x23c], -R6 ;  /* 0x00008f0086007a23 */ /* 0x004fe20000010806 */
[----:B------:R-:W-:-:S03]  /*7d40*/  MOV R134, R244 ;  /* 0x000000f400867202 */ /* 0x000fc60000000f00 */
[----:B------:R2:W2:Y:S03]  /*7d50*/  MUFU.EX2 R104, R0 ;  /* 0x0000000000687308 */ /* 0x0004a60000000800 */
[----:B------:R-:W-:Y:S07]  /*7d60*/  HMMA.16816.F32.BF16 R40, R8, R30, R68 ;  /* 0x0000001e0828723c */ /* 0x000fee0000041844 */
[----:B----4-:R-:W-:Y:S01]  /*7d70*/  F2FP.BF16.PACK_AB R8, R108, R106 ;  /* 0x0000006a6c08723e */ /* 0x010fe200000010ff */
[----:B--2---:R-:W-:Y:S01]  /*7d80*/  FFMA.FTZ R0, R175, c[0x0][0x23c], -R5 ;  /* 0x00008f00af007a23 */ /* 0x004fe20000010805 */
[----:B------:R-:W-:-:S02]  /*7d90*/  F2FP.BF16.PACK_AB R10, R104, R105 ;  /* 0x00000069680a723e */ /* 0x000fc400000010ff */
[----:B------:R-:W-:Y:S01]  /*7da0*/  MOV R175, R243 ;  /* 0x000000f300af7202 */ /* 0x000fe20000000f00 */
[----:B------:R2:W-:Y:S02]  /*7db0*/  MUFU.EX2 R90, R0 ;  /* 0x00000000005a7308 */ /* 0x0005e40000000800 */
[----:B--2---:R-:W-:-:S06]  /*7dc0*/  FFMA.FTZ R0, R169, c[0x0][0x23c], -R5 ;  /* 0x00008f00a9007a23 */ /* 0x004fcc0000010805 */
[----:B------:R2:W4:Y:S02]  /*7dd0*/  MUFU.EX2 R93, R0 ;  /* 0x00000000005d7308 */ /* 0x0005240000000800 */
[----:B--2---:R-:W-:Y:S01]  /*7de0*/  FFMA.FTZ R0, R168, c[0x0][0x23c], -R5 ;  /* 0x00008f00a8007a23 */ /* 0x004fe20000010805 */
[----:B----4-:R-:W-:Y:S02]  /*7df0*/  F2FP.BF16.PACK_AB R9, R93, R90 ;  /* 0x0000005a5d09723e */ /* 0x010fe400000010ff */
[----:B------:R-:W-:-:S03]  /*7e00*/  F2FP.BF16.PACK_AB R168, R183, R187 ;  /* 0x000000bbb7a8723e */ /* 0x000fc600000010ff */
[----:B------:R2:W-:Y:S02]  /*7e10*/  MUFU.EX2 R92, R0 ;  /* 0x00000000005c7308 */ /* 0x0005e40000000800 */
[----:B--2---:R-:W-:-:S06]  /*7e20*/  FFMA.FTZ R0, R149, c[0x0][0x23c], -R5 ;  /* 0x00008f0095007a23 */ /* 0x004fcc0000010805 */
[----:B------:R2:W4:Y:S02]  /*7e30*/  MUFU.EX2 R89, R0 ;  /* 0x0000000000597308 */ /* 0x0005240000000800 */
[----:B--2---:R-:W-:Y:S01]  /*7e40*/  FFMA.FTZ R0, R88, c[0x0][0x23c], -R7 ;  /* 0x00008f0058007a23 */ /* 0x004fe20000010807 */
[----:B----4-:R-:W-:-:S05]  /*7e50*/  F2FP.BF16.PACK_AB R11, R89, R92 ;  /* 0x0000005c590b723e */ /* 0x010fca00000010ff */
[----:B------:R2:W-:Y:S02]  /*7e60*/  MUFU.EX2 R88, R0 ;  /* 0x0000000000587308 */ /* 0x0005e40000000800 */
[C---:B-1----:R-:W-:Y:S08]  /*7e70*/  HMMA.16816.F32.BF16 R64, R8.reuse, R16, R64 ;  /* 0x000000100840723c */ /* 0x042ff00000041840 */
[----:B---3--:R-:W-:Y:S01]  /*7e80*/  HMMA.16816.F32.BF16 R140, R8, R12, R140 ;  /* 0x0000000c088c723c */ /* 0x008fe2000004188c */
[----:B--2---:R-:W-:-:S04]  /*7e90*/  FFMA.FTZ R0, R148, c[0x0][0x23c], -R6 ;  /* 0x00008f0094007a23 */ /* 0x004fc80000010806 */
        /* <DEDUP_REMOVED lines=11> */
[----:B-1----:R-:W-:Y:S01]  /*7f50*/  FFMA.FTZ R0, R136, c[0x0][0x23c], -R6 ;  /* 0x00008f0088007a23 */ /* 0x002fe20000010806 */
[----:B------:R-:W-:-:S06]  /*7f60*/  MOV R136, R241 ;  /* 0x000000f100887202 */ /* 0x000fcc0000000f00 */
[C---:B------:R-:W-:Y:S01]  /*7f70*/  HMMA.16816.F32.BF16 R44, R8.reuse, R14, R40 ;  /* 0x0000000e082c723c */ /* 0x040fe20000041828 */
[----:B------:R-:W1:Y:S01]  /*7f80*/  LDSM.16.MT88.4 R12, [R209+0x5000] ;  /* 0x00500000d10c783b */ /* 0x000e620000004200 */
[----:B------:R4:W-:Y:S06]  /*7f90*/  MUFU.EX2 R84, R0 ;  /* 0x0000000000547308 */ /* 0x0009ec0000000800 */
[C---:B------:R-:W-:Y:S08]  /*7fa0*/  HMMA.16816.F32.BF16 R40, R8.reuse, R16, R60 ;  /* 0x000000100828723c */ /* 0x040ff0000004183c */
[----:B------:R-:W-:Y:S01]  /*7fb0*/  HMMA.16816.F32.BF16 R32, R8, R18, R36 ;  /* 0x000000120820723c */ /* 0x000fe20000041824 */
[----:B------:R-:W1:Y:S01]  /*7fc0*/  LDSM.16.MT88.4 R16, [R210+0x5000] ;  /* 0x00500000d210783b */ /* 0x000e620000004200 */
        /* <DEDUP_REMOVED lines=68> */
[----:B------:R-:W-:Y:S01]  /*8410*/  HMMA.16816.F32.BF16 R32, R8, R18, R32 ;  /* 0x000000120820723c */ /* 0x000fe20000041820 */
[----:B------:R-:W-:Y:S01]  /*8420*/  LDSM.16.MT88.4 R16, [R210+0x5800] ;  /* 0x00580000d210783b */ /* 0x000fe20000004200 */
[----:B-1----:R-:W-:-:S04]  /*8430*/  FFMA.FTZ R0, R102, c[0x0][0x23c], -R6 ;  /* 0x00008f0066007a23 */ /* 0x002fc80000010806 */
[----:B------:R1:W4:Y:S02]  /*8440*/  MUFU.EX2 R65, R0 ;  /* 0x0000000000417308 */ /* 0x0003240000000800 */
[----:B-1----:R-:W-:-:S06]  /*8450*/  FFMA.FTZ R0, R155, c[0x0][0x23c], -R5 ;  /* 0x00008f009b007a23 */ /* 0x002fcc0000010805 */
[----:B------:R1:W-:Y:S02]  /*8460*/  MUFU.EX2 R63, R0 ;  /* 0x00000000003f7308 */ /* 0x0003e40000000800 */
[----:B-1----:R-:W-:Y:S02]  /*8470*/  FFMA.FTZ R0, R146, c[0x0][0x23c], -R5 ;  /* 0x00008f0092007a23 */ /* 0x002fe40000010805 */
[----:B------:R-:W-:Y:S01]  /*8480*/  HMMA.16816.F32.BF16 R144, R8, R12, R52 ;  /* 0x0000000c0890723c */ /* 0x000fe20000041834 */
[----:B------:R-:W1:Y:S03]  /*8490*/  LDSM.16.MT88.4 R12, [R209+0x5800] ;  /* 0x00580000d10c783b */ /* 0x000e660000004200 */
[----:B------:R2:W2:Y:S03]  /*84a0*/  MUFU.EX2 R64, R0 ;  /* 0x0000000000407308 */ /* 0x0004a60000000800 */
[----:B---3--:R-:W-:-:S02]  /*84b0*/  F2FP.BF16.PACK_AB R8, R67, R68 ;  /* 0x000000444308723e */ /* 0x008fc400000010ff */
[----:B----4-:R-:W-:Y:S01]  /*84c0*/  F2FP.BF16.PACK_AB R10, R65, R66 ;  /* 0x00000042410a723e */ /* 0x010fe200000010ff */
[----:B--2---:R-:W-:Y:S01]  /*84d0*/  FFMA.FTZ R0, R121, c[0x0][0x23c], -R5 ;  /* 0x00008f0079007a23 */ /* 0x004fe20000010805 */
[----:B------:R-:W-:-:S03]  /*84e0*/  F2FP.BF16.PACK_AB R9, R64, R63 ;  /* 0x0000003f4009723e */ /* 0x000fc600000010ff */
        /* <DEDUP_REMOVED lines=22> */
[C---:B------:R-:W-:Y:S01]  /*8650*/  HMMA.16816.F32.BF16 R144, R8.reuse, R20, R144 ;  /* 0x000000140890723c */ /* 0x040fe20000041890 */
[----:B------:R-:W-:Y:S07]  /*8660*/  LDSM.16.MT88.4 R20, [R210+0x5c00] ;  /* 0x005c0000d214783b */ /* 0x000fee0000004200 */
[----:B------:R-:W-:Y:S01]  /*8670*/  HMMA.16816.F32.BF16 R32, R8, R26, R32 ;  /* 0x0000001a0820723c */ /* 0x000fe20000041820 */
[----:B--2---:R-:W-:-:S04]  /*8680*/  FFMA.FTZ R0, R98, c[0x0][0x23c], -R6 ;  /* 0x00008f0062007a23 */ /* 0x004fc80000010806 */
[----:B------:R2:W4:Y:S02]  /*8690*/  MUFU.EX2 R56, R0 ;  /* 0x0000000000387308 */ /* 0x0005240000000800 */
[----:B---3--:R-:W-:Y:S01]  /*86a0*/  F2FP.BF16.PACK_AB R8, R58, R59 ;  /* 0x0000003b3a08723e */ /* 0x008fe200000010ff */
[--C-:B--2---:R-:W-:Y:S01]  /*86b0*/  FFMA.FTZ R0, R152, c[0x0][0x23c], -R5.reuse ;  /* 0x00008f0098007a23 */ /* 0x104fe20000010805 */
[----:B----4-:R-:W-:Y:S01]  /*86c0*/  F2FP.BF16.PACK_AB R10, R56, R57 ;  /* 0x00000039380a723e */ /* 0x010fe200000010ff */
[----:B------:R-:W2:Y:S03]  /*86d0*/  LDSM.16.MT88.4 R152, [R209+0x5c00] ;  /* 0x005c0000d198783b */ /* 0x000ea60000004200 */
        /* <DEDUP_REMOVED lines=10> */
[----:B------:R3:W4:Y:S02]  /*8780*/  MUFU.EX2 R51, R0 ;  /* 0x0000000000337308 */ /* 0x0007240000000800 */
        /* <DEDUP_REMOVED lines=11> */
[----:B----4-:R-:W-:-:S07]  /*8840*/  F2FP.BF16.PACK_AB R11, R51, R61 ;  /* 0x0000003d330b723e */ /* 0x010fce00000010ff */
[----:B------:R-:W-:Y:S01]  /*8850*/  HMMA.16816.F32.BF16 R40, R8, R16, R40 ;  /* 0x000000100828723c */ /* 0x000fe20000041828 */
[----:B------:R3:W-:Y:S01]  /*8860*/  MUFU.EX2 R16, R4 ;  /* 0x0000000400107308 */ /* 0x0007e20000000800 */
[----:B-1----:R-:W-:-:S06]  /*8870*/  FFMA.FTZ R0, R119, c[0x0][0x23c], -R6 ;  /* 0x00008f0077007a23 */ /* 0x002fcc0000010806 */
[C---:B------:R-:W-:Y:S01]  /*8880*/  HMMA.16816.F32.BF16 R24, R8.reuse, R14, R36 ;  /* 0x0000000e0818723c */ /* 0x040fe20000041824 */
[----:B------:R1:W-:Y:S06]  /*8890*/  MUFU.EX2 R47, R0 ;  /* 0x00000000002f7308 */ /* 0x0003ec0000000800 */
[----:B------:R-:W-:Y:S01]  /*88a0*/  FADD.FTZ R14, R97, R95 ;  /* 0x0000005f610e7221 */ /* 0x000fe20000010000 */
[----:B------:R-:W-:Y:S01]  /*88b0*/  HMMA.16816.F32.BF16 R144, R8, R12, R144 ;  /* 0x0000000c0890723c */ /* 0x000fe20000041890 */
[----:B---3--:R-:W-:Y:S02]  /*88c0*/  FADD.FTZ R4, R179, R178 ;  /* 0x000000b2b3047221 */ /* 0x008fe40000010000 */
[----:B------:R-:W-:-:S04]  /*88d0*/  FADD.FTZ R15, R91, R87 ;  /* 0x000000575b0f7221 */ /* 0x000fc80000010000 */
[----:B------:R-:W-:Y:S01]  /*88e0*/  FADD.FTZ R12, R177, R4 ;  /* 0x00000004b10c7221 */ /* 0x000fe20000010000 */
[----:B------:R-:W-:Y:S01]  /*88f0*/  HMMA.16816.F32.BF16 R32, R8, R18, R32 ;  /* 0x000000120820723c */ /* 0x000fe20000041820 */
[----:B-1----:R-:W-:Y:S02]  /*8900*/  FFMA.FTZ R0, R120, c[0x0][0x23c], -R6 ;  /* 0x00008f0078007a23 */ /* 0x002fe40000010806 */
[----:B------:R-:W-:Y:S02]  /*8910*/  FADD.FTZ R6, R223, R207 ;  /* 0x000000cfdf067221 */ /* 0x000fe40000010000 */
[----:B------:R1:W-:Y:S02]  /*8920*/  MUFU.EX2 R243, R0 ;  /* 0x0000000000f37308 */ /* 0x0003e40000000800 */
[----:B------:R-:W-:Y:S02]  /*8930*/  FADD.FTZ R13, R222, R6 ;  /* 0x00000006de0d7221 */ /* 0x000fe40000010000 */
[----:B------:R-:W-:-:S02]  /*8940*/  FADD.FTZ R6, R107, R14 ;  /* 0x0000000e6b067221 */ /* 0x000fc40000010000 */
[----:B------:R-:W-:Y:S02]  /*8950*/  FADD.FTZ R4, R224, R13 ;  /* 0x0000000de0047221 */ /* 0x000fe40000010000 */
[----:B------:R-:W-:Y:S02]  /*8960*/  FADD.FTZ R6, R112, R6 ;  /* 0x0000000670067221 */ /* 0x000fe40000010000 */
[----:B------:R-:W-:Y:S02]  /*8970*/  FADD.FTZ R4, R227, R4 ;  /* 0x00000004e3047221 */ /* 0x000fe40000010000 */
[----:B-1----:R-:W-:-:S04]  /*8980*/  FFMA.FTZ R0, R131, c[0x0][0x23c], -R5 ;  /* 0x00008f0083007a23 */ /* 0x002fc80000010805 */
[----:B------:R1:W-:Y:S02]  /*8990*/  MUFU.EX2 R45, R0 ;  /* 0x00000000002d7308 */ /* 0x0003e40000000800 */
[----:B-1----:R-:W-:-:S06]  /*89a0*/  FFMA.FTZ R0, R156, c[0x0][0x23c], -R5 ;  /* 0x00008f009c007a23 */ /* 0x002fcc0000010805 */
[----:B------:R1:W3:Y:S02]  /*89b0*/  MUFU.EX2 R46, R0 ;  /* 0x00000000002e7308 */ /* 0x0002e40000000800 */
[----:B-1----:R-:W-:-:S06]  /*89c0*/  FFMA.FTZ R0, R157, c[0x0][0x23c], -R5 ;  /* 0x00008f009d007a23 */ /* 0x002fcc0000010805 */
[----:B------:R1:W-:Y:S02]  /*89d0*/  MUFU.EX2 R44, R0 ;  /* 0x00000000002c7308 */ /* 0x0003e40000000800 */
[----:B-1----:R-:W-:Y:S02]  /*89e0*/  FFMA.FTZ R0, R158, c[0x0][0x23c], -R5 ;  /* 0x00008f009e007a23 */ /* 0x002fe40000010805 */
[----:B------:R-:W-:Y:S01]  /*89f0*/  FFMA.FTZ R5, R165, c[0x0][0x23c], -R7 ;  /* 0x00008f00a5057a23 */ /* 0x000fe20000010807 */
[----:B---3--:R-:W-:-:S03]  /*8a00*/  F2FP.BF16.PACK_AB R165, R46, R45 ;  /* 0x0000002d2ea5723e */ /* 0x008fc600000010ff */
[----:B------:R1:W3:Y:S08]  /*8a10*/  MUFU.EX2 R244, R0 ;  /* 0x0000000000f47308 */ /* 0x0002f00000000800 */
[----:B------:R4:W-:Y:S01]  /*8a20*/  MUFU.EX2 R10, R5 ;  /* 0x00000005000a7308 */ /* 0x0009e20000000800 */
[--C-:B-1----:R-:W-:Y:S01]  /*8a30*/  FFMA.FTZ R0, R166, c[0x0][0x23c], -R7.reuse ;  /* 0x00008f00a6007a23 */ /* 0x102fe20000010807 */
[----:B------:R-:W-:Y:S01]  /*8a40*/  F2FP.BF16.PACK_AB R166, R243, R47 ;  /* 0x0000002ff3a6723e */ /* 0x000fe200000010ff */
[----:B------:R-:W-:Y:S01]  /*8a50*/  FFMA.FTZ R7, R164, c[0x0][0x23c], -R7 ;  /* 0x00008f00a4077a23 */ /* 0x000fe20000010807 */
[----:B------:R-:W-:-:S04]  /*8a60*/  F2FP.BF16.PACK_AB R164, R48, R49 ;  /* 0x0000003130a4723e */ /* 0x000fc800000010ff */
[----:B------:R1:W1:Y:S01]  /*8a70*/  MUFU.EX2 R11, R0 ;  /* 0x00000000000b7308 */ /* 0x0002620000000800 */
[----:B---3--:R-:W-:Y:S01]  /*8a80*/  F2FP.BF16.PACK_AB R167, R244, R44 ;  /* 0x0000002cf4a7723e */ /* 0x008fe200000010ff */
[----:B----4-:R-:W-:-:S04]  /*8a90*/  FADD.FTZ R5, R99, R15 ;  /* 0x0000000f63057221 */ /* 0x010fc80000010000 */
[----:B------:R-:W-:Y:S02]  /*8aa0*/  FADD.FTZ R5, R103, R5 ;  /* 0x0000000567057221 */ /* 0x000fe40000010000 */
[----:B------:R3:W4:Y:S01]  /*8ab0*/  MUFU.EX2 R241, R7 ;  /* 0x0000000700f17308 */ /* 0x0007220000000800 */
[----:B--2---:R-:W-:Y:S01]  /*8ac0*/  HMMA.16816.F32.BF16 R140, R164, R152, R140 ;  /* 0x00000098a48c723c */ /* 0x004fe2000004188c */
[----:B-1----:R-:W-:Y:S01]  /*8ad0*/  FADD.FTZ R0, R189, R12 ;  /* 0x0000000cbd007221 */ /* 0x002fe20000010000 */
[----:B------:R-:W-:-:S06]  /*8ae0*/  F2FP.BF16.PACK_AB R169, R11, R16 ;  /* 0x000000100ba9723e */ /* 0x000fcc00000010ff */
[----:B------:R-:W-:Y:S01]  /*8af0*/  HMMA.16816.F32.BF16 R148, R164, R154, R148 ;  /* 0x0000009aa494723c */ /* 0x000fe20000041894 */
[----:B---3--:R-:W-:Y:S01]  /*8b00*/  FADD.FTZ R7, R188, R0 ;  /* 0x00000000bc077221 */ /* 0x008fe20000010000 */
[----:B----4-:R-:W-:Y:S01]  /*8b10*/  F2FP.BF16.PACK_AB R171, R241, R10 ;  /* 0x0000000af1ab723e */ /* 0x010fe200000010ff */
[----:B------:R-:W-:-:S05]  /*8b20*/  FADD.FTZ R0, R130, R6 ;  /* 0x0000000682007221 */ /* 0x000fca0000010000 */
[----:B------:R-:W-:Y:S01]  /*8b30*/  HMMA.16816.F32.BF16 R160, R164, R20, R160 ;  /* 0x00000014a4a0723c */ /* 0x000fe200000418a0 */
[----:B------:R-:W-:Y:S02]  /*8b40*/  FADD.FTZ R6, R109, R5 ;  /* 0x000000056d067221 */ /* 0x000fe40000010000 */
[----:B------:R-:W-:Y:S02]  /*8b50*/  FADD.FTZ R5, R228, R4 ;  /* 0x00000004e4057221 */ /* 0x000fe40000010000 */
[----:B------:R-:W-:Y:S02]  /*8b60*/  FADD.FTZ R7, R190, R7 ;  /* 0x00000007be077221 */ /* 0x000fe40000010000 */
[----:B------:R-:W-:Y:S01]  /*8b70*/  FADD.FTZ R4, R135, R0 ;  /* 0x0000000087047221 */ /* 0x000fe20000010000 */
[----:B------:R-:W-:Y:S01]  /*8b80*/  HMMA.16816.F32.BF16 R144, R168, R152, R144 ;  /* 0x00000098a890723c */ /* 0x000fe20000041890 */
[----:B------:R-:W-:Y:S02]  /*8b90*/  FADD.FTZ R0, R126, R6 ;  /* 0x000000067e007221 */ /* 0x000fe40000010000 */
[----:B------:R-:W-:-:S02]  /*8ba0*/  FADD.FTZ R5, R230, R5 ;  /* 0x00000005e6057221 */ /* 0x000fc40000010000 */
[----:B------:R-:W-:Y:S02]  /*8bb0*/  FADD.FTZ R7, R192, R7 ;  /* 0x00000007c0077221 */ /* 0x000fe40000010000 */
        /* <DEDUP_REMOVED lines=105> */
[----:B------:R-:W-:Y:S01]  /*9250*/  FADD.FTZ R244, R244, R0 ;  /* 0x00000000f4f47221 */ /* 0x000fe20000010000 */
[----:B------:R-:W-:Y:S05]  /*9260*/  @!P0 BRA `(.L_x_120) ;  /* 0x00004f8000008947 */ /* 0x000fea0003800000 */
[----:B------:R-:W1:Y:S01]  /*9270*/  S2R R185, SR_TID.X ;  /* 0x0000000000b97919 */ /* 0x000e620000002100 */
        /* <DEDUP_REMOVED lines=11> */
[----:B-1----:R-:W-:-:S05]  /*9330*/  LOP3.LUT R185, R185, 0x3, RZ, 0xc0, !PT ;  /* 0x00000003b9b97812 */ /* 0x002fca00078ec0ff */
[----:B------:R-:W-:-:S05]  /*9340*/  IMAD R0, R185, -0x2, R226 ;  /* 0xfffffffeb9007824 */ /* 0x000fca00078e02e2 */
[----:B------:R-:W-:Y:S01]  /*9350*/  IADD3 R246, R50, R0, -R172 ;  /* 0x0000000032f67210 */ /* 0x000fe20007ffe8ac */
[----:B------:R-:W-:Y:S05]  /*9360*/  BRA `(.L_x_121) ;  /* 0x0000039000007947 */ /* 0x000fea0003800000 */
.L_x_123:
[----:B------:R-:W2:Y:S01]  /*9370*/  LDL.64 R138, [R1+0x8] ;  /* 0x00000800018a7983 */ /* 0x000ea20000100a00 */
        /* <DEDUP_REMOVED lines=10> */
[----:B------:R-:W-:Y:S02]  /*9420*/  IMAD.MOV.U32 R224, RZ, RZ, 0x5 ;  /* 0x00000005ffe07424 */ /* 0x000fe400078e00ff */
[----:B------:R-:W-:Y:S02]  /*9430*/  IMAD.IADD R3, R173, 0x1, R3 ;  /* 0x00000001ad037824 */ /* 0x000fe400078e0203 */
[----:B------:R-:W-:Y:S02]  /*9440*/  IMAD.MOV.U32 R223, RZ, RZ, c[0x0][0x198] ;  /* 0x00006600ffdf7624 */ /* 0x000fe400078e00ff */
[----:B------:R-:W-:Y:S02]  /*9450*/  @!P0 IMAD.MOV.U32 R0, RZ, RZ, c[0x0][0x198] ;  /* 0x00006600ff008624 */ /* 0x000fe400078e00ff */
[----:B------:R-:W-:Y:S01]  /*9460*/  @!P0 IMAD.MOV.U32 R173, RZ, RZ, c[0x0][0x198] ;  /* 0x00006600ffad8624 */ /* 0x000fe200078e00ff */
[----:B------:R-:W-:Y:S02]  /*9470*/  SHF.L.U64.HI R223, R223, R224, c[0x0][0x19c] ;  /* 0x00006700dfdf7619 */ /* 0x000fe400000102e0 */
[----:B--2---:R-:W-:Y:S01]  /*9480*/  LEA R2, P3, R172, R138, 0x7 ;  /* 0x0000008aac027211 */ /* 0x004fe200078638ff */
[----:B------:R-:W-:Y:S03]  /*9490*/  @!P0 IMAD.MOV.U32 R139, RZ, RZ, c[0x0][0x19c] ;  /* 0x00006700ff8b8624 */ /* 0x000fe600078e00ff */
[----:B------:R-:W-:Y:S02]  /*94a0*/  @!P0 LEA R176, P5, R2, c[0x0][0x168], 0x1 ;  /* 0x00005a0002b08a11 */ /* 0x000fe400078a08ff */
[----:B------:R-:W-:Y:S02]  /*94b0*/  LEA.HI.X R3, R172, R251, R3, 0x7, P3 ;  /* 0x000000fbac037211 */ /* 0x000fe400018f3c03 */
[-C--:B------:R-:W-:Y:S02]  /*94c0*/  @!P0 IADD3 R137, P4, R137, R2.reuse, RZ ;  /* 0x0000000289898210 */ /* 0x080fe40007f9e0ff */
[----:B------:R-:W-:Y:S02]  /*94d0*/  @!P0 LEA R138, P2, R0, R2, 0x6 ;  /* 0x00000002008a8211 */ /* 0x000fe400078430ff */
[----:B------:R-:W-:Y:S02]  /*94e0*/  @!P0 LEA.HI.X R177, R2, c[0x0][0x16c], R3, 0x1, P5 ;  /* 0x00005b0002b18a11 */ /* 0x000fe400028f0c03 */
[----:B------:R-:W-:Y:S01]  /*94f0*/  @!P0 LEA.HI.X R178, R0, R3, R139, 0x6, P2 ;  /* 0x0000000300b28211 */ /* 0x000fe200010f348b */
[--C-:B------:R-:W-:Y:S01]  /*9500*/  @!P0 IMAD.X R139, R223, 0x1, R3.reuse, P4 ;  /* 0x00000001df8b8824 */ /* 0x100fe200020e0603 */
[----:B------:R-:W-:Y:S01]  /*9510*/  @!P0 LEA R174, P3, R137, c[0x0][0x168], 0x1 ;  /* 0x00005a0089ae8a11 */ /* 0x000fe200078608ff */
[----:B------:R-:W-:Y:S01]  /*9520*/  @!PT LDS RZ, [RZ] ;  /* 0x00000000fffff984 */ /* 0x000fe20000000800 */
[----:B------:R-:W-:Y:S01]  /*9530*/  @!PT LDS RZ, [RZ] ;  /* 0x00000000fffff984 */ /* 0x000fe20000000800 */
[----:B------:R-:W-:Y:S01]  /*9540*/  @!PT LDS RZ, [RZ] ;  /* 0x00000000fffff984 */ /* 0x000fe20000000800 */
[----:B------:R1:W-:Y:S01]  /*9550*/  @!P0 LDGSTS.E.BYPASS.LTC128B.128 [R221+0x2000], [R176.64] ;  /* 0x02000000b0dd8fae */ /* 0x0003e2000b901d46 */
[C---:B------:R-:W-:Y:S01]  /*9560*/  @!P0 LEA R172, P2, R138.reuse, c[0x0][0x168], 0x1 ;  /* 0x00005a008aac8a11 */ /* 0x040fe200078408ff */
[----:B------:R-:W-:Y:S01]  /*9570*/  @!P0 IMAD.WIDE.U32 R2, R173, 0x60, R2 ;  /* 0x00000060ad028825 */ /* 0x000fe200078e0002 */
[----:B------:R-:W-:Y:S01]  /*9580*/  @!P0 LEA.HI.X R175, R137, c[0x0][0x16c], R139, 0x1, P3 ;  /* 0x00005b0089af8a11 */ /* 0x000fe200018f0c8b */
[----:B------:R1:W-:Y:S01]  /*9590*/  @P0 STS.128 [R221+0x2800], RZ ;  /* 0x002800ffdd000388 */ /* 0x0003e20000000c00 */
[----:B------:R-:W-:Y:S01]  /*95a0*/  @!P0 LEA.HI.X R173, R138, c[0x0][0x16c], R178, 0x1, P2 ;  /* 0x00005b008aad8a11 */ /* 0x000fe200010f0cb2 */
[----:B------:R-:W-:Y:S01]  /*95b0*/  @!P0 IMAD.MOV.U32 R0, RZ, RZ, c[0x0][0x19c] ;  /* 0x00006700ff008624 */ /* 0x000fe200078e00ff */
[----:B------:R-:W-:Y:S01]  /*95c0*/  @!P0 LEA R138, P2, R2, c[0x0][0x168], 0x1 ;  /* 0x00005a00028a8a11 */ /* 0x000fe200078408ff */
[----:B------:R-:W-:Y:S01]  /*95d0*/  @!PT LDS RZ, [RZ] ;  /* 0x00000000fffff984 */ /* 0x000fe20000000800 */
[----:B------:R-:W-:Y:S01]  /*95e0*/  @!PT LDS RZ, [RZ] ;  /* 0x00000000fffff984 */ /* 0x000fe20000000800 */
[----:B------:R-:W-:Y:S01]  /*95f0*/  @!PT LDS RZ, [RZ] ;  /* 0x00000000fffff984 */ /* 0x000fe20000000800 */
[----:B------:R1:W-:Y:S02]  /*9600*/  @!P0 LDGSTS.E.BYPASS.LTC128B.128 [R221+0x2800], [R174.64] ;  /* 0x02800000aedd8fae */ /* 0x0003e4000b901d46 */
[----:B------:R-:W-:Y:S02]  /*9610*/  @!P0 IMAD R0, R0, 0x60, RZ ;  /* 0x0000006000008824 */ /* 0x000fe400078e02ff */
        /* <DEDUP_REMOVED lines=14> */
.L_x_121:
[----:B------:R-:W2:Y:S01]  /*9700*/  LDL.64 R6, [R1] ;  /* 0x0000000001067983 */ /* 0x000ea20000100a00 */
[----:B------:R-:W-:Y:S04]  /*9710*/  DEPBAR.LE SB0, 0x0 ;  /* 0x000080000000791a */ /* 0x000fe80000000000 */
[----:B------:R-:W-:Y:S01]  /*9720*/  SHF.R.S32.HI R0, RZ, 0x1f, R222 ;  /* 0x0000001fff007819 */ /* 0x000fe200000114de */
[----:B------:R-:W-:Y:S01]  /*9730*/  BAR.SYNC.DEFER_BLOCKING 0x0 ;  /* 0x0000000000007b1d */ /* 0x000fe20000010000 */
[----:B------:R-:W-:Y:S04]  /*9740*/  IMAD.WIDE.U32 R4, R222, c[0x0][0x1a0], RZ ;  /* 0x00006800de047a25 */ /* 0x000fe800078e00ff */
[----:B------:R-:W-:Y:S02]  /*9750*/  IMAD R0, R0, c[0x0][0x1a0], RZ ;  /* 0x0000680000007a24 */ /* 0x000fe400078e02ff */
[----:B------:R-:W-:Y:S02]  /*9760*/  IMAD.MOV.U32 R12, RZ, RZ, c[0x0][0x1a0] ;  /* 0x00006800ff0c7624 */ /* 0x000fe400078e00ff */
[----:B------:R-:W-:Y:S02]  /*9770*/  IMAD R0, R222, c[0x0][0x1a4], R0 ;  /* 0x00006900de007a24 */ /* 0x000fe400078e0200 */
[----:B------:R-:W-:Y:S02]  /*9780*/  IMAD.MOV.U32 R13, RZ, RZ, c[0x0][0x1a4] ;  /* 0x00006900ff0d7624 */ /* 0x000fe400078e00ff */
[----:B------:R-:W-:Y:S01]  /*9790*/  IMAD.IADD R0, R5, 0x1, R0 ;  /* 0x0000000105007824 */ /* 0x000fe200078e0200 */
[----:B------:R-:W-:Y:S06]  /*97a0*/  @P0 STS [R221+0x4000], RZ ;  /* 0x004000ffdd000388 */ /* 0x000fec0000000800 */
[----:B------:R-:W-:Y:S06]  /*97b0*/  @P0 STS [R221+0x4004], RZ ;  /* 0x004004ffdd000388 */ /* 0x000fec0000000800 */
[----:B------:R-:W-:Y:S01]  /*97c0*/  @P0 STS.64 [R221+0x4008], RZ ;  /* 0x004008ffdd000388 */ /* 0x000fe20000000a00 */
[----:B--2---:R-:W-:Y:S04]  /*97d0*/  LEA R2, P2, R4, R6, 0x7 ;  /* 0x0000000604027211 */ /* 0x004fe800078438ff */
[----:B------:R-:W-:Y:S02]  /*97e0*/  @!P0 LEA R10, P4, R2, c[0x0][0x170], 0x1 ;  /* 0x00005c00020a8a11 */ /* 0x000fe400078808ff */
[----:B------:R-:W-:Y:S02]  /*97f0*/  LEA.HI.X R3, R4, R247, R0, 0x7, P2 ;  /* 0x000000f704037211 */ /* 0x000fe400010f3c00 */
[C---:B------:R-:W-:Y:S02]  /*9800*/  @!P0 IADD3 R5, P1, R2.reuse, UR4, RZ ;  /* 0x0000000402058c10 */ /* 0x040fe4000ff3e0ff */
[----:B------:R-:W-:Y:S02]  /*9810*/  @!P0 LEA.HI.X R11, R2, c[0x0][0x174], R3, 0x1, P4 ;  /* 0x00005d00020b8a11 */ /* 0x000fe400020f0c03 */
[----:B------:R-:W-:Y:S02]  /*9820*/  @!P0 LEA R8, P3, R5, c[0x0][0x170], 0x1 ;  /* 0x00005c0005088a11 */ /* 0x000fe400078608ff */
[----:B------:R-:W-:Y:S01]  /*9830*/  @!P0 IADD3.X R4, R3, UR5, RZ, P1, !PT ;  /* 0x0000000503048c10 */ /* 0x000fe20008ffe4ff */
[----:B------:R-:W-:Y:S01]  /*9840*/  @!PT LDS RZ, [RZ] ;  /* 0x00000000fffff984 */ /* 0x000fe20000000800 */
[----:B------:R-:W-:Y:S01]  /*9850*/  @!PT LDS RZ, [RZ] ;  /* 0x00000000fffff984 */ /* 0x000fe20000000800 */
[----:B------:R-:W-:Y:S01]  /*9860*/  @!PT LDS RZ, [RZ] ;  /* 0x00000000fffff984 */ /* 0x000fe20000000800 */
[----:B------:R1:W-:Y:S01]  /*9870*/  @!P0 LDGSTS.E.BYPASS.LTC128B.128 [R221+0x4000], [R10.64] ;  /* 0x040000000add8fae */ /* 0x0003e2000b901d46 */
[----:B------:R-:W-:Y:S02]  /*9880*/  @!P0 LEA R0, P2, R12, R2, 0x6 ;  /* 0x000000020c008211 */ /* 0x000fe400078430ff */
[----:B------:R-:W-:Y:S02]  /*9890*/  @!P0 LEA.HI.X R9, R5, c[0x0][0x174], R4, 0x1, P3 ;  /* 0x00005d0005098a11 */ /* 0x000fe400018f0c04 */
[----:B------:R-:W-:Y:S01]  /*98a0*/  @!P0 LEA R6, P1, R0, c[0x0][0x170], 0x1 ;  /* 0x00005c0000068a11 */ /* 0x000fe200078208ff */
[----:B------:R-:W-:Y:S01]  /*98b0*/  @P0 STS.128 [R221+0x4800], RZ ;  /* 0x004800ffdd000388 */ /* 0x000fe20000000c00 */
[C---:B------:R-:W-:Y:S01]  /*98c0*/  @!P0 LEA.HI.X R7, R12.reuse, R3, R13, 0x6, P2 ;  /* 0x000000030c078211 */ /* 0x040fe200010f340d */
[----:B------:R-:W-:Y:S03]  /*98d0*/  @!P0 IMAD.WIDE.U32 R2, R12, 0x60, R2 ;  /* 0x000000600c028825 */ /* 0x000fe600078e0002 */
[----:B------:R-:W-:Y:S01]  /*98e0*/  @!P0 LEA.HI.X R7, R0, c[0x0][0x174], R7, 0x1, P1 ;  /* 0x00005d0000078a11 */ /* 0x000fe200008f0c07 */
[----:B------:R-:W-:Y:S01]  /*98f0*/  @!PT LDS RZ, [RZ] ;  /* 0x00000000fffff984 */ /* 0x000fe20000000800 */
[----:B------:R-:W-:Y:S01]  /*9900*/  @!PT LDS RZ, [RZ] ;  /* 0x00000000fffff984 */ /* 0x000fe20000000800 */
[----:B------:R-:W-:Y:S01]  /*9910*/  @!PT LDS RZ, [RZ] ;  /* 0x00000000fffff984 */ /* 0x000fe20000000800 */
[----:B------:R1:W-:Y:S01]  /*9920*/  @!P0 LDGSTS.E.BYPASS.LTC128B.128 [R221+0x4800], [R8.64] ;  /* 0x0480000008dd8fae */ /* 0x0003e2000b901d46 */
[----:B------:R-:W-:Y:S01]  /*9930*/  @!P0 IMAD.IADD R0, R245, 0x1, R3 ;  /* 0x00000001f5008824 */ /* 0x000fe200078e0203 */
[C---:B------:R-:W-:Y:S04]  /*9940*/  @!P0 LEA R4, P1, R2.reuse, c[0x0][0x170], 0x1 ;  /* 0x00005c0002048a11 */ /* 0x040fe800078208ff */
[----:B------:R-:W-:Y:S01]  /*9950*/  @P0 STS.128 [R221+0x5000], RZ ;  /* 0x005000ffdd000388 */ /* 0x000fe20000000c00 */
[----:B------:R-:W-:Y:S02]  /*9960*/  @!P0 LEA.HI.X R5, R2, c[0x0][0x174], R0, 0x1, P1 ;  /* 0x00005d0002058a11 */ /* 0x000fe400008f0c00 */
[----:B------:R-:W-:Y:S03]  /*9970*/  ISETP.GT.AND P1, PT, R222, RZ, PT ;  /* 0x000000ffde00720c */ /* 0x000fe60003f24270 */
        /* <DEDUP_REMOVED lines=97> */
.L_x_122:
[----:B------:R-:W-:Y:S05]  /*9f90*/  IMAD R0, R222, -0x80, R246 ;  /* 0xffffff80de007824 */ /* 0x000fea00078e02f6 */
[C---:B------:R-:W-:Y:S02]  /*9fa0*/  IADD3 R182, R0.reuse, -0x11, RZ ;  /* 0xffffffef00b67810 */ /* 0x040fe40007ffe0ff */
[C---:B------:R-:W-:Y:S02]  /*9fb0*/  IADD3 R183, R0.reuse, -0x10, RZ ;  /* 0xfffffff000b77810 */ /* 0x040fe40007ffe0ff */
[C---:B------:R-:W-:Y:S02]  /*9fc0*/  IADD3 R2, R0.reuse, 0x47, RZ ;  /* 0x0000004700027810 */ /* 0x040fe40007ffe0ff */
[C---:B------:R-:W-:Y:S02]  /*9fd0*/  IADD3 R3, R0.reuse, 0x48, RZ ;  /* 0x0000004800037810 */ /* 0x040fe40007ffe0ff */
[C---:B------:R-:W-:Y:S02]  /*9fe0*/  IADD3 R137, R0.reuse, 0x40, RZ ;  /* 0x0000004000897810 */ /* 0x040fe40007ffe0ff */
[C---:B-1----:R-:W-:Y:S02]  /*9ff0*/  IADD3 R138, R0.reuse, -0x40, RZ ;  /* 0xffffffc0008a7810 */ /* 0x042fe40007ffe0ff */
[----:B------:R-:W-:Y:S02]  /*a000*/  IABS R177, R0 ;  /* 0x0000000000b17213 */ /* 0x000fe40000000000 */
[C---:B------:R-:W-:Y:S02]  /*a010*/  IADD3 R184, R0.reuse, -0x9, RZ ;  /* 0xfffffff700b87810 */ /* 0x040fe40007ffe0ff */
[C---:B------:R-:W-:Y:S02]  /*a020*/  IADD3 R180, R0.reuse, -0x70, RZ ;  /* 0xffffff9000b47810 */ /* 0x040fe40007ffe0ff */
[----:B------:R-:W-:Y:S01]  /*a030*/  I2F R177, R177 ;  /* 0x000000b100b17306 */ /* 0x000fe20000201400 */
[----:B------:R-:W-:Y:S02]  /*a040*/  IADD3 R181, R0, -0x69, RZ ;  /* 0xffffff9700b57810 */ /* 0x000fe40007ffe0ff */
[----:B------:R-:W-:Y:S02]  /*a050*/  ISETP.GE.AND P3, PT, R2, RZ, PT ;  /* 0x000000ff0200720c */ /* 0x000fe40003f66270 */
[----:B------:R-:W-:Y:S11]  /*a060*/  ISETP.GE.AND P2, PT, R3, RZ, PT ;  /* 0x000000ff0300720c */ /* 0x000ff60003f46270 */
[C---:B------:R-:W-:Y:S02]  /*a070*/  @!P3 IADD3 R2, -R0.reuse, -0x47, RZ ;  /* 0xffffffb90002b810 */ /* 0x040fe40007ffe1ff */
[C---:B------:R-:W-:Y:S02]  /*a080*/  @!P2 IADD3 R3, -R0.reuse, -0x48, RZ ;  /* 0xffffffb80003a810 */ /* 0x040fe40007ffe1ff */
[----:B------:R1:W-:Y:S01]  /*a090*/  I2F R178, R2 ;  /* 0x0000000200b27306 */ /* 0x0003e20000201400 */
[----:B------:R-:W-:Y:S09]  /*a0a0*/  ISETP.GE.AND P2, PT, R137, RZ, PT ;  /* 0x000000ff8900720c */ /* 0x000ff20003f46270 */
[----:B------:R2:W-:Y:S04]  /*a0b0*/  I2F R179, R3 ;  /* 0x0000000300b37306 */ /* 0x0005e80000201400 */
[C---:B------:R-:W-:Y:S06]  /*a0c0*/  @!P2 IADD3 R137, -R0.reuse, -0x40, RZ ;  /* 0xffffffc00089a810 */ /* 0x040fec0007ffe1ff */
[----:B------:R-:W3:Y:S01]  /*a0d0*/  I2F R139, R137 ;  /* 0x00000089008b7306 */ /* 0x000ee20000201400 */
[----:B-1----:R-:W-:Y:S04]  /*a0e0*/  IADD3 R2, R0, 0x38, RZ ;  /* 0x0000003800027810 */ /* 0x002fe80007ffe0ff */
[----:B------:R-:W-:Y:S02]  /*a0f0*/  ISETP.GE.AND P2, PT, R2, RZ, PT ;  /* 0x000000ff0200720c */ /* 0x000fe40003f46270 */
[C---:B--2---:R-:W-:Y:S04]  /*a100*/  IADD3 R3, R0.reuse, 0x3f, RZ ;  /* 0x0000003f00037810 */ /* 0x044fe80007ffe0ff */
[----:B------:R-:W-:Y:S07]  /*a110*/  ISETP.GE.AND P3, PT, R3, RZ, PT ;  /* 0x000000ff0300720c */ /* 0x000fee0003f66270 */
[C---:B------:R-:W-:Y:S01]  /*a120*/  @!P2 IADD3 R2, -R0.reuse, -0x38, RZ ;  /* 0xffffffc80002a810 */ /* 0x040fe20007ffe1ff */
[-C--:B---3--:R-:W-:Y:S03]  /*a130*/  FFMA.FTZ R8, R139, -R132.reuse, R8 ;  /* 0x800000848b087223 */ /* 0x088fe60000010008 */
[----:B------:R-:W1:Y:S01]  /*a140*/  I2F R175, R2 ;  /* 0x0000000200af7306 */ /* 0x000e620000201400 */
[-C--:B------:R-:W-:Y:S01]  /*a150*/  FFMA.FTZ R18, R177, -R132.reuse, R18 ;  /* 0x80000084b1127223 */ /* 0x080fe20000010012 */
[C---:B------:R-:W-:Y:S01]  /*a160*/  IADD3 R137, R0.reuse, 0x37, RZ ;  /* 0x0000003700897810 */ /* 0x040fe20007ffe0ff */
[-C--:B------:R-:W-:Y:S01]  /*a170*/  FFMA.FTZ R14, R139, -R132.reuse, R14 ;  /* 0x800000848b0e7223 */ /* 0x080fe2000001000e */
[C---:B------:R-:W-:Y:S01]  /*a180*/  IADD3 R139, R0.reuse, -0x60, RZ ;  /* 0xffffffa0008b7810 */ /* 0x040fe20007ffe0ff */
[CC--:B------:R-:W-:Y:S01]  /*a190*/  FFMA.FTZ R4, R177.reuse, -R132.reuse, R4 ;  /* 0x80000084b1047223 */ /* 0x0c0fe20000010004 */
[C---:B------:R-:W-:Y:S01]  /*a1a0*/  @!P3 IADD3 R3, -R0.reuse, -0x3f, RZ ;  /* 0xffffffc10003b810 */ /* 0x040fe20007ffe1ff */
[-C--:B------:R-:W-:Y:S01]  /*a1b0*/  FFMA.FTZ R78, R177, -R132.reuse, R78 ;  /* 0x80000084b14e7223 */ /* 0x080fe2000001004e */
[----:B------:R-:W-:Y:S01]  /*a1c0*/  ISETP.GE.AND P3, PT, R137, RZ, PT ;  /* 0x000000ff8900720c */ /* 0x000fe20003f66270 */
[-C--:B------:R-:W-:Y:S01]  /*a1d0*/  FFMA.FTZ R72, R177, -R132.reuse, R72 ;  /* 0x80000084b1487223 */ /* 0x080fe20000010048 */
[----:B------:R-:W2:Y:S01]  /*a1e0*/  I2F R176, R3 ;  /* 0x0000000300b07306 */ /* 0x000ea20000201400 */
[C---:B------:R-:W-:Y:S01]  /*a1f0*/  IADD3 R177, R0.reuse, -0x20, RZ ;  /* 0xffffffe000b17810 */ /* 0x040fe20007ffe0ff */
[-C--:B------:R-:W-:Y:S01]  /*a200*/  FFMA.FTZ R10, R179, -R132.reuse, R10 ;  /* 0x80000084b30a7223 */ /* 0x080fe2000001000a */
[----:B------:R-:W-:Y:S01]  /*a210*/  IADD3 R179, R0, -0x18, RZ ;  /* 0xffffffe800b37810 */ /* 0x000fe20007ffe0ff */
[-C--:B------:R-:W-:Y:S01]  /*a220*/  FFMA.FTZ R11, R178, -R132.reuse, R11 ;  /* 0x80000084b20b7223 */ /* 0x080fe2000001000b */
[C---:B------:R-:W-:Y:S06]  /*a230*/  IADD3 R178, R0.reuse, -0x19, RZ ;  /* 0xffffffe700b27810 */ /* 0x040fec0007ffe0ff */
[C---:B------:R-:W-:Y:S01]  /*a240*/  @!P3 IADD3 R137, -R0.reuse, -0x37, RZ ;  /* 0xffffffc90089b810 */ /* 0x040fe20007ffe1ff */
[CC--:B-1----:R-:W-:Y:S03]  /*a250*/  FFMA.FTZ R26, R175.reuse, -R132.reuse, R26 ;  /* 0x80000084af1a7223 */ /* 0x0c2fe6000001001a */
[----:B------:R-:W1:Y:S01]  /*a260*/  I2F R173, R137 ;  /* 0x0000008900ad7306 */ /* 0x000e620000201400 */
[C---:B------:R-:W-:Y:S01]  /*a270*/  IADD3 R2, R0.reuse, 0x2f, RZ ;  /* 0x0000002f00027810 */ /* 0x040fe20007ffe0ff */
[-C--:B------:R-:W-:Y:S01]  /*a280*/  FFMA.FTZ R12, R175, -R132.reuse, R12 ;  /* 0x80000084af0c7223 */ /* 0x080fe2000001000c */
[----:B------:R-:W-:Y:S02]  /*a290*/  IADD3 R175, R0, -0x78, RZ ;  /* 0xffffff8800af7810 */ /* 0x000fe40007ffe0ff */
[----:B------:R-:W-:Y:S02]  /*a2a0*/  ISETP.GE.AND P3, PT, R2, RZ, PT ;  /* 0x000000ff0200720c */ /* 0x000fe40003f66270 */
[----:B------:R-:W-:Y:S01]  /*a2b0*/  ISETP.GE.AND P4, PT, R175, RZ, PT ;  /* 0x000000ffaf00720c */ /* 0x000fe20003f86270 */
[-C--:B--2---:R-:W-:Y:S01]  /*a2c0*/  FFMA.FTZ R15, R176, -R132.reuse, R15 ;  /* 0x80000084b00f7223 */ /* 0x084fe2000001000f */
[----:B------:R-:W-:Y:S01]  /*a2d0*/  IADD3 R3, R0, 0x30, RZ ;  /* 0x0000003000037810 */ /* 0x000fe20007ffe0ff */
[-C--:B------:R-:W-:Y:S01]  /*a2e0*/  FFMA.FTZ R9, R176, -R132.reuse, R9 ;  /* 0x80000084b0097223 */ /* 0x080fe20000010009 */
[C---:B------:R-:W-:Y:S02]  /*a2f0*/  IADD3 R176, R0.reuse, -0x71, RZ ;  /* 0xffffff8f00b07810 */ /* 0x040fe40007ffe0ff */
[----:B------:R-:W-:Y:S05]  /*a300*/  ISETP.GE.AND P2, PT, R3, RZ, PT ;  /* 0x000000ff0300720c */ /* 0x000fea0003f46270 */
[C---:B------:R-:W-:Y:S02]  /*a310*/  @!P3 IADD3 R2, -R0.reuse, -0x2f, RZ ;  /* 0xffffffd10002b810 */ /* 0x040fe40007ffe1ff */
[----:B------:R-:W-:Y:S02]  /*a320*/  @!P4 IADD3 R175, -R0, 0x78, RZ ;  /* 0x0000007800afc810 */ /* 0x000fe40007ffe1ff */
[----:B------:R-:W2:Y:S01]  /*a330*/  I2F R172, R2 ;  /* 0x0000000200ac7306 */ /* 0x000ea20000201400 */
[----:B------:R-:W-:Y:S01]  /*a340*/  ISETP.GE.AND P4, PT, R182, RZ, PT ;  /* 0x000000ffb600720c */ /* 0x000fe20003f86270 */
[CC--:B-1----:R-:W-:Y:S01]  /*a350*/  FFMA.FTZ R13, R173.reuse, -R132.reuse, R13 ;  /* 0x80000084ad0d7223 */ /* 0x0c2fe2000001000d */
[C---:B------:R-:W-:Y:S01]  /*a360*/  IADD3 R137, R0.reuse, 0x28, RZ ;  /* 0x0000002800897810 */ /* 0x040fe20007ffe0ff */
[-C--:B------:R-:W-:Y:S01]  /*a370*/  FFMA.FTZ R27, R173, -R132.reuse, R27 ;  /* 0x80000084ad1b7223 */ /* 0x080fe2000001001b */
[C---:B------:R-:W-:Y:S02]  /*a380*/  @!P2 IADD3 R3, -R0.reuse, -0x30, RZ ;  /* 0xffffffd00003a810 */ /* 0x040fe40007ffe1ff */
[----:B------:R-:W-:Y:S02]  /*a390*/  ISETP.GE.AND P2, PT, R137, RZ, PT ;  /* 0x000000ff8900720c */ /* 0x000fe40003f46270 */
[C---:B------:R-:W-:Y:S01]  /*a3a0*/  IADD3 R173, R0.reuse, -0x28, RZ ;  /* 0xffffffd800ad7810 */ /* 0x040fe20007ffe0ff */
[----:B------:R1:W3:Y:S04]  /*a3b0*/  I2F R174, R3 ;  /* 0x0000000300ae7306 */ /* 0x0002e80000201400 */
[C---:B------:R-:W-:Y:S06]  /*a3c0*/  @!P4 IADD3 R182, -R0.reuse, 0x11, RZ ;  /* 0x0000001100b6c810 */ /* 0x040fec0007ffe1ff */
[----:B------:R-:W4:Y:S01]  /*a3d0*/  I2F R175, R175 ;  /* 0x000000af00af7306 */ /* 0x000f220000201400 */
[----:B------:R-:W-:Y:S01]  /*a3e0*/  @!P2 IADD3 R137, -R0, -0x28, RZ ;  /* 0xffffffd80089a810 */ /* 0x000fe20007ffe1ff */
[-C--:B--2---:R-:W-:Y:S01]  /*a3f0*/  FFMA.FTZ R31, R172, -R132.reuse, R31 ;  /* 0x80000084ac1f7223 */ /* 0x084fe2000001001f */
[----:B------:R-:W-:Y:S01]  /*a400*/  IADD3 R2, R0, 0x20, RZ ;  /* 0x0000002000027810 */ /* 0x000fe20007ffe0ff */
[-C--:B------:R-:W-:Y:S01]  /*a410*/  FFMA.FTZ R25, R172, -R132.reuse, R25 ;  /* 0x80000084ac197223 */ /* 0x080fe20000010019 */
[----:B------:R-:W-:Y:S02]  /*a420*/  IADD3 R172, R0, -0x29, RZ ;  /* 0xffffffd700ac7810 */ /* 0x000fe40007ffe0ff */
[----:B------:R-:W-:Y:S03]  /*a430*/  ISETP.GE.AND P2, PT, R2, RZ, PT ;  /* 0x000000ff0200720c */ /* 0x000fe60003f46270 */
[----:B------:R-:W2:Y:S01]  /*a440*/  I2F R205, R137 ;  /* 0x0000008900cd7306 */ /* 0x000ea20000201400 */
[----:B-1----:R-:W-:Y:S01]  /*a450*/  IADD3 R3, R0, 0x27, RZ ;  /* 0x0000002700037810 */ /* 0x002fe20007ffe0ff */
[CC--:B---3--:R-:W-:Y:S02]  /*a460*/  FFMA.FTZ R24, R174.reuse, -R132.reuse, R24 ;  /* 0x80000084ae187223 */ /* 0x0c8fe40000010018 */
[-C--:B------:R-:W-:Y:S01]  /*a470*/  FFMA.FTZ R30, R174, -R132.reuse, R30 ;  /* 0x80000084ae1e7223 */ /* 0x080fe2000001001e */
[----:B------:R-:W-:Y:S05]  /*a480*/  ISETP.GE.AND P3, PT, R3, RZ, PT ;  /* 0x000000ff0300720c */ /* 0x000fea0003f66270 */
[----:B------:R-:W1:Y:S01]  /*a490*/  I2F R182, R182 ;  /* 0x000000b600b67306 */ /* 0x000e620000201400 */
[C---:B------:R-:W-:Y:S02]  /*a4a0*/  IADD3 R174, R0.reuse, -0x21, RZ ;  /* 0xffffffdf00ae7810 */ /* 0x040fe40007ffe0ff */
[----:B------:R-:W-:Y:S01]  /*a4b0*/  @!P2 IADD3 R2, -R0, -0x20, RZ ;  /* 0xffffffe00002a810 */ /* 0x000fe20007ffe1ff */
[-C--:B----4-:R-:W-:Y:S01]  /*a4c0*/  FFMA.FTZ R128, R175, -R132.reuse, R128 ;  /* 0x80000084af807223 */ /* 0x090fe20000010080 */
[----:B------:R-:W-:Y:S05]  /*a4d0*/  ISETP.GE.AND P4, PT, R174, RZ, PT ;  /* 0x000000ffae00720c */ /* 0x000fea0003f86270 */
[----:B------:R-:W3:Y:S01]  /*a4e0*/  I2F R203, R2 ;  /* 0x0000000200cb7306 */ /* 0x000ee20000201400 */
[----:B------:R-:W-:Y:S02]  /*a4f0*/  @!P3 IADD3 R3, -R0, -0x27, RZ ;  /* 0xffffffd90003b810 */ /* 0x000fe40007ffe1ff */
[----:B------:R-:W-:Y:S01]  /*a500*/  ISETP.GE.AND P3, PT, R138, RZ, PT ;  /* 0x000000ff8a00720c */ /* 0x000fe20003f66270 */
[CC--:B--2---:R-:W-:Y:S01]  /*a510*/  FFMA.FTZ R42, R205.reuse, -R132.reuse, R42 ;  /* 0x80000084cd2a7223 */ /* 0x0c4fe2000001002a */
[C---:B------:R-:W-:Y:S01]  /*a520*/  IADD3 R137, R0.reuse, 0x1f, RZ ;  /* 0x0000001f00897810 */ /* 0x040fe20007ffe0ff */
[-C--:B------:R-:W-:Y:S02]  /*a530*/  FFMA.FTZ R28, R205, -R132.reuse, R28 ;  /* 0x80000084cd1c7223 */ /* 0x080fe4000001001c */
[----:B------:R-:W-:Y:S02]  /*a540*/  @!P4 IADD3 R174, -R0, 0x21, RZ ;  /* 0x0000002100aec810 */ /* 0x000fe40007ffe1ff */
[----:B------:R-:W2:Y:S01]  /*a550*/  I2F R204, R3 ;  /* 0x0000000300cc7306 */ /* 0x000ea20000201400 */
[----:B------:R-:W-:Y:S01]  /*a560*/  ISETP.GE.AND P2, PT, R137, RZ, PT ;  /* 0x000000ff8900720c */ /* 0x000fe20003f46270 */
[CC--:B-1----:R-:W-:Y:S02]  /*a570*/  FFMA.FTZ R21, R182.reuse, -R132.reuse, R21 ;  /* 0x80000084b6157223 */ /* 0x0c2fe40000010015 */
[-C--:B------:R-:W-:Y:S02]  /*a580*/  FFMA.FTZ R35, R182, -R132.reuse, R35 ;  /* 0x80000084b6237223 */ /* 0x080fe40000010023 */
[----:B------:R-:W-:Y:S01]  /*a590*/  @!P3 IADD3 R138, -R0, 0x40, RZ ;  /* 0x00000040008ab810 */ /* 0x000fe20007ffe1ff */
[CC--:B------:R-:W-:Y:S02]  /*a5a0*/  FFMA.FTZ R95, R182.reuse, -R132.reuse, R95 ;  /* 0x80000084b65f7223 */ /* 0x0c0fe4000001005f */
[-C--:B------:R-:W-:Y:S01]  /*a5b0*/  FFMA.FTZ R89, R182, -R132.reuse, R89 ;  /* 0x80000084b6597223 */ /* 0x080fe20000010059 */
[----:B------:R-:W1:Y:S01]  /*a5c0*/  I2F R202, R138 ;  /* 0x0000008a00ca7306 */ /* 0x000e620000201400 */
[CC--:B---3--:R-:W-:Y:S01]  /*a5d0*/  FFMA.FTZ R46, R203.reuse, -R132.reuse, R46 ;  /* 0x80000084cb2e7223 */ /* 0x0c8fe2000001002e */
[C---:B------:R-:W-:Y:S01]  /*a5e0*/  IADD3 R2, R0.reuse, 0x18, RZ ;  /* 0x0000001800027810 */ /* 0x040fe20007ffe0ff */
[-C--:B------:R-:W-:Y:S01]  /*a5f0*/  FFMA.FTZ R40, R203, -R132.reuse, R40 ;  /* 0x80000084cb287223 */ /* 0x080fe20000010028 */
[----:B------:R-:W-:Y:S02]  /*a600*/  @!P2 IADD3 R137, -R0, -0x1f, RZ ;  /* 0xffffffe10089a810 */ /* 0x000fe40007ffe1ff */
[----:B------:R-:W-:Y:S04]  /*a610*/  ISETP.GE.AND P2, PT, R2, RZ, PT ;  /* 0x000000ff0200720c */ /* 0x000fe80003f46270 */
[----:B------:R-:W3:Y:S01]  /*a620*/  I2F R201, R137 ;  /* 0x0000008900c97306 */ /* 0x000ee20000201400 */
[-C--:B--2---:R-:W-:Y:S01]  /*a630*/  FFMA.FTZ R43, R204, -R132.reuse, R43 ;  /* 0x80000084cc2b7223 */ /* 0x084fe2000001002b */
[----:B------:R-:W-:Y:S01]  /*a640*/  IADD3 R3, R0, -0x41, RZ ;  /* 0xffffffbf00037810 */ /* 0x000fe20007ffe0ff */
[-C--:B------:R-:W-:Y:S03]  /*a650*/  FFMA.FTZ R29, R204, -R132.reuse, R29 ;  /* 0x80000084cc1d7223 */ /* 0x080fe6000001001d */
[----:B------:R-:W-:Y:S03]  /*a660*/  ISETP.GE.AND P3, PT, R3, RZ, PT ;  /* 0x000000ff0300720c */ /* 0x000fe60003f66270 */
[----:B------:R-:W-:Y:S01]  /*a670*/  @!P2 IADD3 R2, -R0, -0x18, RZ ;  /* 0xffffffe80002a810 */ /* 0x000fe20007ffe1ff */
[CC--:B-1----:R-:W-:Y:S03]  /*a680*/  FFMA.FTZ R68, R202.reuse, -R132.reuse, R68 ;  /* 0x80000084ca447223 */ /* 0x0c2fe60000010044 */
[----:B------:R-:W1:Y:S01]  /*a690*/  I2F R199, R2 ;  /* 0x0000000200c77306 */ /* 0x000e620000201400 */
[-C--:B------:R-:W-:Y:S01]  /*a6a0*/  FFMA.FTZ R82, R202, -R132.reuse, R82 ;  /* 0x80000084ca527223 */ /* 0x080fe20000010052 */
[C---:B------:R-:W-:Y:S04]  /*a6b0*/  IADD3 R138, R0.reuse, -0x48, RZ ;  /* 0xffffffb8008a7810 */ /* 0x040fe80007ffe0ff */
[----:B------:R-:W-:Y:S02]  /*a6c0*/  @!P3 IADD3 R3, -R0, 0x41, RZ ;  /* 0x000000410003b810 */ /* 0x000fe40007ffe1ff */
[----:B------:R-:W-:Y:S01]  /*a6d0*/  ISETP.GE.AND P3, PT, R138, RZ, PT ;  /* 0x000000ff8a00720c */ /* 0x000fe20003f66270 */
[CC--:B---3--:R-:W-:Y:S01]  /*a6e0*/  FFMA.FTZ R47, R201.reuse, -R132.reuse, R47 ;  /* 0x80000084c92f7223 */ /* 0x0c8fe2000001002f */
[----:B------:R-:W2:Y:S01]  /*a6f0*/  I2F R200, R3 ;  /* 0x0000000300c87306 */ /* 0x000ea20000201400 */
[-C--:B------:R-:W-:Y:S01]  /*a700*/  FFMA.FTZ R41, R201, -R132.reuse, R41 ;  /* 0x80000084c9297223 */ /* 0x080fe20000010029 */
[C---:B------:R-:W-:Y:S04]  /*a710*/  IADD3 R137, R0.reuse, 0x17, RZ ;  /* 0x0000001700897810 */ /* 0x040fe80007ffe0ff */
[----:B------:R-:W-:Y:S05]  /*a720*/  ISETP.GE.AND P2, PT, R137, RZ, PT ;  /* 0x000000ff8900720c */ /* 0x000fea0003f46270 */
[C---:B------:R-:W-:Y:S01]  /*a730*/  @!P3 IADD3 R138, -R0.reuse, 0x48, RZ ;  /* 0x00000048008ab810 */ /* 0x040fe20007ffe1ff */
[CC--:B-1----:R-:W-:Y:S03]  /*a740*/  FFMA.FTZ R58, R199.reuse, -R132.reuse, R58 ;  /* 0x80000084c73a7223 */ /* 0x0c2fe6000001003a */
[----:B------:R-:W1:Y:S01]  /*a750*/  I2F R198, R138 ;  /* 0x0000008a00c67306 */ /* 0x000e620000201400 */
[-C--:B------:R-:W-:Y:S01]  /*a760*/  FFMA.FTZ R44, R199, -R132.reuse, R44 ;  /* 0x80000084c72c7223 */ /* 0x080fe2000001002c */
[C---:B------:R-:W-:Y:S02]  /*a770*/  IADD3 R2, R0.reuse, 0x10, RZ ;  /* 0x0000001000027810 */ /* 0x040fe40007ffe0ff */
[----:B------:R-:W-:Y:S02]  /*a780*/  @!P2 IADD3 R137, -R0, -0x17, RZ ;  /* 0xffffffe90089a810 */ /* 0x000fe40007ffe1ff */
[----:B------:R-:W-:Y:S01]  /*a790*/  ISETP.GE.AND P2, PT, R2, RZ, PT ;  /* 0x000000ff0200720c */ /* 0x000fe20003f46270 */
[CC--:B--2---:R-:W-:Y:S03]  /*a7a0*/  FFMA.FTZ R69, R200.reuse, -R132.reuse, R69 ;  /* 0x80000084c8457223 */ /* 0x0c4fe60000010045 */
[----:B------:R-:W2:Y:S01]  /*a7b0*/  I2F R197, R137 ;  /* 0x0000008900c57306 */ /* 0x000ea20000201400 */
[-C--:B------:R-:W-:Y:S01]  /*a7c0*/  FFMA.FTZ R83, R200, -R132.reuse, R83 ;  /* 0x80000084c8537223 */ /* 0x080fe20000010053 */
[C---:B------:R-:W-:Y:S04]  /*a7d0*/  IADD3 R3, R0.reuse, -0x49, RZ ;  /* 0xffffffb700037810 */ /* 0x040fe80007ffe0ff */
[----:B------:R-:W-:Y:S03]  /*a7e0*/  ISETP.GE.AND P3, PT, R3, RZ, PT ;  /* 0x000000ff0300720c */ /* 0x000fe60003f66270 */
[----:B------:R-:W-:Y:S01]  /*a7f0*/  @!P2 IADD3 R2, -R0, -0x10, RZ ;  /* 0xfffffff00002a810 */ /* 0x000fe20007ffe1ff */
[----:B------:R-:W3:Y:S01]  /*a800*/  I2F R200, R174 ;  /* 0x000000ae00c87306 */ /* 0x000ee20000201400 */
[-C--:B-1----:R-:W-:Y:S01]  /*a810*/  FFMA.FTZ R80, R198, -R132.reuse, R80 ;  /* 0x80000084c6507223 */ /* 0x082fe20000010050 */
[----:B------:R-:W-:Y:S01]  /*a820*/  IADD3 R138, R0, -0x50, RZ ;  /* 0xffffffb0008a7810 */ /* 0x000fe20007ffe0ff */
[-C--:B------:R-:W-:Y:S06]  /*a830*/  FFMA.FTZ R86, R198, -R132.reuse, R86 ;  /* 0x80000084c6567223 */ /* 0x080fec0000010056 */
[----:B------:R-:W-:Y:S01]  /*a840*/  @!P3 IADD3 R3, -R0, 0x49, RZ ;  /* 0x000000490003b810 */ /* 0x000fe20007ffe1ff */
[----:B------:R1:W4:Y:S01]  /*a850*/  I2F R195, R2 ;  /* 0x0000000200c37306 */ /* 0x0003220000201400 */
[----:B------:R-:W-:Y:S01]  /*a860*/  ISETP.GE.AND P3, PT, R138, RZ, PT ;  /* 0x000000ff8a00720c */ /* 0x000fe20003f66270 */
[CC--:B--2---:R-:W-:Y:S01]  /*a870*/  FFMA.FTZ R59, R197.reuse, -R132.reuse, R59 ;  /* 0x80000084c53b7223 */ /* 0x0c4fe2000001003b */
[----:B------:R-:W-:Y:S01]  /*a880*/  IADD3 R137, R0, 0xf, RZ ;  /* 0x0000000f00897810 */ /* 0x000fe20007ffe0ff */
[-C--:B------:R-:W-:Y:S03]  /*a890*/  FFMA.FTZ R45, R197, -R132.reuse, R45 ;  /* 0x80000084c52d7223 */ /* 0x080fe6000001002d */
[----:B------:R-:W-:Y:S03]  /*a8a0*/  ISETP.GE.AND P2, PT, R137, RZ, PT ;  /* 0x000000ff8900720c */ /* 0x000fe60003f46270 */
[----:B------:R-:W2:Y:S01]  /*a8b0*/  I2F R196, R3 ;  /* 0x0000000300c47306 */ /* 0x000ea20000201400 */
[-C--:B---3--:R-:W-:Y:S03]  /*a8c0*/  FFMA.FTZ R51, R200, -R132.reuse, R51 ;  /* 0x80000084c8337223 */ /* 0x088fe60000010033 */
[----:B------:R-:W-:Y:S01]  /*a8d0*/  @!P3 IADD3 R138, -R0, 0x50, RZ ;  /* 0x00000050008ab810 */ /* 0x000fe20007ffe1ff */
[CC--:B------:R-:W-:Y:S02]  /*a8e0*/  FFMA.FTZ R37, R200.reuse, -R132.reuse, R37 ;  /* 0x80000084c8257223 */ /* 0x0c0fe40000010025 */
[CC--:B------:R-:W-:Y:S03]  /*a8f0*/  FFMA.FTZ R111, R200.reuse, -R132.reuse, R111 ;  /* 0x80000084c86f7223 */ /* 0x0c0fe6000001006f */
[----:B------:R3:W5:Y:S01]  /*a900*/  I2F R194, R138 ;  /* 0x0000008a00c27306 */ /* 0x0007620000201400 */
[-C--:B------:R-:W-:Y:S01]  /*a910*/  FFMA.FTZ R105, R200, -R132.reuse, R105 ;  /* 0x80000084c8697223 */ /* 0x080fe20000010069 */
[C---:B------:R-:W-:Y:S02]  /*a920*/  @!P2 IADD3 R137, -R0.reuse, -0xf, RZ ;  /* 0xfffffff10089a810 */ /* 0x040fe40007ffe1ff */
[----:B-1----:R-:W-:Y:S01]  /*a930*/  IADD3 R2, R0, 0x8, RZ ;  /* 0x0000000800027810 */ /* 0x002fe20007ffe0ff */
[CC--:B----4-:R-:W-:Y:S02]  /*a940*/  FFMA.FTZ R62, R195.reuse, -R132.reuse, R62 ;  /* 0x80000084c33e7223 */ /* 0x0d0fe4000001003e */
[-C--:B------:R-:W-:Y:S01]  /*a950*/  FFMA.FTZ R56, R195, -R132.reuse, R56 ;  /* 0x80000084c3387223 */ /* 0x080fe20000010038 */
[----:B------:R-:W-:Y:S02]  /*a960*/  ISETP.GE.AND P2, PT, R2, RZ, PT ;  /* 0x000000ff0200720c */ /* 0x000fe40003f46270 */
[----:B------:R-:W1:Y:S01]  /*a970*/  I2F R193, R137 ;  /* 0x0000008900c17306 */ /* 0x000e620000201400 */
[-C--:B--2---:R-:W-:Y:S01]  /*a980*/  FFMA.FTZ R81, R196, -R132.reuse, R81 ;  /* 0x80000084c4517223 */ /* 0x084fe20000010051 */
[----:B------:R-:W-:Y:S01]  /*a990*/  IADD3 R3, R0, -0x51, RZ ;  /* 0xffffffaf00037810 */ /* 0x000fe20007ffe0ff */
[-C--:B------:R-:W-:Y:S03]  /*a9a0*/  FFMA.FTZ R87, R196, -R132.reuse, R87 ;  /* 0x80000084c4577223 */ /* 0x080fe60000010057 */
[----:B------:R-:W-:Y:S05]  /*a9b0*/  ISETP.GE.AND P3, PT, R3, RZ, PT ;  /* 0x000000ff0300720c */ /* 0x000fea0003f66270 */
[C---:B------:R-:W-:Y:S02]  /*a9c0*/  @!P2 IADD3 R2, -R0.reuse, -0x8, RZ ;  /* 0xfffffff80002a810 */ /* 0x040fe40007ffe1ff */
[----:B---3--:R-:W-:Y:S02]  /*a9d0*/  IADD3 R138, R0, -0x1, RZ ;  /* 0xffffffff008a7810 */ /* 0x008fe40007ffe0ff */
[----:B------:R-:W2:Y:S01]  /*a9e0*/  I2F R207, R2 ;  /* 0x0000000200cf7306 */ /* 0x000ea20000201400 */
[CC--:B-----5:R-:W-:Y:S02]  /*a9f0*/  FFMA.FTZ R84, R194.reuse, -R132.reuse, R84 ;  /* 0x80000084c2547223 */ /* 0x0e0fe40000010054 */
[-C--:B------:R-:W-:Y:S01]  /*aa00*/  FFMA.FTZ R98, R194, -R132.reuse, R98 ;  /* 0x80000084c2627223 */ /* 0x080fe20000010062 */
[C---:B------:R-:W-:Y:S01]  /*aa10*/  @!P3 IADD3 R3, -R0.reuse, 0x51, RZ ;  /* 0x000000510003b810 */ /* 0x040fe20007ffe1ff */
[CC--:B-1----:R-:W-:Y:S01]  /*aa20*/  FFMA.FTZ R63, R193.reuse, -R132.reuse, R63 ;  /* 0x80000084c13f7223 */ /* 0x0c2fe2000001003f */
[C---:B------:R-:W-:Y:S04]  /*aa30*/  IADD3 R137, R0.reuse, -0x58, RZ ;  /* 0xffffffa800897810 */ /* 0x040fe80007ffe0ff */
[----:B------:R-:W1:Y:S01]  /*aa40*/  I2F R191, R3 ;  /* 0x0000000300bf7306 */ /* 0x000e620000201400 */
[-C--:B------:R-:W-:Y:S01]  /*aa50*/  FFMA.FTZ R57, R193, -R132.reuse, R57 ;  /* 0x80000084c1397223 */ /* 0x080fe20000010039 */
[----:B------:R-:W-:Y:S01]  /*aa60*/  ISETP.GE.AND P3, PT, R137, RZ, PT ;  /* 0x000000ff8900720c */ /* 0x000fe20003f66270 */
[CC--:B--2---:R-:W-:Y:S01]  /*aa70*/  FFMA.FTZ R6, R207.reuse, -R132.reuse, R6 ;  /* 0x80000084cf067223 */ /* 0x0c4fe20000010006 */
[C---:B------:R-:W-:Y:S01]  /*aa80*/  IADD3 R2, R0.reuse, 0x7, RZ ;  /* 0x0000000700027810 */ /* 0x040fe20007ffe0ff */
[CC--:B------:R-:W-:Y:S10]  /*aa90*/  FFMA.FTZ R74, R207.reuse, -R132.reuse, R74 ;  /* 0x80000084cf4a7223 */ /* 0x0c0ff4000001004a */
[----:B------:R-:W-:Y:S01]  /*aaa0*/  @!P3 IADD3 R137, -R0, 0x58, RZ ;  /* 0x000000580089b810 */ /* 0x000fe20007ffe1ff */
[-C--:B------:R-:W-:Y:S01]  /*aab0*/  FFMA.FTZ R60, R207, -R132.reuse, R60 ;  /* 0x80000084cf3c7223 */ /* 0x080fe2000001003c */
[----:B------:R-:W-:Y:S02]  /*aac0*/  ISETP.GE.AND P2, PT, R2, RZ, PT ;  /* 0x000000ff0200720c */ /* 0x000fe40003f46270 */
[----:B------:R2:W3:Y:S01]  /*aad0*/  I2F R189, R137 ;  /* 0x0000008900bd7306 */ /* 0x0004e20000201400 */
[CC--:B-1----:R-:W-:Y:S01]  /*aae0*/  FFMA.FTZ R85, R191.reuse, -R132.reuse, R85 ;  /* 0x80000084bf557223 */ /* 0x0c2fe20000010055 */
[C---:B------:R-:W-:Y:S01]  /*aaf0*/  IADD3 R3, R0.reuse, -0x59, RZ ;  /* 0xffffffa700037810 */ /* 0x040fe20007ffe0ff */
[-C--:B------:R-:W-:Y:S03]  /*ab00*/  FFMA.FTZ R99, R191, -R132.reuse, R99 ;  /* 0x80000084bf637223 */ /* 0x080fe60000010063 */
[----:B------:R-:W-:Y:S05]  /*ab10*/  ISETP.GE.AND P3, PT, R3, RZ, PT ;  /* 0x000000ff0300720c */ /* 0x000fea0003f66270 */
[C---:B------:R-:W-:Y:S02]  /*ab20*/  @!P2 IADD3 R2, -R0.reuse, -0x7, RZ ;  /* 0xfffffff90002a810 */ /* 0x040fe40007ffe1ff */
[----:B------:R-:W-:Y:S02]  /*ab30*/  ISETP.GE.AND P2, PT, R139, RZ, PT ;  /* 0x000000ff8b00720c */ /* 0x000fe40003f46270 */
[----:B------:R-:W1:Y:S04]  /*ab40*/  I2F R206, R2 ;  /* 0x0000000200ce7306 */ /* 0x000e680000201400 */
[C---:B------:R-:W-:Y:S02]  /*ab50*/  @!P3 IADD3 R3, -R0.reuse, 0x59, RZ ;  /* 0x000000590003b810 */ /* 0x040fe40007ffe1ff */
[C---:B--2---:R-:W-:Y:S01]  /*ab60*/  IADD3 R137, R0.reuse, -0x8, RZ ;  /* 0xfffffff800897810 */ /* 0x044fe20007ffe0ff */
[CC--:B---3--:R-:W-:Y:S03]  /*ab70*/  FFMA.FTZ R96, R189.reuse, -R132.reuse, R96 ;  /* 0x80000084bd607223 */ /* 0x0c8fe60000010060 */
[----:B------:R-:W2:Y:S01]  /*ab80*/  I2F R188, R3 ;  /* 0x0000000300bc7306 */ /* 0x000ea20000201400 */
[----:B------:R-:W-:Y:S01]  /*ab90*/  @!P2 IADD3 R139, -R0, 0x60, RZ ;  /* 0x00000060008ba810 */ /* 0x000fe20007ffe1ff */
[-C--:B------:R-:W-:Y:S01]  /*aba0*/  FFMA.FTZ R102, R189, -R132.reuse, R102 ;  /* 0x80000084bd667223 */ /* 0x080fe20000010066 */
[----:B------:R-:W-:Y:S02]  /*abb0*/  ISETP.GE.AND P6, PT, R137, RZ, PT ;  /* 0x000000ff8900720c */ /* 0x000fe40003fc6270 */
[----:B------:R-:W-:Y:S05]  /*abc0*/  ISETP.GE.AND P3, PT, R138, RZ, PT ;  /* 0x000000ff8a00720c */ /* 0x000fea0003f66270 */
[----:B------:R-:W3:Y:S01]  /*abd0*/  I2F R187, R139 ;  /* 0x0000008b00bb7306 */ /* 0x000ee20000201400 */
[-C--:B-1----:R-:W-:Y:S01]  /*abe0*/  FFMA.FTZ R7, R206, -R132.reuse, R7 ;  /* 0x80000084ce077223 */ /* 0x082fe20000010007 */
[----:B------:R-:W-:Y:S01]  /*abf0*/  IADD3 R2, R0, -0x68, RZ ;  /* 0xffffff9800027810 */ /* 0x000fe20007ffe0ff */
[-C--:B------:R-:W-:Y:S03]  /*ac00*/  FFMA.FTZ R75, R206, -R132.reuse, R75 ;  /* 0x80000084ce4b7223 */ /* 0x080fe6000001004b */
[----:B------:R-:W-:Y:S01]  /*ac10*/  @!P6 IADD3 R137, -R0, 0x8, RZ ;  /* 0x000000080089e810 */ /* 0x000fe20007ffe1ff */
[-C--:B------:R-:W-:Y:S01]  /*ac20*/  FFMA.FTZ R61, R206, -R132.reuse, R61 ;  /* 0x80000084ce3d7223 */ /* 0x080fe2000001003d */
[----:B------:R-:W-:Y:S02]  /*ac30*/  ISETP.GE.AND P6, PT, R183, RZ, PT ;  /* 0x000000ffb700720c */ /* 0x000fe40003fc6270 */
[----:B------:R-:W1:Y:S01]  /*ac40*/  I2F R190, R137 ;  /* 0x0000008900be7306 */ /* 0x000e620000201400 */
[----:B------:R-:W-:Y:S02]  /*ac50*/  @!P3 IADD3 R138, -R0, 0x1, RZ ;  /* 0x00000001008ab810 */ /* 0x000fe40007ffe1ff */
[----:B------:R-:W-:Y:S01]  /*ac60*/  ISETP.GE.AND P3, PT, R184, RZ, PT ;  /* 0x000000ffb800720c */ /* 0x000fe20003f66270 */
[-C--:B--2---:R-:W-:Y:S01]  /*ac70*/  FFMA.FTZ R97, R188, -R132.reuse, R97 ;  /* 0x80000084bc617223 */ /* 0x084fe20000010061 */
[----:B------:R-:W-:Y:S01]  /*ac80*/  IADD3 R3, R0, -0x61, RZ ;  /* 0xffffff9f00037810 */ /* 0x000fe20007ffe0ff */
[-C--:B------:R-:W-:Y:S01]  /*ac90*/  FFMA.FTZ R103, R188, -R132.reuse, R103 ;  /* 0x80000084bc677223 */ /* 0x080fe20000010067 */
[----:B------:R-:W-:Y:S02]  /*aca0*/  ISETP.GE.AND P5, PT, R2, RZ, PT ;  /* 0x000000ff0200720c */ /* 0x000fe40003fa6270 */
[----:B------:R-:W-:Y:S01]  /*acb0*/  ISETP.GE.AND P2, PT, R3, RZ, PT ;  /* 0x000000ff0300720c */ /* 0x000fe20003f46270 */
[----:B------:R-:W2:Y:S01]  /*acc0*/  I2F R192, R138 ;  /* 0x0000008a00c07306 */ /* 0x000ea20000201400 */
[----:B------:R-:W-:Y:S02]  /*acd0*/  @!P6 IADD3 R183, -R0, 0x10, RZ ;  /* 0x0000001000b7e810 */ /* 0x000fe40007ffe1ff */
[----:B------:R-:W-:Y:S01]  /*ace0*/  ISETP.GE.AND P6, PT, R178, RZ, PT ;  /* 0x000000ffb200720c */ /* 0x000fe20003fc6270 */
[CC--:B---3--:R-:W-:Y:S01]  /*acf0*/  FFMA.FTZ R100, R187.reuse, -R132.reuse, R100 ;  /* 0x80000084bb647223 */ /* 0x0c8fe20000010064 */
[C---:B------:R-:W-:Y:S01]  /*ad00*/  IADD3 R139, R0.reuse, -0x30, RZ ;  /* 0xffffffd0008b7810 */ /* 0x040fe20007ffe0ff */
[-C--:B------:R-:W-:Y:S01]  /*ad10*/  FFMA.FTZ R114, R187, -R132.reuse, R114 ;  /* 0x80000084bb727223 */ /* 0x080fe20000010072 */
[----:B------:R-:W-:Y:S02]  /*ad20*/  @!P3 IADD3 R184, -R0, 0x9, RZ ;  /* 0x0000000900b8b810 */ /* 0x000fe40007ffe1ff */
[----:B------:R-:W-:Y:S01]  /*ad30*/  ISETP.GE.AND P3, PT, R176, RZ, PT ;  /* 0x000000ffb000720c */ /* 0x000fe20003f66270 */
[----:B------:R-:W3:Y:S01]  /*ad40*/  I2F R183, R183 ;  /* 0x000000b700b77306 */ /* 0x000ee20000201400 */
[----:B------:R-:W-:Y:S02]  /*ad50*/  @!P5 IADD3 R2, -R0, 0x68, RZ ;  /* 0x000000680002d810 */ /* 0x000fe40007ffe1ff */
[----:B------:R-:W-:Y:S01]  /*ad60*/  ISETP.GE.AND P5, PT, R180, RZ, PT ;  /* 0x000000ffb400720c */ /* 0x000fe20003fa6270 */
[-C--:B-1----:R-:W-:Y:S01]  /*ad70*/  FFMA.FTZ R16, R190, -R132.reuse, R16 ;  /* 0x80000084be107223 */ /* 0x082fe20000010010 */
[----:B------:R-:W-:Y:S01]  /*ad80*/  @!P2 IADD3 R3, -R0, 0x61, RZ ;  /* 0x000000610003a810 */ /* 0x000fe20007ffe1ff */
[CC--:B------:R-:W-:Y:S01]  /*ad90*/  FFMA.FTZ R22, R190.reuse, -R132.reuse, R22 ;  /* 0x80000084be167223 */ /* 0x0c0fe20000010016 */
[----:B------:R-:W-:Y:S01]  /*ada0*/  ISETP.GE.AND P2, PT, R181, RZ, PT ;  /* 0x000000ffb500720c */ /* 0x000fe20003f46270 */
[-C--:B------:R-:W-:Y:S01]  /*adb0*/  FFMA.FTZ R90, R190, -R132.reuse, R90 ;  /* 0x80000084be5a7223 */ /* 0x080fe2000001005a */
[----:B------:R-:W-:Y:S01]  /*adc0*/  IADD3 R137, R0, -0x39, RZ ;  /* 0xffffffc700897810 */ /* 0x000fe20007ffe0ff */
[----:B------:R-:W1:Y:S01]  /*add0*/  I2F R186, R3 ;  /* 0x0000000300ba7306 */ /* 0x000e620000201400 */
[-C--:B------:R-:W-:Y:S01]  /*ade0*/  FFMA.FTZ R76, R190, -R132.reuse, R76 ;  /* 0x80000084be4c7223 */ /* 0x080fe2000001004c */
[----:B------:R-:W-:Y:S01]  /*adf0*/  @!P3 IADD3 R176, -R0, 0x71, RZ ;  /* 0x0000007100b0b810 */ /* 0x000fe20007ffe1ff */
[-C--:B--2---:R-:W-:Y:S01]  /*ae00*/  FFMA.FTZ R19, R192, -R132.reuse, R19 ;  /* 0x80000084c0137223 */ /* 0x084fe20000010013 */
[----:B------:R-:W-:Y:S01]  /*ae10*/  IADD3 R138, R0, -0x38, RZ ;  /* 0xffffffc8008a7810 */ /* 0x000fe20007ffe0ff */
[-C--:B------:R-:W-:Y:S01]  /*ae20*/  FFMA.FTZ R5, R192, -R132.reuse, R5 ;  /* 0x80000084c0057223 */ /* 0x080fe20000010005 */
[----:B------:R-:W-:Y:S01]  /*ae30*/  @!P5 IADD3 R180, -R0, 0x70, RZ ;  /* 0x0000007000b4d810 */ /* 0x000fe20007ffe1ff */
[-C--:B------:R-:W-:Y:S01]  /*ae40*/  FFMA.FTZ R79, R192, -R132.reuse, R79 ;  /* 0x80000084c04f7223 */ /* 0x080fe2000001004f */
[----:B------:R-:W-:Y:S02]  /*ae50*/  ISETP.GE.AND P5, PT, R177, RZ, PT ;  /* 0x000000ffb100720c */ /* 0x000fe40003fa6270 */
[----:B------:R-:W2:Y:S01]  /*ae60*/  I2F R184, R184 ;  /* 0x000000b800b87306 */ /* 0x000ea20000201400 */
[----:B------:R-:W-:Y:S01]  /*ae70*/  ISETP.GE.AND P4, PT, R138, RZ, PT ;  /* 0x000000ff8a00720c */ /* 0x000fe20003f86270 */
[-C--:B------:R-:W-:Y:S01]  /*ae80*/  FFMA.FTZ R73, R192, -R132.reuse, R73 ;  /* 0x80000084c0497223 */ /* 0x080fe20000010049 */
[----:B------:R-:W-:Y:S01]  /*ae90*/  ISETP.GE.AND P3, PT, R173, RZ, PT ;  /* 0x000000ffad00720c */ /* 0x000fe20003f66270 */
[CC--:B---3--:R-:W-:Y:S01]  /*aea0*/  FFMA.FTZ R20, R183.reuse, -R132.reuse, R20 ;  /* 0x80000084b7147223 */ /* 0x0c8fe20000010014 */
[C---:B------:R-:W-:Y:S01]  /*aeb0*/  @!P2 IADD3 R181, -R0.reuse, 0x69, RZ ;  /* 0x0000006900b5a810 */ /* 0x040fe20007ffe1ff */
[-C--:B------:R-:W-:Y:S01]  /*aec0*/  FFMA.FTZ R34, R183, -R132.reuse, R34 ;  /* 0x80000084b7227223 */ /* 0x080fe20000010022 */
[----:B------:R-:W-:Y:S01]  /*aed0*/  ISETP.GE.AND P2, PT, R179, RZ, PT ;  /* 0x000000ffb300720c */ /* 0x000fe20003f46270 */
[CC--:B------:R-:W-:Y:S01]  /*aee0*/  FFMA.FTZ R94, R183.reuse, -R132.reuse, R94 ;  /* 0x80000084b75e7223 */ /* 0x0c0fe2000001005e */
[C---:B------:R-:W-:Y:S01]  /*aef0*/  @!P6 IADD3 R178, -R0.reuse, 0x19, RZ ;  /* 0x0000001900b2e810 */ /* 0x040fe20007ffe1ff */
[----:B------:R-:W3:Y:S01]  /*af00*/  I2F R185, R2 ;  /* 0x0000000200b97306 */ /* 0x000ee20000201400 */
[-C--:B------:R-:W-:Y:S01]  /*af10*/  FFMA.FTZ R88, R183, -R132.reuse, R88 ;  /* 0x80000084b7587223 */ /* 0x080fe20000010058 */
[C---:B------:R-:W-:Y:S02]  /*af20*/  @!P5 IADD3 R177, -R0.reuse, 0x20, RZ ;  /* 0x0000002000b1d810 */ /* 0x040fe40007ffe1ff */
[----:B------:R-:W-:Y:S01]  /*af30*/  @!P4 IADD3 R138, -R0, 0x38, RZ ;  /* 0x00000038008ac810 */ /* 0x000fe20007ffe1ff */
[-C--:B-1----:R-:W-:Y:S01]  /*af40*/  FFMA.FTZ R101, R186, -R132.reuse, R101 ;  /* 0x80000084ba657223 */ /* 0x082fe20000010065 */
        /* <DEDUP_REMOVED lines=8> */
[CC--:B------:R-:W-:Y:S01]  /*afd0*/  FFMA.FTZ R17, R184.reuse, -R132.reuse, R17 ;  /* 0x80000084b8117223 */ /* 0x0c0fe20000010011 */
[----:B------:R-:W-:Y:S01]  /*afe0*/  ISETP.GE.AND P6, PT, R139, RZ, PT ;  /* 0x000000ff8b00720c */ /* 0x000fe20003fc6270 */
[-C--:B------:R-:W-:Y:S01]  /*aff0*/  FFMA.FTZ R91, R184, -R132.reuse, R91 ;  /* 0x80000084b85b7223 */ /* 0x080fe2000001005b */
[----:B------:R-:W-:Y:S01]  /*b000*/  ISETP.GE.AND P5, PT, R3, RZ, PT ;  /* 0x000000ff0300720c */ /* 0x000fe20003fa6270 */
[----:B------:R-:W2:Y:S01]  /*b010*/  I2F R177, R138 ;  /* 0x0000008a00b17306 */ /* 0x000ea20000201400 */
[----:B------:R-:W-:Y:S01]  /*b020*/  @!P3 IADD3 R137, -R0, 0x39, RZ ;  /* 0x000000390089b810 */ /* 0x000fe20007ffe1ff */
[-C--:B------:R-:W-:Y:S02]  /*b030*/  FFMA.FTZ R77, R184, -R132.reuse, R77 ;  /* 0x80000084b84d7223 */ /* 0x080fe4000001004d */
[CC--:B---3--:R-:W-:Y:S01]  /*b040*/  FFMA.FTZ R112, R185.reuse, -R132.reuse, R112 ;  /* 0x80000084b9707223 */ /* 0x0c8fe20000010070 */
[C---:B------:R-:W-:Y:S01]  /*b050*/  IADD3 R2, R0.reuse, -0x79, RZ ;  /* 0xffffff8700027810 */ /* 0x040fe20007ffe0ff */
[-C--:B------:R-:W-:Y:S01]  /*b060*/  FFMA.FTZ R118, R185, -R132.reuse, R118 ;  /* 0x80000084b9767223 */ /* 0x080fe20000010076 */
[----:B------:R-:W-:Y:S02]  /*b070*/  @!P2 IADD3 R172, -R0, 0x29, RZ ;  /* 0x0000002900aca810 */ /* 0x000fe40007ffe1ff */
[----:B------:R-:W-:Y:S01]  /*b080*/  ISETP.GE.AND P2, PT, R2, RZ, PT ;  /* 0x000000ff0200720c */ /* 0x000fe20003f46270 */
[----:B------:R-:W3:Y:S01]  /*b090*/  I2F R175, R137 ;  /* 0x0000008900af7306 */ /* 0x000ee20000201400 */
[C---:B------:R-:W-:Y:S02]  /*b0a0*/  @!P6 IADD3 R139, -R0.reuse, 0x30, RZ ;  /* 0x00000030008be810 */ /* 0x040fe40007ffe1ff */
[C---:B------:R-:W-:Y:S01]  /*b0b0*/  @!P5 IADD3 R3, -R0.reuse, 0x31, RZ ;  /* 0x000000310003d810 */ /* 0x040fe20007ffe1ff */
[CC--:B-1----:R-:W-:Y:S02]  /*b0c0*/  FFMA.FTZ R36, R205.reuse, -R132.reuse, R36 ;  /* 0x80000084cd247223 */ /* 0x0c2fe40000010024 */
[CC--:B------:R-:W-:Y:S02]  /*b0d0*/  FFMA.FTZ R50, R205.reuse, -R132.reuse, R50 ;  /* 0x80000084cd327223 */ /* 0x0c0fe40000010032 */
[CC--:B------:R-:W-:Y:S02]  /*b0e0*/  FFMA.FTZ R110, R205.reuse, -R132.reuse, R110 ;  /* 0x80000084cd6e7223 */ /* 0x0c0fe4000001006e */
[----:B------:R-:W1:Y:S01]  /*b0f0*/  I2F R179, R179 ;  /* 0x000000b300b37306 */ /* 0x000e620000201400 */
[-C--:B------:R-:W-:Y:S01]  /*b100*/  FFMA.FTZ R104, R205, -R132.reuse, R104 ;  /* 0x80000084cd687223 */ /* 0x080fe20000010068 */
[----:B------:R-:W-:Y:S01]  /*b110*/  @!P2 IADD3 R2, -R0, 0x79, RZ ;  /* 0x000000790002a810 */ /* 0x000fe20007ffe1ff */
[CC--:B--2---:R-:W-:Y:S01]  /*b120*/  FFMA.FTZ R64, R177.reuse, -R132.reuse, R64 ;  /* 0x80000084b1407223 */ /* 0x0c4fe20000010040 */
[----:B------:R-:W-:Y:S01]  /*b130*/  FMNMX.FTZ R138, R4, R133, !PT ;  /* 0x00000085048a7209 */ /* 0x000fe20007810000 */
[CC--:B------:R-:W-:Y:S01]  /*b140*/  FFMA.FTZ R70, R177.reuse, -R132.reuse, R70 ;  /* 0x80000084b1467223 */ /* 0x0c0fe20000010046 */
[----:B------:R-:W-:Y:S01]  /*b150*/  FMNMX.FTZ R0, R10, R135, !PT ;  /* 0x000000870a007209 */ /* 0x000fe20007810000 */
[----:B------:R-:W-:Y:S01]  /*b160*/  FFMA.FTZ R124, R177, -R132, R124 ;  /* 0x80000084b17c7223 */ /* 0x000fe2000001007c */
[----:B------:R-:W-:Y:S02]  /*b170*/  FMNMX.FTZ R138, R5, R138, !PT ;  /* 0x0000008a058a7209 */ /* 0x000fe40007810000 */
[----:B------:R-:W2:Y:S01]  /*b180*/  I2F R178, R178 ;  /* 0x000000b200b27306 */ /* 0x000ea20000201400 */
[----:B------:R-:W-:Y:S02]  /*b190*/  FMNMX.FTZ R0, R11, R0, !PT ;  /* 0x000000000b007209 */ /* 0x000fe40007810000 */
[----:B------:R-:W-:Y:S01]  /*b1a0*/  FMNMX.FTZ R138, R16, R138, !PT ;  /* 0x0000008a108a7209 */ /* 0x000fe20007810000 */
[C---:B---3--:R-:W-:Y:S01]  /*b1b0*/  FFMA.FTZ R65, R175.reuse, -R132, R65 ;  /* 0x80000084af417223 */ /* 0x048fe20000010041 */
[----:B------:R-:W-:Y:S01]  /*b1c0*/  FMNMX.FTZ R137, R6, R134, !PT ;  /* 0x0000008606897209 */ /* 0x000fe20007810000 */
[----:B------:R-:W-:Y:S01]  /*b1d0*/  FFMA.FTZ R71, R175, -R132, R71 ;  /* 0x80000084af477223 */ /* 0x000fe20000010047 */
[----:B------:R-:W-:Y:S01]  /*b1e0*/  FMNMX.FTZ R138, R17, R138, !PT ;  /* 0x0000008a118a7209 */ /* 0x000fe20007810000 */
[----:B------:R-:W-:Y:S01]  /*b1f0*/  FFMA.FTZ R125, R175, -R132, R125 ;  /* 0x80000084af7d7223 */ /* 0x000fe2000001007d */
[----:B------:R-:W-:Y:S01]  /*b200*/  FMNMX.FTZ R137, R7, R137, !PT ;  /* 0x0000008907897209 */ /* 0x000fe20007810000 */
[----:B------:R-:W3:Y:S01]  /*b210*/  I2F R195, R173 ;  /* 0x000000ad00c37306 */ /* 0x000ee20000201400 */
[----:B------:R-:W-:Y:S02]  /*b220*/  FMNMX.FTZ R138, R20, R138, !PT ;  /* 0x0000008a148a7209 */ /* 0x000fe40007810000 */
[----:B------:R-:W-:Y:S01]  /*b230*/  FMNMX.FTZ R137, R18, R137, !PT ;  /* 0x0000008912897209 */ /* 0x000fe20007810000 */
[----:B-1----:R-:W-:Y:S01]  /*b240*/  FFMA.FTZ R32, R179, -R132, R32 ;  /* 0x80000084b3207223 */ /* 0x002fe20000010020 */
[----:B------:R-:W-:Y:S01]  /*b250*/  FMNMX.FTZ R138, R21, R138, !PT ;  /* 0x0000008a158a7209 */ /* 0x000fe20007810000 */
[-C--:B------:R-:W-:Y:S01]  /*b260*/  FFMA.FTZ R38, R179, -R132.reuse, R38 ;  /* 0x80000084b3267223 */ /* 0x080fe20000010026 */
[----:B------:R-:W-:Y:S01]  /*b270*/  FMNMX.FTZ R137, R19, R137, !PT ;  /* 0x0000008913897209 */ /* 0x000fe20007810000 */
[C---:B------:R-:W-:Y:S01]  /*b280*/  FFMA.FTZ R106, R179.reuse, -R132, R106 ;  /* 0x80000084b36a7223 */ /* 0x040fe2000001006a */
[----:B------:R-:W-:Y:S01]  /*b290*/  FMNMX.FTZ R138, R32, R138, !PT ;  /* 0x0000008a208a7209 */ /* 0x000fe20007810000 */
[----:B------:R-:W1:Y:S01]  /*b2a0*/  I2F R191, R172 ;  /* 0x000000ac00bf7306 */ /* 0x000e620000201400 */
[----:B------:R-:W-:Y:S01]  /*b2b0*/  FMNMX.FTZ R137, R22, R137, !PT ;  /* 0x0000008916897209 */ /* 0x000fe20007810000 */
[----:B------:R-:W-:Y:S01]  /*b2c0*/  FFMA.FTZ R92, R179, -R132, R92 ;  /* 0x80000084b35c7223 */ /* 0x000fe2000001005c */
[----:B------:R-:W-:Y:S01]  /*b2d0*/  FMNMX.FTZ R0, R14, R0, !PT ;  /* 0x000000000e007209 */ /* 0x000fe20007810000 */
[CC--:B--2---:R-:W-:Y:S01]  /*b2e0*/  FFMA.FTZ R33, R178.reuse, -R132.reuse, R33 ;  /* 0x80000084b2217223 */ /* 0x0c4fe20000010021 */
[----:B------:R-:W-:Y:S01]  /*b2f0*/  FMNMX.FTZ R137, R23, R137, !PT ;  /* 0x0000008917897209 */ /* 0x000fe20007810000 */
[C---:B------:R-:W-:Y:S01]  /*b300*/  FFMA.FTZ R39, R178.reuse, -R132, R39 ;  /* 0x80000084b2277223 */ /* 0x040fe20000010027 */
[----:B------:R-:W-:Y:S01]  /*b310*/  FMNMX.FTZ R0, R15, R0, !PT ;  /* 0x000000000f007209 */ /* 0x000fe20007810000 */
[----:B------:R-:W-:Y:S01]  /*b320*/  FFMA.FTZ R107, R178, -R132, R107 ;  /* 0x80000084b26b7223 */ /* 0x000fe2000001006b */
[----:B------:R-:W-:Y:S01]  /*b330*/  FMNMX.FTZ R138, R33, R138, !PT ;  /* 0x0000008a218a7209 */ /* 0x000fe20007810000 */
[----:B------:R-:W2:Y:S01]  /*b340*/  I2F R174, R139 ;  /* 0x0000008b00ae7306 */ /* 0x000ea20000201400 */
[----:B------:R-:W-:Y:S01]  /*b350*/  FMNMX.FTZ R0, R26, R0, !PT ;  /* 0x000000001a007209 */ /* 0x000fe20007810000 */
[----:B------:R-:W-:Y:S01]  /*b360*/  FFMA.FTZ R93, R178, -R132, R93 ;  /* 0x80000084b25d7223 */ /* 0x000fe2000001005d */
[----:B------:R-:W-:Y:S01]  /*b370*/  FMNMX.FTZ R138, R36, R138, !PT ;  /* 0x0000008a248a7209 */ /* 0x000fe20007810000 */
[CC--:B---3--:R-:W-:Y:S01]  /*b380*/  FFMA.FTZ R48, R195.reuse, -R132.reuse, R48 ;  /* 0x80000084c3307223 */ /* 0x0c8fe20000010030 */
[----:B------:R-:W-:Y:S01]  /*b390*/  FMNMX.FTZ R137, R34, R137, !PT ;  /* 0x0000008922897209 */ /* 0x000fe20007810000 */
[----:B------:R-:W-:Y:S01]  /*b3a0*/  FFMA.FTZ R54, R195, -R132, R54 ;  /* 0x80000084c3367223 */ /* 0x000fe20000010036 */
[----:B------:R-:W-:Y:S01]  /*b3b0*/  FMNMX.FTZ R138, R37, R138, !PT ;  /* 0x0000008a258a7209 */ /* 0x000fe20007810000 */
[----:B------:R-:W-:Y:S01]  /*b3c0*/  FFMA.FTZ R122, R195, -R132, R122 ;  /* 0x80000084c37a7223 */ /* 0x000fe2000001007a */
[----:B------:R-:W-:Y:S01]  /*b3d0*/  FMNMX.FTZ R137, R35, R137, !PT ;  /* 0x0000008923897209 */ /* 0x000fe20007810000 */
[----:B------:R-:W3:Y:S01]  /*b3e0*/  I2F R3, R3 ;  /* 0x0000000300037306 */ /* 0x000ee20000201400 */
[----:B------:R-:W-:Y:S01]  /*b3f0*/  FMNMX.FTZ R138, R48, R138, !PT ;  /* 0x0000008a308a7209 */ /* 0x000fe20007810000 */
[-C--:B------:R-:W-:Y:S01]  /*b400*/  FFMA.FTZ R108, R195, -R132.reuse, R108 ;  /* 0x80000084c36c7223 */ /* 0x080fe2000001006c */
[----:B------:R-:W-:Y:S01]  /*b410*/  FMNMX.FTZ R137, R38, R137, !PT ;  /* 0x0000008926897209 */ /* 0x000fe20007810000 */
[----:B-1----:R-:W-:Y:S01]  /*b420*/  FFMA.FTZ R49, R191, -R132, R49 ;  /* 0x80000084bf317223 */ /* 0x002fe20000010031 */
[----:B------:R-:W-:Y:S01]  /*b430*/  FMNMX.FTZ R0, R27, R0, !PT ;  /* 0x000000001b007209 */ /* 0x000fe20007810000 */
[-C--:B------:R-:W-:Y:S01]  /*b440*/  FFMA.FTZ R55, R191, -R132.reuse, R55 ;  /* 0x80000084bf377223 */ /* 0x080fe20000010037 */
[----:B------:R-:W-:Y:S01]  /*b450*/  FMNMX.FTZ R137, R39, R137, !PT ;  /* 0x0000008927897209 */ /* 0x000fe20007810000 */
[----:B------:R-:W-:Y:S01]  /*b460*/  FFMA.FTZ R123, R191, -R132, R123 ;  /* 0x80000084bf7b7223 */ /* 0x000fe2000001007b */
        /* <DEDUP_REMOVED lines=15> */
[-C--:B---3--:R-:W-:Y:S01]  /*b560*/  FFMA.FTZ R53, R3, -R132.reuse, R53 ;  /* 0x8000008403357223 */ /* 0x088fe20000010035 */
[----:B------:R-:W-:Y:S01]  /*b570*/  FMNMX.FTZ R137, R55, R137, !PT ;  /* 0x0000008937897209 */ /* 0x000fe20007810000 */
[----:B------:R-:W-:Y:S01]  /*b580*/  FFMA.FTZ R67, R3, -R132, R67 ;  /* 0x8000008403437223 */ /* 0x000fe20000010043 */
[----:B------:R-:W-:Y:S01]  /*b590*/  FMNMX.FTZ R0, R43, R0, !PT ;  /* 0x000000002b007209 */ /* 0x000fe20007810000 */
[----:B------:R-:W-:Y:S01]  /*b5a0*/  FFMA.FTZ R127, R3, -R132, R127 ;  /* 0x80000084037f7223 */ /* 0x000fe2000001007f */
[----:B------:R-:W-:Y:S01]  /*b5b0*/  FMNMX.FTZ R138, R53, R138, !PT ;  /* 0x0000008a358a7209 */ /* 0x000fe20007810000 */
[----:B------:R-:W3:Y:S01]  /*b5c0*/  I2F R180, R180 ;  /* 0x000000b400b47306 */ /* 0x000ee20000201400 */
[----:B------:R-:W-:Y:S01]  /*b5d0*/  FMNMX.FTZ R0, R46, R0, !PT ;  /* 0x000000002e007209 */ /* 0x000fe20007810000 */
[----:B------:R-:W-:Y:S01]  /*b5e0*/  FFMA.FTZ R121, R3, -R132, R121 ;  /* 0x8000008403797223 */ /* 0x000fe20000010079 */
[----:B------:R-:W-:Y:S01]  /*b5f0*/  FMNMX.FTZ R138, R64, R138, !PT ;  /* 0x0000008a408a7209 */ /* 0x000fe20007810000 */
[----:B-1----:R-:W-:Y:S01]  /*b600*/  FFMA.FTZ R129, R2, -R132, R129 ;  /* 0x8000008402817223 */ /* 0x002fe20000010081 */
[----:B------:R-:W-:Y:S02]  /*b610*/  FMNMX.FTZ R2, R8, R136, !PT ;  /* 0x0000008808027209 */ /* 0x000fe40007810000 */
[----:B------:R-:W-:Y:S02]  /*b620*/  FMNMX.FTZ R0, R47, R0, !PT ;  /* 0x000000002f007209 */ /* 0x000fe40007810000 */
[----:B------:R-:W-:Y:S01]  /*b630*/  FMNMX.FTZ R138, R65, R138, !PT ;  /* 0x0000008a418a7209 */ /* 0x000fe20007810000 */
[----:B------:R-:W1:Y:S01]  /*b640*/  I2F R176, R176 ;  /* 0x000000b000b07306 */ /* 0x000e620000201400 */
[----:B------:R-:W-:Y:S02]  /*b650*/  FMNMX.FTZ R137, R66, R137, !PT ;  /* 0x0000008942897209 */ /* 0x000fe40007810000 */
[----:B------:R-:W-:Y:S01]  /*b660*/  FMNMX.FTZ R138, R68, R138, !PT ;  /* 0x0000008a448a7209 */ /* 0x000fe20007810000 */
[-C--:B--2---:R-:W-:Y:S01]  /*b670*/  FFMA.FTZ R113, R181, -R132.reuse, R113 ;  /* 0x80000084b5717223 */ /* 0x084fe20000010071 */
[----:B------:R-:W-:Y:S01]  /*b680*/  FMNMX.FTZ R137, R67, R137, !PT ;  /* 0x0000008943897209 */ /* 0x000fe20007810000 */
[----:B------:R-:W-:Y:S01]  /*b690*/  FFMA.FTZ R119, R181, -R132, R119 ;  /* 0x80000084b5777223 */ /* 0x000fe20000010077 */
[----:B------:R-:W-:Y:S02]  /*b6a0*/  FMNMX.FTZ R138, R69, R138, !PT ;  /* 0x0000008a458a7209 */ /* 0x000fe40007810000 */
[----:B------:R-:W-:Y:S02]  /*b6b0*/  FMNMX.FTZ R137, R70, R137, !PT ;  /* 0x0000008946897209 */ /* 0x000fe40007810000 */
[----:B------:R-:W-:Y:S02]  /*b6c0*/  FMNMX.FTZ R138, R80, R138, !PT ;  /* 0x0000008a508a7209 */ /* 0x000fe40007810000 */
[----:B------:R-:W-:Y:S01]  /*b6d0*/  FMNMX.FTZ R2, R9, R2, !PT ;  /* 0x0000000209027209 */ /* 0x000fe20007810000 */
[C---:B---3--:R-:W-:Y:S01]  /*b6e0*/  FFMA.FTZ R116, R180.reuse, -R132, R116 ;  /* 0x80000084b4747223 */ /* 0x048fe20000010074 */
[----:B------:R-:W-:Y:S01]  /*b6f0*/  FMNMX.FTZ R138, R81, R138, !PT ;  /* 0x0000008a518a7209 */ /* 0x000fe20007810000 */
[----:B------:R-:W-:Y:S01]  /*b700*/  FFMA.FTZ R130, R180, -R132, R130 ;  /* 0x80000084b4827223 */ /* 0x000fe20000010082 */
[----:B------:R-:W-:Y:S02]  /*b710*/  FMNMX.FTZ R137, R71, R137, !PT ;  /* 0x0000008947897209 */ /* 0x000fe40007810000 */
[----:B------:R-:W-:Y:S02]  /*b720*/  FMNMX.FTZ R138, R84, R138, !PT ;  /* 0x0000008a548a7209 */ /* 0x000fe40007810000 */
[----:B------:R-:W-:Y:S02]  /*b730*/  FMNMX.FTZ R2, R12, R2, !PT ;  /* 0x000000020c027209 */ /* 0x000fe40007810000 */
[----:B------:R-:W-:Y:S01]  /*b740*/  FMNMX.FTZ R0, R58, R0, !PT ;  /* 0x000000003a007209 */ /* 0x000fe20007810000 */
[C---:B-1----:R-:W-:Y:S01]  /*b750*/  FFMA.FTZ R117, R176.reuse, -R132, R117 ;  /* 0x80000084b0757223 */ /* 0x042fe20000010075 */
[----:B------:R-:W-:Y:S01]  /*b760*/  FMNMX.FTZ R2, R13, R2, !PT ;  /* 0x000000020d027209 */ /* 0x000fe20007810000 */
[----:B------:R-:W-:Y:S01]  /*b770*/  FFMA.FTZ R131, R176, -R132, R131 ;  /* 0x80000084b0837223 */ /* 0x000fe20000010083 */
        /* <DEDUP_REMOVED lines=27> */
[----:B------:R-:W1:Y:S01]  /*b930*/  SHFL.BFLY PT, R173, R138, 0x2, 0x1f ;  /* 0x0c401f008aad7f89 */ /* 0x000e6200000e0000 */
        /* <DEDUP_REMOVED lines=12> */
[----:B-1----:R-:W-:Y:S02]  /*ba00*/  FMNMX.FTZ R138, R138, R173, !PT ;  /* 0x000000ad8a8a7209 */ /* 0x002fe40007810000 */
        /* <DEDUP_REMOVED lines=17> */
[----:B------:R-:W-:Y:S02]  /*bb20*/  FSETP.NEU.FTZ.AND P2, PT, R138, -INF , PT ;  /* 0xff8000008a00780b */ /* 0x000fe40003f5d000 */
        /* <DEDUP_REMOVED lines=15> */
[----:B------:R-:W-:Y:S03]  /*bc20*/  FMNMX.FTZ R172, R120, R172, !PT ;  /* 0x000000ac78ac7209 */ /* 0x000fe60007810000 */
[----:B------:R-:W2:Y:S01]  /*bc30*/  SHFL.BFLY PT, R139, R137, 0x2, 0x1f ;  /* 0x0c401f00898b7f89 */ /* 0x000ea200000e0000 */
[----:B------:R-:W-:Y:S04]  /*bc40*/  FMNMX.FTZ R172, R121, R172, !PT ;  /* 0x000000ac79ac7209 */ /* 0x000fe80007810000 */
[----:B------:R-:W-:Y:S02]  /*bc50*/  FMNMX.FTZ R172, R124, R172, !PT ;  /* 0x000000ac7cac7209 */ /* 0x000fe40007810000 */
[----:B-1----:R-:W-:Y:S01]  /*bc60*/  FMNMX.FTZ R2, R0, R2, !PT ;  /* 0x0000000200027209 */ /* 0x002fe20007810000 */
[----:B------:R-:W-:Y:S01]  /*bc70*/  FADD.FTZ R0, -R138, R133 ;  /* 0x000000858a007221 */ /* 0x000fe20000010100 */
[----:B------:R-:W-:Y:S03]  /*bc80*/  FMNMX.FTZ R172, R125, R172, !PT ;  /* 0x000000ac7dac7209 */ /* 0x000fe60007810000 */
[----:B------:R-:W-:Y:S01]  /*bc90*/  FMUL.FTZ R0, R0, c[0x0][0x23c] ;  /* 0x00008f0000007a20 */ /* 0x000fe20000410000 */
[----:B------:R-:W1:Y:S08]  /*bca0*/  SHFL.BFLY PT, R3, R2, 0x1, 0x1f ;  /* 0x0c201f0002037f89 */ /* 0x000e7000000e0000 */
[----:B------:R-:W3:Y:S01]  /*bcb0*/  SHFL.BFLY PT, R173, R172, 0x2, 0x1f ;  /* 0x0c401f00acad7f89 */ /* 0x000ee200000e0000 */
[----:B--2---:R-:W-:Y:S07]  /*bcc0*/  FMNMX.FTZ R137, R137, R139, !PT ;  /* 0x0000008b89897209 */ /* 0x004fee0007810000 */
[----:B------:R-:W2:Y:S01]  /*bcd0*/  SHFL.BFLY PT, R139, R137, 0x1, 0x1f ;  /* 0x0c201f00898b7f89 */ /* 0x000ea200000e0000 */
[----:B-1----:R-:W-:Y:S02]  /*bce0*/  FMNMX.FTZ R3, R2, R3, !PT ;  /* 0x0000000302037209 */ /* 0x002fe40007810000 */
[----:B---3--:R-:W-:Y:S05]  /*bcf0*/  FMNMX.FTZ R2, R172, R173, !PT ;  /* 0x000000adac027209 */ /* 0x008fea0007810000 */
[----:B------:R-:W1:Y:S01]  /*bd00*/  SHFL.BFLY PT, R172, R2, 0x1, 0x1f ;  /* 0x0c201f0002ac7f89 */ /* 0x000e6200000e0000 */
[----:B--2---:R-:W-:Y:S02]  /*bd10*/  FMNMX.FTZ R137, R137, R139, !PT ;  /* 0x0000008b89897209 */ /* 0x004fe40007810000 */
[----:B------:R2:W3:Y:S01]  /*bd20*/  MUFU.EX2 R139, R0 ;  /* 0x00000000008b7308 */ /* 0x0004e20000000800 */
[----:B-1----:R-:W-:Y:S02]  /*bd30*/  FMNMX.FTZ R2, R2, R172, !PT ;  /* 0x000000ac02027209 */ /* 0x002fe40007810000 */
[----:B--2---:R-:W-:Y:S04]  /*bd40*/  FADD.FTZ R0, -R137, R134 ;  /* 0x0000008689007221 */ /* 0x004fe80000010100 */
[----:B------:R-:W-:Y:S04]  /*bd50*/  FMUL.FTZ R0, R0, c[0x0][0x23c] ;  /* 0x00008f0000007a20 */ /* 0x000fe80000410000 */
[----:B------:R1:W-:Y:S02]  /*bd60*/  MUFU.EX2 R134, R0 ;  /* 0x0000000000867308 */ /* 0x0003e40000000800 */
[----:B-1----:R-:W-:Y:S02]  /*bd70*/  FADD.FTZ R0, -R3, R135 ;  /* 0x0000008703007221 */ /* 0x002fe40000010100 */
[----:B------:R-:W-:Y:S02]  /*bd80*/  FMUL.FTZ R135, R138, c[0x0][0x23c] ;  /* 0x00008f008a877a20 */ /* 0x000fe40000410000 */
[----:B------:R-:W-:Y:S03]  /*bd90*/  FMUL.FTZ R0, R0, c[0x0][0x23c] ;  /* 0x00008f0000007a20 */ /* 0x000fe60000410000 */
[----:B------:R-:W-:Y:S01]  /*bda0*/  FSEL R135, R135, RZ, P2 ;  /* 0x000000ff87877208 */ /* 0x000fe20001000000 */
[----:B------:R1:W-:Y:S01]  /*bdb0*/  MUFU.EX2 R133, R0 ;  /* 0x0000000000857308 */ /* 0x0003e20000000800 */
[----:B------:R-:W-:Y:S03]  /*bdc0*/  FSETP.NEU.FTZ.AND P2, PT, R137, -INF , PT ;  /* 0xff8000008900780b */ /* 0x000fe60003f5d000 */
[--C-:B------:R-:W-:Y:S02]  /*bdd0*/  FFMA.FTZ R20, R20, c[0x0][0x23c], -R135.reuse ;  /* 0x00008f0014147a23 */ /* 0x100fe40000010887 */
[--C-:B------:R-:W-:Y:S02]  /*bde0*/  FFMA.FTZ R21, R21, c[0x0][0x23c], -R135.reuse ;  /* 0x00008f0015157a23 */ /* 0x100fe40000010887 */
        /* <DEDUP_REMOVED lines=10> */
[----:B-1----:R-:W-:Y:S02]  /*be90*/  FADD.FTZ R0, -R2, R136 ;  /* 0x0000008802007221 */ /* 0x002fe40000010100 */
        /* <DEDUP_REMOVED lines=25> */
[----:B------:R-:W-:Y:S01]  /*c030*/  FFMA.FTZ R135, R129, c[0x0][0x23c], -R135 ;  /* 0x00008f0081877a23 */ /* 0x000fe20000010887 */
[----:B------:R4:W-:Y:S01]  /*c040*/  MUFU.EX2 R225, R68 ;  /* 0x0000004400e17308 */ /* 0x0009e20000000800 */
[----:B------:R-:W-:Y:S02]  /*c050*/  FMUL.FTZ R0, R0, c[0x0][0x23c] ;  /* 0x00008f0000007a20 */ /* 0x000fe40000410000 */
[----:B-1----:R-:W-:Y:S05]  /*c060*/  FMUL.FTZ R64, R137, c[0x0][0x23c] ;  /* 0x00008f0089407a20 */ /* 0x002fea0000410000 */
[----:B------:R-:W-:Y:S02]  /*c070*/  FSEL R64, R64, RZ, P2 ;  /* 0x000000ff40407208 */ /* 0x000fe40001000000 */
[----:B------:R3:W-:Y:S01]  /*c080*/  MUFU.EX2 R194, R4 ;  /* 0x0000000400c27308 */ /* 0x0007e20000000800 */
[----:B------:R-:W-:Y:S02]  /*c090*/  FSETP.NEU.FTZ.AND P2, PT, R3, -INF , PT ;  /* 0xff8000000300780b */ /* 0x000fe40003f5d000 */
[--C-:B------:R-:W-:Y:S02]  /*c0a0*/  FFMA.FTZ R22, R22, c[0x0][0x23c], -R64.reuse ;  /* 0x00008f0016167a23 */ /* 0x100fe40000010840 */
[--C-:B------:R-:W-:Y:S02]  /*c0b0*/  FFMA.FTZ R23, R23, c[0x0][0x23c], -R64.reuse ;  /* 0x00008f0017177a23 */ /* 0x100fe40000010840 */
[--C-:B------:R-:W-:Y:S03]  /*c0c0*/  FFMA.FTZ R50, R50, c[0x0][0x23c], -R64.reuse ;  /* 0x00008f0032327a23 */ /* 0x100fe60000010840 */
[----:B------:R-:W-:Y:S01]  /*c0d0*/  MUFU.EX2 R116, R22 ;  /* 0x0000001600747308 */ /* 0x000fe20000000800 */
[--C-:B------:R-:W-:Y:S02]  /*c0e0*/  FFMA.FTZ R51, R51, c[0x0][0x23c], -R64.reuse ;  /* 0x00008f0033337a23 */ /* 0x100fe40000010840 */
[--C-:B------:R-:W-:Y:S02]  /*c0f0*/  FFMA.FTZ R54, R54, c[0x0][0x23c], -R64.reuse ;  /* 0x00008f0036367a23 */ /* 0x100fe40000010840 */
[--C-:B------:R-:W-:Y:S02]  /*c100*/  FFMA.FTZ R55, R55, c[0x0][0x23c], -R64.reuse ;  /* 0x00008f0037377a23 */ /* 0x100fe40000010840 */
[--C-:B------:R-:W-:Y:S02]  /*c110*/  FFMA.FTZ R18, R18, c[0x0][0x23c], -R64.reuse ;  /* 0x00008f0012127a23 */ /* 0x100fe40000010840 */
[--C-:B------:R-:W-:Y:S01]  /*c120*/  FFMA.FTZ R19, R19, c[0x0][0x23c], -R64.reuse ;  /* 0x00008f0013137a23 */ /* 0x100fe20000010840 */
[----:B------:R1:W-:Y:S01]  /*c130*/  MUFU.EX2 R128, R23 ;  /* 0x0000001700807308 */ /* 0x0003e20000000800 */
[----:B--2---:R-:W-:Y:S02]  /*c140*/  FMUL.FTZ R65, R3, c[0x0][0x23c] ;  /* 0x00008f0003417a20 */ /* 0x004fe40000410000 */
[----:B----4-:R-:W-:Y:S02]  /*c150*/  FMUL.FTZ R68, R2, c[0x0][0x23c] ;  /* 0x00008f0002447a20 */ /* 0x010fe40000410000 */
[----:B---3--:R-:W-:Y:S01]  /*c160*/  FMUL.FTZ R4, R139, R144 ;  /* 0x000000908b047220 */ /* 0x008fe20000410000 */
[----:B------:R-:W-:Y:S01]  /*c170*/  FSEL R65, R65, RZ, P2 ;  /* 0x000000ff41417208 */ /* 0x000fe20001000000 */
[--C-:B------:R-:W-:Y:S01]  /*c180*/  FFMA.FTZ R102, R102, c[0x0][0x23c], -R64.reuse ;  /* 0x00008f0066667a23 */ /* 0x100fe20000010840 */
[----:B------:R-:W-:Y:S01]  /*c190*/  FSETP.NEU.FTZ.AND P2, PT, R2, -INF , PT ;  /* 0xff8000000200780b */ /* 0x000fe20003f5d000 */
[----:B------:R-:W-:Y:S01]  /*c1a0*/  FFMA.FTZ R103, R103, c[0x0][0x23c], -R64 ;  /* 0x00008f0067677a23 */ /* 0x000fe20000010840 */
[----:B------:R2:W3:Y:S01]  /*c1b0*/  MUFU.EX2 R195, R5 ;  /* 0x0000000500c37308 */ /* 0x0004e20000000800 */
[--C-:B------:R-:W-:Y:S01]  /*c1c0*/  FFMA.FTZ R42, R42, c[0x0][0x23c], -R65.reuse ;  /* 0x00008f002a2a7a23 */ /* 0x100fe20000010841 */
[----:B------:R-:W-:Y:S01]  /*c1d0*/  FSEL R68, R68, RZ, P2 ;  /* 0x000000ff44447208 */ /* 0x000fe20001000000 */
        /* <DEDUP_REMOVED lines=13> */
[----:B------:R-:W-:Y:S02]  /*c2b0*/  FFMA.FTZ R24, R24, c[0x0][0x23c], -R68 ;  /* 0x00008f0018187a23 */ /* 0x000fe40000010844 */
[----:B--2---:R-:W-:Y:S02]  /*c2c0*/  FMUL.FTZ R5, R139, R145 ;  /* 0x000000918b057220 */ /* 0x004fe40000410000 */
[--C-:B------:R-:W-:Y:S02]  /*c2d0*/  FFMA.FTZ R114, R114, c[0x0][0x23c], -R64.reuse ;  /* 0x00008f0072727a23 */ /* 0x100fe40000010840 */
[--C-:B------:R-:W-:Y:S01]  /*c2e0*/  FFMA.FTZ R115, R115, c[0x0][0x23c], -R64.reuse ;  /* 0x00008f0073737a23 */ /* 0x100fe20000010840 */
[----:B------:R3:W-:Y:S01]  /*c2f0*/  MUFU.EX2 R202, R36 ;  /* 0x0000002400ca7308 */ /* 0x0007e20000000800 */
[--C-:B------:R-:W-:Y:S02]  /*c300*/  FFMA.FTZ R6, R6, c[0x0][0x23c], -R64.reuse ;  /* 0x00008f0006067a23 */ /* 0x100fe40000010840 */
[--C-:B------:R-:W-:Y:S02]  /*c310*/  FFMA.FTZ R7, R7, c[0x0][0x23c], -R64.reuse ;  /* 0x00008f0007077a23 */ /* 0x100fe40000010840 */
[----:B----4-:R-:W-:Y:S02]  /*c320*/  FMUL.FTZ R16, R139, R152 ;  /* 0x000000988b107220 */ /* 0x010fe40000410000 */
[--C-:B------:R-:W-:Y:S02]  /*c330*/  FFMA.FTZ R38, R38, c[0x0][0x23c], -R64.reuse ;  /* 0x00008f0026267a23 */ /* 0x100fe40000010840 */
[----:B------:R-:W-:Y:S01]  /*c340*/  FFMA.FTZ R39, R39, c[0x0][0x23c], -R64 ;  /* 0x00008f0027277a23 */ /* 0x000fe20000010840 */
[----:B------:R-:W-:Y:S01]  /*c350*/  MUFU.EX2 R203, R37 ;  /* 0x0000002500cb7308 */ /* 0x000fe20000000800 */
[--C-:B------:R-:W-:Y:S02]  /*c360*/  FFMA.FTZ R10, R10, c[0x0][0x23c], -R65.reuse ;  /* 0x00008f000a0a7a23 */ /* 0x100fe40000010841 */
[--C-:B------:R-:W-:Y:S02]  /*c370*/  FFMA.FTZ R11, R11, c[0x0][0x23c], -R65.reuse ;  /* 0x00008f000b0b7a23 */ /* 0x100fe40000010841 */
[----:B-----5:R-:W-:Y:S02]  /*c380*/  FMUL.FTZ R17, R139, R153 ;  /* 0x000000998b117220 */ /* 0x020fe40000410000 */
[--C-:B------:R-:W-:Y:S02]  /*c390*/  FFMA.FTZ R14, R14, c[0x0][0x23c], -R65.reuse ;  /* 0x00008f000e0e7a23 */ /* 0x100fe40000010841 */
[--C-:B------:R-:W-:Y:S01]  /*c3a0*/  FFMA.FTZ R8, R8, c[0x0][0x23c], -R68.reuse ;  /* 0x00008f0008087a23 */ /* 0x100fe20000010844 */
[----:B------:R-:W-:Y:S01]  /*c3b0*/  MUFU.EX2 R230, R85 ;  /* 0x0000005500e67308 */ /* 0x000fe20000000800 */
[--C-:B------:R-:W-:Y:S02]  /*c3c0*/  FFMA.FTZ R9, R9, c[0x0][0x23c], -R68.reuse ;  /* 0x00008f0009097a23 */ /* 0x100fe40000010844 */
[----:B------:R-:W-:Y:S01]  /*c3d0*/  FFMA.FTZ R12, R12, c[0x0][0x23c], -R68 ;  /* 0x00008f000c0c7a23 */ /* 0x000fe20000010844 */
[----:B---3--:R-:W-:Y:S01]  /*c3e0*/  F2FP.BF16.PACK_AB R36, R195, R194 ;  /* 0x000000c2c324723e */ /* 0x008fe200000010ff */
[--C-:B------:R-:W-:Y:S02]  /*c3f0*/  FFMA.FTZ R34, R34, c[0x0][0x23c], -R64.reuse ;  /* 0x00008f0022227a23 */ /* 0x100fe40000010840 */
[----:B------:R-:W-:Y:S02]  /*c400*/  FFMA.FTZ R35, R35, c[0x0][0x23c], -R64 ;  /* 0x00008f0023237a23 */ /* 0x000fe40000010840 */
[--C-:B------:R-:W-:Y:S01]  /*c410*/  FFMA.FTZ R27, R27, c[0x0][0x23c], -R65.reuse ;  /* 0x00008f001b1b7a23 */ /* 0x100fe20000010841 */
[----:B------:R2:W-:Y:S01]  /*c420*/  MUFU.EX2 R85, R6 ;  /* 0x0000000600557308 */ /* 0x0005e20000000800 */
[--C-:B------:R-:W-:Y:S02]  /*c430*/  FFMA.FTZ R25, R25, c[0x0][0x23c], -R68.reuse ;  /* 0x00008f0019197a23 */ /* 0x100fe40000010844 */
[--C-:B------:R-:W-:Y:S02]  /*c440*/  FFMA.FTZ R30, R30, c[0x0][0x23c], -R65.reuse ;  /* 0x00008f001e1e7a23 */ /* 0x100fe40000010841 */
[--C-:B------:R-:W-:Y:S02]  /*c450*/  FFMA.FTZ R31, R31, c[0x0][0x23c], -R65.reuse ;  /* 0x00008f001f1f7a23 */ /* 0x100fe40000010841 */
[--C-:B------:R-:W-:Y:S02]  /*c460*/  FFMA.FTZ R28, R28, c[0x0][0x23c], -R68.reuse ;  /* 0x00008f001c1c7a23 */ /* 0x100fe40000010844 */
[----:B------:R-:W-:Y:S01]  /*c470*/  FFMA.FTZ R29, R29, c[0x0][0x23c], -R68 ;  /* 0x00008f001d1d7a23 */ /* 0x000fe20000010844 */
[----:B------:R-:W3:Y:S01]  /*c480*/  MUFU.EX2 R129, R7 ;  /* 0x0000000700817308 */ /* 0x000ee20000000800 */
[--C-:B------:R-:W-:Y:S02]  /*c490*/  FFMA.FTZ R67, R67, c[0x0][0x23c], -R64.reuse ;  /* 0x00008f0043437a23 */ /* 0x100fe40000010840 */
[----:B------:R-:W-:Y:S02]  /*c4a0*/  FFMA.FTZ R66, R66, c[0x0][0x23c], -R64 ;  /* 0x00008f0042427a23 */ /* 0x000fe40000010840 */
[--C-:B------:R-:W-:Y:S02]  /*c4b0*/  FFMA.FTZ R58, R58, c[0x0][0x23c], -R65.reuse ;  /* 0x00008f003a3a7a23 */ /* 0x100fe40000010841 */
[--C-:B------:R-:W-:Y:S02]  /*c4c0*/  FFMA.FTZ R59, R59, c[0x0][0x23c], -R65.reuse ;  /* 0x00008f003b3b7a23 */ /* 0x100fe40000010841 */
[--C-:B------:R-:W-:Y:S01]  /*c4d0*/  FFMA.FTZ R62, R62, c[0x0][0x23c], -R65.reuse ;  /* 0x00008f003e3e7a23 */ /* 0x100fe20000010841 */
[----:B------:R4:W-:Y:S01]  /*c4e0*/  MUFU.EX2 R172, R18 ;  /* 0x0000001200ac7308 */ /* 0x0009e20000000800 */
[--C-:B------:R-:W-:Y:S02]  /*c4f0*/  FFMA.FTZ R63, R63, c[0x0][0x23c], -R65.reuse ;  /* 0x00008f003f3f7a23 */ /* 0x100fe40000010841 */
[--C-:B------:R-:W-:Y:S02]  /*c500*/  FFMA.FTZ R57, R57, c[0x0][0x23c], -R68.reuse ;  /* 0x00008f0039397a23 */ /* 0x100fe40000010844 */
[----:B--2---:R-:W-:Y:S02]  /*c510*/  FMUL.FTZ R6, R134, R146 ;  /* 0x0000009286067220 */ /* 0x004fe40000410000 */
[--C-:B------:R-:W-:Y:S02]  /*c520*/  FFMA.FTZ R60, R60, c[0x0][0x23c], -R68.reuse ;  /* 0x00008f003c3c7a23 */ /* 0x100fe40000010844 */
[--C-:B------:R-:W-:Y:S01]  /*c530*/  FFMA.FTZ R61, R61, c[0x0][0x23c], -R68.reuse ;  /* 0x00008f003d3d7a23 */ /* 0x100fe20000010844 */
[----:B------:R2:W5:Y:S01]  /*c540*/  MUFU.EX2 R176, R19 ;  /* 0x0000001300b07308 */ /* 0x0005620000000800 */
[----:B------:R-:W-:Y:S02]  /*c550*/  FFMA.FTZ R56, R56, c[0x0][0x23c], -R68 ;  /* 0x00008f0038387a23 */ /* 0x000fe40000010844 */
[--C-:B------:R-:W-:Y:S01]  /*c560*/  FFMA.FTZ R70, R70, c[0x0][0x23c], -R64.reuse ;  /* 0x00008f0046467a23 */ /* 0x100fe20000010840 */
[----:B---3--:R-:W-:Y:S01]  /*c570*/  F2FP.BF16.PACK_AB R37, R129, R85 ;  /* 0x000000558125723e */ /* 0x008fe200000010ff */
[----:B------:R-:W-:Y:S02]  /*c580*/  FMUL.FTZ R7, R134, R147 ;  /* 0x0000009386077220 */ /* 0x000fe40000410000 */
[--C-:B------:R-:W-:Y:S02]  /*c590*/  FFMA.FTZ R71, R71, c[0x0][0x23c], -R64.reuse ;  /* 0x00008f0047477a23 */ /* 0x100fe40000010840 */
[--C-:B------:R-:W-:Y:S01]  /*c5a0*/  FFMA.FTZ R82, R82, c[0x0][0x23c], -R64.reuse ;  /* 0x00008f0052527a23 */ /* 0x100fe20000010840 */
        /* <DEDUP_REMOVED lines=8> */
[--C-:B------:R-:W-:Y:S02]  /*c630*/  FFMA.FTZ R72, R72, c[0x0][0x23c], -R68.reuse ;  /* 0x00008f0048487a23 */ /* 0x100fe40000010844 */
[----:B--2---:R-:W-:Y:S02]  /*c640*/  FMUL.FTZ R19, R134, R155 ;  /* 0x0000009b86137220 */ /* 0x004fe40000410000 */
[----:B------:R-:W-:Y:S01]  /*c650*/  LDSM.16.MT88.4 R152, [R209+0x5c00] ;  /* 0x005c0000d198783b */ /* 0x000fe20000004200 */
[--C-:B------:R-:W-:Y:S02]  /*c660*/  FFMA.FTZ R73, R73, c[0x0][0x23c], -R68.reuse ;  /* 0x00008f0049497a23 */ /* 0x100fe40000010844 */
        /* <DEDUP_REMOVED lines=8> */
[----:B------:R-:W-:Y:S02]  /*c6f0*/  FFMA.FTZ R99, R99, c[0x0][0x23c], -R64 ;  /* 0x00008f0063637a23 */ /* 0x000fe40000010840 */
[--C-:B------:R-:W-:Y:S01]  /*c700*/  FFMA.FTZ R90, R90, c[0x0][0x23c], -R65.reuse ;  /* 0x00008f005a5a7a23 */ /* 0x100fe20000010841 */
[----:B-----5:R-:W-:Y:S01]  /*c710*/  F2FP.BF16.PACK_AB R39, R176, R172 ;  /* 0x000000acb027723e */ /* 0x020fe200000010ff */
[--C-:B------:R-:W-:Y:S02]  /*c720*/  FFMA.FTZ R91, R91, c[0x0][0x23c], -R65.reuse ;  /* 0x00008f005b5b7a23 */ /* 0x100fe40000010841 */
[--C-:B------:R-:W-:Y:S02]  /*c730*/  FFMA.FTZ R94, R94, c[0x0][0x23c], -R65.reuse ;  /* 0x00008f005e5e7a23 */ /* 0x100fe40000010841 */
[--C-:B------:R-:W-:Y:S01]  /*c740*/  FFMA.FTZ R95, R95, c[0x0][0x23c], -R65.reuse ;  /* 0x00008f005f5f7a23 */ /* 0x100fe20000010841 */
[----:B------:R-:W-:Y:S01]  /*c750*/  MUFU.EX2 R136, R40 ;  /* 0x0000002800887308 */ /* 0x000fe20000000800 */
[-C--:B-1----:R-:W-:Y:S05]  /*c760*/  HMMA.16816.F32.BF16 R4, R36, R20.reuse, R4 ;  /* 0x000000142404723c */ /* 0x082fea0000041804 */
[--C-:B------:R-:W-:Y:S02]  /*c770*/  FFMA.FTZ R88, R88, c[0x0][0x23c], -R68.reuse ;  /* 0x00008f0058587a23 */ /* 0x100fe40000010844 */
[--C-:B------:R-:W-:Y:S02]  /*c780*/  FFMA.FTZ R89, R89, c[0x0][0x23c], -R68.reuse ;  /* 0x00008f0059597a23 */ /* 0x100fe40000010844 */
[----:B------:R1:W-:Y:S03]  /*c790*/  MUFU.EX2 R174, R41 ;  /* 0x0000002900ae7308 */ /* 0x0003e60000000800 */
        /* <DEDUP_REMOVED lines=11> */
[----:B------:R-:W-:Y:S02]  /*c850*/  FFMA.FTZ R109, R109, c[0x0][0x23c], -R68 ;  /* 0x00008f006d6d7a23 */ /* 0x000fe40000010844 */
[--C-:B------:R-:W-:Y:S01]  /*c860*/  FFMA.FTZ R118, R118, c[0x0][0x23c], -R64.reuse ;  /* 0x00008f0076767a23 */ /* 0x100fe20000010840 */
[----:B-1----:R-:W1:Y:S01]  /*c870*/  LDSM.16.MT88.4 R40, [R210+0x4000] ;  /* 0x00400000d228783b */ /* 0x002e620000004200 */
[--C-:B------:R-:W-:Y:S02]  /*c880*/  FFMA.FTZ R119, R119, c[0x0][0x23c], -R64.reuse ;  /* 0x00008f0077777a23 */ /* 0x100fe40000010840 */
[--C-:B------:R-:W-:Y:S02]  /*c890*/  FFMA.FTZ R130, R130, c[0x0][0x23c], -R64.reuse ;  /* 0x00008f0082827a23 */ /* 0x100fe40000010840 */
[----:B------:R-:W-:Y:S01]  /*c8a0*/  FFMA.FTZ R64, R131, c[0x0][0x23c], -R64 ;  /* 0x00008f0083407a23 */ /* 0x000fe20000010840 */
[----:B------:R-:W-:Y:S01]  /*c8b0*/  MUFU.EX2 R201, R33 ;  /* 0x0000002100c97308 */ /* 0x000fe20000000800 */
[--C-:B------:R-:W-:Y:S02]  /*c8c0*/  FFMA.FTZ R122, R122, c[0x0][0x23c], -R65.reuse ;  /* 0x00008f007a7a7a23 */ /* 0x100fe40000010841 */
[--C-:B------:R-:W-:Y:S02]  /*c8d0*/  FFMA.FTZ R123, R123, c[0x0][0x23c], -R65.reuse ;  /* 0x00008f007b7b7a23 */ /* 0x100fe40000010841 */
[--C-:B------:R-:W-:Y:S02]  /*c8e0*/  FFMA.FTZ R126, R126, c[0x0][0x23c], -R65.reuse ;  /* 0x00008f007e7e7a23 */ /* 0x100fe40000010841 */
[----:B------:R-:W-:Y:S02]  /*c8f0*/  FFMA.FTZ R65, R127, c[0x0][0x23c], -R65 ;  /* 0x00008f007f417a23 */ /* 0x000fe40000010841 */
[--C-:B------:R-:W-:Y:S01]  /*c900*/  FFMA.FTZ R120, R120, c[0x0][0x23c], -R68.reuse ;  /* 0x00008f0078787a23 */ /* 0x100fe20000010844 */
[----:B------:R-:W-:Y:S01]  /*c910*/  MUFU.EX2 R226, R69 ;  /* 0x0000004500e27308 */ /* 0x000fe20000000800 */
[--C-:B------:R-:W-:Y:S02]  /*c920*/  FFMA.FTZ R121, R121, c[0x0][0x23c], -R68.reuse ;  /* 0x00008f0079797a23 */ /* 0x100fe40000010844 */
[--C-:B------:R-:W-:Y:S02]  /*c930*/  FFMA.FTZ R124, R124, c[0x0][0x23c], -R68.reuse ;  /* 0x00008f007c7c7a23 */ /* 0x100fe40000010844 */
[----:B------:R-:W-:Y:S05]  /*c940*/  FFMA.FTZ R68, R125, c[0x0][0x23c], -R68 ;  /* 0x00008f007d447a23 */ /* 0x000fea0000010844 */
[----:B------:R-:W-:Y:S10]  /*c950*/  MUFU.EX2 R228, R81 ;  /* 0x0000005100e47308 */ /* 0x000ff40000000800 */
[----:B------:R-:W-:Y:S10]  /*c960*/  MUFU.EX2 R229, R84 ;  /* 0x0000005400e57308 */ /* 0x000ff40000000800 */
[----:B------:R-:W-:Y:S10]  /*c970*/  MUFU.EX2 R232, R97 ;  /* 0x0000006100e87308 */ /* 0x000ff40000000800 */
[----:B------:R-:W-:Y:S10]  /*c980*/  MUFU.EX2 R233, R100 ;  /* 0x0000006400e97308 */ /* 0x000ff40000000800 */
[----:B------:R-:W-:Y:S10]  /*c990*/  MUFU.EX2 R235, R112 ;  /* 0x0000007000eb7308 */ /* 0x000ff40000000800 */
[----:B------:R-:W-:Y:S10]  /*c9a0*/  MUFU.EX2 R236, R113 ;  /* 0x0000007100ec7308 */ /* 0x000ff40000000800 */
[----:B------:R-:W-:Y:S10]  /*c9b0*/  MUFU.EX2 R240, R135 ;  /* 0x0000008700f07308 */ /* 0x000ff40000000800 */
[----:B------:R2:W-:Y:S10]  /*c9c0*/  MUFU.EX2 R84, R10 ;  /* 0x0000000a00547308 */ /* 0x0005f40000000800 */
[----:B------:R3:W4:Y:S10]  /*c9d0*/  MUFU.EX2 R100, R11 ;  /* 0x0000000b00647308 */ /* 0x0007340000000800 */
[----:B------:R5:W-:Y:S01]  /*c9e0*/  MUFU.EX2 R113, R14 ;  /* 0x0000000e00717308 */ /* 0x000be20000000800 */
[C---:B--2---:R-:W-:Y:S09]  /*c9f0*/  FMUL.FTZ R10, R133.reuse, R142 ;  /* 0x0000008e850a7220 */ /* 0x044ff20000410000 */
[----:B------:R2:W-:Y:S01]  /*ca00*/  MUFU.EX2 R135, R15 ;  /* 0x0000000f00877308 */ /* 0x0005e20000000800 */
[C---:B---3--:R-:W-:Y:S01]  /*ca10*/  FMUL.FTZ R11, R133.reuse, R143 ;  /* 0x0000008f850b7220 */ /* 0x048fe20000410000 */
[----:B----4-:R-:W-:Y:S08]  /*ca20*/  F2FP.BF16.PACK_AB R33, R100, R84 ;  /* 0x000000546421723e */ /* 0x010ff000000010ff */
[----:B------:R3:W-:Y:S01]  /*ca30*/  MUFU.EX2 R69, R8 ;  /* 0x0000000800457308 */ /* 0x0007e20000000800 */
[C---:B-----5:R-:W-:Y:S09]  /*ca40*/  FMUL.FTZ R14, R133.reuse, R150 ;  /* 0x00000096850e7220 */ /* 0x060ff20000410000 */
[----:B------:R4:W5:Y:S01]  /*ca50*/  MUFU.EX2 R81, R9 ;  /* 0x0000000900517308 */ /* 0x0009620000000800 */
[----:B--2---:R-:W-:Y:S09]  /*ca60*/  FMUL.FTZ R15, R133, R151 ;  /* 0x00000097850f7220 */ /* 0x004ff20000410000 */
[----:B------:R2:W-:Y:S01]  /*ca70*/  MUFU.EX2 R97, R12 ;  /* 0x0000000c00617308 */ /* 0x0005e20000000800 */
[C---:B---3--:R-:W-:Y:S09]  /*ca80*/  FMUL.FTZ R8, R0.reuse, R140 ;  /* 0x0000008c00087220 */ /* 0x048ff20000410000 */
[----:B------:R3:W1:Y:S01]  /*ca90*/  MUFU.EX2 R112, R13 ;  /* 0x0000000d00707308 */ /* 0x0006620000000800 */
[C---:B----4-:R-:W-:Y:S01]  /*caa0*/  FMUL.FTZ R9, R0.reuse, R141 ;  /* 0x0000008d00097220 */ /* 0x050fe20000410000 */
[----:B-----5:R-:W-:Y:S08]  /*cab0*/  F2FP.BF16.PACK_AB R32, R81, R69 ;  /* 0x000000455120723e */ /* 0x020ff000000010ff */
[----:B------:R1:W-:Y:S01]  /*cac0*/  MUFU.EX2 R186, R34 ;  /* 0x0000002200ba7308 */ /* 0x0003e20000000800 */
[C---:B--2---:R-:W-:Y:S09]  /*cad0*/  FMUL.FTZ R12, R0.reuse, R148 ;  /* 0x00000094000c7220 */ /* 0x044ff20000410000 */
[----:B------:R2:W-:Y:S01]  /*cae0*/  MUFU.EX2 R189, R35 ;  /* 0x0000002300bd7308 */ /* 0x0005e20000000800 */
[----:B---3--:R-:W-:Y:S09]  /*caf0*/  FMUL.FTZ R13, R0, R149 ;  /* 0x00000095000d7220 */ /* 0x008ff20000410000 */
[----:B------:R-:W-:Y:S01]  /*cb00*/  MUFU.EX2 R227, R80 ;  /* 0x0000005000e37308 */ /* 0x000fe20000000800 */
[----:B-1----:R-:W-:Y:S09]  /*cb10*/  F2FP.BF16.PACK_AB R34, R112, R97 ;  /* 0x000000617022723e */ /* 0x002ff200000010ff */
[----:B------:R-:W-:Y:S01]  /*cb20*/  MUFU.EX2 R231, R96 ;  /* 0x0000006000e77308 */ /* 0x000fe20000000800 */
[----:B--2---:R-:W-:Y:S09]  /*cb30*/  F2FP.BF16.PACK_AB R35, R135, R113 ;  /* 0x000000718723723e */ /* 0x004ff200000010ff */
[----:B------:R-:W-:Y:S01]  /*cb40*/  MUFU.EX2 R234, R101 ;  /* 0x0000006500ea7308 */ /* 0x000fe20000000800 */
[C---:B------:R-:W-:Y:S07]  /*cb50*/  HMMA.16816.F32.BF16 R8, R32.reuse, R20, R8 ;  /* 0x000000142008723c */ /* 0x040fee0000041808 */
[C---:B------:R-:W-:Y:S01]  /*cb60*/  FMUL.FTZ R20, R139.reuse, R156 ;  /* 0x0000009c8b147220 */ /* 0x040fe20000410000 */
[-C--:B------:R-:W-:Y:S01]  /*cb70*/  HMMA.16816.F32.BF16 R12, R32, R22.reuse, R12 ;  /* 0x00000016200c723c */ /* 0x080fe2000004180c */
[----:B------:R-:W-:Y:S03]  /*cb80*/  MUFU.EX2 R238, R117 ;  /* 0x0000007500ee7308 */ /* 0x000fe60000000800 */
[----:B------:R-:W-:Y:S04]  /*cb90*/  FMUL.FTZ R21, R139, R157 ;  /* 0x0000009d8b157220 */ /* 0x000fe80000410000 */
[C---:B------:R-:W-:Y:S03]  /*cba0*/  HMMA.16816.F32.BF16 R16, R36.reuse, R22, R16 ;  /* 0x000000162410723c */ /* 0x040fe60000041810 */
[----:B------:R1:W-:Y:S04]  /*cbb0*/  MUFU.EX2 R96, R26 ;  /* 0x0000001a00607308 */ /* 0x0003e80000000800 */
[C---:B------:R-:W-:Y:S02]  /*cbc0*/  FMUL.FTZ R22, R134.reuse, R158 ;  /* 0x0000009e86167220 */ /* 0x040fe40000410000 */
[----:B------:R-:W-:Y:S04]  /*cbd0*/  FMUL.FTZ R23, R134, R159 ;  /* 0x0000009f86177220 */ /* 0x000fe80000410000 */
[----:B------:R2:W3:Y:S03]  /*cbe0*/  MUFU.EX2 R101, R27 ;  /* 0x0000001b00657308 */ /* 0x0004e60000000800 */
[-C--:B------:R-:W-:Y:S07]  /*cbf0*/  HMMA.16816.F32.BF16 R20, R36, R40.reuse, R20 ;  /* 0x000000282414723c */ /* 0x080fee0000041814 */
[----:B------:R4:W-:Y:S01]  /*cc00*/  MUFU.EX2 R80, R24 ;  /* 0x0000001800507308 */ /* 0x0009e20000000800 */
[C---:B-1----:R-:W-:Y:S09]  /*cc10*/  FMUL.FTZ R26, R133.reuse, R162 ;  /* 0x000000a2851a7220 */ /* 0x042ff20000410000 */
[----:B------:R1:W5:Y:S01]  /*cc20*/  MUFU.EX2 R117, R25 ;  /* 0x0000001900757308 */ /* 0x0003620000000800 */
[----:B--2---:R-:W-:Y:S09]  /*cc30*/  FMUL.FTZ R27, R133, R163 ;  /* 0x000000a3851b7220 */ /* 0x004ff20000410000 */
[----:B------:R-:W-:Y:S01]  /*cc40*/  MUFU.EX2 R182, R46 ;  /* 0x0000002e00b67308 */ /* 0x000fe20000000800 */
[C---:B----4-:R-:W-:Y:S09]  /*cc50*/  FMUL.FTZ R24, R0.reuse, R160 ;  /* 0x000000a000187220 */ /* 0x050ff20000410000 */
[----:B------:R-:W-:Y:S01]  /*cc60*/  MUFU.EX2 R190, R47 ;  /* 0x0000002f00be7308 */ /* 0x000fe20000000800 */
[C---:B-1----:R-:W-:Y:S09]  /*cc70*/  FMUL.FTZ R25, R0.reuse, R161 ;  /* 0x000000a100197220 */ /* 0x042ff20000410000 */
[----:B------:R-:W-:Y:S01]  /*cc80*/  MUFU.EX2 R179, R44 ;  /* 0x0000002c00b37308 */ /* 0x000fe20000000800 */
[C---:B------:R-:W-:Y:S07]  /*cc90*/  HMMA.16816.F32.BF16 R24, R32.reuse, R40, R24 ;  /* 0x000000282018723c */ /* 0x040fee0000041818 */
[----:B---3--:R-:W-:Y:S02]  /*cca0*/  F2FP.BF16.PACK_AB R41, R101, R96 ;  /* 0x000000606529723e */ /* 0x008fe400000010ff */
[----:B------:R1:W-:Y:S03]  /*ccb0*/  MUFU.EX2 R183, R45 ;  /* 0x0000002d00b77308 */ /* 0x0003e60000000800 */
[----:B-----5:R-:W-:Y:S07]  /*ccc0*/  F2FP.BF16.PACK_AB R40, R117, R80 ;  /* 0x000000507528723e */ /* 0x020fee00000010ff */
        /* <DEDUP_REMOVED lines=11> */
[----:B--2---:R-:W-:Y:S09]  /*cd80*/  FMUL.FTZ R29, R0, R165 ;  /* 0x000000a5001d7220 */ /* 0x004ff20000410000 */
[----:B------:R-:W-:Y:S01]  /*cd90*/  MUFU.EX2 R187, R50 ;  /* 0x0000003200bb7308 */ /* 0x000fe20000000800 */
[-C--:B------:R-:W-:Y:S07]  /*cda0*/  HMMA.16816.F32.BF16 R28, R32, R42.reuse, R28 ;  /* 0x0000002a201c723c */ /* 0x080fee000004181c */
[C---:B------:R-:W-:Y:S01]  /*cdb0*/  FMUL.FTZ R32, R139.reuse, R168 ;  /* 0x000000a88b207220 */ /* 0x040fe20000410000 */
[----:B------:R-:W-:Y:S01]  /*cdc0*/  F2FP.BF16.PACK_AB R168, R238, R237 ;  /* 0x000000edeea8723e */ /* 0x000fe200000010ff */
[----:B------:R2:W5:Y:S03]  /*cdd0*/  MUFU.EX2 R193, R51 ;  /* 0x0000003300c17308 */ /* 0x0005660000000800 */
[C---:B------:R-:W-:Y:S02]  /*cde0*/  FMUL.FTZ R33, R139.reuse, R169 ;  /* 0x000000a98b217220 */ /* 0x040fe40000410000 */
[----:B------:R-:W-:Y:S01]  /*cdf0*/  FMUL.FTZ R34, R134, R170 ;  /* 0x000000aa86227220 */ /* 0x000fe20000410000 */
[----:B------:R-:W-:Y:S01]  /*ce00*/  F2FP.BF16.PACK_AB R170, R240, R239 ;  /* 0x000000eff0aa723e */ /* 0x000fe200000010ff */
[----:B------:R-:W-:Y:S02]  /*ce10*/  FMUL.FTZ R35, R134, R171 ;  /* 0x000000ab86237220 */ /* 0x000fe40000410000 */
[----:B------:R-:W-:Y:S01]  /*ce20*/  FFMA.FTZ R139, R139, R242, R194 ;  /* 0x000000f28b8b7223 */ /* 0x000fe200000100c2 */
[----:B------:R-:W-:Y:S04]  /*ce30*/  MUFU.EX2 R206, R52 ;  /* 0x0000003400ce7308 */ /* 0x000fe80000000800 */
[----:B------:R-:W-:Y:S06]  /*ce40*/  HMMA.16816.F32.BF16 R32, R36, R42, R32 ;  /* 0x0000002a2420723c */ /* 0x000fec0000041820 */
[----:B------:R-:W-:Y:S01]  /*ce50*/  MUFU.EX2 R207, R53 ;  /* 0x0000003500cf7308 */ /* 0x000fe20000000800 */
[----:B------:R-:W-:Y:S02]  /*ce60*/  F2FP.BF16.PACK_AB R36, R199, R197 ;  /* 0x000000c5c724723e */ /* 0x000fe400000010ff */
[----:B------:R-:W-:Y:S01]  /*ce70*/  F2FP.BF16.PACK_AB R38, R201, R200 ;  /* 0x000000c8c926723e */ /* 0x000fe200000010ff */
[----:B--2---:R-:W2:Y:S02]  /*ce80*/  LDSM.16.MT88.4 R48, [R210+0x4400] ;  /* 0x00440000d230783b */ /* 0x004ea40000004200 */
[----:B------:R-:W-:Y:S02]  /*ce90*/  F2FP.BF16.PACK_AB R37, R128, R116 ;  /* 0x000000748025723e */ /* 0x000fe400000010ff */
[----:B------:R-:W-:Y:S02]  /*cea0*/  F2FP.BF16.PACK_AB R39, R189, R186 ;  /* 0x000000babd27723e */ /* 0x000fe400000010ff */
[----:B------:R-:W-:Y:S01]  /*ceb0*/  MUFU.EX2 R188, R54 ;  /* 0x0000003600bc7308 */ /* 0x000fe20000000800 */
[----:B----4-:R-:W-:Y:S02]  /*cec0*/  F2FP.BF16.PACK_AB R43, R184, R178 ;  /* 0x000000b2b82b723e */ /* 0x010fe400000010ff */
[----:B-1----:R-:W-:Y:S02]  /*ced0*/  F2FP.BF16.PACK_AB R42, R180, R175 ;  /* 0x000000afb42a723e */ /* 0x002fe400000010ff */
[-C--:B------:R-:W-:Y:S05]  /*cee0*/  HMMA.16816.F32.BF16 R4, R36, R44.reuse, R4 ;  /* 0x0000002c2404723c */ /* 0x080fea0000041804 */
[----:B------:R1:W-:Y:S03]  /*cef0*/  MUFU.EX2 R191, R55 ;  /* 0x0000003700bf7308 */ /* 0x0003e60000000800 */
[C---:B------:R-:W-:Y:S07]  /*cf00*/  HMMA.16816.F32.BF16 R8, R40.reuse, R44, R8 ;  /* 0x0000002c2808723c */ /* 0x040fee0000041808 */
[----:B------:R-:W-:Y:S01]  /*cf10*/  MUFU.EX2 R192, R66 ;  /* 0x0000004200c07308 */ /* 0x000fe20000000800 */
[-C--:B------:R-:W-:Y:S08]  /*cf20*/  HMMA.16816.F32.BF16 R12, R40, R46.reuse, R12 ;  /* 0x0000002e280c723c */ /* 0x080ff0000004180c */
[C---:B------:R-:W-:Y:S01]  /*cf30*/  HMMA.16816.F32.BF16 R16, R36.reuse, R46, R16 ;  /* 0x0000002e2410723c */ /* 0x040fe20000041810 */
[----:B------:R-:W-:Y:S01]  /*cf40*/  MUFU.EX2 R67, R67 ;  /* 0x0000004300437308 */ /* 0x000fe20000000800 */
[----:B------:R-:W-:Y:S06]  /*cf50*/  LDSM.16.MT88.4 R44, [R210+0x4800] ;  /* 0x00480000d22c783b */ /* 0x000fec0000004200 */
[-C--:B--2---:R-:W-:Y:S02]  /*cf60*/  HMMA.16816.F32.BF16 R20, R36, R48.reuse, R20 ;  /* 0x000000302414723c */ /* 0x084fe40000041814 */
[----:B-1----:R-:W1:Y:S01]  /*cf70*/  LDSM.16.MT88.4 R52, [R209+0x4800] ;  /* 0x00480000d134783b */ /* 0x002e620000004200 */
[----:B------:R-:W-:Y:S05]  /*cf80*/  MUFU.EX2 R66, R58 ;  /* 0x0000003a00427308 */ /* 0x000fea0000000800 */
[C---:B------:R-:W-:Y:S05]  /*cf90*/  HMMA.16816.F32.BF16 R24, R40.reuse, R48, R24 ;  /* 0x000000302818723c */ /* 0x040fea0000041818 */
[----:B------:R-:W2:Y:S03]  /*cfa0*/  MUFU.EX2 R59, R59 ;  /* 0x0000003b003b7308 */ /* 0x000ea60000000800 */
[-C--:B------:R-:W-:Y:S07]  /*cfb0*/  HMMA.16816.F32.BF16 R28, R40, R50.reuse, R28 ;  /* 0x00000032281c723c */ /* 0x080fee000004181c */
[----:B------:R-:W-:Y:S01]  /*cfc0*/  MUFU.EX2 R62, R62 ;  /* 0x0000003e003e7308 */ /* 0x000fe20000000800 */
[----:B------:R-:W-:Y:S01]  /*cfd0*/  HMMA.16816.F32.BF16 R32, R36, R50, R32 ;  /* 0x000000322420723c */ /* 0x000fe20000041820 */
[----:B------:R-:W4:Y:S03]  /*cfe0*/  LDSM.16.MT88.4 R48, [R209+0x4c00] ;  /* 0x004c0000d130783b */ /* 0x000f260000004200 */
[----:B------:R-:W-:Y:S02]  /*cff0*/  F2FP.BF16.PACK_AB R41, R177, R173 ;  /* 0x000000adb129723e */ /* 0x000fe400000010ff */
[----:B------:R-:W-:Y:S02]  /*d000*/  F2FP.BF16.PACK_AB R43, R190, R182 ;  /* 0x000000b6be2b723e */ /* 0x000fe400000010ff */
[----:B------:R-:W-:Y:S01]  /*d010*/  F2FP.BF16.PACK_AB R36, R203, R202 ;  /* 0x000000cacb24723e */ /* 0x000fe200000010ff */
[----:B------:R-:W2:Y:S03]  /*d020*/  MUFU.EX2 R63, R63 ;  /* 0x0000003f003f7308 */ /* 0x000ea60000000800 */
[----:B---3--:R-:W-:Y:S02]  /*d030*/  F2FP.BF16.PACK_AB R38, R205, R204 ;  /* 0x000000cccd26723e */ /* 0x008fe400000010ff */
[----:B------:R-:W-:Y:S02]  /*d040*/  F2FP.BF16.PACK_AB R37, R185, R181 ;  /* 0x000000b5b925723e */ /* 0x000fe400000010ff */
[----:B-----5:R-:W-:Y:S02]  /*d050*/  F2FP.BF16.PACK_AB R39, R193, R187 ;  /* 0x000000bbc127723e */ /* 0x020fe400000010ff */
[----:B------:R-:W-:Y:S01]  /*d060*/  F2FP.BF16.PACK_AB R40, R174, R136 ;  /* 0x00000088ae28723e */ /* 0x000fe200000010ff */
[----:B------:R3:W-:Y:S01]  /*d070*/  MUFU.EX2 R58, R56 ;  /* 0x00000038003a7308 */ /* 0x0007e20000000800 */
[----:B------:R-:W-:Y:S03]  /*d080*/  F2FP.BF16.PACK_AB R42, R183, R179 ;  /* 0x000000b3b72a723e */ /* 0x000fe600000010ff */
[-C--:B-1----:R-:W-:Y:S06]  /*d090*/  HMMA.16816.F32.BF16 R4, R36, R52.reuse, R4 ;  /* 0x000000342404723c */ /* 0x082fec0000041804 */
[----:B------:R-:W1:Y:S02]  /*d0a0*/  MUFU.EX2 R57, R57 ;  /* 0x0000003900397308 */ /* 0x000e640000000800 */
[C---:B------:R-:W-:Y:S08]  /*d0b0*/  HMMA.16816.F32.BF16 R8, R40.reuse, R52, R8 ;  /* 0x000000342808723c */ /* 0x040ff00000041808 */
[----:B------:R-:W-:Y:S01]  /*d0c0*/  MUFU.EX2 R60, R60 ;  /* 0x0000003c003c7308 */ /* 0x000fe20000000800 */
[-C--:B------:R-:W-:Y:S03]  /*d0d0*/  HMMA.16816.F32.BF16 R12, R40, R54.reuse, R12 ;  /* 0x00000036280c723c */ /* 0x080fe6000004180c */
[----:B---3--:R-:W-:Y:S04]  /*d0e0*/  FADD.FTZ R56, R195, R139 ;  /* 0x0000008bc3387221 */ /* 0x008fe80000010000 */
[----:B------:R-:W-:Y:S01]  /*d0f0*/  FADD.FTZ R56, R196, R56 ;  /* 0x00000038c4387221 */ /* 0x000fe20000010000 */
[C---:B------:R-:W-:Y:S01]  /*d100*/  HMMA.16816.F32.BF16 R16, R36.reuse, R54, R16 ;  /* 0x000000362410723c */ /* 0x040fe20000041810 */
[----:B------:R-:W3:Y:S01]  /*d110*/  MUFU.EX2 R61, R61 ;  /* 0x0000003d003d7308 */ /* 0x000ee20000000800 */
[----:B------:R-:W5:Y:S06]  /*d120*/  LDSM.16.MT88.4 R52, [R210+0x4c00] ;  /* 0x004c0000d234783b */ /* 0x000f6c0000004200 */
[-C--:B------:R-:W-:Y:S03]  /*d130*/  HMMA.16816.F32.BF16 R20, R36, R44.reuse, R20 ;  /* 0x0000002c2414723c */ /* 0x080fe60000041814 */
[----:B------:R-:W-:Y:S05]  /*d140*/  MUFU.EX2 R70, R70 ;  /* 0x0000004600467308 */ /* 0x000fea0000000800 */
[C---:B------:R-:W-:Y:S05]  /*d150*/  HMMA.16816.F32.BF16 R24, R40.reuse, R44, R24 ;  /* 0x0000002c2818723c */ /* 0x040fea0000041818 */
[----:B------:R-:W-:Y:S03]  /*d160*/  MUFU.EX2 R71, R71 ;  /* 0x0000004700477308 */ /* 0x000fe60000000800 */
[-C--:B------:R-:W-:Y:S07]  /*d170*/  HMMA.16816.F32.BF16 R28, R40, R46.reuse, R28 ;  /* 0x0000002e281c723c */ /* 0x080fee000004181c */
[----:B------:R-:W-:Y:S01]  /*d180*/  MUFU.EX2 R82, R82 ;  /* 0x0000005200527308 */ /* 0x000fe20000000800 */
[----:B------:R-:W-:Y:S01]  /*d190*/  HMMA.16816.F32.BF16 R32, R36, R46, R32 ;  /* 0x0000002e2420723c */ /* 0x000fe20000041820 */
[----:B------:R-:W5:Y:S03]  /*d1a0*/  LDSM.16.MT88.4 R44, [R209+0x5000] ;  /* 0x00500000d12c783b */ /* 0x000f660000004200 */
[----:B--2---:R-:W-:Y:S02]  /*d1b0*/  F2FP.BF16.PACK_AB R41, R59, R66 ;  /* 0x000000423b29723e */ /* 0x004fe400000010ff */
[----:B------:R-:W-:Y:S02]  /*d1c0*/  F2FP.BF16.PACK_AB R43, R63, R62 ;  /* 0x0000003e3f2b723e */ /* 0x000fe400000010ff */
[----:B------:R-:W-:Y:S01]  /*d1d0*/  F2FP.BF16.PACK_AB R36, R207, R206 ;  /* 0x000000cecf24723e */ /* 0x000fe200000010ff */
[----:B------:R-:W-:Y:S03]  /*d1e0*/  MUFU.EX2 R83, R83 ;  /* 0x0000005300537308 */ /* 0x000fe60000000800 */
[----:B------:R-:W-:Y:S02]  /*d1f0*/  F2FP.BF16.PACK_AB R38, R224, R223 ;  /* 0x000000dfe026723e */ /* 0x000fe400000010ff */
[----:B------:R-:W-:Y:S02]  /*d200*/  F2FP.BF16.PACK_AB R37, R191, R188 ;  /* 0x000000bcbf25723e */ /* 0x000fe400000010ff */
[----:B------:R-:W-:Y:S02]  /*d210*/  F2FP.BF16.PACK_AB R39, R67, R192 ;  /* 0x000000c04327723e */ /* 0x000fe400000010ff */
[----:B-1----:R-:W-:Y:S01]  /*d220*/  F2FP.BF16.PACK_AB R40, R57, R58 ;  /* 0x0000003a3928723e */ /* 0x002fe200000010ff */
[----:B------:R-:W-:Y:S01]  /*d230*/  MUFU.EX2 R74, R74 ;  /* 0x0000004a004a7308 */ /* 0x000fe20000000800 */
[----:B---3--:R-:W-:Y:S03]  /*d240*/  F2FP.BF16.PACK_AB R42, R61, R60 ;  /* 0x0000003c3d2a723e */ /* 0x008fe600000010ff */
[-C--:B----4-:R-:W-:Y:S06]  /*d250*/  HMMA.16816.F32.BF16 R4, R36, R48.reuse, R4 ;  /* 0x000000302404723c */ /* 0x090fec0000041804 */
[----:B------:R-:W1:Y:S02]  /*d260*/  MUFU.EX2 R75, R75 ;  /* 0x0000004b004b7308 */ /* 0x000e640000000800 */
[C---:B------:R-:W-:Y:S08]  /*d270*/  HMMA.16816.F32.BF16 R8, R40.reuse, R48, R8 ;  /* 0x000000302808723c */ /* 0x040ff00000041808 */
[----:B------:R-:W-:Y:S01]  /*d280*/  MUFU.EX2 R78, R78 ;  /* 0x0000004e004e7308 */ /* 0x000fe20000000800 */
[-C--:B------:R-:W-:Y:S08]  /*d290*/  HMMA.16816.F32.BF16 R12, R40, R50.reuse, R12 ;  /* 0x00000032280c723c */ /* 0x080ff0000004180c */
[C---:B------:R-:W-:Y:S01]  /*d2a0*/  HMMA.16816.F32.BF16 R16, R36.reuse, R50, R16 ;  /* 0x000000322410723c */ /* 0x040fe20000041810 */
[----:B------:R-:W2:Y:S01]  /*d2b0*/  MUFU.EX2 R79, R79 ;  /* 0x0000004f004f7308 */ /* 0x000ea20000000800 */
[----:B------:R-:W3:Y:S06]  /*d2c0*/  LDSM.16.MT88.4 R48, [R210+0x5000] ;  /* 0x00500000d230783b */ /* 0x000eec0000004200 */
[-C--:B-----5:R-:W-:Y:S03]  /*d2d0*/  HMMA.16816.F32.BF16 R20, R36, R52.reuse, R20 ;  /* 0x000000342414723c */ /* 0x0a0fe60000041814 */
[----:B------:R-:W-:Y:S05]  /*d2e0*/  MUFU.EX2 R72, R72 ;  /* 0x0000004800487308 */ /* 0x000fea0000000800 */
[C---:B------:R-:W-:Y:S05]  /*d2f0*/  HMMA.16816.F32.BF16 R24, R40.reuse, R52, R24 ;  /* 0x000000342818723c */ /* 0x040fea0000041818 */
[----:B------:R-:W4:Y:S03]  /*d300*/  MUFU.EX2 R73, R73 ;  /* 0x0000004900497308 */ /* 0x000f260000000800 */
[-C--:B------:R-:W-:Y:S07]  /*d310*/  HMMA.16816.F32.BF16 R28, R40, R54.reuse, R28 ;  /* 0x00000036281c723c */ /* 0x080fee000004181c */
[----:B------:R-:W-:Y:S01]  /*d320*/  MUFU.EX2 R76, R76 ;  /* 0x0000004c004c7308 */ /* 0x000fe20000000800 */
[----:B------:R-:W-:Y:S01]  /*d330*/  HMMA.16816.F32.BF16 R32, R36, R54, R32 ;  /* 0x000000362420723c */ /* 0x000fe20000041820 */
[----:B------:R-:W-:Y:S03]  /*d340*/  LDSM.16.MT88.4 R52, [R210+0x5400] ;  /* 0x00540000d234783b */ /* 0x000fe60000004200 */
[----:B-1----:R-:W-:Y:S02]  /*d350*/  F2FP.BF16.PACK_AB R41, R75, R74 ;  /* 0x0000004a4b29723e */ /* 0x002fe400000010ff */
[----:B--2---:R-:W-:Y:S02]  /*d360*/  F2FP.BF16.PACK_AB R43, R79, R78 ;  /* 0x0000004e4f2b723e */ /* 0x004fe400000010ff */
[----:B------:R-:W-:Y:S01]  /*d370*/  F2FP.BF16.PACK_AB R36, R226, R225 ;  /* 0x000000e1e224723e */ /* 0x000fe200000010ff */
[----:B------:R-:W1:Y:S03]  /*d380*/  MUFU.EX2 R77, R77 ;  /* 0x0000004d004d7308 */ /* 0x000e660000000800 */
[----:B------:R-:W-:Y:S02]  /*d390*/  F2FP.BF16.PACK_AB R38, R228, R227 ;  /* 0x000000e3e426723e */ /* 0x000fe400000010ff */
[----:B------:R-:W-:Y:S02]  /*d3a0*/  F2FP.BF16.PACK_AB R37, R71, R70 ;  /* 0x000000464725723e */ /* 0x000fe400000010ff */
[----:B------:R-:W-:Y:S02]  /*d3b0*/  F2FP.BF16.PACK_AB R39, R83, R82 ;  /* 0x000000525327723e */ /* 0x000fe400000010ff */
[----:B----4-:R-:W-:Y:S01]  /*d3c0*/  F2FP.BF16.PACK_AB R40, R73, R72 ;  /* 0x000000484928723e */ /* 0x010fe200000010ff */
[----:B------:R-:W-:Y:S04]  /*d3d0*/  MUFU.EX2 R86, R86 ;  /* 0x0000005600567308 */ /* 0x000fe80000000800 */
[-C--:B------:R-:W-:Y:S06]  /*d3e0*/  HMMA.16816.F32.BF16 R4, R36, R44.reuse, R4 ;  /* 0x0000002c2404723c */ /* 0x080fec0000041804 */
[----:B------:R-:W-:Y:S01]  /*d3f0*/  MUFU.EX2 R87, R87 ;  /* 0x0000005700577308 */ /* 0x000fe20000000800 */
[----:B-1----:R-:W-:Y:S09]  /*d400*/  F2FP.BF16.PACK_AB R42, R77, R76 ;  /* 0x0000004c4d2a723e */ /* 0x002ff200000010ff */
[----:B------:R-:W-:Y:S01]  /*d410*/  MUFU.EX2 R98, R98 ;  /* 0x0000006200627308 */ /* 0x000fe20000000800 */
[C---:B------:R-:W-:Y:S09]  /*d420*/  HMMA.16816.F32.BF16 R8, R40.reuse, R44, R8 ;  /* 0x0000002c2808723c */ /* 0x040ff20000041808 */
[----:B------:R-:W-:Y:S01]  /*d430*/  MUFU.EX2 R99, R99 ;  /* 0x0000006300637308 */ /* 0x000fe20000000800 */
[-C--:B------:R-:W-:Y:S08]  /*d440*/  HMMA.16816.F32.BF16 R12, R40, R46.reuse, R12 ;  /* 0x0000002e280c723c */ /* 0x080ff0000004180c */
[C---:B------:R-:W-:Y:S01]  /*d450*/  HMMA.16816.F32.BF16 R16, R36.reuse, R46, R16 ;  /* 0x0000002e2410723c */ /* 0x040fe20000041810 */
[----:B------:R-:W-:Y:S01]  /*d460*/  MUFU.EX2 R90, R90 ;  /* 0x0000005a005a7308 */ /* 0x000fe20000000800 */
[----:B------:R-:W1:Y:S06]  /*d470*/  LDSM.16.MT88.4 R44, [R209+0x5400] ;  /* 0x00540000d12c783b */ /* 0x000e6c0000004200 */
[-C--:B---3--:R-:W-:Y:S03]  /*d480*/  HMMA.16816.F32.BF16 R20, R36, R48.reuse, R20 ;  /* 0x000000302414723c */ /* 0x088fe60000041814 */
[----:B------:R-:W2:Y:S05]  /*d490*/  MUFU.EX2 R91, R91 ;  /* 0x0000005b005b7308 */ /* 0x000eaa0000000800 */
[C---:B------:R-:W-:Y:S05]  /*d4a0*/  HMMA.16816.F32.BF16 R24, R40.reuse, R48, R24 ;  /* 0x000000302818723c */ /* 0x040fea0000041818 */
[----:B------:R-:W-:Y:S02]  /*d4b0*/  MUFU.EX2 R94, R94 ;  /* 0x0000005e005e7308 */ /* 0x000fe40000000800 */
[----:B------:R-:W-:Y:S01]  /*d4c0*/  FFMA.FTZ R48, R134, R241, R85 ;  /* 0x000000f186307223 */ /* 0x000fe20000010055 */
[-C--:B------:R-:W-:Y:S04]  /*d4d0*/  HMMA.16816.F32.BF16 R28, R40, R50.reuse, R28 ;  /* 0x00000032281c723c */ /* 0x080fe8000004181c */
[----:B------:R-:W-:Y:S01]  /*d4e0*/  FADD.FTZ R48, R129, R48 ;  /* 0x0000003081307221 */ /* 0x000fe20000010000 */
[----:B------:R-:W-:Y:S02]  /*d4f0*/  MOV R134, R137 ;  /* 0x0000008900867202 */ /* 0x000fe40000000f00 */
[----:B------:R-:W3:Y:S01]  /*d500*/  MUFU.EX2 R95, R95 ;  /* 0x0000005f005f7308 */ /* 0x000ee20000000800 */
[----:B------:R-:W-:Y:S04]  /*d510*/  HMMA.16816.F32.BF16 R32, R36, R50, R32 ;  /* 0x000000322420723c */ /* 0x000fe80000041820 */
[----:B--2---:R-:W-:Y:S03]  /*d520*/  F2FP.BF16.PACK_AB R41, R91, R90 ;  /* 0x0000005a5b29723e */ /* 0x004fe600000010ff */
[----:B------:R-:W-:Y:S01]  /*d530*/  F2FP.BF16.PACK_AB R36, R230, R229 ;  /* 0x000000e5e624723e */ /* 0x000fe200000010ff */
[----:B------:R-:W-:Y:S01]  /*d540*/  FADD.FTZ R51, R172, R48 ;  /* 0x00000030ac337221 */ /* 0x000fe20000010000 */
[----:B------:R-:W-:Y:S03]  /*d550*/  MUFU.EX2 R88, R88 ;  /* 0x0000005800587308 */ /* 0x000fe60000000800 */
[----:B------:R-:W-:Y:S01]  /*d560*/  FADD.FTZ R51, R176, R51 ;  /* 0x00000033b0337221 */ /* 0x000fe20000010000 */
[----:B------:R-:W-:Y:S01]  /*d570*/  F2FP.BF16.PACK_AB R38, R232, R231 ;  /* 0x000000e7e826723e */ /* 0x000fe200000010ff */
[----:B------:R-:W-:Y:S01]  /*d580*/  FADD.FTZ R48, R198, R56 ;  /* 0x00000038c6307221 */ /* 0x000fe20000010000 */
[----:B------:R-:W-:Y:S01]  /*d590*/  F2FP.BF16.PACK_AB R37, R87, R86 ;  /* 0x000000565725723e */ /* 0x000fe200000010ff */
[----:B------:R-:W-:Y:S01]  /*d5a0*/  FFMA.FTZ R50, R0, R243, R69 ;  /* 0x000000f300327223 */ /* 0x000fe20000010045 */
[----:B------:R-:W-:Y:S01]  /*d5b0*/  F2FP.BF16.PACK_AB R39, R99, R98 ;  /* 0x000000626327723e */ /* 0x000fe200000010ff */
[----:B------:R-:W-:Y:S01]  /*d5c0*/  FADD.FTZ R48, R197, R48 ;  /* 0x00000030c5307221 */ /* 0x000fe20000010000 */
[----:B------:R-:W2:Y:S01]  /*d5d0*/  MUFU.EX2 R89, R89 ;  /* 0x0000005900597308 */ /* 0x000ea20000000800 */
[----:B------:R-:W-:Y:S02]  /*d5e0*/  FADD.FTZ R50, R81, R50 ;  /* 0x0000003251327221 */ /* 0x000fe40000010000 */
[----:B------:R-:W-:Y:S01]  /*d5f0*/  FADD.FTZ R0, R100, R133 ;  /* 0x0000008564007221 */ /* 0x000fe20000010000 */
[----:B---3--:R-:W-:Y:S01]  /*d600*/  F2FP.BF16.PACK_AB R43, R95, R94 ;  /* 0x0000005e5f2b723e */ /* 0x008fe200000010ff */
[-C--:B-1----:R-:W-:Y:S03]  /*d610*/  HMMA.16816.F32.BF16 R4, R36, R44.reuse, R4 ;  /* 0x0000002c2404723c */ /* 0x082fe60000041804 */
[----:B------:R-:W-:Y:S01]  /*d620*/  FADD.FTZ R49, R113, R0 ;  /* 0x0000000071317221 */ /* 0x000fe20000010000 */
[----:B------:R-:W-:Y:S01]  /*d630*/  MOV R133, R138 ;  /* 0x0000008a00857202 */ /* 0x000fe20000000f00 */
[----:B------:R-:W-:Y:S01]  /*d640*/  MUFU.EX2 R92, R92 ;  /* 0x0000005c005c7308 */ /* 0x000fe20000000800 */
[----:B------:R-:W-:Y:S02]  /*d650*/  FADD.FTZ R0, R97, R50 ;  /* 0x0000003261007221 */ /* 0x000fe40000010000 */
[----:B------:R-:W-:Y:S01]  /*d660*/  FADD.FTZ R49, R135, R49 ;  /* 0x0000003187317221 */ /* 0x000fe20000010000 */
[----:B------:R-:W-:Y:S03]  /*d670*/  MOV R135, R3 ;  /* 0x0000000300877202 */ /* 0x000fe60000000f00 */
[----:B------:R-:W-:Y:S02]  /*d680*/  FADD.FTZ R50, R112, R0 ;  /* 0x0000000070327221 */ /* 0x000fe40000010000 */
[----:B------:R-:W-:Y:S01]  /*d690*/  FADD.FTZ R0, R96, R49 ;  /* 0x0000003160007221 */ /* 0x000fe20000010000 */
        /* <DEDUP_REMOVED lines=15> */
[----:B------:R-:W-:Y:S01]  /*d790*/  FADD.FTZ R53, R80, R50 ;  /* 0x0000003250357221 */ /* 0x000fe20000010000 */
[-C--:B------:R-:W-:Y:S01]  /*d7a0*/  HMMA.16816.F32.BF16 R28, R40, R54.reuse, R28 ;  /* 0x00000036281c723c */ /* 0x080fe2000004181c */
[----:B------:R-:W-:Y:S03]  /*d7b0*/  MUFU.EX2 R110, R110 ;  /* 0x0000006e006e7308 */ /* 0x000fe60000000800 */
[----:B------:R-:W-:Y:S02]  /*d7c0*/  FADD.FTZ R52, R101, R0 ;  /* 0x0000000065347221 */ /* 0x000fe40000010000 */
[----:B------:R-:W-:Y:S02]  /*d7d0*/  FADD.FTZ R53, R117, R53 ;  /* 0x0000003575357221 */ /* 0x000fe40000010000 */
[----:B------:R-:W-:Y:S01]  /*d7e0*/  FADD.FTZ R40, R116, R51 ;  /* 0x0000003374287221 */ /* 0x000fe20000010000 */
[----:B------:R-:W-:Y:S02]  /*d7f0*/  HMMA.16816.F32.BF16 R32, R36, R54, R32 ;  /* 0x000000362420723c */ /* 0x000fe40000041820 */
[----:B------:R-:W5:Y:S02]  /*d800*/  MUFU.EX2 R111, R111 ;  /* 0x0000006f006f7308 */ /* 0x000f640000000800 */
[----:B------:R-:W-:Y:S02]  /*d810*/  FADD.FTZ R41, R199, R48 ;  /* 0x00000030c7297221 */ /* 0x000fe40000010000 */
[----:B------:R-:W-:Y:S01]  /*d820*/  FADD.FTZ R56, R128, R40 ;  /* 0x0000002880387221 */ /* 0x000fe20000010000 */
[----:B------:R-:W5:Y:S01]  /*d830*/  LDSM.16.MT88.4 R48, [R210+0x5800] ;  /* 0x00580000d230783b */ /* 0x000f620000004200 */
[----:B------:R-:W-:Y:S01]  /*d840*/  FADD.FTZ R54, R200, R41 ;  /* 0x00000029c8367221 */ /* 0x000fe20000010000 */
[----:B------:R-:W-:Y:S03]  /*d850*/  F2FP.BF16.PACK_AB R36, R234, R233 ;  /* 0x000000e9ea24723e */ /* 0x000fe600000010ff */
[----:B------:R-:W-:Y:S01]  /*d860*/  FADD.FTZ R0, R186, R56 ;  /* 0x00000038ba007221 */ /* 0x000fe20000010000 */
[----:B------:R-:W-:Y:S01]  /*d870*/  F2FP.BF16.PACK_AB R38, R236, R235 ;  /* 0x000000ebec26723e */ /* 0x000fe200000010ff */
[----:B------:R-:W-:Y:S01]  /*d880*/  FADD.FTZ R52, R178, R52 ;  /* 0x00000034b2347221 */ /* 0x000fe20000010000 */
[----:B--2---:R-:W-:Y:S01]  /*d890*/  F2FP.BF16.PACK_AB R37, R103, R102 ;  /* 0x000000666725723e */ /* 0x004fe200000010ff */
[----:B------:R-:W-:Y:S01]  /*d8a0*/  FADD.FTZ R55, R201, R54 ;  /* 0x00000036c9377221 */ /* 0x000fe20000010000 */
[----:B-1----:R-:W-:Y:S01]  /*d8b0*/  F2FP.BF16.PACK_AB R39, R115, R114 ;  /* 0x000000727327723e */ /* 0x002fe200000010ff */
[----:B------:R-:W-:Y:S01]  /*d8c0*/  FADD.FTZ R54, R189, R0 ;  /* 0x00000000bd367221 */ /* 0x000fe20000010000 */
[----:B----4-:R-:W-:Y:S01]  /*d8d0*/  F2FP.BF16.PACK_AB R41, R107, R106 ;  /* 0x0000006a6b29723e */ /* 0x010fe200000010ff */
[----:B------:R-:W-:Y:S01]  /*d8e0*/  FADD.FTZ R0, R184, R52 ;  /* 0x00000034b8007221 */ /* 0x000fe20000010000 */
[----:B------:R-:W-:Y:S01]  /*d8f0*/  MUFU.EX2 R104, R104 ;  /* 0x0000006800687308 */ /* 0x000fe20000000800 */
[----:B------:R-:W-:Y:S02]  /*d900*/  FADD.FTZ R53, R175, R53 ;  /* 0x00000035af357221 */ /* 0x000fe40000010000 */
[----:B------:R-:W-:Y:S01]  /*d910*/  FADD.FTZ R0, R173, R0 ;  /* 0x00000000ad007221 */ /* 0x000fe20000010000 */
[-C--:B---3--:R-:W-:Y:S03]  /*d920*/  HMMA.16816.F32.BF16 R4, R36, R44.reuse, R4 ;  /* 0x0000002c2404723c */ /* 0x088fe60000041804 */
[----:B------:R-:W-:Y:S01]  /*d930*/  FADD.FTZ R0, R177, R0 ;  /* 0x00000000b1007221 */ /* 0x000fe20000010000 */
[----:B-----5:R-:W-:Y:S02]  /*d940*/  F2FP.BF16.PACK_AB R43, R111, R110 ;  /* 0x0000006e6f2b723e */ /* 0x020fe400000010ff */
[----:B------:R-:W1:Y:S10]  /*d950*/  MUFU.EX2 R105, R105 ;  /* 0x0000006900697308 */ /* 0x000e740000000800 */
        /* <DEDUP_REMOVED lines=13> */
[----:B------:R-:W-:Y:S01]  /*da30*/  FADD.FTZ R52, R136, R44 ;  /* 0x0000002c88347221 */ /* 0x000fe20000010000 */
[----:B------:R-:W-:Y:S01]  /*da40*/  MOV R136, R2 ;  /* 0x0000000200887202 */ /* 0x000fe20000000f00 */
        /* <DEDUP_REMOVED lines=27> */
[----:B------:R-:W-:Y:S01]  /*dc00*/  FADD.FTZ R46, R58, R47 ;  /* 0x0000002f3a2e7221 */ /* 0x000fe20000010000 */
[-C--:B------:R-:W-:Y:S03]  /*dc10*/  HMMA.16816.F32.BF16 R144, R168, R152.reuse, R4 ;  /* 0x00000098a890723c */ /* 0x080fe60000041804 */
[----:B------:R-:W-:Y:S02]  /*dc20*/  MUFU.EX2 R56, R120 ;  /* 0x0000007800387308 */ /* 0x000fe40000000800 */
[----:B------:R-:W-:Y:S02]  /*dc30*/  FADD.FTZ R52, R207, R44 ;  /* 0x0000002ccf347221 */ /* 0x000fe40000010000 */
[----:B------:R-:W-:Y:S02]  /*dc40*/  FADD.FTZ R47, R191, R0 ;  /* 0x00000000bf2f7221 */ /* 0x000fe40000010000 */
[----:B------:R-:W-:Y:S03]  /*dc50*/  FADD.FTZ R0, R59, R45 ;  /* 0x0000002d3b007221 */ /* 0x000fe60000010000 */
        /* <DEDUP_REMOVED lines=28> */
[----:B---3--:R-:W-:Y:S01]  /*de20*/  F2FP.BF16.PACK_AB R166, R68, R53 ;  /* 0x0000003544a6723e */ /* 0x008fe200000010ff */
[----:B------:R-:W-:Y:S02]  /*de30*/  FADD.FTZ R0, R79, R0 ;  /* 0x000000004f007221 */ /* 0x000fe40000010000 */
        /* <DEDUP_REMOVED lines=51> */
[----:B------:R-:W-:Y:S01]  /*e170*/  IADD3 R0, R222, -0x1, RZ ;  /* 0xffffffffde007810 */ /* 0x000fe20007ffe0ff */
[----:B------:R-:W-:Y:S02]  /*e180*/  FADD.FTZ R4, R53, R4 ;  /* 0x0000000435047221 */ /* 0x000fe40000010000 */
[----:B------:R-:W-:Y:S01]  /*e190*/  FADD.FTZ R242, R240, R6 ;  /* 0x00000006f0f27221 */ /* 0x000fe20000010000 */
[----:B------:R-:W-:Y:S01]  /*e1a0*/  MOV R222, R0 ;  /* 0x0000000000de7202 */ /* 0x000fe20000000f00 */
[----:B------:R-:W-:Y:S02]  /*e1b0*/  FADD.FTZ R241, R64, R7 ;  /* 0x0000000740f17221 */ /* 0x000fe40000010000 */
[----:B------:R-:W-:Y:S02]  /*e1c0*/  FADD.FTZ R244, R65, R5 ;  /* 0x0000000541f47221 */ /* 0x000fe40000010000 */
[----:B------:R-:W-:Y:S01]  /*e1d0*/  FADD.FTZ R243, R68, R4 ;  /* 0x0000000444f37221 */ /* 0x000fe20000010000 */
[----:B------:R-:W-:-:S05]  /*e1e0*/  @P1 BRA `(.L_x_121) ;  /* 0xffffb51000001947 */ /* 0x000fca000383ffff */
.L_x_120:
[----:B------:R1:W5:Y:S01]  /*e1f0*/  LDL R46, [R1+0x18] ;  /* 0x00001800012e7983 */ /* 0x0003620000100800 */
[----:B------:R-:W-:Y:S01]  /*e200*/  ISETP.NE.AND P0, PT, R252, -0x1, PT ;  /* 0xfffffffffc00780c */ /* 0x000fe20003f05270 */
[----:B------:R-:W2:Y:S01]  /*e210*/  LDC.U8 R29, c[0x0][0x329] ;  /* 0x0000ca40ff1d7b82 */ /* 0x000ea20000000000 */
[----:B------:R-:W-:Y:S01]  /*e220*/  BSSY B0, `(.L_x_124) ;  /* 0x00000de000007945 */ /* 0x000fe20003800000 */
[----:B------:R-:W3:Y:S04]  /*e230*/  SHFL.BFLY PT, R0, R241, 0x2, 0x1f ;  /* 0x0c401f00f1007f89 */ /* 0x000ee800000e0000 */
[----:B------:R-:W4:Y:S04]  /*e240*/  SHFL.BFLY PT, R5, R244, 0x2, 0x1f ;  /* 0x0c401f00f4057f89 */ /* 0x000f2800000e0000 */
[----:B------:R-:W1:Y:S04]  /*e250*/  SHFL.BFLY PT, R4, R242, 0x2, 0x1f ;  /* 0x0c401f00f2047f89 */ /* 0x000e6800000e0000 */
[----:B------:R-:W2:Y:S04]  /*e260*/  SHFL.BFLY PT, R6, R243, 0x2, 0x1f ;  /* 0x0c401f00f3067f89 */ /* 0x000ea800000e0000 */
[----:B------:R-:W2:Y:S01]  /*e270*/  S2R R45, SR_TID.X ;  /* 0x00000000002d7919 */ /* 0x000ea20000002100 */
[----:B---3--:R-:W-:-:S02]  /*e280*/  FADD.FTZ R0, R0, R241 ;  /* 0x000000f100007221 */ /* 0x008fc40000010000 */
[----:B----4-:R-:W-:-:S03]  /*e290*/  FADD.FTZ R5, R5, R244 ;  /* 0x000000f405057221 */ /* 0x010fc60000010000 */
[----:B------:R-:W3:Y:S01]  /*e2a0*/  SHFL.BFLY PT, R9, R0, 0x1, 0x1f ;  /* 0x0c201f0000097f89 */ /* 0x000ee200000e0000 */
[----:B-1----:R-:W-:-:S03]  /*e2b0*/  FADD.FTZ R4, R4, R242 ;  /* 0x000000f204047221 */ /* 0x002fc60000010000 */
[----:B------:R-:W1:Y:S01]  /*e2c0*/  SHFL.BFLY PT, R7, R5, 0x1, 0x1f ;  /* 0x0c201f0005077f89 */ /* 0x000e6200000e0000 */
[----:B--2---:R-:W-:-:S03]  /*e2d0*/  FADD.FTZ R6, R6, R243 ;  /* 0x000000f306067221 */ /* 0x004fc60000010000 */
[----:B------:R-:W2:Y:S01]  /*e2e0*/  SHFL.BFLY PT, R10, R4, 0x1, 0x1f ;  /* 0x0c201f00040a7f89 */ /* 0x000ea200000e0000 */
[----:B------:R-:W-:-:S03]  /*e2f0*/  SHF.R.S32.HI R28, RZ, 0x1f, R45 ;  /* 0x0000001fff1c7819 */ /* 0x000fc6000001142d */
[----:B------:R-:W4:Y:S01]  /*e300*/  SHFL.BFLY PT, R8, R6, 0x1, 0x1f ;  /* 0x0c201f0006087f89 */ /* 0x000f2200000e0000 */
[CC--:B------:R-:W-:Y:S02]  /*e310*/  LEA.HI R22, R28.reuse, R45.reuse, RZ, 0x2 ;  /* 0x0000002d1c167211 */ /* 0x0c0fe400078f10ff */
[----:B------:R-:W-:Y:S01]  /*e320*/  LEA.HI R28, R28, R45, RZ, 0x5 ;  /* 0x0000002d1c1c7211 */ /* 0x000fe200078f28ff */
[----:B---3--:R-:W-:Y:S01]  /*e330*/  FADD.FTZ R24, R0, R9 ;  /* 0x0000000900187221 */ /* 0x008fe20000010000 */
[----:B------:R-:W-:Y:S02]  /*e340*/  MOV R0, 0x3f800000 ;  /* 0x3f80000000007802 */ /* 0x000fe40000000f00 */
[----:B------:R-:W-:Y:S01]  /*e350*/  SHF.R.S32.HI R9, RZ, 0x5, R28 ;  /* 0x00000005ff097819 */ /* 0x000fe2000001141c */
[----:B-1----:R-:W-:Y:S01]  /*e360*/  FADD.FTZ R25, R5, R7 ;  /* 0x0000000705197221 */ /* 0x002fe20000010000 */
[----:B------:R-:W-:Y:S01]  /*e370*/  FSETP.NE.FTZ.AND P5, PT, R24, RZ, PT ;  /* 0x000000ff1800720b */ /* 0x000fe20003fb5000 */
[----:B------:R-:W-:-:S02]  /*e380*/  IMAD.MOV.U32 R5, RZ, RZ, 0x3f800000 ;  /* 0x3f800000ff057424 */ /* 0x000fc400078e00ff */
[----:B--2---:R-:W-:Y:S01]  /*e390*/  FADD.FTZ R21, R4, R10 ;  /* 0x0000000a04157221 */ /* 0x004fe20000010000 */
[----:B------:R-:W-:Y:S02]  /*e3a0*/  MOV R4, 0x3f800000 ;  /* 0x3f80000000047802 */ /* 0x000fe40000000f00 */
[----:B------:R-:W-:Y:S01]  /*e3b0*/  FSETP.NE.FTZ.AND P3, PT, R25, RZ, PT ;  /* 0x000000ff1900720b */ /* 0x000fe20003f75000 */
[----:B----4-:R-:W-:Y:S01]  /*e3c0*/  FADD.FTZ R23, R6, R8 ;  /* 0x0000000806177221 */ /* 0x010fe20000010000 */
[----:B------:R-:W-:Y:S01]  /*e3d0*/  FSETP.NE.FTZ.AND P6, PT, R21, RZ, PT ;  /* 0x000000ff1500720b */ /* 0x000fe20003fd5000 */
[----:B------:R-:W-:Y:S01]  /*e3e0*/  @P0 IMAD.WIDE.U32 R6, R252, c[0x0][0x1e8], RZ ;  /* 0x00007a00fc060a25 */ /* 0x000fe200078e00ff */
[----:B------:R-:W-:Y:S02]  /*e3f0*/  LOP3.LUT R8, R22, 0xfffffffc, RZ, 0xc0, !PT ;  /* 0xfffffffc16087812 */ /* 0x000fe400078ec0ff */
[----:B------:R-:W-:Y:S01]  /*e400*/  FSETP.NE.FTZ.AND P4, PT, R23, RZ, PT ;  /* 0x000000ff1700720b */ /* 0x000fe20003f95000 */
[----:B------:R-:W1:Y:S01]  /*e410*/  @P5 MUFU.RCP R5, R24 ;  /* 0x0000001800055308 */ /* 0x000e620000001000 */
[----:B------:R-:W-:Y:S01]  /*e420*/  SHF.R.S32.HI R22, RZ, 0x2, R22 ;  /* 0x00000002ff167819 */ /* 0x000fe20000011416 */
[----:B------:R-:W-:Y:S01]  /*e430*/  @P0 IMAD R44, R252, c[0x0][0x1ec], R7 ;  /* 0x00007b00fc2c0a24 */ /* 0x000fe200078e0207 */
[----:B------:R-:W-:Y:S01]  /*e440*/  IADD3 R8, -R8, R45, RZ ;  /* 0x0000002d08087210 */ /* 0x000fe20007ffe1ff */
[----:B------:R-:W-:Y:S01]  /*e450*/  @P0 IMAD.MOV.U32 R27, RZ, RZ, R6 ;  /* 0x000000ffff1b0224 */ /* 0x000fe200078e0006 */
[----:B------:R-:W-:-:S03]  /*e460*/  MOV R6, 0x3f800000 ;  /* 0x3f80000000067802 */ /* 0x000fc60000000f00 */
[----:B------:R-:W2:Y:S01]  /*e470*/  @P6 MUFU.RCP R4, R21 ;  /* 0x0000001500046308 */ /* 0x000ea20000001000 */
[----:B------:R-:W-:Y:S02]  /*e480*/  IMAD R26, R9, 0x100, R8 ;  /* 0x00000100091a7824 */ /* 0x000fe400078e0208 */
[----:B-1----:R-:W-:-:S05]  /*e490*/  FMUL.FTZ R146, R5, R146 ;  /* 0x0000009205927220 */ /* 0x002fca0000410000 */
[----:B------:R-:W1:Y:S01]  /*e4a0*/  @P4 MUFU.RCP R0, R23 ;  /* 0x0000001700004308 */ /* 0x000e620000001000 */
[C---:B------:R-:W-:Y:S02]  /*e4b0*/  FMUL.FTZ R20, R5.reuse, R147 ;  /* 0x0000009305147220 */ /* 0x040fe40000410000 */
[C---:B------:R-:W-:Y:S02]  /*e4c0*/  FMUL.FTZ R154, R5.reuse, R154 ;  /* 0x0000009a059a7220 */ /* 0x040fe40000410000 */
[C---:B------:R-:W-:Y:S01]  /*e4d0*/  FMUL.FTZ R16, R5.reuse, R155 ;  /* 0x0000009b05107220 */ /* 0x040fe20000410000 */
[----:B------:R-:W-:Y:S01]  /*e4e0*/  F2FP.BF16.PACK_AB R20, R20, R146 ;  /* 0x000000921414723e */ /* 0x000fe200000010ff */
[C---:B------:R-:W-:Y:S01]  /*e4f0*/  FMUL.FTZ R158, R5.reuse, R158 ;  /* 0x0000009e059e7220 */ /* 0x040fe20000410000 */
[----:B------:R-:W3:Y:S01]  /*e500*/  @P3 MUFU.RCP R6, R25 ;  /* 0x0000001900063308 */ /* 0x000ee20000001000 */
[C---:B------:R-:W-:Y:S01]  /*e510*/  FMUL.FTZ R13, R5.reuse, R159 ;  /* 0x0000009f050d7220 */ /* 0x040fe20000410000 */
[----:B------:R-:W-:Y:S01]  /*e520*/  F2FP.BF16.PACK_AB R16, R16, R154 ;  /* 0x0000009a1010723e */ /* 0x000fe200000010ff */
[----:B------:R-:W-:-:S02]  /*e530*/  FMUL.FTZ R170, R5, R170 ;  /* 0x000000aa05aa7220 */ /* 0x000fc40000410000 */
[----:B------:R-:W-:Y:S01]  /*e540*/  FMUL.FTZ R7, R5, R171 ;  /* 0x000000ab05077220 */ /* 0x000fe20000410000 */
[----:B------:R-:W-:Y:S01]  /*e550*/  SHF.R.S32.HI R5, RZ, 0x1f, R22 ;  /* 0x0000001fff057819 */ /* 0x000fe20000011416 */
[C---:B--2---:R-:W-:Y:S01]  /*e560*/  FMUL.FTZ R144, R4.reuse, R144 ;  /* 0x0000009004907220 */ /* 0x044fe20000410000 */
[----:B------:R-:W-:Y:S01]  /*e570*/  F2FP.BF16.PACK_AB R13, R13, R158 ;  /* 0x0000009e0d0d723e */ /* 0x000fe200000010ff */
[C---:B------:R-:W-:Y:S01]  /*e580*/  FMUL.FTZ R18, R4.reuse, R145 ;  /* 0x0000009104127220 */ /* 0x040fe20000410000 */
[----:B------:R-:W-:Y:S01]  /*e590*/  LEA.HI R5, R5, R22, RZ, 0x3 ;  /* 0x0000001605057211 */ /* 0x000fe200078f18ff */
[C---:B------:R-:W-:Y:S01]  /*e5a0*/  FMUL.FTZ R152, R4.reuse, R152 ;  /* 0x0000009804987220 */ /* 0x040fe20000410000 */
[----:B------:R-:W-:Y:S01]  /*e5b0*/  F2FP.BF16.PACK_AB R7, R7, R170 ;  /* 0x000000aa0707723e */ /* 0x000fe200000010ff */
[C---:B------:R-:W-:Y:S01]  /*e5c0*/  FMUL.FTZ R17, R4.reuse, R153 ;  /* 0x0000009904117220 */ /* 0x040fe20000410000 */
[----:B------:R-:W-:Y:S01]  /*e5d0*/  LOP3.LUT R5, R5, 0xfffffff8, RZ, 0xc0, !PT ;  /* 0xfffffff805057812 */ /* 0x000fe200078ec0ff */
[----:B------:R-:W-:Y:S01]  /*e5e0*/  FMUL.FTZ R156, R4, R156 ;  /* 0x0000009c049c7220 */ /* 0x000fe20000410000 */
[----:B------:R-:W-:Y:S01]  /*e5f0*/  F2FP.BF16.PACK_AB R18, R18, R144 ;  /* 0x000000901212723e */ /* 0x000fe200000010ff */
[----:B------:R-:W-:Y:S01]  /*e600*/  FMUL.FTZ R14, R4, R157 ;  /* 0x0000009d040e7220 */ /* 0x000fe20000410000 */
[----:B------:R-:W-:Y:S01]  /*e610*/  F2FP.BF16.PACK_AB R17, R17, R152 ;  /* 0x000000981111723e */ /* 0x000fe200000010ff */
[----:B------:R-:W-:-:S02]  /*e620*/  IMAD.IADD R5, R22, 0x1, -R5 ;  /* 0x0000000116057824 */ /* 0x000fc400078e0a05 */
[----:B------:R-:W-:Y:S01]  /*e630*/  FMUL.FTZ R168, R4, R168 ;  /* 0x000000a804a87220 */ /* 0x000fe20000410000 */
[----:B------:R-:W-:Y:S01]  /*e640*/  F2FP.BF16.PACK_AB R14, R14, R156 ;  /* 0x0000009c0e0e723e */ /* 0x000fe200000010ff */
[----:B------:R-:W-:Y:S01]  /*e650*/  FMUL.FTZ R10, R4, R169 ;  /* 0x000000a9040a7220 */ /* 0x000fe20000410000 */
[----:B------:R-:W-:Y:S01]  /*e660*/  LEA.HI R4, R5, R5, RZ, 0x1 ;  /* 0x0000000505047211 */ /* 0x000fe200078f08ff */
[C---:B-1----:R-:W-:Y:S02]  /*e670*/  FMUL.FTZ R140, R0.reuse, R140 ;  /* 0x0000008c008c7220 */ /* 0x042fe40000410000 */
[----:B------:R-:W-:Y:S01]  /*e680*/  FMUL.FTZ R19, R0, R141 ;  /* 0x0000008d00137220 */ /* 0x000fe20000410000 */
[----:B------:R-:W-:Y:S01]  /*e690*/  F2FP.BF16.PACK_AB R10, R10, R168 ;  /* 0x000000a80a0a723e */ /* 0x000fe200000010ff */
        /* <DEDUP_REMOVED lines=9> */
[----:B---3--:R-:W-:Y:S01]  /*e730*/  FMUL.FTZ R143, R6, R143 ;  /* 0x0000008f068f7220 */ /* 0x008fe20000410000 */
[----:B------:R-:W-:Y:S01]  /*e740*/  LOP3.LUT R4, R4, 0x3fffffe, RZ, 0xc0, !PT ;  /* 0x03fffffe04047812 */ /* 0x000fe200078ec0ff */
[----:B------:R-:W-:Y:S01]  /*e750*/  FMUL.FTZ R142, R6, R142 ;  /* 0x0000008e068e7220 */ /* 0x000fe20000410000 */
[----:B------:R-:W-:Y:S01]  /*e760*/  LOP3.LUT P2, RZ, R0, 0x2, RZ, 0xc0, !PT ;  /* 0x0000000200ff7812 */ /* 0x000fe2000784c0ff */
[----:B------:R-:W-:Y:S01]  /*e770*/  FMUL.FTZ R151, R6, R151 ;  /* 0x0000009706977220 */ /* 0x000fe20000410000 */
[----:B------:R-:W-:Y:S01]  /*e780*/  F2FP.BF16.PACK_AB R12, R12, R160 ;  /* 0x000000a00c0c723e */ /* 0x000fe200000010ff */
[C---:B------:R-:W-:Y:S01]  /*e790*/  FMUL.FTZ R150, R6.reuse, R150 ;  /* 0x0000009606967220 */ /* 0x040fe20000410000 */
[----:B------:R-:W-:Y:S01]  /*e7a0*/  F2FP.BF16.PACK_AB R142, R143, R142 ;  /* 0x0000008e8f8e723e */ /* 0x000fe200000010ff */
[C---:B------:R-:W-:Y:S01]  /*e7b0*/  FMUL.FTZ R163, R6.reuse, R163 ;  /* 0x000000a306a37220 */ /* 0x040fe20000410000 */
[----:B------:R-:W-:Y:S01]  /*e7c0*/  F2FP.BF16.PACK_AB R9, R9, R164 ;  /* 0x000000a40909723e */ /* 0x000fe200000010ff */
[C---:B------:R-:W-:Y:S01]  /*e7d0*/  FMUL.FTZ R11, R6.reuse, R162 ;  /* 0x000000a2060b7220 */ /* 0x040fe20000410000 */
[----:B------:R-:W-:Y:S01]  /*e7e0*/  F2FP.BF16.PACK_AB R150, R151, R150 ;  /* 0x000000969796723e */ /* 0x000fe200000010ff */
[----:B------:R-:W-:-:S02]  /*e7f0*/  FMUL.FTZ R167, R6, R167 ;  /* 0x000000a706a77220 */ /* 0x000fc40000410000 */
[----:B------:R-:W-:Y:S01]  /*e800*/  FMUL.FTZ R8, R6, R166 ;  /* 0x000000a606087220 */ /* 0x000fe20000410000 */
[----:B------:R-:W-:Y:S01]  /*e810*/  SHF.L.U32 R6, R0, 0x6, RZ ;  /* 0x0000000600067819 */ /* 0x000fe200000006ff */
[----:B------:R-:W-:Y:S01]  /*e820*/  IMAD.IADD R4, R5, 0x1, -R4 ;  /* 0x0000000105047824 */ /* 0x000fe200078e0a04 */
[----:B------:R-:W-:Y:S02]  /*e830*/  F2FP.BF16.PACK_AB R11, R163, R11 ;  /* 0x0000000ba30b723e */ /* 0x000fe400000010ff */
[----:B------:R-:W-:Y:S02]  /*e840*/  LOP3.LUT R5, R6, 0xc0, RZ, 0xc0, !PT ;  /* 0x000000c006057812 */ /* 0x000fe400078ec0ff */
[----:B------:R-:W-:Y:S02]  /*e850*/  LEA R4, R4, R26, 0x4 ;  /* 0x0000001a04047211 */ /* 0x000fe400078e20ff */
[----:B------:R-:W-:Y:S01]  /*e860*/  LEA.HI R5, R5, R5, RZ, 0x1d ;  /* 0x0000000505057211 */ /* 0x000fe200078fe8ff */
[----:B------:R-:W1:Y:S01]  /*e870*/  LDC.U8 R26, c[0x0][0x328] ;  /* 0x0000ca00ff1a7b82 */ /* 0x000e620000000000 */
[----:B------:R-:W-:-:S02]  /*e880*/  LOP3.LUT R6, R0, 0x1, RZ, 0xc0, !PT ;  /* 0x0000000100067812 */ /* 0x000fc400078ec0ff */
[----:B------:R-:W-:Y:S01]  /*e890*/  F2FP.BF16.PACK_AB R8, R167, R8 ;  /* 0x00000008a708723e */ /* 0x000fe200000010ff */
[----:B------:R-:W-:Y:S01]  /*e8a0*/  IMAD.U32 R0, R4, 0x2, R5 ;  /* 0x0000000204007824 */ /* 0x000fe200078e0005 */
[----:B------:R-:W-:Y:S02]  /*e8b0*/  ISETP.NE.U32.AND P1, PT, R6, 0x1, PT ;  /* 0x000000010600780c */ /* 0x000fe40003f25070 */
[----:B------:R-:W-:Y:S01]  /*e8c0*/  MOV R6, 0xfffffff0 ;  /* 0xfffffff000067802 */ /* 0x000fe20000000f00 */
[----:B------:R-:W-:-:S03]  /*e8d0*/  IMAD.SHL.U32 R0, R0, 0x2, RZ ;  /* 0x0000000200007824 */ /* 0x000fc600078e00ff */
[----:B------:R-:W-:Y:S02]  /*e8e0*/  SEL R6, R6, 0x10, !P1 ;  /* 0x0000001006067807 */ /* 0x000fe40004800000 */
[C---:B------:R-:W-:Y:S01]  /*e8f0*/  IADD3 R4, R0.reuse, 0x20, RZ ;  /* 0x0000002000047810 */ /* 0x040fe20007ffe0ff */
[----:B------:R2:W-:Y:S01]  /*e900*/  STS [R0], R18 ;  /* 0x0000001200007388 */ /* 0x0005e20000000800 */
[C---:B------:R-:W-:Y:S02]  /*e910*/  IADD3 R5, R0.reuse, R6, RZ ;  /* 0x0000000600057210 */ /* 0x040fe40007ffe0ff */
[----:B------:R-:W-:Y:S01]  /*e920*/  @P2 IADD3 R4, R0, -0x20, RZ ;  /* 0xffffffe000042810 */ /* 0x000fe20007ffe0ff */
[----:B------:R-:W-:Y:S01]  /*e930*/  STS [R0+0x200], R20 ;  /* 0x0002001400007388 */ /* 0x000fe20000000800 */
[----:B------:R-:W-:-:S03]  /*e940*/  ISETP.NE.AND P1, PT, R29, RZ, PT ;  /* 0x000000ff1d00720c */ /* 0x000fc60003f25270 */
[----:B------:R3:W-:Y:S01]  /*e950*/  STS [R5], R17 ;  /* 0x0000001105007388 */ /* 0x0007e20000000800 */
[----:B-1----:R-:W-:-:S03]  /*e960*/  ISETP.NE.AND P2, PT, R26, RZ, PT ;  /* 0x000000ff1a00720c */ /* 0x002fc60003f45270 */
[----:B------:R1:W-:Y:S04]  /*e970*/  STS [R5+0x200], R16 ;  /* 0x0002001005007388 */ /* 0x0003e80000000800 */
[----:B------:R4:W-:Y:S04]  /*e980*/  STS [R0+0x1000], R19 ;  /* 0x0010001300007388 */ /* 0x0009e80000000800 */
[----:B------:R4:W-:Y:S04]  /*e990*/  STS [R0+0x1200], R142 ;  /* 0x0012008e00007388 */ /* 0x0009e80000000800 */
[----:B------:R4:W-:Y:S04]  /*e9a0*/  STS [R5+0x1000], R15 ;  /* 0x0010000f05007388 */ /* 0x0009e80000000800 */
[----:B--2---:R-:W2:Y:S04]  /*e9b0*/  S2R R18, SR_CTAID.Y ;  /* 0x0000000000127919 */ /* 0x004ea80000002600 */
[----:B------:R2:W-:Y:S01]  /*e9c0*/  STS [R5+0x1200], R150 ;  /* 0x0012009605007388 */ /* 0x0005e20000000800 */
[----:B---3--:R-:W-:-:S03]  /*e9d0*/  MOV R17, 0x7f800000 ;  /* 0x7f80000000117802 */ /* 0x008fc60000000f00 */
[----:B------:R3:W-:Y:S01]  /*e9e0*/  STS [R4], R14 ;  /* 0x0000000e04007388 */ /* 0x0007e20000000800 */
[----:B-1----:R-:W-:-:S03]  /*e9f0*/  MOV R16, 0x7f800000 ;  /* 0x7f80000000107802 */ /* 0x002fc60000000f00 */
[----:B------:R1:W-:Y:S04]  /*ea00*/  STS [R4+0x200], R13 ;  /* 0x0002000d04007388 */ /* 0x0003e80000000800 */
[----:B----4-:R-:W4:Y:S01]  /*ea10*/  S2R R19, SR_CTAID.Z ;  /* 0x0000000000137919 */ /* 0x010f220000002700 */
[----:B------:R-:W-:-:S03]  /*ea20*/  IMAD.IADD R0, R6, 0x1, R4 ;  /* 0x0000000106007824 */ /* 0x000fc600078e0204 */
[----:B------:R-:W4:Y:S04]  /*ea30*/  S2R R15, SR_CTAID.X ;  /* 0x00000000000f7919 */ /* 0x000f280000002500 */
[----:B------:R-:W-:Y:S04]  /*ea40*/  STS [R0], R10 ;  /* 0x0000000a00007388 */ /* 0x000fe80000000800 */
[----:B------:R4:W-:Y:S01]  /*ea50*/  STS [R0+0x200], R7 ;  /* 0x0002000700007388 */ /* 0x0009e20000000800 */
[----:B--2---:R-:W-:-:S03]  /*ea60*/  @P1 MOV R5, c[0x0][0x210] ;  /* 0x0000840000051a02 */ /* 0x004fc60000000f00 */
[----:B------:R2:W-:Y:S01]  /*ea70*/  STS [R4+0x1000], R12 ;  /* 0x0010000c04007388 */ /* 0x0005e20000000800 */
[----:B---3--:R-:W-:Y:S03]  /*ea80*/  @P5 MUFU.LG2 R14, R24 ;  /* 0x00000018000e5308 */ /* 0x008fe60000000c00 */
[----:B------:R3:W-:Y:S04]  /*ea90*/  STS [R4+0x1200], R11 ;  /* 0x0012000b04007388 */ /* 0x0007e80000000800 */
[----:B------:R-:W-:Y:S01]  /*eaa0*/  STS [R0+0x1000], R9 ;  /* 0x0010000900007388 */ /* 0x000fe20000000800 */
[----:B-1----:R-:W-:Y:S03]  /*eab0*/  @P4 MUFU.LG2 R13, R23 ;  /* 0x00000017000d4308 */ /* 0x002fe60000000c00 */
[----:B------:R1:W-:Y:S04]  /*eac0*/  STS [R0+0x1200], R8 ;  /* 0x0012000800007388 */ /* 0x0003e80000000800 */
[----:B------:R-:W-:Y:S01]  /*ead0*/  BAR.SYNC.DEFER_BLOCKING 0x0 ;  /* 0x0000000000007b1d */ /* 0x000fe20000010000 */
[----:B----4-:R-:W-:-:S02]  /*eae0*/  @P1 IMAD R7, R5, c[0x0][0x214], RZ ;  /* 0x0000850005071a24 */ /* 0x010fc400078e02ff */
[----:B------:R-:W-:-:S03]  /*eaf0*/  @!P1 IMAD.MOV.U32 R5, RZ, RZ, c[0x0][0x214] ;  /* 0x00008500ff059624 */ /* 0x000fc600078e00ff */
[----:B--2---:R-:W2:Y:S02]  /*eb00*/  @P6 MUFU.LG2 R12, R21 ;  /* 0x00000015000c6308 */ /* 0x004ea40000000c00 */
[----:B------:R-:W-:Y:S02]  /*eb10*/  @!P1 SEL R7, R5, c[0x0][0x234], !P2 ;  /* 0x00008d0005079a07 */ /* 0x000fe40005000000 */
[----:B---3--:R-:W-:Y:S02]  /*eb20*/  @!P0 SHF.R.S32.HI R4, RZ, 0x1f, R18 ;  /* 0x0000001fff048819 */ /* 0x008fe40000011412 */
[----:B------:R-:W-:Y:S02]  /*eb30*/  ISETP.NE.OR P2, PT, R29, RZ, !P2 ;  /* 0x000000ff1d00720c */ /* 0x000fe40005745670 */
[----:B------:R-:W3:Y:S01]  /*eb40*/  @P3 MUFU.LG2 R11, R25 ;  /* 0x00000019000b3308 */ /* 0x000ee20000000c00 */
[----:B------:R-:W-:Y:S01]  /*eb50*/  @!P0 IMAD R5, R4, c[0x0][0x1e0], RZ ;  /* 0x0000780004058a24 */ /* 0x000fe200078e02ff */
[----:B------:R-:W-:Y:S01]  /*eb60*/  LOP3.LUT R4, R28, 0xffffffe0, RZ, 0xc0, !PT ;  /* 0xffffffe01c047812 */ /* 0x000fe200078ec0ff */
[----:B-1----:R-:W-:Y:S01]  /*eb70*/  @!P0 IMAD.WIDE.U32 R8, R18, c[0x0][0x1e0], RZ ;  /* 0x0000780012088a25 */ /* 0x002fe200078e00ff */
[----:B------:R-:W-:Y:S01]  /*eb80*/  @P1 MOV R0, 0x1 ;  /* 0x0000000100001802 */ /* 0x000fe20000000f00 */
[----:B------:R1:W4:Y:S02]  /*eb90*/  LDS.128 R28, [R221] ;  /* 0x00000000dd1c7984 */ /* 0x0003240000000c00 */
[----:B------:R-:W-:-:S02]  /*eba0*/  @!P1 IMAD R0, R7, c[0x0][0x1c0], RZ ;  /* 0x0000700007009a24 */ /* 0x000fc400078e02ff */
[C---:B------:R-:W-:Y:S01]  /*ebb0*/  @!P0 IMAD R5, R18.reuse, c[0x0][0x1e4], R5 ;  /* 0x0000790012058a24 */ /* 0x040fe200078e0205 */
[----:B------:R1:W1:Y:S01]  /*ebc0*/  LDS.128 R32, [R221+0x800] ;  /* 0x00080000dd207984 */ /* 0x0002620000000c00 */
[----:B------:R-:W-:Y:S02]  /*ebd0*/  @!P2 IMAD R6, R18, c[0x0][0x214], RZ ;  /* 0x000085001206aa24 */ /* 0x000fe400078e02ff */
[----:B------:R-:W-:Y:S01]  /*ebe0*/  @!P0 IMAD.MOV.U32 R27, RZ, RZ, R8 ;  /* 0x000000ffff1b8224 */ /* 0x000fe200078e0008 */
[----:B------:R1:W1:Y:S01]  /*ebf0*/  LDS.128 R36, [R221+0x1000] ;  /* 0x00100000dd247984 */ /* 0x0002620000000c00 */
[----:B------:R-:W-:Y:S01]  /*ec00*/  IMAD.IADD R10, R45, 0x1, -R4 ;  /* 0x000000012d0a7824 */ /* 0x000fe200078e0a04 */
[----:B------:R-:W-:Y:S01]  /*ec10*/  @!P2 SEL R8, R6, R252, !P0 ;  /* 0x000000fc0608a207 */ /* 0x000fe20004000000 */
[----:B------:R-:W-:Y:S01]  /*ec20*/  IMAD R0, R18, R0, RZ ;  /* 0x0000000012007224 */ /* 0x000fe200078e02ff */
[----:B------:R1:W1:Y:S01]  /*ec30*/  LDS.128 R40, [R221+0x1800] ;  /* 0x00180000dd287984 */ /* 0x0002620000000c00 */
[----:B------:R-:W-:Y:S01]  /*ec40*/  @P1 MOV R6, c[0x0][0x210] ;  /* 0x0000840000061a02 */ /* 0x000fe20000000f00 */
[----:B------:R-:W-:Y:S01]  /*ec50*/  @!P1 IMAD.MOV.U32 R6, RZ, RZ, 0x1 ;  /* 0x00000001ff069424 */ /* 0x000fe200078e00ff */
[----:B------:R-:W-:Y:S01]  /*ec60*/  @!P0 IADD3 R44, R9, R5, RZ ;  /* 0x00000005092c8210 */ /* 0x000fe20007ffe0ff */
[----:B--2---:R-:W-:Y:S01]  /*ec70*/  @P6 FMUL.FTZ R9, R12, 0.69314718246459960938 ;  /* 0x3f3172180c096820 */ /* 0x004fe20000410000 */
[----:B------:R-:W-:Y:S01]  /*ec80*/  CS2R R4, SRZ ;  /* 0x0000000000047805 */ /* 0x000fe2000001ff00 */
[----:B------:R-:W-:-:S02]  /*ec90*/  SEL R0, R0, RZ, P2 ;  /* 0x000000ff00007207 */ /* 0x000fc40001000000 */
[----:B------:R-:W-:Y:S02]  /*eca0*/  @!P2 SHF.R.S32.HI R5, RZ, 0x1f, R8 ;  /* 0x0000001fff05a819 */ /* 0x000fe40000011408 */
[----:B------:R-:W-:Y:S01]  /*ecb0*/  LOP3.LUT P0, RZ, R10, 0x3, RZ, 0xc0, !PT ;  /* 0x000000030aff7812 */ /* 0x000fe2000780c0ff */
[----:B------:R-:W-:Y:S01]  /*ecc0*/  IMAD R0, R19, R7, R0 ;  /* 0x0000000713007224 */ /* 0x000fe200078e0200 */
[----:B------:R-:W-:Y:S01]  /*ecd0*/  @!P2 MOV R4, R8 ;  /* 0x000000080004a202 */ /* 0x000fe20000000f00 */
[----:B------:R-:W-:Y:S01]  /*ece0*/  IMAD R8, R15, R6, RZ ;  /* 0x000000060f087224 */ /* 0x000fe200078e02ff */
[----:B------:R-:W-:Y:S01]  /*ecf0*/  MOV R18, 0x7f800000 ;  /* 0x7f80000000127802 */ /* 0x000fe20000000f00 */
[----:B------:R-:W-:Y:S02]  /*ed00*/  @P6 FFMA.FTZ R18, R138, c[0x0][0x238], R9 ;  /* 0x00008e008a126a23 */ /* 0x000fe40000010009 */
[----:B------:R-:W-:Y:S01]  /*ed10*/  @P4 FMUL.FTZ R9, R13, 0.69314718246459960938 ;  /* 0x3f3172180d094820 */ /* 0x000fe20000410000 */
[----:B------:R-:W-:Y:S01]  /*ed20*/  SHF.L.U32 R12, R8, 0x7, RZ ;  /* 0x00000007080c7819 */ /* 0x000fe200000006ff */
[----:B------:R-:W-:-:S02]  /*ed30*/  @P5 FMUL.FTZ R10, R14, 0.69314718246459960938 ;  /* 0x3f3172180e0a5820 */ /* 0x000fc40000410000 */
[----:B---3--:R-:W-:Y:S01]  /*ed40*/  @P3 FMUL.FTZ R8, R11, 0.69314718246459960938 ;  /* 0x3f3172180b083820 */ /* 0x008fe20000410000 */
[----:B------:R-:W-:Y:S01]  /*ed50*/  IADD3 R7, P2, P1, R12, R4, R0 ;  /* 0x000000040c077210 */ /* 0x000fe2000795e000 */
[----:B------:R-:W-:Y:S01]  /*ed60*/  IMAD.MOV.U32 R15, RZ, RZ, 0x7f800000 ;  /* 0x7f800000ff0f7424 */ /* 0x000fe200078e00ff */
[----:B------:R-:W-:Y:S01]  /*ed70*/  SHF.R.S32.HI R4, RZ, 0x1f, R12 ;  /* 0x0000001fff047819 */ /* 0x000fe2000001140c */
[----:B------:R-:W-:Y:S01]  /*ed80*/  @P4 FFMA.FTZ R15, R2, c[0x0][0x238], R9 ;  /* 0x00008e00020f4a23 */ /* 0x000fe20000010009 */
[----:B------:R-:W-:Y:S01]  /*ed90*/  SHF.R.S32.HI R0, RZ, 0x1f, R0 ;  /* 0x0000001fff007819 */ /* 0x000fe20000011400 */
[----:B------:R-:W-:Y:S02]  /*eda0*/  @P5 FFMA.FTZ R17, R137, c[0x0][0x238], R10 ;  /* 0x00008e0089115a23 */ /* 0x000fe4000001000a */
[----:B------:R-:W-:Y:S01]  /*edb0*/  @P3 FFMA.FTZ R16, R3, c[0x0][0x238], R8 ;  /* 0x00008e0003103a23 */ /* 0x000fe20000010008 */
[----:B------:R-:W-:Y:S01]  /*edc0*/  IADD3.X R2, R4, R5, R0, P2, P1 ;  /* 0x0000000504027210 */ /* 0x000fe200017e2400 */
[----:B------:R-:W-:Y:S05]  /*edd0*/  @P0 BRA `(.L_x_125) ;  /* 0x0000022000000947 */ /* 0x000fea0003800000 */
[----:B----4-:R-:W2:Y:S04]  /*ede0*/  LDL.LU R48, [R1+0x28] ;  /* 0x0000280001307983 */ /* 0x010ea80000300800 */
[----:B------:R-:W2:Y:S02]  /*edf0*/  LDL.LU R47, [R1+0x2c] ;  /* 0x00002c00012f7983 */ /* 0x000ea40000300800 */
[----:B--2---:R-:W-:-:S05]  /*ee00*/  IMAD R0, R47, 0x10, R48 ;  /* 0x000000102f007824 */ /* 0x004fca00078e0230 */
[CC--:B-----5:R-:W-:Y:S02]  /*ee10*/  ISETP.GE.AND P6, PT, R0.reuse, R46.reuse, PT ;  /* 0x0000002e0000720c */ /* 0x0e0fe40003fc6270 */
[C---:B------:R-:W-:Y:S02]  /*ee20*/  IADD3 R4, R0.reuse, 0x8, RZ ;  /* 0x0000000800047810 */ /* 0x040fe40007ffe0ff */
[----:B------:R-:W-:Y:S02]  /*ee30*/  IADD3 R3, R0, 0x40, RZ ;  /* 0x0000004000037810 */ /* 0x000fe40007ffe0ff */
[-C--:B------:R-:W-:Y:S02]  /*ee40*/  ISETP.GE.AND P5, PT, R4, R46.reuse, PT ;  /* 0x0000002e0400720c */ /* 0x080fe40003fa6270 */
[----:B------:R-:W-:Y:S02]  /*ee50*/  IADD3 R5, R0, 0x48, RZ ;  /* 0x0000004800057810 */ /* 0x000fe40007ffe0ff */
[----:B------:R-:W-:-:S02]  /*ee60*/  ISETP.GE.AND P4, PT, R3, R46, PT ;  /* 0x0000002e0300720c */ /* 0x000fc40003f86270 */
[----:B------:R-:W-:Y:S01]  /*ee70*/  ISETP.GE.AND P3, PT, R5, R46, PT ;  /* 0x0000002e0500720c */ /* 0x000fe20003f66270 */
[----:B------:R-:W-:-:S05]  /*ee80*/  @!P6 IMAD R0, R0, R6, RZ ;  /* 0x000000060000e224 */ /* 0x000fca00078e02ff */
[----:B------:R-:W-:Y:S01]  /*ee90*/  @!P6 IADD3 R9, P0, R0, R7, RZ ;  /* 0x000000070009e210 */ /* 0x000fe20007f1e0ff */
[----:B------:R-:W-:-:S03]  /*eea0*/  @!P5 IMAD R4, R4, R6, RZ ;  /* 0x000000060404d224 */ /* 0x000fc600078e02ff */
[----:B------:R-:W-:Y:S01]  /*eeb0*/  @!P6 LEA.HI.X.SX32 R10, R0, R2, 0x1, P0 ;  /* 0x00000002000ae211 */ /* 0x000fe200000f0eff */
[-C--:B------:R-:W-:Y:S01]  /*eec0*/  @!P4 IMAD R11, R3, R6.reuse, RZ ;  /* 0x00000006030bc224 */ /* 0x080fe200078e02ff */
[CC--:B------:R-:W-:Y:S01]  /*eed0*/  @!P5 IADD3 R0, P2, R4.reuse, R7.reuse, RZ ;  /* 0x000000070400d210 */ /* 0x0c0fe20007f5e0ff */
[----:B------:R-:W-:Y:S01]  /*eee0*/  @!P3 IMAD R3, R5, R6, RZ ;  /* 0x000000060503b224 */ /* 0x000fe200078e02ff */
[C---:B------:R-:W-:Y:S02]  /*eef0*/  @!P6 LEA R8, P0, R9.reuse, c[0x0][0x200], 0x2 ;  /* 0x000080000908ea11 */ /* 0x040fe400078010ff */
[----:B------:R-:W-:Y:S02]  /*ef00*/  @!P5 LEA.HI.X.SX32 R4, R4, R2, 0x1, P2 ;  /* 0x000000020404d211 */ /* 0x000fe400010f0eff */
[----:B------:R-:W-:Y:S02]  /*ef10*/  @!P6 LEA.HI.X R9, R9, c[0x0][0x204], R10, 0x2, P0 ;  /* 0x000081000909ea11 */ /* 0x000fe400000f140a */
[----:B------:R-:W-:-:S02]  /*ef20*/  @!P4 IADD3 R5, P1, R11, R7, RZ ;  /* 0x000000070b05c210 */ /* 0x000fc40007f3e0ff */
[C---:B------:R-:W-:Y:S01]  /*ef30*/  @!P5 LEA R6, P2, R0.reuse, c[0x0][0x200], 0x2 ;  /* 0x000080000006da11 */ /* 0x040fe200078410ff */
[----:B------:R2:W-:Y:S01]  /*ef40*/  @!P6 STG.E [R8.64], R18 ;  /* 0x000000120800e986 */ /* 0x0005e2000c101906 */
[----:B------:R-:W-:Y:S02]  /*ef50*/  @!P3 IADD3 R10, P0, R3, R7, RZ ;  /* 0x00000007030ab210 */ /* 0x000fe40007f1e0ff */
[-C--:B------:R-:W-:Y:S02]  /*ef60*/  @!P4 LEA.HI.X.SX32 R11, R11, R2.reuse, 0x1, P1 ;  /* 0x000000020b0bc211 */ /* 0x080fe400008f0eff */
[----:B------:R-:W-:Y:S02]  /*ef70*/  @!P5 LEA.HI.X R7, R0, c[0x0][0x204], R4, 0x2, P2 ;  /* 0x000081000007da11 */ /* 0x000fe400010f1404 */
[----:B------:R-:W-:Y:S02]  /*ef80*/  @!P3 LEA.HI.X.SX32 R3, R3, R2, 0x1, P0 ;  /* 0x000000020303b211 */ /* 0x000fe400000f0eff */
[----:B------:R-:W-:Y:S01]  /*ef90*/  @!P4 LEA R4, P1, R5, c[0x0][0x200], 0x2 ;  /* 0x000080000504ca11 */ /* 0x000fe200078210ff */
[----:B------:R2:W-:Y:S01]  /*efa0*/  @!P5 STG.E [R6.64], R17 ;  /* 0x000000110600d986 */ /* 0x0005e2000c101906 */
[----:B------:R-:W-:-:S02]  /*efb0*/  @!P3 LEA R2, P0, R10, c[0x0][0x200], 0x2 ;  /* 0x000080000a02ba11 */ /* 0x000fc400078010ff */
[----:B------:R-:W-:Y:S02]  /*efc0*/  @!P4 LEA.HI.X R5, R5, c[0x0][0x204], R11, 0x2, P1 ;  /* 0x000081000505ca11 */ /* 0x000fe400008f140b */
[----:B------:R-:W-:-:S03]  /*efd0*/  @!P3 LEA.HI.X R3, R10, c[0x0][0x204], R3, 0x2, P0 ;  /* 0x000081000a03ba11 */ /* 0x000fc600000f1403 */
[----:B------:R2:W-:Y:S04]  /*efe0*/  @!P4 STG.E [R4.64], R15 ;  /* 0x0000000f0400c986 */ /* 0x0005e8000c101906 */
[----:B------:R2:W-:Y:S02]  /*eff0*/  @!P3 STG.E [R2.64], R16 ;  /* 0x000000100200b986 */ /* 0x0005e4000c101906 */
.L_x_125:
[----:B----4-:R-:W-:Y:S05]  /*f000*/  BSYNC B0 ;  /* 0x0000000000007941 */ /* 0x010fea0003800000 */
.L_x_124:
[----:B------:R3:W5:Y:S01]  /*f010*/  LDL.64 R10, [R1+0x10] ;  /* 0x00001000010a7983 */ /* 0x0007620000100a00 */
[C---:B--2---:R-:W-:Y:S01]  /*f020*/  IADD3 R2, P0, R248.reuse, R27, RZ ;  /* 0x0000001bf8027210 */ /* 0x044fe20007f1e0ff */
[----:B------:R-:W-:Y:S01]  /*f030*/  BSSY B0, `(.L_x_126) ;  /* 0x0000012000007945 */ /* 0x000fe20003800000 */
[----:B------:R-:W-:Y:S02]  /*f040*/  ISETP.GE.AND P1, PT, R248, c[0x0][0x220], PT ;  /* 0x00008800f8007a0c */ /* 0x000fe40003f26270 */
        /* <DEDUP_REMOVED lines=16> */
.L_x_127:
[----:B------:R-:W-:Y:S05]  /*f150*/  BSYNC B0 ;  /* 0x0000000000007941 */ /* 0x000fea0003800000 */
.L_x_126:
[----:B------:R-:W4:Y:S01]  /*f160*/  LDL.LU R0, [R1+0x20] ;  /* 0x0000200001007983 */ /* 0x000f220000300800 */
[----:B------:R-:W-:Y:S01]  /*f170*/  BSSY B0, `(.L_x_128) ;  /* 0x000000e000007945 */ /* 0x000fe20003800000 */
[----:B----4-:R-:W-:-:S13]  /*f180*/  ISETP.GE.OR P0, PT, R0, R46, P1 ;  /* 0x0000002e0000720c */ /* 0x010fda0000f06670 */
[----:B------:R-:W-:Y:S05]  /*f190*/  @P0 BRA `(.L_x_129) ;  /* 0x000000b000000947 */ /* 0x000fea0003800000 */
[----:B--2---:R-:W-:Y:S01]  /*f1a0*/  IADD3 R4, P0, R10, 0x20, RZ ;  /* 0x000000200a047810 */ /* 0x004fe20007f1e0ff */
        /* <DEDUP_REMOVED lines=9> */
[----:B-1----:R1:W-:Y:S02]  /*f240*/  STG.E.128 [R4.64], R32 ;  /* 0x0000002004007986 */ /* 0x0023e4000c101d06 */
.L_x_129:
[----:B------:R-:W-:Y:S05]  /*f250*/  BSYNC B0 ;  /* 0x0000000000007941 */ /* 0x000fea0003800000 */
.L_x_128:
[----:B------:R-:W4:Y:S01]  /*f260*/  LDL.LU R0, [R1+0x1c] ;  /* 0x00001c0001007983 */ /* 0x000f220000300800 */
[----:B------:R-:W-:Y:S01]  /*f270*/  BSSY B0, `(.L_x_130) ;  /* 0x000000e000007945 */ /* 0x000fe20003800000 */
[----:B----4-:R-:W-:-:S13]  /*f280*/  ISETP.GE.OR P0, PT, R0, R46, P1 ;  /* 0x0000002e0000720c */ /* 0x010fda0000f06670 */
[----:B------:R-:W-:Y:S05]  /*f290*/  @P0 BRA `(.L_x_131) ;  /* 0x000000b000000947 */ /* 0x000fea0003800000 */
[----:B-12---:R-:W-:Y:S01]  /*f2a0*/  IADD3 R4, P0, R10, 0x40, RZ ;  /* 0x000000400a047810 */ /* 0x006fe20007f1e0ff */
        /* <DEDUP_REMOVED lines=10> */
.L_x_131:
[----:B------:R-:W-:Y:S05]  /*f350*/  BSYNC B0 ;  /* 0x0000000000007941 */ /* 0x000fea0003800000 */
.L_x_130:
[----:B------:R-:W4:Y:S02]  /*f360*/  LDL.LU R0, [R1+0x24] ;  /* 0x0000240001007983 */ /* 0x000f240000300800 */
[----:B----4-:R-:W-:-:S13]  /*f370*/  ISETP.GE.OR P1, PT, R0, R46, P1 ;  /* 0x0000002e0000720c */ /* 0x010fda0000f26670 */
[----:B------:R-:W-:Y:S05]  /*f380*/  @P1 EXIT ;  /* 0x000000000000194d */ /* 0x000fea0003800000 */
[----:B------:R-:W-:Y:S01]  /*f390*/  IADD3 R6, P0, R10, 0x60, RZ ;  /* 0x000000600a067810 */ /* 0x000fe20007f1e0ff */
[----:B------:R-:W-:Y:S01]  /*f3a0*/  IMAD.MOV.U32 R2, RZ, RZ, R8 ;  /* 0x000000ffff027224 */ /* 0x000fe200078e0008 */
[----:B------:R-:W-:-:S03]  /*f3b0*/  MOV R3, R7 ;  /* 0x0000000700037202 */ /* 0x000fc60000000f00 */
[----:B------:R-:W-:Y:S02]  /*f3c0*/  IMAD.X R0, RZ, RZ, R11, P0 ;  /* 0x000000ffff007224 */ /* 0x000fe400000e060b */
[----:B-12---:R-:W-:-:S04]  /*f3d0*/  IMAD.WIDE.U32 R4, R6, c[0x0][0x1e8], R2 ;  /* 0x00007a0006047a25 */ /* 0x006fc800078e0002 */
[----:B------:R-:W-:Y:S01]  /*f3e0*/  IMAD R0, R0, c[0x0][0x1e8], RZ ;  /* 0x00007a0000007a24 */ /* 0x000fe200078e02ff */
[----:B------:R-:W-:-:S03]  /*f3f0*/  LEA R2, P0, R4, c[0x0][0x1d0], 0x1 ;  /* 0x0000740004027a11 */ /* 0x000fc600078008ff */
[----:B------:R-:W-:-:S05]  /*f400*/  IMAD R0, R6, c[0x0][0x1ec], R0 ;  /* 0x00007b0006007a24 */ /* 0x000fca00078e0200 */
[----:B------:R-:W-:-:S04]  /*f410*/  IADD3 R0, R5, R0, RZ ;  /* 0x0000000005007210 */ /* 0x000fc80007ffe0ff */
[----:B------:R-:W-:-:S05]  /*f420*/  LEA.HI.X R3, R4, c[0x0][0x1d4], R0, 0x1, P0 ;  /* 0x0000750004037a11 */ /* 0x000fca00000f0c00 */
[----:B------:R-:W-:Y:S01]  /*f430*/  STG.E.128 [R2.64], R40 ;  /* 0x0000002802007986 */ /* 0x000fe2000c101d06 */
[----:B------:R-:W-:Y:S05]  /*f440*/  EXIT ;  /* 0x000000000000794d */ /* 0x000fea0003800000 */
.L_x_90:
[----:B-1----:R-:W1:Y:S01]  /*f450*/  LDC.U8 R4, c[0x0][0x329] ;  /* 0x0000ca40ff047b82 */ /* 0x002e620000000000 */
[----:B------:R-:W-:Y:S01]  /*f460*/  ISETP.NE.AND P4, PT, R252, -0x1, PT ;  /* 0xfffffffffc00780c */ /* 0x000fe20003f85270 */
[----:B------:R-:W-:Y:S01]  /*f470*/  BSSY B0, `(.L_x_132) ;  /* 0x000003f000007945 */ /* 0x000fe20003800000 */
[----:B------:R-:W-:Y:S02]  /*f480*/  SHF.R.S32.HI R8, RZ, 0x1f, R227 ;  /* 0x0000001fff087819 */ /* 0x000fe400000114e3 */
[----:B------:R-:W-:Y:S02]  /*f490*/  IADD3 R14, -R226, R172, RZ ;  /* 0x000000ace20e7210 */ /* 0x000fe40007ffe1ff */
[----:B------:R-:W-:Y:S01]  /*f4a0*/  LEA.HI R8, R8, R227, RZ, 0x2 ;  /* 0x000000e308087211 */ /* 0x000fe200078f10ff */
[----:B------:R-:W2:Y:S03]  /*f4b0*/  LDC.U8 R0, c[0x0][0x328] ;  /* 0x0000ca00ff007b82 */ /* 0x000ea60000000000 */
[----:B------:R-:W-:-:S03]  /*f4c0*/  LOP3.LUT R7, R8, 0xfffffffc, RZ, 0xc0, !PT ;  /* 0xfffffffc08077812 */ /* 0x000fc600078ec0ff */
[----:B------:R-:W-:-:S04]  /*f4d0*/  @P4 IMAD.WIDE.U32 R2, R252, c[0x0][0x1e8], RZ ;  /* 0x00007a00fc024a25 */ /* 0x000fc800078e00ff */
[----:B------:R-:W-:Y:S02]  /*f4e0*/  @P4 IMAD.MOV.U32 R10, RZ, RZ, R2 ;  /* 0x000000ffff0a4224 */ /* 0x000fe400078e0002 */
[----:B------:R-:W-:Y:S01]  /*f4f0*/  IMAD.IADD R20, R227, 0x1, -R7 ;  /* 0x00000001e3147824 */ /* 0x000fe200078e0a07 */
[----:B-1----:R-:W-:Y:S02]  /*f500*/  ISETP.NE.AND P0, PT, R4, RZ, PT ;  /* 0x000000ff0400720c */ /* 0x002fe40003f05270 */
[----:B--2---:R-:W-:Y:S02]  /*f510*/  ISETP.NE.AND P3, PT, R0, RZ, PT ;  /* 0x000000ff0000720c */ /* 0x004fe40003f65270 */
[----:B------:R-:W-:Y:S02]  /*f520*/  @!P4 SHF.R.S32.HI R0, RZ, 0x1f, R25 ;  /* 0x0000001fff00c819 */ /* 0x000fe40000011419 */
[----:B------:R-:W-:Y:S01]  /*f530*/  ISETP.NE.OR P2, PT, R4, RZ, !P3 ;  /* 0x000000ff0400720c */ /* 0x000fe20005f45670 */
[----:B------:R-:W-:-:S06]  /*f540*/  @P4 IMAD R4, R252, c[0x0][0x1ec], R3 ;  /* 0x00007b00fc044a24 */ /* 0x000fcc00078e0203 */
        /* <DEDUP_REMOVED lines=11> */
[----:B------:R-:W-:Y:S01]  /*f600*/  SHF.R.S32.HI R3, RZ, 0x1f, R16 ;  /* 0x0000001fff037819 */ /* 0x000fe20000011410 */
[----:B------:R-:W-:Y:S01]  /*f610*/  IMAD.SHL.U32 R0, R20, 0x8, RZ ;  /* 0x0000000814007824 */ /* 0x000fe200078e00ff */
[----:B------:R-:W-:Y:S01]  /*f620*/  CS2R R6, SRZ ;  /* 0x0000000000067805 */ /* 0x000fe2000001ff00 */
[----:B------:R-:W-:Y:S02]  /*f630*/  @P0 IMAD.MOV.U32 R2, RZ, RZ, 0x1 ;  /* 0x00000001ff020424 */ /* 0x000fe400078e00ff */
[----:B------:R-:W-:Y:S01]  /*f640*/  @!P0 IMAD R2, R5, c[0x0][0x1c0], RZ ;  /* 0x0000700005028a24 */ /* 0x000fe200078e02ff */
[C---:B------:R-:W-:Y:S01]  /*f650*/  IADD3 R10, P3, R0.reuse, R10, RZ ;  /* 0x0000000a000a7210 */ /* 0x040fe20007f7e0ff */
[C---:B------:R-:W-:Y:S01]  /*f660*/  @!P1 IMAD R252, R25.reuse, c[0x0][0x214], RZ ;  /* 0x0000850019fc9a24 */ /* 0x040fe200078e02ff */
[C---:B------:R-:W-:Y:S01]  /*f670*/  ISETP.GE.AND P1, PT, R0.reuse, c[0x0][0x220], PT ;  /* 0x0000880000007a0c */ /* 0x040fe20003f26270 */
[----:B------:R-:W-:Y:S01]  /*f680*/  IMAD R2, R25, R2, RZ ;  /* 0x0000000219027224 */ /* 0x000fe200078e02ff */
[----:B------:R-:W-:Y:S01]  /*f690*/  LEA.HI.X.SX32 R11, R0, R4, 0x1, P3 ;  /* 0x00000004000b7211 */ /* 0x000fe200018f0eff */
[----:B------:R-:W-:Y:S01]  /*f6a0*/  IMAD R0, R3, c[0x0][0x1f0], RZ ;  /* 0x00007c0003007a24 */ /* 0x000fe200078e02ff */
[----:B------:R-:W-:Y:S01]  /*f6b0*/  SHF.R.S32.HI R4, RZ, 0x2, R8 ;  /* 0x00000002ff047819 */ /* 0x000fe20000011408 */
[----:B------:R-:W-:Y:S01]  /*f6c0*/  @!P0 IMAD.MOV.U32 R17, RZ, RZ, 0x1 ;  /* 0x00000001ff118424 */ /* 0x000fe200078e00ff */
[----:B------:R-:W-:Y:S01]  /*f6d0*/  SEL R3, R2, RZ, P2 ;  /* 0x000000ff02037207 */ /* 0x000fe20001000000 */
[----:B------:R-:W-:Y:S01]  /*f6e0*/  IMAD R9, R16, c[0x0][0x1f4], R0 ;  /* 0x00007d0010097a24 */ /* 0x000fe200078e0200 */
[-C--:B------:R-:W-:Y:S01]  /*f6f0*/  ISETP.GE.OR P3, PT, R4, R14.reuse, P1 ;  /* 0x0000000e0400720c */ /* 0x080fe20000f66670 */
[--C-:B------:R-:W-:Y:S01]  /*f700*/  @!P2 IMAD.MOV.U32 R6, RZ, RZ, R252.reuse ;  /* 0x000000ffff06a224 */ /* 0x100fe200078e00fc */
[----:B------:R-:W-:Y:S01]  /*f710*/  @!P2 SHF.R.S32.HI R7, RZ, 0x1f, R252 ;  /* 0x0000001fff07a819 */ /* 0x000fe200000114fc */
[----:B------:R-:W-:Y:S01]  /*f720*/  IMAD R2, R226, R17, RZ ;  /* 0x00000011e2027224 */ /* 0x000fe200078e02ff */
[----:B------:R-:W-:Y:S01]  /*f730*/  ISETP.GE.AND P6, PT, R4, R14, PT ;  /* 0x0000000e0400720c */ /* 0x000fe20003fc6270 */
[C---:B------:R-:W-:Y:S01]  /*f740*/  IMAD R0, R16.reuse, R5, R3 ;  /* 0x0000000510007224 */ /* 0x040fe200078e0203 */
[----:B------:R-:W-:Y:S01]  /*f750*/  SHF.R.S32.HI R5, RZ, 0x1f, R4 ;  /* 0x0000001fff057819 */ /* 0x000fe20000011404 */
[----:B------:R-:W-:Y:S01]  /*f760*/  IMAD.WIDE.U32 R10, R16, c[0x0][0x1f0], R10 ;  /* 0x00007c00100a7a25 */ /* 0x000fe200078e000a */
[----:B------:R-:W-:-:S02]  /*f770*/  SHF.R.S32.HI R8, RZ, 0x1f, R2 ;  /* 0x0000001fff087819 */ /* 0x000fc40000011402 */
        /* <DEDUP_REMOVED lines=14> */
.L_x_133:
[----:B------:R-:W-:Y:S05]  /*f860*/  BSYNC B0 ;  /* 0x0000000000007941 */ /* 0x000fea0003800000 */
.L_x_132:
        /* <DEDUP_REMOVED lines=16> */
.L_x_135:
[----:B------:R-:W-:Y:S05]  /*f970*/  BSYNC B0 ;  /* 0x0000000000007941 */ /* 0x000fea0003800000 */
.L_x_134:
        /* <DEDUP_REMOVED lines=16> */
.L_x_137:
[----:B------:R-:W-:Y:S05]  /*fa80*/  BSYNC B0 ;  /* 0x0000000000007941 */ /* 0x000fea0003800000 */
.L_x_136:
        /* <DEDUP_REMOVED lines=15> */
.L_x_139:
[----:B------:R-:W-:Y:S05]  /*fb80*/  BSYNC B0 ;  /* 0x0000000000007941 */ /* 0x000fea0003800000 */
.L_x_138:
        /* <DEDUP_REMOVED lines=34> */
.L_x_140:
        /* <DEDUP_REMOVED lines=13> */
.L_x_1127:


//--------------------- .text._ZN5flash16flash_fwd_kernelI23Flash_fwd_kernel_traitsILi32ELi128ELi128ELi4ELb0ELb0EN7cutlass10bfloat16_tE19Flash_kernel_traitsILi32ELi128ELi128ELi4ES3_EELb0ELb0ELb1ELb0ELb0ELb1ELb0ELb0EEEvNS_16Flash_fwd_paramsE --------------------------
	.section	.text._ZN5flash16flash_fwd_kernelI23Flash_fwd_kernel_traitsILi32ELi128ELi128ELi4ELb0ELb0EN7cutlass10bfloat16_tE19Flash_kernel_traitsILi32ELi128ELi128ELi4ES3_EELb0ELb0ELb1ELb0ELb0ELb1ELb0ELb0EEEvNS_16Flash_fwd_paramsE,"ax",@progbits
	.sectioninfo	@"SHI_REGISTERS=255"
	.align	128
        .global         _ZN5flash16flash_fwd_kernelI23Flash_fwd_kernel_traitsILi32ELi128ELi128ELi4ELb0ELb0EN7cutlass10bfloat16_tE19Flash_kernel_traitsILi32ELi128ELi128ELi4ES3_EELb0ELb0ELb1ELb0ELb0ELb1ELb0ELb0EEEvNS_16Flash_fwd_paramsE
        .type           _ZN5flash16flash_fwd_kernelI23Flash_fwd_kernel_traitsILi32ELi128ELi128ELi4ELb0ELb0EN7cutlass10bfloat16_tE19Flash_kernel_traitsILi32ELi128ELi128ELi4ES3_EELb0ELb0ELb1ELb0ELb0ELb1ELb0ELb0EEEvNS_16Flash_fwd_paramsE,@function
        .size           _ZN5flash16flash_fwd_kernelI23Flash_fwd_kernel_traitsILi32ELi128ELi128ELi4ELb0ELb0EN7cutlass10bfloat16_tE19Flash_kernel_traitsILi32ELi128ELi128ELi4ES3_EELb0ELb0ELb1ELb0ELb0ELb1ELb0ELb0EEEvNS_16Flash_fwd_paramsE,(.L_x_1128 - _ZN5flash16flash_fwd_kernelI23Flash_fwd_kernel_traitsILi32ELi128ELi128ELi4ELb0ELb0EN7cutlass10bfloat16_tE19Flash_kernel_traitsILi32ELi128ELi128ELi4ES3_EELb0ELb0ELb1ELb0ELb0ELb1ELb0ELb0EEEvNS_16Flash_fwd_paramsE)
        .other          _ZN5flash16flash_fwd_kernelI23Flash_fwd_kernel_traitsILi32ELi128ELi128ELi4ELb0ELb0EN7cutlass10bfloat16_tE19Flash_kernel_traitsILi32ELi128ELi128ELi4ES3_EELb0ELb0ELb1ELb0ELb0ELb1ELb0ELb0EEEvNS_16Flash_fwd_paramsE,@"STO_CUDA_ENTRY STV_DEFAULT"
_ZN5flash16flash_fwd_kernelI23Flash_fwd_kernel_traitsILi32ELi128ELi128ELi4ELb0ELb0EN7cutlass10bfloat16_tE19Flash_kernel_traitsILi32ELi128ELi128ELi4ES3_EELb0ELb0ELb1ELb0ELb0ELb1ELb0ELb0EEEvNS_16Flash_fwd_paramsE:
.text._ZN5flash16flash_fwd_kernelI23Flash_fwd_kernel_traitsILi32ELi128ELi128ELi4ELb0ELb0EN7cutlass10bfloat16_tE19Flash_kernel_traitsILi32ELi128ELi128ELi4ES3_EELb0ELb0ELb1ELb0ELb0ELb1ELb0ELb0EEEvNS_16Flash_fwd_paramsE:
        /* <DEDUP_REMOVED lines=16> */
[CC--:B------:R-:W-:Y:S01]  /*0100*/  IMAD.WIDE R6, R0.reuse, R2.reuse, c[0x0][0x248] ;  /* 0x0000920000067625 */ /* 0x0c0fe200078e0202 */
[----:B------:R1:W2:Y:S04]  /*0110*/  @P2 LDG.E R223, [R4.64] ;  /* 0x0000000804df2981 */ /* 0x0002a8000c1e1900 */
[----:B------:R1:W2:Y:S01]  /*0120*/  @P2 LDG.E R155, [R4.64+0x4] ;  /* 0x00000408049b2981 */ /* 0x0002a2000c1e1900 */
[----:B------:R-:W-:-:S06]  /*0130*/  @P0 IMAD.WIDE R10, R0, R2, c[0x0][0x250] ;  /* 0x00009400000a0625 */ /* 0x000fcc00078e0202 */
[----:B------:R3:W5:Y:S04]  /*0140*/  @!P1 LDG.E R8, [R6.64] ;  /* 0x0000000806089981 */ /* 0x000768000c1e1900 */
[----:B------:R-:W4:Y:S04]  /*0150*/  S2R R226, SR_CTAID.X ;  /* 0x0000000000e27919 */ /* 0x000f280000002500 */
[----:B------:R-:W2:Y:S01]  /*0160*/  S2R R26, SR_CTAID.Z ;  /* 0x00000000001a7919 */ /* 0x000ea20000002700 */
[----:B-1----:R-:W-:-:S06]  /*0170*/  IMAD.MOV.U32 R4, RZ, RZ, RZ ;  /* 0x000000ffff047224 */ /* 0x002fcc00078e00ff */
        /* <DEDUP_REMOVED lines=10> */
.L_x_141:
[----:B---34-:R-:W-:Y:S02]  /*0220*/  MOV R3, c[0x0][0x218] ;  /* 0x0000860000037a02 */ /* 0x018fe40000000f00 */
.L_x_142:
[----:B------:R-:W-:-:S04]  /*0230*/  ISETP.NE.U32.AND P2, PT, RZ, c[0x0][0x258], PT ;  /* 0x00009600ff007a0c */ /* 0x000fc80003f45070 */
[----:B------:R-:W-:-:S13]  /*0240*/  ISETP.NE.AND.EX P2, PT, RZ, c[0x0][0x25c], PT, P2 ;  /* 0x00009700ff007a0c */ /* 0x000fda0003f45320 */
[----:B-1----:R-:W-:-:S05]  /*0250*/  @P2 IMAD.WIDE R6, R0, R2, c[0x0][0x258] ;  /* 0x0000960000062625 */ /* 0x002fca00078e0202 */
        /* <DEDUP_REMOVED lines=9> */
[----:B------:R-:W-:Y:S01]  /*02f0*/  IADD3 R5, -R155, 0xff, R159 ;  /* 0x000000ff9b057810 */ /* 0x000fe20007ffe19f */
[----:B------:R-:W1:Y:S01]  /*0300*/  S2R R154, SR_TID.X ;  /* 0x00000000009a7919 */ /* 0x000e620000002100 */
[C---:B------:R-:W-:Y:S02]  /*0310*/  IADD3 R7, R225.reuse, R159, -R155 ;  /* 0x0000009fe1077210 */ /* 0x040fe40007ffe89b */
[----:B------:R-:W-:Y:S02]  /*0320*/  IADD3 R9, R225, 0x7f, RZ ;  /* 0x0000007fe1097810 */ /* 0x000fe40007ffe0ff */
[----:B------:R-:W-:Y:S02]  /*0330*/  IADD3 R5, R5, c[0x0][0x2e8], R225 ;  /* 0x0000ba0005057a10 */ /* 0x000fe40007ffe0e1 */
[----:B------:R-:W-:Y:S02]  /*0340*/  IADD3 R7, R7, -c[0x0][0x2e4], RZ ;  /* 0x8000b90007077a10 */ /* 0x000fe40007ffe0ff */
[----:B------:R-:W-:-:S02]  /*0350*/  SHF.R.S32.HI R2, RZ, 0x1f, R9 ;  /* 0x0000001fff027819 */ /* 0x000fc40000011409 */
[----:B------:R-:W-:Y:S02]  /*0360*/  SHF.R.S32.HI R3, RZ, 0x1f, R5 ;  /* 0x0000001fff037819 */ /* 0x000fe40000011405 */
[----:B------:R-:W-:Y:S02]  /*0370*/  SHF.R.S32.HI R6, RZ, 0x1f, R7 ;  /* 0x0000001fff067819 */ /* 0x000fe40000011407 */
[----:B------:R-:W-:Y:S02]  /*0380*/  LEA.HI R2, R2, R9, RZ, 0x7 ;  /* 0x0000000902027211 */ /* 0x000fe400078f38ff */
[----:B------:R-:W-:Y:S02]  /*0390*/  LEA.HI R3, R3, R5, RZ, 0x7 ;  /* 0x0000000503037211 */ /* 0x000fe400078f38ff */
[----:B------:R-:W-:Y:S02]  /*03a0*/  LEA.HI R6, R6, R7, RZ, 0x7 ;  /* 0x0000000706067211 */ /* 0x000fe400078f38ff */
[----:B------:R-:W-:-:S02]  /*03b0*/  SHF.R.S32.HI R2, RZ, 0x7, R2 ;  /* 0x00000007ff027819 */ /* 0x000fc40000011402 */
[----:B------:R-:W-:Y:S02]  /*03c0*/  SHF.R.S32.HI R3, RZ, 0x7, R3 ;  /* 0x00000007ff037819 */ /* 0x000fe40000011403 */
[----:B------:R-:W-:Y:S02]  /*03d0*/  SHF.R.S32.HI R6, RZ, 0x7, R6 ;  /* 0x00000007ff067819 */ /* 0x000fe40000011406 */
[----:B------:R-:W-:Y:S02]  /*03e0*/  IMNMX R184, R2, R3, PT ;  /* 0x0000000302b87217 */ /* 0x000fe40003800200 */
[----:B------:R-:W-:-:S04]  /*03f0*/  IMNMX R220, RZ, R6, !PT ;  /* 0x00000006ffdc7217 */ /* 0x000fc80007800200 */
[----:B------:R-:W-:-:S13]  /*0400*/  ISETP.GT.AND P0, PT, R184, R220, PT ;  /* 0x000000dcb800720c */ /* 0x000fda0003f04270 */
[----:B------:R-:W-:Y:S05]  /*0410*/  @P0 BRA `(.L_x_143) ;  /* 0x0000091000000947 */ /* 0x000fea0003800000 */
[----:B-1----:R-:W1:Y:S01]  /*0420*/  LDC.U8 R6, c[0x0][0x329] ;  /* 0x0000ca40ff067b82 */ /* 0x002e620000000000 */
[----:B------:R-:W-:Y:S01]  /*0430*/  ISETP.NE.AND P0, PT, R223, -0x1, PT ;  /* 0xffffffffdf00780c */ /* 0x000fe20003f05270 */
[----:B------:R-:W-:Y:S01]  /*0440*/  IMAD.IADD R155, R155, 0x1, -R159 ;  /* 0x000000019b9b7824 */ /* 0x000fe200078e0a9f */
[----:B------:R-:W-:Y:S01]  /*0450*/  SHF.R.S32.HI R2, RZ, 0x1f, R154 ;  /* 0x0000001fff027819 */ /* 0x000fe2000001149a */
[----:B------:R-:W-:Y:S03]  /*0460*/  BSSY B0, `(.L_x_144) ;  /* 0x000003a000007945 */ /* 0x000fe60003800000 */
[----:B------:R-:W-:Y:S01]  /*0470*/  LEA.HI R2, R2, R154, RZ, 0x2 ;  /* 0x0000009a02027211 */ /* 0x000fe200078f10ff */
[----:B------:R-:W2:Y:S03]  /*0480*/  LDC.U8 R3, c[0x0][0x328] ;  /* 0x0000ca00ff037b82 */ /* 0x000ea60000000000 */
[----:B------:R-:W-:-:S02]  /*0490*/  LOP3.LUT R7, R2, 0x1ffffffc, RZ, 0xc0, !PT ;  /* 0x1ffffffc02077812 */ /* 0x000fc400078ec0ff */
[----:B------:R-:W-:Y:S01]  /*04a0*/  SHF.R.S32.HI R2, RZ, 0x2, R2 ;  /* 0x00000002ff027819 */ /* 0x000fe20000011402 */
[----:B------:R-:W-:Y:S01]  /*04b0*/  @!P0 IMAD.WIDE.U32 R10, R0, c[0x0][0x1e0], RZ ;  /* 0x00007800000a8a25 */ /* 0x000fe200078e00ff */
[----:B------:R-:W-:-:S03]  /*04c0*/  @!P0 SHF.R.S32.HI R4, RZ, 0x1f, R0 ;  /* 0x0000001fff048819 */ /* 0x000fc60000011400 */
[----:B------:R-:W-:Y:S02]  /*04d0*/  IMAD.IADD R7, R154, 0x1, -R7 ;  /* 0x000000019a077824 */ /* 0x000fe400078e0a07 */
[----:B------:R-:W-:Y:S02]  /*04e0*/  @!P0 IMAD R4, R4, c[0x0][0x1e0], RZ ;  /* 0x0000780004048a24 */ /* 0x000fe400078e02ff */
[----:B------:R-:W-:Y:S01]  /*04f0*/  @P0 IMAD.WIDE.U32 R8, R223, c[0x0][0x1e8], RZ ;  /* 0x00007a00df080a25 */ /* 0x000fe200078e00ff */
[----:B------:R-:W-:Y:S02]  /*0500*/  @!P0 MOV R8, R10 ;  /* 0x0000000a00088202 */ /* 0x000fe40000000f00 */
[----:B-1----:R-:W-:Y:S01]  /*0510*/  ISETP.NE.AND P2, PT, R6, RZ, PT ;  /* 0x000000ff0600720c */ /* 0x002fe20003f45270 */
[----:B------:R-:W-:Y:S02]  /*0520*/  @!P0 IMAD R4, R0, c[0x0][0x1e4], R4 ;  /* 0x0000790000048a24 */ /* 0x000fe400078e0204 */
[----:B------:R-:W-:-:S02]  /*0530*/  IMAD.SHL.U32 R7, R7, 0x8, RZ ;  /* 0x0000000807077824 */ /* 0x000fc400078e00ff */
[----:B------:R-:W-:Y:S01]  /*0540*/  @P0 IMAD R5, R223, c[0x0][0x1ec], R9 ;  /* 0x00007b00df050a24 */ /* 0x000fe200078e0209 */
[----:B------:R-:W-:Y:S02]  /*0550*/  @!P0 IADD3 R5, R11, R4, RZ ;  /* 0x000000040b058210 */ /* 0x000fe40007ffe0ff */
[----:B--2---:R-:W-:-:S04]  /*0560*/  ISETP.NE.AND P1, PT, R3, RZ, PT ;  /* 0x000000ff0300720c */ /* 0x004fc80003f25270 */
[----:B------:R-:W-:Y:S01]  /*0570*/  ISETP.NE.OR P3, PT, R6, RZ, !P1 ;  /* 0x000000ff0600720c */ /* 0x000fe20004f65670 */
[----:B------:R-:W-:Y:S02]  /*0580*/  @P2 IMAD.MOV.U32 R3, RZ, RZ, c[0x0][0x210] ;  /* 0x00008400ff032624 */ /* 0x000fe400078e00ff */
[----:B------:R-:W-:Y:S02]  /*0590*/  @!P2 IMAD.MOV.U32 R6, RZ, RZ, c[0x0][0x214] ;  /* 0x00008500ff06a624 */ /* 0x000fe400078e00ff */
[----:B------:R-:W-:-:S03]  /*05a0*/  @P2 IMAD R3, R3, c[0x0][0x214], RZ ;  /* 0x0000850003032a24 */ /* 0x000fc600078e02ff */
[----:B------:R-:W-:Y:S01]  /*05b0*/  @!P2 SEL R3, R6, c[0x0][0x234], !P1 ;  /* 0x00008d000603aa07 */ /* 0x000fe20004800000 */
[----:B------:R-:W-:Y:S01]  /*05c0*/  @P2 IMAD.MOV.U32 R6, RZ, RZ, 0x1 ;  /* 0x00000001ff062424 */ /* 0x000fe200078e00ff */
[----:B------:R-:W-:-:S03]  /*05d0*/  IADD3 R4, P1, R7, R8, RZ ;  /* 0x0000000807047210 */ /* 0x000fc60007f3e0ff */
[----:B------:R-:W-:Y:S01]  /*05e0*/  @!P2 IMAD R6, R3, c[0x0][0x1c0], RZ ;  /* 0x000070000306aa24 */ /* 0x000fe200078e02ff */
[----:B------:R-:W-:Y:S01]  /*05f0*/  LEA.HI.X.SX32 R5, R7, R5, 0x1, P1 ;  /* 0x0000000507057211 */ /* 0x000fe200008f0eff */
[C---:B------:R-:W-:Y:S01]  /*0600*/  @!P3 IMAD R8, R0.reuse, c[0x0][0x214], RZ ;  /* 0x000085000008ba24 */ /* 0x040fe200078e02ff */
[----:B------:R-:W-:Y:S01]  /*0610*/  SHF.R.S32.HI R7, RZ, 0x1f, R26 ;  /* 0x0000001fff077819 */ /* 0x000fe2000001141a */
[----:B------:R-:W-:Y:S02]  /*0620*/  IMAD R0, R0, R6, RZ ;  /* 0x0000000600007224 */ /* 0x000fe400078e02ff */
[----:B------:R-:W-:Y:S01]  /*0630*/  @P2 IMAD.MOV.U32 R6, RZ, RZ, c[0x0][0x210] ;  /* 0x00008400ff062624 */ /* 0x000fe200078e00ff */
[----:B------:R-:W-:Y:S01]  /*0640*/  @!P2 MOV R6, 0x1 ;  /* 0x000000010006a802 */ /* 0x000fe20000000f00 */
[----:B------:R-:W-:Y:S01]  /*0650*/  IMAD R7, R7, c[0x0][0x1f0], RZ ;  /* 0x00007c0007077a24 */ /* 0x000fe200078e02ff */
[----:B------:R-:W-:Y:S01]  /*0660*/  @!P3 SEL R223, R8, R223, !P0 ;  /* 0x000000df08dfb207 */ /* 0x000fe20004000000 */
[----:B------:R-:W-:Y:S01]  /*0670*/  IMAD.WIDE.U32 R4, R26, c[0x0][0x1f0], R4 ;  /* 0x00007c001a047a25 */ /* 0x000fe200078e0004 */
[----:B------:R-:W-:Y:S01]  /*0680*/  SEL R0, R0, RZ, P3 ;  /* 0x000000ff00007207 */ /* 0x000fe20001800000 */
[----:B------:R-:W-:Y:S01]  /*0690*/  CS2R R8, SRZ ;  /* 0x0000000000087805 */ /* 0x000fe2000001ff00 */
[----:B------:R-:W-:Y:S01]  /*06a0*/  ISETP.GE.AND P2, PT, R2, R155, PT ;  /* 0x0000009b0200720c */ /* 0x000fe20003f46270 */
[----:B------:R-:W-:Y:S01]  /*06b0*/  IMAD R7, R26, c[0x0][0x1f4], R7 ;  /* 0x00007d001a077a24 */ /* 0x000fe200078e0207 */
[----:B------:R-:W-:Y:S01]  /*06c0*/  @!P3 SHF.R.S32.HI R9, RZ, 0x1f, R223 ;  /* 0x0000001fff09b819 */ /* 0x000fe200000114df */
[----:B------:R-:W-:-:S02]  /*06d0*/  IMAD R159, R159, R6, RZ ;  /* 0x000000069f9f7224 */ /* 0x000fc400078e02ff */
[----:B------:R-:W-:Y:S01]  /*06e0*/  IMAD R26, R26, R3, R0 ;  /* 0x000000031a1a7224 */ /* 0x000fe200078e0200 */
[--C-:B------:R-:W-:Y:S01]  /*06f0*/  SHF.R.S32.HI R3, RZ, 0x1f, R2.reuse ;  /* 0x0000001fff037819 */ /* 0x100fe20000011402 */
[----:B------:R-:W-:Y:S01]  /*0700*/  @!P3 IMAD.MOV.U32 R8, RZ, RZ, R223 ;  /* 0x000000ffff08b224 */ /* 0x000fe200078e00df */
[----:B------:R-:W-:Y:S02]  /*0710*/  SHF.R.S32.HI R0, RZ, 0x1f, R159 ;  /* 0x0000001fff007819 */ /* 0x000fe4000001149f */
[----:B------:R-:W-:Y:S01]  /*0720*/  IADD3 R13, R5, R7, RZ ;  /* 0x00000007050d7210 */ /* 0x000fe20007ffe0ff */
[----:B------:R-:W-:Y:S01]  /*0730*/  IMAD.WIDE R226, R226, 0x80, R2 ;  /* 0x00000080e2e27825 */ /* 0x000fe200078e0202 */
[--C-:B------:R-:W-:Y:S02]  /*0740*/  IADD3 R159, P1, P0, R159, R8, R26.reuse ;  /* 0x000000089f9f7210 */ /* 0x100fe4000783e01a */
[----:B------:R-:W-:-:S04]  /*0750*/  SHF.R.S32.HI R8, RZ, 0x1f, R26 ;  /* 0x0000001fff087819 */ /* 0x000fc8000001141a */
[----:B------:R-:W-:Y:S01]  /*0760*/  IADD3.X R8, R0, R9, R8, P1, P0 ;  /* 0x0000000900087210 */ /* 0x000fe20000fe0408 */
        /* <DEDUP_REMOVED lines=9> */
.L_x_145:
[----:B------:R-:W-:Y:S05]  /*0800*/  BSYNC B0 ;  /* 0x0000000000007941 */ /* 0x000fea0003800000 */
.L_x_144:
[----:B------:R-:W-:Y:S01]  /*0810*/  IADD3 R10, R2, 0x20, RZ ;  /* 0x00000020020a7810 */ /* 0x000fe20007ffe0ff */
[----:B------:R-:W-:Y:S03]  /*0820*/  BSSY B0, `(.L_x_146) ;  /* 0x000000e000007945 */ /* 0x000fe60003800000 */
[----:B------:R-:W-:-:S13]  /*0830*/  ISETP.GE.AND P0, PT, R10, R155, PT ;  /* 0x0000009b0a00720c */ /* 0x000fda0003f06270 */
[----:B------:R-:W-:Y:S05]  /*0840*/  @P0 BRA `(.L_x_147) ;  /* 0x000000b000000947 */ /* 0x000fea0003800000 */
[----:B------:R-:W-:Y:S01]  /*0850*/  IADD3 R7, P0, R226, 0x20, RZ ;  /* 0x00000020e2077810 */ /* 0x000fe20007f1e0ff */
[----:B-1----:R-:W-:Y:S01]  /*0860*/  IMAD.MOV.U32 R14, RZ, RZ, R4 ;  /* 0x000000ffff0e7224 */ /* 0x002fe200078e0004 */
[----:B------:R-:W-:-:S03]  /*0870*/  MOV R15, R13 ;  /* 0x0000000d000f7202 */ /* 0x000fc60000000f00 */
[----:B------:R-:W-:Y:S02]  /*0880*/  IMAD.X R0, RZ, RZ, R227, P0 ;  /* 0x000000ffff007224 */ /* 0x000fe400000e06e3 */
[----:B------:R-:W-:-:S04]  /*0890*/  IMAD.WIDE.U32 R14, R7, c[0x0][0x1e8], R14 ;  /* 0x00007a00070e7a25 */ /* 0x000fc800078e000e */
[----:B------:R-:W-:Y:S01]  /*08a0*/  IMAD R0, R0, c[0x0][0x1e8], RZ ;  /* 0x00007a0000007a24 */ /* 0x000fe200078e02ff */
[----:B------:R-:W-:-:S03]  /*08b0*/  LEA R16, P0, R14, c[0x0][0x1d0], 0x1 ;  /* 0x000074000e107a11 */ /* 0x000fc600078008ff */
[----:B------:R-:W-:-:S05]  /*08c0*/  IMAD R0, R7, c[0x0][0x1ec], R0 ;  /* 0x00007b0007007a24 */ /* 0x000fca00078e0200 */
[----:B------:R-:W-:-:S04]  /*08d0*/  IADD3 R0, R15, R0, RZ ;  /* 0x000000000f007210 */ /* 0x000fc80007ffe0ff */
[----:B------:R-:W-:-:S05]  /*08e0*/  LEA.HI.X R17, R14, c[0x0][0x1d4], R0, 0x1, P0 ;  /* 0x000075000e117a11 */ /* 0x000fca00000f0c00 */
[----:B------:R1:W-:Y:S02]  /*08f0*/  STG.E.128 [R16.64], RZ ;  /* 0x000000ff10007986 */ /* 0x0003e4000c101d08 */
.L_x_147:
[----:B------:R-:W-:Y:S05]  /*0900*/  BSYNC B0 ;  /* 0x0000000000007941 */ /* 0x000fea0003800000 */
.L_x_146:
        /* <DEDUP_REMOVED lines=15> */
.L_x_149:
[----:B------:R-:W-:Y:S05]  /*0a00*/  BSYNC B0 ;  /* 0x0000000000007941 */ /* 0x000fea0003800000 */
.L_x_148:
[----:B------:R-:W-:Y:S01]  /*0a10*/  IADD3 R7, R2, 0x60, RZ ;  /* 0x0000006002077810 */ /* 0x000fe20007ffe0ff */
[----:B------:R-:W-:Y:S03]  /*0a20*/  BSSY B0, `(.L_x_150) ;  /* 0x000000d000007945 */ /* 0x000fe60003800000 */
[----:B------:R-:W-:-:S13]  /*0a30*/  ISETP.GE.AND P0, PT, R7, R155, PT ;  /* 0x0000009b0700720c */ /* 0x000fda0003f06270 */
        /* <DEDUP_REMOVED lines=10> */
[----:B------:R2:W-:Y:S02]  /*0ae0*/  STG.E.128 [R4.64], RZ ;  /* 0x000000ff04007986 */ /* 0x0005e4000c101d08 */
.L_x_151:
[----:B------:R-:W-:Y:S05]  /*0af0*/  BSYNC B0 ;  /* 0x0000000000007941 */ /* 0x000fea0003800000 */
.L_x_150:
[----:B------:R-:W-:-:S04]  /*0b00*/  LOP3.LUT P6, RZ, R154, 0x3, RZ, 0xc0, !PT ;  /* 0x000000039aff7812 */ /* 0x000fc800078cc0ff */
[-C--:B------:R-:W-:Y:S02]  /*0b10*/  ISETP.GE.OR P5, PT, R2, R155.reuse, P6 ;  /* 0x0000009b0200720c */ /* 0x080fe400037a6670 */
[-C--:B------:R-:W-:Y:S02]  /*0b20*/  ISETP.GE.OR P4, PT, R10, R155.reuse, P6 ;  /* 0x0000009b0a00720c */ /* 0x080fe40003786670 */
[-C--:B------:R-:W-:Y:S02]  /*0b30*/  ISETP.GE.OR P3, PT, R9, R155.reuse, P6 ;  /* 0x0000009b0900720c */ /* 0x080fe40003766670 */
[----:B------:R-:W-:-:S07]  /*0b40*/  ISETP.GE.OR P6, PT, R7, R155, P6 ;  /* 0x0000009b0700720c */ /* 0x000fce00037c6670 */
[-C--:B--2---:R-:W-:Y:S02]  /*0b50*/  @!P5 IMAD R4, R2, R6.reuse, RZ ;  /* 0x000000060204d224 */ /* 0x084fe400078e02ff */
[-C--:B------:R-:W-:Y:S02]  /*0b60*/  @!P4 IMAD R0, R10, R6.reuse, RZ ;  /* 0x000000060a00c224 */ /* 0x080fe400078e02ff */
[----:B------:R-:W-:Y:S01]  /*0b70*/  @!P3 IMAD R3, R9, R6, RZ ;  /* 0x000000060903b224 */ /* 0x000fe200078e02ff */
[-C--:B------:R-:W-:Y:S02]  /*0b80*/  @!P5 IADD3 R5, P0, R4, R159.reuse, RZ ;  /* 0x0000009f0405d210 */ /* 0x080fe40007f1e0ff */
[-C--:B------:R-:W-:Y:S02]  /*0b90*/  @!P4 IADD3 R2, P1, R0, R159.reuse, RZ ;  /* 0x0000009f0002c210 */ /* 0x080fe40007f3e0ff */
[----:B------:R-:W-:Y:S02]  /*0ba0*/  @!P5 LEA.HI.X.SX32 R9, R4, R8, 0x1, P0 ;  /* 0x000000080409d211 */ /* 0x000fe400000f0eff */
[----:B------:R-:W-:-:S02]  /*0bb0*/  @!P3 IADD3 R4, P0, R3, R159, RZ ;  /* 0x0000009f0304b210 */ /* 0x000fc40007f1e0ff */
[-C--:B------:R-:W-:Y:S02]  /*0bc0*/  @!P4 LEA.HI.X.SX32 R0, R0, R8.reuse, 0x1, P1 ;  /* 0x000000080000c211 */ /* 0x080fe400008f0eff */
[----:B------:R-:W-:Y:S02]  /*0bd0*/  @!P4 LEA R12, P1, R2, c[0x0][0x200], 0x2 ;  /* 0x00008000020cca11 */ /* 0x000fe400078210ff */
[----:B------:R-:W-:Y:S02]  /*0be0*/  @!P3 LEA.HI.X.SX32 R3, R3, R8, 0x1, P0 ;  /* 0x000000080303b211 */ /* 0x000fe400000f0eff */
[C---:B-1----:R-:W-:Y:S02]  /*0bf0*/  @!P5 LEA R14, P2, R5.reuse, c[0x0][0x200], 0x2 ;  /* 0x00008000050eda11 */ /* 0x042fe400078410ff */
[----:B------:R-:W-:Y:S02]  /*0c00*/  @!P3 LEA R10, P0, R4, c[0x0][0x200], 0x2 ;  /* 0x00008000040aba11 */ /* 0x000fe400078010ff */
[----:B------:R-:W-:Y:S01]  /*0c10*/  @!P4 LEA.HI.X R13, R2, c[0x0][0x204], R0, 0x2, P1 ;  /* 0x00008100020dca11 */ /* 0x000fe200008f1400 */
[----:B------:R-:W-:Y:S01]  /*0c20*/  @!P5 IMAD.MOV.U32 R0, RZ, RZ, 0x7f800000 ;  /* 0x7f800000ff00d424 */ /* 0x000fe200078e00ff */
[----:B------:R-:W-:Y:S01]  /*0c30*/  @!P5 LEA.HI.X R15, R5, c[0x0][0x204], R9, 0x2, P2 ;  /* 0x00008100050fda11 */ /* 0x000fe200010f1409 */
[----:B------:R-:W-:Y:S01]  /*0c40*/  @!P3 IMAD.MOV.U32 R2, RZ, RZ, 0x7f800000 ;  /* 0x7f800000ff02b424 */ /* 0x000fe200078e00ff */
[----:B------:R-:W-:Y:S01]  /*0c50*/  @!P3 LEA.HI.X R11, R4, c[0x0][0x204], R3, 0x2, P0 ;  /* 0x00008100040bba11 */ /* 0x000fe200000f1403 */
[----:B------:R-:W-:-:S02]  /*0c60*/  @!P4 IMAD.MOV.U32 R3, RZ, RZ, 0x7f800000 ;  /* 0x7f800000ff03c424 */ /* 0x000fc400078e00ff */
[----:B------:R1:W-:Y:S04]  /*0c70*/  @!P5 STG.E [R14.64], R0 ;  /* 0x000000000e00d986 */ /* 0x0003e8000c101908 */
[----:B------:R1:W-:Y:S04]  /*0c80*/  @!P4 STG.E [R12.64], R3 ;  /* 0x000000030c00c986 */ /* 0x0003e8000c101908 */
[----:B------:R1:W-:Y:S01]  /*0c90*/  @!P3 STG.E [R10.64], R2 ;  /* 0x000000020a00b986 */ /* 0x0003e2000c101908 */
[----:B------:R-:W-:Y:S05]  /*0ca0*/  @P6 EXIT ;  /* 0x000000000000694d */ /* 0x000fea0003800000 */
[----:B------:R-:W-:Y:S02]  /*0cb0*/  IMAD R6, R7, R6, RZ ;  /* 0x0000000607067224 */ /* 0x000fe400078e02ff */
[----:B-1----:R-:W-:-:S03]  /*0cc0*/  IMAD.MOV.U32 R0, RZ, RZ, 0x7f800000 ;  /* 0x7f800000ff007424 */ /* 0x002fc600078e00ff */
[----:B------:R-:W-:-:S04]  /*0cd0*/  IADD3 R159, P0, R6, R159, RZ ;  /* 0x0000009f069f7210 */ /* 0x000fc80007f1e0ff */
[----:B------:R-:W-:Y:S02]  /*0ce0*/  LEA.HI.X.SX32 R6, R6, R8, 0x1, P0 ;  /* 0x0000000806067211 */ /* 0x000fe400000f0eff */
[----:B------:R-:W-:-:S04]  /*0cf0*/  LEA R2, P0, R159, c[0x0][0x200], 0x2 ;  /* 0x000080009f027a11 */ /* 0x000fc800078010ff */
[----:B------:R-:W-:-:S05]  /*0d00*/  LEA.HI.X R3, R159, c[0x0][0x204], R6, 0x2, P0 ;  /* 0x000081009f037a11 */ /* 0x000fca00000f1406 */
[----:B------:R-:W-:Y:S01]  /*0d10*/  STG.E [R2.64], R0 ;  /* 0x0000000002007986 */ /* 0x000fe2000c101908 */
[----:B------:R-:W-:Y:S05]  /*0d20*/  EXIT ;  /* 0x000000000000794d */ /* 0x000fea0003800000 */
.L_x_143:
[----:B-1----:R-:W-:Y:S02]  /*0d30*/  ISETP.NE.AND P1, PT, R223, -0x1, PT ;  /* 0xffffffffdf00780c */ /* 0x002fe40003f25270 */
[----:B------:R-:W-:-:S11]  /*0d40*/  ISETP.NE.AND P0, PT, R8, -0x1, PT ;  /* 0xffffffff0800780c */ /* 0x000fd60003f05270 */
[----:B------:R-:W-:Y:S01]  /*0d50*/  @!P1 SHF.R.S32.HI R2, RZ, 0x1f, R0 ;  /* 0x0000001fff029819 */ /* 0x000fe20000011400 */
[----:B------:R-:W-:Y:S01]  /*0d60*/  @P1 IMAD.WIDE.U32 R14, R223, c[0x0][0x190], RZ ;  /* 0x00006400df0e1a25 */ /* 0x000fe200078e00ff */
[----:B------:R-:W-:-:S03]  /*0d70*/  @P0 IADD3 R3, R4, R8, RZ ;  /* 0x0000000804030210 */ /* 0x000fc60007ffe0ff */
[----:B------:R-:W-:Y:S02]  /*0d80*/  @!P1 IMAD R2, R2, c[0x0][0x178], RZ ;  /* 0x00005e0002029a24 */ /* 0x000fe400078e02ff */
[----:B------:R-:W-:-:S04]  /*0d90*/  @!P1 IMAD.WIDE.U32 R10, R0, c[0x0][0x178], RZ ;  /* 0x00005e00000a9a25 */ /* 0x000fc800078e00ff */
[----:B------:R-:W-:Y:S01]  /*0da0*/  @!P1 IMAD R2, R0, c[0x0][0x17c], R2 ;  /* 0x00005f0000029a24 */ /* 0x000fe200078e0202 */
[----:B------:R-:W-:Y:S01]  /*0db0*/  @!P1 MOV R14, R10 ;  /* 0x0000000a000e9202 */ /* 0x000fe20000000f00 */
[----:B------:R-:W-:-:S04]  /*0dc0*/  @P0 IMAD.WIDE.U32 R236, R3, c[0x0][0x198], RZ ;  /* 0x0000660003ec0a25 */ /* 0x000fc800078e00ff */
[----:B------:R-:W-:Y:S01]  /*0dd0*/  @P1 IMAD R7, R223, c[0x0][0x194], R15 ;  /* 0x00006500df071a24 */ /* 0x000fe200078e020f */
[----:B------:R-:W-:Y:S01]  /*0de0*/  @!P1 IADD3 R7, R11, R2, RZ ;  /* 0x000000020b079210 */ /* 0x000fe20007ffe0ff */
[----:B------:R-:W-:Y:S01]  /*0df0*/  @P0 IMAD R3, R3, c[0x0][0x19c], R237 ;  /* 0x0000670003030a24 */ /* 0x000fe200078e02ed */
[----:B------:R-:W-:Y:S05]  /*0e00*/  @P0 BRA `(.L_x_152) ;  /* 0x000000b000000947 */ /* 0x000fea0003800000 */
[----:B------:R-:W-:Y:S01]  /*0e10*/  SHF.R.S32.HI R3, RZ, 0x1f, R4 ;  /* 0x0000001fff037819 */ /* 0x000fe20000011404 */
[----:B------:R-:W-:Y:S01]  /*0e20*/  IMAD.WIDE.U32 R10, R4, c[0x0][0x198], RZ ;  /* 0x00006600040a7a25 */ /* 0x000fe200078e00ff */
[----:B------:R-:W-:-:S03]  /*0e30*/  SHF.R.S32.HI R2, RZ, 0x1f, R0 ;  /* 0x0000001fff027819 */ /* 0x000fc60000011400 */
[----:B------:R-:W-:Y:S02]  /*0e40*/  IMAD R3, R3, c[0x0][0x198], RZ ;  /* 0x0000660003037a24 */ /* 0x000fe400078e02ff */
[----:B------:R-:W-:Y:S02]  /*0e50*/  IMAD R2, R2, c[0x0][0x180], RZ ;  /* 0x0000600002027a24 */ /* 0x000fe400078e02ff */
[----:B------:R-:W-:Y:S02]  /*0e60*/  IMAD R3, R4, c[0x0][0x19c], R3 ;  /* 0x0000670004037a24 */ /* 0x000fe400078e0203 */
[----:B------:R-:W-:-:S03]  /*0e70*/  IMAD R2, R0, c[0x0][0x184], R2 ;  /* 0x0000610000027a24 */ /* 0x000fc600078e0202 */
[----:B------:R-:W-:-:S05]  /*0e80*/  IADD3 R11, R11, R3, RZ ;  /* 0x000000030b0b7210 */ /* 0x000fca0007ffe0ff */
[----:B------:R-:W-:-:S05]  /*0e90*/  IMAD.WIDE.U32 R10, R0, c[0x0][0x180], R10 ;  /* 0x00006000000a7a25 */ /* 0x000fca00078e000a */
[----:B------:R-:W-:Y:S02]  /*0ea0*/  IADD3 R3, R11, R2, RZ ;  /* 0x000000020b037210 */ /* 0x000fe40007ffe0ff */
[----:B------:R-:W-:Y:S02]  /*0eb0*/  MOV R236, R10 ;  /* 0x0000000a00ec7202 */ /* 0x000fe40000000f00 */
.L_x_152:
[----:B------:R-:W-:Y:S02]  /*0ec0*/  IABS R6, c[0x0][0x1c8] ;  /* 0x0000720000067a13 */ /* 0x000fe40000000000 */
[----:B------:R-:W-:Y:S02]  /*0ed0*/  SHF.R.S32.HI R22, RZ, 0x1f, R26 ;  /* 0x0000001fff167819 */ /* 0x000fe4000001141a */
[----:B------:R-:W1:Y:S08]  /*0ee0*/  I2F.RP R10, R6 ;  /* 0x00000006000a7306 */ /* 0x000e700000209400 */
[----:B-1----:R-:W1:Y:S02]  /*0ef0*/  MUFU.RCP R10, R10 ;  /* 0x0000000a000a7308 */ /* 0x002e640000001000 */
[----:B-1----:R-:W-:-:S06]  /*0f00*/  IADD3 R10, R10, 0xffffffe, RZ ;  /* 0x0ffffffe0a0a7810 */ /* 0x002fcc0007ffe0ff */
[----:B------:R-:W1:Y:S02]  /*0f10*/  F2I.FTZ.U32.TRUNC.NTZ R11, R10 ;  /* 0x0000000a000b7305 */ /* 0x000e64000021f000 */
[----:B-1----:R-:W-:Y:S02]  /*0f20*/  IMAD.MOV R2, RZ, RZ, -R11 ;  /* 0x000000ffff027224 */ /* 0x002fe400078e0a0b */
[----:B------:R-:W-:Y:S02]  /*0f30*/  IMAD.MOV.U32 R10, RZ, RZ, RZ ;  /* 0x000000ffff0a7224 */ /* 0x000fe400078e00ff */
[----:B------:R-:W-:Y:S01]  /*0f40*/  IMAD R5, R2, R6, RZ ;  /* 0x0000000602057224 */ /* 0x000fe200078e02ff */
[----:B------:R-:W-:-:S03]  /*0f50*/  IABS R2, R26 ;  /* 0x0000001a00027213 */ /* 0x000fc60000000000 */
[----:B------:R-:W-:-:S04]  /*0f60*/  IMAD.HI.U32 R10, R11, R5, R10 ;  /* 0x000000050b0a7227 */ /* 0x000fc800078e000a */
[----:B------:R-:W-:-:S04]  /*0f70*/  IMAD.MOV.U32 R5, RZ, RZ, R2 ;  /* 0x000000ffff057224 */ /* 0x000fc800078e0002 */
        /* <DEDUP_REMOVED lines=10> */
[----:B------:R-:W-:-:S04]  /*1020*/  @P0 IMAD.IADD R2, R4, 0x1, R8 ;  /* 0x0000000104020824 */ /* 0x000fc800078e0208 */
[----:B------:R-:W-:Y:S02]  /*1030*/  @P0 IMAD.WIDE.U32 R16, R2, c[0x0][0x1a0], RZ ;  /* 0x0000680002100a25 */ /* 0x000fe400078e00ff */
[----:B------:R-:W-:Y:S02]  /*1040*/  @P3 IADD3 R186, R186, 0x1, RZ ;  /* 0x00000001baba3810 */ /* 0x000fe40007ffe0ff */
[----:B------:R-:W-:-:S04]  /*1050*/  @P0 IMAD R2, R2, c[0x0][0x1a4], R17 ;  /* 0x0000690002020a24 */ /* 0x000fc800078e0211 */
[----:B------:R-:W-:Y:S02]  /*1060*/  @!P1 IADD3 R186, -R186, RZ, RZ ;  /* 0x000000ffbaba9210 */ /* 0x000fe40007ffe1ff */
[----:B------:R-:W-:Y:S01]  /*1070*/  @!P2 LOP3.LUT R186, RZ, c[0x0][0x1c8], RZ, 0x33, !PT ;  /* 0x00007200ffbaaa12 */ /* 0x000fe200078e33ff */
        /* <DEDUP_REMOVED lines=12> */
.L_x_153:
[----:B------:R-:W-:Y:S01]  /*1140*/  SHF.R.S32.HI R13, RZ, 0x1f, R154 ;  /* 0x0000001fff0d7819 */ /* 0x000fe2000001149a */
[----:B------:R-:W-:Y:S01]  /*1150*/  IMAD.IADD R219, R155, 0x1, -R159 ;  /* 0x000000019bdb7824 */ /* 0x000fe200078e0a9f */
[----:B------:R-:W-:Y:S01]  /*1160*/  IADD3 R153, R184, -0x1, RZ ;  /* 0xffffffffb8997810 */ /* 0x000fe20007ffe0ff */
[----:B------:R-:W-:Y:S01]  /*1170*/  IMAD R22, R22, c[0x0][0x1a8], RZ ;  /* 0x00006a0016167a24 */ /* 0x000fe200078e02ff */
[CC--:B------:R-:W-:Y:S01]  /*1180*/  LEA.HI R224, R13.reuse, R154.reuse, RZ, 0x2 ;  /* 0x0000009a0de07211 */ /* 0x0c0fe200078f10ff */
[----:B------:R-:W-:Y:S01]  /*1190*/  IMAD.MOV.U32 R221, RZ, RZ, 0x7 ;  /* 0x00000007ffdd7424 */ /* 0x000fe200078e00ff */
[CC--:B------:R-:W-:Y:S01]  /*11a0*/  LEA.HI R5, R13.reuse, R154.reuse, RZ, 0x3 ;  /* 0x0000009a0d057211 */ /* 0x0c0fe200078f18ff */
[----:B------:R-:W-:Y:S01]  /*11b0*/  IMAD R22, R26, c[0x0][0x1ac], R22 ;  /* 0x00006b001a167a24 */ /* 0x000fe200078e0216 */
[----:B------:R-:W-:Y:S01]  /*11c0*/  LOP3.LUT R242, R224, 0xfffffffc, RZ, 0xc0, !PT ;  /* 0xfffffffce0f27812 */ /* 0x000fe200078ec0ff */
[C---:B------:R-:W-:Y:S01]  /*11d0*/  IMAD.SHL.U32 R238, R154.reuse, 0x2, RZ ;  /* 0x000000029aee7824 */ /* 0x040fe200078e00ff */
[----:B------:R-:W-:Y:S01]  /*11e0*/  SHF.R.S32.HI R9, RZ, 0x3, R5 ;  /* 0x00000003ff097819 */ /* 0x000fe20000011405 */
[----:B------:R-:W-:Y:S01]  /*11f0*/  IMAD.MOV.U32 R250, RZ, RZ, R153 ;  /* 0x000000fffffa7224 */ /* 0x000fe200078e0099 */
[----:B------:R-:W-:Y:S01]  /*1200*/  SHF.R.S32.HI R20, RZ, 0x2, R224 ;  /* 0x00000002ff147819 */ /* 0x000fe200000114e0 */
[----:B------:R-:W-:Y:S01]  /*1210*/  IMAD.IADD R242, R154, 0x1, -R242 ;  /* 0x000000019af27824 */ /* 0x000fe200078e0af2 */
[----:B------:R-:W-:Y:S01]  /*1220*/  LEA.HI R32, R13, R154, RZ, 0x5 ;  /* 0x0000009a0d207211 */ /* 0x000fe200078f28ff */
[C---:B------:R-:W-:Y:S01]  /*1230*/  IMAD.SHL.U32 R4, R9.reuse, 0x40, RZ ;  /* 0x0000004009047824 */ /* 0x040fe200078e00ff */
[----:B------:R-:W-:Y:S01]  /*1240*/  IADD3 R6, R20, 0x20, RZ ;  /* 0x0000002014067810 */ /* 0x000fe20007ffe0ff */
[----:B------:R-:W-:Y:S01]  /*1250*/  IMAD.SHL.U32 R242, R242, 0x8, RZ ;  /* 0x00000008f2f27824 */ /* 0x000fe200078e00ff */
[----:B------:R-:W-:Y:S01]  /*1260*/  SHF.R.S32.HI R21, RZ, 0x1f, R20 ;  /* 0x0000001fff157819 */ /* 0x000fe20000011414 */
[----:B------:R-:W-:Y:S01]  /*1270*/  IMAD.SHL.U32 R9, R9, 0x8, RZ ;  /* 0x0000000809097824 */ /* 0x000fe200078e00ff */
[----:B------:R-:W-:-:S02]  /*1280*/  LOP3.LUT R4, R4, 0xc0, RZ, 0xc0, !PT ;  /* 0x000000c004047812 */ /* 0x000fc400078ec0ff */
[----:B------:R-:W-:Y:S01]  /*1290*/  SHF.R.S32.HI R243, RZ, 0x1f, R242 ;  /* 0x0000001ffff37819 */ /* 0x000fe200000114f2 */
[----:B------:R-:W-:Y:S01]  /*12a0*/  IMAD.WIDE R226, R226, 0x80, R20 ;  /* 0x00000080e2e27825 */ /* 0x000fe200078e0214 */
[----:B------:R-:W-:Y:S02]  /*12b0*/  LOP3.LUT R0, R4, 0x18, R242, 0xf8, !PT ;  /* 0x0000001804007812 */ /* 0x000fe400078ef8f2 */
[----:B------:R-:W-:Y:S01]  /*12c0*/  SHF.R.U32.HI R4, RZ, 0x3, R4 ;  /* 0x00000003ff047819 */ /* 0x000fe20000011604 */
[--C-:B------:R-:W-:Y:S01]  /*12d0*/  IMAD.WIDE.U32 R10, R20, c[0x0][0x198], R242.reuse ;  /* 0x00006600140a7a25 */ /* 0x100fe200078e00f2 */
[----:B------:R-:W-:Y:S02]  /*12e0*/  ISETP.GE.AND P5, PT, R6, R219, PT ;  /* 0x000000db0600720c */ /* 0x000fe40003fa6270 */
[----:B------:R-:W-:Y:S01]  /*12f0*/  IADD3 R14, P1, R242, R14, RZ ;  /* 0x0000000ef20e7210 */ /* 0x000fe20007f3e0ff */
[----:B------:R-:W-:Y:S01]  /*1300*/  IMAD.WIDE.U32 R28, R20, c[0x0][0x1a0], R242 ;  /* 0x00006800141c7a25 */ /* 0x000fe200078e00f2 */
[----:B------:R-:W-:-:S02]  /*1310*/  LOP3.LUT R4, R0, R4, RZ, 0x3c, !PT ;  /* 0x0000000400047212 */ /* 0x000fc400078e3cff */
[C---:B------:R-:W-:Y:S01]  /*1320*/  IADD3 R217, R20.reuse, 0x60, RZ ;  /* 0x0000006014d97810 */ /* 0x040fe20007ffe0ff */
[----:B------:R-:W-:Y:S01]  /*1330*/  IMAD R0, R21, c[0x0][0x198], RZ ;  /* 0x0000660015007a24 */ /* 0x000fe200078e02ff */
[C---:B------:R-:W-:Y:S01]  /*1340*/  IADD3 R218, R20.reuse, 0x40, RZ ;  /* 0x0000004014da7810 */ /* 0x040fe20007ffe0ff */
[----:B------:R-:W-:Y:S01]  /*1350*/  IMAD.X R15, R243, 0x1, R7, P1 ;  /* 0x00000001f30f7824 */ /* 0x000fe200008e0607 */
[-C--:B------:R-:W-:Y:S01]  /*1360*/  ISETP.GE.AND P1, PT, R217, R219.reuse, PT ;  /* 0x000000dbd900720c */ /* 0x080fe20003f26270 */
[----:B------:R-:W-:Y:S01]  /*1370*/  IMAD R0, R20, c[0x0][0x19c], R0 ;  /* 0x0000670014007a24 */ /* 0x000fe200078e0200 */
[----:B------:R-:W-:Y:S01]  /*1380*/  IADD3 R236, P2, R236, R10, RZ ;  /* 0x0000000aecec7210 */ /* 0x000fe20007f5e0ff */
[----:B------:R-:W-:Y:S01]  /*1390*/  IMAD.WIDE.U32 R26, R26, c[0x0][0x1a8], R14 ;  /* 0x00006a001a1a7a25 */ /* 0x000fe200078e000e */
[----:B------:R-:W-:Y:S02]  /*13a0*/  ISETP.GE.AND P3, PT, R218, R219, PT ;  /* 0x000000dbda00720c */ /* 0x000fe40003f66270 */
[----:B------:R-:W-:Y:S01]  /*13b0*/  LEA.HI R224, R224, R20, RZ, 0x1 ;  /* 0x00000014e0e07211 */ /* 0x000fe200078f08ff */
[----:B------:R-:W-:Y:S01]  /*13c0*/  IMAD.IADD R23, R27, 0x1, R22 ;  /* 0x000000011b177824 */ /* 0x000fe200078e0216 */
[----:B------:R-:W-:Y:S01]  /*13d0*/  IADD3.X R237, R3, R11, R0, P2, !PT ;  /* 0x0000000b03ed7210 */ /* 0x000fe200017fe400 */
[----:B------:R-:W-:Y:S01]  /*13e0*/  @!P5 IMAD.MOV.U32 R14, RZ, RZ, R26 ;  /* 0x000000ffff0ed224 */ /* 0x000fe200078e001a */
[----:B------:R-:W-:Y:S01]  /*13f0*/  @!P5 IADD3 R18, P2, R226, 0x20, RZ ;  /* 0x00000020e212d810 */ /* 0x000fe20007f5e0ff */
[--C-:B------:R-:W-:Y:S01]  /*1400*/  @!P5 IMAD.MOV.U32 R15, RZ, RZ, R23.reuse ;  /* 0x000000ffff0fd224 */ /* 0x100fe200078e0017 */
[----:B------:R-:W-:Y:S01]  /*1410*/  LOP3.LUT R224, R224, 0x7fffffe, RZ, 0xc0, !PT ;  /* 0x07fffffee0e07812 */ /* 0x000fe200078ec0ff */
[----:B------:R-:W-:Y:S01]  /*1420*/  @!P1 IMAD.MOV.U32 R27, RZ, RZ, R23 ;  /* 0x000000ffff1b9224 */ /* 0x000fe200078e0017 */
[C---:B------:R-:W-:Y:S01]  /*1430*/  ISETP.GE.AND P0, PT, R20.reuse, R219, PT ;  /* 0x000000db1400720c */ /* 0x040fe20003f06270 */
[--C-:B------:R-:W-:Y:S01]  /*1440*/  @!P5 IMAD.X R8, RZ, RZ, R227.reuse, P2 ;  /* 0x000000ffff08d224 */ /* 0x100fe200010e06e3 */
[----:B------:R-:W-:Y:S01]  /*1450*/  SHF.R.S32.HI R158, RZ, 0x5, R32 ;  /* 0x00000005ff9e7819 */ /* 0x000fe20000011420 */
[----:B------:R-:W-:Y:S01]  /*1460*/  IMAD.IADD R224, R20, 0x1, -R224 ;  /* 0x0000000114e07824 */ /* 0x000fe200078e0ae0 */
[----:B------:R-:W-:Y:S01]  /*1470*/  @!P1 IADD3 R0, P2, R226, 0x60, RZ ;  /* 0x00000060e2009810 */ /* 0x000fe20007f5e0ff */
[----:B------:R-:W-:Y:S01]  /*1480*/  @!P5 IMAD R8, R8, c[0x0][0x190], RZ ;  /* 0x000064000808da24 */ /* 0x000fe200078e02ff */
[----:B------:R-:W-:Y:S01]  /*1490*/  @!P3 IADD3 R24, P4, R226, 0x40, RZ ;  /* 0x00000040e218b810 */ /* 0x000fe20007f9e0ff */
[----:B------:R-:W-:Y:S01]  /*14a0*/  IMAD R224, R158, 0x8, R224 ;  /* 0x000000089ee07824 */ /* 0x000fe200078e02e0 */
[----:B------:R-:W-:Y:S01]  /*14b0*/  IADD3 R16, P6, R16, R28, RZ ;  /* 0x0000001c10107210 */ /* 0x000fe20007fde0ff */
[--C-:B------:R-:W-:Y:S01]  /*14c0*/  @!P1 IMAD.X R7, RZ, RZ, R227.reuse, P2 ;  /* 0x000000ffff079224 */ /* 0x100fe200010e06e3 */
[----:B------:R-:W-:Y:S01]  /*14d0*/  SHF.R.S32.HI R188, RZ, 0x1f, R186 ;  /* 0x0000001fffbc7819 */ /* 0x000fe200000114ba */
[----:B------:R-:W-:Y:S01]  /*14e0*/  IMAD.U32 R224, R224, 0x20, R4 ;  /* 0x00000020e0e07824 */ /* 0x000fe200078e0004 */
[----:B------:R-:W-:Y:S01]  /*14f0*/  LOP3.LUT R5, R5, 0xfffffff8, RZ, 0xc0, !PT ;  /* 0xfffffff805057812 */ /* 0x000fe200078ec0ff */
[----:B------:R-:W-:Y:S01]  /*1500*/  @!P3 IMAD.X R3, RZ, RZ, R227, P4 ;  /* 0x000000ffff03b224 */ /* 0x000fe200020e06e3 */
[----:B------:R-:W-:Y:S01]  /*1510*/  LEA.HI R13, R13, R154, RZ, 0x4 ;  /* 0x0000009a0d0d7211 */ /* 0x000fe200078f20ff */
[----:B------:R-:W-:Y:S01]  /*1520*/  @!P1 IMAD R7, R7, c[0x0][0x190], RZ ;  /* 0x0000640007079a24 */ /* 0x000fe200078e02ff */
[----:B------:R-:W-:Y:S01]  /*1530*/  LOP3.LUT R161, R32, 0xffffffe0, RZ, 0xc0, !PT ;  /* 0xffffffe020a17812 */ /* 0x000fe200078ec0ff */
[----:B------:R-:W-:Y:S01]  /*1540*/  @!P0 IMAD R4, R227, c[0x0][0x190], RZ ;  /* 0x00006400e3048a24 */ /* 0x000fe200078e02ff */
[----:B------:R-:W-:Y:S01]  /*1550*/  IADD3 R228, R225, -c[0x0][0x2e4], -R155 ;  /* 0x8000b900e1e47a10 */ /* 0x000fe20007ffe89b */
[--C-:B------:R-:W-:Y:S01]  /*1560*/  @!P0 IMAD.MOV.U32 R22, RZ, RZ, R26.reuse ;  /* 0x000000ffff168224 */ /* 0x100fe200078e001a */
[----:B------:R-:W-:Y:S01]  /*1570*/  LOP3.LUT R238, R238, 0x6, RZ, 0xc0, !PT ;  /* 0x00000006eeee7812 */ /* 0x000fe200078ec0ff */
[----:B------:R-:W-:-:S02]  /*1580*/  @!P3 IMAD.MOV.U32 R10, RZ, RZ, R26 ;  /* 0x000000ffff0ab224 */ /* 0x000fc400078e001a */
[----:B------:R-:W-:Y:S02]  /*1590*/  @!P3 IMAD.MOV.U32 R11, RZ, RZ, R23 ;  /* 0x000000ffff0bb224 */ /* 0x000fe400078e0017 */
[----:B------:R-:W-:Y:S02]  /*15a0*/  @!P3 IMAD R3, R3, c[0x0][0x190], RZ ;  /* 0x000064000303ba24 */ /* 0x000fe400078e02ff */
[----:B------:R-:W-:Y:S02]  /*15b0*/  @!P5 IMAD R8, R18, c[0x0][0x194], R8 ;  /* 0x000065001208da24 */ /* 0x000fe400078e0208 */
[C---:B------:R-:W-:Y:S02]  /*15c0*/  @!P1 IMAD R7, R0.reuse, c[0x0][0x194], R7 ;  /* 0x0000650000079a24 */ /* 0x040fe400078e0207 */
[----:B------:R-:W-:-:S04]  /*15d0*/  @!P1 IMAD.WIDE.U32 R26, R0, c[0x0][0x190], R26 ;  /* 0x00006400001a9a25 */ /* 0x000fc800078e001a */
[C---:B------:R-:W-:Y:S02]  /*15e0*/  @!P0 IMAD R4, R226.reuse, c[0x0][0x194], R4 ;  /* 0x00006500e2048a24 */ /* 0x040fe400078e0204 */
[----:B------:R-:W-:-:S04]  /*15f0*/  @!P0 IMAD.WIDE.U32 R22, R226, c[0x0][0x190], R22 ;  /* 0x00006400e2168a25 */ /* 0x000fc800078e0016 */
[----:B------:R-:W-:-:S04]  /*1600*/  @!P5 IMAD.WIDE.U32 R18, R18, c[0x0][0x190], R14 ;  /* 0x000064001212da25 */ /* 0x000fc800078e000e */
[----:B------:R-:W-:Y:S01]  /*1610*/  IMAD R0, R21, c[0x0][0x1a0], RZ ;  /* 0x0000680015007a24 */ /* 0x000fe200078e02ff */
[----:B------:R-:W-:Y:S01]  /*1620*/  @!P5 LEA R14, P2, R18, c[0x0][0x160], 0x1 ;  /* 0x00005800120eda11 */ /* 0x000fe200078408ff */
[C---:B------:R-:W-:Y:S02]  /*1630*/  @!P3 IMAD R3, R24.reuse, c[0x0][0x194], R3 ;  /* 0x000065001803ba24 */ /* 0x040fe400078e0203 */
[----:B------:R-:W-:Y:S01]  /*1640*/  @!P3 IMAD.WIDE.U32 R24, R24, c[0x0][0x190], R10 ;  /* 0x000064001818ba25 */ /* 0x000fe200078e000a */
[----:B------:R-:W-:-:S03]  /*1650*/  @!P0 LEA R10, P4, R22, c[0x0][0x160], 0x1 ;  /* 0x00005800160a8a11 */ /* 0x000fc600078808ff */
[----:B------:R-:W-:Y:S02]  /*1660*/  @!P0 IMAD.IADD R4, R23, 0x1, R4 ;  /* 0x0000000117048824 */ /* 0x000fe400078e0204 */
[----:B------:R-:W-:Y:S02]  /*1670*/  @!P5 IMAD.IADD R8, R19, 0x1, R8 ;  /* 0x000000011308d824 */ /* 0x000fe400078e0208 */
[----:B------:R-:W-:Y:S01]  /*1680*/  IMAD R0, R20, c[0x0][0x1a4], R0 ;  /* 0x0000690014007a24 */ /* 0x000fe200078e0200 */
[----:B------:R-:W-:Y:S01]  /*1690*/  @!P0 LEA.HI.X R11, R22, c[0x0][0x164], R4, 0x1, P4 ;  /* 0x00005900160b8a11 */ /* 0x000fe200020f0c04 */
[----:B------:R-:W-:Y:S01]  /*16a0*/  @!P3 IMAD.IADD R3, R25, 0x1, R3 ;  /* 0x000000011903b824 */ /* 0x000fe200078e0203 */
[----:B------:R-:W-:Y:S01]  /*16b0*/  @!P5 LEA.HI.X R15, R18, c[0x0][0x164], R8, 0x1, P2 ;  /* 0x00005900120fda11 */ /* 0x000fe200010f0c08 */
[----:B------:R-:W-:Y:S01]  /*16c0*/  @!P1 IMAD.IADD R7, R27, 0x1, R7 ;  /* 0x000000011b079824 */ /* 0x000fe200078e0207 */
[----:B------:R-:W-:Y:S01]  /*16d0*/  IADD3.X R17, R2, R29, R0, P6, !PT ;  /* 0x0000001d02117210 */ /* 0x000fe200037fe400 */
[----:B------:R-:W-:Y:S01]  /*16e0*/  IMAD.SHL.U32 R224, R224, 0x2, RZ ;  /* 0x00000002e0e07824 */ /* 0x000fe200078e00ff */
[----:B------:R-:W-:Y:S01]  /*16f0*/  @!P3 LEA R18, P4, R24, c[0x0][0x160], 0x1 ;  /* 0x000058001812ba11 */ /* 0x000fe200078808ff */
[----:B------:R-:W-:Y:S01]  /*1700*/  IMAD.MOV.U32 R2, RZ, RZ, c[0x0][0x198] ;  /* 0x00006600ff027624 */ /* 0x000fe200078e00ff */
[----:B------:R-:W-:Y:S01]  /*1710*/  @!P1 LEA R22, P2, R26, c[0x0][0x160], 0x1 ;  /* 0x000058001a169a11 */ /* 0x000fe200078408ff */
[----:B------:R-:W-:Y:S01]  /*1720*/  IMAD R4, R153, -0x80, R225 ;  /* 0xffffff8099047824 */ /* 0x000fe200078e02e1 */
[----:B------:R-:W-:Y:S01]  /*1730*/  @!P3 LEA.HI.X R19, R24, c[0x0][0x164], R3, 0x1, P4 ;  /* 0x000059001813ba11 */ /* 0x000fe200020f0c03 */
[----:B------:R-:W-:Y:S01]  /*1740*/  IMAD R240, R188, c[0x0][0x1b0], RZ ;  /* 0x00006c00bcf07a24 */ /* 0x000fe200078e02ff */
[----:B------:R-:W-:Y:S01]  /*1750*/  @!P1 LEA.HI.X R23, R26, c[0x0][0x164], R7, 0x1, P2 ;  /* 0x000059001a179a11 */ /* 0x000fe200010f0c07 */
[----:B------:R-:W-:Y:S01]  /*1760*/  @!PT LDS RZ, [RZ] ;  /* 0x00000000fffff984 */ /* 0x000fe20000000800 */
[----:B------:R-:W-:Y:S01]  /*1770*/  @!PT LDS RZ, [RZ] ;  /* 0x00000000fffff984 */ /* 0x000fe20000000800 */
[----:B------:R-:W-:Y:S01]  /*1780*/  @!PT LDS RZ, [RZ] ;  /* 0x00000000fffff984 */ /* 0x000fe20000000800 */
[----:B------:R1:W-:Y:S01]  /*1790*/  @!P0 LDGSTS.E.BYPASS.LTC128B.128 [R224], [R10.64] ;  /* 0x000000000ae08fae */ /* 0x0003e2000b901d48 */
[----:B------:R-:W-:Y:S01]  /*17a0*/  SHF.L.U64.HI R3, R2, R221, c[0x0][0x19c] ;  /* 0x0000670002037619 */ /* 0x000fe200000102dd */
[----:B------:R-:W-:Y:S01]  /*17b0*/  IMAD R240, R186, c[0x0][0x1b4], R240 ;  /* 0x00006d00baf07a24 */ /* 0x000fe200078e02f0 */
[-C--:B------:R-:W-:Y:S01]  /*17c0*/  ISETP.GE.AND P2, PT, R20, R4.reuse, PT ;  /* 0x000000041400720c */ /* 0x080fe20003f46270 */
[----:B------:R-:W-:Y:S01]  /*17d0*/  IMAD.WIDE.U32 R236, R186, c[0x0][0x1b0], R236 ;  /* 0x00006c00baec7a25 */ /* 0x000fe200078e00ec */
[-C--:B------:R-:W-:Y:S01]  /*17e0*/  ISETP.GE.AND P0, PT, R6, R4.reuse, PT ;  /* 0x000000040600720c */ /* 0x080fe20003f06270 */
[----:B------:R2:W-:Y:S01]  /*17f0*/  @!P5 LDGSTS.E.BYPASS.LTC128B.128 [R224+0x800], [R14.64] ;  /* 0x008000000ee0dfae */ /* 0x0005e2000b901d48 */
[----:B------:R-:W-:Y:S01]  /*1800*/  SHF.R.S32.HI R8, RZ, 0x1f, R153 ;  /* 0x0000001fff087819 */ /* 0x000fe20000011499 */
[----:B------:R-:W-:Y:S01]  /*1810*/  IMAD.IADD R241, R237, 0x1, R240 ;  /* 0x00000001edf17824 */ /* 0x000fe200078e02f0 */
[-C--:B------:R-:W-:Y:S01]  /*1820*/  ISETP.GE.AND P4, PT, R20, R4.reuse, PT ;  /* 0x000000041400720c */ /* 0x080fe20003f86270 */
[----:B------:R-:W-:Y:S01]  /*1830*/  IMAD.SHL.U32 R152, R2, 0x80, RZ ;  /* 0x0000008002987824 */ /* 0x000fe200078e00ff */
[----:B------:R3:W-:Y:S01]  /*1840*/  @!P3 LDGSTS.E.BYPASS.LTC128B.128 [R224+0x1000], [R18.64] ;  /* 0x0100000012e0bfae */ /* 0x0007e2000b901d48 */
[----:B------:R-:W-:Y:S01]  /*1850*/  IMAD.MOV.U32 R240, RZ, RZ, R236 ;  /* 0x000000fffff07224 */ /* 0x000fe200078e00ec */
[-C--:B------:R-:W-:Y:S01]  /*1860*/  ISETP.GE.AND P6, PT, R218, R4.reuse, PT ;  /* 0x00000004da00720c */ /* 0x080fe20003fc6270 */
[----:B------:R-:W-:Y:S01]  /*1870*/  IMAD.MOV.U32 R0, RZ, RZ, c[0x0][0x19c] ;  /* 0x00006700ff007624 */ /* 0x000fe200078e00ff */
[----:B------:R4:W-:Y:S01]  /*1880*/  @!P1 LDGSTS.E.BYPASS.LTC128B.128 [R224+0x1800], [R22.64] ;  /* 0x0180000016e09fae */ /* 0x0009e2000b901d48 */
[----:B------:R-:W-:Y:S01]  /*1890*/  ISETP.GE.AND P1, PT, R217, R4, PT ;  /* 0x00000004d900720c */ /* 0x000fe20003f26270 */
[----:B------:R-:W-:-:S02]  /*18a0*/  IMAD.MOV.U32 R7, RZ, RZ, c[0x0][0x1a0] ;  /* 0x00006800ff077624 */ /* 0x000fc400078e00ff */
[----:B------:R-:W-:Y:S02]  /*18b0*/  IMAD R188, R188, c[0x0][0x1b8], RZ ;  /* 0x00006e00bcbc7a24 */ /* 0x000fe400078e02ff */
[C---:B------:R-:W-:Y:S01]  /*18c0*/  IMAD.SHL.U32 R222, R7.reuse, 0x80, RZ ;  /* 0x0000008007de7824 */ /* 0x040fe200078e00ff */
[----:B------:R-:W-:Y:S01]  /*18d0*/  SHF.L.U64.HI R221, R7, R221, c[0x0][0x1a4] ;  /* 0x0000690007dd7619 */ /* 0x000fe200000102dd */
[C---:B------:R-:W-:Y:S02]  /*18e0*/  IMAD R188, R186.reuse, c[0x0][0x1bc], R188 ;  /* 0x00006f00babc7a24 */ /* 0x040fe400078e02bc */
[----:B------:R-:W-:-:S04]  /*18f0*/  IMAD.WIDE.U32 R186, R186, c[0x0][0x1b8], R16 ;  /* 0x00006e00baba7a25 */ /* 0x000fc800078e0010 */
[-C--:B-1----:R-:W-:Y:S02]  /*1900*/  IMAD R10, R3, R153.reuse, RZ ;  /* 0x00000099030a7224 */ /* 0x082fe400078e02ff */
[----:B------:R-:W-:Y:S02]  /*1910*/  IMAD R12, R221, R153, RZ ;  /* 0x00000099dd0c7224 */ /* 0x000fe400078e02ff */
[-C--:B------:R-:W-:Y:S02]  /*1920*/  IMAD R10, R8, R152.reuse, R10 ;  /* 0x00000098080a7224 */ /* 0x080fe400078e020a */
[----:B--2---:R-:W-:-:S04]  /*1930*/  IMAD.WIDE.U32 R14, R153, R152, R240 ;  /* 0x00000098990e7225 */ /* 0x004fc800078e00f0 */
[----:B------:R-:W-:Y:S01]  /*1940*/  IMAD.IADD R15, R15, 0x1, R10 ;  /* 0x000000010f0f7824 */ /* 0x000fe200078e020a */
[----:B------:R-:W-:Y:S01]  /*1950*/  @!P0 LEA R11, P5, R2, R14, 0x5 ;  /* 0x0000000e020b8211 */ /* 0x000fe200078a28ff */
[----:B------:R-:W-:Y:S01]  /*1960*/  IMAD R8, R8, R222, R12 ;  /* 0x000000de08087224 */ /* 0x000fe200078e020c */
[----:B------:R-:W-:Y:S01]  /*1970*/  @!P2 LEA R20, P3, R14, c[0x0][0x168], 0x1 ;  /* 0x00005a000e14aa11 */ /* 0x000fe200078608ff */
[----:B------:R-:W-:Y:S01]  /*1980*/  IMAD.IADD R189, R187, 0x1, R188 ;  /* 0x00000001bbbd7824 */ /* 0x000fe200078e02bc */
[----:B------:R-:W-:Y:S01]  /*1990*/  @!P0 LEA.HI.X R10, R2, R15, R0, 0x5, P5 ;  /* 0x0000000f020a8211 */ /* 0x000fe200028f2c00 */
[----:B------:R-:W-:Y:S01]  /*19a0*/  IMAD.MOV.U32 R188, RZ, RZ, R186 ;  /* 0x000000ffffbc7224 */ /* 0x000fe200078e00ba */
[----:B------:R-:W-:Y:S01]  /*19b0*/  @!P2 LEA.HI.X R21, R14, c[0x0][0x16c], R15, 0x1, P3 ;  /* 0x00005b000e15aa11 */ /* 0x000fe200018f0c0f */
[----:B------:R-:W-:Y:S01]  /*19c0*/  IMAD.WIDE.U32 R16, R7, 0x40, RZ ;  /* 0x0000004007107825 */ /* 0x000fe200078e00ff */
[C---:B---3--:R-:W-:Y:S02]  /*19d0*/  @!P0 LEA R18, P5, R11.reuse, c[0x0][0x168], 0x1 ;  /* 0x00005a000b128a11 */ /* 0x048fe400078a08ff */
[-C--:B------:R-:W-:Y:S01]  /*19e0*/  ISETP.GE.AND P3, PT, R6, R4.reuse, PT ;  /* 0x000000040600720c */ /* 0x080fe20003f66270 */
[----:B------:R1:W-:Y:S01]  /*19f0*/  @!P2 LDGSTS.E.BYPASS.LTC128B.128 [R224+0x2000], [R20.64] ;  /* 0x0200000014e0afae */ /* 0x0003e2000b901d48 */
[----:B------:R-:W-:Y:S01]  /*1a00*/  @!P0 LEA.HI.X R19, R11, c[0x0][0x16c], R10, 0x1, P5 ;  /* 0x00005b000b138a11 */ /* 0x000fe200028f0c0a */
[----:B------:R-:W-:Y:S01]  /*1a10*/  IMAD.IADD R161, R154, 0x1, -R161 ;  /* 0x000000019aa17824 */ /* 0x000fe200078e0aa1 */
[----:B------:R-:W-:-:S02]  /*1a20*/  ISETP.GE.AND P5, PT, R217, R4, PT ;  /* 0x00000004d900720c */ /* 0x000fc40003fa6270 */
[----:B------:R-:W-:Y:S01]  /*1a30*/  ISETP.GE.AND P2, PT, R218, R4, PT ;  /* 0x00000004da00720c */ /* 0x000fe20003f46270 */
[----:B------:R-:W-:Y:S01]  /*1a40*/  IMAD.IADD R4, R154, 0x1, -R5 ;  /* 0x000000019a047824 */ /* 0x000fe200078e0a05 */
[----:B------:R2:W-:Y:S01]  /*1a50*/  @!P0 LDGSTS.E.BYPASS.LTC128B.128 [R224+0x2800], [R18.64] ;  /* 0x0280000012e08fae */ /* 0x0005e2000b901d48 */
[----:B------:R-:W-:Y:S01]  /*1a60*/  IMAD.SHL.U32 R5, R0, 0x40, RZ ;  /* 0x0000004000057824 */ /* 0x000fe200078e00ff */
[----:B------:R-:W-:Y:S02]  /*1a70*/  SHF.R.S32.HI R11, RZ, 0x4, R13 ;  /* 0x00000004ff0b7819 */ /* 0x000fe4000001140d */
[----:B------:R-:W-:Y:S02]  /*1a80*/  LEA.HI R215, R4, R4, RZ, 0x1 ;  /* 0x0000000404d77211 */ /* 0x000fe400078f08ff */
[----:B------:R-:W-:Y:S02]  /*1a90*/  LEA.HI R10, R13, R11, RZ, 0x1 ;  /* 0x0000000b0d0a7211 */ /* 0x000fe400078f08ff */
[----:B------:R-:W-:-:S02]  /*1aa0*/  SHF.R.S32.HI R33, RZ, 0x1, R215 ;  /* 0x00000001ff217819 */ /* 0x000fc400000114d7 */
[----:B------:R-:W-:Y:S02]  /*1ab0*/  LOP3.LUT R215, R215, 0x7fffffe, RZ, 0xc0, !PT ;  /* 0x07fffffed7d77812 */ /* 0x000fe400078ec0ff */
[----:B------:R-:W-:Y:S02]  /*1ac0*/  LOP3.LUT R13, R13, 0xfffffff0, RZ, 0xc0, !PT ;  /* 0xfffffff00d0d7812 */ /* 0x000fe400078ec0ff */
[----:B------:R-:W-:Y:S01]  /*1ad0*/  LOP3.LUT R10, R10, 0xfffffffe, RZ, 0xc0, !PT ;  /* 0xfffffffe0a0a7812 */ /* 0x000fe200078ec0ff */
[----:B------:R-:W-:Y:S01]  /*1ae0*/  IMAD.IADD R215, R4, 0x1, -R215 ;  /* 0x0000000104d77824 */ /* 0x000fe200078e0ad7 */
[----:B------:R-:W-:Y:S01]  /*1af0*/  SHF.R.S32.HI R160, RZ, 0x1f, R161 ;  /* 0x0000001fffa07819 */ /* 0x000fe200000114a1 */
[----:B------:R-:W-:Y:S02]  /*1b00*/  @!P5 IMAD R4, R0, 0x60, RZ ;  /* 0x000000600004d824 */ /* 0x000fe400078e02ff */
[----:B------:R-:W-:Y:S01]  /*1b10*/  IMAD.IADD R13, R154, 0x1, -R13 ;  /* 0x000000019a0d7824 */ /* 0x000fe200078e0a0d */
[----:B------:R-:W-:Y:S01]  /*1b20*/  LEA.HI R160, R160, R161, RZ, 0x2 ;  /* 0x000000a1a0a07211 */ /* 0x000fe200078f10ff */
[----:B------:R-:W-:-:S02]  /*1b30*/  IMAD.IADD R10, R11, 0x1, -R10 ;  /* 0x000000010b0a7824 */ /* 0x000fc400078e0a0a */
[----:B------:R-:W-:Y:S01]  /*1b40*/  IMAD.SHL.U32 R11, R33, 0x40, RZ ;  /* 0x00000040210b7824 */ /* 0x000fe200078e00ff */
[----:B------:R-:W-:Y:S01]  /*1b50*/  LEA.HI R157, R13, R13, RZ, 0x1 ;  /* 0x0000000d0d9d7211 */ /* 0x000fe200078f08ff */
[----:B------:R-:W-:Y:S01]  /*1b60*/  IMAD R215, R10, 0x8, R215 ;  /* 0x000000080ad77824 */ /* 0x000fe200078e02d7 */
[----:B------:R-:W-:Y:S01]  /*1b70*/  SHF.R.S32.HI R235, RZ, 0x2, R160 ;  /* 0x00000002ffeb7819 */ /* 0x000fe200000114a0 */
[----:B--2---:R-:W-:Y:S01]  /*1b80*/  IMAD.WIDE.U32 R18, R2, 0x40, RZ ;  /* 0x0000004002127825 */ /* 0x004fe200078e00ff */
[----:B------:R-:W-:Y:S02]  /*1b90*/  LOP3.LUT R11, R11, 0xc0, RZ, 0xc0, !PT ;  /* 0x000000c00b0b7812 */ /* 0x000fe400078ec0ff */
[----:B------:R-:W-:Y:S01]  /*1ba0*/  SHF.R.S32.HI R12, RZ, 0x1, R157 ;  /* 0x00000001ff0c7819 */ /* 0x000fe2000001149d */
[----:B------:R-:W-:Y:S01]  /*1bb0*/  IMAD.SHL.U32 R10, R10, 0x8, RZ ;  /* 0x000000080a0a7824 */ /* 0x000fe200078e00ff */
[----:B------:R-:W-:Y:S01]  /*1bc0*/  @!P6 IADD3 R6, P0, R14, R18, RZ ;  /* 0x000000120e06e210 */ /* 0x000fe20007f1e0ff */
[----:B------:R-:W-:Y:S01]  /*1bd0*/  IMAD R161, R153, 0x80, R238 ;  /* 0x0000008099a17824 */ /* 0x000fe200078e02ee */
[----:B------:R-:W-:-:S02]  /*1be0*/  LOP3.LUT R9, R11, 0x8, R9, 0xf8, !PT ;  /* 0x000000080b097812 */ /* 0x000fc400078ef809 */
[----:B------:R-:W-:Y:S01]  /*1bf0*/  @!P6 IADD3.X R5, R15, R19, R5, P0, !PT ;  /* 0x000000130f05e210 */ /* 0x000fe200007fe405 */
[----:B------:R-:W-:Y:S01]  /*1c00*/  @!P5 IMAD.WIDE.U32 R14, R2, 0x60, R14 ;  /* 0x00000060020ed825 */ /* 0x000fe200078e000e */
[C---:B-1----:R-:W-:Y:S02]  /*1c10*/  @!P6 LEA R20, P0, R6.reuse, c[0x0][0x168], 0x1 ;  /* 0x00005a000614ea11 */ /* 0x042fe400078008ff */
[----:B------:R-:W-:Y:S01]  /*1c20*/  SHF.R.U32.HI R11, RZ, 0x3, R11 ;  /* 0x00000003ff0b7819 */ /* 0x000fe2000001160b */
[----:B------:R-:W-:Y:S01]  /*1c30*/  @!P5 IMAD.IADD R4, R15, 0x1, R4 ;  /* 0x000000010f04d824 */ /* 0x000fe200078e0204 */
[----:B------:R-:W-:Y:S01]  /*1c40*/  @!P6 LEA.HI.X R21, R6, c[0x0][0x16c], R5, 0x1, P0 ;  /* 0x00005b000615ea11 */ /* 0x000fe200000f0c05 */
[----:B------:R-:W-:Y:S01]  /*1c50*/  IMAD.MOV.U32 R6, RZ, RZ, c[0x0][0x1a4] ;  /* 0x00006900ff067624 */ /* 0x000fe200078e00ff */
[C---:B------:R-:W-:Y:S02]  /*1c60*/  @!P5 LEA R18, P0, R14.reuse, c[0x0][0x168], 0x1 ;  /* 0x00005a000e12da11 */ /* 0x040fe400078008ff */
[----:B------:R-:W-:Y:S01]  /*1c70*/  LOP3.LUT R11, R9, R11, RZ, 0x3c, !PT ;  /* 0x0000000b090b7212 */ /* 0x000fe200078e3cff */
[----:B------:R1:W-:Y:S01]  /*1c80*/  @!P6 LDGSTS.E.BYPASS.LTC128B.128 [R224+0x3000], [R20.64] ;  /* 0x0300000014e0efae */ /* 0x0003e2000b901d48 */
[----:B------:R-:W-:Y:S01]  /*1c90*/  @!P5 LEA.HI.X R19, R14, c[0x0][0x16c], R4, 0x1, P0 ;  /* 0x00005b000e13da11 */ /* 0x000fe200000f0c04 */
[----:B------:R-:W-:Y:S01]  /*1ca0*/  IMAD.WIDE.U32 R14, R153, R222, R188 ;  /* 0x000000de990e7225 */ /* 0x000fe200078e00bc */
[----:B------:R-:W-:-:S02]  /*1cb0*/  SHF.R.S32.HI R4, RZ, 0x1f, R157 ;  /* 0x0000001fff047819 */ /* 0x000fc4000001149d */
[----:B------:R-:W-:Y:S01]  /*1cc0*/  SHF.R.S32.HI R9, RZ, 0x1f, R13 ;  /* 0x0000001fff097819 */ /* 0x000fe2000001140d */
[----:B------:R2:W-:Y:S01]  /*1cd0*/  @!P5 LDGSTS.E.BYPASS.LTC128B.128 [R224+0x3800], [R18.64] ;  /* 0x0380000012e0dfae */ /* 0x0005e2000b901d48 */
[----:B------:R-:W-:Y:S01]  /*1ce0*/  LEA.HI R4, R4, R12, RZ, 0x2 ;  /* 0x0000000c04047211 */ /* 0x000fe200078f10ff */
[----:B------:R-:W-:Y:S01]  /*1cf0*/  IMAD.SHL.U32 R5, R6, 0x40, RZ ;  /* 0x0000004006057824 */ /* 0x000fe200078e00ff */
[----:B------:R-:W-:Y:S01]  /*1d00*/  LEA.HI R9, R9, R13, RZ, 0x3 ;  /* 0x0000000d09097211 */ /* 0x000fe200078f18ff */
[----:B------:R-:W0:Y:S01]  /*1d10*/  LDGDEPBAR ;  /* 0x00000000000079af */ /* 0x000e220000000000 */
[----:B------:R-:W-:Y:S01]  /*1d20*/  LOP3.LUT R4, R4, 0xfffffffc, RZ, 0xc0, !PT ;  /* 0xfffffffc04047812 */ /* 0x000fe200078ec0ff */
[----:B------:R-:W-:Y:S01]  /*1d30*/  IMAD.IADD R15, R15, 0x1, R8 ;  /* 0x000000010f0f7824 */ /* 0x000fe200078e0208 */
[----:B------:R-:W-:Y:S01]  /*1d40*/  @!P2 IADD3 R8, P0, R14, R16, RZ ;  /* 0x000000100e08a210 */ /* 0x000fe20007f1e0ff */
[----:B------:R-:W-:Y:S01]  /*1d50*/  IMAD.SHL.U32 R9, R9, 0x20, RZ ;  /* 0x0000002009097824 */ /* 0x000fe200078e00ff */
[----:B------:R-:W-:Y:S01]  /*1d60*/  LOP3.LUT R157, R157, 0x7fffffe, RZ, 0xc0, !PT ;  /* 0x07fffffe9d9d7812 */ /* 0x000fe200078ec0ff */
[----:B------:R-:W-:Y:S01]  /*1d70*/  IMAD.IADD R4, R12, 0x1, -R4 ;  /* 0x000000010c047824 */ /* 0x000fe200078e0a04 */
[----:B------:R-:W-:Y:S01]  /*1d80*/  @!P2 IADD3.X R16, R15, R17, R5, P0, !PT ;  /* 0x000000110f10a210 */ /* 0x000fe200007fe405 */
[----:B------:R-:W-:Y:S01]  /*1d90*/  IMAD.U32 R215, R215, 0x20, R11 ;  /* 0x00000020d7d77824 */ /* 0x000fe200078e000b */
[----:B------:R-:W-:Y:S01]  /*1da0*/  @!P3 LEA R5, P0, R7, R14, 0x5 ;  /* 0x0000000e0705b211 */ /* 0x000fe200078028ff */
[----:B------:R-:W-:Y:S01]  /*1db0*/  IMAD.SHL.U32 R12, R4, 0x40, RZ ;  /* 0x00000040040c7824 */ /* 0x000fe200078e00ff */
[----:B------:R-:W-:Y:S01]  /*1dc0*/  LOP3.LUT R156, R9, 0xffffff00, RZ, 0xc0, !PT ;  /* 0xffffff00099c7812 */ /* 0x000fe200078ec0ff */
[----:B------:R-:W-:Y:S01]  /*1dd0*/  IMAD.IADD R157, R13, 0x1, -R157 ;  /* 0x000000010d9d7824 */ /* 0x000fe200078e0a9d */
[----:B------:R-:W-:Y:S01]  /*1de0*/  @!P3 LEA.HI.X R11, R7, R15, R6, 0x5, P0 ;  /* 0x0000000f070bb211 */ /* 0x000fe200000f2c06 */
[----:B------:R-:W-:Y:S01]  /*1df0*/  IMAD.SHL.U32 R215, R215, 0x2, RZ ;  /* 0x00000002d7d77824 */ /* 0x000fe200078e00ff */
[----:B------:R-:W-:-:S02]  /*1e00*/  LOP3.LUT R12, R12, 0xc0, RZ, 0xc0, !PT ;  /* 0x000000c00c0c7812 */ /* 0x000fc400078ec0ff */
[----:B-1----:R-:W-:Y:S02]  /*1e10*/  @!P4 LEA R20, P5, R14, c[0x0][0x170], 0x1 ;  /* 0x00005c000e14ca11 */ /* 0x002fe400078a08ff */
[----:B------:R-:W-:Y:S02]  /*1e20*/  LOP3.LUT R10, R12, 0x8, R10, 0xf8, !PT ;  /* 0x000000080c0a7812 */ /* 0x000fe400078ef80a */
[--C-:B------:R-:W-:Y:S01]  /*1e30*/  @!P4 LEA.HI.X R21, R14, c[0x0][0x174], R15.reuse, 0x1, P5 ;  /* 0x00005d000e15ca11 */ /* 0x100fe200028f0c0f */
[----:B------:R-:W-:Y:S01]  /*1e40*/  @!P1 IMAD.WIDE.U32 R14, R7, 0x60, R14 ;  /* 0x00000060070e9825 */ /* 0x000fe200078e000e */
[----:B--2---:R-:W-:Y:S01]  /*1e50*/  @!P3 LEA R18, P0, R5, c[0x0][0x170], 0x1 ;  /* 0x00005c000512ba11 */ /* 0x004fe200078008ff */
[----:B------:R-:W-:-:S04]  /*1e60*/  DEPBAR.LE SB0, 0x0 ;  /* 0x000080000000791a */ /* 0x000fc80000000000 */
[----:B------:R-:W-:Y:S01]  /*1e70*/  BAR.SYNC.DEFER_BLOCKING 0x0 ;  /* 0x0000000000007b1d */ /* 0x000fe20000010000 */
[----:B------:R-:W-:Y:S02]  /*1e80*/  @!P2 LEA R24, P5, R8, c[0x0][0x170], 0x1 ;  /* 0x00005c000818aa11 */ /* 0x000fe400078a08ff */
[----:B------:R-:W-:Y:S01]  /*1e90*/  @!P3 LEA.HI.X R19, R5, c[0x0][0x174], R11, 0x1, P0 ;  /* 0x00005d000513ba11 */ /* 0x000fe200000f0c0b */
[----:B------:R-:W-:Y:S01]  /*1ea0*/  @!P1 IMAD R5, R6, 0x60, RZ ;  /* 0x0000006006059824 */ /* 0x000fe200078e02ff */
[----:B------:R-:W-:Y:S02]  /*1eb0*/  SHF.R.U32.HI R12, RZ, 0x3, R12 ;  /* 0x00000003ff0c7819 */ /* 0x000fe4000001160c */
[----:B------:R-:W-:Y:S01]  /*1ec0*/  @!P2 LEA.HI.X R25, R8, c[0x0][0x174], R16, 0x1, P5 ;  /* 0x00005d000819aa11 */ /* 0x000fe200028f0c10 */
[----:B------:R-:W-:Y:S01]  /*1ed0*/  IMAD R8, R158, 0x200, R156 ;  /* 0x000002009e087824 */ /* 0x000fe200078e029c */
[----:B----4-:R-:W-:Y:S01]  /*1ee0*/  @!P1 LEA R22, P0, R14, c[0x0][0x170], 0x1 ;  /* 0x00005c000e169a11 */ /* 0x010fe200078008ff */
[----:B------:R-:W-:Y:S01]  /*1ef0*/  @!P1 IMAD.IADD R11, R15, 0x1, R5 ;  /* 0x000000010f0b9824 */ /* 0x000fe200078e0205 */
[----:B------:R-:W-:Y:S01]  /*1f00*/  LOP3.LUT R5, R10, R12, RZ, 0x3c, !PT ;  /* 0x0000000c0a057212 */ /* 0x000fe200078e3cff */
[----:B------:R-:W-:Y:S01]  /*1f10*/  IMAD R8, R157, 0x20, R8 ;  /* 0x000000209d087824 */ /* 0x000fe200078e0208 */
[----:B------:R-:W-:Y:S01]  /*1f20*/  IADD3 R213, R215, 0x2020, RZ ;  /* 0x00002020d7d57810 */ /* 0x000fe20007ffe0ff */
[----:B------:R-:W-:Y:S01]  /*1f30*/  IMAD R158, R158, 0x10, R159 ;  /* 0x000000109e9e7824 */ /* 0x000fe200078e029f */
[----:B------:R-:W-:Y:S01]  /*1f40*/  @!P1 LEA.HI.X R23, R14, c[0x0][0x174], R11, 0x1, P0 ;  /* 0x00005d000e179a11 */ /* 0x000fe200000f0c0b */
[----:B------:R-:W-:Y:S01]  /*1f50*/  IMAD.IADD R216, R5, 0x1, R8 ;  /* 0x0000000105d87824 */ /* 0x000fe200078e0208 */
[----:B------:R-:W-:Y:S01]  /*1f60*/  LOP3.LUT P0, RZ, R33, 0x2, RZ, 0xc0, !PT ;  /* 0x0000000221ff7812 */ /* 0x000fe2000780c0ff */
[----:B------:R-:W-:Y:S01]  /*1f70*/  IMAD.IADD R158, R158, 0x1, R235 ;  /* 0x000000019e9e7824 */ /* 0x000fe200078e02eb */
[----:B------:R-:W-:Y:S01]  /*1f80*/  IADD3 R33, R215, 0x2000, RZ ;  /* 0x00002000d7217810 */ /* 0x000fe20007ffe0ff */
[----:B------:R-:W-:-:S02]  /*1f90*/  IMAD.SHL.U32 R216, R216, 0x2, RZ ;  /* 0x00000002d8d87824 */ /* 0x000fc400078e00ff */
[C---:B------:R-:W-:Y:S01]  /*1fa0*/  IMAD.IADD R234, R158.reuse, 0x1, R228 ;  /* 0x000000019eea7824 */ /* 0x040fe200078e02e4 */
[C---:B------:R-:W-:Y:S01]  /*1fb0*/  IADD3 R231, R158.reuse, 0x8, RZ ;  /* 0x000000089ee77810 */ /* 0x040fe20007ffe0ff */
[----:B------:R-:W-:Y:S01]  /*1fc0*/  @P4 STS [R224+0x4000], RZ ;  /* 0x004000ffe0004388 */ /* 0x000fe20000000800 */
[----:B------:R-:W-:Y:S01]  /*1fd0*/  IADD3 R229, R158, 0x40, RZ ;  /* 0x000000409ee57810 */ /* 0x000fe20007ffe0ff */
[----:B------:R-:W-:Y:S01]  /*1fe0*/  IMAD R156, R157, 0x20, R156 ;  /* 0x000000209d9c7824 */ /* 0x000fe200078e029c */
[----:B------:R-:W-:Y:S01]  /*1ff0*/  IMNMX R234, RZ, R234, !PT ;  /* 0x000000eaffea7217 */ /* 0x000fe20007800200 */
[----:B------:R-:W-:Y:S01]  /*2000*/  @P4 STS [R224+0x4004], RZ ;  /* 0x004004ffe0004388 */ /* 0x000fe20000000800 */
[C---:B------:R-:W-:Y:S01]  /*2010*/  IMAD.IADD R232, R228.reuse, 0x1, R231 ;  /* 0x00000001e4e87824 */ /* 0x040fe200078e02e7 */
[----:B------:R-:W-:Y:S01]  /*2020*/  @P0 IADD3 R213, R33, -0x20, RZ ;  /* 0xffffffe021d50810 */ /* 0x000fe20007ffe0ff */
[----:B------:R-:W-:Y:S01]  /*2030*/  IMAD.IADD R230, R228, 0x1, R229 ;  /* 0x00000001e4e67824 */ /* 0x000fe200078e02e5 */
[----:B------:R-:W-:Y:S01]  /*2040*/  @P4 STS.64 [R224+0x4008], RZ ;  /* 0x004008ffe0004388 */ /* 0x000fe20000000a00 */
[----:B------:R-:W-:Y:S01]  /*2050*/  IMAD.IADD R5, R5, 0x1, R156 ;  /* 0x0000000105057824 */ /* 0x000fe200078e029c */
[----:B------:R-:W-:-:S02]  /*2060*/  IMNMX R232, RZ, R232, !PT ;  /* 0x000000e8ffe87217 */ /* 0x000fc40007800200 */
[----:B------:R-:W-:Y:S01]  /*2070*/  @!PT LDS RZ, [RZ] ;  /* 0x00000000fffff984 */ /* 0x000fe20000000800 */
[----:B------:R-:W-:Y:S01]  /*2080*/  @!PT LDS RZ, [RZ] ;  /* 0x00000000fffff984 */ /* 0x000fe20000000800 */
[----:B------:R-:W-:Y:S01]  /*2090*/  @!PT LDS RZ, [RZ] ;  /* 0x00000000fffff984 */ /* 0x000fe20000000800 */
[----:B------:R1:W-:Y:S01]  /*20a0*/  @!P4 LDGSTS.E.BYPASS.LTC128B.128 [R224+0x4000], [R20.64] ;  /* 0x0400000014e0cfae */ /* 0x0003e2000b901d48 */
[----:B------:R-:W-:Y:S02]  /*20b0*/  IMNMX R230, RZ, R230, !PT ;  /* 0x000000e6ffe67217 */ /* 0x000fe40007800200 */
[C---:B------:R-:W-:Y:S01]  /*20c0*/  IADD3 R210, R213.reuse, 0x400, RZ ;  /* 0x00000400d5d27810 */ /* 0x040fe20007ffe0ff */
[----:B------:R-:W-:Y:S01]  /*20d0*/  @P3 STS.128 [R224+0x4800], RZ ;  /* 0x004800ffe0003388 */ /* 0x000fe20000000c00 */
[C---:B------:R-:W-:Y:S02]  /*20e0*/  IADD3 R209, R213.reuse, 0x800, RZ ;  /* 0x00000800d5d17810 */ /* 0x040fe40007ffe0ff */
[C---:B------:R-:W-:Y:S01]  /*20f0*/  IADD3 R208, R213.reuse, 0xc00, RZ ;  /* 0x00000c00d5d07810 */ /* 0x040fe20007ffe0ff */
[----:B------:R-:W-:Y:S01]  /*2100*/  @!PT LDS RZ, [RZ] ;  /* 0x00000000fffff984 */ /* 0x000fe20000000800 */
[----:B------:R-:W-:Y:S01]  /*2110*/  @!PT LDS RZ, [RZ] ;  /* 0x00000000fffff984 */ /* 0x000fe20000000800 */
[----:B------:R-:W-:Y:S01]  /*2120*/  @!PT LDS RZ, [RZ] ;  /* 0x00000000fffff984 */ /* 0x000fe20000000800 */
[----:B------:R2:W-:Y:S01]  /*2130*/  @!P3 LDGSTS.E.BYPASS.LTC128B.128 [R224+0x4800], [R18.64] ;  /* 0x0480000012e0bfae */ /* 0x0005e2000b901d48 */
[C---:B------:R-:W-:Y:S02]  /*2140*/  IADD3 R207, R213.reuse, 0x1000, RZ ;  /* 0x00001000d5cf7810 */ /* 0x040fe40007ffe0ff */
[C---:B------:R-:W-:Y:S01]  /*2150*/  IADD3 R206, R213.reuse, 0x1400, RZ ;  /* 0x00001400d5ce7810 */ /* 0x040fe20007ffe0ff */
[----:B------:R-:W-:Y:S01]  /*2160*/  @P2 STS.128 [R224+0x5000], RZ ;  /* 0x005000ffe0002388 */ /* 0x000fe20000000c00 */
[----:B------:R-:W-:-:S02]  /*2170*/  IADD3 R205, R213, 0x1800, RZ ;  /* 0x00001800d5cd7810 */ /* 0x000fc40007ffe0ff */
[----:B------:R-:W-:Y:S01]  /*2180*/  IADD3 R204, R213, 0x1c00, RZ ;  /* 0x00001c00d5cc7810 */ /* 0x000fe20007ffe0ff */
[----:B------:R-:W-:Y:S01]  /*2190*/  @!PT LDS RZ, [RZ] ;  /* 0x00000000fffff984 */ /* 0x000fe20000000800 */
[----:B------:R-:W-:Y:S01]  /*21a0*/  @!PT LDS RZ, [RZ] ;  /* 0x00000000fffff984 */ /* 0x000fe20000000800 */
[----:B------:R-:W-:Y:S01]  /*21b0*/  @!PT LDS RZ, [RZ] ;  /* 0x00000000fffff984 */ /* 0x000fe20000000800 */
[----:B------:R3:W-:Y:S04]  /*21c0*/  @!P2 LDGSTS.E.BYPASS.LTC128B.128 [R224+0x5000], [R24.64] ;  /* 0x0500000018e0afae */ /* 0x0007e8000b901d48 */
[----:B------:R-:W-:Y:S04]  /*21d0*/  @P1 STS.128 [R224+0x5800], RZ ;  /* 0x005800ffe0001388 */ /* 0x000fe80000000c00 */
[----:B------:R-:W-:Y:S01]  /*21e0*/  @!PT LDS RZ, [RZ] ;  /* 0x00000000fffff984 */ /* 0x000fe20000000800 */
[----:B------:R-:W-:Y:S01]  /*21f0*/  @!PT LDS RZ, [RZ] ;  /* 0x00000000fffff984 */ /* 0x000fe20000000800 */
[----:B------:R-:W-:Y:S01]  /*2200*/  @!PT LDS RZ, [RZ] ;  /* 0x00000000fffff984 */ /* 0x000fe20000000800 */
[----:B------:R1:W-:Y:S01]  /*2210*/  @!P1 LDGSTS.E.BYPASS.LTC128B.128 [R224+0x5800], [R22.64] ;  /* 0x0580000016e09fae */ /* 0x0003e2000b901d48 */
[----:B------:R-:W-:Y:S01]  /*2220*/  LOP3.LUT P1, RZ, R4, 0x2, RZ, 0xc0, !PT ;  /* 0x0000000204ff7812 */ /* 0x000fe2000782c0ff */
[----:B------:R-:W-:-:S02]  /*2230*/  IMAD.MOV.U32 R4, RZ, RZ, 0x10 ;  /* 0x00000010ff047424 */ /* 0x000fc400078e00ff */
[----:B------:R-:W-:Y:S03]  /*2240*/  LDSM.16.M88.4 R132, [R215+0x2000] ;  /* 0x00200000d784783b */ /* 0x000fe60000000200 */
[----:B------:R-:W-:Y:S01]  /*2250*/  SEL R4, R4, 0xfffffff0, !P1 ;  /* 0xfffffff004047807 */ /* 0x000fe20004800000 */
[----:B------:R-:W-:Y:S04]  /*2260*/  LDSM.16.M88.4 R136, [R215+0x3c00] ;  /* 0x003c0000d788783b */ /* 0x000fe80000000200 */
[----:B------:R-:W-:Y:S01]  /*2270*/  LDSM.16.M88.4 R116, [R215+0x2400] ;  /* 0x00240000d774783b */ /* 0x000fe20000000200 */
[----:B------:R-:W-:-:S03]  /*2280*/  IMAD R214, R4, 0x2, R216 ;  /* 0x0000000204d67824 */ /* 0x000fc600078e02d8 */
[----:B------:R-:W-:Y:S04]  /*2290*/  LDSM.16.M88.4 R100, [R215+0x2800] ;  /* 0x00280000d764783b */ /* 0x000fe80000000200 */
[----:B---3--:R-:W3:Y:S04]  /*22a0*/  LDSM.16.M88.4 R24, [R216+0x1000] ;  /* 0x00100000d818783b */ /* 0x008ee80000000200 */
[----:B------:R-:W-:Y:S04]  /*22b0*/  LDSM.16.M88.4 R84, [R215+0x2c00] ;  /* 0x002c0000d754783b */ /* 0x000fe80000000200 */
[----:B-1----:R-:W2:Y:S04]  /*22c0*/  LDSM.16.M88.4 R20, [R216] ;  /* 0x00000000d814783b */ /* 0x002ea80000000200 */
[----:B------:R-:W1:Y:S04]  /*22d0*/  LDSM.16.M88.4 R68, [R215+0x3000] ;  /* 0x00300000d744783b */ /* 0x000e680000000200 */
[----:B------:R-:W4:Y:S04]  /*22e0*/  LDSM.16.M88.4 R52, [R215+0x3400] ;  /* 0x00340000d734783b */ /* 0x000f280000000200 */
[----:B------:R-:W5:Y:S04]  /*22f0*/  LDSM.16.M88.4 R36, [R215+0x3800] ;  /* 0x00380000d724783b */ /* 0x000f680000000200 */
[----:B------:R-:W-:Y:S04]  /*2300*/  LDSM.16.M88.4 R144, [R214] ;  /* 0x00000000d690783b */ /* 0x000fe80000000200 */
[----:B------:R-:W1:Y:S04]  /*2310*/  LDSM.16.M88.4 R148, [R213] ;  /* 0x00000000d594783b */ /* 0x000e680000000200 */
[----:B------:R-:W1:Y:S04]  /*2320*/  LDSM.16.M88.4 R140, [R214+0x1000] ;  /* 0x00100000d68c783b */ /* 0x000e680000000200 */
[----:B------:R-:W0:Y:S01]  /*2330*/  LDGDEPBAR ;  /* 0x00000000000079af */ /* 0x000e220000000000 */
[----:B---3--:R-:W-:Y:S08]  /*2340*/  HMMA.16816.F32.BF16 R28, R24, R136, RZ ;  /* 0x00000088181c723c */ /* 0x008ff000000418ff */
[C---:B--2---:R-:W-:Y:S08]  /*2350*/  HMMA.16816.F32.BF16 R16, R20.reuse, R132, RZ ;  /* 0x000000841410723c */ /* 0x044ff000000418ff */
[----:B------:R-:W-:Y:S07]  /*2360*/  HMMA.16816.F32.BF16 R32, R20, R136, RZ ;  /* 0x000000881420723c */ /* 0x000fee00000418ff */
[----:B------:R-:W-:Y:S01]  /*2370*/  IADD3 R136, R225, 0x1, -R155 ;  /* 0x00000001e1887810 */ /* 0x000fe20007ffe89b */
[----:B------:R-:W-:Y:S01]  /*2380*/  HMMA.16816.F32.BF16 R12, R24, R132, RZ ;  /* 0x00000084180c723c */ /* 0x000fe200000418ff */
[----:B------:R-:W-:-:S02]  /*2390*/  IADD3 R155, R158, 0x48, RZ ;  /* 0x000000489e9b7810 */ /* 0x000fc40007ffe0ff */
[----:B------:R-:W-:-:S03]  /*23a0*/  IADD3 R154, R136, c[0x0][0x2e8], RZ ;  /* 0x0000ba00889a7a10 */ /* 0x000fc60007ffe0ff */
[----:B------:R-:W-:Y:S02]  /*23b0*/  IMAD.IADD R228, R228, 0x1, R155 ;  /* 0x00000001e4e47824 */ /* 0x000fe400078e029b */
[----:B------:R-:W-:Y:S01]  /*23c0*/  HMMA.16816.F32.BF16 R8, R20, R134, RZ ;  /* 0x000000861408723c */ /* 0x000fe200000418ff */
[----:B------:R-:W-:Y:S02]  /*23d0*/  IMAD.IADD R233, R158, 0x1, R154 ;  /* 0x000000019ee97824 */ /* 0x000fe400078e029a */
[C---:B------:R-:W-:Y:S01]  /*23e0*/  IMAD.IADD R231, R154.reuse, 0x1, R231 ;  /* 0x000000019ae77824 */ /* 0x040fe200078e02e7 */
[----:B------:R-:W-:Y:S01]  /*23f0*/  IMNMX R228, RZ, R228, !PT ;  /* 0x000000e4ffe47217 */ /* 0x000fe20007800200 */
[C---:B------:R-:W-:Y:S01]  /*2400*/  IMAD.IADD R229, R154.reuse, 0x1, R229 ;  /* 0x000000019ae57824 */ /* 0x040fe200078e02e5 */
[-C--:B------:R-:W-:Y:S01]  /*2410*/  IMNMX R233, R233, R225.reuse, PT ;  /* 0x000000e1e9e97217 */ /* 0x080fe20003800200 */
[----:B------:R-:W-:Y:S01]  /*2420*/  IMAD.IADD R154, R154, 0x1, R155 ;  /* 0x000000019a9a7824 */ /* 0x000fe200078e029b */
[----:B------:R-:W-:Y:S01]  /*2430*/  HMMA.16816.F32.BF16 R124, R24, R116, RZ ;  /* 0x00000074187c723c */ /* 0x000fe200000418ff */
[----:B------:R-:W-:-:S02]  /*2440*/  IMNMX R231, R231, R225, PT ;  /* 0x000000e1e7e77217 */ /* 0x000fc40003800200 */
[----:B------:R-:W-:Y:S02]  /*2450*/  ISETP.GE.AND P5, PT, R161, R233, PT ;  /* 0x000000e9a100720c */ /* 0x000fe40003fa6270 */
[-C--:B------:R-:W-:Y:S02]  /*2460*/  IMNMX R229, R229, R225.reuse, PT ;  /* 0x000000e1e5e57217 */ /* 0x080fe40003800200 */
[C---:B------:R-:W-:Y:S01]  /*2470*/  ISETP.LT.OR P5, PT, R161.reuse, R234, P5 ;  /* 0x000000eaa100720c */ /* 0x040fe20002fa1670 */
[----:B------:R-:W-:Y:S01]  /*2480*/  HMMA.16816.F32.BF16 R120, R24, R118, RZ ;  /* 0x000000761878723c */ /* 0x000fe200000418ff */
[----:B------:R-:W-:Y:S02]  /*2490*/  IMNMX R225, R154, R225, PT ;  /* 0x000000e19ae17217 */ /* 0x000fe40003800200 */
[C---:B------:R-:W-:Y:S02]  /*24a0*/  ISETP.GE.AND P1, PT, R161.reuse, R231, PT ;  /* 0x000000e7a100720c */ /* 0x040fe40003f26270 */
[----:B------:R-:W-:-:S02]  /*24b0*/  ISETP.GE.AND P2, PT, R161, R229, PT ;  /* 0x000000e5a100720c */ /* 0x000fc40003f46270 */
[C---:B------:R-:W-:Y:S01]  /*24c0*/  ISETP.LT.OR P1, PT, R161.reuse, R232, P1 ;  /* 0x000000e8a100720c */ /* 0x040fe20000f21670 */
[----:B------:R-:W-:Y:S01]  /*24d0*/  HMMA.16816.F32.BF16 R108, R24, R100, RZ ;  /* 0x00000064186c723c */ /* 0x000fe200000418ff */
[----:B------:R-:W-:-:S07]  /*24e0*/  ISETP.LT.OR P2, PT, R161, R230, P2 ;  /* 0x000000e6a100720c */ /* 0x000fce0001741670 */
[C---:B------:R-:W-:Y:S08]  /*24f0*/  HMMA.16816.F32.BF16 R104, R24.reuse, R102, RZ ;  /* 0x000000661868723c */ /* 0x040ff000000418ff */
[C---:B------:R-:W-:Y:S08]  /*2500*/  HMMA.16816.F32.BF16 R92, R24.reuse, R84, RZ ;  /* 0x00000054185c723c */ /* 0x040ff000000418ff */
[C---:B------:R-:W-:Y:S08]  /*2510*/  HMMA.16816.F32.BF16 R88, R24.reuse, R86, RZ ;  /* 0x000000561858723c */ /* 0x040ff000000418ff */
[C---:B-1----:R-:W-:Y:S08]  /*2520*/  HMMA.16816.F32.BF16 R76, R24.reuse, R68, RZ ;  /* 0x00000044184c723c */ /* 0x042ff000000418ff */
[C---:B------:R-:W-:Y:S08]  /*2530*/  HMMA.16816.F32.BF16 R72, R24.reuse, R70, RZ ;  /* 0x000000461848723c */ /* 0x040ff000000418ff */
[C---:B----4-:R-:W-:Y:S08]  /*2540*/  HMMA.16816.F32.BF16 R60, R24.reuse, R52, RZ ;  /* 0x00000034183c723c */ /* 0x050ff000000418ff */
[C---:B------:R-:W-:Y:S08]  /*2550*/  HMMA.16816.F32.BF16 R56, R24.reuse, R54, RZ ;  /* 0x000000361838723c */ /* 0x040ff000000418ff */
[C---:B-----5:R-:W-:Y:S08]  /*2560*/  HMMA.16816.F32.BF16 R44, R24.reuse, R36, RZ ;  /* 0x00000024182c723c */ /* 0x060ff000000418ff */
[----:B------:R-:W-:Y:S08]  /*2570*/  HMMA.16816.F32.BF16 R40, R24, R38, RZ ;  /* 0x000000261828723c */ /* 0x000ff000000418ff */
[C---:B------:R-:W-:Y:S08]  /*2580*/  HMMA.16816.F32.BF16 R128, R20.reuse, R116, RZ ;  /* 0x000000741480723c */ /* 0x040ff000000418ff */
[C---:B------:R-:W-:Y:S08]  /*2590*/  HMMA.16816.F32.BF16 R112, R20.reuse, R100, RZ ;  /* 0x000000641470723c */ /* 0x040ff000000418ff */
[C---:B------:R-:W-:Y:S08]  /*25a0*/  HMMA.16816.F32.BF16 R96, R20.reuse, R84, RZ ;  /* 0x000000541460723c */ /* 0x040ff000000418ff */
[C---:B------:R-:W-:Y:S08]  /*25b0*/  HMMA.16816.F32.BF16 R80, R20.reuse, R68, RZ ;  /* 0x000000441450723c */ /* 0x040ff000000418ff */
[C---:B------:R-:W-:Y:S08]  /*25c0*/  HMMA.16816.F32.BF16 R64, R20.reuse, R52, RZ ;  /* 0x000000341440723c */ /* 0x040ff000000418ff */
[----:B------:R-:W-:Y:S08]  /*25d0*/  HMMA.16816.F32.BF16 R48, R20, R36, RZ ;  /* 0x000000241430723c */ /* 0x000ff000000418ff */
[----:B------:R-:W-:Y:S08]  /*25e0*/  HMMA.16816.F32.BF16 R132, R24, R134, RZ ;  /* 0x000000861884723c */ /* 0x000ff000000418ff */
[C---:B------:R-:W-:Y:S08]  /*25f0*/  HMMA.16816.F32.BF16 R116, R20.reuse, R118, RZ ;  /* 0x000000761474723c */ /* 0x040ff000000418ff */
[C---:B------:R-:W-:Y:S08]  /*2600*/  HMMA.16816.F32.BF16 R100, R20.reuse, R102, RZ ;  /* 0x000000661464723c */ /* 0x040ff000000418ff */
[C---:B------:R-:W-:Y:S08]  /*2610*/  HMMA.16816.F32.BF16 R84, R20.reuse, R86, RZ ;  /* 0x000000561454723c */ /* 0x040ff000000418ff */
[C---:B------:R-:W-:Y:S08]  /*2620*/  HMMA.16816.F32.BF16 R68, R20.reuse, R70, RZ ;  /* 0x000000461444723c */ /* 0x040ff000000418ff */
[C---:B------:R-:W-:Y:S08]  /*2630*/  HMMA.16816.F32.BF16 R52, R20.reuse, R54, RZ ;  /* 0x000000361434723c */ /* 0x040ff000000418ff */
[----:B------:R-:W-:Y:S08]  /*2640*/  HMMA.16816.F32.BF16 R36, R20, R38, RZ ;  /* 0x000000261424723c */ /* 0x000ff000000418ff */
[-C--:B------:R-:W-:Y:S08]  /*2650*/  HMMA.16816.F32.BF16 R24, R24, R138.reuse, RZ ;  /* 0x0000008a1818723c */ /* 0x080ff000000418ff */
[----:B------:R-:W-:Y:S01]  /*2660*/  HMMA.16816.F32.BF16 R20, R20, R138, RZ ;  /* 0x0000008a1414723c */ /* 0x000fe200000418ff */
[----:B------:R-:W1:Y:S07]  /*2670*/  LDSM.16.M88.4 R136, [R213+0x400] ;  /* 0x00040000d588783b */ /* 0x000e6e0000000200 */
[-C--:B------:R-:W-:Y:S08]  /*2680*/  HMMA.16816.F32.BF16 R16, R144, R148.reuse, R16 ;  /* 0x000000949010723c */ /* 0x080ff00000041810 */
[----:B------:R-:W-:Y:S07]  /*2690*/  HMMA.16816.F32.BF16 R12, R140, R148, R12 ;  /* 0x000000948c0c723c */ /* 0x000fee000004180c */
[----:B------:R-:W-:Y:S01]  /*26a0*/  IADD3 R148, R161, 0x1, RZ ;  /* 0x00000001a1947810 */ /* 0x000fe20007ffe0ff */
[----:B------:R-:W-:Y:S03]  /*26b0*/  HMMA.16816.F32.BF16 R8, R144, R150, R8 ;  /* 0x000000969008723c */ /* 0x000fe60000041808 */
[----:B------:R-:W-:-:S02]  /*26c0*/  ISETP.GE.AND P4, PT, R148, R233, PT ;  /* 0x000000e99400720c */ /* 0x000fc40003f86270 */
[C---:B------:R-:W-:Y:S02]  /*26d0*/  ISETP.GE.AND P0, PT, R148.reuse, R231, PT ;  /* 0x000000e79400720c */ /* 0x040fe40003f06270 */
[----:B------:R-:W-:Y:S01]  /*26e0*/  ISETP.GE.AND P6, PT, R148, R229, PT ;  /* 0x000000e59400720c */ /* 0x000fe20003fc6270 */
[----:B------:R-:W-:Y:S01]  /*26f0*/  HMMA.16816.F32.BF16 R132, R140, R150, R132 ;  /* 0x000000968c84723c */ /* 0x000fe20000041884 */
[----:B------:R-:W-:Y:S02]  /*2700*/  FSEL R159, R16, -INF , !P5 ;  /* 0xff800000109f7808 */ /* 0x000fe40006800000 */
[CC--:B------:R-:W-:Y:S02]  /*2710*/  ISETP.GE.AND P3, PT, R148.reuse, R225.reuse, PT ;  /* 0x000000e19400720c */ /* 0x0c0fe40003f66270 */
[----:B------:R-:W-:Y:S02]  /*2720*/  ISETP.GE.AND P5, PT, R161, R225, PT ;  /* 0x000000e1a100720c */ /* 0x000fe40003fa6270 */
[----:B------:R-:W-:-:S02]  /*2730*/  ISETP.LT.OR P4, PT, R148, R234, P4 ;  /* 0x000000ea9400720c */ /* 0x000fc40002781670 */
[C---:B------:R-:W-:Y:S01]  /*2740*/  ISETP.LT.OR P0, PT, R148.reuse, R232, P0 ;  /* 0x000000e89400720c */ /* 0x040fe20000701670 */
[-C--:B-1----:R-:W-:Y:S01]  /*2750*/  HMMA.16816.F32.BF16 R128, R144, R136.reuse, R128 ;  /* 0x000000889080723c */ /* 0x082fe20000041880 */
[C---:B------:R-:W-:Y:S02]  /*2760*/  ISETP.LT.OR P6, PT, R148.reuse, R230, P6 ;  /* 0x000000e69400720c */ /* 0x040fe400037c1670 */
[-C--:B------:R-:W-:Y:S02]  /*2770*/  ISETP.LT.OR P3, PT, R148, R228.reuse, P3 ;  /* 0x000000e49400720c */ /* 0x080fe40001f61670 */
[----:B------:R-:W-:Y:S02]  /*2780*/  ISETP.LT.OR P5, PT, R161, R228, P5 ;  /* 0x000000e4a100720c */ /* 0x000fe40002fa1670 */
[----:B------:R-:W-:Y:S01]  /*2790*/  FSEL R158, R17, -INF , !P4 ;  /* 0xff800000119e7808 */ /* 0x000fe20006000000 */
[----:B------:R-:W-:Y:S01]  /*27a0*/  HMMA.16816.F32.BF16 R124, R140, R136, R124 ;  /* 0x000000888c7c723c */ /* 0x000fe2000004187c */
[----:B------:R-:W-:-:S02]  /*27b0*/  FSEL R149, R18, -INF , !P1 ;  /* 0xff80000012957808 */ /* 0x000fc40004800000 */
[----:B------:R-:W-:Y:S02]  /*27c0*/  FSEL R148, R19, -INF , !P0 ;  /* 0xff80000013947808 */ /* 0x000fe40004000000 */
[----:B------:R-:W-:Y:S02]  /*27d0*/  FSEL R17, R12, -INF , !P2 ;  /* 0xff8000000c117808 */ /* 0x000fe40005000000 */
[----:B------:R-:W-:Y:S01]  /*27e0*/  FSEL R19, R13, -INF , !P6 ;  /* 0xff8000000d137808 */ /* 0x000fe20007000000 */
[-C--:B------:R-:W-:Y:S01]  /*27f0*/  HMMA.16816.F32.BF16 R120, R140, R138.reuse, R120 ;  /* 0x0000008a8c78723c */ /* 0x080fe20000041878 */
[----:B------:R-:W-:Y:S02]  /*2800*/  FSEL R18, R14, -INF , !P5 ;  /* 0xff8000000e127808 */ /* 0x000fe40006800000 */
[----:B------:R-:W-:Y:S02]  /*2810*/  FSEL R16, R15, -INF , !P3 ;  /* 0xff8000000f107808 */ /* 0x000fe40005800000 */
[C---:B------:R-:W-:Y:S01]  /*2820*/  IADD3 R150, R161.reuse, 0x8, RZ ;  /* 0x00000008a1967810 */ /* 0x040fe20007ffe0ff */
[----:B------:R-:W1:Y:S01]  /*2830*/  LDSM.16.M88.4 R12, [R213+0x800] ;  /* 0x00080000d50c783b */ /* 0x000e620000000200 */
[----:B------:R-:W-:Y:S01]  /*2840*/  IADD3 R136, R161, 0x9, RZ ;  /* 0x00000009a1887810 */ /* 0x000fe20007ffe0ff */
[----:B------:R-:W-:Y:S01]  /*2850*/  HMMA.16816.F32.BF16 R116, R144, R138, R116 ;  /* 0x0000008a9074723c */ /* 0x000fe20000041874 */
[----:B------:R-:W-:-:S02]  /*2860*/  ISETP.GE.AND P0, PT, R150, R233, PT ;  /* 0x000000e99600720c */ /* 0x000fc40003f06270 */
[C---:B------:R-:W-:Y:S02]  /*2870*/  ISETP.GE.AND P4, PT, R150.reuse, R231, PT ;  /* 0x000000e79600720c */ /* 0x040fe40003f86270 */
[C---:B------:R-:W-:Y:S02]  /*2880*/  ISETP.GE.AND P1, PT, R150.reuse, R229, PT ;  /* 0x000000e59600720c */ /* 0x040fe40003f26270 */
[C---:B------:R-:W-:Y:S02]  /*2890*/  ISETP.GE.AND P2, PT, R150.reuse, R225, PT ;  /* 0x000000e19600720c */ /* 0x040fe40003f46270 */
[C---:B------:R-:W-:Y:S02]  /*28a0*/  ISETP.LT.OR P0, PT, R150.reuse, R234, P0 ;  /* 0x000000ea9600720c */ /* 0x040fe40000701670 */
[----:B------:R-:W-:Y:S02]  /*28b0*/  ISETP.LT.OR P4, PT, R150, R232, P4 ;  /* 0x000000e89600720c */ /* 0x000fe40002781670 */
[----:B------:R-:W-:-:S02]  /*28c0*/  IADD3 R137, R161, 0x10, RZ ;  /* 0x00000010a1897810 */ /* 0x000fc40007ffe0ff */
[C---:B------:R-:W-:Y:S02]  /*28d0*/  ISETP.LT.OR P1, PT, R150.reuse, R230, P1 ;  /* 0x000000e69600720c */ /* 0x040fe40000f21670 */
[----:B------:R-:W-:Y:S02]  /*28e0*/  ISETP.LT.OR P2, PT, R150, R228, P2 ;  /* 0x000000e49600720c */ /* 0x000fe40001741670 */
[----:B------:R-:W-:Y:S02]  /*28f0*/  FSEL R162, R8, -INF , !P0 ;  /* 0xff80000008a27808 */ /* 0x000fe40004000000 */
[----:B------:R-:W-:Y:S02]  /*2900*/  FSEL R150, R10, -INF , !P4 ;  /* 0xff8000000a967808 */ /* 0x000fe40006000000 */
[C---:B------:R-:W-:Y:S02]  /*2910*/  ISETP.GE.AND P6, PT, R136.reuse, R231, PT ;  /* 0x000000e78800720c */ /* 0x040fe40003fc6270 */
[----:B------:R-:W-:-:S02]  /*2920*/  ISETP.GE.AND P3, PT, R136, R229, PT ;  /* 0x000000e58800720c */ /* 0x000fc40003f66270 */
[C---:B------:R-:W-:Y:S02]  /*2930*/  ISETP.GE.AND P0, PT, R136.reuse, R225, PT ;  /* 0x000000e18800720c */ /* 0x040fe40003f06270 */
[CC--:B------:R-:W-:Y:S02]  /*2940*/  ISETP.GE.AND P4, PT, R137.reuse, R233.reuse, PT ;  /* 0x000000e98900720c */ /* 0x0c0fe40003f86270 */
[C---:B------:R-:W-:Y:S02]  /*2950*/  ISETP.GE.AND P5, PT, R136.reuse, R233, PT ;  /* 0x000000e98800720c */ /* 0x040fe40003fa6270 */
[C---:B------:R-:W-:Y:S02]  /*2960*/  ISETP.LT.OR P6, PT, R136.reuse, R232, P6 ;  /* 0x000000e88800720c */ /* 0x040fe400037c1670 */
[C---:B------:R-:W-:Y:S02]  /*2970*/  ISETP.LT.OR P3, PT, R136.reuse, R230, P3 ;  /* 0x000000e68800720c */ /* 0x040fe40001f61670 */
[----:B------:R-:W-:Y:S01]  /*2980*/  ISETP.LT.OR P0, PT, R136, R228, P0 ;  /* 0x000000e48800720c */ /* 0x000fe20000701670 */
[----:B-1----:R-:W-:Y:S01]  /*2990*/  HMMA.16816.F32.BF16 R112, R144, R12, R112 ;  /* 0x0000000c9070723c */ /* 0x002fe20000041870 */
[----:B------:R-:W-:-:S02]  /*29a0*/  ISETP.LT.OR P4, PT, R137, R234, P4 ;  /* 0x000000ea8900720c */ /* 0x000fc40002781670 */
[----:B------:R-:W-:Y:S02]  /*29b0*/  IADD3 R8, R161, 0x11, RZ ;  /* 0x00000011a1087810 */ /* 0x000fe40007ffe0ff */
[----:B------:R-:W-:Y:S02]  /*29c0*/  ISETP.LT.OR P5, PT, R136, R234, P5 ;  /* 0x000000ea8800720c */ /* 0x000fe40002fa1670 */
[----:B------:R-:W-:Y:S01]  /*29d0*/  FSEL R136, R132, -INF , !P1 ;  /* 0xff80000084887808 */ /* 0x000fe20004800000 */
[----:B------:R-:W-:Y:S01]  /*29e0*/  HMMA.16816.F32.BF16 R108, R140, R12, R108 ;  /* 0x0000000c8c6c723c */ /* 0x000fe2000004186c */
[----:B------:R-:W-:Y:S02]  /*29f0*/  ISETP.GE.AND P1, PT, R137, R231, PT ;  /* 0x000000e78900720c */ /* 0x000fe40003f26270 */
[----:B------:R-:W-:Y:S02]  /*2a00*/  FSEL R134, R134, -INF , !P2 ;  /* 0xff80000086867808 */ /* 0x000fe40005000000 */
[----:B------:R-:W-:-:S02]  /*2a10*/  FSEL R151, R11, -INF , !P6 ;  /* 0xff8000000b977808 */ /* 0x000fc40007000000 */
[----:B------:R-:W-:Y:S01]  /*2a20*/  FSEL R138, R133, -INF , !P3 ;  /* 0xff800000858a7808 */ /* 0x000fe20005800000 */
[-C--:B------:R-:W-:Y:S01]  /*2a30*/  HMMA.16816.F32.BF16 R104, R140, R14.reuse, R104 ;  /* 0x0000000e8c68723c */ /* 0x080fe20000041868 */
[----:B------:R-:W-:Y:S02]  /*2a40*/  FSEL R135, R135, -INF , !P0 ;  /* 0xff80000087877808 */ /* 0x000fe40004000000 */
[----:B------:R-:W-:Y:S02]  /*2a50*/  FSEL R245, R128, -INF , !P4 ;  /* 0xff80000080f57808 */ /* 0x000fe40006000000 */
[----:B------:R-:W-:Y:S02]  /*2a60*/  ISETP.GE.AND P2, PT, R137, R229, PT ;  /* 0x000000e58900720c */ /* 0x000fe40003f46270 */
[C---:B------:R-:W-:Y:S01]  /*2a70*/  ISETP.GE.AND P3, PT, R8.reuse, R233, PT ;  /* 0x000000e90800720c */ /* 0x040fe20003f66270 */
[----:B------:R-:W-:Y:S01]  /*2a80*/  HMMA.16816.F32.BF16 R100, R144, R14, R100 ;  /* 0x0000000e9064723c */ /* 0x000fe20000041864 */
[----:B------:R-:W-:-:S02]  /*2a90*/  ISETP.GE.AND P0, PT, R8, R231, PT ;  /* 0x000000e70800720c */ /* 0x000fc40003f06270 */
[C---:B------:R-:W-:Y:S02]  /*2aa0*/  ISETP.GE.AND P6, PT, R8.reuse, R229, PT ;  /* 0x000000e50800720c */ /* 0x040fe40003fc6270 */
[-C--:B------:R-:W-:Y:S02]  /*2ab0*/  ISETP.GE.AND P4, PT, R8, R225.reuse, PT ;  /* 0x000000e10800720c */ /* 0x080fe40003f86270 */
[----:B------:R-:W-:Y:S02]  /*2ac0*/  FSEL R211, R9, -INF , !P5 ;  /* 0xff80000009d37808 */ /* 0x000fe40006800000 */
[C---:B------:R-:W-:Y:S02]  /*2ad0*/  ISETP.GE.AND P5, PT, R137.reuse, R225, PT ;  /* 0x000000e18900720c */ /* 0x040fe40003fa6270 */
[C---:B------:R-:W-:Y:S02]  /*2ae0*/  ISETP.LT.OR P1, PT, R137.reuse, R232, P1 ;  /* 0x000000e88900720c */ /* 0x040fe40000f21670 */
[----:B------:R-:W-:-:S02]  /*2af0*/  ISETP.LT.OR P2, PT, R137, R230, P2 ;  /* 0x000000e68900720c */ /* 0x000fc40001741670 */
[C---:B------:R-:W-:Y:S02]  /*2b00*/  ISETP.LT.OR P3, PT, R8.reuse, R234, P3 ;  /* 0x000000ea0800720c */ /* 0x040fe40001f61670 */
[C---:B------:R-:W-:Y:S02]  /*2b10*/  ISETP.LT.OR P0, PT, R8.reuse, R232, P0 ;  /* 0x000000e80800720c */ /* 0x040fe40000701670 */
[C---:B------:R-:W-:Y:S02]  /*2b20*/  ISETP.LT.OR P6, PT, R8.reuse, R230, P6 ;  /* 0x000000e60800720c */ /* 0x040fe400037c1670 */
[-C--:B------:R-:W-:Y:S02]  /*2b30*/  ISETP.LT.OR P4, PT, R8, R228.reuse, P4 ;  /* 0x000000e40800720c */ /* 0x080fe40002781670 */
[----:B------:R-:W-:Y:S02]  /*2b40*/  IADD3 R8, R161, 0x18, RZ ;  /* 0x00000018a1087810 */ /* 0x000fe40007ffe0ff */
[----:B------:R-:W-:-:S02]  /*2b50*/  ISETP.LT.OR P5, PT, R137, R228, P5 ;  /* 0x000000e48900720c */ /* 0x000fc40002fa1670 */
[----:B------:R-:W-:Y:S02]  /*2b60*/  FSEL R157, R130, -INF , !P1 ;  /* 0xff800000829d7808 */ /* 0x000fe40004800000 */
[----:B------:R-:W-:Y:S02]  /*2b70*/  FSEL R244, R129, -INF , !P3 ;  /* 0xff80000081f47808 */ /* 0x000fe40005800000 */
[----:B------:R-:W-:Y:S02]  /*2b80*/  FSEL R130, R131, -INF , !P0 ;  /* 0xff80000083827808 */ /* 0x000fe40004000000 */
[----:B------:R-:W-:Y:S02]  /*2b90*/  FSEL R137, R124, -INF , !P2 ;  /* 0xff8000007c897808 */ /* 0x000fe40005000000 */
[C---:B------:R-:W-:Y:S02]  /*2ba0*/  ISETP.GE.AND P1, PT, R8.reuse, R233, PT ;  /* 0x000000e90800720c */ /* 0x040fe40003f26270 */
[----:B------:R-:W-:-:S02]  /*2bb0*/  ISETP.GE.AND P3, PT, R8, R231, PT ;  /* 0x000000e70800720c */ /* 0x000fc40003f66270 */
[C---:B------:R-:W-:Y:S02]  /*2bc0*/  ISETP.GE.AND P0, PT, R8.reuse, R229, PT ;  /* 0x000000e50800720c */ /* 0x040fe40003f06270 */
[C---:B------:R-:W-:Y:S02]  /*2bd0*/  ISETP.GE.AND P2, PT, R8.reuse, R225, PT ;  /* 0x000000e10800720c */ /* 0x040fe40003f46270 */
[C---:B------:R-:W-:Y:S02]  /*2be0*/  ISETP.LT.OR P1, PT, R8.reuse, R234, P1 ;  /* 0x000000ea0800720c */ /* 0x040fe40000f21670 */
[C---:B------:R-:W-:Y:S02]  /*2bf0*/  ISETP.LT.OR P3, PT, R8.reuse, R232, P3 ;  /* 0x000000e80800720c */ /* 0x040fe40001f61670 */
[C---:B------:R-:W-:Y:S02]  /*2c00*/  ISETP.LT.OR P0, PT, R8.reuse, R230, P0 ;  /* 0x000000e60800720c */ /* 0x040fe40000701670 */
[----:B------:R-:W-:-:S02]  /*2c10*/  ISETP.LT.OR P2, PT, R8, R228, P2 ;  /* 0x000000e40800720c */ /* 0x000fc40001741670 */
[----:B------:R-:W1:Y:S01]  /*2c20*/  LDSM.16.M88.4 R8, [R213+0xc00] ;  /* 0x000c0000d508783b */ /* 0x000e620000000200 */
[----:B------:R-:W-:Y:S02]  /*2c30*/  IADD3 R13, R161, 0x19, RZ ;  /* 0x00000019a10d7810 */ /* 0x000fe40007ffe0ff */
[----:B------:R-:W-:Y:S02]  /*2c40*/  FSEL R133, R126, -INF , !P5 ;  /* 0xff8000007e857808 */ /* 0x000fe40006800000 */
[----:B------:R-:W-:Y:S02]  /*2c50*/  ISETP.GE.AND P5, PT, R13, R229, PT ;  /* 0x000000e50d00720c */ /* 0x000fe40003fa6270 */
[----:B------:R-:W-:Y:S02]  /*2c60*/  IADD3 R12, R161, 0x20, RZ ;  /* 0x00000020a10c7810 */ /* 0x000fe40007ffe0ff */
[----:B------:R-:W-:Y:S02]  /*2c70*/  ISETP.LT.OR P5, PT, R13, R230, P5 ;  /* 0x000000e60d00720c */ /* 0x000fe40002fa1670 */
[----:B------:R-:W-:-:S02]  /*2c80*/  FSEL R139, R125, -INF , !P6 ;  /* 0xff8000007d8b7808 */ /* 0x000fc40007000000 */
[----:B------:R-:W-:Y:S02]  /*2c90*/  FSEL R132, R127, -INF , !P4 ;  /* 0xff8000007f847808 */ /* 0x000fe40006000000 */
[----:B------:R-:W-:Y:S02]  /*2ca0*/  ISETP.GE.AND P6, PT, R13, R233, PT ;  /* 0x000000e90d00720c */ /* 0x000fe40003fc6270 */
[----:B------:R-:W-:Y:S02]  /*2cb0*/  FSEL R154, R120, -INF , !P0 ;  /* 0xff800000789a7808 */ /* 0x000fe40004000000 */
[----:B------:R-:W-:Y:S02]  /*2cc0*/  FSEL R160, R122, -INF , !P2 ;  /* 0xff8000007aa07808 */ /* 0x000fe40005000000 */
[----:B------:R-:W-:Y:S02]  /*2cd0*/  FSEL R246, R116, -INF , !P1 ;  /* 0xff80000074f67808 */ /* 0x000fe40004800000 */
[----:B------:R-:W-:-:S02]  /*2ce0*/  FSEL R163, R118, -INF , !P3 ;  /* 0xff80000076a37808 */ /* 0x000fc40005800000 */
[----:B------:R-:W-:Y:S02]  /*2cf0*/  FSEL R155, R121, -INF , !P5 ;  /* 0xff800000799b7808 */ /* 0x000fe40006800000 */
[C---:B------:R-:W-:Y:S02]  /*2d00*/  ISETP.GE.AND P4, PT, R13.reuse, R231, PT ;  /* 0x000000e70d00720c */ /* 0x040fe40003f86270 */
[----:B------:R-:W-:Y:S02]  /*2d10*/  ISETP.GE.AND P0, PT, R13, R225, PT ;  /* 0x000000e10d00720c */ /* 0x000fe40003f06270 */
[C---:B------:R-:W-:Y:S02]  /*2d20*/  ISETP.GE.AND P2, PT, R12.reuse, R233, PT ;  /* 0x000000e90c00720c */ /* 0x040fe40003f46270 */
[C---:B------:R-:W-:Y:S02]  /*2d30*/  ISETP.GE.AND P1, PT, R12.reuse, R231, PT ;  /* 0x000000e70c00720c */ /* 0x040fe40003f26270 */
[----:B------:R-:W-:-:S02]  /*2d40*/  ISETP.GE.AND P3, PT, R12, R229, PT ;  /* 0x000000e50c00720c */ /* 0x000fc40003f66270 */
[C---:B------:R-:W-:Y:S02]  /*2d50*/  ISETP.GE.AND P5, PT, R12.reuse, R225, PT ;  /* 0x000000e10c00720c */ /* 0x040fe40003fa6270 */
[C---:B------:R-:W-:Y:S01]  /*2d60*/  ISETP.LT.OR P6, PT, R13.reuse, R234, P6 ;  /* 0x000000ea0d00720c */ /* 0x040fe200037c1670 */
[-C--:B-1----:R-:W-:Y:S01]  /*2d70*/  HMMA.16816.F32.BF16 R96, R144, R8.reuse, R96 ;  /* 0x000000089060723c */ /* 0x082fe20000041860 */
[C---:B------:R-:W-:Y:S02]  /*2d80*/  ISETP.LT.OR P4, PT, R13.reuse, R232, P4 ;  /* 0x000000e80d00720c */ /* 0x040fe40002781670 */
[----:B------:R-:W-:Y:S02]  /*2d90*/  ISETP.LT.OR P0, PT, R13, R228, P0 ;  /* 0x000000e40d00720c */ /* 0x000fe40000701670 */
[C---:B------:R-:W-:Y:S02]  /*2da0*/  ISETP.LT.OR P2, PT, R12.reuse, R234, P2 ;  /* 0x000000ea0c00720c */ /* 0x040fe40001741670 */
[C---:B------:R-:W-:Y:S01]  /*2db0*/  ISETP.LT.OR P1, PT, R12.reuse, R232, P1 ;  /* 0x000000e80c00720c */ /* 0x040fe20000f21670 */
[----:B------:R-:W-:Y:S01]  /*2dc0*/  HMMA.16816.F32.BF16 R92, R140, R8, R92 ;  /* 0x000000088c5c723c */ /* 0x000fe2000004185c */
[----:B------:R-:W-:-:S02]  /*2dd0*/  ISETP.LT.OR P3, PT, R12, R230, P3 ;  /* 0x000000e60c00720c */ /* 0x000fc40001f61670 */
[----:B------:R-:W-:Y:S02]  /*2de0*/  ISETP.LT.OR P5, PT, R12, R228, P5 ;  /* 0x000000e40c00720c */ /* 0x000fe40002fa1670 */
[----:B------:R-:W-:Y:S02]  /*2df0*/  IADD3 R12, R161, 0x21, RZ ;  /* 0x00000021a10c7810 */ /* 0x000fe40007ffe0ff */
[----:B------:R-:W-:Y:S01]  /*2e00*/  FSEL R118, R117, -INF , !P6 ;  /* 0xff80000075767808 */ /* 0x000fe20007000000 */
[----:B------:R-:W-:Y:S01]  /*2e10*/  HMMA.16816.F32.BF16 R88, R140, R10, R88 ;  /* 0x0000000a8c58723c */ /* 0x000fe20000041858 */
[----:B------:R-:W-:Y:S02]  /*2e20*/  FSEL R199, R123, -INF , !P0 ;  /* 0xff8000007bc77808 */ /* 0x000fe40004000000 */
[----:B------:R-:W-:Y:S02]  /*2e30*/  FSEL R117, R119, -INF , !P4 ;  /* 0xff80000077757808 */ /* 0x000fe40006000000 */
[----:B------:R-:W-:-:S02]  /*2e40*/  FSEL R248, R112, -INF , !P2 ;  /* 0xff80000070f87808 */ /* 0x000fc40005000000 */
[C---:B------:R-:W-:Y:S01]  /*2e50*/  ISETP.GE.AND P4, PT, R12.reuse, R233, PT ;  /* 0x000000e90c00720c */ /* 0x040fe20003f86270 */
[----:B------:R-:W-:Y:S01]  /*2e60*/  HMMA.16816.F32.BF16 R84, R144, R10, R84 ;  /* 0x0000000a9054723c */ /* 0x000fe20000041854 */
[C---:B------:R-:W-:Y:S02]  /*2e70*/  ISETP.GE.AND P0, PT, R12.reuse, R231, PT ;  /* 0x000000e70c00720c */ /* 0x040fe40003f06270 */
[C---:B------:R-:W-:Y:S02]  /*2e80*/  ISETP.GE.AND P6, PT, R12.reuse, R229, PT ;  /* 0x000000e50c00720c */ /* 0x040fe40003fc6270 */
[C---:B------:R-:W-:Y:S02]  /*2e90*/  ISETP.GE.AND P2, PT, R12.reuse, R225, PT ;  /* 0x000000e10c00720c */ /* 0x040fe40003f46270 */
[C---:B------:R-:W-:Y:S02]  /*2ea0*/  ISETP.LT.OR P4, PT, R12.reuse, R234, P4 ;  /* 0x000000ea0c00720c */ /* 0x040fe40002781670 */
[----:B------:R-:W-:-:S02]  /*2eb0*/  ISETP.LT.OR P0, PT, R12, R232, P0 ;  /* 0x000000e80c00720c */ /* 0x000fc40000701670 */
[C---:B------:R-:W-:Y:S02]  /*2ec0*/  ISETP.LT.OR P6, PT, R12.reuse, R230, P6 ;  /* 0x000000e60c00720c */ /* 0x040fe400037c1670 */
[----:B------:R-:W-:Y:S02]  /*2ed0*/  ISETP.LT.OR P2, PT, R12, R228, P2 ;  /* 0x000000e40c00720c */ /* 0x000fe40001741670 */
[----:B------:R-:W-:Y:S02]  /*2ee0*/  IADD3 R12, R161, 0x28, RZ ;  /* 0x00000028a10c7810 */ /* 0x000fe40007ffe0ff */
[----:B------:R-:W-:Y:S02]  /*2ef0*/  FSEL R247, R113, -INF , !P4 ;  /* 0xff80000071f77808 */ /* 0x000fe40006000000 */
[----:B------:R-:W-:Y:S02]  /*2f00*/  FSEL R239, R114, -INF , !P1 ;  /* 0xff80000072ef7808 */ /* 0x000fe40004800000 */
[----:B------:R-:W-:-:S02]  /*2f10*/  FSEL R212, R115, -INF , !P0 ;  /* 0xff80000073d47808 */ /* 0x000fc40004000000 */
[----:B------:R-:W-:Y:S02]  /*2f20*/  FSEL R201, R108, -INF , !P3 ;  /* 0xff8000006cc97808 */ /* 0x000fe40005800000 */
[C---:B------:R-:W-:Y:S02]  /*2f30*/  ISETP.GE.AND P1, PT, R12.reuse, R233, PT ;  /* 0x000000e90c00720c */ /* 0x040fe40003f26270 */
[C---:B------:R-:W-:Y:S02]  /*2f40*/  ISETP.GE.AND P4, PT, R12.reuse, R231, PT ;  /* 0x000000e70c00720c */ /* 0x040fe40003f86270 */
[C---:B------:R-:W-:Y:S02]  /*2f50*/  ISETP.GE.AND P0, PT, R12.reuse, R229, PT ;  /* 0x000000e50c00720c */ /* 0x040fe40003f06270 */
[C---:B------:R-:W-:Y:S02]  /*2f60*/  ISETP.GE.AND P3, PT, R12.reuse, R225, PT ;  /* 0x000000e10c00720c */ /* 0x040fe40003f66270 */
[----:B------:R-:W-:-:S02]  /*2f70*/  ISETP.LT.OR P1, PT, R12, R234, P1 ;  /* 0x000000ea0c00720c */ /* 0x000fc40000f21670 */
[C---:B------:R-:W-:Y:S02]  /*2f80*/  ISETP.LT.OR P4, PT, R12.reuse, R232, P4 ;  /* 0x000000e80c00720c */ /* 0x040fe40002781670 */
[C---:B------:R-:W-:Y:S02]  /*2f90*/  ISETP.LT.OR P0, PT, R12.reuse, R230, P0 ;  /* 0x000000e60c00720c */ /* 0x040fe40000701670 */
[----:B------:R-:W-:Y:S02]  /*2fa0*/  ISETP.LT.OR P3, PT, R12, R228, P3 ;  /* 0x000000e40c00720c */ /* 0x000fe40001f61670 */
[----:B------:R-:W-:Y:S01]  /*2fb0*/  IADD3 R9, R161, 0x29, RZ ;  /* 0x00000029a1097810 */ /* 0x000fe20007ffe0ff */
[----:B------:R-:W1:Y:S01]  /*2fc0*/  LDSM.16.M88.4 R12, [R213+0x1000] ;  /* 0x00100000d50c783b */ /* 0x000e620000000200 */
[----:B------:R-:W-:Y:S02]  /*2fd0*/  FSEL R196, R110, -INF , !P5 ;  /* 0xff8000006ec47808 */ /* 0x000fe40006800000 */
[----:B------:R-:W-:-:S02]  /*2fe0*/  ISETP.GE.AND P5, PT, R9, R229, PT ;  /* 0x000000e50900720c */ /* 0x000fc40003fa6270 */
[----:B------:R-:W-:Y:S02]  /*2ff0*/  IADD3 R8, R161, 0x30, RZ ;  /* 0x00000030a1087810 */ /* 0x000fe40007ffe0ff */
[----:B------:R-:W-:Y:S02]  /*3000*/  ISETP.LT.OR P5, PT, R9, R230, P5 ;  /* 0x000000e60900720c */ /* 0x000fe40002fa1670 */
[----:B------:R-:W-:Y:S02]  /*3010*/  FSEL R167, R111, -INF , !P2 ;  /* 0xff8000006fa77808 */ /* 0x000fe40005000000 */
[----:B------:R-:W-:Y:S02]  /*3020*/  FSEL R197, R104, -INF , !P0 ;  /* 0xff80000068c57808 */ /* 0x000fe40004000000 */
[----:B------:R-:W-:Y:S02]  /*3030*/  FSEL R111, R106, -INF , !P3 ;  /* 0xff8000006a6f7808 */ /* 0x000fe40005800000 */
[----:B------:R-:W-:-:S02]  /*3040*/  FSEL R198, R109, -INF , !P6 ;  /* 0xff8000006dc67808 */ /* 0x000fc40007000000 */
[----:B------:R-:W-:Y:S02]  /*3050*/  FSEL R106, R100, -INF , !P1 ;  /* 0xff800000646a7808 */ /* 0x000fe40004800000 */
[----:B------:R-:W-:Y:S02]  /*3060*/  FSEL R104, R102, -INF , !P4 ;  /* 0xff80000066687808 */ /* 0x000fe40006000000 */
[----:B------:R-:W-:Y:S02]  /*3070*/  FSEL R200, R105, -INF , !P5 ;  /* 0xff80000069c87808 */ /* 0x000fe40006800000 */
[C---:B------:R-:W-:Y:S02]  /*3080*/  ISETP.GE.AND P6, PT, R9.reuse, R233, PT ;  /* 0x000000e90900720c */ /* 0x040fe40003fc6270 */
[C---:B------:R-:W-:Y:S02]  /*3090*/  ISETP.GE.AND P2, PT, R9.reuse, R231, PT ;  /* 0x000000e70900720c */ /* 0x040fe40003f46270 */
[----:B------:R-:W-:-:S02]  /*30a0*/  ISETP.GE.AND P0, PT, R9, R225, PT ;  /* 0x000000e10900720c */ /* 0x000fc40003f06270 */
[C---:B------:R-:W-:Y:S02]  /*30b0*/  ISETP.GE.AND P3, PT, R8.reuse, R233, PT ;  /* 0x000000e90800720c */ /* 0x040fe40003f66270 */
[C---:B------:R-:W-:Y:S02]  /*30c0*/  ISETP.GE.AND P1, PT, R8.reuse, R231, PT ;  /* 0x000000e70800720c */ /* 0x040fe40003f26270 */
[C---:B------:R-:W-:Y:S02]  /*30d0*/  ISETP.GE.AND P4, PT, R8.reuse, R229, PT ;  /* 0x000000e50800720c */ /* 0x040fe40003f86270 */
[----:B------:R-:W-:Y:S02]  /*30e0*/  ISETP.GE.AND P5, PT, R8, R225, PT ;  /* 0x000000e10800720c */ /* 0x000fe40003fa6270 */
[C---:B------:R-:W-:Y:S02]  /*30f0*/  ISETP.LT.OR P6, PT, R9.reuse, R234, P6 ;  /* 0x000000ea0900720c */ /* 0x040fe400037c1670 */
[C---:B------:R-:W-:Y:S01]  /*3100*/  ISETP.LT.OR P2, PT, R9.reuse, R232, P2 ;  /* 0x000000e80900720c */ /* 0x040fe20001741670 */
[----:B-1----:R-:W-:Y:S01]  /*3110*/  HMMA.16816.F32.BF16 R80, R144, R12, R80 ;  /* 0x0000000c9050723c */ /* 0x002fe20000041850 */
[----:B------:R-:W-:-:S02]  /*3120*/  ISETP.LT.OR P0, PT, R9, R228, P0 ;  /* 0x000000e40900720c */ /* 0x000fc40000701670 */
[C---:B------:R-:W-:Y:S02]  /*3130*/  ISETP.LT.OR P3, PT, R8.reuse, R234, P3 ;  /* 0x000000ea0800720c */ /* 0x040fe40001f61670 */
[C---:B------:R-:W-:Y:S02]  /*3140*/  ISETP.LT.OR P1, PT, R8.reuse, R232, P1 ;  /* 0x000000e80800720c */ /* 0x040fe40000f21670 */
[C---:B------:R-:W-:Y:S01]  /*3150*/  ISETP.LT.OR P4, PT, R8.reuse, R230, P4 ;  /* 0x000000e60800720c */ /* 0x040fe20002781670 */
[----:B------:R-:W-:Y:S01]  /*3160*/  HMMA.16816.F32.BF16 R76, R140, R12, R76 ;  /* 0x0000000c8c4c723c */ /* 0x000fe2000004184c */
[----:B------:R-:W-:Y:S02]  /*3170*/  ISETP.LT.OR P5, PT, R8, R228, P5 ;  /* 0x000000e40800720c */ /* 0x000fe40002fa1670 */
[----:B------:R-:W-:Y:S02]  /*3180*/  IADD3 R8, R161, 0x31, RZ ;  /* 0x00000031a1087810 */ /* 0x000fe40007ffe0ff */
[----:B------:R-:W-:-:S02]  /*3190*/  FSEL R100, R107, -INF , !P0 ;  /* 0xff8000006b647808 */ /* 0x000fc40004000000 */
[----:B------:R-:W-:Y:S01]  /*31a0*/  FSEL R105, R101, -INF , !P6 ;  /* 0xff80000065697808 */ /* 0x000fe20007000000 */
[-C--:B------:R-:W-:Y:S01]  /*31b0*/  HMMA.16816.F32.BF16 R72, R140, R14.reuse, R72 ;  /* 0x0000000e8c48723c */ /* 0x080fe20000041848 */
[----:B------:R-:W-:Y:S02]  /*31c0*/  FSEL R103, R103, -INF , !P2 ;  /* 0xff80000067677808 */ /* 0x000fe40005000000 */
[----:B------:R-:W-:Y:S02]  /*31d0*/  FSEL R110, R96, -INF , !P3 ;  /* 0xff800000606e7808 */ /* 0x000fe40005800000 */
[C---:B------:R-:W-:Y:S02]  /*31e0*/  ISETP.GE.AND P2, PT, R8.reuse, R233, PT ;  /* 0x000000e90800720c */ /* 0x040fe40003f46270 */
[C---:B------:R-:W-:Y:S01]  /*31f0*/  ISETP.GE.AND P0, PT, R8.reuse, R231, PT ;  /* 0x000000e70800720c */ /* 0x040fe20003f06270 */
[----:B------:R-:W-:Y:S01]  /*3200*/  HMMA.16816.F32.BF16 R68, R144, R14, R68 ;  /* 0x0000000e9044723c */ /* 0x000fe20000041844 */
[----:B------:R-:W-:-:S02]  /*3210*/  ISETP.GE.AND P6, PT, R8, R229, PT ;  /* 0x000000e50800720c */ /* 0x000fc40003fc6270 */
[C---:B------:R-:W-:Y:S02]  /*3220*/  ISETP.GE.AND P3, PT, R8.reuse, R225, PT ;  /* 0x000000e10800720c */ /* 0x040fe40003f66270 */
[C---:B------:R-:W-:Y:S02]  /*3230*/  ISETP.LT.OR P2, PT, R8.reuse, R234, P2 ;  /* 0x000000ea0800720c */ /* 0x040fe40001741670 */
[C---:B------:R-:W-:Y:S02]  /*3240*/  ISETP.LT.OR P0, PT, R8.reuse, R232, P0 ;  /* 0x000000e80800720c */ /* 0x040fe40000701670 */
[C---:B------:R-:W-:Y:S02]  /*3250*/  ISETP.LT.OR P6, PT, R8.reuse, R230, P6 ;  /* 0x000000e60800720c */ /* 0x040fe400037c1670 */
[----:B------:R-:W-:Y:S02]  /*3260*/  ISETP.LT.OR P3, PT, R8, R228, P3 ;  /* 0x000000e40800720c */ /* 0x000fe40001f61670 */
[----:B------:R-:W-:-:S02]  /*3270*/  IADD3 R8, R161, 0x38, RZ ;  /* 0x00000038a1087810 */ /* 0x000fc40007ffe0ff */
        /* <DEDUP_REMOVED lines=20> */
[----:B------:R-:W-:Y:S02]  /*33c0*/  FSEL R121, R88, -INF , !P0 ;  /* 0xff80000058797808 */ /* 0x000fe40004000000 */
[----:B------:R-:W-:Y:S02]  /*33d0*/  FSEL R129, R90, -INF , !P4 ;  /* 0xff8000005a817808 */ /* 0x000fe40006000000 */
[----:B------:R-:W-:Y:S02]  /*33e0*/  FSEL R84, R84, -INF , !P1 ;  /* 0xff80000054547808 */ /* 0x000fe40004800000 */
[----:B------:R-:W-:Y:S02]  /*33f0*/  FSEL R86, R86, -INF , !P2 ;  /* 0xff80000056567808 */ /* 0x000fe40005000000 */
[----:B------:R-:W-:-:S02]  /*3400*/  FSEL R194, R89, -INF , !P5 ;  /* 0xff80000059c27808 */ /* 0x000fc40006800000 */
[C---:B------:R-:W-:Y:S02]  /*3410*/  ISETP.GE.AND P6, PT, R13.reuse, R233, PT ;  /* 0x000000e90d00720c */ /* 0x040fe40003fc6270 */
        /* <DEDUP_REMOVED lines=38> */
[----:B------:R-:W-:Y:S02]  /*3680*/  ISETP.GE.AND P2, PT, R12, R225, PT ;  /* 0x000000e10c00720c */ /* 0x000fe40003f46270 */
[----:B------:R-:W-:-:S02]  /*3690*/  IADD3 R9, R161, 0x49, RZ ;  /* 0x00000049a1097810 */ /* 0x000fc40007ffe0ff */
[C---:B------:R-:W-:Y:S02]  /*36a0*/  ISETP.LT.OR P3, PT, R12.reuse, R234, P3 ;  /* 0x000000ea0c00720c */ /* 0x040fe40001f61670 */
[C---:B------:R-:W-:Y:S02]  /*36b0*/  ISETP.LT.OR P0, PT, R12.reuse, R232, P0 ;  /* 0x000000e80c00720c */ /* 0x040fe40000701670 */
[C---:B------:R-:W-:Y:S02]  /*36c0*/  ISETP.LT.OR P1, PT, R12.reuse, R230, P1 ;  /* 0x000000e60c00720c */ /* 0x040fe40000f21670 */
[----:B------:R-:W-:Y:S02]  /*36d0*/  ISETP.LT.OR P2, PT, R12, R228, P2 ;  /* 0x000000e40c00720c */ /* 0x000fe40001741670 */
        /* <DEDUP_REMOVED lines=28> */
[----:B------:R-:W1:Y:S01]  /*38a0*/  LDSM.16.M88.4 R8, [R213+0x1c00] ;  /* 0x001c0000d508783b */ /* 0x000e620000000200 */
[----:B------:R-:W-:Y:S01]  /*38b0*/  IADD3 R68, R161, 0x51, RZ ;  /* 0x00000051a1447810 */ /* 0x000fe20007ffe0ff */
[----:B------:R-:W-:-:S04]  /*38c0*/  DEPBAR.LE SB0, 0x0 ;  /* 0x000080000000791a */ /* 0x000fc80000000000 */
[----:B------:R-:W-:Y:S01]  /*38d0*/  FSEL R179, R75, -INF , !P1 ;  /* 0xff8000004bb37808 */ /* 0x000fe20004800000 */
[-C--:B------:R-:W-:Y:S01]  /*38e0*/  HMMA.16816.F32.BF16 R36, R144, R14.reuse, R36 ;  /* 0x0000000e9024723c */ /* 0x080fe20000041824 */
[----:B------:R-:W-:Y:S02]  /*38f0*/  ISETP.GE.AND P1, PT, R68, R231, PT ;  /* 0x000000e74400720c */ /* 0x000fe40003f26270 */
[----:B------:R-:W-:Y:S02]  /*3900*/  FSEL R88, R64, -INF , !P2 ;  /* 0xff80000040587808 */ /* 0x000fe40005000000 */
[----:B------:R-:W-:Y:S02]  /*3910*/  ISETP.LT.OR P1, PT, R68, R232, P1 ;  /* 0x000000e84400720c */ /* 0x000fe40000f21670 */
[----:B------:R-:W-:Y:S01]  /*3920*/  FSEL R75, R69, -INF , !P6 ;  /* 0xff800000454b7808 */ /* 0x000fe20007000000 */
[----:B------:R-:W-:Y:S01]  /*3930*/  HMMA.16816.F32.BF16 R40, R140, R14, R40 ;  /* 0x0000000e8c28723c */ /* 0x000fe20000041828 */
[----:B------:R-:W-:-:S02]  /*3940*/  FSEL R71, R71, -INF , !P5 ;  /* 0xff80000047477808 */ /* 0x000fc40006800000 */
[----:B------:R-:W-:Y:S02]  /*3950*/  IADD3 R64, R161, 0x58, RZ ;  /* 0x00000058a1407810 */ /* 0x000fe40007ffe0ff */
[C---:B------:R-:W-:Y:S02]  /*3960*/  ISETP.GE.AND P5, PT, R68.reuse, R233, PT ;  /* 0x000000e94400720c */ /* 0x040fe40003fa6270 */
[C---:B------:R-:W-:Y:S02]  /*3970*/  ISETP.GE.AND P6, PT, R68.reuse, R229, PT ;  /* 0x000000e54400720c */ /* 0x040fe40003fc6270 */
[----:B------:R-:W-:Y:S02]  /*3980*/  FSEL R73, R67, -INF , !P1 ;  /* 0xff80000043497808 */ /* 0x000fe40004800000 */
[----:B------:R-:W-:Y:S02]  /*3990*/  ISETP.GE.AND P2, PT, R68, R225, PT ;  /* 0x000000e14400720c */ /* 0x000fe40003f46270 */
[----:B------:R-:W-:-:S02]  /*39a0*/  ISETP.GE.AND P1, PT, R64, R229, PT ;  /* 0x000000e54000720c */ /* 0x000fc40003f26270 */
[C---:B------:R-:W-:Y:S02]  /*39b0*/  ISETP.LT.OR P5, PT, R68.reuse, R234, P5 ;  /* 0x000000ea4400720c */ /* 0x040fe40002fa1670 */
[C---:B------:R-:W-:Y:S02]  /*39c0*/  ISETP.LT.OR P6, PT, R68.reuse, R230, P6 ;  /* 0x000000e64400720c */ /* 0x040fe400037c1670 */
[----:B------:R-:W-:Y:S02]  /*39d0*/  IADD3 R12, R161, 0x59, RZ ;  /* 0x00000059a10c7810 */ /* 0x000fe40007ffe0ff */
[----:B------:R-:W-:Y:S02]  /*39e0*/  ISETP.LT.OR P2, PT, R68, R228, P2 ;  /* 0x000000e44400720c */ /* 0x000fe40001741670 */
[----:B------:R-:W-:Y:S02]  /*39f0*/  ISETP.LT.OR P1, PT, R64, R230, P1 ;  /* 0x000000e64000720c */ /* 0x000fe40000f21670 */
[----:B------:R-:W-:Y:S01]  /*3a00*/  FSEL R79, R65, -INF , !P5 ;  /* 0xff800000414f7808 */ /* 0x000fe20006800000 */
[----:B-1----:R-:W-:Y:S01]  /*3a10*/  HMMA.16816.F32.BF16 R32, R144, R8, R32 ;  /* 0x000000089020723c */ /* 0x002fe20000041820 */
[----:B------:R-:W-:-:S02]  /*3a20*/  FSEL R74, R66, -INF , !P3 ;  /* 0xff800000424a7808 */ /* 0x000fc40005800000 */
[----:B------:R-:W-:Y:S02]  /*3a30*/  FSEL R185, R60, -INF , !P0 ;  /* 0xff8000003cb97808 */ /* 0x000fe40004000000 */
[----:B------:R-:W-:Y:S02]  /*3a40*/  FSEL R182, R61, -INF , !P6 ;  /* 0xff8000003db67808 */ /* 0x000fe40007000000 */
[C---:B------:R-:W-:Y:S01]  /*3a50*/  ISETP.GE.AND P5, PT, R64.reuse, R233, PT ;  /* 0x000000e94000720c */ /* 0x040fe20003fa6270 */
[----:B------:R-:W-:Y:S01]  /*3a60*/  HMMA.16816.F32.BF16 R28, R140, R8, R28 ;  /* 0x000000088c1c723c */ /* 0x000fe2000004181c */
[C---:B------:R-:W-:Y:S02]  /*3a70*/  ISETP.GE.AND P3, PT, R64.reuse, R231, PT ;  /* 0x000000e74000720c */ /* 0x040fe40003f66270 */
[----:B------:R-:W-:Y:S02]  /*3a80*/  ISETP.GE.AND P0, PT, R64, R225, PT ;  /* 0x000000e14000720c */ /* 0x000fe40003f06270 */
[----:B------:R-:W-:-:S02]  /*3a90*/  ISETP.GE.AND P6, PT, R12, R229, PT ;  /* 0x000000e50c00720c */ /* 0x000fc40003fc6270 */
        /* <DEDUP_REMOVED lines=8> */
[C---:B------:R-:W-:Y:S02]  /*3b20*/  ISETP.LT.OR P5, PT, R64.reuse, R234, P5 ;  /* 0x000000ea4000720c */ /* 0x040fe40002fa1670 */
[C---:B------:R-:W-:Y:S02]  /*3b30*/  ISETP.LT.OR P3, PT, R64.reuse, R232, P3 ;  /* 0x000000e84000720c */ /* 0x040fe40001f61670 */
[----:B------:R-:W-:Y:S02]  /*3b40*/  ISETP.LT.OR P0, PT, R64, R228, P0 ;  /* 0x000000e44000720c */ /* 0x000fe40000701670 */
[C---:B------:R-:W-:Y:S02]  /*3b50*/  ISETP.LT.OR P6, PT, R12.reuse, R230, P6 ;  /* 0x000000e60c00720c */ /* 0x040fe400037c1670 */
[----:B------:R-:W-:Y:S02]  /*3b60*/  IADD3 R13, R161, 0x60, RZ ;  /* 0x00000060a10d7810 */ /* 0x000fe40007ffe0ff */
[----:B------:R-:W-:-:S02]  /*3b70*/  ISETP.LT.OR P4, PT, R12, R234, P4 ;  /* 0x000000ea0c00720c */ /* 0x000fc40002781670 */
[C---:B------:R-:W-:Y:S02]  /*3b80*/  ISETP.LT.OR P2, PT, R12.reuse, R232, P2 ;  /* 0x000000e80c00720c */ /* 0x040fe40001741670 */
[----:B------:R-:W-:Y:S02]  /*3b90*/  ISETP.LT.OR P1, PT, R12, R228, P1 ;  /* 0x000000e40c00720c */ /* 0x000fe40000f21670 */
[----:B------:R-:W-:Y:S02]  /*3ba0*/  FSEL R172, R58, -INF , !P0 ;  /* 0xff8000003aac7808 */ /* 0x000fe40004000000 */
[----:B------:R-:W-:Y:S02]  /*3bb0*/  FSEL R52, R52, -INF , !P5 ;  /* 0xff80000034347808 */ /* 0x000fe40006800000 */
[----:B------:R-:W-:Y:S02]  /*3bc0*/  FSEL R12, R54, -INF , !P3 ;  /* 0xff800000360c7808 */ /* 0x000fe40005800000 */
[----:B------:R-:W-:-:S02]  /*3bd0*/  FSEL R190, R57, -INF , !P6 ;  /* 0xff80000039be7808 */ /* 0x000fc40007000000 */
[C---:B------:R-:W-:Y:S02]  /*3be0*/  ISETP.GE.AND P0, PT, R13.reuse, R233, PT ;  /* 0x000000e90d00720c */ /* 0x040fe40003f06270 */
        /* <DEDUP_REMOVED lines=9> */
[----:B------:R-:W-:Y:S02]  /*3c80*/  ISETP.GE.AND P4, PT, R13, R233, PT ;  /* 0x000000e90d00720c */ /* 0x000fe40003f86270 */
[----:B------:R-:W-:-:S02]  /*3c90*/  IADD3 R9, R161, 0x70, RZ ;  /* 0x00000070a1097810 */ /* 0x000fc40007ffe0ff */
[----:B------:R-:W-:Y:S02]  /*3ca0*/  ISETP.LT.OR P4, PT, R13, R234, P4 ;  /* 0x000000ea0d00720c */ /* 0x000fe40002781670 */
[----:B------:R-:W-:Y:S02]  /*3cb0*/  FSEL R171, R59, -INF , !P1 ;  /* 0xff8000003bab7808 */ /* 0x000fe40004800000 */
        /* <DEDUP_REMOVED lines=10> */
[----:B------:R-:W-:Y:S02]  /*3d60*/  ISETP.GE.AND P4, PT, R9, R225, PT ;  /* 0x000000e10900720c */ /* 0x000fe40003f86270 */
[C---:B------:R-:W-:Y:S02]  /*3d70*/  ISETP.LT.OR P1, PT, R13.reuse, R232, P1 ;  /* 0x000000e80d00720c */ /* 0x040fe40000f21670 */
[----:B------:R-:W-:Y:S02]  /*3d80*/  ISETP.LT.OR P0, PT, R13, R228, P0 ;  /* 0x000000e40d00720c */ /* 0x000fe40000701670 */
[C---:B------:R-:W-:Y:S02]  /*3d90*/  ISETP.LT.OR P5, PT, R9.reuse, R234, P5 ;  /* 0x000000ea0900720c */ /* 0x040fe40002fa1670 */
[C---:B------:R-:W-:Y:S02]  /*3da0*/  ISETP.LT.OR P3, PT, R9.reuse, R232, P3 ;  /* 0x000000e80900720c */ /* 0x040fe40001f61670 */
[----:B------:R-:W-:-:S02]  /*3db0*/  ISETP.LT.OR P6, PT, R9, R230, P6 ;  /* 0x000000e60900720c */ /* 0x000fc400037c1670 */
[----:B------:R-:W-:Y:S02]  /*3dc0*/  ISETP.LT.OR P4, PT, R9, R228, P4 ;  /* 0x000000e40900720c */ /* 0x000fe40002781670 */
[----:B------:R-:W-:Y:S02]  /*3dd0*/  IADD3 R9, R161, 0x68, RZ ;  /* 0x00000068a1097810 */ /* 0x000fe40007ffe0ff */
[----:B------:R-:W-:Y:S02]  /*3de0*/  FSEL R70, R55, -INF , !P2 ;  /* 0xff80000037467808 */ /* 0x000fe40005000000 */
[----:B------:R-:W-:Y:S02]  /*3df0*/  ISETP.GE.AND P2, PT, R13, R229, PT ;  /* 0x000000e50d00720c */ /* 0x000fe40003f46270 */
[----:B------:R-:W-:Y:S02]  /*3e00*/  FSEL R203, R51, -INF , !P1 ;  /* 0xff80000033cb7808 */ /* 0x000fe40004800000 */
[----:B------:R-:W-:-:S02]  /*3e10*/  FSEL R126, R47, -INF , !P0 ;  /* 0xff8000002f7e7808 */ /* 0x000fc40004000000 */
[----:B------:R-:W-:Y:S02]  /*3e20*/  FSEL R32, R32, -INF , !P5 ;  /* 0xff80000020207808 */ /* 0x000fe40006800000 */
[----:B------:R-:W-:Y:S02]  /*3e30*/  FSEL R99, R34, -INF , !P3 ;  /* 0xff80000022637808 */ /* 0x000fe40005800000 */
[C---:B------:R-:W-:Y:S02]  /*3e40*/  ISETP.GE.AND P1, PT, R9.reuse, R233, PT ;  /* 0x000000e90900720c */ /* 0x040fe40003f26270 */
[C---:B------:R-:W-:Y:S02]  /*3e50*/  ISETP.GE.AND P0, PT, R9.reuse, R231, PT ;  /* 0x000000e70900720c */ /* 0x040fe40003f06270 */
[C---:B------:R-:W-:Y:S02]  /*3e60*/  ISETP.GE.AND P5, PT, R9.reuse, R229, PT ;  /* 0x000000e50900720c */ /* 0x040fe40003fa6270 */
[----:B------:R-:W-:-:S02]  /*3e70*/  ISETP.GE.AND P3, PT, R9, R225, PT ;  /* 0x000000e10900720c */ /* 0x000fc40003f66270 */
[----:B------:R-:W-:Y:S02]  /*3e80*/  ISETP.LT.OR P2, PT, R13, R230, P2 ;  /* 0x000000e60d00720c */ /* 0x000fe40001741670 */
[----:B------:R-:W-:Y:S02]  /*3e90*/  IADD3 R13, R161, 0x71, RZ ;  /* 0x00000071a10d7810 */ /* 0x000fe40007ffe0ff */
[C---:B------:R-:W-:Y:S01]  /*3ea0*/  ISETP.LT.OR P1, PT, R9.reuse, R234, P1 ;  /* 0x000000ea0900720c */ /* 0x040fe20000f21670 */
[----:B------:R-:W-:Y:S01]  /*3eb0*/  BAR.SYNC.DEFER_BLOCKING 0x0 ;  /* 0x0000000000007b1d */ /* 0x000fe20000010000 */
[C---:B------:R-:W-:Y:S02]  /*3ec0*/  ISETP.LT.OR P0, PT, R9.reuse, R232, P0 ;  /* 0x000000e80900720c */ /* 0x040fe40000701670 */
[C---:B------:R-:W-:Y:S02]  /*3ed0*/  ISETP.LT.OR P5, PT, R9.reuse, R230, P5 ;  /* 0x000000e60900720c */ /* 0x040fe40002fa1670 */
[----:B------:R-:W-:-:S02]  /*3ee0*/  ISETP.LT.OR P3, PT, R9, R228, P3 ;  /* 0x000000e40900720c */ /* 0x000fc40001f61670 */
[C---:B------:R-:W-:Y:S02]  /*3ef0*/  IADD3 R9, R161.reuse, 0x69, RZ ;  /* 0x00000069a1097810 */ /* 0x040fe40007ffe0ff */
[C---:B------:R-:W-:Y:S02]  /*3f00*/  IADD3 R10, R161.reuse, 0x78, RZ ;  /* 0x00000078a10a7810 */ /* 0x040fe40007ffe0ff */
[----:B------:R-:W-:Y:S02]  /*3f10*/  IADD3 R161, R161, 0x79, RZ ;  /* 0x00000079a1a17810 */ /* 0x000fe40007ffe0ff */
[----:B------:R-:W-:Y:S02]  /*3f20*/  FSEL R170, R45, -INF , !P2 ;  /* 0xff8000002daa7808 */ /* 0x000fe40005000000 */
[----:B------:R-:W-:Y:S02]  /*3f30*/  ISETP.GE.AND P2, PT, R13, R233, PT ;  /* 0x000000e90d00720c */ /* 0x000fe40003f46270 */
[----:B------:R-:W-:-:S02]  /*3f40*/  FSEL R202, R38, -INF , !P0 ;  /* 0xff80000026ca7808 */ /* 0x000fc40004000000 */
[----:B------:R-:W-:Y:S02]  /*3f50*/  FSEL R115, R28, -INF , !P6 ;  /* 0xff8000001c737808 */ /* 0x000fe40007000000 */
[----:B------:R-:W-:Y:S02]  /*3f60*/  FSEL R98, R30, -INF , !P4 ;  /* 0xff8000001e627808 */ /* 0x000fe40006000000 */
[----:B------:R-:W-:Y:S02]  /*3f70*/  ISETP.GE.AND P0, PT, R161, R229, PT ;  /* 0x000000e5a100720c */ /* 0x000fe40003f06270 */
[C---:B------:R-:W-:Y:S02]  /*3f80*/  ISETP.GE.AND P6, PT, R13.reuse, R231, PT ;  /* 0x000000e70d00720c */ /* 0x040fe40003fc6270 */
[C---:B------:R-:W-:Y:S02]  /*3f90*/  ISETP.GE.AND P4, PT, R13.reuse, R229, PT ;  /* 0x000000e50d00720c */ /* 0x040fe40003f86270 */
[----:B------:R-:W-:-:S02]  /*3fa0*/  ISETP.LT.OR P2, PT, R13, R234, P2 ;  /* 0x000000ea0d00720c */ /* 0x000fc40001741670 */
[----:B------:R-:W-:Y:S02]  /*3fb0*/  ISETP.LT.OR P0, PT, R161, R230, P0 ;  /* 0x000000e6a100720c */ /* 0x000fe40000701670 */
[C---:B------:R-:W-:Y:S02]  /*3fc0*/  ISETP.LT.OR P6, PT, R13.reuse, R232, P6 ;  /* 0x000000e80d00720c */ /* 0x040fe400037c1670 */
[----:B------:R-:W-:Y:S02]  /*3fd0*/  ISETP.LT.OR P4, PT, R13, R230, P4 ;  /* 0x000000e60d00720c */ /* 0x000fe40002781670 */
[----:B------:R-:W-:Y:S02]  /*3fe0*/  FSEL R33, R33, -INF , !P2 ;  /* 0xff80000021217808 */ /* 0x000fe40005000000 */
[----:B------:R-:W-:Y:S02]  /*3ff0*/  ISETP.GE.AND P2, PT, R13, R225, PT ;  /* 0x000000e10d00720c */ /* 0x000fe40003f46270 */
[----:B------:R-:W-:-:S02]  /*4000*/  FSEL R127, R25, -INF , !P0 ;  /* 0xff800000197f7808 */ /* 0x000fc40004000000 */
[----:B------:R-:W-:Y:S02]  /*4010*/  FSEL R102, R35, -INF , !P6 ;  /* 0xff80000023667808 */ /* 0x000fe40007000000 */
[----:B------:R-:W-:Y:S02]  /*4020*/  FSEL R174, R40, -INF , !P5 ;  /* 0xff80000028ae7808 */ /* 0x000fe40006800000 */
[----:B------:R-:W-:Y:S02]  /*4030*/  FSEL R164, R42, -INF , !P3 ;  /* 0xff8000002aa47808 */ /* 0x000fe40005800000 */
[----:B------:R-:W-:Y:S02]  /*4040*/  FSEL R123, R29, -INF , !P4 ;  /* 0xff8000001d7b7808 */ /* 0x000fe40006000000 */
[----:B------:R-:W-:Y:S02]  /*4050*/  ISETP.GE.AND P0, PT, R161, R225, PT ;  /* 0x000000e1a100720c */ /* 0x000fe40003f06270 */
[----:B------:R-:W-:-:S02]  /*4060*/  ISETP.GE.AND P6, PT, R9, R233, PT ;  /* 0x000000e90900720c */ /* 0x000fc40003fc6270 */
[C---:B------:R-:W-:Y:S02]  /*4070*/  ISETP.GE.AND P3, PT, R9.reuse, R231, PT ;  /* 0x000000e70900720c */ /* 0x040fe40003f66270 */
[C---:B------:R-:W-:Y:S02]  /*4080*/  ISETP.GE.AND P5, PT, R9.reuse, R229, PT ;  /* 0x000000e50900720c */ /* 0x040fe40003fa6270 */
[----:B------:R-:W-:Y:S02]  /*4090*/  ISETP.GE.AND P4, PT, R9, R225, PT ;  /* 0x000000e10900720c */ /* 0x000fe40003f86270 */
[-C--:B------:R-:W-:Y:S02]  /*40a0*/  ISETP.LT.OR P2, PT, R13, R228.reuse, P2 ;  /* 0x000000e40d00720c */ /* 0x080fe40001741670 */
[----:B------:R-:W-:Y:S02]  /*40b0*/  ISETP.LT.OR P0, PT, R161, R228, P0 ;  /* 0x000000e4a100720c */ /* 0x000fe40000701670 */
[----:B------:R-:W-:-:S02]  /*40c0*/  ISETP.LT.OR P6, PT, R9, R234, P6 ;  /* 0x000000ea0900720c */ /* 0x000fc400037c1670 */
[C---:B------:R-:W-:Y:S02]  /*40d0*/  ISETP.LT.OR P3, PT, R9.reuse, R232, P3 ;  /* 0x000000e80900720c */ /* 0x040fe40001f61670 */
[C---:B------:R-:W-:Y:S02]  /*40e0*/  ISETP.LT.OR P5, PT, R9.reuse, R230, P5 ;  /* 0x000000e60900720c */ /* 0x040fe40002fa1670 */
[----:B------:R-:W-:Y:S02]  /*40f0*/  ISETP.LT.OR P4, PT, R9, R228, P4 ;  /* 0x000000e40900720c */ /* 0x000fe40002781670 */
[----:B------:R-:W-:Y:S02]  /*4100*/  FSEL R114, R31, -INF , !P2 ;  /* 0xff8000001f727808 */ /* 0x000fe40005000000 */
[----:B------:R-:W-:Y:S02]  /*4110*/  FSEL R9, R36, -INF , !P1 ;  /* 0xff80000024097808 */ /* 0x000fe40004800000 */
[----:B------:R-:W-:-:S02]  /*4120*/  ISETP.GE.AND P2, PT, R10, R229, PT ;  /* 0x000000e50a00720c */ /* 0x000fc40003f46270 */
[----:B------:R-:W-:Y:S02]  /*4130*/  ISETP.GE.AND P1, PT, R10, R225, PT ;  /* 0x000000e10a00720c */ /* 0x000fe40003f26270 */
[----:B------:R-:W-:Y:S02]  /*4140*/  FSEL R112, R27, -INF , !P0 ;  /* 0xff8000001b707808 */ /* 0x000fe40004000000 */
[----:B------:R-:W-:Y:S02]  /*4150*/  ISETP.GT.AND P0, PT, R250, R220, PT ;  /* 0x000000dcfa00720c */ /* 0x000fe40003f04270 */
[C---:B------:R-:W-:Y:S02]  /*4160*/  ISETP.LT.OR P2, PT, R10.reuse, R230, P2 ;  /* 0x000000e60a00720c */ /* 0x040fe40001741670 */
[----:B------:R-:W-:Y:S02]  /*4170*/  ISETP.LT.OR P1, PT, R10, R228, P1 ;  /* 0x000000e40a00720c */ /* 0x000fe40000f21670 */
[----:B------:R-:W-:-:S02]  /*4180*/  FSEL R178, R41, -INF , !P5 ;  /* 0xff80000029b27808 */ /* 0x000fc40006800000 */
[----:B------:R-:W-:Y:S02]  /*4190*/  FSEL R131, R43, -INF , !P4 ;  /* 0xff8000002b837808 */ /* 0x000fe40006000000 */
[----:B------:R-:W-:Y:S02]  /*41a0*/  FSEL R128, R24, -INF , !P2 ;  /* 0xff80000018807808 */ /* 0x000fe40005000000 */
[----:B------:R-:W-:Y:S02]  /*41b0*/  FSEL R113, R26, -INF , !P1 ;  /* 0xff8000001a717808 */ /* 0x000fe40004800000 */
[CC--:B------:R-:W-:Y:S02]  /*41c0*/  ISETP.GE.AND P5, PT, R10.reuse, R233.reuse, PT ;  /* 0x000000e90a00720c */ /* 0x0c0fe40003fa6270 */
[----:B------:R-:W-:Y:S02]  /*41d0*/  ISETP.GE.AND P4, PT, R161, R233, PT ;  /* 0x000000e9a100720c */ /* 0x000fe40003f86270 */
[----:B------:R-:W-:-:S02]  /*41e0*/  ISETP.GE.AND P2, PT, R10, R231, PT ;  /* 0x000000e70a00720c */ /* 0x000fc40003f46270 */
[C---:B------:R-:W-:Y:S02]  /*41f0*/  ISETP.GE.AND P1, PT, R161.reuse, R231, PT ;  /* 0x000000e7a100720c */ /* 0x040fe40003f26270 */
[C---:B------:R-:W-:Y:S02]  /*4200*/  ISETP.LT.OR P5, PT, R10.reuse, R234, P5 ;  /* 0x000000ea0a00720c */ /* 0x040fe40002fa1670 */
[----:B------:R-:W-:Y:S02]  /*4210*/  ISETP.LT.OR P2, PT, R10, R232, P2 ;  /* 0x000000e80a00720c */ /* 0x000fe40001741670 */
[C---:B------:R-:W-:Y:S02]  /*4220*/  ISETP.LT.OR P4, PT, R161.reuse, R234, P4 ;  /* 0x000000eaa100720c */ /* 0x040fe40002781670 */
[----:B------:R-:W-:Y:S02]  /*4230*/  ISETP.LT.OR P1, PT, R161, R232, P1 ;  /* 0x000000e8a100720c */ /* 0x000fe40000f21670 */
[----:B------:R-:W-:-:S02]  /*4240*/  FSEL R37, R37, -INF , !P6 ;  /* 0xff80000025257808 */ /* 0x000fc40007000000 */
[----:B------:R-:W-:Y:S02]  /*4250*/  FSEL R193, R39, -INF , !P3 ;  /* 0xff80000027c17808 */ /* 0x000fe40005800000 */
[----:B------:R-:W-:Y:S02]  /*4260*/  FSEL R20, R20, -INF , !P5 ;  /* 0xff80000014147808 */ /* 0x000fe40006800000 */
[----:B------:R-:W-:Y:S02]  /*4270*/  FSEL R122, R22, -INF , !P2 ;  /* 0xff800000167a7808 */ /* 0x000fe40005000000 */
[----:B------:R-:W-:Y:S02]  /*4280*/  FSEL R21, R21, -INF , !P4 ;  /* 0xff80000015157808 */ /* 0x000fe40006000000 */
[----:B------:R-:W-:Y:S01]  /*4290*/  FSEL R116, R23, -INF , !P1 ;  /* 0xff80000017747808 */ /* 0x000fe20004800000 */
[----:B------:R-:W-:Y:S05]  /*42a0*/  @!P0 BRA `(.L_x_154) ;  /* 0x0000018000008947 */ /* 0x000fea0003800000 */
[----:B------:R-:W-:Y:S02]  /*42b0*/  IADD3 R11, R184, -0x2, RZ ;  /* 0xfffffffeb80b7810 */ /* 0x000fe40007ffe0ff */
[----:B------:R-:W-:-:S02]  /*42c0*/  SHF.L.U64.HI R0, R2, 0x6, R0 ;  /* 0x0000000602007819 */ /* 0x000fc40000010200 */
[----:B------:R-:W-:Y:S01]  /*42d0*/  SHF.R.S32.HI R10, RZ, 0x1f, R11 ;  /* 0x0000001fff0a7819 */ /* 0x000fe2000001140b */
[----:B------:R-:W-:Y:S02]  /*42e0*/  IMAD R3, R3, R11, RZ ;  /* 0x0000000b03037224 */ /* 0x000fe400078e02ff */
[----:B------:R-:W-:-:S04]  /*42f0*/  IMAD.WIDE.U32 R14, R11, R152, R240 ;  /* 0x000000980b0e7225 */ /* 0x000fc800078e00f0 */
[----:B------:R-:W-:Y:S01]  /*4300*/  IMAD R3, R10, R152, R3 ;  /* 0x000000980a037224 */ /* 0x000fe200078e0203 */
[----:B------:R-:W-:Y:S01]  /*4310*/  LEA R22, P2, R14, c[0x0][0x168], 0x1 ;  /* 0x00005a000e167a11 */ /* 0x000fe200078408ff */
[----:B------:R-:W-:Y:S02]  /*4320*/  IMAD.SHL.U32 R10, R2, 0x40, RZ ;  /* 0x00000040020a7824 */ /* 0x000fe400078e00ff */
[----:B------:R-:W-:-:S03]  /*4330*/  IMAD.IADD R3, R15, 0x1, R3 ;  /* 0x000000010f037824 */ /* 0x000fc600078e0203 */
[----:B------:R-:W-:Y:S02]  /*4340*/  IADD3 R2, P1, R10, R22, RZ ;  /* 0x000000160a027210 */ /* 0x000fe40007f3e0ff */
        /* <DEDUP_REMOVED lines=14> */
.L_x_154:
[----:B-1----:R-:W-:-:S04]  /*4430*/  FMNMX.FTZ R2, R159, R158, !PT ;  /* 0x0000009e9f027209 */ /* 0x002fc80007810000 */
        /* <DEDUP_REMOVED lines=30> */
[----:B------:R-:W1:Y:S02]  /*4620*/  SHFL.BFLY PT, R0, R2, 0x2, 0x1f ;  /* 0x0c401f0002007f89 */ /* 0x000e6400000e0000 */
[----:B-1----:R-:W-:Y:S02]  /*4630*/  FMNMX.FTZ R0, R2, R0, !PT ;  /* 0x0000000002007209 */ /* 0x002fe40007810000 */
[----:B------:R-:W-:-:S03]  /*4640*/  FMNMX.FTZ R2, R149, R148, !PT ;  /* 0x0000009495027209 */ /* 0x000fc60007810000 */
[----:B------:R-:W1:Y:S01]  /*4650*/  SHFL.BFLY PT, R36, R0, 0x1, 0x1f ;  /* 0x0c201f0000247f89 */ /* 0x000e6200000e0000 */
[----:B------:R-:W-:-:S04]  /*4660*/  FMNMX.FTZ R2, R150, R2, !PT ;  /* 0x0000000296027209 */ /* 0x000fc80007810000 */
[----:B------:R-:W-:-:S04]  /*4670*/  FMNMX.FTZ R2, R151, R2, !PT ;  /* 0x0000000297027209 */ /* 0x000fc80007810000 */
[----:B------:R-:W-:-:S04]  /*4680*/  FMNMX.FTZ R2, R157, R2, !PT ;  /* 0x000000029d027209 */ /* 0x000fc80007810000 */
[----:B------:R-:W-:-:S04]  /*4690*/  FMNMX.FTZ R2, R130, R2, !PT ;  /* 0x0000000282027209 */ /* 0x000fc80007810000 */
[----:B------:R-:W-:-:S04]  /*46a0*/  FMNMX.FTZ R2, R163, R2, !PT ;  /* 0x00000002a3027209 */ /* 0x000fc80007810000 */
[----:B------:R-:W-:Y:S02]  /*46b0*/  FMNMX.FTZ R2, R117, R2, !PT ;  /* 0x0000000275027209 */ /* 0x000fe40007810000 */
[----:B-1----:R-:W-:Y:S02]  /*46c0*/  FMNMX.FTZ R36, R0, R36, !PT ;  /* 0x0000002400247209 */ /* 0x002fe40007810000 */
[----:B------:R-:W-:Y:S02]  /*46d0*/  FMNMX.FTZ R2, R239, R2, !PT ;  /* 0x00000002ef027209 */ /* 0x000fe40007810000 */
[C---:B------:R-:W-:Y:S01]  /*46e0*/  FSETP.NEU.FTZ.AND P1, PT, R36.reuse, -INF , PT ;  /* 0xff8000002400780b */ /* 0x040fe20003f3d000 */
[----:B------:R-:W-:Y:S01]  /*46f0*/  FMUL.FTZ R0, R36, c[0x0][0x23c] ;  /* 0x00008f0024007a20 */ /* 0x000fe20000410000 */
[----:B------:R-:W-:-:S04]  /*4700*/  FMNMX.FTZ R2, R212, R2, !PT ;  /* 0x00000002d4027209 */ /* 0x000fc80007810000 */
[----:B------:R-:W-:Y:S02]  /*4710*/  FMNMX.FTZ R2, R104, R2, !PT ;  /* 0x0000000268027209 */ /* 0x000fe40007810000 */
[----:B------:R-:W-:Y:S02]  /*4720*/  FSEL R0, R0, RZ, P1 ;  /* 0x000000ff00007208 */ /* 0x000fe40000800000 */
[----:B------:R-:W-:-:S03]  /*4730*/  FMNMX.FTZ R2, R103, R2, !PT ;  /* 0x0000000267027209 */ /* 0x000fc60007810000 */
[--C-:B------:R-:W-:Y:S01]  /*4740*/  FFMA.FTZ R51, R8, c[0x0][0x23c], -R0.reuse ;  /* 0x00008f0008337a23 */ /* 0x100fe20000010800 */
[----:B------:R-:W-:Y:S01]  /*4750*/  FMNMX.FTZ R2, R109, R2, !PT ;  /* 0x000000026d027209 */ /* 0x000fe20007810000 */
        /* <DEDUP_REMOVED lines=21> */
[----:B------:R-:W-:Y:S01]  /*48b0*/  MUFU.EX2 R120, R120 ;  /* 0x0000007800787308 */ /* 0x000fe20000000800 */
[--C-:B------:R-:W-:Y:S01]  /*48c0*/  FFMA.FTZ R64, R106, c[0x0][0x23c], -R0.reuse ;  /* 0x00008f006a407a23 */ /* 0x100fe20000010800 */
[----:B------:R-:W-:Y:S01]  /*48d0*/  FMNMX.FTZ R2, R72, R2, !PT ;  /* 0x0000000248027209 */ /* 0x000fe20007810000 */
[----:B------:R-:W-:-:S02]  /*48e0*/  FFMA.FTZ R63, R105, c[0x0][0x23c], -R0 ;  /* 0x00008f00693f7a23 */ /* 0x000fc40000010800 */
[--C-:B------:R-:W-:Y:S01]  /*48f0*/  FFMA.FTZ R62, R110, c[0x0][0x23c], -R0.reuse ;  /* 0x00008f006e3e7a23 */ /* 0x100fe20000010800 */
[----:B------:R-:W-:Y:S01]  /*4900*/  FMNMX.FTZ R2, R71, R2, !PT ;  /* 0x0000000247027209 */ /* 0x000fe20007810000 */
[--C-:B------:R-:W-:Y:S01]  /*4910*/  FFMA.FTZ R61, R107, c[0x0][0x23c], -R0.reuse ;  /* 0x00008f006b3d7a23 */ /* 0x100fe20000010800 */
[----:B------:R-:W-:Y:S01]  /*4920*/  MUFU.EX2 R119, R119 ;  /* 0x0000007700777308 */ /* 0x000fe20000000800 */
[--C-:B------:R-:W-:Y:S01]  /*4930*/  FFMA.FTZ R60, R84, c[0x0][0x23c], -R0.reuse ;  /* 0x00008f00543c7a23 */ /* 0x100fe20000010800 */
[----:B------:R-:W-:Y:S01]  /*4940*/  FMNMX.FTZ R2, R74, R2, !PT ;  /* 0x000000024a027209 */ /* 0x000fe20007810000 */
[--C-:B------:R-:W-:Y:S02]  /*4950*/  FFMA.FTZ R59, R85, c[0x0][0x23c], -R0.reuse ;  /* 0x00008f00553b7a23 */ /* 0x100fe40000010800 */
        /* <DEDUP_REMOVED lines=23> */
[----:B------:R-:W-:Y:S01]  /*4ad0*/  FFMA.FTZ R43, R21, c[0x0][0x23c], -R0 ;  /* 0x00008f00152b7a23 */ /* 0x000fe20000010800 */
[----:B------:R-:W-:Y:S02]  /*4ae0*/  MUFU.EX2 R78, R78 ;  /* 0x0000004e004e7308 */ /* 0x000fe40000000800 */
[----:B------:R-:W-:-:S04]  /*4af0*/  FMNMX.FTZ R2, R99, R2, !PT ;  /* 0x0000000263027209 */ /* 0x000fc80007810000 */
[----:B------:R-:W-:Y:S02]  /*4b00*/  FMNMX.FTZ R2, R102, R2, !PT ;  /* 0x0000000266027209 */ /* 0x000fe40007810000 */
[----:B------:R-:W-:Y:S02]  /*4b10*/  MUFU.EX2 R77, R77 ;  /* 0x0000004d004d7308 */ /* 0x000fe40000000800 */
[----:B------:R-:W-:-:S04]  /*4b20*/  FMNMX.FTZ R2, R122, R2, !PT ;  /* 0x000000027a027209 */ /* 0x000fc80007810000 */
[----:B------:R-:W-:Y:S02]  /*4b30*/  FMNMX.FTZ R2, R116, R2, !PT ;  /* 0x0000000274027209 */ /* 0x000fe40007810000 */
[----:B------:R-:W-:Y:S03]  /*4b40*/  MUFU.EX2 R69, R69 ;  /* 0x0000004500457308 */ /* 0x000fe60000000800 */
[----:B------:R-:W1:Y:S05]  /*4b50*/  SHFL.BFLY PT, R3, R2, 0x2, 0x1f ;  /* 0x0c401f0002037f89 */ /* 0x000e6a00000e0000 */
[----:B------:R-:W-:Y:S08]  /*4b60*/  MUFU.EX2 R68, R68 ;  /* 0x0000004400447308 */ /* 0x000ff00000000800 */
[----:B------:R-:W-:Y:S08]  /*4b70*/  MUFU.EX2 R65, R65 ;  /* 0x0000004100417308 */ /* 0x000ff00000000800 */
[----:B------:R-:W-:Y:S01]  /*4b80*/  MUFU.EX2 R64, R64 ;  /* 0x0000004000407308 */ /* 0x000fe20000000800 */
[----:B-1----:R-:W-:-:S05]  /*4b90*/  FMNMX.FTZ R3, R2, R3, !PT ;  /* 0x0000000302037209 */ /* 0x002fca0007810000 */
[----:B------:R-:W1:Y:S02]  /*4ba0*/  SHFL.BFLY PT, R2, R3, 0x1, 0x1f ;  /* 0x0c201f0003027f89 */ /* 0x000e6400000e0000 */
[----:B------:R-:W-:Y:S08]  /*4bb0*/  MUFU.EX2 R63, R63 ;  /* 0x0000003f003f7308 */ /* 0x000ff00000000800 */
[----:B------:R-:W-:Y:S08]  /*4bc0*/  MUFU.EX2 R62, R62 ;  /* 0x0000003e003e7308 */ /* 0x000ff00000000800 */
[----:B------:R-:W-:Y:S01]  /*4bd0*/  MUFU.EX2 R61, R61 ;  /* 0x0000003d003d7308 */ /* 0x000fe20000000800 */
[----:B-1----:R-:W-:-:S07]  /*4be0*/  FMNMX.FTZ R3, R3, R2, !PT ;  /* 0x0000000203037209 */ /* 0x002fce0007810000 */
[----:B------:R-:W-:Y:S01]  /*4bf0*/  MUFU.EX2 R60, R60 ;  /* 0x0000003c003c7308 */ /* 0x000fe20000000800 */
[----:B------:R-:W-:Y:S02]  /*4c00*/  FMNMX.FTZ R2, R154, R8, !PT ;  /* 0x000000089a027209 */ /* 0x000fe40007810000 */
[----:B------:R-:W-:Y:S01]  /*4c10*/  FMNMX.FTZ R8, R18, R16, !PT ;  /* 0x0000001012087209 */ /* 0x000fe20007810000 */
[----:B------:R-:W-:Y:S01]  /*4c20*/  FMUL.FTZ R118, R3, c[0x0][0x23c] ;  /* 0x00008f0003767a20 */ /* 0x000fe20000410000 */
[----:B------:R-:W-:Y:S02]  /*4c30*/  FMNMX.FTZ R2, R155, R2, !PT ;  /* 0x000000029b027209 */ /* 0x000fe40007810000 */
[----:B------:R-:W-:Y:S01]  /*4c40*/  FMNMX.FTZ R0, R134, R8, !PT ;  /* 0x0000000886007209 */ /* 0x000fe20007810000 */
[----:B------:R-:W-:Y:S01]  /*4c50*/  MUFU.EX2 R59, R59 ;  /* 0x0000003b003b7308 */ /* 0x000fe20000000800 */
[----:B------:R-:W-:Y:S02]  /*4c60*/  FMNMX.FTZ R2, R201, R2, !PT ;  /* 0x00000002c9027209 */ /* 0x000fe40007810000 */
[----:B------:R-:W-:-:S02]  /*4c70*/  FMNMX.FTZ R0, R135, R0, !PT ;  /* 0x0000000087007209 */ /* 0x000fc40007810000 */
[----:B------:R-:W-:Y:S02]  /*4c80*/  FMNMX.FTZ R2, R198, R2, !PT ;  /* 0x00000002c6027209 */ /* 0x000fe40007810000 */
[----:B------:R-:W-:Y:S01]  /*4c90*/  FMNMX.FTZ R0, R133, R0, !PT ;  /* 0x0000000085007209 */ /* 0x000fe20007810000 */
[----:B------:R-:W-:Y:S01]  /*4ca0*/  MUFU.EX2 R58, R58 ;  /* 0x0000003a003a7308 */ /* 0x000fe20000000800 */
[----:B------:R-:W-:Y:S02]  /*4cb0*/  FMNMX.FTZ R2, R197, R2, !PT ;  /* 0x00000002c5027209 */ /* 0x000fe40007810000 */
[----:B------:R-:W-:Y:S02]  /*4cc0*/  FMNMX.FTZ R0, R132, R0, !PT ;  /* 0x0000000084007209 */ /* 0x000fe40007810000 */
[----:B------:R-:W-:Y:S02]  /*4cd0*/  FMNMX.FTZ R2, R200, R2, !PT ;  /* 0x00000002c8027209 */ /* 0x000fe40007810000 */
[----:B------:R-:W-:Y:S01]  /*4ce0*/  FMNMX.FTZ R0, R160, R0, !PT ;  /* 0x00000000a0007209 */ /* 0x000fe20007810000 */
[----:B------:R-:W-:Y:S01]  /*4cf0*/  MUFU.EX2 R57, R57 ;  /* 0x0000003900397308 */ /* 0x000fe20000000800 */
[----:B------:R-:W-:-:S02]  /*4d00*/  FMNMX.FTZ R2, R195, R2, !PT ;  /* 0x00000002c3027209 */ /* 0x000fc40007810000 */
[----:B------:R-:W-:Y:S02]  /*4d10*/  FMNMX.FTZ R0, R199, R0, !PT ;  /* 0x00000000c7007209 */ /* 0x000fe40007810000 */
[----:B------:R-:W-:Y:S02]  /*4d20*/  FMNMX.FTZ R2, R101, R2, !PT ;  /* 0x0000000265027209 */ /* 0x000fe40007810000 */
[----:B------:R-:W-:Y:S01]  /*4d30*/  FMNMX.FTZ R0, R196, R0, !PT ;  /* 0x00000000c4007209 */ /* 0x000fe20007810000 */
[----:B------:R-:W-:Y:S01]  /*4d40*/  MUFU.EX2 R56, R56 ;  /* 0x0000003800387308 */ /* 0x000fe20000000800 */
[----:B------:R-:W-:Y:S02]  /*4d50*/  FMNMX.FTZ R2, R121, R2, !PT ;  /* 0x0000000279027209 */ /* 0x000fe40007810000 */
[----:B------:R-:W-:Y:S02]  /*4d60*/  FMNMX.FTZ R0, R167, R0, !PT ;  /* 0x00000000a7007209 */ /* 0x000fe40007810000 */
[----:B------:R-:W-:-:S02]  /*4d70*/  FMNMX.FTZ R2, R194, R2, !PT ;  /* 0x00000002c2027209 */ /* 0x000fc40007810000 */
        /* <DEDUP_REMOVED lines=42> */
[----:B------:R-:W-:Y:S01]  /*5020*/  FSETP.NEU.FTZ.AND P1, PT, R3, -INF , PT ;  /* 0xff8000000300780b */ /* 0x000fe20003f3d000 */
[----:B------:R-:W1:Y:S01]  /*5030*/  SHFL.BFLY PT, R9, R2, 0x2, 0x1f ;  /* 0x0c401f0002097f89 */ /* 0x000e6200000e0000 */
[----:B------:R-:W-:Y:S02]  /*5040*/  FMNMX.FTZ R0, R131, R0, !PT ;  /* 0x0000000083007209 */ /* 0x000fe40007810000 */
[----:B------:R-:W-:-:S02]  /*5050*/  FSEL R118, R118, RZ, P1 ;  /* 0x000000ff76767208 */ /* 0x000fc40000800000 */
[----:B------:R-:W-:Y:S01]  /*5060*/  FMNMX.FTZ R0, R98, R0, !PT ;  /* 0x0000000062007209 */ /* 0x000fe20007810000 */
[----:B------:R-:W-:Y:S02]  /*5070*/  MUFU.EX2 R46, R46 ;  /* 0x0000002e002e7308 */ /* 0x000fe40000000800 */
[--C-:B------:R-:W-:Y:S01]  /*5080*/  FFMA.FTZ R42, R212, c[0x0][0x23c], -R118.reuse ;  /* 0x00008f00d42a7a23 */ /* 0x100fe20000010876 */
[----:B------:R-:W-:Y:S01]  /*5090*/  FMNMX.FTZ R0, R114, R0, !PT ;  /* 0x0000000072007209 */ /* 0x000fe20007810000 */
[--C-:B------:R-:W-:Y:S01]  /*50a0*/  FFMA.FTZ R76, R130, c[0x0][0x23c], -R118.reuse ;  /* 0x00008f00824c7a23 */ /* 0x100fe20000010876 */
[----:B------:R-:W-:Y:S01]  /*50b0*/  SHF.L.U32 R212, R5, 0x1, RZ ;  /* 0x0000000105d47819 */ /* 0x000fe200000006ff */
[--C-:B------:R-:W-:Y:S01]  /*50c0*/  FFMA.FTZ R107, R149, c[0x0][0x23c], -R118.reuse ;  /* 0x00008f00956b7a23 */ /* 0x100fe20000010876 */
[----:B------:R-:W-:Y:S01]  /*50d0*/  FMNMX.FTZ R0, R113, R0, !PT ;  /* 0x0000000071007209 */ /* 0x000fe20007810000 */
[--C-:B------:R-:W-:Y:S01]  /*50e0*/  FFMA.FTZ R106, R148, c[0x0][0x23c], -R118.reuse ;  /* 0x00008f00946a7a23 */ /* 0x100fe20000010876 */
[----:B------:R-:W-:Y:S01]  /*50f0*/  LEA R211, R4, R212, 0x1 ;  /* 0x000000d404d37211 */ /* 0x000fe200078e08ff */
[--C-:B------:R-:W-:Y:S01]  /*5100*/  FFMA.FTZ R105, R150, c[0x0][0x23c], -R118.reuse ;  /* 0x00008f0096697a23 */ /* 0x100fe20000010876 */
[----:B------:R-:W-:Y:S01]  /*5110*/  FMNMX.FTZ R0, R112, R0, !PT ;  /* 0x0000000070007209 */ /* 0x000fe20007810000 */
[--C-:B------:R-:W-:Y:S01]  /*5120*/  FFMA.FTZ R90, R151, c[0x0][0x23c], -R118.reuse ;  /* 0x00008f00975a7a23 */ /* 0x100fe20000010876 */
[----:B------:R-:W-:Y:S01]  /*5130*/  MUFU.EX2 R107, R107 ;  /* 0x0000006b006b7308 */ /* 0x000fe20000000800 */
[--C-:B------:R-:W-:Y:S01]  /*5140*/  FFMA.FTZ R67, R117, c[0x0][0x23c], -R118.reuse ;  /* 0x00008f0075437a23 */ /* 0x100fe20000010876 */
[----:B------:R-:W-:Y:S01]  /*5150*/  LDSM.16.MT88.4 R148, [R212+0x4000] ;  /* 0x00400000d494783b */ /* 0x000fe20000004200 */
[----:B------:R-:W-:Y:S01]  /*5160*/  FFMA.FTZ R41, R104, c[0x0][0x23c], -R118 ;  /* 0x00008f0068297a23 */ /* 0x000fe20000010876 */
[----:B-1----:R-:W-:-:S02]  /*5170*/  FMNMX.FTZ R2, R2, R9, !PT ;  /* 0x0000000902027209 */ /* 0x002fc40007810000 */
[----:B------:R-:W1:Y:S01]  /*5180*/  SHFL.BFLY PT, R8, R0, 0x2, 0x1f ;  /* 0x0c401f0000087f89 */ /* 0x000e6200000e0000 */
[--C-:B------:R-:W-:Y:S01]  /*5190*/  FFMA.FTZ R40, R103, c[0x0][0x23c], -R118.reuse ;  /* 0x00008f0067287a23 */ /* 0x100fe20000010876 */
[----:B------:R-:W-:Y:S01]  /*51a0*/  MUFU.EX2 R106, R106 ;  /* 0x0000006a006a7308 */ /* 0x000fe20000000800 */
[--C-:B------:R-:W-:Y:S01]  /*51b0*/  FFMA.FTZ R39, R109, c[0x0][0x23c], -R118.reuse ;  /* 0x00008f006d277a23 */ /* 0x100fe20000010876 */
[----:B------:R-:W2:Y:S01]  /*51c0*/  SHFL.BFLY PT, R9, R2, 0x1, 0x1f ;  /* 0x0c201f0002097f89 */ /* 0x000ea200000e0000 */
[--C-:B------:R-:W-:Y:S02]  /*51d0*/  FFMA.FTZ R38, R96, c[0x0][0x23c], -R118.reuse ;  /* 0x00008f0060267a23 */ /* 0x100fe40000010876 */
[--C-:B------:R-:W-:Y:S01]  /*51e0*/  FFMA.FTZ R28, R12, c[0x0][0x23c], -R118.reuse ;  /* 0x00008f000c1c7a23 */ /* 0x100fe20000010876 */
[----:B------:R-:W-:Y:S01]  /*51f0*/  LDSM.16.MT88.4 R24, [R212+0x4800] ;  /* 0x00480000d418783b */ /* 0x000fe20000004200 */
[--C-:B------:R-:W-:Y:S01]  /*5200*/  FFMA.FTZ R34, R82, c[0x0][0x23c], -R118.reuse ;  /* 0x00008f0052227a23 */ /* 0x100fe20000010876 */
[----:B------:R-:W-:Y:S01]  /*5210*/  MUFU.EX2 R105, R105 ;  /* 0x0000006900697308 */ /* 0x000fe20000000800 */
[--C-:B------:R-:W-:Y:S01]  /*5220*/  FFMA.FTZ R32, R72, c[0x0][0x23c], -R118.reuse ;  /* 0x00008f0048207a23 */ /* 0x100fe20000010876 */
[----:B------:R-:W-:Y:S01]  /*5230*/  LDSM.16.MT88.4 R12, [R211+0x4400] ;  /* 0x00440000d30c783b */ /* 0x000fe20000004200 */
[----:B------:R-:W-:-:S02]  /*5240*/  FFMA.FTZ R31, R71, c[0x0][0x23c], -R118 ;  /* 0x00008f00471f7a23 */ /* 0x000fc40000010876 */
[--C-:B------:R-:W-:Y:S01]  /*5250*/  FFMA.FTZ R89, R157, c[0x0][0x23c], -R118.reuse ;  /* 0x00008f009d597a23 */ /* 0x100fe20000010876 */
[----:B------:R-:W-:Y:S01]  /*5260*/  LDSM.16.MT88.4 R20, [R211+0x4800] ;  /* 0x00480000d314783b */ /* 0x000fe20000004200 */
[--C-:B------:R-:W-:Y:S01]  /*5270*/  FFMA.FTZ R75, R163, c[0x0][0x23c], -R118.reuse ;  /* 0x00008f00a34b7a23 */ /* 0x100fe20000010876 */
[----:B------:R-:W-:Y:S01]  /*5280*/  MUFU.EX2 R90, R90 ;  /* 0x0000005a005a7308 */ /* 0x000fe20000000800 */
[--C-:B------:R-:W-:Y:S02]  /*5290*/  FFMA.FTZ R37, R86, c[0x0][0x23c], -R118.reuse ;  /* 0x00008f0056257a23 */ /* 0x100fe40000010876 */
[--C-:B------:R-:W-:Y:S02]  /*52a0*/  FFMA.FTZ R35, R87, c[0x0][0x23c], -R118.reuse ;  /* 0x00008f0057237a23 */ /* 0x100fe40000010876 */
[--C-:B------:R-:W-:Y:S01]  /*52b0*/  FFMA.FTZ R33, R83, c[0x0][0x23c], -R118.reuse ;  /* 0x00008f0053217a23 */ /* 0x100fe20000010876 */
[----:B-1----:R-:W-:Y:S01]  /*52c0*/  FMNMX.FTZ R0, R0, R8, !PT ;  /* 0x0000000800007209 */ /* 0x002fe20007810000 */
[--C-:B------:R-:W-:Y:S01]  /*52d0*/  FFMA.FTZ R30, R74, c[0x0][0x23c], -R118.reuse ;  /* 0x00008f004a1e7a23 */ /* 0x100fe20000010876 */
[----:B------:R-:W-:Y:S01]  /*52e0*/  MUFU.EX2 R89, R89 ;  /* 0x0000005900597308 */ /* 0x000fe20000000800 */
[--C-:B------:R-:W-:Y:S01]  /*52f0*/  FFMA.FTZ R29, R73, c[0x0][0x23c], -R118.reuse ;  /* 0x00008f00491d7a23 */ /* 0x100fe20000010876 */
[----:B--2---:R-:W-:Y:S01]  /*5300*/  FMNMX.FTZ R2, R2, R9, !PT ;  /* 0x0000000902027209 */ /* 0x004fe20007810000 */
[----:B------:R-:W1:Y:S01]  /*5310*/  SHFL.BFLY PT, R8, R0, 0x1, 0x1f ;  /* 0x0c201f0000087f89 */ /* 0x000e6200000e0000 */
[----:B------:R-:W-:-:S02]  /*5320*/  FFMA.FTZ R66, R239, c[0x0][0x23c], -R118 ;  /* 0x00008f00ef427a23 */ /* 0x000fc40000010876 */
[C---:B------:R-:W-:Y:S01]  /*5330*/  FSETP.NEU.FTZ.AND P1, PT, R2.reuse, -INF , PT ;  /* 0xff8000000200780b */ /* 0x040fe20003f3d000 */
[----:B------:R-:W-:Y:S01]  /*5340*/  FMUL.FTZ R130, R2, c[0x0][0x23c] ;  /* 0x00008f0002827a20 */ /* 0x000fe20000410000 */
[----:B------:R-:W-:Y:S01]  /*5350*/  MUFU.EX2 R76, R76 ;  /* 0x0000004c004c7308 */ /* 0x000fe20000000800 */
[--C-:B------:R-:W-:Y:S02]  /*5360*/  FFMA.FTZ R70, R70, c[0x0][0x23c], -R118.reuse ;  /* 0x00008f0046467a23 */ /* 0x100fe40000010876 */
[--C-:B------:R-:W-:Y:S01]  /*5370*/  FFMA.FTZ R97, R97, c[0x0][0x23c], -R118.reuse ;  /* 0x00008f0061617a23 */ /* 0x100fe20000010876 */
[----:B------:R-:W-:Y:S01]  /*5380*/  FSEL R130, R130, RZ, P1 ;  /* 0x000000ff82827208 */ /* 0x000fe20000800000 */
[--C-:B------:R-:W-:Y:S02]  /*5390*/  FFMA.FTZ R193, R193, c[0x0][0x23c], -R118.reuse ;  /* 0x00008f00c1c17a23 */ /* 0x100fe40000010876 */
[----:B------:R-:W-:Y:S01]  /*53a0*/  FFMA.FTZ R102, R102, c[0x0][0x23c], -R118 ;  /* 0x00008f0066667a23 */ /* 0x000fe20000010876 */
[----:B------:R-:W-:Y:S01]  /*53b0*/  MUFU.EX2 R75, R75 ;  /* 0x0000004b004b7308 */ /* 0x000fe20000000800 */
[----:B------:R-:W-:-:S02]  /*53c0*/  FFMA.FTZ R104, R17, c[0x0][0x23c], -R130 ;  /* 0x00008f0011687a23 */ /* 0x000fc40000010882 */
[--C-:B------:R-:W-:Y:S02]  /*53d0*/  FFMA.FTZ R103, R19, c[0x0][0x23c], -R130.reuse ;  /* 0x00008f0013677a23 */ /* 0x100fe40000010882 */
[--C-:B------:R-:W-:Y:S02]  /*53e0*/  FFMA.FTZ R94, R136, c[0x0][0x23c], -R130.reuse ;  /* 0x00008f00885e7a23 */ /* 0x100fe40000010882 */
[--C-:B------:R-:W-:Y:S01]  /*53f0*/  FFMA.FTZ R88, R138, c[0x0][0x23c], -R130.reuse ;  /* 0x00008f008a587a23 */ /* 0x100fe20000010882 */
[----:B------:R-:W-:Y:S01]  /*5400*/  MUFU.EX2 R104, R104 ;  /* 0x0000006800687308 */ /* 0x000fe20000000800 */
[--C-:B------:R-:W-:Y:S01]  /*5410*/  FFMA.FTZ R84, R137, c[0x0][0x23c], -R130.reuse ;  /* 0x00008f0089547a23 */ /* 0x100fe20000010882 */
[----:B-1----:R-:W-:Y:S01]  /*5420*/  FMNMX.FTZ R0, R0, R8, !PT ;  /* 0x0000000800007209 */ /* 0x002fe20007810000 */
[--C-:B------:R-:W-:Y:S01]  /*5430*/  FFMA.FTZ R82, R139, c[0x0][0x23c], -R130.reuse ;  /* 0x00008f008b527a23 */ /* 0x100fe20000010882 */
[----:B------:R-:W1:Y:S01]  /*5440*/  LDSM.16.MT88.4 R8, [R211+0x4000] ;  /* 0x00400000d308783b */ /* 0x000e620000004200 */
[--C-:B------:R-:W-:Y:S01]  /*5450*/  FFMA.FTZ R5, R154, c[0x0][0x23c], -R130.reuse ;  /* 0x00008f009a057a23 */ /* 0x100fe20000010882 */
[C---:B------:R-:W-:Y:S01]  /*5460*/  FSETP.NEU.FTZ.AND P1, PT, R0.reuse, -INF , PT ;  /* 0xff8000000000780b */ /* 0x040fe20003f3d000 */
[----:B------:R-:W-:Y:S01]  /*5470*/  FMUL.FTZ R117, R0, c[0x0][0x23c] ;  /* 0x00008f0000757a20 */ /* 0x000fe20000410000 */
[----:B------:R-:W2:Y:S01]  /*5480*/  MUFU.EX2 R103, R103 ;  /* 0x0000006700677308 */ /* 0x000ea20000000800 */
[----:B------:R-:W-:-:S02]  /*5490*/  FFMA.FTZ R4, R155, c[0x0][0x23c], -R130 ;  /* 0x00008f009b047a23 */ /* 0x000fc40000010882 */
[--C-:B------:R-:W-:Y:S01]  /*54a0*/  FFMA.FTZ R74, R201, c[0x0][0x23c], -R130.reuse ;  /* 0x00008f00c94a7a23 */ /* 0x100fe20000010882 */
[----:B------:R-:W-:Y:S01]  /*54b0*/  FSEL R117, R117, RZ, P1 ;  /* 0x000000ff75757208 */ /* 0x000fe20000800000 */
[--C-:B------:R-:W-:Y:S02]  /*54c0*/  FFMA.FTZ R73, R198, c[0x0][0x23c], -R130.reuse ;  /* 0x00008f00c6497a23 */ /* 0x100fe40000010882 */
[--C-:B------:R-:W-:Y:S01]  /*54d0*/  FFMA.FTZ R81, R197, c[0x0][0x23c], -R130.reuse ;  /* 0x00008f00c5517a23 */ /* 0x100fe20000010882 */
[----:B------:R-:W-:Y:S01]  /*54e0*/  MUFU.EX2 R94, R94 ;  /* 0x0000005e005e7308 */ /* 0x000fe20000000800 */
[--C-:B------:R-:W-:Y:S02]  /*54f0*/  FFMA.FTZ R109, R18, c[0x0][0x23c], -R117.reuse ;  /* 0x00008f00126d7a23 */ /* 0x100fe40000010875 */
[--C-:B------:R-:W-:Y:S02]  /*5500*/  FFMA.FTZ R110, R16, c[0x0][0x23c], -R117.reuse ;  /* 0x00008f00106e7a23 */ /* 0x100fe40000010875 */
[--C-:B------:R-:W-:Y:S01]  /*5510*/  FFMA.FTZ R96, R134, c[0x0][0x23c], -R117.reuse ;  /* 0x00008f0086607a23 */ /* 0x100fe20000010875 */
[----:B------:R-:W3:Y:S01]  /*5520*/  LDSM.16.MT88.4 R16, [R212+0x4400] ;  /* 0x00440000d410783b */ /* 0x000ee20000004200 */
[--C-:B------:R-:W-:Y:S01]  /*5530*/  FFMA.FTZ R93, R135, c[0x0][0x23c], -R117.reuse ;  /* 0x00008f00875d7a23 */ /* 0x100fe20000010875 */
[----:B------:R-:W4:Y:S01]  /*5540*/  MUFU.EX2 R88, R88 ;  /* 0x0000005800587308 */ /* 0x000f220000000800 */
[----:B--2---:R-:W-:Y:S01]  /*5550*/  F2FP.BF16.PACK_AB R136, R103, R104 ;  /* 0x000000686788723e */ /* 0x004fe200000010ff */
[--C-:B------:R-:W-:Y:S01]  /*5560*/  FFMA.FTZ R80, R133, c[0x0][0x23c], -R117.reuse ;  /* 0x00008f0085507a23 */ /* 0x100fe20000010875 */
[----:B------:R-:W-:Y:S01]  /*5570*/  F2FP.BF16.PACK_AB R134, R92, R108 ;  /* 0x0000006c5c86723e */ /* 0x000fe200000010ff */
[--C-:B------:R-:W-:Y:S01]  /*5580*/  FFMA.FTZ R79, R132, c[0x0][0x23c], -R117.reuse ;  /* 0x00008f00844f7a23 */ /* 0x100fe20000010875 */
[----:B------:R-:W-:Y:S01]  /*5590*/  F2FP.BF16.PACK_AB R132, R119, R120 ;  /* 0x000000787784723e */ /* 0x000fe200000010ff */
[--C-:B------:R-:W-:Y:S01]  /*55a0*/  FFMA.FTZ R72, R160, c[0x0][0x23c], -R117.reuse ;  /* 0x00008f00a0487a23 */ /* 0x100fe20000010875 */
[----:B------:R-:W-:Y:S01]  /*55b0*/  F2FP.BF16.PACK_AB R133, R106, R107 ;  /* 0x0000006b6a85723e */ /* 0x000fe200000010ff */
[----:B------:R-:W-:Y:S01]  /*55c0*/  MUFU.EX2 R109, R109 ;  /* 0x0000006d006d7308 */ /* 0x000fe20000000800 */
[----:B------:R-:W-:Y:S01]  /*55d0*/  FFMA.FTZ R71, R199, c[0x0][0x23c], -R117 ;  /* 0x00008f00c7477a23 */ /* 0x000fe20000010875 */
[----:B------:R-:W-:Y:S01]  /*55e0*/  F2FP.BF16.PACK_AB R135, R90, R105 ;  /* 0x000000695a87723e */ /* 0x000fe200000010ff */
[----:B------:R-:W-:-:S02]  /*55f0*/  FFMA.FTZ R83, R200, c[0x0][0x23c], -R130 ;  /* 0x00008f00c8537a23 */ /* 0x000fc40000010882 */
[--C-:B------:R-:W-:Y:S02]  /*5600*/  FFMA.FTZ R86, R196, c[0x0][0x23c], -R117.reuse ;  /* 0x00008f00c4567a23 */ /* 0x100fe40000010875 */
[--C-:B------:R-:W-:Y:S01]  /*5610*/  FFMA.FTZ R85, R167, c[0x0][0x23c], -R117.reuse ;  /* 0x00008f00a7557a23 */ /* 0x100fe20000010875 */
[----:B------:R-:W2:Y:S01]  /*5620*/  MUFU.EX2 R110, R110 ;  /* 0x0000006e006e7308 */ /* 0x000ea20000000800 */
[----:B----4-:R-:W-:Y:S01]  /*5630*/  F2FP.BF16.PACK_AB R138, R88, R94 ;  /* 0x0000005e588a723e */ /* 0x010fe200000010ff */
[C---:B------:R-:W-:Y:S01]  /*5640*/  HMMA.16816.F32.BF16 R160, R132.reuse, R148, RZ ;  /* 0x0000009484a0723c */ /* 0x040fe200000418ff */
[--C-:B------:R-:W-:Y:S02]  /*5650*/  FFMA.FTZ R87, R111, c[0x0][0x23c], -R117.reuse ;  /* 0x00008f006f577a23 */ /* 0x100fe40000010875 */
[----:B------:R-:W-:Y:S02]  /*5660*/  FFMA.FTZ R95, R100, c[0x0][0x23c], -R117 ;  /* 0x00008f00645f7a23 */ /* 0x000fe40000010875 */
[--C-:B------:R-:W-:Y:S01]  /*5670*/  FFMA.FTZ R111, R121, c[0x0][0x23c], -R130.reuse ;  /* 0x00008f00796f7a23 */ /* 0x100fe20000010882 */
[----:B------:R-:W-:Y:S01]  /*5680*/  MUFU.EX2 R96, R96 ;  /* 0x0000006000607308 */ /* 0x000fe20000000800 */
[--C-:B------:R-:W-:Y:S01]  /*5690*/  FFMA.FTZ R100, R195, c[0x0][0x23c], -R130.reuse ;  /* 0x00008f00c3647a23 */ /* 0x100fe20000010882 */
[----:B-1----:R-:W-:Y:S01]  /*56a0*/  HMMA.16816.F32.BF16 R144, R132, R8, RZ ;  /* 0x000000088490723c */ /* 0x002fe200000418ff */
[----:B------:R-:W-:-:S02]  /*56b0*/  FFMA.FTZ R101, R101, c[0x0][0x23c], -R130 ;  /* 0x00008f0065657a23 */ /* 0x000fc40000010882 */
[--C-:B------:R-:W-:Y:S02]  /*56c0*/  FFMA.FTZ R121, R194, c[0x0][0x23c], -R130.reuse ;  /* 0x00008f00c2797a23 */ /* 0x100fe40000010882 */
[--C-:B------:R-:W-:Y:S01]  /*56d0*/  FFMA.FTZ R125, R125, c[0x0][0x23c], -R117.reuse ;  /* 0x00008f007d7d7a23 */ /* 0x100fe20000010875 */
[----:B------:R-:W1:Y:S01]  /*56e0*/  MUFU.EX2 R93, R93 ;  /* 0x0000005d005d7308 */ /* 0x000e620000000800 */
[----:B--2---:R-:W-:Y:S01]  /*56f0*/  F2FP.BF16.PACK_AB R137, R110, R109 ;  /* 0x0000006d6e89723e */ /* 0x004fe200000010ff */
[--C-:B------:R-:W-:Y:S02]  /*5700*/  FFMA.FTZ R124, R124, c[0x0][0x23c], -R117.reuse ;  /* 0x00008f007c7c7a23 */ /* 0x100fe40000010875 */
[--C-:B------:R-:W-:Y:S02]  /*5710*/  FFMA.FTZ R129, R129, c[0x0][0x23c], -R117.reuse ;  /* 0x00008f0081817a23 */ /* 0x100fe40000010875 */
[----:B------:R-:W-:Y:S02]  /*5720*/  FFMA.FTZ R166, R166, c[0x0][0x23c], -R117 ;  /* 0x00008f00a6a67a23 */ /* 0x000fe40000010875 */
[----:B------:R-:W-:Y:S01]  /*5730*/  MUFU.EX2 R84, R84 ;  /* 0x0000005400547308 */ /* 0x000fe20000000800 */
[----:B------:R-:W-:-:S02]  /*5740*/  FFMA.FTZ R169, R169, c[0x0][0x23c], -R130 ;  /* 0x00008f00a9a97a23 */ /* 0x000fc40000010882 */
[--C-:B------:R-:W-:Y:S02]  /*5750*/  FFMA.FTZ R173, R173, c[0x0][0x23c], -R130.reuse ;  /* 0x00008f00adad7a23 */ /* 0x100fe40000010882 */
[--C-:B------:R-:W-:Y:S02]  /*5760*/  FFMA.FTZ R191, R191, c[0x0][0x23c], -R130.reuse ;  /* 0x00008f00bfbf7a23 */ /* 0x100fe40000010882 */
[----:B------:R-:W-:Y:S01]  /*5770*/  FFMA.FTZ R192, R192, c[0x0][0x23c], -R130 ;  /* 0x00008f00c0c07a23 */ /* 0x000fe20000010882 */
[----:B-1----:R-:W-:Y:S01]  /*5780*/  F2FP.BF16.PACK_AB R139, R93, R96 ;  /* 0x000000605d8b723e */ /* 0x002fe200000010ff */
[----:B------:R-:W1:Y:S01]  /*5790*/  MUFU.EX2 R82, R82 ;  /* 0x0000005200527308 */ /* 0x000e620000000800 */
[--C-:B------:R-:W-:Y:S02]  /*57a0*/  FFMA.FTZ R183, R183, c[0x0][0x23c], -R117.reuse ;  /* 0x00008f00b7b77a23 */ /* 0x100fe40000010875 */
[--C-:B------:R-:W-:Y:S02]  /*57b0*/  FFMA.FTZ R180, R180, c[0x0][0x23c], -R117.reuse ;  /* 0x00008f00b4b47a23 */ /* 0x100fe40000010875 */
[--C-:B------:R-:W-:Y:S01]  /*57c0*/  FFMA.FTZ R176, R176, c[0x0][0x23c], -R117.reuse ;  /* 0x00008f00b0b07a23 */ /* 0x100fe20000010875 */
[----:B------:R-:W-:Y:S01]  /*57d0*/  HMMA.16816.F32.BF16 R156, R136, R148, RZ ;  /* 0x00000094889c723c */ /* 0x000fe200000418ff */
[----:B------:R-:W-:Y:S01]  /*57e0*/  FFMA.FTZ R179, R179, c[0x0][0x23c], -R117 ;  /* 0x00008f00b3b37a23 */ /* 0x000fe20000010875 */
[----:B------:R-:W-:Y:S01]  /*57f0*/  MUFU.EX2 R5, R5 ;  /* 0x0000000500057308 */ /* 0x000fe20000000800 */
[----:B------:R-:W-:-:S02]  /*5800*/  FADD.FTZ R119, R120, R119 ;  /* 0x0000007778777221 */ /* 0x000fc40000010000 */
[----:B------:R-:W-:Y:S02]  /*5810*/  FADD.FTZ R106, R107, R106 ;  /* 0x0000006a6b6a7221 */ /* 0x000fe40000010000 */
[----:B------:R-:W-:Y:S01]  /*5820*/  FADD.FTZ R103, R104, R103 ;  /* 0x0000006768677221 */ /* 0x000fe20000010000 */
[C---:B------:R-:W-:Y:S01]  /*5830*/  HMMA.16816.F32.BF16 R140, R136.reuse, R8, RZ ;  /* 0x00000008888c723c */ /* 0x040fe200000418ff */
[----:B------:R-:W-:Y:S01]  /*5840*/  FADD.FTZ R109, R109, R110 ;  /* 0x0000006e6d6d7221 */ /* 0x000fe20000010000 */
[----:B------:R-:W-:Y:S01]  /*5850*/  MUFU.EX2 R4, R4 ;  /* 0x0000000400047308 */ /* 0x000fe20000000800 */
[----:B------:R-:W-:Y:S02]  /*5860*/  FADD.FTZ R108, R108, R119 ;  /* 0x000000776c6c7221 */ /* 0x000fe40000010000 */
[----:B------:R-:W-:Y:S02]  /*5870*/  FADD.FTZ R105, R105, R106 ;  /* 0x0000006a69697221 */ /* 0x000fe40000010000 */
[----:B-1----:R-:W-:Y:S01]  /*5880*/  F2FP.BF16.PACK_AB R8, R82, R84 ;  /* 0x000000545208723e */ /* 0x002fe200000010ff */
[----:B------:R-:W-:Y:S01]  /*5890*/  HMMA.16816.F32.BF16 R152, R136, R150, RZ ;  /* 0x000000968898723c */ /* 0x000fe200000418ff */
[----:B------:R-:W-:Y:S01]  /*58a0*/  FADD.FTZ R103, R94, R103 ;  /* 0x000000675e677221 */ /* 0x000fe20000010000 */
[----:B------:R-:W1:Y:S01]  /*58b0*/  MUFU.EX2 R80, R80 ;  /* 0x0000005000507308 */ /* 0x000e620000000800 */
[----:B------:R-:W-:-:S02]  /*58c0*/  FADD.FTZ R109, R96, R109 ;  /* 0x0000006d606d7221 */ /* 0x000fc40000010000 */
[----:B------:R-:W-:Y:S02]  /*58d0*/  FADD.FTZ R108, R92, R108 ;  /* 0x0000006c5c6c7221 */ /* 0x000fe40000010000 */
[----:B------:R-:W-:Y:S01]  /*58e0*/  FADD.FTZ R105, R90, R105 ;  /* 0x000000695a697221 */ /* 0x000fe20000010000 */
[----:B------:R-:W-:Y:S01]  /*58f0*/  HMMA.16816.F32.BF16 R136, R136, R10, RZ ;  /* 0x0000000a8888723c */ /* 0x000fe200000418ff */
[----:B------:R-:W-:Y:S01]  /*5900*/  FADD.FTZ R88, R88, R103 ;  /* 0x0000006758587221 */ /* 0x000fe20000010000 */
[----:B------:R-:W2:Y:S01]  /*5910*/  MUFU.EX2 R79, R79 ;  /* 0x0000004f004f7308 */ /* 0x000ea20000000800 */
[----:B------:R-:W-:Y:S02]  /*5920*/  FADD.FTZ R93, R93, R109 ;  /* 0x0000006d5d5d7221 */ /* 0x000fe40000010000 */
[----:B------:R-:W-:Y:S02]  /*5930*/  FADD.FTZ R88, R84, R88 ;  /* 0x0000005854587221 */ /* 0x000fe40000010000 */
[----:B------:R-:W-:Y:S01]  /*5940*/  FFMA.FTZ R185, R185, c[0x0][0x23c], -R130 ;  /* 0x00008f00b9b97a23 */ /* 0x000fe20000010882 */
[----:B------:R-:W-:Y:S01]  /*5950*/  HMMA.16816.F32.BF16 R148, R132, R150, RZ ;  /* 0x000000968494723c */ /* 0x000fe200000418ff */
[----:B------:R-:W-:Y:S01]  /*5960*/  FADD.FTZ R82, R82, R88 ;  /* 0x0000005852527221 */ /* 0x000fe20000010000 */
[----:B------:R-:W4:Y:S01]  /*5970*/  MUFU.EX2 R72, R72 ;  /* 0x0000004800487308 */ /* 0x000f220000000800 */
[----:B-1----:R-:W-:-:S02]  /*5980*/  FADD.FTZ R93, R80, R93 ;  /* 0x0000005d505d7221 */ /* 0x002fc40000010000 */
[----:B------:R-:W-:Y:S02]  /*5990*/  FADD.FTZ R82, R5, R82 ;  /* 0x0000005205527221 */ /* 0x000fe40000010000 */
[--C-:B------:R-:W-:Y:S01]  /*59a0*/  FFMA.FTZ R182, R182, c[0x0][0x23c], -R130.reuse ;  /* 0x00008f00b6b67a23 */ /* 0x100fe20000010882 */
[----:B------:R-:W-:Y:S01]  /*59b0*/  HMMA.16816.F32.BF16 R132, R132, R10, RZ ;  /* 0x0000000a8484723c */ /* 0x000fe200000418ff */
[--C-:B------:R-:W-:Y:S01]  /*59c0*/  FFMA.FTZ R181, R181, c[0x0][0x23c], -R130.reuse ;  /* 0x00008f00b5b57a23 */ /* 0x100fe20000010882 */
[----:B------:R-:W1:Y:S01]  /*59d0*/  MUFU.EX2 R71, R71 ;  /* 0x0000004700477308 */ /* 0x000e620000000800 */
[C---:B--2---:R-:W-:Y:S01]  /*59e0*/  F2FP.BF16.PACK_AB R9, R79.reuse, R80 ;  /* 0x000000504f09723e */ /* 0x044fe200000010ff */
[----:B------:R-:W-:Y:S02]  /*59f0*/  FADD.FTZ R79, R79, R93 ;  /* 0x0000005d4f4f7221 */ /* 0x000fe40000010000 */
[----:B------:R-:W-:Y:S01]  /*5a00*/  FFMA.FTZ R190, R190, c[0x0][0x23c], -R130 ;  /* 0x00008f00bebe7a23 */ /* 0x000fe20000010882 */
[----:B------:R-:W-:Y:S01]  /*5a10*/  F2FP.BF16.PACK_AB R10, R4, R5 ;  /* 0x00000005040a723e */ /* 0x000fe200000010ff */
[----:B------:R-:W-:-:S02]  /*5a20*/  FFMA.FTZ R177, R177, c[0x0][0x23c], -R117 ;  /* 0x00008f00b1b17a23 */ /* 0x000fc40000010875 */
[----:B------:R-:W-:Y:S01]  /*5a30*/  MUFU.EX2 R67, R67 ;  /* 0x0000004300437308 */ /* 0x000fe20000000800 */
[----:B----4-:R-:W-:Y:S02]  /*5a40*/  FADD.FTZ R79, R72, R79 ;  /* 0x0000004f484f7221 */ /* 0x010fe40000010000 */
[--C-:B------:R-:W-:Y:S02]  /*5a50*/  FFMA.FTZ R175, R175, c[0x0][0x23c], -R117.reuse ;  /* 0x00008f00afaf7a23 */ /* 0x100fe40000010875 */
[--C-:B------:R-:W-:Y:S02]  /*5a60*/  FFMA.FTZ R172, R172, c[0x0][0x23c], -R117.reuse ;  /* 0x00008f00acac7a23 */ /* 0x100fe40000010875 */
[----:B------:R-:W-:Y:S01]  /*5a70*/  FFMA.FTZ R171, R171, c[0x0][0x23c], -R117 ;  /* 0x00008f00abab7a23 */ /* 0x000fe20000010875 */
[----:B-1----:R-:W-:Y:S01]  /*5a80*/  F2FP.BF16.PACK_AB R11, R71, R72 ;  /* 0x00000048470b723e */ /* 0x002fe200000010ff */
[----:B------:R-:W1:Y:S01]  /*5a90*/  MUFU.EX2 R74, R74 ;  /* 0x0000004a004a7308 */ /* 0x000e620000000800 */
[----:B------:R-:W-:-:S02]  /*5aa0*/  FADD.FTZ R82, R4, R82 ;  /* 0x0000005204527221 */ /* 0x000fc40000010000 */
[----:B------:R-:W-:Y:S02]  /*5ab0*/  FADD.FTZ R79, R71, R79 ;  /* 0x0000004f474f7221 */ /* 0x000fe40000010000 */
[--C-:B------:R-:W-:Y:S01]  /*5ac0*/  FFMA.FTZ R168, R168, c[0x0][0x23c], -R130.reuse ;  /* 0x00008f00a8a87a23 */ /* 0x100fe20000010882 */
[C---:B---3--:R-:W-:Y:S01]  /*5ad0*/  HMMA.16816.F32.BF16 R156, R8.reuse, R16, R156 ;  /* 0x00000010089c723c */ /* 0x048fe2000004189c */
[--C-:B------:R-:W-:Y:S01]  /*5ae0*/  FFMA.FTZ R170, R170, c[0x0][0x23c], -R130.reuse ;  /* 0x00008f00aaaa7a23 */ /* 0x100fe20000010882 */
[----:B------:R-:W2:Y:S01]  /*5af0*/  MUFU.EX2 R73, R73 ;  /* 0x0000004900497308 */ /* 0x000ea20000000800 */
[--C-:B------:R-:W-:Y:S02]  /*5b00*/  FFMA.FTZ R174, R174, c[0x0][0x23c], -R130.reuse ;  /* 0x00008f00aeae7a23 */ /* 0x100fe40000010882 */
[----:B------:R-:W-:Y:S02]  /*5b10*/  FFMA.FTZ R178, R178, c[0x0][0x23c], -R130 ;  /* 0x00008f00b2b27a23 */ /* 0x000fe40000010882 */
[--C-:B------:R-:W-:Y:S01]  /*5b20*/  FFMA.FTZ R165, R165, c[0x0][0x23c], -R117.reuse ;  /* 0x00008f00a5a57a23 */ /* 0x100fe20000010875 */
[----:B------:R-:W-:Y:S01]  /*5b30*/  HMMA.16816.F32.BF16 R140, R8, R12, R140 ;  /* 0x0000000c088c723c */ /* 0x000fe2000004188c */
[----:B------:R-:W-:Y:S01]  /*5b40*/  FFMA.FTZ R126, R126, c[0x0][0x23c], -R117 ;  /* 0x00008f007e7e7a23 */ /* 0x000fe20000010875 */
[----:B------:R-:W3:Y:S01]  /*5b50*/  MUFU.EX2 R81, R81 ;  /* 0x0000005100517308 */ /* 0x000ee20000000800 */
[----:B-1----:R-:W-:-:S02]  /*5b60*/  FADD.FTZ R82, R74, R82 ;  /* 0x000000524a527221 */ /* 0x002fc40000010000 */
[--C-:B------:R-:W-:Y:S02]  /*5b70*/  FFMA.FTZ R164, R164, c[0x0][0x23c], -R117.reuse ;  /* 0x00008f00a4a47a23 */ /* 0x100fe40000010875 */
[----:B------:R-:W-:Y:S01]  /*5b80*/  FFMA.FTZ R131, R131, c[0x0][0x23c], -R117 ;  /* 0x00008f0083837a23 */ /* 0x000fe20000010875 */
[C---:B------:R-:W-:Y:S01]  /*5b90*/  HMMA.16816.F32.BF16 R152, R8.reuse, R18, R152 ;  /* 0x000000120898723c */ /* 0x040fe20000041898 */
[----:B------:R-:W-:Y:S01]  /*5ba0*/  FFMA.FTZ R167, R203, c[0x0][0x23c], -R118 ;  /* 0x00008f00cba77a23 */ /* 0x000fe20000010876 */
[----:B------:R-:W-:Y:S01]  /*5bb0*/  MUFU.EX2 R83, R83 ;  /* 0x0000005300537308 */ /* 0x000fe20000000800 */
[----:B--2---:R-:W-:Y:S02]  /*5bc0*/  FADD.FTZ R82, R73, R82 ;  /* 0x0000005249527221 */ /* 0x004fe40000010000 */
[----:B------:R-:W-:Y:S02]  /*5bd0*/  FFMA.FTZ R194, R202, c[0x0][0x23c], -R118 ;  /* 0x00008f00cac27a23 */ /* 0x000fe40000010876 */
[--C-:B------:R-:W-:Y:S01]  /*5be0*/  FFMA.FTZ R128, R128, c[0x0][0x23c], -R130.reuse ;  /* 0x00008f0080807a23 */ /* 0x100fe20000010882 */
[----:B------:R-:W-:Y:S01]  /*5bf0*/  HMMA.16816.F32.BF16 R136, R8, R14, R136 ;  /* 0x0000000e0888723c */ /* 0x000fe20000041888 */
[----:B------:R-:W-:Y:S01]  /*5c00*/  FFMA.FTZ R244, R127, c[0x0][0x23c], -R130 ;  /* 0x00008f007ff47a23 */ /* 0x000fe20000010882 */
[----:B------:R-:W1:Y:S01]  /*5c10*/  MUFU.EX2 R86, R86 ;  /* 0x0000005600567308 */ /* 0x000e620000000800 */
[----:B---3--:R-:W-:-:S02]  /*5c20*/  FADD.FTZ R82, R81, R82 ;  /* 0x0000005251527221 */ /* 0x008fc40000010000 */
[----:B------:R-:W-:Y:S02]  /*5c30*/  FFMA.FTZ R115, R115, c[0x0][0x23c], -R130 ;  /* 0x00008f0073737a23 */ /* 0x000fe40000010882 */
[----:B------:R-:W-:Y:S01]  /*5c40*/  F2FP.BF16.PACK_AB R8, R78, R91 ;  /* 0x0000005b4e08723e */ /* 0x000fe200000010ff */
[----:B------:R-:W-:Y:S01]  /*5c50*/  FADD.FTZ R91, R91, R108 ;  /* 0x0000006c5b5b7221 */ /* 0x000fe20000010000 */
[----:B------:R-:W-:Y:S01]  /*5c60*/  F2FP.BF16.PACK_AB R9, R76, R89 ;  /* 0x000000594c09723e */ /* 0x000fe200000010ff */
[----:B------:R-:W2:Y:S01]  /*5c70*/  MUFU.EX2 R85, R85 ;  /* 0x0000005500557308 */ /* 0x000ea20000000800 */
[----:B------:R-:W-:Y:S01]  /*5c80*/  F2FP.BF16.PACK_AB R10, R69, R77 ;  /* 0x0000004d450a723e */ /* 0x000fe200000010ff */
[----:B------:R-:W-:Y:S01]  /*5c90*/  FADD.FTZ R89, R89, R105 ;  /* 0x0000006959597221 */ /* 0x000fe20000010000 */
[----:B------:R-:W-:Y:S01]  /*5ca0*/  F2FP.BF16.PACK_AB R11, R67, R75 ;  /* 0x0000004b430b723e */ /* 0x000fe200000010ff */
[----:B------:R-:W-:Y:S02]  /*5cb0*/  FADD.FTZ R91, R78, R91 ;  /* 0x0000005b4e5b7221 */ /* 0x000fe40000010000 */
[----:B------:R-:W-:-:S02]  /*5cc0*/  FADD.FTZ R89, R76, R89 ;  /* 0x000000594c597221 */ /* 0x000fc40000010000 */
[----:B------:R-:W3:Y:S01]  /*5cd0*/  MUFU.EX2 R87, R87 ;  /* 0x0000005700577308 */ /* 0x000ee20000000800 */
[----:B------:R-:W-:Y:S01]  /*5ce0*/  FADD.FTZ R77, R77, R91 ;  /* 0x0000005b4d4d7221 */ /* 0x000fe20000010000 */
[C---:B------:R-:W-:Y:S01]  /*5cf0*/  HMMA.16816.F32.BF16 R160, R8.reuse, R16, R160 ;  /* 0x0000001008a0723c */ /* 0x040fe200000418a0 */
[----:B------:R-:W-:Y:S02]  /*5d00*/  FADD.FTZ R75, R75, R89 ;  /* 0x000000594b4b7221 */ /* 0x000fe40000010000 */
[----:B------:R-:W-:Y:S02]  /*5d10*/  FADD.FTZ R77, R69, R77 ;  /* 0x0000004d454d7221 */ /* 0x000fe40000010000 */
[----:B------:R-:W-:Y:S01]  /*5d20*/  FADD.FTZ R75, R67, R75 ;  /* 0x0000004b434b7221 */ /* 0x000fe20000010000 */
[----:B------:R-:W4:Y:S01]  /*5d30*/  MUFU.EX2 R95, R95 ;  /* 0x0000005f005f7308 */ /* 0x000f220000000800 */
[----:B------:R-:W-:Y:S01]  /*5d40*/  FADD.FTZ R77, R68, R77 ;  /* 0x0000004d444d7221 */ /* 0x000fe20000010000 */
[----:B------:R-:W-:Y:S01]  /*5d50*/  HMMA.16816.F32.BF16 R144, R8, R12, R144 ;  /* 0x0000000c0890723c */ /* 0x000fe20000041890 */
[----:B-1----:R-:W-:-:S02]  /*5d60*/  FADD.FTZ R79, R86, R79 ;  /* 0x0000004f564f7221 */ /* 0x002fc40000010000 */
[----:B------:R-:W-:Y:S02]  /*5d70*/  FADD.FTZ R77, R65, R77 ;  /* 0x0000004d414d7221 */ /* 0x000fe40000010000 */
[----:B--2---:R-:W-:Y:S01]  /*5d80*/  FADD.FTZ R79, R85, R79 ;  /* 0x0000004f554f7221 */ /* 0x004fe20000010000 */
[----:B------:R-:W1:Y:S01]  /*5d90*/  MUFU.EX2 R66, R66 ;  /* 0x0000004200427308 */ /* 0x000e620000000800 */
[----:B------:R-:W-:Y:S01]  /*5da0*/  FADD.FTZ R77, R64, R77 ;  /* 0x0000004d404d7221 */ /* 0x000fe20000010000 */
[C---:B------:R-:W-:Y:S01]  /*5db0*/  HMMA.16816.F32.BF16 R148, R8.reuse, R18, R148 ;  /* 0x000000120894723c */ /* 0x040fe20000041894 */
[----:B------:R-:W2:Y:S01]  /*5dc0*/  LDSM.16.MT88.4 R16, [R212+0x4c00] ;  /* 0x004c0000d410783b */ /* 0x000ea20000004200 */
[----:B---3--:R-:W-:Y:S02]  /*5dd0*/  FADD.FTZ R79, R87, R79 ;  /* 0x0000004f574f7221 */ /* 0x008fe40000010000 */
[----:B------:R-:W-:Y:S02]  /*5de0*/  FADD.FTZ R77, R63, R77 ;  /* 0x0000004d3f4d7221 */ /* 0x000fe40000010000 */
[----:B------:R-:W3:Y:S01]  /*5df0*/  MUFU.EX2 R42, R42 ;  /* 0x0000002a002a7308 */ /* 0x000ee20000000800 */
[----:B------:R-:W-:Y:S01]  /*5e00*/  FADD.FTZ R82, R83, R82 ;  /* 0x0000005253527221 */ /* 0x000fe20000010000 */
[----:B------:R-:W-:Y:S01]  /*5e10*/  HMMA.16816.F32.BF16 R132, R8, R14, R132 ;  /* 0x0000000e0884723c */ /* 0x000fe20000041884 */
[----:B------:R-:W5:Y:S01]  /*5e20*/  LDSM.16.MT88.4 R12, [R211+0x4c00] ;  /* 0x004c0000d30c783b */ /* 0x000f620000004200 */
[----:B----4-:R-:W-:-:S02]  /*5e30*/  FADD.FTZ R79, R95, R79 ;  /* 0x0000004f5f4f7221 */ /* 0x010fc40000010000 */
[----:B------:R-:W-:Y:S02]  /*5e40*/  FADD.FTZ R77, R62, R77 ;  /* 0x0000004d3e4d7221 */ /* 0x000fe40000010000 */
[----:B------:R-:W4:Y:S01]  /*5e50*/  MUFU.EX2 R41, R41 ;  /* 0x0000002900297308 */ /* 0x000f220000000800 */
[----:B------:R-:W-:Y:S01]  /*5e60*/  F2FP.BF16.PACK_AB R8, R73, R74 ;  /* 0x0000004a4908723e */ /* 0x000fe200000010ff */
[----:B-1----:R-:W-:Y:S01]  /*5e70*/  FADD.FTZ R75, R66, R75 ;  /* 0x0000004b424b7221 */ /* 0x002fe20000010000 */
[----:B------:R-:W-:Y:S01]  /*5e80*/  F2FP.BF16.PACK_AB R9, R85, R86 ;  /* 0x000000565509723e */ /* 0x000fe200000010ff */
[----:B------:R-:W-:Y:S01]  /*5e90*/  FADD.FTZ R77, R61, R77 ;  /* 0x0000004d3d4d7221 */ /* 0x000fe20000010000 */
[----:B------:R-:W-:Y:S01]  /*5ea0*/  F2FP.BF16.PACK_AB R10, R83, R81 ;  /* 0x00000051530a723e */ /* 0x000fe200000010ff */
[----:B------:R-:W-:Y:S01]  /*5eb0*/  FFMA.FTZ R123, R123, c[0x0][0x23c], -R130 ;  /* 0x00008f007b7b7a23 */ /* 0x000fe20000010882 */
[----:B------:R-:W-:Y:S01]  /*5ec0*/  F2FP.BF16.PACK_AB R11, R95, R87 ;  /* 0x000000575f0b723e */ /* 0x000fe200000010ff */
[----:B------:R-:W1:Y:S01]  /*5ed0*/  MUFU.EX2 R40, R40 ;  /* 0x0000002800287308 */ /* 0x000e620000000800 */
[----:B---3--:R-:W-:-:S02]  /*5ee0*/  FADD.FTZ R75, R42, R75 ;  /* 0x0000004b2a4b7221 */ /* 0x008fc40000010000 */
[----:B------:R-:W-:Y:S02]  /*5ef0*/  FADD.FTZ R77, R60, R77 ;  /* 0x0000004d3c4d7221 */ /* 0x000fe40000010000 */
[----:B------:R-:W-:Y:S01]  /*5f00*/  FFMA.FTZ R98, R98, c[0x0][0x23c], -R117 ;  /* 0x00008f0062627a23 */ /* 0x000fe20000010875 */
[C---:B------:R-:W-:Y:S01]  /*5f10*/  HMMA.16816.F32.BF16 R156, R8.reuse, R24, R156 ;  /* 0x00000018089c723c */ /* 0x040fe2000004189c */
[----:B------:R-:W-:Y:S01]  /*5f20*/  FADD.FTZ R77, R59, R77 ;  /* 0x0000004d3b4d7221 */ /* 0x000fe20000010000 */
[----:B------:R-:W3:Y:S01]  /*5f30*/  MUFU.EX2 R100, R100 ;  /* 0x0000006400647308 */ /* 0x000ee20000000800 */
[----:B----4-:R-:W-:Y:S02]  /*5f40*/  FADD.FTZ R75, R41, R75 ;  /* 0x0000004b294b7221 */ /* 0x010fe40000010000 */
[----:B------:R-:W-:Y:S02]  /*5f50*/  FADD.FTZ R77, R58, R77 ;  /* 0x0000004d3a4d7221 */ /* 0x000fe40000010000 */
[----:B------:R-:W-:Y:S01]  /*5f60*/  FFMA.FTZ R239, R112, c[0x0][0x23c], -R117 ;  /* 0x00008f0070ef7a23 */ /* 0x000fe20000010875 */
[----:B------:R-:W-:Y:S01]  /*5f70*/  HMMA.16816.F32.BF16 R140, R8, R20, R140 ;  /* 0x00000014088c723c */ /* 0x000fe2000004188c */
[----:B------:R-:W-:Y:S01]  /*5f80*/  FADD.FTZ R77, R57, R77 ;  /* 0x0000004d394d7221 */ /* 0x000fe20000010000 */
[----:B------:R-:W4:Y:S01]  /*5f90*/  MUFU.EX2 R101, R101 ;  /* 0x0000006500657308 */ /* 0x000f220000000800 */
[----:B-1----:R-:W-:-:S02]  /*5fa0*/  FADD.FTZ R75, R40, R75 ;  /* 0x0000004b284b7221 */ /* 0x002fc40000010000 */
[----:B------:R-:W-:Y:S02]  /*5fb0*/  FADD.FTZ R77, R56, R77 ;  /* 0x0000004d384d7221 */ /* 0x000fe40000010000 */
[----:B------:R-:W-:Y:S01]  /*5fc0*/  FFMA.FTZ R113, R113, c[0x0][0x23c], -R117 ;  /* 0x00008f0071717a23 */ /* 0x000fe20000010875 */
[C---:B------:R-:W-:Y:S01]  /*5fd0*/  HMMA.16816.F32.BF16 R152, R8.reuse, R26, R152 ;  /* 0x0000001a0898723c */ /* 0x040fe20000041898 */
[----:B------:R-:W-:Y:S01]  /*5fe0*/  FADD.FTZ R77, R55, R77 ;  /* 0x0000004d374d7221 */ /* 0x000fe20000010000 */
[----:B------:R-:W1:Y:S01]  /*5ff0*/  MUFU.EX2 R111, R111 ;  /* 0x0000006f006f7308 */ /* 0x000e620000000800 */
[----:B---3--:R-:W-:Y:S02]  /*6000*/  FADD.FTZ R82, R100, R82 ;  /* 0x0000005264527221 */ /* 0x008fe40000010000 */
[----:B------:R-:W-:Y:S02]  /*6010*/  FADD.FTZ R77, R54, R77 ;  /* 0x0000004d364d7221 */ /* 0x000fe40000010000 */
[----:B------:R-:W-:Y:S01]  /*6020*/  FFMA.FTZ R122, R122, c[0x0][0x23c], -R118 ;  /* 0x00008f007a7a7a23 */ /* 0x000fe20000010876 */
[----:B------:R-:W-:Y:S01]  /*6030*/  HMMA.16816.F32.BF16 R136, R8, R22, R136 ;  /* 0x000000160888723c */ /* 0x000fe20000041888 */
[----:B------:R-:W-:Y:S01]  /*6040*/  FADD.FTZ R77, R53, R77 ;  /* 0x0000004d354d7221 */ /* 0x000fe20000010000 */
[----:B------:R-:W3:Y:S01]  /*6050*/  MUFU.EX2 R121, R121 ;  /* 0x0000007900797308 */ /* 0x000ee20000000800 */
[----:B----4-:R-:W-:-:S02]  /*6060*/  FADD.FTZ R82, R101, R82 ;  /* 0x0000005265527221 */ /* 0x010fc40000010000 */
[----:B------:R-:W-:Y:S02]  /*6070*/  FADD.FTZ R77, R52, R77 ;  /* 0x0000004d344d7221 */ /* 0x000fe40000010000 */
[----:B------:R-:W-:Y:S01]  /*6080*/  F2FP.BF16.PACK_AB R8, R65, R68 ;  /* 0x000000444108723e */ /* 0x000fe200000010ff */
[----:B------:R-:W-:Y:S01]  /*6090*/  FFMA.FTZ R116, R116, c[0x0][0x23c], -R118 ;  /* 0x00008f0074747a23 */ /* 0x000fe20000010876 */
[----:B------:R-:W-:Y:S01]  /*60a0*/  F2FP.BF16.PACK_AB R9, R42, R66 ;  /* 0x000000422a09723e */ /* 0x000fe200000010ff */
[----:B------:R-:W4:Y:S01]  /*60b0*/  MUFU.EX2 R125, R125 ;  /* 0x0000007d007d7308 */ /* 0x000f220000000800 */
[----:B------:R-:W-:Y:S01]  /*60c0*/  F2FP.BF16.PACK_AB R10, R63, R64 ;  /* 0x000000403f0a723e */ /* 0x000fe200000010ff */
[----:B-1----:R-:W-:Y:S01]  /*60d0*/  FADD.FTZ R82, R111, R82 ;  /* 0x000000526f527221 */ /* 0x002fe20000010000 */
[----:B------:R-:W-:Y:S01]  /*60e0*/  F2FP.BF16.PACK_AB R11, R40, R41 ;  /* 0x00000029280b723e */ /* 0x000fe200000010ff */
[----:B------:R-:W-:-:S04]  /*60f0*/  FADD.FTZ R77, R51, R77 ;  /* 0x0000004d334d7221 */ /* 0x000fc80000010000 */
[----:B------:R-:W1:Y:S01]  /*6100*/  MUFU.EX2 R124, R124 ;  /* 0x0000007c007c7308 */ /* 0x000e620000000800 */
[----:B---3--:R-:W-:Y:S01]  /*6110*/  FADD.FTZ R82, R121, R82 ;  /* 0x0000005279527221 */ /* 0x008fe20000010000 */
[----:B------:R-:W-:Y:S01]  /*6120*/  HMMA.16816.F32.BF16 R160, R8, R24, R160 ;  /* 0x0000001808a0723c */ /* 0x000fe200000418a0 */
[----:B------:R-:W-:-:S04]  /*6130*/  FADD.FTZ R77, R50, R77 ;  /* 0x0000004d324d7221 */ /* 0x000fc80000010000 */
[----:B------:R-:W-:Y:S01]  /*6140*/  FADD.FTZ R77, R49, R77 ;  /* 0x0000004d314d7221 */ /* 0x000fe20000010000 */
[----:B------:R-:W3:Y:S01]  /*6150*/  MUFU.EX2 R129, R129 ;  /* 0x0000008100817308 */ /* 0x000ee20000000800 */
[----:B----4-:R-:W-:Y:S01]  /*6160*/  FADD.FTZ R79, R125, R79 ;  /* 0x0000004f7d4f7221 */ /* 0x010fe20000010000 */
[----:B------:R-:W-:Y:S01]  /*6170*/  HMMA.16816.F32.BF16 R148, R8, R26, R148 ;  /* 0x0000001a0894723c */ /* 0x000fe20000041894 */
[----:B------:R-:W4:Y:S01]  /*6180*/  LDSM.16.MT88.4 R24, [R212+0x5000] ;  /* 0x00500000d418783b */ /* 0x000f220000004200 */
[----:B------:R-:W-:-:S04]  /*6190*/  FADD.FTZ R77, R48, R77 ;  /* 0x0000004d304d7221 */ /* 0x000fc80000010000 */
[----:B------:R-:W2:Y:S01]  /*61a0*/  MUFU.EX2 R166, R166 ;  /* 0x000000a600a67308 */ /* 0x000ea20000000800 */
[----:B-1----:R-:W-:Y:S01]  /*61b0*/  FADD.FTZ R79, R124, R79 ;  /* 0x0000004f7c4f7221 */ /* 0x002fe20000010000 */
[----:B------:R-:W-:Y:S01]  /*61c0*/  HMMA.16816.F32.BF16 R144, R8, R20, R144 ;  /* 0x000000140890723c */ /* 0x000fe20000041890 */
[----:B------:R-:W-:-:S04]  /*61d0*/  FADD.FTZ R77, R47, R77 ;  /* 0x0000004d2f4d7221 */ /* 0x000fc80000010000 */
[----:B------:R-:W-:Y:S01]  /*61e0*/  FADD.FTZ R77, R46, R77 ;  /* 0x0000004d2e4d7221 */ /* 0x000fe20000010000 */
[----:B------:R-:W1:Y:S01]  /*61f0*/  MUFU.EX2 R39, R39 ;  /* 0x0000002700277308 */ /* 0x000e620000000800 */
[----:B---3--:R-:W-:Y:S01]  /*6200*/  FADD.FTZ R79, R129, R79 ;  /* 0x0000004f814f7221 */ /* 0x008fe20000010000 */
[----:B------:R-:W-:Y:S01]  /*6210*/  HMMA.16816.F32.BF16 R132, R8, R22, R132 ;  /* 0x000000160884723c */ /* 0x000fe20000041884 */
[----:B------:R-:W3:Y:S05]  /*6220*/  LDSM.16.MT88.4 R20, [R211+0x5000] ;  /* 0x00500000d314783b */ /* 0x000eea0000004200 */
[----:B------:R-:W5:Y:S01]  /*6230*/  MUFU.EX2 R38, R38 ;  /* 0x0000002600267308 */ /* 0x000f620000000800 */
[----:B------:R-:W-:Y:S01]  /*6240*/  F2FP.BF16.PACK_AB R8, R101, R100 ;  /* 0x000000646508723e */ /* 0x000fe200000010ff */
[----:B--2---:R-:W-:Y:S01]  /*6250*/  FADD.FTZ R79, R166, R79 ;  /* 0x0000004fa64f7221 */ /* 0x004fe20000010000 */
[----:B------:R-:W-:-:S02]  /*6260*/  F2FP.BF16.PACK_AB R9, R124, R125 ;  /* 0x0000007d7c09723e */ /* 0x000fc400000010ff */
[----:B------:R-:W-:Y:S02]  /*6270*/  F2FP.BF16.PACK_AB R10, R121, R111 ;  /* 0x0000006f790a723e */ /* 0x000fe400000010ff */
[----:B------:R-:W-:Y:S01]  /*6280*/  F2FP.BF16.PACK_AB R11, R166, R129 ;  /* 0x00000081a60b723e */ /* 0x000fe200000010ff */
[----:B------:R-:W2:Y:S01]  /*6290*/  MUFU.EX2 R37, R37 ;  /* 0x0000002500257308 */ /* 0x000ea20000000800 */
[----:B-1----:R-:W-:-:S05]  /*62a0*/  FADD.FTZ R75, R39, R75 ;  /* 0x0000004b274b7221 */ /* 0x002fca0000010000 */
[----:B------:R-:W-:Y:S02]  /*62b0*/  HMMA.16816.F32.BF16 R156, R8, R16, R156 ;  /* 0x00000010089c723c */ /* 0x000fe4000004189c */
[----:B------:R-:W1:Y:S01]  /*62c0*/  MUFU.EX2 R35, R35 ;  /* 0x0000002300237308 */ /* 0x000e620000000800 */
[----:B-----5:R-:W-:-:S05]  /*62d0*/  FADD.FTZ R75, R38, R75 ;  /* 0x0000004b264b7221 */ /* 0x020fca0000010000 */
[----:B------:R-:W-:Y:S02]  /*62e0*/  HMMA.16816.F32.BF16 R152, R8, R18, R152 ;  /* 0x000000120898723c */ /* 0x000fe40000041898 */
[----:B------:R-:W5:Y:S01]  /*62f0*/  MUFU.EX2 R169, R169 ;  /* 0x000000a900a97308 */ /* 0x000f620000000800 */
[----:B--2---:R-:W-:-:S05]  /*6300*/  FADD.FTZ R75, R37, R75 ;  /* 0x0000004b254b7221 */ /* 0x004fca0000010000 */
[----:B------:R-:W-:Y:S02]  /*6310*/  HMMA.16816.F32.BF16 R140, R8, R12, R140 ;  /* 0x0000000c088c723c */ /* 0x000fe4000004188c */
[----:B------:R-:W2:Y:S01]  /*6320*/  MUFU.EX2 R173, R173 ;  /* 0x000000ad00ad7308 */ /* 0x000ea20000000800 */
[----:B-1----:R-:W-:-:S05]  /*6330*/  FADD.FTZ R75, R35, R75 ;  /* 0x0000004b234b7221 */ /* 0x002fca0000010000 */
[----:B------:R-:W-:Y:S02]  /*6340*/  HMMA.16816.F32.BF16 R136, R8, R14, R136 ;  /* 0x0000000e0888723c */ /* 0x000fe40000041888 */
[----:B------:R-:W1:Y:S01]  /*6350*/  MUFU.EX2 R191, R191 ;  /* 0x000000bf00bf7308 */ /* 0x000e620000000800 */
[----:B-----5:R-:W-:-:S04]  /*6360*/  FADD.FTZ R82, R169, R82 ;  /* 0x00000052a9527221 */ /* 0x020fc80000010000 */
[----:B------:R-:W-:Y:S02]  /*6370*/  F2FP.BF16.PACK_AB R8, R61, R62 ;  /* 0x0000003e3d08723e */ /* 0x000fe400000010ff */
[----:B------:R-:W-:Y:S01]  /*6380*/  F2FP.BF16.PACK_AB R9, R38, R39 ;  /* 0x000000272609723e */ /* 0x000fe200000010ff */
[----:B------:R-:W5:Y:S01]  /*6390*/  MUFU.EX2 R192, R192 ;  /* 0x000000c000c07308 */ /* 0x000f620000000800 */
[----:B------:R-:W-:Y:S01]  /*63a0*/  F2FP.BF16.PACK_AB R10, R59, R60 ;  /* 0x0000003c3b0a723e */ /* 0x000fe200000010ff */
[----:B--2---:R-:W-:Y:S01]  /*63b0*/  FADD.FTZ R82, R173, R82 ;  /* 0x00000052ad527221 */ /* 0x004fe20000010000 */
[----:B------:R-:W-:-:S05]  /*63c0*/  F2FP.BF16.PACK_AB R11, R35, R37 ;  /* 0x00000025230b723e */ /* 0x000fca00000010ff */
[----:B------:R-:W2:Y:S01]  /*63d0*/  MUFU.EX2 R183, R183 ;  /* 0x000000b700b77308 */ /* 0x000ea20000000800 */
[----:B-1----:R-:W-:Y:S01]  /*63e0*/  FADD.FTZ R82, R191, R82 ;  /* 0x00000052bf527221 */ /* 0x002fe20000010000 */
[C---:B------:R-:W-:Y:S06]  /*63f0*/  HMMA.16816.F32.BF16 R160, R8.reuse, R16, R160 ;  /* 0x0000001008a0723c */ /* 0x040fec00000418a0 */
[----:B------:R-:W1:Y:S01]  /*6400*/  MUFU.EX2 R180, R180 ;  /* 0x000000b400b47308 */ /* 0x000e620000000800 */
[----:B-----5:R-:W-:Y:S01]  /*6410*/  FADD.FTZ R82, R192, R82 ;  /* 0x00000052c0527221 */ /* 0x020fe20000010000 */
[C---:B------:R-:W-:Y:S01]  /*6420*/  HMMA.16816.F32.BF16 R148, R8.reuse, R18, R148 ;  /* 0x000000120894723c */ /* 0x040fe20000041894 */
[----:B------:R-:W5:Y:S05]  /*6430*/  LDSM.16.MT88.4 R16, [R212+0x5400] ;  /* 0x00540000d410783b */ /* 0x000f6a0000004200 */
[----:B------:R-:W3:Y:S01]  /*6440*/  MUFU.EX2 R176, R176 ;  /* 0x000000b000b07308 */ /* 0x000ee20000000800 */
[----:B--2---:R-:W-:Y:S01]  /*6450*/  FADD.FTZ R79, R183, R79 ;  /* 0x0000004fb74f7221 */ /* 0x004fe20000010000 */
[C---:B------:R-:W-:Y:S06]  /*6460*/  HMMA.16816.F32.BF16 R144, R8.reuse, R12, R144 ;  /* 0x0000000c0890723c */ /* 0x040fec0000041890 */
[----:B------:R-:W2:Y:S01]  /*6470*/  MUFU.EX2 R179, R179 ;  /* 0x000000b300b37308 */ /* 0x000ea20000000800 */
[----:B-1----:R-:W-:Y:S01]  /*6480*/  FADD.FTZ R79, R180, R79 ;  /* 0x0000004fb44f7221 */ /* 0x002fe20000010000 */
[----:B------:R-:W-:Y:S01]  /*6490*/  HMMA.16816.F32.BF16 R132, R8, R14, R132 ;  /* 0x0000000e0884723c */ /* 0x000fe20000041884 */
[----:B------:R-:W1:Y:S05]  /*64a0*/  LDSM.16.MT88.4 R12, [R211+0x5400] ;  /* 0x00540000d30c783b */ /* 0x000e6a0000004200 */
[----:B------:R-:W4:Y:S01]  /*64b0*/  MUFU.EX2 R34, R34 ;  /* 0x0000002200227308 */ /* 0x000f220000000800 */
[----:B------:R-:W-:Y:S01]  /*64c0*/  F2FP.BF16.PACK_AB R8, R173, R169 ;  /* 0x000000a9ad08723e */ /* 0x000fe200000010ff */
[----:B---3--:R-:W-:Y:S01]  /*64d0*/  FADD.FTZ R79, R176, R79 ;  /* 0x0000004fb04f7221 */ /* 0x008fe20000010000 */
[----:B------:R-:W-:-:S02]  /*64e0*/  F2FP.BF16.PACK_AB R9, R180, R183 ;  /* 0x000000b7b409723e */ /* 0x000fc400000010ff */
[----:B------:R-:W-:-:S03]  /*64f0*/  F2FP.BF16.PACK_AB R10, R192, R191 ;  /* 0x000000bfc00a723e */ /* 0x000fc600000010ff */
[----:B------:R-:W3:Y:S01]  /*6500*/  MUFU.EX2 R33, R33 ;  /* 0x0000002100217308 */ /* 0x000ee20000000800 */
[C---:B--2---:R-:W-:Y:S01]  /*6510*/  F2FP.BF16.PACK_AB R11, R179.reuse, R176 ;  /* 0x000000b0b30b723e */ /* 0x044fe200000010ff */
[----:B------:R-:W-:-:S06]  /*6520*/  FADD.FTZ R79, R179, R79 ;  /* 0x0000004fb34f7221 */ /* 0x000fcc0000010000 */
[----:B------:R-:W2:Y:S01]  /*6530*/  MUFU.EX2 R32, R32 ;  /* 0x0000002000207308 */ /* 0x000ea20000000800 */
[----:B----4-:R-:W-:Y:S01]  /*6540*/  HMMA.16816.F32.BF16 R156, R8, R24, R156 ;  /* 0x00000018089c723c */ /* 0x010fe2000004189c */
[----:B------:R-:W-:-:S06]  /*6550*/  FADD.FTZ R75, R34, R75 ;  /* 0x0000004b224b7221 */ /* 0x000fcc0000010000 */
[----:B------:R-:W4:Y:S01]  /*6560*/  MUFU.EX2 R31, R31 ;  /* 0x0000001f001f7308 */ /* 0x000f220000000800 */
[----:B------:R-:W-:Y:S01]  /*6570*/  HMMA.16816.F32.BF16 R152, R8, R26, R152 ;  /* 0x0000001a0898723c */ /* 0x000fe20000041898 */
[----:B---3--:R-:W-:-:S06]  /*6580*/  FADD.FTZ R75, R33, R75 ;  /* 0x0000004b214b7221 */ /* 0x008fcc0000010000 */
[----:B------:R-:W3:Y:S01]  /*6590*/  MUFU.EX2 R185, R185 ;  /* 0x000000b900b97308 */ /* 0x000ee20000000800 */
[----:B------:R-:W-:Y:S01]  /*65a0*/  HMMA.16816.F32.BF16 R140, R8, R20, R140 ;  /* 0x00000014088c723c */ /* 0x000fe2000004188c */
[----:B--2---:R-:W-:-:S06]  /*65b0*/  FADD.FTZ R75, R32, R75 ;  /* 0x0000004b204b7221 */ /* 0x004fcc0000010000 */
[----:B------:R-:W2:Y:S01]  /*65c0*/  MUFU.EX2 R182, R182 ;  /* 0x000000b600b67308 */ /* 0x000ea20000000800 */
[----:B------:R-:W-:Y:S01]  /*65d0*/  HMMA.16816.F32.BF16 R136, R8, R22, R136 ;  /* 0x000000160888723c */ /* 0x000fe20000041888 */
[----:B----4-:R-:W-:-:S06]  /*65e0*/  FADD.FTZ R75, R31, R75 ;  /* 0x0000004b1f4b7221 */ /* 0x010fcc0000010000 */
[----:B------:R-:W-:Y:S01]  /*65f0*/  F2FP.BF16.PACK_AB R8, R57, R58 ;  /* 0x0000003a3908723e */ /* 0x000fe200000010ff */
[----:B------:R-:W4:Y:S01]  /*6600*/  MUFU.EX2 R181, R181 ;  /* 0x000000b500b57308 */ /* 0x000f220000000800 */
[----:B------:R-:W-:Y:S01]  /*6610*/  F2FP.BF16.PACK_AB R9, R33, R34 ;  /* 0x000000222109723e */ /* 0x000fe200000010ff */
[----:B---3--:R-:W-:Y:S01]  /*6620*/  FADD.FTZ R82, R185, R82 ;  /* 0x00000052b9527221 */ /* 0x008fe20000010000 */
[----:B------:R-:W-:Y:S02]  /*6630*/  F2FP.BF16.PACK_AB R10, R55, R56 ;  /* 0x00000038370a723e */ /* 0x000fe400000010ff */
[----:B------:R-:W-:Y:S01]  /*6640*/  F2FP.BF16.PACK_AB R11, R31, R32 ;  /* 0x000000201f0b723e */ /* 0x000fe200000010ff */
[----:B--2---:R-:W-:Y:S02]  /*6650*/  FADD.FTZ R82, R182, R82 ;  /* 0x00000052b6527221 */ /* 0x004fe40000010000 */
[----:B------:R-:W2:Y:S04]  /*6660*/  MUFU.EX2 R190, R190 ;  /* 0x000000be00be7308 */ /* 0x000ea80000000800 */
[----:B------:R-:W-:Y:S04]  /*6670*/  HMMA.16816.F32.BF16 R160, R8, R24, R160 ;  /* 0x0000001808a0723c */ /* 0x000fe800000418a0 */
[----:B------:R-:W3:Y:S01]  /*6680*/  MUFU.EX2 R177, R177 ;  /* 0x000000b100b17308 */ /* 0x000ee20000000800 */
[----:B----4-:R-:W-:-:S03]  /*6690*/  FADD.FTZ R82, R181, R82 ;  /* 0x00000052b5527221 */ /* 0x010fc60000010000 */
[----:B------:R-:W-:Y:S01]  /*66a0*/  HMMA.16816.F32.BF16 R148, R8, R26, R148 ;  /* 0x0000001a0894723c */ /* 0x000fe20000041894 */
[----:B------:R-:W4:Y:S03]  /*66b0*/  LDSM.16.MT88.4 R24, [R212+0x5800] ;  /* 0x00580000d418783b */ /* 0x000f260000004200 */
[----:B------:R-:W1:Y:S01]  /*66c0*/  MUFU.EX2 R175, R175 ;  /* 0x000000af00af7308 */ /* 0x000e620000000800 */
[----:B--2---:R-:W-:-:S03]  /*66d0*/  FADD.FTZ R82, R190, R82 ;  /* 0x00000052be527221 */ /* 0x004fc60000010000 */
[----:B------:R-:W-:Y:S04]  /*66e0*/  HMMA.16816.F32.BF16 R144, R8, R20, R144 ;  /* 0x000000140890723c */ /* 0x000fe80000041890 */
[----:B------:R-:W2:Y:S01]  /*66f0*/  MUFU.EX2 R172, R172 ;  /* 0x000000ac00ac7308 */ /* 0x000ea20000000800 */
[----:B---3--:R-:W-:-:S03]  /*6700*/  FADD.FTZ R79, R177, R79 ;  /* 0x0000004fb14f7221 */ /* 0x008fc60000010000 */
[----:B------:R-:W-:Y:S01]  /*6710*/  HMMA.16816.F32.BF16 R132, R8, R22, R132 ;  /* 0x000000160884723c */ /* 0x000fe20000041884 */
[----:B------:R-:W3:Y:S03]  /*6720*/  LDSM.16.MT88.4 R20, [R211+0x5800] ;  /* 0x00580000d314783b */ /* 0x000ee60000004200 */
[----:B------:R-:W5:Y:S01]  /*6730*/  MUFU.EX2 R171, R171 ;  /* 0x000000ab00ab7308 */ /* 0x000f620000000800 */
[C---:B-1----:R-:W-:Y:S02]  /*6740*/  FADD.FTZ R79, R175.reuse, R79 ;  /* 0x0000004faf4f7221 */ /* 0x042fe40000010000 */
[----:B------:R-:W-:Y:S02]  /*6750*/  F2FP.BF16.PACK_AB R8, R182, R185 ;  /* 0x000000b9b608723e */ /* 0x000fe400000010ff */
[----:B------:R-:W-:Y:S02]  /*6760*/  F2FP.BF16.PACK_AB R9, R175, R177 ;  /* 0x000000b1af09723e */ /* 0x000fe400000010ff */
[----:B------:R-:W-:Y:S01]  /*6770*/  F2FP.BF16.PACK_AB R10, R190, R181 ;  /* 0x000000b5be0a723e */ /* 0x000fe200000010ff */
[----:B------:R-:W1:Y:S01]  /*6780*/  MUFU.EX2 R30, R30 ;  /* 0x0000001e001e7308 */ /* 0x000e620000000800 */
[----:B--2---:R-:W-:-:S07]  /*6790*/  FADD.FTZ R79, R172, R79 ;  /* 0x0000004fac4f7221 */ /* 0x004fce0000010000 */
[----:B------:R-:W2:Y:S01]  /*67a0*/  MUFU.EX2 R29, R29 ;  /* 0x0000001d001d7308 */ /* 0x000ea20000000800 */
[C---:B-----5:R-:W-:Y:S01]  /*67b0*/  F2FP.BF16.PACK_AB R11, R171.reuse, R172 ;  /* 0x000000acab0b723e */ /* 0x060fe200000010ff */
[----:B------:R-:W-:-:S06]  /*67c0*/  FADD.FTZ R79, R171, R79 ;  /* 0x0000004fab4f7221 */ /* 0x000fcc0000010000 */
[----:B------:R-:W5:Y:S01]  /*67d0*/  MUFU.EX2 R28, R28 ;  /* 0x0000001c001c7308 */ /* 0x000f620000000800 */
[----:B------:R-:W-:Y:S01]  /*67e0*/  HMMA.16816.F32.BF16 R156, R8, R16, R156 ;  /* 0x00000010089c723c */ /* 0x000fe2000004189c */
[----:B-1----:R-:W-:-:S06]  /*67f0*/  FADD.FTZ R75, R30, R75 ;  /* 0x0000004b1e4b7221 */ /* 0x002fcc0000010000 */
[----:B------:R-:W1:Y:S01]  /*6800*/  MUFU.EX2 R70, R70 ;  /* 0x0000004600467308 */ /* 0x000e620000000800 */
[----:B------:R-:W-:Y:S01]  /*6810*/  HMMA.16816.F32.BF16 R152, R8, R18, R152 ;  /* 0x000000120898723c */ /* 0x000fe20000041898 */
[----:B--2---:R-:W-:-:S06]  /*6820*/  FADD.FTZ R75, R29, R75 ;  /* 0x0000004b1d4b7221 */ /* 0x004fcc0000010000 */
[----:B------:R-:W2:Y:S01]  /*6830*/  MUFU.EX2 R168, R168 ;  /* 0x000000a800a87308 */ /* 0x000ea20000000800 */
[----:B------:R-:W-:Y:S01]  /*6840*/  HMMA.16816.F32.BF16 R140, R8, R12, R140 ;  /* 0x0000000c088c723c */ /* 0x000fe2000004188c */
[----:B-----5:R-:W-:-:S06]  /*6850*/  FADD.FTZ R75, R28, R75 ;  /* 0x0000004b1c4b7221 */ /* 0x020fcc0000010000 */
[----:B------:R-:W5:Y:S01]  /*6860*/  MUFU.EX2 R170, R170 ;  /* 0x000000aa00aa7308 */ /* 0x000f620000000800 */
[----:B------:R-:W-:Y:S01]  /*6870*/  HMMA.16816.F32.BF16 R136, R8, R14, R136 ;  /* 0x0000000e0888723c */ /* 0x000fe20000041888 */
[----:B-1----:R-:W-:-:S06]  /*6880*/  FADD.FTZ R75, R70, R75 ;  /* 0x0000004b464b7221 */ /* 0x002fcc0000010000 */
[----:B------:R-:W1:Y:S01]  /*6890*/  MUFU.EX2 R174, R174 ;  /* 0x000000ae00ae7308 */ /* 0x000e620000000800 */
[----:B------:R-:W-:Y:S01]  /*68a0*/  F2FP.BF16.PACK_AB R8, R53, R54 ;  /* 0x000000363508723e */ /* 0x000fe200000010ff */
[----:B--2---:R-:W-:Y:S01]  /*68b0*/  FADD.FTZ R82, R168, R82 ;  /* 0x00000052a8527221 */ /* 0x004fe20000010000 */
[----:B------:R-:W-:Y:S02]  /*68c0*/  F2FP.BF16.PACK_AB R9, R29, R30 ;  /* 0x0000001e1d09723e */ /* 0x000fe400000010ff */
[----:B------:R-:W-:Y:S02]  /*68d0*/  F2FP.BF16.PACK_AB R10, R51, R52 ;  /* 0x00000034330a723e */ /* 0x000fe400000010ff */
[----:B------:R-:W-:Y:S01]  /*68e0*/  F2FP.BF16.PACK_AB R11, R70, R28 ;  /* 0x0000001c460b723e */ /* 0x000fe200000010ff */
[----:B------:R-:W2:Y:S01]  /*68f0*/  MUFU.EX2 R178, R178 ;  /* 0x000000b200b27308 */ /* 0x000ea20000000800 */
[----:B-----5:R-:W-:-:S05]  /*6900*/  FADD.FTZ R82, R170, R82 ;  /* 0x00000052aa527221 */ /* 0x020fca0000010000 */
[----:B------:R-:W-:Y:S02]  /*6910*/  HMMA.16816.F32.BF16 R160, R8, R16, R160 ;  /* 0x0000001008a0723c */ /* 0x000fe400000418a0 */
[----:B------:R-:W5:Y:S01]  /*6920*/  MUFU.EX2 R165, R165 ;  /* 0x000000a500a57308 */ /* 0x000f620000000800 */
[----:B-1----:R-:W-:-:S05]  /*6930*/  FADD.FTZ R82, R174, R82 ;  /* 0x00000052ae527221 */ /* 0x002fca0000010000 */
[----:B------:R-:W-:Y:S01]  /*6940*/  HMMA.16816.F32.BF16 R148, R8, R18, R148 ;  /* 0x000000120894723c */ /* 0x000fe20000041894 */
[----:B------:R-:W1:Y:S01]  /*6950*/  LDSM.16.MT88.4 R16, [R212+0x5c00] ;  /* 0x005c0000d410783b */ /* 0x000e620000004200 */
[----:B------:R-:W3:Y:S01]  /*6960*/  MUFU.EX2 R126, R126 ;  /* 0x0000007e007e7308 */ /* 0x000ee20000000800 */
[----:B--2---:R-:W-:-:S05]  /*6970*/  FADD.FTZ R82, R178, R82 ;  /* 0x00000052b2527221 */ /* 0x004fca0000010000 */
[----:B------:R-:W-:Y:S02]  /*6980*/  HMMA.16816.F32.BF16 R144, R8, R12, R144 ;  /* 0x0000000c0890723c */ /* 0x000fe40000041890 */
[----:B------:R-:W2:Y:S01]  /*6990*/  MUFU.EX2 R164, R164 ;  /* 0x000000a400a47308 */ /* 0x000ea20000000800 */
[----:B-----5:R-:W-:-:S05]  /*69a0*/  FADD.FTZ R79, R165, R79 ;  /* 0x0000004fa54f7221 */ /* 0x020fca0000010000 */
[----:B------:R-:W-:Y:S01]  /*69b0*/  HMMA.16816.F32.BF16 R132, R8, R14, R132 ;  /* 0x0000000e0884723c */ /* 0x000fe20000041884 */
[----:B------:R-:W5:Y:S01]  /*69c0*/  LDSM.16.MT88.4 R12, [R211+0x5c00] ;  /* 0x005c0000d30c783b */ /* 0x000f620000004200 */
[----:B------:R-:W4:Y:S01]  /*69d0*/  MUFU.EX2 R131, R131 ;  /* 0x0000008300837308 */ /* 0x000f220000000800 */
[----:B---3--:R-:W-:-:S04]  /*69e0*/  FADD.FTZ R79, R126, R79 ;  /* 0x0000004f7e4f7221 */ /* 0x008fc80000010000 */
[----:B------:R-:W-:Y:S02]  /*69f0*/  F2FP.BF16.PACK_AB R8, R170, R168 ;  /* 0x000000a8aa08723e */ /* 0x000fe400000010ff */
[----:B------:R-:W-:Y:S01]  /*6a00*/  F2FP.BF16.PACK_AB R9, R126, R165 ;  /* 0x000000a57e09723e */ /* 0x000fe200000010ff */
[----:B------:R-:W3:Y:S01]  /*6a10*/  MUFU.EX2 R97, R97 ;  /* 0x0000006100617308 */ /* 0x000ee20000000800 */
[----:B------:R-:W-:Y:S01]  /*6a20*/  F2FP.BF16.PACK_AB R10, R178, R174 ;  /* 0x000000aeb20a723e */ /* 0x000fe200000010ff */
[----:B--2---:R-:W-:-:S06]  /*6a30*/  FADD.FTZ R79, R164, R79 ;  /* 0x0000004fa44f7221 */ /* 0x004fcc0000010000 */
[----:B------:R-:W2:Y:S01]  /*6a40*/  MUFU.EX2 R167, R167 ;  /* 0x000000a700a77308 */ /* 0x000ea20000000800 */
[C---:B----4-:R-:W-:Y:S01]  /*6a50*/  F2FP.BF16.PACK_AB R11, R131.reuse, R164 ;  /* 0x000000a4830b723e */ /* 0x050fe200000010ff */
[----:B------:R-:W-:-:S06]  /*6a60*/  FADD.FTZ R79, R131, R79 ;  /* 0x0000004f834f7221 */ /* 0x000fcc0000010000 */
[----:B------:R-:W4:Y:S01]  /*6a70*/  MUFU.EX2 R194, R194 ;  /* 0x000000c200c27308 */ /* 0x000f220000000800 */
[----:B------:R-:W-:Y:S01]  /*6a80*/  HMMA.16816.F32.BF16 R156, R8, R24, R156 ;  /* 0x00000018089c723c */ /* 0x000fe2000004189c */
[----:B---3--:R-:W-:-:S06]  /*6a90*/  FADD.FTZ R75, R97, R75 ;  /* 0x0000004b614b7221 */ /* 0x008fcc0000010000 */
[----:B------:R-:W3:Y:S01]  /*6aa0*/  MUFU.EX2 R193, R193 ;  /* 0x000000c100c17308 */ /* 0x000ee20000000800 */
[----:B------:R-:W-:Y:S01]  /*6ab0*/  HMMA.16816.F32.BF16 R152, R8, R26, R152 ;  /* 0x0000001a0898723c */ /* 0x000fe20000041898 */
[----:B--2---:R-:W-:-:S06]  /*6ac0*/  FADD.FTZ R75, R167, R75 ;  /* 0x0000004ba74b7221 */ /* 0x004fcc0000010000 */
[----:B------:R2:W-:Y:S01]  /*6ad0*/  MUFU.EX2 R127, R128 ;  /* 0x00000080007f7308 */ /* 0x0005e20000000800 */
[----:B------:R-:W-:Y:S01]  /*6ae0*/  HMMA.16816.F32.BF16 R140, R8, R20, R140 ;  /* 0x00000014088c723c */ /* 0x000fe2000004188c */
[----:B----4-:R-:W-:-:S06]  /*6af0*/  FADD.FTZ R75, R194, R75 ;  /* 0x0000004bc24b7221 */ /* 0x010fcc0000010000 */
[----:B------:R-:W4:Y:S01]  /*6b00*/  MUFU.EX2 R115, R115 ;  /* 0x0000007300737308 */ /* 0x000f220000000800 */
[----:B------:R-:W-:Y:S01]  /*6b10*/  HMMA.16816.F32.BF16 R136, R8, R22, R136 ;  /* 0x000000160888723c */ /* 0x000fe20000041888 */
[----:B---3--:R-:W-:-:S06]  /*6b20*/  FADD.FTZ R75, R193, R75 ;  /* 0x0000004bc14b7221 */ /* 0x008fcc0000010000 */
[----:B------:R-:W-:Y:S01]  /*6b30*/  F2FP.BF16.PACK_AB R8, R49, R50 ;  /* 0x000000323108723e */ /* 0x000fe200000010ff */
[----:B--2---:R-:W-:Y:S01]  /*6b40*/  FFMA.FTZ R128, R99, c[0x0][0x23c], -R118 ;  /* 0x00008f0063807a23 */ /* 0x004fe20000010876 */
[----:B------:R-:W-:Y:S01]  /*6b50*/  F2FP.BF16.PACK_AB R9, R167, R97 ;  /* 0x00000061a709723e */ /* 0x000fe200000010ff */
[----:B------:R-:W-:Y:S01]  /*6b60*/  FFMA.FTZ R99, R114, c[0x0][0x23c], -R117 ;  /* 0x00008f0072637a23 */ /* 0x000fe20000010875 */
[----:B------:R-:W-:Y:S01]  /*6b70*/  F2FP.BF16.PACK_AB R10, R47, R48 ;  /* 0x000000302f0a723e */ /* 0x000fe200000010ff */
[----:B------:R-:W2:Y:S01]  /*6b80*/  MUFU.EX2 R123, R123 ;  /* 0x0000007b007b7308 */ /* 0x000ea20000000800 */
[----:B------:R-:W-:Y:S01]  /*6b90*/  F2FP.BF16.PACK_AB R11, R193, R194 ;  /* 0x000000c2c10b723e */ /* 0x000fe200000010ff */
[----:B----4-:R-:W-:-:S06]  /*6ba0*/  FADD.FTZ R82, R115, R82 ;  /* 0x0000005273527221 */ /* 0x010fcc0000010000 */
[C---:B------:R-:W-:Y:S01]  /*6bb0*/  HMMA.16816.F32.BF16 R160, R8.reuse, R24, R160 ;  /* 0x0000001808a0723c */ /* 0x040fe200000418a0 */
[----:B------:R-:W-:Y:S07]  /*6bc0*/  MUFU.EX2 R244, R244 ;  /* 0x000000f400f47308 */ /* 0x000fee0000000800 */
[----:B------:R-:W-:Y:S01]  /*6bd0*/  HMMA.16816.F32.BF16 R148, R8, R26, R148 ;  /* 0x0000001a0894723c */ /* 0x000fe20000041894 */
[----:B------:R-:W3:Y:S01]  /*6be0*/  MUFU.EX2 R98, R98 ;  /* 0x0000006200627308 */ /* 0x000ee20000000800 */
[----:B--2---:R-:W-:-:S04]  /*6bf0*/  FADD.FTZ R82, R123, R82 ;  /* 0x000000527b527221 */ /* 0x004fc80000010000 */
[----:B------:R-:W-:Y:S02]  /*6c00*/  FADD.FTZ R82, R127, R82 ;  /* 0x000000527f527221 */ /* 0x000fe40000010000 */
[C---:B------:R-:W-:Y:S01]  /*6c10*/  HMMA.16816.F32.BF16 R144, R8.reuse, R20, R144 ;  /* 0x000000140890723c */ /* 0x040fe20000041890 */
[----:B------:R-:W2:Y:S07]  /*6c20*/  MUFU.EX2 R99, R99 ;  /* 0x0000006300637308 */ /* 0x000eae0000000800 */
[----:B------:R-:W-:Y:S01]  /*6c30*/  HMMA.16816.F32.BF16 R132, R8, R22, R132 ;  /* 0x000000160884723c */ /* 0x000fe20000041884 */
[----:B------:R-:W4:Y:S01]  /*6c40*/  MUFU.EX2 R24, R113 ;  /* 0x0000007100187308 */ /* 0x000f220000000800 */
[----:B---3--:R-:W-:-:S05]  /*6c50*/  FADD.FTZ R79, R98, R79 ;  /* 0x0000004f624f7221 */ /* 0x008fca0000010000 */
[----:B------:R-:W-:Y:S02]  /*6c60*/  F2FP.BF16.PACK_AB R8, R123, R115 ;  /* 0x000000737b08723e */ /* 0x000fe400000010ff */
[----:B------:R-:W3:Y:S01]  /*6c70*/  MUFU.EX2 R239, R239 ;  /* 0x000000ef00ef7308 */ /* 0x000ee20000000800 */
[C---:B--2---:R-:W-:Y:S01]  /*6c80*/  F2FP.BF16.PACK_AB R9, R99.reuse, R98 ;  /* 0x000000626309723e */ /* 0x044fe200000010ff */
[----:B------:R-:W-:Y:S01]  /*6c90*/  FADD.FTZ R79, R99, R79 ;  /* 0x0000004f634f7221 */ /* 0x000fe20000010000 */
[C---:B------:R-:W-:Y:S01]  /*6ca0*/  F2FP.BF16.PACK_AB R10, R244.reuse, R127 ;  /* 0x0000007ff40a723e */ /* 0x040fe200000010ff */
[----:B------:R-:W-:-:S04]  /*6cb0*/  FADD.FTZ R244, R244, R82 ;  /* 0x00000052f4f47221 */ /* 0x000fc80000010000 */
[----:B------:R-:W2:Y:S01]  /*6cc0*/  MUFU.EX2 R128, R128 ;  /* 0x0000008000807308 */ /* 0x000ea20000000800 */
[----:B----4-:R-:W-:-:S07]  /*6cd0*/  FADD.FTZ R79, R24, R79 ;  /* 0x0000004f184f7221 */ /* 0x010fce0000010000 */
[----:B------:R-:W4:Y:S01]  /*6ce0*/  MUFU.EX2 R45, R45 ;  /* 0x0000002d002d7308 */ /* 0x000f220000000800 */
[C---:B---3--:R-:W-:Y:S01]  /*6cf0*/  F2FP.BF16.PACK_AB R11, R239.reuse, R24 ;  /* 0x00000018ef0b723e */ /* 0x048fe200000010ff */
[----:B------:R-:W-:-:S06]  /*6d00*/  FADD.FTZ R239, R239, R79 ;  /* 0x0000004fefef7221 */ /* 0x000fcc0000010000 */
[----:B------:R-:W3:Y:S01]  /*6d10*/  MUFU.EX2 R44, R44 ;  /* 0x0000002c002c7308 */ /* 0x000ee20000000800 */
[----:B--2---:R-:W-:Y:S01]  /*6d20*/  FADD.FTZ R75, R128, R75 ;  /* 0x0000004b804b7221 */ /* 0x004fe20000010000 */
[C---:B-1----:R-:W-:Y:S06]  /*6d30*/  HMMA.16816.F32.BF16 R156, R8.reuse, R16, R156 ;  /* 0x00000010089c723c */ /* 0x042fec000004189c */
[----:B------:R-:W1:Y:S01]  /*6d40*/  MUFU.EX2 R43, R43 ;  /* 0x0000002b002b7308 */ /* 0x000e620000000800 */
[----:B----4-:R-:W-:Y:S01]  /*6d50*/  FADD.FTZ R77, R45, R77 ;  /* 0x0000004d2d4d7221 */ /* 0x010fe20000010000 */
[C---:B------:R-:W-:Y:S06]  /*6d60*/  HMMA.16816.F32.BF16 R152, R8.reuse, R18, R152 ;  /* 0x000000120898723c */ /* 0x040fec0000041898 */
[----:B------:R-:W2:Y:S01]  /*6d70*/  MUFU.EX2 R102, R102 ;  /* 0x0000006600667308 */ /* 0x000ea20000000800 */
[----:B---3--:R-:W-:Y:S01]  /*6d80*/  FADD.FTZ R77, R44, R77 ;  /* 0x0000004d2c4d7221 */ /* 0x008fe20000010000 */
[C---:B-----5:R-:W-:Y:S06]  /*6d90*/  HMMA.16816.F32.BF16 R140, R8.reuse, R12, R140 ;  /* 0x0000000c088c723c */ /* 0x060fec000004188c */
[----:B------:R-:W3:Y:S01]  /*6da0*/  MUFU.EX2 R122, R122 ;  /* 0x0000007a007a7308 */ /* 0x000ee20000000800 */
[----:B-1----:R-:W-:Y:S01]  /*6db0*/  FADD.FTZ R246, R43, R77 ;  /* 0x0000004d2bf67221 */ /* 0x002fe20000010000 */
[----:B------:R-:W-:Y:S06]  /*6dc0*/  HMMA.16816.F32.BF16 R136, R8, R14, R136 ;  /* 0x0000000e0888723c */ /* 0x000fec0000041888 */
[----:B------:R-:W1:Y:S01]  /*6dd0*/  MUFU.EX2 R116, R116 ;  /* 0x0000007400747308 */ /* 0x000e620000000800 */
[----:B------:R-:W-:Y:S01]  /*6de0*/  F2FP.BF16.PACK_AB R8, R45, R46 ;  /* 0x0000002e2d08723e */ /* 0x000fe200000010ff */
[C---:B--2---:R-:W-:Y:S01]  /*6df0*/  FADD.FTZ R75, R102.reuse, R75 ;  /* 0x0000004b664b7221 */ /* 0x044fe20000010000 */
[----:B------:R-:W-:-:S02]  /*6e00*/  F2FP.BF16.PACK_AB R9, R102, R128 ;  /* 0x000000806609723e */ /* 0x000fc400000010ff */
[----:B------:R-:W-:Y:S01]  /*6e10*/  F2FP.BF16.PACK_AB R10, R43, R44 ;  /* 0x0000002c2b0a723e */ /* 0x000fe200000010ff */
[----:B---3--:R-:W-:Y:S01]  /*6e20*/  FADD.FTZ R75, R122, R75 ;  /* 0x0000004b7a4b7221 */ /* 0x008fe20000010000 */
[----:B-1----:R-:W-:-:S03]  /*6e30*/  F2FP.BF16.PACK_AB R11, R116, R122 ;  /* 0x0000007a740b723e */ /* 0x002fc600000010ff */
[----:B------:R-:W-:-:S04]  /*6e40*/  FADD.FTZ R245, R116, R75 ;  /* 0x0000004b74f57221 */ /* 0x000fc80000010000 */
[C---:B------:R-:W-:Y:S08]  /*6e50*/  HMMA.16816.F32.BF16 R160, R8.reuse, R16, R160 ;  /* 0x0000001008a0723c */ /* 0x040ff000000418a0 */
[C---:B------:R-:W-:Y:S08]  /*6e60*/  HMMA.16816.F32.BF16 R148, R8.reuse, R18, R148 ;  /* 0x000000120894723c */ /* 0x040ff00000041894 */
[C---:B------:R-:W-:Y:S08]  /*6e70*/  HMMA.16816.F32.BF16 R144, R8.reuse, R12, R144 ;  /* 0x0000000c0890723c */ /* 0x040ff00000041890 */
[----:B------:R-:W-:Y:S01]  /*6e80*/  HMMA.16816.F32.BF16 R132, R8, R14, R132 ;  /* 0x0000000e0884723c */ /* 0x000fe20000041884 */
[----:B------:R-:W-:Y:S07]  /*6e90*/  @!P0 BRA `(.L_x_155) ;  /* 0x000054d000008947 */ /* 0x000fee0003800000 */
[----:B------:R-:W-:Y:S01]  /*6ea0*/  IADD3 R250, R184, -0x2, RZ ;  /* 0xfffffffeb8fa7810 */ /* 0x000fe20007ffe0ff */
[----:B------:R-:W-:-:S04]  /*6eb0*/  DEPBAR.LE SB0, 0x0 ;  /* 0x000080000000791a */ /* 0x000fc80000000000 */
[----:B------:R-:W-:Y:S01]  /*6ec0*/  SHF.R.S32.HI R4, RZ, 0x1f, R250 ;  /* 0x0000001fff047819 */ /* 0x000fe200000114fa */
[----:B------:R-:W-:Y:S01]  /*6ed0*/  IMAD R5, R221, R250, RZ ;  /* 0x000000fadd057224 */ /* 0x000fe200078e02ff */
[----:B------:R-:W-:Y:S01]  /*6ee0*/  SHF.L.U64.HI R6, R7, 0x6, R6 ;  /* 0x0000000607067819 */ /* 0x000fe20000010206 */
[----:B------:R-:W-:Y:S01]  /*6ef0*/  IMAD.WIDE.U32 R8, R250, R222, R188 ;  /* 0x000000defa087225 */ /* 0x000fe200078e00bc */
[----:B------:R-:W-:-:S03]  /*6f00*/  IADD3 R37, R184, -0x2, RZ ;  /* 0xfffffffeb8257810 */ /* 0x000fc60007ffe0ff */
[----:B------:R-:W-:Y:S01]  /*6f10*/  IMAD R4, R4, R222, R5 ;  /* 0x000000de04047224 */ /* 0x000fe200078e0205 */
[----:B------:R-:W-:Y:S01]  /*6f20*/  BAR.SYNC.DEFER_BLOCKING 0x0 ;  /* 0x0000000000007b1d */ /* 0x000fe20000010000 */
[----:B------:R-:W-:Y:S01]  /*6f30*/  IMAD.SHL.U32 R5, R7, 0x40, RZ ;  /* 0x0000004007057824 */ /* 0x000fe200078e00ff */
[C---:B------:R-:W-:Y:S01]  /*6f40*/  LEA R10, P1, R8.reuse, c[0x0][0x170], 0x1 ;  /* 0x00005c00080a7a11 */ /* 0x040fe200078208ff */
[----:B------:R-:W-:Y:S02]  /*6f50*/  IMAD.IADD R4, R9, 0x1, R4 ;  /* 0x0000000109047824 */ /* 0x000fe400078e0204 */
[----:B------:R-:W-:Y:S01]  /*6f60*/  IMAD R196, R37, 0x80, R238 ;  /* 0x0000008025c47824 */ /* 0x000fe200078e02ee */
[----:B------:R-:W-:Y:S02]  /*6f70*/  IADD3 R12, P0, R5, R10, RZ ;  /* 0x0000000a050c7210 */ /* 0x000fe40007f1e0ff */
[----:B------:R-:W-:Y:S02]  /*6f80*/  LEA.HI.X R11, R8, c[0x0][0x174], R4, 0x1, P1 ;  /* 0x00005d00080b7a11 */ /* 0x000fe400008f0c04 */
[----:B------:R-:W-:-:S02]  /*6f90*/  IADD3 R4, P1, R12, R5, RZ ;  /* 0x000000050c047210 */ /* 0x000fc40007f3e0ff */
[----:B------:R-:W-:Y:S01]  /*6fa0*/  IADD3 R38, R196, 0x1, RZ ;  /* 0x00000001c4267810 */ /* 0x000fe20007ffe0ff */
[----:B------:R-:W-:Y:S01]  /*6fb0*/  IMAD.X R13, R6, 0x1, R11, P0 ;  /* 0x00000001060d7824 */ /* 0x000fe200000e060b */
[----:B------:R-:W-:Y:S02]  /*6fc0*/  IADD3 R8, P0, R4, R5, RZ ;  /* 0x0000000504087210 */ /* 0x000fe40007f1e0ff */
[C---:B------:R-:W-:Y:S01]  /*6fd0*/  ISETP.GE.AND P6, PT, R196.reuse, R233, PT ;  /* 0x000000e9c400720c */ /* 0x040fe20003fc6270 */
[--C-:B------:R-:W-:Y:S01]  /*6fe0*/  IMAD.X R5, R13, 0x1, R6.reuse, P1 ;  /* 0x000000010d057824 */ /* 0x100fe200008e0606 */
[-C--:B------:R-:W-:Y:S02]  /*6ff0*/  ISETP.GE.AND P4, PT, R196, R231.reuse, PT ;  /* 0x000000e7c400720c */ /* 0x080fe40003f86270 */
[----:B------:R-:W-:Y:S01]  /*7000*/  ISETP.GE.AND P1, PT, R38, R231, PT ;  /* 0x000000e72600720c */ /* 0x000fe20003f26270 */
[----:B------:R-:W-:Y:S01]  /*7010*/  IMAD.X R9, R5, 0x1, R6, P0 ;  /* 0x0000000105097824 */ /* 0x000fe200000e0606 */
[----:B------:R-:W-:Y:S01]  /*7020*/  ISETP.LT.OR P6, PT, R196, R234, P6 ;  /* 0x000000eac400720c */ /* 0x000fe200037c1670 */
[----:B------:R-:W-:Y:S01]  /*7030*/  @!PT LDS RZ, [RZ] ;  /* 0x00000000fffff984 */ /* 0x000fe20000000800 */
[----:B------:R-:W-:Y:S01]  /*7040*/  @!PT LDS RZ, [RZ] ;  /* 0x00000000fffff984 */ /* 0x000fe20000000800 */
[----:B------:R-:W-:Y:S01]  /*7050*/  @!PT LDS RZ, [RZ] ;  /* 0x00000000fffff984 */ /* 0x000fe20000000800 */
[----:B------:R1:W-:Y:S01]  /*7060*/  LDGSTS.E.BYPASS.LTC128B.128 [R224+0x4000], [R10.64] ;  /* 0x040000000ae07fae */ /* 0x0003e2000b901d48 */
[----:B------:R-:W-:-:S02]  /*7070*/  ISETP.LT.OR P1, PT, R38, R232, P1 ;  /* 0x000000e82600720c */ /* 0x000fc40000f21670 */
[----:B------:R-:W-:Y:S01]  /*7080*/  ISETP.LT.OR P4, PT, R196, R232, P4 ;  /* 0x000000e8c400720c */ /* 0x000fe20002781670 */
[----:B------:R2:W-:Y:S01]  /*7090*/  LDGSTS.E.BYPASS.LTC128B.128 [R224+0x4800], [R12.64] ;  /* 0x048000000ce07fae */ /* 0x0005e2000b901d48 */
[----:B------:R-:W-:Y:S02]  /*70a0*/  ISETP.GT.AND P0, PT, R37, R220, PT ;  /* 0x000000dc2500720c */ /* 0x000fe40003f04270 */
[C---:B------:R-:W-:Y:S01]  /*70b0*/  ISETP.GE.AND P3, PT, R38.reuse, R229, PT ;  /* 0x000000e52600720c */ /* 0x040fe20003f66270 */
[----:B------:R3:W-:Y:S01]  /*70c0*/  LDGSTS.E.BYPASS.LTC128B.128 [R224+0x5000], [R4.64] ;  /* 0x0500000004e07fae */ /* 0x0007e2000b901d48 */
[C---:B------:R-:W-:Y:S02]  /*70d0*/  ISETP.GE.AND P5, PT, R38.reuse, R233, PT ;  /* 0x000000e92600720c */ /* 0x040fe40003fa6270 */
[C---:B------:R-:W-:Y:S01]  /*70e0*/  ISETP.LT.OR P3, PT, R38.reuse, R230, P3 ;  /* 0x000000e62600720c */ /* 0x040fe20001f61670 */
[----:B------:R1:W-:Y:S01]  /*70f0*/  LDGSTS.E.BYPASS.LTC128B.128 [R224+0x5800], [R8.64] ;  /* 0x0580000008e07fae */ /* 0x0003e2000b901d48 */
[----:B------:R-:W-:-:S02]  /*7100*/  ISETP.GE.AND P2, PT, R38, R225, PT ;  /* 0x000000e12600720c */ /* 0x000fc40003f46270 */
[C---:B------:R-:W-:Y:S01]  /*7110*/  ISETP.LT.OR P5, PT, R38.reuse, R234, P5 ;  /* 0x000000ea2600720c */ /* 0x040fe20002fa1670 */
[----:B------:R-:W-:Y:S01]  /*7120*/  LDSM.16.M88.4 R16, [R216] ;  /* 0x00000000d810783b */ /* 0x000fe20000000200 */
[----:B------:R-:W-:-:S03]  /*7130*/  ISETP.LT.OR P2, PT, R38, R228, P2 ;  /* 0x000000e42600720c */ /* 0x000fc60001741670 */
[----:B------:R-:W2:Y:S04]  /*7140*/  LDSM.16.M88.4 R164, [R215+0x2000] ;  /* 0x00200000d7a4783b */ /* 0x000ea80000000200 */
[----:B------:R-:W1:Y:S04]  /*7150*/  LDSM.16.M88.4 R20, [R216+0x1000] ;  /* 0x00100000d814783b */ /* 0x000e680000000200 */
[----:B------:R-:W4:Y:S04]  /*7160*/  LDSM.16.M88.4 R116, [R215+0x2400] ;  /* 0x00240000d774783b */ /* 0x000f280000000200 */
[----:B------:R-:W5:Y:S04]  /*7170*/  LDSM.16.M88.4 R100, [R215+0x2800] ;  /* 0x00280000d764783b */ /* 0x000f680000000200 */
[----:B------:R-:W3:Y:S04]  /*7180*/  LDSM.16.M88.4 R84, [R215+0x2c00] ;  /* 0x002c0000d754783b */ /* 0x000ee80000000200 */
[----:B------:R-:W4:Y:S04]  /*7190*/  LDSM.16.M88.4 R68, [R215+0x3000] ;  /* 0x00300000d744783b */ /* 0x000f280000000200 */
[----:B------:R-:W4:Y:S04]  /*71a0*/  LDSM.16.M88.4 R52, [R215+0x3400] ;  /* 0x00340000d734783b */ /* 0x000f280000000200 */
[----:B------:R-:W5:Y:S04]  /*71b0*/  LDSM.16.M88.4 R32, [R215+0x3800] ;  /* 0x00380000d720783b */ /* 0x000f680000000200 */
[----:B------:R-:W5:Y:S04]  /*71c0*/  LDSM.16.M88.4 R168, [R215+0x3c00] ;  /* 0x003c0000d7a8783b */ /* 0x000f680000000200 */
[----:B------:R-:W-:Y:S04]  /*71d0*/  LDSM.16.M88.4 R176, [R214] ;  /* 0x00000000d6b0783b */ /* 0x000fe80000000200 */
[----:B------:R-:W5:Y:S01]  /*71e0*/  LDSM.16.M88.4 R180, [R213] ;  /* 0x00000000d5b4783b */ /* 0x000f620000000200 */
[-C--:B--2---:R-:W-:Y:S03]  /*71f0*/  HMMA.16816.F32.BF16 R12, R16, R164.reuse, RZ ;  /* 0x000000a4100c723c */ /* 0x084fe600000418ff */
[----:B------:R-:W2:Y:S04]  /*7200*/  LDSM.16.M88.4 R172, [R214+0x1000] ;  /* 0x00100000d6ac783b */ /* 0x000ea80000000200 */
[----:B------:R-:W0:Y:S01]  /*7210*/  LDGDEPBAR ;  /* 0x00000000000079af */ /* 0x000e220000000000 */
[C---:B-1----:R-:W-:Y:S08]  /*7220*/  HMMA.16816.F32.BF16 R8, R20.reuse, R164, RZ ;  /* 0x000000a41408723c */ /* 0x042ff000000418ff */
[C---:B---3--:R-:W-:Y:S08]  /*7230*/  HMMA.16816.F32.BF16 R4, R20.reuse, R166, RZ ;  /* 0x000000a61404723c */ /* 0x048ff000000418ff */
[C---:B----4-:R-:W-:Y:S08]  /*7240*/  HMMA.16816.F32.BF16 R124, R20.reuse, R116, RZ ;  /* 0x00000074147c723c */ /* 0x050ff000000418ff */
[C---:B------:R-:W-:Y:S08]  /*7250*/  HMMA.16816.F32.BF16 R120, R20.reuse, R118, RZ ;  /* 0x000000761478723c */ /* 0x040ff000000418ff */
[C---:B-----5:R-:W-:Y:S08]  /*7260*/  HMMA.16816.F32.BF16 R108, R20.reuse, R100, RZ ;  /* 0x00000064146c723c */ /* 0x060ff000000418ff */
        /* <DEDUP_REMOVED lines=26> */
[----:B------:R-:W1:Y:S07]  /*7410*/  LDSM.16.M88.4 R168, [R210] ;  /* 0x00000000d2a8783b */ /* 0x000e6e0000000200 */
[-C--:B------:R-:W-:Y:S08]  /*7420*/  HMMA.16816.F32.BF16 R12, R176, R180.reuse, R12 ;  /* 0x000000b4b00c723c */ /* 0x080ff0000004180c */
[C---:B--2---:R-:W-:Y:S08]  /*7430*/  HMMA.16816.F32.BF16 R8, R172.reuse, R180, R8 ;  /* 0x000000b4ac08723c */ /* 0x044ff00000041808 */
[-C--:B------:R-:W-:Y:S08]  /*7440*/  HMMA.16816.F32.BF16 R4, R172, R182.reuse, R4 ;  /* 0x000000b6ac04723c */ /* 0x080ff00000041804 */
[----:B------:R-:W-:Y:S01]  /*7450*/  FSEL R37, R12, -INF , !P6 ;  /* 0xff8000000c257808 */ /* 0x000fe20007000000 */
[----:B------:R-:W-:Y:S01]  /*7460*/  HMMA.16816.F32.BF16 R164, R176, R182, R164 ;  /* 0x000000b6b0a4723c */ /* 0x000fe200000418a4 */
[----:B------:R-:W-:-:S02]  /*7470*/  FSEL R12, R14, -INF , !P4 ;  /* 0xff8000000e0c7808 */ /* 0x000fc40006000000 */
[----:B------:R-:W-:Y:S01]  /*7480*/  FSEL R199, R15, -INF , !P1 ;  /* 0xff8000000fc77808 */ /* 0x000fe20004800000 */
[----:B------:R2:W-:Y:S01]  /*7490*/  STL [R1+0x4], R37 ;  /* 0x0000042501007387 */ /* 0x0005e20000100800 */
[C---:B------:R-:W-:Y:S02]  /*74a0*/  ISETP.GE.AND P1, PT, R196.reuse, R229, PT ;  /* 0x000000e5c400720c */ /* 0x040fe40003f26270 */
[----:B------:R-:W-:Y:S01]  /*74b0*/  FSEL R15, R9, -INF , !P3 ;  /* 0xff800000090f7808 */ /* 0x000fe20005800000 */
[----:B------:R3:W-:Y:S01]  /*74c0*/  STL [R1], R12 ;  /* 0x0000000c01007387 */ /* 0x0007e20000100800 */
[----:B------:R-:W-:Y:S01]  /*74d0*/  ISETP.LT.OR P1, PT, R196, R230, P1 ;  /* 0x000000e6c400720c */ /* 0x000fe20000f21670 */
[----:B-1----:R-:W-:Y:S01]  /*74e0*/  HMMA.16816.F32.BF16 R128, R176, R168, R128 ;  /* 0x000000a8b080723c */ /* 0x002fe20000041880 */
[----:B------:R-:W-:Y:S02]  /*74f0*/  FSEL R200, R13, -INF , !P5 ;  /* 0xff8000000dc87808 */ /* 0x000fe40006800000 */
[----:B------:R-:W-:-:S02]  /*7500*/  FSEL R201, R8, -INF , !P1 ;  /* 0xff80000008c97808 */ /* 0x000fc40004800000 */
[C---:B------:R-:W-:Y:S02]  /*7510*/  ISETP.GE.AND P5, PT, R196.reuse, R225, PT ;  /* 0x000000e1c400720c */ /* 0x040fe40003fa6270 */
[C---:B------:R-:W-:Y:S01]  /*7520*/  IADD3 R9, R196.reuse, 0x10, RZ ;  /* 0x00000010c4097810 */ /* 0x040fe20007ffe0ff */
[----:B------:R-:W-:Y:S01]  /*7530*/  HMMA.16816.F32.BF16 R124, R172, R168, R124 ;  /* 0x000000a8ac7c723c */ /* 0x000fe2000004187c */
[C---:B------:R-:W-:Y:S02]  /*7540*/  ISETP.LT.OR P5, PT, R196.reuse, R228, P5 ;  /* 0x000000e4c400720c */ /* 0x040fe40002fa1670 */
[----:B------:R-:W-:Y:S02]  /*7550*/  IADD3 R8, R196, 0x11, RZ ;  /* 0x00000011c4087810 */ /* 0x000fe40007ffe0ff */
[----:B------:R-:W-:-:S03]  /*7560*/  FSEL R13, R10, -INF , !P5 ;  /* 0xff8000000a0d7808 */ /* 0x000fc60006800000 */
[----:B------:R-:W-:Y:S01]  /*7570*/  HMMA.16816.F32.BF16 R120, R172, R170, R120 ;  /* 0x000000aaac78723c */ /* 0x000fe20000041878 */
[C---:B--2---:R-:W-:Y:S02]  /*7580*/  IADD3 R37, R196.reuse, 0x9, RZ ;  /* 0x00000009c4257810 */ /* 0x044fe40007ffe0ff */
[----:B---3--:R-:W-:-:S05]  /*7590*/  IADD3 R12, R196, 0x8, RZ ;  /* 0x00000008c40c7810 */ /* 0x008fca0007ffe0ff */
[----:B------:R-:W-:Y:S01]  /*75a0*/  HMMA.16816.F32.BF16 R116, R176, R170, R116 ;  /* 0x000000aab074723c */ /* 0x000fe20000041874 */
[-C--:B------:R-:W-:Y:S02]  /*75b0*/  ISETP.GE.AND P5, PT, R37, R233.reuse, PT ;  /* 0x000000e92500720c */ /* 0x080fe40003fa6270 */
        /* <DEDUP_REMOVED lines=8> */
[----:B------:R-:W-:Y:S02]  /*7640*/  FSEL R12, R11, -INF , !P2 ;  /* 0xff8000000b0c7808 */ /* 0x000fe40005000000 */
[----:B------:R-:W-:Y:S02]  /*7650*/  ISETP.GE.AND P2, PT, R37, R229, PT ;  /* 0x000000e52500720c */ /* 0x000fe40003f46270 */
[----:B------:R-:W-:-:S02]  /*7660*/  FSEL R202, R4, -INF , !P1 ;  /* 0xff80000004ca7808 */ /* 0x000fc40004800000 */
[C---:B------:R-:W-:Y:S02]  /*7670*/  ISETP.LT.OR P2, PT, R37.reuse, R230, P2 ;  /* 0x000000e62500720c */ /* 0x040fe40001741670 */
[C---:B------:R-:W-:Y:S02]  /*7680*/  ISETP.GE.AND P1, PT, R37.reuse, R225, PT ;  /* 0x000000e12500720c */ /* 0x040fe40003f26270 */
[----:B------:R-:W-:Y:S02]  /*7690*/  FSEL R14, R6, -INF , !P3 ;  /* 0xff800000060e7808 */ /* 0x000fe40005800000 */
[----:B------:R-:W-:Y:S02]  /*76a0*/  ISETP.GE.AND P3, PT, R37, R231, PT ;  /* 0x000000e72500720c */ /* 0x000fe40003f66270 */
[----:B------:R-:W-:Y:S02]  /*76b0*/  FSEL R4, R5, -INF , !P2 ;  /* 0xff80000005047808 */ /* 0x000fe40005000000 */
[----:B------:R-:W-:-:S02]  /*76c0*/  FSEL R10, R164, -INF , !P6 ;  /* 0xff800000a40a7808 */ /* 0x000fc40007000000 */
[C---:B------:R-:W-:Y:S01]  /*76d0*/  ISETP.LT.OR P1, PT, R37.reuse, R228, P1 ;  /* 0x000000e42500720c */ /* 0x040fe20000f21670 */
[----:B------:R-:W-:Y:S01]  /*76e0*/  STL [R1+0x8], R4 ;  /* 0x0000080401007387 */ /* 0x000fe20000100800 */
[C---:B------:R-:W-:Y:S02]  /*76f0*/  ISETP.LT.OR P3, PT, R37.reuse, R232, P3 ;  /* 0x000000e82500720c */ /* 0x040fe40001f61670 */
[----:B------:R-:W-:Y:S01]  /*7700*/  ISETP.LT.OR P5, PT, R37, R234, P5 ;  /* 0x000000ea2500720c */ /* 0x000fe20002fa1670 */
[----:B------:R1:W-:Y:S01]  /*7710*/  STL [R1+0x10], R10 ;  /* 0x0000100a01007387 */ /* 0x0003e20000100800 */
[----:B------:R-:W-:Y:S02]  /*7720*/  FSEL R203, R7, -INF , !P1 ;  /* 0xff80000007cb7808 */ /* 0x000fe40004800000 */
[----:B------:R-:W-:Y:S01]  /*7730*/  FSEL R37, R166, -INF , !P4 ;  /* 0xff800000a6257808 */ /* 0x000fe20006000000 */
[----:B------:R-:W2:Y:S01]  /*7740*/  LDSM.16.M88.4 R4, [R209] ;  /* 0x00000000d104783b */ /* 0x000ea20000000200 */
[----:B------:R-:W-:-:S02]  /*7750*/  FSEL R11, R165, -INF , !P5 ;  /* 0xff800000a50b7808 */ /* 0x000fc40006800000 */
[C---:B------:R-:W-:Y:S01]  /*7760*/  ISETP.GE.AND P2, PT, R8.reuse, R233, PT ;  /* 0x000000e90800720c */ /* 0x040fe20003f46270 */
[----:B------:R-:W-:Y:S01]  /*7770*/  STL [R1+0xc], R37 ;  /* 0x00000c2501007387 */ /* 0x000fe20000100800 */
[CC--:B------:R-:W-:Y:S02]  /*7780*/  ISETP.GE.AND P6, PT, R9.reuse, R231.reuse, PT ;  /* 0x000000e70900720c */ /* 0x0c0fe40003fc6270 */
[C---:B------:R-:W-:Y:S01]  /*7790*/  ISETP.LT.OR P2, PT, R8.reuse, R234, P2 ;  /* 0x000000ea0800720c */ /* 0x040fe20001741670 */
[----:B------:R3:W-:Y:S01]  /*77a0*/  STL [R1+0x2c], R11 ;  /* 0x00002c0b01007387 */ /* 0x0007e20000100800 */
[C---:B------:R-:W-:Y:S02]  /*77b0*/  ISETP.GE.AND P4, PT, R8.reuse, R231, PT ;  /* 0x000000e70800720c */ /* 0x040fe40003f86270 */
[-C--:B------:R-:W-:Y:S02]  /*77c0*/  ISETP.LT.OR P6, PT, R9, R232.reuse, P6 ;  /* 0x000000e80900720c */ /* 0x080fe400037c1670 */
[----:B------:R-:W-:-:S02]  /*77d0*/  ISETP.LT.OR P4, PT, R8, R232, P4 ;  /* 0x000000e80800720c */ /* 0x000fc40002781670 */
[C---:B------:R-:W-:Y:S02]  /*77e0*/  ISETP.GE.AND P1, PT, R9.reuse, R229, PT ;  /* 0x000000e50900720c */ /* 0x040fe40003f26270 */
[C---:B------:R-:W-:Y:S02]  /*77f0*/  ISETP.GE.AND P5, PT, R9.reuse, R225, PT ;  /* 0x000000e10900720c */ /* 0x040fe40003fa6270 */
[----:B------:R-:W-:Y:S02]  /*7800*/  ISETP.LT.OR P1, PT, R9, R230, P1 ;  /* 0x000000e60900720c */ /* 0x000fe40000f21670 */
[----:B-1----:R-:W-:Y:S02]  /*7810*/  FSEL R10, R167, -INF , !P3 ;  /* 0xff800000a70a7808 */ /* 0x002fe40005800000 */
[C---:B------:R-:W-:Y:S02]  /*7820*/  ISETP.GE.AND P3, PT, R9.reuse, R233, PT ;  /* 0x000000e90900720c */ /* 0x040fe40003f66270 */
[C---:B------:R-:W-:Y:S01]  /*7830*/  ISETP.LT.OR P5, PT, R9.reuse, R228, P5 ;  /* 0x000000e40900720c */ /* 0x040fe20002fa1670 */
[----:B------:R1:W-:Y:S01]  /*7840*/  STL [R1+0x20], R10 ;  /* 0x0000200a01007387 */ /* 0x0003e20000100800 */
[----:B------:R-:W-:-:S02]  /*7850*/  ISETP.LT.OR P3, PT, R9, R234, P3 ;  /* 0x000000ea0900720c */ /* 0x000fc40001f61670 */
[----:B------:R-:W-:Y:S02]  /*7860*/  IADD3 R9, R196, 0x18, RZ ;  /* 0x00000018c4097810 */ /* 0x000fe40007ffe0ff */
[----:B------:R-:W-:Y:S02]  /*7870*/  FSEL R39, R126, -INF , !P5 ;  /* 0xff8000007e277808 */ /* 0x000fe40006800000 */
[----:B---3--:R-:W-:Y:S02]  /*7880*/  FSEL R11, R130, -INF , !P6 ;  /* 0xff800000820b7808 */ /* 0x008fe40007000000 */
[----:B------:R-:W-:-:S04]  /*7890*/  ISETP.GE.AND P6, PT, R9, R233, PT ;  /* 0x000000e90900720c */ /* 0x000fc80003fc6270 */
[----:B------:R-:W-:Y:S01]  /*78a0*/  ISETP.LT.OR P6, PT, R9, R234, P6 ;  /* 0x000000ea0900720c */ /* 0x000fe200037c1670 */
[----:B--2---:R-:W-:Y:S03]  /*78b0*/  HMMA.16816.F32.BF16 R112, R176, R4, R112 ;  /* 0x00000004b070723c */ /* 0x004fe60000041870 */
[----:B------:R-:W-:-:S05]  /*78c0*/  FSEL R116, R116, -INF , !P6 ;  /* 0xff80000074747808 */ /* 0x000fca0007000000 */
[----:B------:R-:W-:Y:S01]  /*78d0*/  HMMA.16816.F32.BF16 R108, R172, R4, R108 ;  /* 0x00000004ac6c723c */ /* 0x000fe2000004186c */
[----:B-1----:R-:W-:Y:S02]  /*78e0*/  FSEL R10, R128, -INF , !P3 ;  /* 0xff800000800a7808 */ /* 0x002fe40005800000 */
[----:B------:R-:W-:-:S04]  /*78f0*/  ISETP.GE.AND P3, PT, R8, R229, PT ;  /* 0x000000e50800720c */ /* 0x000fc80003f66270 */
[----:B------:R-:W-:Y:S01]  /*7900*/  IADD3 R5, R196, 0x20, RZ ;  /* 0x00000020c4057810 */ /* 0x000fe20007ffe0ff */
[----:B------:R1:W-:Y:S01]  /*7910*/  STL [R1+0x30], R10 ;  /* 0x0000300a01007387 */ /* 0x0003e20000100800 */
[----:B------:R-:W-:Y:S01]  /*7920*/  ISETP.LT.OR P3, PT, R8, R230, P3 ;  /* 0x000000e60800720c */ /* 0x000fe20001f61670 */
[----:B------:R-:W-:Y:S01]  /*7930*/  HMMA.16816.F32.BF16 R104, R172, R6, R104 ;  /* 0x00000006ac68723c */ /* 0x000fe20000041868 */
[----:B------:R-:W-:-:S04]  /*7940*/  ISETP.GE.AND P6, PT, R5, R231, PT ;  /* 0x000000e70500720c */ /* 0x000fc80003fc6270 */
[----:B------:R-:W-:-:S03]  /*7950*/  ISETP.LT.OR P6, PT, R5, R232, P6 ;  /* 0x000000e80500720c */ /* 0x000fc600037c1670 */
[----:B------:R-:W-:Y:S01]  /*7960*/  HMMA.16816.F32.BF16 R100, R176, R6, R100 ;  /* 0x00000006b064723c */ /* 0x000fe20000041864 */
[----:B------:R-:W-:Y:S02]  /*7970*/  FSEL R114, R114, -INF , !P6 ;  /* 0xff80000072727808 */ /* 0x000fe40007000000 */
[----:B-1----:R-:W-:Y:S02]  /*7980*/  FSEL R10, R129, -INF , !P2 ;  /* 0xff800000810a7808 */ /* 0x002fe40005000000 */
[----:B------:R-:W-:-:S03]  /*7990*/  ISETP.GE.AND P2, PT, R8, R225, PT ;  /* 0x000000e10800720c */ /* 0x000fc60003f46270 */
[----:B------:R1:W-:Y:S01]  /*79a0*/  STL [R1+0x34], R10 ;  /* 0x0000340a01007387 */ /* 0x0003e20000100800 */
[----:B------:R-:W-:Y:S02]  /*79b0*/  ISETP.LT.OR P2, PT, R8, R228, P2 ;  /* 0x000000e40800720c */ /* 0x000fe40001741670 */
[----:B------:R-:W-:Y:S01]  /*79c0*/  IADD3 R8, R196, 0x19, RZ ;  /* 0x00000019c4087810 */ /* 0x000fe20007ffe0ff */
[----:B------:R2:W-:Y:S01]  /*79d0*/  STL [R1+0x28], R11 ;  /* 0x0000280b01007387 */ /* 0x0005e20000100800 */
[----:B------:R-:W-:Y:S02]  /*79e0*/  FSEL R38, R127, -INF , !P2 ;  /* 0xff8000007f267808 */ /* 0x000fe40005000000 */
[C---:B------:R-:W-:Y:S02]  /*79f0*/  ISETP.GE.AND P5, PT, R8.reuse, R233, PT ;  /* 0x000000e90800720c */ /* 0x040fe40003fa6270 */
[C---:B------:R-:W-:Y:S02]  /*7a00*/  ISETP.GE.AND P2, PT, R8.reuse, R229, PT ;  /* 0x000000e50800720c */ /* 0x040fe40003f46270 */
[----:B------:R-:W-:-:S02]  /*7a10*/  ISETP.LT.OR P5, PT, R8, R234, P5 ;  /* 0x000000ea0800720c */ /* 0x000fc40002fa1670 */
[----:B------:R-:W-:Y:S02]  /*7a20*/  ISETP.LT.OR P2, PT, R8, R230, P2 ;  /* 0x000000e60800720c */ /* 0x000fe40001741670 */
[----:B------:R-:W-:Y:S02]  /*7a30*/  FSEL R117, R117, -INF , !P5 ;  /* 0xff80000075757808 */ /* 0x000fe40006800000 */
[----:B------:R-:W-:Y:S02]  /*7a40*/  FSEL R4, R121, -INF , !P2 ;  /* 0xff80000079047808 */ /* 0x000fe40005000000 */
[----:B------:R-:W-:-:S04]  /*7a50*/  ISETP.GE.AND P5, PT, R5, R225, PT ;  /* 0x000000e10500720c */ /* 0x000fc80003fa6270 */
[----:B------:R-:W-:Y:S02]  /*7a60*/  ISETP.LT.OR P5, PT, R5, R228, P5 ;  /* 0x000000e40500720c */ /* 0x000fe40002fa1670 */
[----:B-1----:R-:W-:Y:S02]  /*7a70*/  FSEL R10, R131, -INF , !P4 ;  /* 0xff800000830a7808 */ /* 0x002fe40006000000 */
[C---:B------:R-:W-:Y:S02]  /*7a80*/  ISETP.GE.AND P4, PT, R9.reuse, R231, PT ;  /* 0x000000e70900720c */ /* 0x040fe40003f86270 */
[----:B--2---:R-:W-:Y:S01]  /*7a90*/  FSEL R11, R124, -INF , !P1 ;  /* 0xff8000007c0b7808 */ /* 0x004fe20004800000 */
[----:B------:R1:W-:Y:S01]  /*7aa0*/  STL [R1+0x24], R10 ;  /* 0x0000240a01007387 */ /* 0x0003e20000100800 */
[C---:B------:R-:W-:Y:S02]  /*7ab0*/  ISETP.GE.AND P1, PT, R9.reuse, R229, PT ;  /* 0x000000e50900720c */ /* 0x040fe40003f26270 */
[C---:B------:R-:W-:Y:S01]  /*7ac0*/  ISETP.LT.OR P4, PT, R9.reuse, R232, P4 ;  /* 0x000000e80900720c */ /* 0x040fe20002781670 */
[----:B------:R-:W-:Y:S01]  /*7ad0*/  STL [R1+0x1c], R11 ;  /* 0x00001c0b01007387 */ /* 0x000fe20000100800 */
[----:B------:R-:W-:-:S02]  /*7ae0*/  ISETP.LT.OR P1, PT, R9, R230, P1 ;  /* 0x000000e60900720c */ /* 0x000fc40000f21670 */
[----:B------:R-:W-:Y:S02]  /*7af0*/  FSEL R118, R118, -INF , !P4 ;  /* 0xff80000076767808 */ /* 0x000fe40006000000 */
[----:B------:R-:W-:Y:S02]  /*7b00*/  FSEL R120, R120, -INF , !P1 ;  /* 0xff80000078787808 */ /* 0x000fe40004800000 */
[----:B------:R-:W-:Y:S02]  /*7b10*/  ISETP.GE.AND P1, PT, R8, R225, PT ;  /* 0x000000e10800720c */ /* 0x000fe40003f26270 */
[----:B------:R-:W-:Y:S02]  /*7b20*/  FSEL R183, R110, -INF , !P5 ;  /* 0xff8000006eb77808 */ /* 0x000fe40006800000 */
[----:B------:R-:W-:-:S04]  /*7b30*/  ISETP.LT.OR P1, PT, R8, R228, P1 ;  /* 0x000000e40800720c */ /* 0x000fc80000f21670 */
[----:B------:R-:W-:Y:S02]  /*7b40*/  FSEL R123, R123, -INF , !P1 ;  /* 0xff8000007b7b7808 */ /* 0x000fe40004800000 */
[----:B------:R-:W-:Y:S02]  /*7b50*/  ISETP.GE.AND P1, PT, R5, R229, PT ;  /* 0x000000e50500720c */ /* 0x000fe40003f26270 */
[----:B-1----:R-:W-:Y:S02]  /*7b60*/  FSEL R10, R125, -INF , !P3 ;  /* 0xff8000007d0a7808 */ /* 0x002fe40005800000 */
[----:B------:R-:W-:Y:S02]  /*7b70*/  ISETP.GE.AND P3, PT, R9, R225, PT ;  /* 0x000000e10900720c */ /* 0x000fe40003f66270 */
[----:B------:R-:W-:Y:S01]  /*7b80*/  ISETP.LT.OR P1, PT, R5, R230, P1 ;  /* 0x000000e60500720c */ /* 0x000fe20000f21670 */
[----:B------:R-:W-:Y:S01]  /*7b90*/  STL [R1+0x14], R10 ;  /* 0x0000140a01007387 */ /* 0x000fe20000100800 */
[----:B------:R-:W-:-:S02]  /*7ba0*/  ISETP.LT.OR P3, PT, R9, R228, P3 ;  /* 0x000000e40900720c */ /* 0x000fc40001f61670 */
[----:B------:R-:W-:Y:S01]  /*7bb0*/  FSEL R248, R108, -INF , !P1 ;  /* 0xff8000006cf87808 */ /* 0x000fe20004800000 */
[----:B------:R1:W-:Y:S01]  /*7bc0*/  STL [R1+0x18], R4 ;  /* 0x0000180401007387 */ /* 0x0003e20000100800 */
[----:B------:R-:W-:Y:S02]  /*7bd0*/  FSEL R37, R122, -INF , !P3 ;  /* 0xff8000007a257808 */ /* 0x000fe40005800000 */
[----:B------:R-:W-:-:S04]  /*7be0*/  ISETP.GE.AND P3, PT, R8, R231, PT ;  /* 0x000000e70800720c */ /* 0x000fc80003f66270 */
[----:B------:R-:W-:Y:S02]  /*7bf0*/  ISETP.LT.OR P3, PT, R8, R232, P3 ;  /* 0x000000e80800720c */ /* 0x000fe40001f61670 */
[----:B------:R-:W2:Y:S02]  /*7c00*/  LDSM.16.M88.4 R8, [R208] ;  /* 0x00000000d008783b */ /* 0x000ea40000000200 */
[----:B------:R-:W-:Y:S02]  /*7c10*/  FSEL R119, R119, -INF , !P3 ;  /* 0xff80000077777808 */ /* 0x000fe40005800000 */
[----:B------:R-:W-:-:S04]  /*7c20*/  ISETP.GE.AND P3, PT, R5, R233, PT ;  /* 0x000000e90500720c */ /* 0x000fc80003f66270 */
[----:B------:R-:W-:Y:S02]  /*7c30*/  ISETP.LT.OR P3, PT, R5, R234, P3 ;  /* 0x000000ea0500720c */ /* 0x000fe40001f61670 */
[----:B------:R-:W-:Y:S02]  /*7c40*/  IADD3 R5, R196, 0x28, RZ ;  /* 0x00000028c4057810 */ /* 0x000fe40007ffe0ff */
[----:B------:R-:W-:Y:S02]  /*7c50*/  FSEL R112, R112, -INF , !P3 ;  /* 0xff80000070707808 */ /* 0x000fe40005800000 */
[C---:B------:R-:W-:Y:S02]  /*7c60*/  ISETP.GE.AND P1, PT, R5.reuse, R229, PT ;  /* 0x000000e50500720c */ /* 0x040fe40003f26270 */
[----:B-1----:R-:W-:Y:S02]  /*7c70*/  IADD3 R4, R196, 0x21, RZ ;  /* 0x00000021c4047810 */ /* 0x002fe40007ffe0ff */
[----:B------:R-:W-:-:S02]  /*7c80*/  ISETP.LT.OR P1, PT, R5, R230, P1 ;  /* 0x000000e60500720c */ /* 0x000fc40000f21670 */
[C---:B------:R-:W-:Y:S02]  /*7c90*/  ISETP.GE.AND P2, PT, R4.reuse, R233, PT ;  /* 0x000000e90400720c */ /* 0x040fe40003f46270 */
[C---:B------:R-:W-:Y:S02]  /*7ca0*/  ISETP.GE.AND P3, PT, R4.reuse, R229, PT ;  /* 0x000000e50400720c */ /* 0x040fe40003f66270 */
[C---:B------:R-:W-:Y:S02]  /*7cb0*/  ISETP.LT.OR P2, PT, R4.reuse, R234, P2 ;  /* 0x000000ea0400720c */ /* 0x040fe40001741670 */
[----:B------:R-:W-:Y:S02]  /*7cc0*/  ISETP.LT.OR P3, PT, R4, R230, P3 ;  /* 0x000000e60400720c */ /* 0x000fe40001f61670 */
[----:B------:R-:W-:Y:S02]  /*7cd0*/  FSEL R113, R113, -INF , !P2 ;  /* 0xff80000071717808 */ /* 0x000fe40005000000 */
[----:B------:R-:W-:-:S02]  /*7ce0*/  FSEL R124, R109, -INF , !P3 ;  /* 0xff8000006d7c7808 */ /* 0x000fc40005800000 */
[C---:B------:R-:W-:Y:S02]  /*7cf0*/  ISETP.GE.AND P4, PT, R4.reuse, R231, PT ;  /* 0x000000e70400720c */ /* 0x040fe40003f86270 */
[CC--:B------:R-:W-:Y:S02]  /*7d00*/  ISETP.GE.AND P2, PT, R4.reuse, R225.reuse, PT ;  /* 0x000000e10400720c */ /* 0x0c0fe40003f46270 */
[C---:B------:R-:W-:Y:S02]  /*7d10*/  ISETP.GE.AND P3, PT, R5.reuse, R225, PT ;  /* 0x000000e10500720c */ /* 0x040fe40003f66270 */
[C---:B------:R-:W-:Y:S02]  /*7d20*/  ISETP.LT.OR P4, PT, R4.reuse, R232, P4 ;  /* 0x000000e80400720c */ /* 0x040fe40002781670 */
[-C--:B------:R-:W-:Y:S01]  /*7d30*/  ISETP.LT.OR P2, PT, R4, R228.reuse, P2 ;  /* 0x000000e40400720c */ /* 0x080fe20001741670 */
[----:B--2---:R-:W-:Y:S01]  /*7d40*/  HMMA.16816.F32.BF16 R96, R176, R8, R96 ;  /* 0x00000008b060723c */ /* 0x004fe20000041860 */
[----:B------:R-:W-:-:S02]  /*7d50*/  ISETP.LT.OR P3, PT, R5, R228, P3 ;  /* 0x000000e40500720c */ /* 0x000fc40001f61670 */
[----:B------:R-:W-:Y:S02]  /*7d60*/  IADD3 R4, R196, 0x29, RZ ;  /* 0x00000029c4047810 */ /* 0x000fe40007ffe0ff */
[----:B------:R-:W-:Y:S02]  /*7d70*/  FSEL R115, R115, -INF , !P4 ;  /* 0xff80000073737808 */ /* 0x000fe40006000000 */
[----:B------:R-:W-:Y:S01]  /*7d80*/  FSEL R171, R111, -INF , !P2 ;  /* 0xff8000006fab7808 */ /* 0x000fe20005000000 */
[----:B------:R-:W-:Y:S01]  /*7d90*/  HMMA.16816.F32.BF16 R92, R172, R8, R92 ;  /* 0x00000008ac5c723c */ /* 0x000fe2000004185c */
[----:B------:R-:W-:Y:S02]  /*7da0*/  FSEL R129, R104, -INF , !P1 ;  /* 0xff80000068817808 */ /* 0x000fe40004800000 */
[----:B------:R-:W-:Y:S02]  /*7db0*/  FSEL R182, R106, -INF , !P3 ;  /* 0xff8000006ab67808 */ /* 0x000fe40005800000 */
[----:B------:R-:W-:-:S02]  /*7dc0*/  ISETP.GE.AND P6, PT, R5, R233, PT ;  /* 0x000000e90500720c */ /* 0x000fc40003fc6270 */
[C---:B------:R-:W-:Y:S01]  /*7dd0*/  ISETP.GE.AND P4, PT, R5.reuse, R231, PT ;  /* 0x000000e70500720c */ /* 0x040fe20003f86270 */
[-C--:B------:R-:W-:Y:S01]  /*7de0*/  HMMA.16816.F32.BF16 R88, R172, R10.reuse, R88 ;  /* 0x0000000aac58723c */ /* 0x080fe20000041858 */
[C---:B------:R-:W-:Y:S02]  /*7df0*/  ISETP.GE.AND P5, PT, R4.reuse, R233, PT ;  /* 0x000000e90400720c */ /* 0x040fe40003fa6270 */
[C---:B------:R-:W-:Y:S02]  /*7e00*/  ISETP.GE.AND P2, PT, R4.reuse, R229, PT ;  /* 0x000000e50400720c */ /* 0x040fe40003f46270 */
[C---:B------:R-:W-:Y:S02]  /*7e10*/  ISETP.GE.AND P1, PT, R4.reuse, R225, PT ;  /* 0x000000e10400720c */ /* 0x040fe40003f26270 */
[----:B------:R-:W-:Y:S01]  /*7e20*/  ISETP.GE.AND P3, PT, R4, R231, PT ;  /* 0x000000e70400720c */ /* 0x000fe20003f66270 */
[----:B------:R-:W-:Y:S01]  /*7e30*/  HMMA.16816.F32.BF16 R84, R176, R10, R84 ;  /* 0x0000000ab054723c */ /* 0x000fe20000041854 */
[----:B------:R-:W-:-:S02]  /*7e40*/  ISETP.LT.OR P6, PT, R5, R234, P6 ;  /* 0x000000ea0500720c */ /* 0x000fc400037c1670 */
[----:B------:R-:W-:Y:S02]  /*7e50*/  ISETP.LT.OR P4, PT, R5, R232, P4 ;  /* 0x000000e80500720c */ /* 0x000fe40002781670 */
[C---:B------:R-:W-:Y:S02]  /*7e60*/  ISETP.LT.OR P5, PT, R4.reuse, R234, P5 ;  /* 0x000000ea0400720c */ /* 0x040fe40002fa1670 */
[C---:B------:R-:W-:Y:S02]  /*7e70*/  ISETP.LT.OR P2, PT, R4.reuse, R230, P2 ;  /* 0x000000e60400720c */ /* 0x040fe40001741670 */
[C---:B------:R-:W-:Y:S02]  /*7e80*/  ISETP.LT.OR P1, PT, R4.reuse, R228, P1 ;  /* 0x000000e40400720c */ /* 0x040fe40000f21670 */
[----:B------:R-:W-:Y:S02]  /*7e90*/  ISETP.LT.OR P3, PT, R4, R232, P3 ;  /* 0x000000e80400720c */ /* 0x000fe40001f61670 */
[----:B------:R-:W1:Y:S01]  /*7ea0*/  LDSM.16.M88.4 R4, [R207] ;  /* 0x00000000cf04783b */ /* 0x000e620000000200 */
[----:B------:R-:W-:-:S02]  /*7eb0*/  IADD3 R9, R196, 0x30, RZ ;  /* 0x00000030c4097810 */ /* 0x000fc40007ffe0ff */
[----:B------:R-:W-:Y:S02]  /*7ec0*/  FSEL R106, R103, -INF , !P3 ;  /* 0xff800000676a7808 */ /* 0x000fe40005800000 */
[C---:B------:R-:W-:Y:S02]  /*7ed0*/  ISETP.GE.AND P3, PT, R9.reuse, R233, PT ;  /* 0x000000e90900720c */ /* 0x040fe40003f66270 */
[----:B------:R-:W-:Y:S02]  /*7ee0*/  IADD3 R8, R196, 0x31, RZ ;  /* 0x00000031c4087810 */ /* 0x000fe40007ffe0ff */
[----:B------:R-:W-:Y:S02]  /*7ef0*/  ISETP.LT.OR P3, PT, R9, R234, P3 ;  /* 0x000000ea0900720c */ /* 0x000fe40001f61670 */
[----:B------:R-:W-:Y:S02]  /*7f00*/  FSEL R249, R105, -INF , !P2 ;  /* 0xff80000069f97808 */ /* 0x000fe40005000000 */
        /* <DEDUP_REMOVED lines=9> */
[C---:B------:R-:W-:Y:S02]  /*7fa0*/  ISETP.GE.AND P3, PT, R8.reuse, R229, PT ;  /* 0x000000e50800720c */ /* 0x040fe40003f66270 */
[----:B------:R-:W-:Y:S02]  /*7fb0*/  ISETP.LT.OR P2, PT, R8, R234, P2 ;  /* 0x000000ea0800720c */ /* 0x000fe40001741670 */
[C---:B------:R-:W-:Y:S02]  /*7fc0*/  ISETP.LT.OR P6, PT, R9.reuse, R232, P6 ;  /* 0x000000e80900720c */ /* 0x040fe400037c1670 */
[----:B------:R-:W-:-:S02]  /*7fd0*/  ISETP.LT.OR P1, PT, R9, R230, P1 ;  /* 0x000000e60900720c */ /* 0x000fc40000f21670 */
[----:B------:R-:W-:Y:S01]  /*7fe0*/  ISETP.LT.OR P5, PT, R9, R228, P5 ;  /* 0x000000e40900720c */ /* 0x000fe20002fa1670 */
[-C--:B-1----:R-:W-:Y:S01]  /*7ff0*/  HMMA.16816.F32.BF16 R80, R176, R4.reuse, R80 ;  /* 0x00000004b050723c */ /* 0x082fe20000041850 */
[----:B------:R-:W-:Y:S02]  /*8000*/  ISETP.LT.OR P3, PT, R8, R230, P3 ;  /* 0x000000e60800720c */ /* 0x000fe40001f61670 */
[----:B------:R-:W-:Y:S02]  /*8010*/  IADD3 R9, R196, 0x38, RZ ;  /* 0x00000038c4097810 */ /* 0x000fe40007ffe0ff */
[----:B------:R-:W-:Y:S02]  /*8020*/  FSEL R110, R97, -INF , !P2 ;  /* 0xff800000616e7808 */ /* 0x000fe40005000000 */
[----:B------:R-:W-:Y:S01]  /*8030*/  FSEL R194, R92, -INF , !P1 ;  /* 0xff8000005cc27808 */ /* 0x000fe20004800000 */
[----:B------:R-:W-:Y:S01]  /*8040*/  HMMA.16816.F32.BF16 R76, R172, R4, R76 ;  /* 0x00000004ac4c723c */ /* 0x000fe2000004184c */
[----:B------:R-:W-:-:S02]  /*8050*/  FSEL R191, R93, -INF , !P3 ;  /* 0xff8000005dbf7808 */ /* 0x000fc40005800000 */
[C---:B------:R-:W-:Y:S02]  /*8060*/  ISETP.GE.AND P4, PT, R8.reuse, R231, PT ;  /* 0x000000e70800720c */ /* 0x040fe40003f86270 */
[C---:B------:R-:W-:Y:S02]  /*8070*/  ISETP.GE.AND P2, PT, R8.reuse, R225, PT ;  /* 0x000000e10800720c */ /* 0x040fe40003f46270 */
[C---:B------:R-:W-:Y:S01]  /*8080*/  ISETP.GE.AND P1, PT, R9.reuse, R229, PT ;  /* 0x000000e50900720c */ /* 0x040fe20003f26270 */
[----:B------:R-:W-:Y:S01]  /*8090*/  HMMA.16816.F32.BF16 R68, R176, R6, R68 ;  /* 0x00000006b044723c */ /* 0x000fe20000041844 */
[----:B------:R-:W-:Y:S02]  /*80a0*/  ISETP.GE.AND P3, PT, R9, R225, PT ;  /* 0x000000e10900720c */ /* 0x000fe40003f66270 */
[C---:B------:R-:W-:Y:S02]  /*80b0*/  ISETP.LT.OR P4, PT, R8.reuse, R232, P4 ;  /* 0x000000e80800720c */ /* 0x040fe40002781670 */
[----:B------:R-:W-:-:S02]  /*80c0*/  ISETP.LT.OR P2, PT, R8, R228, P2 ;  /* 0x000000e40800720c */ /* 0x000fc40001741670 */
[C---:B------:R-:W-:Y:S01]  /*80d0*/  ISETP.LT.OR P1, PT, R9.reuse, R230, P1 ;  /* 0x000000e60900720c */ /* 0x040fe20000f21670 */
[----:B------:R-:W-:Y:S01]  /*80e0*/  HMMA.16816.F32.BF16 R72, R172, R6, R72 ;  /* 0x00000006ac48723c */ /* 0x000fe20000041848 */
[----:B------:R-:W-:Y:S02]  /*80f0*/  ISETP.LT.OR P3, PT, R9, R228, P3 ;  /* 0x000000e40900720c */ /* 0x000fe40001f61670 */
[----:B------:R-:W-:Y:S02]  /*8100*/  IADD3 R8, R196, 0x39, RZ ;  /* 0x00000039c4087810 */ /* 0x000fe40007ffe0ff */
[----:B------:R-:W-:Y:S02]  /*8110*/  FSEL R98, R98, -INF , !P6 ;  /* 0xff80000062627808 */ /* 0x000fe40007000000 */
[----:B------:R-:W-:Y:S02]  /*8120*/  FSEL R97, R99, -INF , !P4 ;  /* 0xff80000063617808 */ /* 0x000fe40006000000 */
[----:B------:R-:W-:-:S02]  /*8130*/  FSEL R168, R94, -INF , !P5 ;  /* 0xff8000005ea87808 */ /* 0x000fc40006800000 */
[----:B------:R-:W-:Y:S02]  /*8140*/  FSEL R128, R95, -INF , !P2 ;  /* 0xff8000005f807808 */ /* 0x000fe40005000000 */
[----:B------:R-:W-:Y:S02]  /*8150*/  FSEL R193, R88, -INF , !P1 ;  /* 0xff80000058c17808 */ /* 0x000fe40004800000 */
[----:B------:R-:W-:Y:S02]  /*8160*/  FSEL R167, R90, -INF , !P3 ;  /* 0xff8000005aa77808 */ /* 0x000fe40005800000 */
[C---:B------:R-:W-:Y:S02]  /*8170*/  ISETP.GE.AND P6, PT, R9.reuse, R233, PT ;  /* 0x000000e90900720c */ /* 0x040fe40003fc6270 */
[----:B------:R-:W-:Y:S02]  /*8180*/  ISETP.GE.AND P4, PT, R9, R231, PT ;  /* 0x000000e70900720c */ /* 0x000fe40003f86270 */
[----:B------:R-:W-:-:S02]  /*8190*/  ISETP.GE.AND P5, PT, R8, R233, PT ;  /* 0x000000e90800720c */ /* 0x000fc40003fa6270 */
[C---:B------:R-:W-:Y:S02]  /*81a0*/  ISETP.GE.AND P2, PT, R8.reuse, R229, PT ;  /* 0x000000e50800720c */ /* 0x040fe40003f46270 */
[C---:B------:R-:W-:Y:S02]  /*81b0*/  ISETP.GE.AND P1, PT, R8.reuse, R225, PT ;  /* 0x000000e10800720c */ /* 0x040fe40003f26270 */
[C---:B------:R-:W-:Y:S02]  /*81c0*/  ISETP.GE.AND P3, PT, R8.reuse, R231, PT ;  /* 0x000000e70800720c */ /* 0x040fe40003f66270 */
[C---:B------:R-:W-:Y:S02]  /*81d0*/  ISETP.LT.OR P6, PT, R9.reuse, R234, P6 ;  /* 0x000000ea0900720c */ /* 0x040fe400037c1670 */
[----:B------:R-:W-:Y:S02]  /*81e0*/  ISETP.LT.OR P4, PT, R9, R232, P4 ;  /* 0x000000e80900720c */ /* 0x000fe40002781670 */
[----:B------:R-:W-:-:S02]  /*81f0*/  ISETP.LT.OR P5, PT, R8, R234, P5 ;  /* 0x000000ea0800720c */ /* 0x000fc40002fa1670 */
[C---:B------:R-:W-:Y:S02]  /*8200*/  ISETP.LT.OR P2, PT, R8.reuse, R230, P2 ;  /* 0x000000e60800720c */ /* 0x040fe40001741670 */
[C---:B------:R-:W-:Y:S02]  /*8210*/  ISETP.LT.OR P1, PT, R8.reuse, R228, P1 ;  /* 0x000000e40800720c */ /* 0x040fe40000f21670 */
[----:B------:R-:W-:Y:S02]  /*8220*/  ISETP.LT.OR P3, PT, R8, R232, P3 ;  /* 0x000000e80800720c */ /* 0x000fe40001f61670 */
[----:B------:R-:W1:Y:S01]  /*8230*/  LDSM.16.M88.4 R8, [R206] ;  /* 0x00000000ce08783b */ /* 0x000e620000000200 */
[C---:B------:R-:W-:Y:S02]  /*8240*/  IADD3 R5, R196.reuse, 0x40, RZ ;  /* 0x00000040c4057810 */ /* 0x040fe40007ffe0ff */
[----:B------:R-:W-:Y:S02]  /*8250*/  IADD3 R4, R196, 0x41, RZ ;  /* 0x00000041c4047810 */ /* 0x000fe40007ffe0ff */
[----:B------:R-:W-:-:S02]  /*8260*/  FSEL R109, R86, -INF , !P4 ;  /* 0xff800000566d7808 */ /* 0x000fc40006000000 */
[----:B------:R-:W-:Y:S02]  /*8270*/  FSEL R85, R85, -INF , !P5 ;  /* 0xff80000055557808 */ /* 0x000fe40006800000 */
[CC--:B------:R-:W-:Y:S02]  /*8280*/  ISETP.GE.AND P4, PT, R5.reuse, R233.reuse, PT ;  /* 0x000000e90500720c */ /* 0x0c0fe40003f86270 */
[C---:B------:R-:W-:Y:S02]  /*8290*/  ISETP.GE.AND P5, PT, R4.reuse, R233, PT ;  /* 0x000000e90400720c */ /* 0x040fe40003fa6270 */
[-C--:B------:R-:W-:Y:S02]  /*82a0*/  ISETP.LT.OR P4, PT, R5, R234.reuse, P4 ;  /* 0x000000ea0500720c */ /* 0x080fe40002781670 */
[----:B------:R-:W-:Y:S02]  /*82b0*/  ISETP.LT.OR P5, PT, R4, R234, P5 ;  /* 0x000000ea0400720c */ /* 0x000fe40002fa1670 */
[----:B------:R-:W-:-:S02]  /*82c0*/  FSEL R195, R89, -INF , !P2 ;  /* 0xff80000059c37808 */ /* 0x000fc40005000000 */
[----:B------:R-:W-:Y:S02]  /*82d0*/  FSEL R166, R91, -INF , !P1 ;  /* 0xff8000005ba67808 */ /* 0x000fe40004800000 */
[----:B------:R-:W-:Y:S02]  /*82e0*/  FSEL R86, R87, -INF , !P3 ;  /* 0xff80000057567808 */ /* 0x000fe40005800000 */
[-C--:B------:R-:W-:Y:S02]  /*82f0*/  ISETP.GE.AND P2, PT, R5, R231.reuse, PT ;  /* 0x000000e70500720c */ /* 0x080fe40003f46270 */
[----:B------:R-:W-:Y:S01]  /*8300*/  FSEL R80, R80, -INF , !P4 ;  /* 0xff80000050507808 */ /* 0x000fe20006000000 */
[----:B------:R-:W-:Y:S01]  /*8310*/  STL [R1+0x38], R86 ;  /* 0x0000385601007387 */ /* 0x000fe20000100800 */
[----:B------:R-:W-:Y:S02]  /*8320*/  FSEL R81, R81, -INF , !P5 ;  /* 0xff80000051517808 */ /* 0x000fe40006800000 */
[----:B------:R-:W-:-:S02]  /*8330*/  ISETP.GE.AND P1, PT, R4, R231, PT ;  /* 0x000000e70400720c */ /* 0x000fc40003f26270 */
[CC--:B------:R-:W-:Y:S02]  /*8340*/  ISETP.GE.AND P3, PT, R5.reuse, R229.reuse, PT ;  /* 0x000000e50500720c */ /* 0x0c0fe40003f66270 */
[C---:B------:R-:W-:Y:S02]  /*8350*/  ISETP.GE.AND P4, PT, R4.reuse, R229, PT ;  /* 0x000000e50400720c */ /* 0x040fe40003f86270 */
[-C--:B------:R-:W-:Y:S02]  /*8360*/  ISETP.GE.AND P5, PT, R4, R225.reuse, PT ;  /* 0x000000e10400720c */ /* 0x080fe40003fa6270 */
[----:B------:R-:W-:Y:S02]  /*8370*/  FSEL R84, R84, -INF , !P6 ;  /* 0xff80000054547808 */ /* 0x000fe40007000000 */
[C---:B------:R-:W-:Y:S01]  /*8380*/  ISETP.GE.AND P6, PT, R5.reuse, R225, PT ;  /* 0x000000e10500720c */ /* 0x040fe20003fc6270 */
[----:B-1----:R-:W-:Y:S01]  /*8390*/  HMMA.16816.F32.BF16 R64, R176, R8, R64 ;  /* 0x00000008b040723c */ /* 0x002fe20000041840 */
[----:B------:R-:W-:-:S02]  /*83a0*/  ISETP.LT.OR P2, PT, R5, R232, P2 ;  /* 0x000000e80500720c */ /* 0x000fc40001741670 */
[C---:B------:R-:W-:Y:S02]  /*83b0*/  ISETP.LT.OR P3, PT, R5.reuse, R230, P3 ;  /* 0x000000e60500720c */ /* 0x040fe40001f61670 */
[C---:B------:R-:W-:Y:S02]  /*83c0*/  ISETP.LT.OR P1, PT, R4.reuse, R232, P1 ;  /* 0x000000e80400720c */ /* 0x040fe40000f21670 */
[C---:B------:R-:W-:Y:S01]  /*83d0*/  ISETP.LT.OR P4, PT, R4.reuse, R230, P4 ;  /* 0x000000e60400720c */ /* 0x040fe20002781670 */
[----:B------:R-:W-:Y:S01]  /*83e0*/  HMMA.16816.F32.BF16 R60, R172, R8, R60 ;  /* 0x00000008ac3c723c */ /* 0x000fe2000004183c */
[-C--:B------:R-:W-:Y:S02]  /*83f0*/  ISETP.LT.OR P5, PT, R4, R228.reuse, P5 ;  /* 0x000000e40400720c */ /* 0x080fe40002fa1670 */
[----:B------:R-:W-:Y:S02]  /*8400*/  IADD3 R4, R196, 0x48, RZ ;  /* 0x00000048c4047810 */ /* 0x000fe40007ffe0ff */
[----:B------:R-:W-:-:S02]  /*8410*/  ISETP.LT.OR P6, PT, R5, R228, P6 ;  /* 0x000000e40500720c */ /* 0x000fc400037c1670 */
[----:B------:R-:W-:Y:S01]  /*8420*/  FSEL R6, R82, -INF , !P2 ;  /* 0xff80000052067808 */ /* 0x000fe20005000000 */
[-C--:B------:R-:W-:Y:S01]  /*8430*/  HMMA.16816.F32.BF16 R56, R172, R10.reuse, R56 ;  /* 0x0000000aac38723c */ /* 0x080fe20000041838 */
[----:B------:R-:W-:Y:S02]  /*8440*/  FSEL R5, R83, -INF , !P1 ;  /* 0xff80000053057808 */ /* 0x000fe40004800000 */
[----:B------:R-:W-:Y:S01]  /*8450*/  FSEL R185, R76, -INF , !P3 ;  /* 0xff8000004cb97808 */ /* 0x000fe20005800000 */
[----:B------:R-:W-:Y:S01]  /*8460*/  STL [R1+0x40], R6 ;  /* 0x0000400601007387 */ /* 0x000fe20000100800 */
[----:B------:R-:W-:Y:S02]  /*8470*/  FSEL R190, R77, -INF , !P4 ;  /* 0xff8000004dbe7808 */ /* 0x000fe40006000000 */
[----:B------:R-:W-:Y:S01]  /*8480*/  IADD3 R82, R196, 0x49, RZ ;  /* 0x00000049c4527810 */ /* 0x000fe20007ffe0ff */
[----:B------:R-:W-:Y:S01]  /*8490*/  STL [R1+0x3c], R5 ;  /* 0x00003c0501007387 */ /* 0x000fe20000100800 */
[C---:B------:R-:W-:Y:S01]  /*84a0*/  ISETP.GE.AND P2, PT, R4.reuse, R233, PT ;  /* 0x000000e90400720c */ /* 0x040fe20003f46270 */
[----:B------:R-:W-:Y:S01]  /*84b0*/  HMMA.16816.F32.BF16 R52, R176, R10, R52 ;  /* 0x0000000ab034723c */ /* 0x000fe20000041834 */
[----:B------:R-:W-:-:S02]  /*84c0*/  ISETP.GE.AND P1, PT, R4, R231, PT ;  /* 0x000000e70400720c */ /* 0x000fc40003f26270 */
[C---:B------:R-:W-:Y:S02]  /*84d0*/  ISETP.GE.AND P3, PT, R4.reuse, R229, PT ;  /* 0x000000e50400720c */ /* 0x040fe40003f66270 */
[----:B------:R-:W-:Y:S02]  /*84e0*/  ISETP.GE.AND P4, PT, R4, R225, PT ;  /* 0x000000e10400720c */ /* 0x000fe40003f86270 */
[----:B------:R-:W-:Y:S02]  /*84f0*/  FSEL R131, R78, -INF , !P6 ;  /* 0xff8000004e837808 */ /* 0x000fe40007000000 */
[----:B------:R-:W-:Y:S02]  /*8500*/  FSEL R122, R79, -INF , !P5 ;  /* 0xff8000004f7a7808 */ /* 0x000fe40006800000 */
[C---:B------:R-:W-:Y:S02]  /*8510*/  ISETP.LT.OR P2, PT, R4.reuse, R234, P2 ;  /* 0x000000ea0400720c */ /* 0x040fe40001741670 */
[----:B------:R-:W-:-:S02]  /*8520*/  ISETP.LT.OR P1, PT, R4, R232, P1 ;  /* 0x000000e80400720c */ /* 0x000fc40000f21670 */
[C---:B------:R-:W-:Y:S02]  /*8530*/  ISETP.LT.OR P3, PT, R4.reuse, R230, P3 ;  /* 0x000000e60400720c */ /* 0x040fe40001f61670 */
[----:B------:R-:W-:Y:S02]  /*8540*/  ISETP.LT.OR P4, PT, R4, R228, P4 ;  /* 0x000000e40400720c */ /* 0x000fe40002781670 */
[C---:B------:R-:W-:Y:S01]  /*8550*/  ISETP.GE.AND P6, PT, R82.reuse, R233, PT ;  /* 0x000000e95200720c */ /* 0x040fe20003fc6270 */
[----:B------:R-:W1:Y:S01]  /*8560*/  LDSM.16.M88.4 R4, [R205] ;  /* 0x00000000cd04783b */ /* 0x000e620000000200 */
[C---:B------:R-:W-:Y:S02]  /*8570*/  ISETP.GE.AND P5, PT, R82.reuse, R231, PT ;  /* 0x000000e75200720c */ /* 0x040fe40003fa6270 */
[C---:B------:R-:W-:Y:S02]  /*8580*/  ISETP.LT.OR P6, PT, R82.reuse, R234, P6 ;  /* 0x000000ea5200720c */ /* 0x040fe400037c1670 */
[----:B------:R-:W-:-:S02]  /*8590*/  ISETP.LT.OR P5, PT, R82, R232, P5 ;  /* 0x000000e85200720c */ /* 0x000fc40002fa1670 */
[----:B------:R-:W-:Y:S02]  /*85a0*/  IADD3 R8, R196, 0x50, RZ ;  /* 0x00000050c4087810 */ /* 0x000fe40007ffe0ff */
[----:B------:R-:W-:Y:S02]  /*85b0*/  FSEL R70, R70, -INF , !P1 ;  /* 0xff80000046467808 */ /* 0x000fe40004800000 */
[----:B------:R-:W-:Y:S02]  /*85c0*/  FSEL R69, R69, -INF , !P6 ;  /* 0xff80000045457808 */ /* 0x000fe40007000000 */
[----:B------:R-:W-:Y:S01]  /*85d0*/  FSEL R9, R71, -INF , !P5 ;  /* 0xff80000047097808 */ /* 0x000fe20006800000 */
[----:B------:R2:W-:Y:S01]  /*85e0*/  STL [R1+0x44], R70 ;  /* 0x0000444601007387 */ /* 0x0005e20000100800 */
[----:B------:R-:W-:Y:S02]  /*85f0*/  FSEL R197, R72, -INF , !P3 ;  /* 0xff80000048c57808 */ /* 0x000fe40005800000 */
[----:B------:R-:W-:Y:S01]  /*8600*/  FSEL R164, R74, -INF , !P4 ;  /* 0xff8000004aa47808 */ /* 0x000fe20006000000 */
[----:B------:R-:W-:Y:S01]  /*8610*/  STL [R1+0x48], R9 ;  /* 0x0000480901007387 */ /* 0x000fe20000100800 */
[----:B------:R-:W-:-:S02]  /*8620*/  ISETP.GE.AND P5, PT, R8, R233, PT ;  /* 0x000000e90800720c */ /* 0x000fc40003fa6270 */
[C---:B------:R-:W-:Y:S02]  /*8630*/  ISETP.GE.AND P3, PT, R8.reuse, R231, PT ;  /* 0x000000e70800720c */ /* 0x040fe40003f66270 */
[C---:B------:R-:W-:Y:S02]  /*8640*/  ISETP.GE.AND P4, PT, R8.reuse, R229, PT ;  /* 0x000000e50800720c */ /* 0x040fe40003f86270 */
[C---:B------:R-:W-:Y:S02]  /*8650*/  ISETP.GE.AND P6, PT, R8.reuse, R225, PT ;  /* 0x000000e10800720c */ /* 0x040fe40003fc6270 */
[C---:B------:R-:W-:Y:S02]  /*8660*/  ISETP.LT.OR P5, PT, R8.reuse, R234, P5 ;  /* 0x000000ea0800720c */ /* 0x040fe40002fa1670 */
[C---:B------:R-:W-:Y:S02]  /*8670*/  ISETP.LT.OR P3, PT, R8.reuse, R232, P3 ;  /* 0x000000e80800720c */ /* 0x040fe40001f61670 */
[----:B------:R-:W-:-:S02]  /*8680*/  ISETP.LT.OR P4, PT, R8, R230, P4 ;  /* 0x000000e60800720c */ /* 0x000fc40002781670 */
[----:B------:R-:W-:Y:S02]  /*8690*/  ISETP.LT.OR P6, PT, R8, R228, P6 ;  /* 0x000000e40800720c */ /* 0x000fe400037c1670 */
[----:B------:R-:W3:Y:S01]  /*86a0*/  LDSM.16.M88.4 R8, [R204] ;  /* 0x00000000cc08783b */ /* 0x000ee20000000200 */
[----:B------:R-:W-:Y:S01]  /*86b0*/  FSEL R68, R68, -INF , !P2 ;  /* 0xff80000044447808 */ /* 0x000fe20005000000 */
[----:B------:R-:W-:-:S04]  /*86c0*/  DEPBAR.LE SB0, 0x0 ;  /* 0x000080000000791a */ /* 0x000fc80000000000 */
[----:B------:R-:W-:Y:S01]  /*86d0*/  ISETP.GE.AND P2, PT, R82, R229, PT ;  /* 0x000000e55200720c */ /* 0x000fe20003f46270 */
[-C--:B-1----:R-:W-:Y:S01]  /*86e0*/  HMMA.16816.F32.BF16 R48, R176, R4.reuse, R48 ;  /* 0x00000004b030723c */ /* 0x082fe20000041830 */
[----:B--2---:R-:W-:Y:S02]  /*86f0*/  IADD3 R70, R196, 0x51, RZ ;  /* 0x00000051c4467810 */ /* 0x004fe40007ffe0ff */
[C---:B------:R-:W-:Y:S02]  /*8700*/  ISETP.LT.OR P2, PT, R82.reuse, R230, P2 ;  /* 0x000000e65200720c */ /* 0x040fe40001741670 */
[----:B------:R-:W-:Y:S02]  /*8710*/  ISETP.GE.AND P1, PT, R82, R225, PT ;  /* 0x000000e15200720c */ /* 0x000fe40003f26270 */
[----:B------:R-:W-:Y:S01]  /*8720*/  FSEL R198, R73, -INF , !P2 ;  /* 0xff80000049c67808 */ /* 0x000fe20005000000 */
[----:B------:R-:W-:Y:S01]  /*8730*/  HMMA.16816.F32.BF16 R44, R172, R4, R44 ;  /* 0x00000004ac2c723c */ /* 0x000fe2000004182c */
[----:B------:R-:W-:-:S02]  /*8740*/  ISETP.GE.AND P2, PT, R70, R233, PT ;  /* 0x000000e94600720c */ /* 0x000fc40003f46270 */
[----:B------:R-:W-:Y:S02]  /*8750*/  FSEL R64, R64, -INF , !P5 ;  /* 0xff80000040407808 */ /* 0x000fe40006800000 */
[----:B------:R-:W-:Y:S02]  /*8760*/  ISETP.GE.AND P5, PT, R70, R229, PT ;  /* 0x000000e54600720c */ /* 0x000fe40003fa6270 */
[----:B------:R-:W-:Y:S01]  /*8770*/  ISETP.LT.OR P1, PT, R82, R228, P1 ;  /* 0x000000e45200720c */ /* 0x000fe20000f21670 */
[----:B------:R-:W-:Y:S01]  /*8780*/  HMMA.16816.F32.BF16 R40, R172, R6, R40 ;  /* 0x00000006ac28723c */ /* 0x000fe20000041828 */
[----:B------:R-:W-:Y:S02]  /*8790*/  ISETP.LT.OR P2, PT, R70, R234, P2 ;  /* 0x000000ea4600720c */ /* 0x000fe40001741670 */
[----:B------:R-:W-:Y:S02]  /*87a0*/  IADD3 R71, R196, 0x58, RZ ;  /* 0x00000058c4477810 */ /* 0x000fe40007ffe0ff */
[----:B------:R-:W-:-:S02]  /*87b0*/  ISETP.LT.OR P5, PT, R70, R230, P5 ;  /* 0x000000e64600720c */ /* 0x000fc40002fa1670 */
[----:B------:R-:W-:Y:S01]  /*87c0*/  FSEL R170, R75, -INF , !P1 ;  /* 0xff8000004baa7808 */ /* 0x000fe20004800000 */
[C---:B------:R-:W-:Y:S01]  /*87d0*/  HMMA.16816.F32.BF16 R32, R176.reuse, R6, R32 ;  /* 0x00000006b020723c */ /* 0x040fe20000041820 */
[----:B------:R-:W-:Y:S02]  /*87e0*/  FSEL R65, R65, -INF , !P2 ;  /* 0xff80000041417808 */ /* 0x000fe40005000000 */
[----:B------:R-:W-:Y:S02]  /*87f0*/  FSEL R247, R60, -INF , !P4 ;  /* 0xff8000003cf77808 */ /* 0x000fe40006000000 */
[C---:B------:R-:W-:Y:S02]  /*8800*/  ISETP.GE.AND P1, PT, R70.reuse, R231, PT ;  /* 0x000000e74600720c */ /* 0x040fe40003f26270 */
[----:B------:R-:W-:Y:S02]  /*8810*/  ISETP.GE.AND P2, PT, R70, R225, PT ;  /* 0x000000e14600720c */ /* 0x000fe40003f46270 */
[----:B------:R-:W-:Y:S01]  /*8820*/  ISETP.GE.AND P4, PT, R71, R229, PT ;  /* 0x000000e54700720c */ /* 0x000fe20003f86270 */
[----:B---3--:R-:W-:Y:S01]  /*8830*/  HMMA.16816.F32.BF16 R28, R176, R8, R28 ;  /* 0x00000008b01c723c */ /* 0x008fe2000004181c */
[----:B------:R-:W-:-:S02]  /*8840*/  FSEL R180, R61, -INF , !P5 ;  /* 0xff8000003db47808 */ /* 0x000fc40006800000 */
[C---:B------:R-:W-:Y:S02]  /*8850*/  ISETP.GE.AND P5, PT, R71.reuse, R225, PT ;  /* 0x000000e14700720c */ /* 0x040fe40003fa6270 */
[C---:B------:R-:W-:Y:S02]  /*8860*/  ISETP.LT.OR P1, PT, R70.reuse, R232, P1 ;  /* 0x000000e84600720c */ /* 0x040fe40000f21670 */
[----:B------:R-:W-:Y:S01]  /*8870*/  ISETP.LT.OR P2, PT, R70, R228, P2 ;  /* 0x000000e44600720c */ /* 0x000fe20001741670 */
[----:B------:R-:W-:Y:S01]  /*8880*/  HMMA.16816.F32.BF16 R24, R172, R8, R24 ;  /* 0x00000008ac18723c */ /* 0x000fe20000041818 */
[----:B------:R-:W-:Y:S02]  /*8890*/  ISETP.LT.OR P4, PT, R71, R230, P4 ;  /* 0x000000e64700720c */ /* 0x000fe40002781670 */
[----:B------:R-:W-:Y:S02]  /*88a0*/  IADD3 R4, R196, 0x59, RZ ;  /* 0x00000059c4047810 */ /* 0x000fe40007ffe0ff */
[----:B------:R-:W-:-:S02]  /*88b0*/  FSEL R66, R66, -INF , !P3 ;  /* 0xff80000042427808 */ /* 0x000fc40005800000 */
[----:B------:R-:W-:Y:S01]  /*88c0*/  ISETP.LT.OR P5, PT, R71, R228, P5 ;  /* 0x000000e44700720c */ /* 0x000fe20002fa1670 */
[-C--:B------:R-:W-:Y:S01]  /*88d0*/  HMMA.16816.F32.BF16 R20, R172, R10.reuse, R20 ;  /* 0x0000000aac14723c */ /* 0x080fe20000041814 */
[----:B------:R-:W-:Y:S01]  /*88e0*/  FSEL R67, R67, -INF , !P1 ;  /* 0xff80000043437808 */ /* 0x000fe20004800000 */
[----:B------:R1:W-:Y:S01]  /*88f0*/  STL [R1+0x4c], R66 ;  /* 0x00004c4201007387 */ /* 0x0003e20000100800 */
[----:B------:R-:W-:Y:S02]  /*8900*/  ISETP.GE.AND P3, PT, R71, R233, PT ;  /* 0x000000e94700720c */ /* 0x000fe40003f66270 */
[----:B------:R-:W-:Y:S02]  /*8910*/  FSEL R165, R63, -INF , !P2 ;  /* 0xff8000003fa57808 */ /* 0x000fe40005000000 */
[----:B------:R-:W-:Y:S01]  /*8920*/  FSEL R192, R56, -INF , !P4 ;  /* 0xff80000038c07808 */ /* 0x000fe20006000000 */
[----:B------:R-:W-:Y:S01]  /*8930*/  HMMA.16816.F32.BF16 R16, R176, R10, R16 ;  /* 0x0000000ab010723c */ /* 0x000fe20000041810 */
[----:B------:R-:W-:-:S02]  /*8940*/  ISETP.GE.AND P1, PT, R71, R231, PT ;  /* 0x000000e74700720c */ /* 0x000fc40003f26270 */
[C---:B------:R-:W-:Y:S02]  /*8950*/  ISETP.GE.AND P2, PT, R4.reuse, R233, PT ;  /* 0x000000e90400720c */ /* 0x040fe40003f46270 */
[----:B------:R-:W-:Y:S02]  /*8960*/  ISETP.GE.AND P4, PT, R4, R229, PT ;  /* 0x000000e50400720c */ /* 0x000fe40003f86270 */
[----:B------:R-:W-:Y:S02]  /*8970*/  FSEL R169, R62, -INF , !P6 ;  /* 0xff8000003ea97808 */ /* 0x000fe40007000000 */
[----:B------:R-:W-:Y:S02]  /*8980*/  FSEL R127, R58, -INF , !P5 ;  /* 0xff8000003a7f7808 */ /* 0x000fe40006800000 */
[----:B------:R-:W-:Y:S02]  /*8990*/  ISETP.LT.OR P3, PT, R71, R234, P3 ;  /* 0x000000ea4700720c */ /* 0x000fe40001f61670 */
[----:B------:R-:W-:-:S02]  /*89a0*/  ISETP.GE.AND P6, PT, R4, R231, PT ;  /* 0x000000e70400720c */ /* 0x000fc40003fc6270 */
[C---:B------:R-:W-:Y:S02]  /*89b0*/  ISETP.GE.AND P5, PT, R4.reuse, R225, PT ;  /* 0x000000e10400720c */ /* 0x040fe40003fa6270 */
[----:B------:R-:W-:Y:S02]  /*89c0*/  ISETP.LT.OR P1, PT, R71, R232, P1 ;  /* 0x000000e84700720c */ /* 0x000fe40000f21670 */
[C---:B------:R-:W-:Y:S02]  /*89d0*/  ISETP.LT.OR P2, PT, R4.reuse, R234, P2 ;  /* 0x000000ea0400720c */ /* 0x040fe40001741670 */
[----:B------:R-:W-:Y:S02]  /*89e0*/  ISETP.LT.OR P4, PT, R4, R230, P4 ;  /* 0x000000e60400720c */ /* 0x000fe40002781670 */
[----:B------:R-:W-:Y:S01]  /*89f0*/  IADD3 R5, R196, 0x60, RZ ;  /* 0x00000060c4057810 */ /* 0x000fe20007ffe0ff */
[----:B------:R-:W-:Y:S01]  /*8a00*/  BAR.SYNC.DEFER_BLOCKING 0x0 ;  /* 0x0000000000007b1d */ /* 0x000fe20000010000 */
[----:B------:R-:W-:-:S02]  /*8a10*/  ISETP.LT.OR P6, PT, R4, R232, P6 ;  /* 0x000000e80400720c */ /* 0x000fc400037c1670 */
[----:B------:R-:W-:Y:S02]  /*8a20*/  ISETP.LT.OR P5, PT, R4, R228, P5 ;  /* 0x000000e40400720c */ /* 0x000fe40002fa1670 */
[----:B------:R-:W-:Y:S02]  /*8a30*/  FSEL R56, R52, -INF , !P3 ;  /* 0xff80000034387808 */ /* 0x000fe40005800000 */
[----:B------:R-:W-:Y:S02]  /*8a40*/  FSEL R4, R54, -INF , !P1 ;  /* 0xff80000036047808 */ /* 0x000fe40004800000 */
[----:B------:R-:W-:Y:S02]  /*8a50*/  FSEL R58, R53, -INF , !P2 ;  /* 0xff800000353a7808 */ /* 0x000fe40005000000 */
[----:B------:R-:W-:Y:S02]  /*8a60*/  FSEL R52, R57, -INF , !P4 ;  /* 0xff80000039347808 */ /* 0x000fe40006000000 */
[----:B------:R-:W-:-:S02]  /*8a70*/  ISETP.GE.AND P3, PT, R5, R233, PT ;  /* 0x000000e90500720c */ /* 0x000fc40003f66270 */
[C---:B------:R-:W-:Y:S02]  /*8a80*/  ISETP.GE.AND P1, PT, R5.reuse, R231, PT ;  /* 0x000000e70500720c */ /* 0x040fe40003f26270 */
[C---:B------:R-:W-:Y:S02]  /*8a90*/  ISETP.GE.AND P2, PT, R5.reuse, R229, PT ;  /* 0x000000e50500720c */ /* 0x040fe40003f46270 */
[C---:B------:R-:W-:Y:S02]  /*8aa0*/  ISETP.GE.AND P4, PT, R5.reuse, R225, PT ;  /* 0x000000e10500720c */ /* 0x040fe40003f86270 */
[----:B------:R-:W-:Y:S02]  /*8ab0*/  IADD3 R9, R196, 0x61, RZ ;  /* 0x00000061c4097810 */ /* 0x000fe40007ffe0ff */
[C---:B------:R-:W-:Y:S02]  /*8ac0*/  ISETP.LT.OR P3, PT, R5.reuse, R234, P3 ;  /* 0x000000ea0500720c */ /* 0x040fe40001f61670 */
[----:B------:R-:W-:-:S02]  /*8ad0*/  ISETP.LT.OR P1, PT, R5, R232, P1 ;  /* 0x000000e80500720c */ /* 0x000fc40000f21670 */
[C---:B------:R-:W-:Y:S02]  /*8ae0*/  ISETP.LT.OR P2, PT, R5.reuse, R230, P2 ;  /* 0x000000e60500720c */ /* 0x040fe40001741670 */
[----:B------:R-:W-:Y:S02]  /*8af0*/  ISETP.LT.OR P4, PT, R5, R228, P4 ;  /* 0x000000e40500720c */ /* 0x000fe40002781670 */
[----:B------:R-:W-:Y:S02]  /*8b00*/  FSEL R130, R59, -INF , !P5 ;  /* 0xff8000003b827808 */ /* 0x000fe40006800000 */
[----:B------:R-:W-:Y:S02]  /*8b10*/  FSEL R5, R55, -INF , !P6 ;  /* 0xff80000037057808 */ /* 0x000fe40007000000 */
[C---:B------:R-:W-:Y:S02]  /*8b20*/  ISETP.GE.AND P6, PT, R9.reuse, R233, PT ;  /* 0x000000e90900720c */ /* 0x040fe40003fc6270 */
[----:B------:R-:W-:-:S02]  /*8b30*/  ISETP.GE.AND P5, PT, R9, R231, PT ;  /* 0x000000e70900720c */ /* 0x000fc40003fa6270 */
[C---:B------:R-:W-:Y:S02]  /*8b40*/  ISETP.LT.OR P6, PT, R9.reuse, R234, P6 ;  /* 0x000000ea0900720c */ /* 0x040fe400037c1670 */
        /* <DEDUP_REMOVED lines=20> */
[C---:B------:R-:W-:Y:S02]  /*8c90*/  IADD3 R9, R196.reuse, 0x68, RZ ;  /* 0x00000068c4097810 */ /* 0x040fe40007ffe0ff */
[----:B------:R-:W-:Y:S02]  /*8ca0*/  IADD3 R8, R196, 0x71, RZ ;  /* 0x00000071c4087810 */ /* 0x000fe40007ffe0ff */
[----:B------:R-:W-:-:S02]  /*8cb0*/  FSEL R55, R45, -INF , !P3 ;  /* 0xff8000002d377808 */ /* 0x000fc40005800000 */
        /* <DEDUP_REMOVED lines=8> */
[----:B------:R-:W-:Y:S02]  /*8d40*/  ISETP.GE.AND P6, PT, R8, R231, PT ;  /* 0x000000e70800720c */ /* 0x000fe40003fc6270 */
[C---:B------:R-:W-:Y:S02]  /*8d50*/  ISETP.LT.OR P3, PT, R9.reuse, R234, P3 ;  /* 0x000000ea0900720c */ /* 0x040fe40001f61670 */
[C---:B------:R-:W-:Y:S02]  /*8d60*/  ISETP.LT.OR P1, PT, R9.reuse, R232, P1 ;  /* 0x000000e80900720c */ /* 0x040fe40000f21670 */
[----:B------:R-:W-:-:S02]  /*8d70*/  ISETP.LT.OR P5, PT, R9, R230, P5 ;  /* 0x000000e60900720c */ /* 0x000fc40002fa1670 */
[----:B------:R-:W-:Y:S02]  /*8d80*/  ISETP.LT.OR P2, PT, R9, R228, P2 ;  /* 0x000000e40900720c */ /* 0x000fe40001741670 */
        /* <DEDUP_REMOVED lines=8> */
[----:B------:R-:W-:Y:S02]  /*8e10*/  ISETP.GE.AND P2, PT, R9, R233, PT ;  /* 0x000000e90900720c */ /* 0x000fe40003f46270 */
[C---:B------:R-:W-:Y:S02]  /*8e20*/  ISETP.GE.AND P5, PT, R8.reuse, R225, PT ;  /* 0x000000e10800720c */ /* 0x040fe40003fa6270 */
[----:B------:R-:W-:-:S02]  /*8e30*/  ISETP.LT.OR P4, PT, R8, R234, P4 ;  /* 0x000000ea0800720c */ /* 0x000fc40002781670 */
[C---:B------:R-:W-:Y:S02]  /*8e40*/  ISETP.LT.OR P6, PT, R8.reuse, R230, P6 ;  /* 0x000000e60800720c */ /* 0x040fe400037c1670 */
[----:B------:R-:W-:Y:S02]  /*8e50*/  ISETP.LT.OR P5, PT, R8, R228, P5 ;  /* 0x000000e40800720c */ /* 0x000fe40002fa1670 */
        /* <DEDUP_REMOVED lines=11> */
[----:B------:R-:W-:Y:S02]  /*8f10*/  ISETP.GE.AND P1, PT, R6, R225, PT ;  /* 0x000000e10600720c */ /* 0x000fe40003f26270 */
[----:B------:R-:W-:Y:S02]  /*8f20*/  ISETP.GE.AND P2, PT, R196, R229, PT ;  /* 0x000000e5c400720c */ /* 0x000fe40003f46270 */
[C---:B------:R-:W-:Y:S02]  /*8f30*/  ISETP.LT.OR P4, PT, R9.reuse, R230, P4 ;  /* 0x000000e60900720c */ /* 0x040fe40002781670 */
[----:B------:R-:W-:Y:S02]  /*8f40*/  ISETP.LT.OR P6, PT, R9, R228, P6 ;  /* 0x000000e40900720c */ /* 0x000fe400037c1670 */
[----:B------:R-:W-:-:S02]  /*8f50*/  ISETP.LT.OR P5, PT, R6, R230, P5 ;  /* 0x000000e60600720c */ /* 0x000fc40002fa1670 */
[----:B------:R-:W-:Y:S02]  /*8f60*/  ISETP.LT.OR P1, PT, R6, R228, P1 ;  /* 0x000000e40600720c */ /* 0x000fe40000f21670 */
[----:B------:R-:W-:Y:S02]  /*8f70*/  ISETP.LT.OR P2, PT, R196, R230, P2 ;  /* 0x000000e6c400720c */ /* 0x000fe40001741670 */
[----:B------:R-:W-:Y:S02]  /*8f80*/  FSEL R41, R41, -INF , !P4 ;  /* 0xff80000029297808 */ /* 0x000fe40006000000 */
[----:B------:R-:W-:Y:S02]  /*8f90*/  FSEL R176, R43, -INF , !P6 ;  /* 0xff8000002bb07808 */ /* 0x000fe40007000000 */
[----:B------:R-:W-:Y:S02]  /*8fa0*/  FSEL R32, R32, -INF , !P3 ;  /* 0xff80000020207808 */ /* 0x000fe40005800000 */
[----:B------:R-:W-:-:S02]  /*8fb0*/  FSEL R46, R20, -INF , !P5 ;  /* 0xff800000142e7808 */ /* 0x000fc40006800000 */
[----:B------:R-:W-:Y:S02]  /*8fc0*/  FSEL R177, R22, -INF , !P1 ;  /* 0xff80000016b17808 */ /* 0x000fe40004800000 */
[----:B------:R-:W-:Y:S02]  /*8fd0*/  FSEL R44, R21, -INF , !P2 ;  /* 0xff800000152c7808 */ /* 0x000fe40005000000 */
[----:B------:R-:W-:Y:S02]  /*8fe0*/  ISETP.GE.AND P4, PT, R9, R231, PT ;  /* 0x000000e70900720c */ /* 0x000fe40003f86270 */
[C---:B------:R-:W-:Y:S02]  /*8ff0*/  ISETP.GE.AND P6, PT, R6.reuse, R233, PT ;  /* 0x000000e90600720c */ /* 0x040fe40003fc6270 */
[----:B------:R-:W-:Y:S02]  /*9000*/  ISETP.GE.AND P3, PT, R6, R231, PT ;  /* 0x000000e70600720c */ /* 0x000fe40003f66270 */
[----:B------:R-:W-:-:S02]  /*9010*/  ISETP.GE.AND P5, PT, R196, R233, PT ;  /* 0x000000e9c400720c */ /* 0x000fc40003fa6270 */
[C---:B------:R-:W-:Y:S02]  /*9020*/  ISETP.GE.AND P1, PT, R196.reuse, R225, PT ;  /* 0x000000e1c400720c */ /* 0x040fe40003f26270 */
[----:B------:R-:W-:Y:S02]  /*9030*/  ISETP.GE.AND P2, PT, R196, R231, PT ;  /* 0x000000e7c400720c */ /* 0x000fe40003f46270 */
[----:B------:R-:W-:Y:S02]  /*9040*/  ISETP.LT.OR P4, PT, R9, R232, P4 ;  /* 0x000000e80900720c */ /* 0x000fe40002781670 */
[----:B------:R-:W-:Y:S02]  /*9050*/  ISETP.LT.OR P6, PT, R6, R234, P6 ;  /* 0x000000ea0600720c */ /* 0x000fe400037c1670 */
[----:B------:R-:W-:Y:S02]  /*9060*/  ISETP.LT.OR P1, PT, R196, R228, P1 ;  /* 0x000000e4c400720c */ /* 0x000fe40000f21670 */
[----:B------:R-:W-:-:S02]  /*9070*/  ISETP.LT.OR P3, PT, R6, R232, P3 ;  /* 0x000000e80600720c */ /* 0x000fc40001f61670 */
[C---:B------:R-:W-:Y:S02]  /*9080*/  ISETP.LT.OR P5, PT, R196.reuse, R234, P5 ;  /* 0x000000eac400720c */ /* 0x040fe40002fa1670 */
[----:B------:R-:W-:Y:S02]  /*9090*/  ISETP.LT.OR P2, PT, R196, R232, P2 ;  /* 0x000000e8c400720c */ /* 0x000fe40001741670 */
[----:B------:R-:W-:Y:S02]  /*90a0*/  FSEL R196, R23, -INF , !P1 ;  /* 0xff80000017c47808 */ /* 0x000fe40004800000 */
[----:B------:R-:W-:Y:S02]  /*90b0*/  FSEL R26, R35, -INF , !P4 ;  /* 0xff800000231a7808 */ /* 0x000fe40006000000 */
[----:B------:R-:W-:Y:S02]  /*90c0*/  FSEL R16, R16, -INF , !P6 ;  /* 0xff80000010107808 */ /* 0x000fe40007000000 */
[----:B------:R-:W-:-:S02]  /*90d0*/  FSEL R45, R18, -INF , !P3 ;  /* 0xff800000122d7808 */ /* 0x000fc40005800000 */
[----:B------:R-:W-:Y:S02]  /*90e0*/  FSEL R17, R17, -INF , !P5 ;  /* 0xff80000011117808 */ /* 0x000fe40006800000 */
[----:B------:R-:W-:Y:S01]  /*90f0*/  FSEL R172, R19, -INF , !P2 ;  /* 0xff80000013ac7808 */ /* 0x000fe20005000000 */
[----:B------:R-:W-:Y:S05]  /*9100*/  @!P0 BRA `(.L_x_156) ;  /* 0x000001b000008947 */ /* 0x000fea0003800000 */
[----:B-1----:R-:W-:Y:S01]  /*9110*/  IADD3 R184, R184, -0x3, RZ ;  /* 0xfffffffdb8b87810 */ /* 0x002fe20007ffe0ff */
[----:B------:R-:W-:Y:S02]  /*9120*/  ULDC.64 UR4, c[0x0][0x198] ;  /* 0x0000660000047ab9 */ /* 0x000fe40000000a00 */
[----:B------:R-:W-:Y:S01]  /*9130*/  USHF.L.U32 UR6, UR4, 0x6, URZ ;  /* 0x0000000604067899 */ /* 0x000fe2000800063f */
[----:B------:R-:W-:Y:S01]  /*9140*/  SHF.R.S32.HI R6, RZ, 0x1f, R184 ;  /* 0x0000001fff067819 */ /* 0x000fe200000114b8 */
[----:B------:R-:W-:Y:S01]  /*9150*/  IMAD.WIDE.U32 R8, R184, c[0x0][0x198], RZ ;  /* 0x00006600b8087a25 */ /* 0x000fe200078e00ff */
[----:B------:R-:W-:-:S03]  /*9160*/  USHF.L.U64.HI UR5, UR4, 0x6, UR5 ;  /* 0x0000000604057899 */ /* 0x000fc60008010205 */
[----:B------:R-:W-:Y:S01]  /*9170*/  IMAD R6, R6, c[0x0][0x198], RZ ;  /* 0x0000660006067a24 */ /* 0x000fe200078e02ff */
[----:B------:R-:W-:-:S03]  /*9180*/  LEA R7, P0, R8, R236, 0x7 ;  /* 0x000000ec08077211 */ /* 0x000fc600078038ff */
[----:B------:R-:W-:Y:S01]  /*9190*/  IMAD R6, R184, c[0x0][0x19c], R6 ;  /* 0x00006700b8067a24 */ /* 0x000fe200078e0206 */
[----:B------:R-:W-:-:S03]  /*91a0*/  LEA R10, P1, R7, c[0x0][0x168], 0x1 ;  /* 0x00005a00070a7a11 */ /* 0x000fc600078208ff */
[----:B------:R-:W-:-:S05]  /*91b0*/  IMAD.IADD R6, R9, 0x1, R6 ;  /* 0x0000000109067824 */ /* 0x000fca00078e0206 */
        /* <DEDUP_REMOVED lines=9> */
[----:B------:R-:W-:-:S02]  /*9250*/  IADD3 R6, P0, R18, UR6, RZ ;  /* 0x0000000612067c10 */ /* 0x000fc4000ff1e0ff */
[----:B------:R-:W-:Y:S01]  /*9260*/  IADD3.X R19, R9, UR5, RZ, P1, !PT ;  /* 0x0000000509137c10 */ /* 0x000fe20008ffe4ff */
[----:B------:R1:W-:Y:S03]  /*9270*/  LDGSTS.E.BYPASS.LTC128B.128 [R224+0x2800], [R8.64] ;  /* 0x0280000008e07fae */ /* 0x0003e6000b901d48 */
[----:B------:R-:W-:Y:S01]  /*9280*/  IADD3.X R7, R19, UR5, RZ, P0, !PT ;  /* 0x0000000513077c10 */ /* 0x000fe200087fe4ff */
[----:B------:R1:W-:Y:S04]  /*9290*/  LDGSTS.E.BYPASS.LTC128B.128 [R224+0x3000], [R18.64] ;  /* 0x0300000012e07fae */ /* 0x0003e8000b901d48 */
[----:B------:R1:W-:Y:S04]  /*92a0*/  LDGSTS.E.BYPASS.LTC128B.128 [R224+0x3800], [R6.64] ;  /* 0x0380000006e07fae */ /* 0x0003e8000b901d48 */
[----:B------:R-:W0:Y:S02]  /*92b0*/  LDGDEPBAR ;  /* 0x00000000000079af */ /* 0x000e240000000000 */
.L_x_156:
[----:B-1----:R-:W2:Y:S04]  /*92c0*/  LDL.LU R18, [R1+0x4] ;  /* 0x0000040001127983 */ /* 0x002ea80000300800 */
[----:B------:R-:W3:Y:S04]  /*92d0*/  LDL.LU R24, [R1+0x10] ;  /* 0x0000100001187983 */ /* 0x000ee80000300800 */
[----:B------:R-:W4:Y:S04]  /*92e0*/  LDL.LU R23, [R1+0x2c] ;  /* 0x00002c0001177983 */ /* 0x000f280000300800 */
[----:B------:R-:W5:Y:S04]  /*92f0*/  LDL.LU R22, [R1+0x30] ;  /* 0x0000300001167983 */ /* 0x000f680000300800 */
[----:B------:R-:W5:Y:S01]  /*9300*/  LDL.LU R21, [R1+0x34] ;  /* 0x0000340001157983 */ /* 0x000f620000300800 */
[----:B------:R-:W-:-:S03]  /*9310*/  MOV R20, R112 ;  /* 0x0000007000147202 */ /* 0x000fc60000000f00 */
[----:B------:R-:W5:Y:S04]  /*9320*/  LDL.LU R9, [R1+0x1c] ;  /* 0x00001c0001097983 */ /* 0x000f680000300800 */
[----:B------:R-:W5:Y:S04]  /*9330*/  LDL.LU R19, [R1+0x14] ;  /* 0x0000140001137983 */ /* 0x000f680000300800 */
[----:B------:R-:W5:Y:S04]  /*9340*/  LDL.LU R10, [R1+0x18] ;  /* 0x00001800010a7983 */ /* 0x000f680000300800 */
[----:B------:R-:W5:Y:S04]  /*9350*/  LDL.LU R8, [R1+0x8] ;  /* 0x0000080001087983 */ /* 0x000f680000300800 */
[----:B------:R-:W5:Y:S04]  /*9360*/  LDL.LU R11, [R1] ;  /* 0x00000000010b7983 */ /* 0x000f680000300800 */
[----:B------:R-:W5:Y:S04]  /*9370*/  LDL.LU R43, [R1+0xc] ;  /* 0x00000c00012b7983 */ /* 0x000f680000300800 */
[----:B------:R-:W5:Y:S04]  /*9380*/  LDL.LU R42, [R1+0x20] ;  /* 0x00002000012a7983 */ /* 0x000f680000300800 */
[----:B------:R-:W5:Y:S04]  /*9390*/  LDL.LU R40, [R1+0x28] ;  /* 0x0000280001287983 */ /* 0x000f680000300800 */
[----:B------:R-:W5:Y:S04]  /*93a0*/  LDL.LU R35, [R1+0x24] ;  /* 0x0000240001237983 */ /* 0x000f680000300800 */
[----:B------:R-:W5:Y:S04]  /*93b0*/  LDL.LU R34, [R1+0x38] ;  /* 0x0000380001227983 */ /* 0x000f680000300800 */
[----:B------:R-:W5:Y:S04]  /*93c0*/  LDL.LU R31, [R1+0x40] ;  /* 0x00004000011f7983 */ /* 0x000f680000300800 */
[----:B------:R-:W5:Y:S04]  /*93d0*/  LDL.LU R30, [R1+0x3c] ;  /* 0x00003c00011e7983 */ /* 0x000f680000300800 */
[----:B------:R-:W5:Y:S01]  /*93e0*/  LDL.LU R27, [R1+0x44] ;  /* 0x00004400011b7983 */ /* 0x000f620000300800 */
[----:B--2---:R-:W-:-:S04]  /*93f0*/  FMNMX.FTZ R7, R36, R18, !PT ;  /* 0x0000001224077209 */ /* 0x004fc80007810000 */
[----:B------:R-:W-:-:S04]  /*9400*/  FMNMX.FTZ R7, R200, R7, !PT ;  /* 0x00000007c8077209 */ /* 0x000fc80007810000 */
[----:B---3--:R-:W-:-:S04]  /*9410*/  FMNMX.FTZ R7, R24, R7, !PT ;  /* 0x0000000718077209 */ /* 0x008fc80007810000 */
[----:B----4-:R-:W-:-:S04]  /*9420*/  FMNMX.FTZ R7, R23, R7, !PT ;  /* 0x0000000717077209 */ /* 0x010fc80007810000 */
[----:B-----5:R-:W-:-:S04]  /*9430*/  FMNMX.FTZ R7, R22, R7, !PT ;  /* 0x0000000716077209 */ /* 0x020fc80007810000 */
[----:B------:R-:W-:-:S04]  /*9440*/  FMNMX.FTZ R7, R21, R7, !PT ;  /* 0x0000000715077209 */ /* 0x000fc80007810000 */
[----:B------:R-:W-:-:S04]  /*9450*/  FMNMX.FTZ R7, R116, R7, !PT ;  /* 0x0000000774077209 */ /* 0x000fc80007810000 */
[----:B------:R-:W-:-:S04]  /*9460*/  FMNMX.FTZ R7, R117, R7, !PT ;  /* 0x0000000775077209 */ /* 0x000fc80007810000 */
[----:B------:R-:W-:-:S04]  /*9470*/  FMNMX.FTZ R7, R20, R7, !PT ;  /* 0x0000000714077209 */ /* 0x000fc80007810000 */
[----:B------:R-:W-:Y:S02]  /*9480*/  FMNMX.FTZ R7, R113, R7, !PT ;  /* 0x0000000771077209 */ /* 0x000fe40007810000 */
[----:B------:R-:W-:Y:S02]  /*9490*/  FMNMX.FTZ R99, R3, R11, !PT ;  /* 0x0000000b03637209 */ /* 0x000fe40007810000 */
[----:B------:R-:W-:Y:S02]  /*94a0*/  FMNMX.FTZ R7, R107, R7, !PT ;  /* 0x000000076b077209 */ /* 0x000fe40007810000 */
[----:B------:R-:W-:Y:S02]  /*94b0*/  FMNMX.FTZ R99, R199, R99, !PT ;  /* 0x00000063c7637209 */ /* 0x000fe40007810000 */
[----:B------:R-:W-:Y:S02]  /*94c0*/  FMNMX.FTZ R7, R101, R7, !PT ;  /* 0x0000000765077209 */ /* 0x000fe40007810000 */
[----:B------:R-:W-:-:S02]  /*94d0*/  FMNMX.FTZ R99, R43, R99, !PT ;  /* 0x000000632b637209 */ /* 0x000fc40007810000 */
        /* <DEDUP_REMOVED lines=21> */
[----:B-1----:R-:W-:-:S05]  /*9630*/  FMNMX.FTZ R6, R7, R6, !PT ;  /* 0x0000000607067209 */ /* 0x002fca0007810000 */
[----:B------:R-:W1:Y:S02]  /*9640*/  SHFL.BFLY PT, R100, R6, 0x1, 0x1f ;  /* 0x0c201f0006647f89 */ /* 0x000e6400000e0000 */
[----:B-1----:R-:W-:-:S04]  /*9650*/  FMNMX.FTZ R100, R6, R100, !PT ;  /* 0x0000006406647209 */ /* 0x002fc80007810000 */
[C---:B------:R-:W-:Y:S01]  /*9660*/  FSETP.NEU.FTZ.AND P3, PT, R100.reuse, -INF , PT ;  /* 0xff8000006400780b */ /* 0x040fe20003f7d000 */
[----:B------:R-:W-:-:S05]  /*9670*/  FMUL.FTZ R6, R100, c[0x0][0x23c] ;  /* 0x00008f0064067a20 */ /* 0x000fca0000410000 */
[----:B------:R-:W-:-:S05]  /*9680*/  FSEL R6, R6, RZ, P3 ;  /* 0x000000ff06067208 */ /* 0x000fca0001800000 */
[--C-:B------:R-:W-:Y:S02]  /*9690*/  FFMA.FTZ R179, R24, c[0x0][0x23c], -R6.reuse ;  /* 0x00008f0018b37a23 */ /* 0x100fe40000010806 */
[----:B------:R-:W2:Y:S01]  /*96a0*/  LDL.LU R24, [R1+0x48] ;  /* 0x0000480001187983 */ /* 0x000ea20000300800 */
[--C-:B------:R-:W-:Y:S01]  /*96b0*/  FFMA.FTZ R112, R23, c[0x0][0x23c], -R6.reuse ;  /* 0x00008f0017707a23 */ /* 0x100fe20000010806 */
[----:B------:R-:W-:Y:S01]  /*96c0*/  FMNMX.FTZ R99, R42, R99, !PT ;  /* 0x000000632a637209 */ /* 0x000fe20007810000 */
[--C-:B------:R-:W-:Y:S01]  /*96d0*/  FFMA.FTZ R111, R22, c[0x0][0x23c], -R6.reuse ;  /* 0x00008f00166f7a23 */ /* 0x100fe20000010806 */
[----:B------:R-:W3:Y:S01]  /*96e0*/  LDL.LU R23, [R1+0x4c] ;  /* 0x00004c0001177983 */ /* 0x000ee20000300800 */
[----:B------:R-:W-:Y:S01]  /*96f0*/  MOV R22, R67 ;  /* 0x0000004300167202 */ /* 0x000fe20000000f00 */
        /* <DEDUP_REMOVED lines=10> */
[----:B------:R1:W-:Y:S01]  /*97a0*/  MUFU.EX2 R18, R7 ;  /* 0x0000000700127308 */ /* 0x0003e20000000800 */
[--C-:B------:R-:W-:Y:S01]  /*97b0*/  FFMA.FTZ R200, R200, c[0x0][0x23c], -R6.reuse ;  /* 0x00008f00c8c87a23 */ /* 0x100fe20000010806 */
[----:B------:R-:W-:Y:S01]  /*97c0*/  FMNMX.FTZ R99, R119, R99, !PT ;  /* 0x0000006377637209 */ /* 0x000fe20007810000 */
[----:B------:R-:W-:-:S03]  /*97d0*/  FFMA.FTZ R108, R21, c[0x0][0x23c], -R6 ;  /* 0x00008f00156c7a23 */ /* 0x000fc60000010806 */
[----:B------:R-:W-:Y:S02]  /*97e0*/  FMNMX.FTZ R99, R114, R99, !PT ;  /* 0x0000006372637209 */ /* 0x000fe40007810000 */
[----:B------:R-:W-:Y:S01]  /*97f0*/  MOV R20, R8 ;  /* 0x0000000800147202 */ /* 0x000fe20000000f00 */
[--C-:B------:R-:W-:Y:S01]  /*9800*/  FFMA.FTZ R104, R116, c[0x0][0x23c], -R6.reuse ;  /* 0x00008f0074687a23 */ /* 0x100fe20000010806 */
[----:B------:R-:W-:Y:S01]  /*9810*/  FMNMX.FTZ R99, R115, R99, !PT ;  /* 0x0000006373637209 */ /* 0x000fe20007810000 */
[----:B------:R-:W-:Y:S01]  /*9820*/  FFMA.FTZ R103, R117, c[0x0][0x23c], -R6 ;  /* 0x00008f0075677a23 */ /* 0x000fe20000010806 */
[----:B------:R-:W-:Y:S02]  /*9830*/  MUFU.EX2 R200, R200 ;  /* 0x000000c800c87308 */ /* 0x000fe40000000800 */
[----:B------:R-:W-:-:S04]  /*9840*/  FMNMX.FTZ R99, R105, R99, !PT ;  /* 0x0000006369637209 */ /* 0x000fc80007810000 */
        /* <DEDUP_REMOVED lines=8> */
[----:B------:R-:W-:-:S04]  /*98d0*/  FMNMX.FTZ R99, R34, R99, !PT ;  /* 0x0000006322637209 */ /* 0x000fc80007810000 */
[----:B------:R-:W-:-:S04]  /*98e0*/  FMNMX.FTZ R99, R31, R99, !PT ;  /* 0x000000631f637209 */ /* 0x000fc80007810000 */
[----:B------:R-:W-:-:S04]  /*98f0*/  FMNMX.FTZ R99, R30, R99, !PT ;  /* 0x000000631e637209 */ /* 0x000fc80007810000 */
[----:B------:R-:W-:Y:S02]  /*9900*/  FMNMX.FTZ R99, R27, R99, !PT ;  /* 0x000000631b637209 */ /* 0x000fe40007810000 */
[----:B------:R-:W-:-:S04]  /*9910*/  FMNMX.FTZ R8, R2, R201, !PT ;  /* 0x000000c902087209 */ /* 0x000fc80007810000 */
[----:B------:R-:W-:-:S04]  /*9920*/  FMNMX.FTZ R8, R15, R8, !PT ;  /* 0x000000080f087209 */ /* 0x000fc80007810000 */
[----:B------:R-:W-:-:S04]  /*9930*/  FMNMX.FTZ R8, R202, R8, !PT ;  /* 0x00000008ca087209 */ /* 0x000fc80007810000 */
[----:B------:R-:W-:Y:S01]  /*9940*/  FMNMX.FTZ R8, R20, R8, !PT ;  /* 0x0000000814087209 */ /* 0x000fe20007810000 */
[----:B------:R-:W-:-:S03]  /*9950*/  FFMA.FTZ R93, R101, c[0x0][0x23c], -R6 ;  /* 0x00008f00655d7a23 */ /* 0x000fc60000010806 */
[----:B------:R-:W-:Y:S01]  /*9960*/  FMNMX.FTZ R8, R9, R8, !PT ;  /* 0x0000000809087209 */ /* 0x000fe20007810000 */
[--C-:B------:R-:W-:Y:S02]  /*9970*/  FFMA.FTZ R92, R102, c[0x0][0x23c], -R6.reuse ;  /* 0x00008f00665c7a23 */ /* 0x100fe40000010806 */
[--C-:B------:R-:W-:Y:S02]  /*9980*/  FFMA.FTZ R91, R110, c[0x0][0x23c], -R6.reuse ;  /* 0x00008f006e5b7a23 */ /* 0x100fe40000010806 */
[--C-:B------:R-:W-:Y:S02]  /*9990*/  FFMA.FTZ R86, R68, c[0x0][0x23c], -R6.reuse ;  /* 0x00008f0044567a23 */ /* 0x100fe40000010806 */
[--C-:B------:R-:W-:Y:S02]  /*99a0*/  FFMA.FTZ R85, R69, c[0x0][0x23c], -R6.reuse ;  /* 0x00008f0045557a23 */ /* 0x100fe40000010806 */
[--C-:B------:R-:W-:Y:S02]  /*99b0*/  FFMA.FTZ R84, R64, c[0x0][0x23c], -R6.reuse ;  /* 0x00008f0040547a23 */ /* 0x100fe40000010806 */
[----:B------:R-:W-:-:S02]  /*99c0*/  FFMA.FTZ R83, R65, c[0x0][0x23c], -R6 ;  /* 0x00008f0041537a23 */ /* 0x000fc40000010806 */
        /* <DEDUP_REMOVED lines=9> */
[----:B------:R-:W-:Y:S01]  /*9a60*/  FFMA.FTZ R73, R17, c[0x0][0x23c], -R6 ;  /* 0x00008f0011497a23 */ /* 0x000fe20000010806 */
        /* <DEDUP_REMOVED lines=9> */
[----:B------:R-:W-:Y:S02]  /*9b00*/  FMNMX.FTZ R6, R193, R6, !PT ;  /* 0x00000006c1067209 */ /* 0x000fe40007810000 */
[----:B--2---:R-:W-:-:S04]  /*9b10*/  FMNMX.FTZ R99, R24, R99, !PT ;  /* 0x0000006318637209 */ /* 0x004fc80007810000 */
[----:B---3--:R-:W-:-:S04]  /*9b20*/  FMNMX.FTZ R99, R23, R99, !PT ;  /* 0x0000006317637209 */ /* 0x008fc80007810000 */
        /* <DEDUP_REMOVED lines=17> */
[----:B------:R-:W-:Y:S02]  /*9c40*/  FSEL R21, R7, RZ, P2 ;  /* 0x000000ff07157208 */ /* 0x000fe40001000000 */
        /* <DEDUP_REMOVED lines=43> */
[--C-:B------:R-:W-:Y:S02]  /*9f00*/  FFMA.FTZ R67, R98, c[0x0][0x23c], -R21.reuse ;  /* 0x00008f0062437a23 */ /* 0x100fe40000010815 */
[----:B------:R-:W-:Y:S01]  /*9f10*/  FFMA.FTZ R66, R97, c[0x0][0x23c], -R21 ;  /* 0x00008f0061427a23 */ /* 0x000fe20000010815 */
[----:B------:R-:W1:Y:S01]  /*9f20*/  SHFL.BFLY PT, R98, R6, 0x2, 0x1f ;  /* 0x0c401f0006627f89 */ /* 0x000e6200000e0000 */
[----:B------:R-:W-:-:S04]  /*9f30*/  FMNMX.FTZ R97, R174, R7, !PT ;  /* 0x00000007ae617209 */ /* 0x000fc80007810000 */
[----:B------:R-:W-:-:S04]  /*9f40*/  FMNMX.FTZ R97, R176, R97, !PT ;  /* 0x00000061b0617209 */ /* 0x000fc80007810000 */
[----:B------:R-:W-:-:S04]  /*9f50*/  FMNMX.FTZ R97, R125, R97, !PT ;  /* 0x000000617d617209 */ /* 0x000fc80007810000 */
[----:B------:R-:W-:-:S04]  /*9f60*/  FMNMX.FTZ R97, R175, R97, !PT ;  /* 0x00000061af617209 */ /* 0x000fc80007810000 */
[----:B------:R-:W-:-:S04]  /*9f70*/  FMNMX.FTZ R97, R177, R97, !PT ;  /* 0x00000061b1617209 */ /* 0x000fc80007810000 */
[----:B------:R-:W-:Y:S02]  /*9f80*/  FMNMX.FTZ R97, R196, R97, !PT ;  /* 0x00000061c4617209 */ /* 0x000fe40007810000 */
[----:B-1----:R-:W-:-:S03]  /*9f90*/  FMNMX.FTZ R98, R6, R98, !PT ;  /* 0x0000006206627209 */ /* 0x002fc60007810000 */
[----:B------:R-:W1:Y:S04]  /*9fa0*/  SHFL.BFLY PT, R7, R97, 0x2, 0x1f ;  /* 0x0c401f0061077f89 */ /* 0x000e6800000e0000 */
[----:B------:R-:W2:Y:S01]  /*9fb0*/  SHFL.BFLY PT, R6, R98, 0x1, 0x1f ;  /* 0x0c201f0062067f89 */ /* 0x000ea200000e0000 */
[----:B-1----:R-:W-:Y:S02]  /*9fc0*/  FMNMX.FTZ R97, R97, R7, !PT ;  /* 0x0000000761617209 */ /* 0x002fe40007810000 */
[----:B--2---:R-:W-:-:S03]  /*9fd0*/  FMNMX.FTZ R98, R98, R6, !PT ;  /* 0x0000000662627209 */ /* 0x004fc60007810000 */
[----:B------:R-:W1:Y:S01]  /*9fe0*/  SHFL.BFLY PT, R6, R97, 0x1, 0x1f ;  /* 0x0c201f0061067f89 */ /* 0x000e6200000e0000 */
[C---:B------:R-:W-:Y:S01]  /*9ff0*/  FSETP.NEU.FTZ.AND P1, PT, R98.reuse, -INF , PT ;  /* 0xff8000006200780b */ /* 0x040fe20003f3d000 */
[--C-:B------:R-:W-:Y:S02]  /*a000*/  FFMA.FTZ R8, R11, c[0x0][0x23c], -R21.reuse ;  /* 0x00008f000b087a23 */ /* 0x100fe40000010815 */
[----:B------:R-:W-:Y:S02]  /*a010*/  FMUL.FTZ R7, R98, c[0x0][0x23c] ;  /* 0x00008f0062077a20 */ /* 0x000fe40000410000 */
[----:B------:R-:W-:Y:S01]  /*a020*/  FFMA.FTZ R57, R4, c[0x0][0x23c], -R21 ;  /* 0x00008f0004397a23 */ /* 0x000fe20000010815 */
[----:B------:R-:W-:Y:S01]  /*a030*/  FSEL R4, R98, RZ, P1 ;  /* 0x000000ff62047208 */ /* 0x000fe20000800000 */
[----:B------:R2:W-:Y:S04]  /*a040*/  MUFU.EX2 R11, R8 ;  /* 0x00000008000b7308 */ /* 0x0005e80000000800 */
[----:B------:R-:W-:Y:S01]  /*a050*/  FADD.FTZ R2, R2, -R4 ;  /* 0x8000000402027221 */ /* 0x000fe20000010000 */
[----:B-1----:R-:W-:-:S02]  /*a060*/  FMNMX.FTZ R97, R97, R6, !PT ;  /* 0x0000000661617209 */ /* 0x002fc40007810000 */
[----:B--2---:R-:W-:Y:S02]  /*a070*/  FSEL R8, R7, RZ, P1 ;  /* 0x000000ff07087208 */ /* 0x004fe40000800000 */
[----:B------:R-:W-:-:S04]  /*a080*/  FSETP.NEU.FTZ.AND P0, PT, R97, -INF , PT ;  /* 0xff8000006100780b */ /* 0x000fc80003f1d000 */
[C---:B------:R-:W-:Y:S01]  /*a090*/  FSEL R4, R97.reuse, RZ, P0 ;  /* 0x000000ff61047208 */ /* 0x040fe20000000000 */
[----:B------:R-:W-:Y:S02]  /*a0a0*/  FFMA.FTZ R116, R202, c[0x0][0x23c], -R8 ;  /* 0x00008f00ca747a23 */ /* 0x000fe40000010808 */
[----:B------:R-:W-:Y:S02]  /*a0b0*/  FMUL.FTZ R202, R97, c[0x0][0x23c] ;  /* 0x00008f0061ca7a20 */ /* 0x000fe40000410000 */
[----:B------:R-:W-:-:S03]  /*a0c0*/  FADD.FTZ R4, R0, -R4 ;  /* 0x8000000400047221 */ /* 0x000fc60000010000 */
[----:B------:R-:W-:Y:S01]  /*a0d0*/  FSEL R202, R202, RZ, P0 ;  /* 0x000000ffcaca7208 */ /* 0x000fe20000000000 */
[----:B------:R-:W-:Y:S02]  /*a0e0*/  FMUL.FTZ R4, R4, c[0x0][0x23c] ;  /* 0x00008f0004047a20 */ /* 0x000fe40000410000 */
[--C-:B------:R-:W-:Y:S02]  /*a0f0*/  FFMA.FTZ R71, R114, c[0x0][0x23c], -R21.reuse ;  /* 0x00008f0072477a23 */ /* 0x100fe40000010815 */
[----:B------:R-:W-:Y:S02]  /*a100*/  FFMA.FTZ R114, R203, c[0x0][0x23c], -R202 ;  /* 0x00008f00cb727a23 */ /* 0x000fe400000108ca */
[----:B------:R-:W-:Y:S01]  /*a110*/  FMUL.FTZ R2, R2, c[0x0][0x23c] ;  /* 0x00008f0002027a20 */ /* 0x000fe20000410000 */
[----:B------:R1:W-:Y:S01]  /*a120*/  MUFU.EX2 R203, R4 ;  /* 0x0000000400cb7308 */ /* 0x0003e20000000800 */
[--C-:B------:R-:W-:Y:S02]  /*a130*/  FFMA.FTZ R63, R31, c[0x0][0x23c], -R21.reuse ;  /* 0x00008f001f3f7a23 */ /* 0x100fe40000010815 */
[----:B------:R-:W-:-:S02]  /*a140*/  FFMA.FTZ R62, R30, c[0x0][0x23c], -R21 ;  /* 0x00008f001e3e7a23 */ /* 0x000fc40000010815 */
[--C-:B------:R-:W-:Y:S01]  /*a150*/  FFMA.FTZ R56, R5, c[0x0][0x23c], -R21.reuse ;  /* 0x00008f0005387a23 */ /* 0x100fe20000010815 */
[----:B------:R-:W2:Y:S01]  /*a160*/  LDSM.16.MT88.4 R28, [R212+0x4000] ;  /* 0x00400000d41c783b */ /* 0x000ea20000004200 */
[--C-:B------:R-:W-:Y:S02]  /*a170*/  FFMA.FTZ R68, R106, c[0x0][0x23c], -R21.reuse ;  /* 0x00008f006a447a23 */ /* 0x100fe40000010815 */
[--C-:B------:R-:W-:Y:S02]  /*a180*/  FFMA.FTZ R106, R9, c[0x0][0x23c], -R8.reuse ;  /* 0x00008f00096a7a23 */ /* 0x100fe40000010808 */
[----:B------:R-:W3:Y:S01]  /*a190*/  MUFU.EX2 R9, R2 ;  /* 0x0000000200097308 */ /* 0x000ee20000000800 */
[----:B-1----:R-:W1:Y:S01]  /*a1a0*/  LDSM.16.MT88.4 R4, [R211+0x4000] ;  /* 0x00400000d304783b */ /* 0x002e620000004200 */
[----:B------:R-:W-:Y:S02]  /*a1b0*/  FFMA.FTZ R201, R201, c[0x0][0x23c], -R8 ;  /* 0x00008f00c9c97a23 */ /* 0x000fe40000010808 */
[----:B------:R-:W-:-:S02]  /*a1c0*/  FFMA.FTZ R60, R24, c[0x0][0x23c], -R21 ;  /* 0x00008f00183c7a23 */ /* 0x000fc40000010815 */
[--C-:B------:R-:W-:Y:S02]  /*a1d0*/  FFMA.FTZ R70, R115, c[0x0][0x23c], -R21.reuse ;  /* 0x00008f0073467a23 */ /* 0x100fe40000010815 */
[----:B------:R4:W-:Y:S01]  /*a1e0*/  MUFU.EX2 R24, R201 ;  /* 0x000000c900187308 */ /* 0x0009e20000000800 */
[--C-:B------:R-:W-:Y:S01]  /*a1f0*/  FFMA.FTZ R65, R109, c[0x0][0x23c], -R21.reuse ;  /* 0x00008f006d417a23 */ /* 0x100fe20000010815 */
[----:B------:R-:W-:Y:S01]  /*a200*/  FSEL R16, R100, RZ, P3 ;  /* 0x000000ff64107208 */ /* 0x000fe20001800000 */
[--C-:B------:R-:W-:Y:S02]  /*a210*/  FFMA.FTZ R184, R15, c[0x0][0x23c], -R8.reuse ;  /* 0x00008f000fb87a23 */ /* 0x100fe40000010808 */
[----:B------:R-:W-:Y:S02]  /*a220*/  FFMA.FTZ R109, R20, c[0x0][0x23c], -R8 ;  /* 0x00008f00146d7a23 */ /* 0x000fe40000010808 */
[--C-:B------:R-:W-:Y:S02]  /*a230*/  FFMA.FTZ R178, R12, c[0x0][0x23c], -R202.reuse ;  /* 0x00008f000cb27a23 */ /* 0x100fe400000108ca */
[----:B------:R-:W-:Y:S01]  /*a240*/  FFMA.FTZ R115, R14, c[0x0][0x23c], -R202 ;  /* 0x00008f000e737a23 */ /* 0x000fe200000108ca */
[----:B------:R-:W-:Y:S01]  /*a250*/  FSEL R12, R99, RZ, P2 ;  /* 0x000000ff630c7208 */ /* 0x000fe20001000000 */
[----:B------:R-:W-:-:S02]  /*a260*/  FFMA.FTZ R69, R105, c[0x0][0x23c], -R21 ;  /* 0x00008f0069457a23 */ /* 0x000fc40000010815 */
[----:B----4-:R-:W-:Y:S01]  /*a270*/  FFMA.FTZ R201, R13, c[0x0][0x23c], -R202 ;  /* 0x00008f000dc97a23 */ /* 0x010fe200000108ca */
[----:B------:R-:W4:Y:S01]  /*a280*/  MUFU.EX2 R184, R184 ;  /* 0x000000b800b87308 */ /* 0x000f220000000800 */
[--C-:B------:R-:W-:Y:S02]  /*a290*/  FFMA.FTZ R2, R19, c[0x0][0x23c], -R8.reuse ;  /* 0x00008f0013027a23 */ /* 0x100fe40000010808 */
[----:B------:R-:W-:Y:S02]  /*a2a0*/  FFMA.FTZ R105, R120, c[0x0][0x23c], -R8 ;  /* 0x00008f0078697a23 */ /* 0x000fe40000010808 */
[----:B------:R-:W-:Y:S02]  /*a2b0*/  FADD.FTZ R16, R36, -R16 ;  /* 0x8000001024107221 */ /* 0x000fe40000010000 */
[----:B------:R-:W-:Y:S01]  /*a2c0*/  FFMA.FTZ R0, R10, c[0x0][0x23c], -R8 ;  /* 0x00008f000a007a23 */ /* 0x000fe20000010808 */
[----:B------:R-:W-:Y:S01]  /*a2d0*/  MUFU.EX2 R116, R116 ;  /* 0x0000007400747308 */ /* 0x000fe20000000800 */
[-C--:B---3--:R-:W-:Y:S01]  /*a2e0*/  FMUL.FTZ R8, R156, R9.reuse ;  /* 0x000000099c087220 */ /* 0x088fe20000410000 */
[----:B------:R-:W-:Y:S01]  /*a2f0*/  MOV R156, R9 ;  /* 0x00000009009c7202 */ /* 0x000fe20000000f00 */
[----:B------:R-:W-:-:S05]  /*a300*/  FADD.FTZ R3, R3, -R12 ;  /* 0x8000000c03037221 */ /* 0x000fca0000010000 */
[----:B------:R-:W-:Y:S01]  /*a310*/  MUFU.EX2 R109, R109 ;  /* 0x0000006d006d7308 */ /* 0x000fe20000000800 */
[--C-:B------:R-:W-:Y:S02]  /*a320*/  FFMA.FTZ R199, R199, c[0x0][0x23c], -R21.reuse ;  /* 0x00008f00c7c77a23 */ /* 0x100fe40000010815 */
[----:B------:R-:W-:-:S05]  /*a330*/  FFMA.FTZ R117, R43, c[0x0][0x23c], -R21 ;  /* 0x00008f002b757a23 */ /* 0x000fca0000010815 */
[----:B------:R-:W-:Y:S01]  /*a340*/  MUFU.EX2 R201, R201 ;  /* 0x000000c900c97308 */ /* 0x000fe20000000800 */
[----:B------:R-:W-:Y:S02]  /*a350*/  FFMA.FTZ R110, R42, c[0x0][0x23c], -R21 ;  /* 0x00008f002a6e7a23 */ /* 0x000fe40000010815 */
[----:B------:R-:W-:-:S05]  /*a360*/  FMUL.FTZ R16, R16, c[0x0][0x23c] ;  /* 0x00008f0010107a20 */ /* 0x000fca0000410000 */
[----:B------:R-:W-:Y:S01]  /*a370*/  MUFU.EX2 R178, R178 ;  /* 0x000000b200b27308 */ /* 0x000fe20000000800 */
[----:B------:R-:W-:-:S07]  /*a380*/  FMUL.FTZ R3, R3, c[0x0][0x23c] ;  /* 0x00008f0003037a20 */ /* 0x000fce0000410000 */
[----:B------:R-:W-:Y:S01]  /*a390*/  MUFU.EX2 R115, R115 ;  /* 0x0000007300737308 */ /* 0x000fe20000000800 */
[----:B------:R-:W-:-:S07]  /*a3a0*/  FMUL.FTZ R12, R152, R156 ;  /* 0x0000009c980c7220 */ /* 0x000fce0000410000 */
[----:B------:R-:W3:Y:S01]  /*a3b0*/  MUFU.EX2 R114, R114 ;  /* 0x0000007200727308 */ /* 0x000ee20000000800 */
[----:B------:R-:W-:Y:S01]  /*a3c0*/  FMUL.FTZ R10, R158, R203 ;  /* 0x000000cb9e0a7220 */ /* 0x000fe20000410000 */
[----:B------:R-:W-:-:S06]  /*a3d0*/  MOV R158, R11 ;  /* 0x0000000b009e7202 */ /* 0x000fcc0000000f00 */
[----:B------:R5:W-:Y:S01]  /*a3e0*/  MUFU.EX2 R152, R16 ;  /* 0x0000001000987308 */ /* 0x000be20000000800 */
[----:B------:R-:W-:Y:S01]  /*a3f0*/  FMUL.FTZ R11, R159, R203 ;  /* 0x000000cb9f0b7220 */ /* 0x000fe20000410000 */
[----:B------:R-:W-:Y:S01]  /*a400*/  MOV R159, R18 ;  /* 0x00000012009f7202 */ /* 0x000fe20000000f00 */
[----:B------:R-:W-:-:S05]  /*a410*/  FFMA.FTZ R107, R40, c[0x0][0x23c], -R21 ;  /* 0x00008f00286b7a23 */ /* 0x000fca0000010815 */
[----:B------:R-:W-:Y:S01]  /*a420*/  MUFU.EX2 R199, R199 ;  /* 0x000000c700c77308 */ /* 0x000fe20000000800 */
[----:B------:R-:W-:Y:S02]  /*a430*/  FFMA.FTZ R102, R35, c[0x0][0x23c], -R21 ;  /* 0x00008f0023667a23 */ /* 0x000fe40000010815 */
[----:B-----5:R-:W-:-:S05]  /*a440*/  FMUL.FTZ R16, R140, R156 ;  /* 0x0000009c8c107220 */ /* 0x020fca0000410000 */
[----:B------:R-:W-:Y:S01]  /*a450*/  MUFU.EX2 R117, R117 ;  /* 0x0000007500757308 */ /* 0x000fe20000000800 */
[--C-:B------:R-:W-:Y:S01]  /*a460*/  FFMA.FTZ R101, R118, c[0x0][0x23c], -R21.reuse ;  /* 0x00008f0076657a23 */ /* 0x100fe20000010815 */
[----:B----4-:R-:W-:Y:S01]  /*a470*/  F2FP.BF16.PACK_AB R20, R184, R24 ;  /* 0x00000018b814723e */ /* 0x010fe200000010ff */
[----:B------:R-:W-:-:S05]  /*a480*/  FFMA.FTZ R72, R119, c[0x0][0x23c], -R21 ;  /* 0x00008f0077487a23 */ /* 0x000fca0000010815 */
[----:B------:R-:W-:Y:S01]  /*a490*/  MUFU.EX2 R110, R110 ;  /* 0x0000006e006e7308 */ /* 0x000fe20000000800 */
[--C-:B------:R-:W-:Y:S02]  /*a4a0*/  FFMA.FTZ R64, R34, c[0x0][0x23c], -R21.reuse ;  /* 0x00008f0022407a23 */ /* 0x100fe40000010815 */
[--C-:B------:R-:W-:Y:S01]  /*a4b0*/  FFMA.FTZ R61, R27, c[0x0][0x23c], -R21.reuse ;  /* 0x00008f001b3d7a23 */ /* 0x100fe20000010815 */
[----:B------:R-:W4:Y:S04]  /*a4c0*/  LDSM.16.MT88.4 R32, [R212+0x4400] ;  /* 0x00440000d420783b */ /* 0x000f280000004200 */
[----:B------:R-:W5:Y:S01]  /*a4d0*/  MUFU.EX2 R140, R3 ;  /* 0x00000003008c7308 */ /* 0x000f620000000800 */
[--C-:B------:R-:W-:Y:S01]  /*a4e0*/  FFMA.FTZ R59, R23, c[0x0][0x23c], -R21.reuse ;  /* 0x00008f00173b7a23 */ /* 0x100fe20000010815 */
[----:B---3--:R-:W-:Y:S01]  /*a4f0*/  F2FP.BF16.PACK_AB R23, R114, R115 ;  /* 0x000000737217723e */ /* 0x008fe200000010ff */
[----:B------:R-:W-:Y:S01]  /*a500*/  FFMA.FTZ R58, R22, c[0x0][0x23c], -R21 ;  /* 0x00008f00163a7a23 */ /* 0x000fe20000010815 */
[----:B------:R-:W-:Y:S01]  /*a510*/  F2FP.BF16.PACK_AB R21, R178, R201 ;  /* 0x000000c9b215723e */ /* 0x000fe200000010ff */
[----:B------:R-:W-:Y:S01]  /*a520*/  FMUL.FTZ R9, R157, R156 ;  /* 0x0000009c9d097220 */ /* 0x000fe20000410000 */
[----:B------:R-:W-:Y:S01]  /*a530*/  F2FP.BF16.PACK_AB R22, R109, R116 ;  /* 0x000000746d16723e */ /* 0x000fe200000010ff */
[----:B------:R-:W-:-:S02]  /*a540*/  FMUL.FTZ R13, R153, R156 ;  /* 0x0000009c990d7220 */ /* 0x000fc40000410000 */
[-C--:B------:R-:W-:Y:S02]  /*a550*/  FMUL.FTZ R14, R154, R203.reuse ;  /* 0x000000cb9a0e7220 */ /* 0x080fe40000410000 */
[-C--:B------:R-:W-:Y:S02]  /*a560*/  FMUL.FTZ R15, R155, R203.reuse ;  /* 0x000000cb9b0f7220 */ /* 0x080fe40000410000 */
[-C--:B------:R-:W-:Y:S02]  /*a570*/  FMUL.FTZ R17, R141, R156.reuse ;  /* 0x0000009c8d117220 */ /* 0x080fe40000410000 */
[-C--:B------:R-:W-:Y:S02]  /*a580*/  FMUL.FTZ R18, R142, R203.reuse ;  /* 0x000000cb8e127220 */ /* 0x080fe40000410000 */
[----:B------:R-:W-:Y:S02]  /*a590*/  FMUL.FTZ R19, R143, R203 ;  /* 0x000000cb8f137220 */ /* 0x000fe40000410000 */
[----:B------:R-:W-:-:S02]  /*a5a0*/  FMUL.FTZ R136, R136, R156 ;  /* 0x0000009c88887220 */ /* 0x000fc40000410000 */
[----:B------:R-:W-:Y:S02]  /*a5b0*/  FMUL.FTZ R137, R137, R156 ;  /* 0x0000009c89897220 */ /* 0x000fe40000410000 */
[-C--:B------:R-:W-:Y:S02]  /*a5c0*/  FMUL.FTZ R138, R138, R203.reuse ;  /* 0x000000cb8a8a7220 */ /* 0x080fe40000410000 */
[----:B------:R-:W-:Y:S02]  /*a5d0*/  FMUL.FTZ R139, R139, R203 ;  /* 0x000000cb8b8b7220 */ /* 0x000fe40000410000 */
[--C-:B------:R-:W-:Y:S02]  /*a5e0*/  FFMA.FTZ R119, R39, c[0x0][0x23c], -R202.reuse ;  /* 0x00008f0027777a23 */ /* 0x100fe400000108ca */
[--C-:B------:R-:W-:Y:S02]  /*a5f0*/  FFMA.FTZ R113, R38, c[0x0][0x23c], -R202.reuse ;  /* 0x00008f0026717a23 */ /* 0x100fe400000108ca */
[----:B------:R-:W-:-:S02]  /*a600*/  FFMA.FTZ R118, R37, c[0x0][0x23c], -R202 ;  /* 0x00008f0025767a23 */ /* 0x000fc400000108ca */
[----:B------:R-:W3:Y:S01]  /*a610*/  LDSM.16.MT88.4 R36, [R211+0x4400] ;  /* 0x00440000d324783b */ /* 0x000ee20000004200 */
[----:B--2---:R-:W-:Y:S01]  /*a620*/  HMMA.16816.F32.BF16 R8, R20, R28, R8 ;  /* 0x0000001c1408723c */ /* 0x004fe20000041808 */
[----:B------:R-:W-:Y:S01]  /*a630*/  MOV R142, R45 ;  /* 0x0000002d008e7202 */ /* 0x000fe20000000f00 */
[----:B-----5:R-:W-:Y:S01]  /*a640*/  FMUL.FTZ R27, R163, R140 ;  /* 0x0000008ca31b7220 */ /* 0x020fe20000410000 */
[----:B------:R-:W-:Y:S01]  /*a650*/  MOV R143, R25 ;  /* 0x00000019008f7202 */ /* 0x000fe20000000f00 */
[----:B------:R-:W-:Y:S01]  /*a660*/  FMUL.FTZ R25, R161, R152 ;  /* 0x00000098a1197220 */ /* 0x000fe20000410000 */
[----:B------:R-:W-:-:S03]  /*a670*/  MOV R155, R46 ;  /* 0x0000002e009b7202 */ /* 0x000fc60000000f00 */
[----:B------:R-:W-:Y:S01]  /*a680*/  HMMA.16816.F32.BF16 R12, R20, R30, R12 ;  /* 0x0000001e140c723c */ /* 0x000fe2000004180c */
[----:B------:R-:W-:Y:S02]  /*a690*/  MOV R153, R44 ;  /* 0x0000002c00997202 */ /* 0x000fe40000000f00 */
[----:B------:R-:W-:Y:S01]  /*a6a0*/  MOV R157, R24 ;  /* 0x00000018009d7202 */ /* 0x000fe20000000f00 */
[----:B------:R-:W-:Y:S01]  /*a6b0*/  FMUL.FTZ R24, R160, R152 ;  /* 0x00000098a0187220 */ /* 0x000fe20000410000 */
[----:B------:R-:W-:-:S03]  /*a6c0*/  F2FP.BF16.PACK_AB R44, R200, R159 ;  /* 0x0000009fc82c723e */ /* 0x000fc600000010ff */
[----:B-1----:R-:W-:Y:S01]  /*a6d0*/  HMMA.16816.F32.BF16 R16, R20, R4, R16 ;  /* 0x000000041410723c */ /* 0x002fe20000041810 */
[----:B------:R-:W-:Y:S01]  /*a6e0*/  F2FP.BF16.PACK_AB R45, R199, R158 ;  /* 0x0000009ec72d723e */ /* 0x000fe200000010ff */
[-C--:B------:R-:W-:Y:S01]  /*a6f0*/  FMUL.FTZ R148, R148, R152.reuse ;  /* 0x0000009894947220 */ /* 0x080fe20000410000 */
[----:B------:R-:W-:Y:S01]  /*a700*/  F2FP.BF16.PACK_AB R46, R112, R179 ;  /* 0x000000b3702e723e */ /* 0x000fe200000010ff */
[----:B------:R-:W-:-:S04]  /*a710*/  FMUL.FTZ R149, R149, R152 ;  /* 0x0000009895957220 */ /* 0x000fc80000410000 */
[----:B------:R-:W-:Y:S01]  /*a720*/  HMMA.16816.F32.BF16 R20, R20, R6, R136 ;  /* 0x000000061414723c */ /* 0x000fe20000041888 */
[-C--:B------:R-:W-:Y:S02]  /*a730*/  FMUL.FTZ R150, R150, R140.reuse ;  /* 0x0000008c96967220 */ /* 0x080fe40000410000 */
[----:B------:R-:W-:-:S04]  /*a740*/  FMUL.FTZ R151, R151, R140 ;  /* 0x0000008c97977220 */ /* 0x000fc80000410000 */
[----:B------:R-:W-:Y:S01]  /*a750*/  MOV R136, R26 ;  /* 0x0000001a00887202 */ /* 0x000fe20000000f00 */
[----:B------:R-:W-:Y:S01]  /*a760*/  FMUL.FTZ R26, R162, R140 ;  /* 0x0000008ca21a7220 */ /* 0x000fe20000410000 */
[----:B------:R-:W-:Y:S02]  /*a770*/  MOV R138, R47 ;  /* 0x0000002f008a7202 */ /* 0x000fe40000000f00 */
[----:B------:R-:W-:Y:S01]  /*a780*/  F2FP.BF16.PACK_AB R47, R110, R117 ;  /* 0x000000756e2f723e */ /* 0x000fe200000010ff */
[----:B------:R-:W-:Y:S01]  /*a790*/  FFMA.FTZ R3, R123, c[0x0][0x23c], -R202 ;  /* 0x00008f007b037a23 */ /* 0x000fe200000108ca */
[----:B------:R-:W1:Y:S05]  /*a7a0*/  MUFU.EX2 R108, R108 ;  /* 0x0000006c006c7308 */ /* 0x000e6a0000000800 */
[C---:B------:R-:W-:Y:S03]  /*a7b0*/  HMMA.16816.F32.BF16 R24, R44.reuse, R28, R24 ;  /* 0x0000001c2c18723c */ /* 0x040fe60000041818 */
[----:B------:R-:W-:Y:S05]  /*a7c0*/  MUFU.EX2 R104, R104 ;  /* 0x0000006800687308 */ /* 0x000fea0000000800 */
[----:B------:R-:W-:Y:S03]  /*a7d0*/  HMMA.16816.F32.BF16 R28, R44, R30, R148 ;  /* 0x0000001e2c1c723c */ /* 0x000fe60000041894 */
[----:B------:R-:W-:Y:S01]  /*a7e0*/  MUFU.EX2 R103, R103 ;  /* 0x0000006700677308 */ /* 0x000fe20000000800 */
[----:B------:R-:W-:Y:S01]  /*a7f0*/  FMUL.FTZ R139, R99, c[0x0][0x23c] ;  /* 0x00008f00638b7a20 */ /* 0x000fe20000410000 */
[----:B------:R-:W-:-:S06]  /*a800*/  MOV R137, R41 ;  /* 0x0000002900897202 */ /* 0x000fcc0000000f00 */
[----:B------:R-:W-:Y:S01]  /*a810*/  MUFU.EX2 R107, R107 ;  /* 0x0000006b006b7308 */ /* 0x000fe20000000800 */
[----:B------:R-:W-:-:S07]  /*a820*/  FSETP.NEU.FTZ.AND P1, PT, R99, -INF , PT ;  /* 0xff8000006300780b */ /* 0x000fce0003f3d000 */
[----:B------:R-:W2:Y:S01]  /*a830*/  MUFU.EX2 R102, R102 ;  /* 0x0000006600667308 */ /* 0x000ea20000000800 */
[----:B------:R-:W-:-:S07]  /*a840*/  FMUL.FTZ R40, R144, R152 ;  /* 0x0000009890287220 */ /* 0x000fce0000410000 */
[----:B------:R-:W-:Y:S01]  /*a850*/  MUFU.EX2 R101, R101 ;  /* 0x0000006500657308 */ /* 0x000fe20000000800 */
[----:B------:R-:W-:-:S07]  /*a860*/  FMUL.FTZ R41, R145, R152 ;  /* 0x0000009891297220 */ /* 0x000fce0000410000 */
[----:B------:R-:W5:Y:S01]  /*a870*/  MUFU.EX2 R72, R72 ;  /* 0x0000004800487308 */ /* 0x000f620000000800 */
[----:B------:R-:W-:-:S07]  /*a880*/  FMUL.FTZ R42, R146, R140 ;  /* 0x0000008c922a7220 */ /* 0x000fce0000410000 */
[----:B------:R-:W-:Y:S01]  /*a890*/  MUFU.EX2 R106, R106 ;  /* 0x0000006a006a7308 */ /* 0x000fe20000000800 */
[----:B------:R-:W-:-:S07]  /*a8a0*/  FMUL.FTZ R43, R147, R140 ;  /* 0x0000008c932b7220 */ /* 0x000fce0000410000 */
[----:B------:R-:W1:Y:S08]  /*a8b0*/  MUFU.EX2 R2, R2 ;  /* 0x0000000200027308 */ /* 0x000e700000000800 */
[----:B------:R-:W-:Y:S08]  /*a8c0*/  MUFU.EX2 R105, R105 ;  /* 0x0000006900697308 */ /* 0x000ff00000000800 */
[----:B------:R-:W-:Y:S08]  /*a8d0*/  MUFU.EX2 R0, R0 ;  /* 0x0000000000007308 */ /* 0x000ff00000000800 */
[----:B------:R-:W-:Y:S08]  /*a8e0*/  MUFU.EX2 R119, R119 ;  /* 0x0000007700777308 */ /* 0x000ff00000000800 */
[----:B------:R-:W1:Y:S08]  /*a8f0*/  MUFU.EX2 R113, R113 ;  /* 0x0000007100717308 */ /* 0x000e700000000800 */
[----:B------:R-:W-:Y:S08]  /*a900*/  MUFU.EX2 R118, R118 ;  /* 0x0000007600767308 */ /* 0x000ff00000000800 */
[----:B------:R-:W3:Y:S01]  /*a910*/  MUFU.EX2 R3, R3 ;  /* 0x0000000300037308 */ /* 0x000ee20000000800 */
[----:B------:R-:W-:-:S02]  /*a920*/  FMUL.FTZ R132, R132, R152 ;  /* 0x0000009884847220 */ /* 0x000fc40000410000 */
[----:B------:R-:W-:Y:S02]  /*a930*/  FMUL.FTZ R133, R133, R152 ;  /* 0x0000009885857220 */ /* 0x000fe40000410000 */
[-C--:B------:R-:W-:Y:S02]  /*a940*/  FMUL.FTZ R134, R134, R140.reuse ;  /* 0x0000008c86867220 */ /* 0x080fe40000410000 */
[----:B------:R-:W-:Y:S01]  /*a950*/  FMUL.FTZ R135, R135, R140 ;  /* 0x0000008c87877220 */ /* 0x000fe20000410000 */
[----:B------:R-:W-:Y:S01]  /*a960*/  FSEL R139, R139, RZ, P1 ;  /* 0x000000ff8b8b7208 */ /* 0x000fe20000800000 */
[----:B------:R-:W-:Y:S01]  /*a970*/  HMMA.16816.F32.BF16 R40, R44, R4, R40 ;  /* 0x000000042c28723c */ /* 0x000fe20000041828 */
[----:B------:R-:W-:Y:S01]  /*a980*/  MOV R161, R51 ;  /* 0x0000003300a17202 */ /* 0x000fe20000000f00 */
[----:B------:R-:W-:Y:S01]  /*a990*/  FMUL.FTZ R154, R98, c[0x0][0x23c] ;  /* 0x00008f00629a7a20 */ /* 0x000fe20000410000 */
[----:B-1----:R-:W-:Y:S01]  /*a9a0*/  F2FP.BF16.PACK_AB R48, R108, R111 ;  /* 0x0000006f6c30723e */ /* 0x002fe200000010ff */
[----:B------:R-:W-:Y:S01]  /*a9b0*/  FFMA.FTZ R120, R50, c[0x0][0x23c], -R139 ;  /* 0x00008f0032787a23 */ /* 0x000fe2000001088b */
[----:B--2---:R-:W-:-:S02]  /*a9c0*/  F2FP.BF16.PACK_AB R49, R102, R107 ;  /* 0x0000006b6631723e */ /* 0x004fc400000010ff */
[----:B------:R-:W-:Y:S01]  /*a9d0*/  FSETP.NEU.FTZ.AND P0, PT, R98, -INF , PT ;  /* 0xff8000006200780b */ /* 0x000fe20003f1d000 */
[----:B------:R-:W-:Y:S01]  /*a9e0*/  HMMA.16816.F32.BF16 R4, R44, R6, R132 ;  /* 0x000000062c04723c */ /* 0x000fe20000041884 */
[----:B------:R-:W-:Y:S01]  /*a9f0*/  F2FP.BF16.PACK_AB R50, R103, R104 ;  /* 0x000000686732723e */ /* 0x000fe200000010ff */
[--C-:B------:R-:W-:Y:S01]  /*aa00*/  FFMA.FTZ R171, R171, c[0x0][0x23c], -R202.reuse ;  /* 0x00008f00abab7a23 */ /* 0x100fe200000108ca */
[----:B-----5:R-:W-:Y:S01]  /*aa10*/  F2FP.BF16.PACK_AB R51, R72, R101 ;  /* 0x000000654833723e */ /* 0x020fe200000010ff */
[--C-:B------:R-:W-:Y:S01]  /*aa20*/  FFMA.FTZ R182, R182, c[0x0][0x23c], -R202.reuse ;  /* 0x00008f00b6b67a23 */ /* 0x100fe200000108ca */
[----:B------:R-:W-:Y:S01]  /*aa30*/  MOV R141, R172 ;  /* 0x000000ac008d7202 */ /* 0x000fe20000000f00 */
[----:B------:R-:W-:Y:S01]  /*aa40*/  FFMA.FTZ R181, R181, c[0x0][0x23c], -R202 ;  /* 0x00008f00b5b57a23 */ /* 0x000fe200000108ca */
[----:B------:R-:W-:Y:S01]  /*aa50*/  F2FP.BF16.PACK_AB R44, R2, R106 ;  /* 0x0000006a022c723e */ /* 0x000fe200000010ff */
[----:B------:R-:W-:Y:S01]  /*aa60*/  MUFU.EX2 R96, R96 ;  /* 0x0000006000607308 */ /* 0x000fe20000000800 */
[----:B------:R-:W-:-:S07]  /*aa70*/  F2FP.BF16.PACK_AB R45, R113, R119 ;  /* 0x00000077712d723e */ /* 0x000fce00000010ff */
[----:B------:R-:W-:Y:S01]  /*aa80*/  MUFU.EX2 R95, R95 ;  /* 0x0000005f005f7308 */ /* 0x000fe20000000800 */
[----:B------:R-:W-:-:S07]  /*aa90*/  F2FP.BF16.PACK_AB R46, R0, R105 ;  /* 0x00000069002e723e */ /* 0x000fce00000010ff */
[----:B------:R-:W-:Y:S01]  /*aaa0*/  MUFU.EX2 R94, R94 ;  /* 0x0000005e005e7308 */ /* 0x000fe20000000800 */
[----:B---3--:R-:W-:Y:S01]  /*aab0*/  F2FP.BF16.PACK_AB R47, R3, R118 ;  /* 0x00000076032f723e */ /* 0x008fe200000010ff */
[----:B----4-:R-:W-:Y:S01]  /*aac0*/  HMMA.16816.F32.BF16 R24, R48, R32, R24 ;  /* 0x000000203018723c */ /* 0x010fe20000041818 */
[----:B------:R-:W-:-:S05]  /*aad0*/  FSEL R154, R154, RZ, P0 ;  /* 0x000000ff9a9a7208 */ /* 0x000fca0000000000 */
[----:B------:R-:W-:Y:S01]  /*aae0*/  MUFU.EX2 R93, R93 ;  /* 0x0000005d005d7308 */ /* 0x000fe20000000800 */
[----:B------:R-:W-:Y:S01]  /*aaf0*/  MOV R160, R173 ;  /* 0x000000ad00a07202 */ /* 0x000fe20000000f00 */
[C---:B------:R-:W-:Y:S06]  /*ab00*/  HMMA.16816.F32.BF16 R8, R44.reuse, R32, R8 ;  /* 0x000000202c08723c */ /* 0x040fec0000041808 */
[----:B------:R-:W-:Y:S08]  /*ab10*/  MUFU.EX2 R71, R71 ;  /* 0x0000004700477308 */ /* 0x000ff00000000800 */
[----:B------:R-:W-:Y:S01]  /*ab20*/  MUFU.EX2 R70, R70 ;  /* 0x0000004600467308 */ /* 0x000fe20000000800 */
[C---:B------:R-:W-:Y:S07]  /*ab30*/  HMMA.16816.F32.BF16 R12, R44.reuse, R34, R12 ;  /* 0x000000222c0c723c */ /* 0x040fee000004180c */
[----:B------:R-:W-:Y:S01]  /*ab40*/  MUFU.EX2 R69, R69 ;  /* 0x0000004500457308 */ /* 0x000fe20000000800 */
[C---:B------:R-:W-:Y:S07]  /*ab50*/  HMMA.16816.F32.BF16 R16, R44.reuse, R36, R16 ;  /* 0x000000242c10723c */ /* 0x040fee0000041810 */
[----:B------:R-:W-:Y:S01]  /*ab60*/  MUFU.EX2 R68, R68 ;  /* 0x0000004400447308 */ /* 0x000fe20000000800 */
[----:B------:R-:W-:Y:S01]  /*ab70*/  HMMA.16816.F32.BF16 R20, R44, R38, R20 ;  /* 0x000000262c14723c */ /* 0x000fe20000041814 */
[----:B------:R-:W1:Y:S01]  /*ab80*/  LDSM.16.MT88.4 R44, [R212+0x4800] ;  /* 0x00480000d42c783b */ /* 0x000e620000004200 */
[----:B------:R-:W-:-:S02]  /*ab90*/  FFMA.FTZ R168, R168, c[0x0][0x23c], -R202 ;  /* 0x00008f00a8a87a23 */ /* 0x000fc400000108ca */
[----:B------:R-:W-:Y:S01]  /*aba0*/  FFMA.FTZ R128, R128, c[0x0][0x23c], -R202 ;  /* 0x00008f0080807a23 */ /* 0x000fe200000108ca */
[----:B------:R-:W-:Y:S03]  /*abb0*/  LDSM.16.MT88.4 R148, [R212+0x5c00] ;  /* 0x005c0000d494783b */ /* 0x000fe60000004200 */
[----:B------:R-:W-:Y:S01]  /*abc0*/  HMMA.16816.F32.BF16 R28, R48, R34, R28 ;  /* 0x00000022301c723c */ /* 0x000fe2000004181c */
[----:B------:R-:W2:Y:S01]  /*abd0*/  LDSM.16.MT88.4 R32, [R211+0x4800] ;  /* 0x00480000d320783b */ /* 0x000ea20000004200 */
[--C-:B------:R-:W-:Y:S02]  /*abe0*/  FFMA.FTZ R123, R248, c[0x0][0x23c], -R154.reuse ;  /* 0x00008f00f87b7a23 */ /* 0x100fe4000001089a */
[--C-:B------:R-:W-:Y:S02]  /*abf0*/  FFMA.FTZ R124, R124, c[0x0][0x23c], -R154.reuse ;  /* 0x00008f007c7c7a23 */ /* 0x100fe4000001089a */
[----:B------:R-:W-:-:S02]  /*ac00*/  FFMA.FTZ R129, R129, c[0x0][0x23c], -R154 ;  /* 0x00008f0081817a23 */ /* 0x000fc4000001089a */
[----:B------:R-:W-:Y:S02]  /*ac10*/  FFMA.FTZ R173, R249, c[0x0][0x23c], -R154 ;  /* 0x00008f00f9ad7a23 */ /* 0x000fe4000001089a */
[----:B------:R-:W-:Y:S01]  /*ac20*/  FFMA.FTZ R172, R183, c[0x0][0x23c], -R202 ;  /* 0x00008f00b7ac7a23 */ /* 0x000fe200000108ca */
[----:B------:R-:W-:Y:S08]  /*ac30*/  MUFU.EX2 R123, R123 ;  /* 0x0000007b007b7308 */ /* 0x000ff00000000800 */
[----:B------:R-:W3:Y:S08]  /*ac40*/  MUFU.EX2 R124, R124 ;  /* 0x0000007c007c7308 */ /* 0x000ef00000000800 */
[----:B------:R-:W-:Y:S08]  /*ac50*/  MUFU.EX2 R129, R129 ;  /* 0x0000008100817308 */ /* 0x000ff00000000800 */
[----:B------:R-:W-:Y:S08]  /*ac60*/  MUFU.EX2 R173, R173 ;  /* 0x000000ad00ad7308 */ /* 0x000ff00000000800 */
[----:B------:R-:W-:Y:S08]  /*ac70*/  MUFU.EX2 R172, R172 ;  /* 0x000000ac00ac7308 */ /* 0x000ff00000000800 */
[----:B------:R-:W4:Y:S08]  /*ac80*/  MUFU.EX2 R171, R171 ;  /* 0x000000ab00ab7308 */ /* 0x000f300000000800 */
[----:B------:R-:W-:Y:S08]  /*ac90*/  MUFU.EX2 R182, R182 ;  /* 0x000000b600b67308 */ /* 0x000ff00000000800 */
[----:B------:R-:W5:Y:S01]  /*aca0*/  MUFU.EX2 R181, R181 ;  /* 0x000000b500b57308 */ /* 0x000f620000000800 */
[C---:B------:R-:W-:Y:S07]  /*acb0*/  HMMA.16816.F32.BF16 R40, R48.reuse, R36, R40 ;  /* 0x000000243028723c */ /* 0x040fee0000041828 */
[----:B---3--:R-:W-:Y:S01]  /*acc0*/  F2FP.BF16.PACK_AB R36, R124, R123 ;  /* 0x0000007b7c24723e */ /* 0x008fe200000010ff */
[----:B------:R-:W-:Y:S01]  /*acd0*/  HMMA.16816.F32.BF16 R4, R48, R38, R4 ;  /* 0x000000263004723c */ /* 0x000fe20000041804 */
[----:B----4-:R-:W-:-:S06]  /*ace0*/  F2FP.BF16.PACK_AB R37, R171, R172 ;  /* 0x000000acab25723e */ /* 0x010fcc00000010ff */
[----:B------:R-:W-:Y:S02]  /*acf0*/  F2FP.BF16.PACK_AB R38, R173, R129 ;  /* 0x00000081ad26723e */ /* 0x000fe400000010ff */
[----:B-----5:R-:W-:Y:S02]  /*ad00*/  F2FP.BF16.PACK_AB R39, R181, R182 ;  /* 0x000000b6b527723e */ /* 0x020fe400000010ff */
[----:B------:R-:W-:Y:S02]  /*ad10*/  F2FP.BF16.PACK_AB R48, R95, R96 ;  /* 0x000000605f30723e */ /* 0x000fe400000010ff */
[----:B------:R-:W-:Y:S02]  /*ad20*/  F2FP.BF16.PACK_AB R49, R70, R71 ;  /* 0x000000474631723e */ /* 0x000fe400000010ff */
[----:B------:R-:W-:Y:S02]  /*ad30*/  F2FP.BF16.PACK_AB R50, R93, R94 ;  /* 0x0000005e5d32723e */ /* 0x000fe400000010ff */
[----:B------:R-:W-:Y:S01]  /*ad40*/  F2FP.BF16.PACK_AB R51, R68, R69 ;  /* 0x000000454433723e */ /* 0x000fe200000010ff */
[C---:B-1----:R-:W-:Y:S08]  /*ad50*/  HMMA.16816.F32.BF16 R8, R36.reuse, R44, R8 ;  /* 0x0000002c2408723c */ /* 0x042ff00000041808 */
[C---:B------:R-:W-:Y:S08]  /*ad60*/  HMMA.16816.F32.BF16 R12, R36.reuse, R46, R12 ;  /* 0x0000002e240c723c */ /* 0x040ff0000004180c */
[C---:B--2---:R-:W-:Y:S08]  /*ad70*/  HMMA.16816.F32.BF16 R16, R36.reuse, R32, R16 ;  /* 0x000000202410723c */ /* 0x044ff00000041810 */
[----:B------:R-:W-:Y:S01]  /*ad80*/  HMMA.16816.F32.BF16 R20, R36, R34, R20 ;  /* 0x000000222414723c */ /* 0x000fe20000041814 */
[----:B------:R-:W1:Y:S07]  /*ad90*/  LDSM.16.MT88.4 R36, [R212+0x4c00] ;  /* 0x004c0000d424783b */ /* 0x000e6e0000004200 */
[C---:B------:R-:W-:Y:S08]  /*ada0*/  HMMA.16816.F32.BF16 R24, R48.reuse, R44, R24 ;  /* 0x0000002c3018723c */ /* 0x040ff00000041818 */
[----:B------:R-:W-:Y:S01]  /*adb0*/  HMMA.16816.F32.BF16 R28, R48, R46, R28 ;  /* 0x0000002e301c723c */ /* 0x000fe2000004181c */
[----:B------:R-:W2:Y:S01]  /*adc0*/  LDSM.16.MT88.4 R44, [R211+0x4c00] ;  /* 0x004c0000d32c783b */ /* 0x000ea20000004200 */
[----:B------:R-:W-:-:S02]  /*add0*/  FFMA.FTZ R194, R194, c[0x0][0x23c], -R154 ;  /* 0x00008f00c2c27a23 */ /* 0x000fc4000001089a */
[--C-:B------:R-:W-:Y:S02]  /*ade0*/  FFMA.FTZ R191, R191, c[0x0][0x23c], -R154.reuse ;  /* 0x00008f00bfbf7a23 */ /* 0x100fe4000001089a */
[--C-:B------:R-:W-:Y:S02]  /*adf0*/  FFMA.FTZ R193, R193, c[0x0][0x23c], -R154.reuse ;  /* 0x00008f00c1c17a23 */ /* 0x100fe4000001089a */
[----:B------:R-:W-:Y:S02]  /*ae00*/  FFMA.FTZ R195, R195, c[0x0][0x23c], -R154 ;  /* 0x00008f00c3c37a23 */ /* 0x000fe4000001089a */
[--C-:B------:R-:W-:Y:S02]  /*ae10*/  FFMA.FTZ R167, R167, c[0x0][0x23c], -R202.reuse ;  /* 0x00008f00a7a77a23 */ /* 0x100fe400000108ca */
[----:B------:R-:W-:Y:S01]  /*ae20*/  FFMA.FTZ R166, R166, c[0x0][0x23c], -R202 ;  /* 0x00008f00a6a67a23 */ /* 0x000fe200000108ca */
[----:B------:R-:W-:Y:S08]  /*ae30*/  MUFU.EX2 R92, R92 ;  /* 0x0000005c005c7308 */ /* 0x000ff00000000800 */
        /* <DEDUP_REMOVED lines=38> */
[--C-:B------:R-:W-:Y:S02]  /*b0a0*/  FFMA.FTZ R122, R122, c[0x0][0x23c], -R202.reuse ;  /* 0x00008f007a7a7a23 */ /* 0x100fe400000108ca */
[----:B------:R-:W-:-:S02]  /*b0b0*/  FFMA.FTZ R164, R164, c[0x0][0x23c], -R202 ;  /* 0x00008f00a4a47a23 */ /* 0x000fc400000108ca */
        /* <DEDUP_REMOVED lines=9> */
[C---:B------:R-:W-:Y:S08]  /*b150*/  HMMA.16816.F32.BF16 R40, R48.reuse, R44, R40 ;  /* 0x0000002c3028723c */ /* 0x040ff00000041828 */
[----:B------:R-:W-:Y:S01]  /*b160*/  HMMA.16816.F32.BF16 R4, R48, R46, R4 ;  /* 0x0000002e3004723c */ /* 0x000fe20000041804 */
[----:B------:R-:W2:Y:S06]  /*b170*/  LDSM.16.MT88.4 R44, [R212+0x5400] ;  /* 0x00540000d42c783b */ /* 0x000eac0000004200 */
[----:B---3--:R-:W-:-:S02]  /*b180*/  F2FP.BF16.PACK_AB R48, R190, R185 ;  /* 0x000000b9be30723e */ /* 0x008fc400000010ff */
[----:B----4-:R-:W-:Y:S02]  /*b190*/  F2FP.BF16.PACK_AB R49, R122, R131 ;  /* 0x000000837a31723e */ /* 0x010fe400000010ff */
[----:B------:R-:W-:Y:S02]  /*b1a0*/  F2FP.BF16.PACK_AB R50, R198, R197 ;  /* 0x000000c5c632723e */ /* 0x000fe400000010ff */
[----:B-----5:R-:W-:Y:S01]  /*b1b0*/  F2FP.BF16.PACK_AB R51, R170, R164 ;  /* 0x000000a4aa33723e */ /* 0x020fe200000010ff */
[----:B------:R-:W-:Y:S06]  /*b1c0*/  MUFU.EX2 R88, R88 ;  /* 0x0000005800587308 */ /* 0x000fec0000000800 */
[C---:B-1----:R-:W-:Y:S02]  /*b1d0*/  HMMA.16816.F32.BF16 R8, R48.reuse, R32, R8 ;  /* 0x000000203008723c */ /* 0x042fe40000041808 */
[----:B------:R-:W1:Y:S06]  /*b1e0*/  MUFU.EX2 R87, R87 ;  /* 0x0000005700577308 */ /* 0x000e6c0000000800 */
[C---:B------:R-:W-:Y:S02]  /*b1f0*/  HMMA.16816.F32.BF16 R12, R48.reuse, R34, R12 ;  /* 0x00000022300c723c */ /* 0x040fe4000004180c */
[----:B------:R-:W-:Y:S06]  /*b200*/  MUFU.EX2 R86, R86 ;  /* 0x0000005600567308 */ /* 0x000fec0000000800 */
[C---:B--2---:R-:W-:Y:S02]  /*b210*/  HMMA.16816.F32.BF16 R16, R48.reuse, R36, R16 ;  /* 0x000000243010723c */ /* 0x044fe40000041810 */
[----:B------:R-:W-:Y:S06]  /*b220*/  MUFU.EX2 R85, R85 ;  /* 0x0000005500557308 */ /* 0x000fec0000000800 */
[----:B------:R-:W-:Y:S01]  /*b230*/  HMMA.16816.F32.BF16 R20, R48, R38, R20 ;  /* 0x000000263014723c */ /* 0x000fe20000041814 */
[----:B------:R-:W2:Y:S01]  /*b240*/  LDSM.16.MT88.4 R48, [R211+0x5400] ;  /* 0x00540000d330783b */ /* 0x000ea20000004200 */
[----:B------:R-:W-:Y:S01]  /*b250*/  MUFU.EX2 R63, R63 ;  /* 0x0000003f003f7308 */ /* 0x000fe20000000800 */
[----:B------:R-:W-:-:S07]  /*b260*/  FFMA.FTZ R247, R247, c[0x0][0x23c], -R154 ;  /* 0x00008f00f7f77a23 */ /* 0x000fce000001089a */
[----:B------:R-:W3:Y:S01]  /*b270*/  MUFU.EX2 R62, R62 ;  /* 0x0000003e003e7308 */ /* 0x000ee20000000800 */
[----:B------:R-:W-:-:S07]  /*b280*/  FFMA.FTZ R180, R180, c[0x0][0x23c], -R154 ;  /* 0x00008f00b4b47a23 */ /* 0x000fce000001089a */
[----:B------:R-:W-:Y:S01]  /*b290*/  MUFU.EX2 R61, R61 ;  /* 0x0000003d003d7308 */ /* 0x000fe20000000800 */
[----:B------:R-:W-:-:S07]  /*b2a0*/  FFMA.FTZ R192, R192, c[0x0][0x23c], -R154 ;  /* 0x00008f00c0c07a23 */ /* 0x000fce000001089a */
[----:B------:R-:W4:Y:S01]  /*b2b0*/  MUFU.EX2 R60, R60 ;  /* 0x0000003c003c7308 */ /* 0x000f220000000800 */
[----:B------:R-:W-:Y:S02]  /*b2c0*/  FFMA.FTZ R249, R52, c[0x0][0x23c], -R154 ;  /* 0x00008f0034f97a23 */ /* 0x000fe4000001089a */
[--C-:B------:R-:W-:Y:S02]  /*b2d0*/  FFMA.FTZ R169, R169, c[0x0][0x23c], -R202.reuse ;  /* 0x00008f00a9a97a23 */ /* 0x100fe400000108ca */
[--C-:B------:R-:W-:Y:S02]  /*b2e0*/  FFMA.FTZ R165, R165, c[0x0][0x23c], -R202.reuse ;  /* 0x00008f00a5a57a23 */ /* 0x100fe400000108ca */
[--C-:B------:R-:W-:Y:S02]  /*b2f0*/  FFMA.FTZ R127, R127, c[0x0][0x23c], -R202.reuse ;  /* 0x00008f007f7f7a23 */ /* 0x100fe400000108ca */
[----:B------:R-:W-:Y:S02]  /*b300*/  FFMA.FTZ R130, R130, c[0x0][0x23c], -R202 ;  /* 0x00008f0082827a23 */ /* 0x000fe400000108ca */
[--C-:B------:R-:W-:Y:S01]  /*b310*/  FFMA.FTZ R132, R136, c[0x0][0x23c], -R139.reuse ;  /* 0x00008f0088847a23 */ /* 0x100fe2000001088b */
[----:B------:R-:W-:Y:S01]  /*b320*/  MUFU.EX2 R247, R247 ;  /* 0x000000f700f77308 */ /* 0x000fe20000000800 */
[----:B------:R-:W-:-:S02]  /*b330*/  FFMA.FTZ R136, R138, c[0x0][0x23c], -R139 ;  /* 0x00008f008a887a23 */ /* 0x000fc4000001088b */
[--C-:B------:R-:W-:Y:S02]  /*b340*/  FFMA.FTZ R135, R143, c[0x0][0x23c], -R154.reuse ;  /* 0x00008f008f877a23 */ /* 0x100fe4000001089a */
[----:B------:R-:W-:Y:S02]  /*b350*/  FFMA.FTZ R138, R252, c[0x0][0x23c], -R154 ;  /* 0x00008f00fc8a7a23 */ /* 0x000fe4000001089a */
[----:B------:R-:W-:Y:S01]  /*b360*/  FFMA.FTZ R152, R246, R152, R159 ;  /* 0x00000098f6987223 */ /* 0x000fe2000001009f */
[----:B------:R-:W5:Y:S01]  /*b370*/  MUFU.EX2 R180, R180 ;  /* 0x000000b400b47308 */ /* 0x000f620000000800 */
[----:B------:R-:W-:Y:S02]  /*b380*/  FFMA.FTZ R140, R245, R140, R158 ;  /* 0x0000008cf58c7223 */ /* 0x000fe4000001009e */
[----:B------:R-:W-:Y:S02]  /*b390*/  FFMA.FTZ R143, R244, R156, R157 ;  /* 0x0000009cf48f7223 */ /* 0x000fe4000001009d */
[----:B------:R-:W-:-:S02]  /*b3a0*/  FFMA.FTZ R201, R239, R203, R201 ;  /* 0x000000cbefc97223 */ /* 0x000fc400000100c9 */
[--C-:B------:R-:W-:Y:S01]  /*b3b0*/  FFMA.FTZ R183, R161, c[0x0][0x23c], -R139.reuse ;  /* 0x00008f00a1b77a23 */ /* 0x100fe2000001088b */
[----:B------:R-:W-:Y:S01]  /*b3c0*/  MUFU.EX2 R192, R192 ;  /* 0x000000c000c07308 */ /* 0x000fe20000000800 */
[--C-:B------:R-:W-:Y:S02]  /*b3d0*/  FFMA.FTZ R248, R160, c[0x0][0x23c], -R139.reuse ;  /* 0x00008f00a0f87a23 */ /* 0x100fe4000001088b */
[--C-:B------:R-:W-:Y:S02]  /*b3e0*/  FFMA.FTZ R251, R251, c[0x0][0x23c], -R139.reuse ;  /* 0x00008f00fbfb7a23 */ /* 0x100fe4000001088b */
[--C-:B------:R-:W-:Y:S02]  /*b3f0*/  FFMA.FTZ R142, R142, c[0x0][0x23c], -R139.reuse ;  /* 0x00008f008e8e7a23 */ /* 0x100fe4000001088b */
[----:B------:R-:W-:Y:S01]  /*b400*/  FFMA.FTZ R141, R141, c[0x0][0x23c], -R139 ;  /* 0x00008f008d8d7a23 */ /* 0x000fe2000001088b */
[----:B------:R-:W-:Y:S01]  /*b410*/  MUFU.EX2 R249, R249 ;  /* 0x000000f900f97308 */ /* 0x000fe20000000800 */
[--C-:B------:R-:W-:Y:S01]  /*b420*/  FFMA.FTZ R252, R137, c[0x0][0x23c], -R154.reuse ;  /* 0x00008f0089fc7a23 */ /* 0x100fe2000001089a */
[----:B-1----:R-:W-:Y:S01]  /*b430*/  F2FP.BF16.PACK_AB R52, R87, R88 ;  /* 0x000000585734723e */ /* 0x002fe200000010ff */
[--C-:B------:R-:W-:Y:S01]  /*b440*/  FFMA.FTZ R144, R53, c[0x0][0x23c], -R154.reuse ;  /* 0x00008f0035907a23 */ /* 0x100fe2000001089a */
[----:B---3--:R-:W-:Y:S01]  /*b450*/  F2FP.BF16.PACK_AB R53, R62, R63 ;  /* 0x0000003f3e35723e */ /* 0x008fe200000010ff */
[----:B------:R-:W-:-:S03]  /*b460*/  FFMA.FTZ R139, R55, c[0x0][0x23c], -R154 ;  /* 0x00008f00378b7a23 */ /* 0x000fc6000001089a */
[----:B------:R-:W-:Y:S01]  /*b470*/  MUFU.EX2 R169, R169 ;  /* 0x000000a900a97308 */ /* 0x000fe20000000800 */
[----:B------:R-:W-:Y:S01]  /*b480*/  FFMA.FTZ R137, R54, c[0x0][0x23c], -R154 ;  /* 0x00008f0036897a23 */ /* 0x000fe2000001089a */
[----:B------:R-:W-:Y:S01]  /*b490*/  F2FP.BF16.PACK_AB R54, R85, R86 ;  /* 0x000000565536723e */ /* 0x000fe200000010ff */
[----:B------:R-:W-:Y:S01]  /*b4a0*/  FADD.FTZ R152, R200, R152 ;  /* 0x00000098c8987221 */ /* 0x000fe20000010000 */
[----:B----4-:R-:W-:-:S04]  /*b4b0*/  F2FP.BF16.PACK_AB R55, R60, R61 ;  /* 0x0000003d3c37723e */ /* 0x010fc800000010ff */
[----:B------:R-:W1:Y:S01]  /*b4c0*/  MUFU.EX2 R165, R165 ;  /* 0x000000a500a57308 */ /* 0x000e620000000800 */
[----:B------:R-:W-:Y:S02]  /*b4d0*/  FADD.FTZ R140, R199, R140 ;  /* 0x0000008cc78c7221 */ /* 0x000fe40000010000 */
[----:B------:R-:W-:-:S05]  /*b4e0*/  FADD.FTZ R143, R184, R143 ;  /* 0x0000008fb88f7221 */ /* 0x000fca0000010000 */
[----:B------:R-:W-:Y:S01]  /*b4f0*/  MUFU.EX2 R127, R127 ;  /* 0x0000007f007f7308 */ /* 0x000fe20000000800 */
[----:B------:R-:W-:-:S07]  /*b500*/  FADD.FTZ R178, R178, R201 ;  /* 0x000000c9b2b27221 */ /* 0x000fce0000010000 */
[----:B------:R-:W3:Y:S01]  /*b510*/  MUFU.EX2 R130, R130 ;  /* 0x0000008200827308 */ /* 0x000ee20000000800 */
        /* <DEDUP_REMOVED lines=8> */
[----:B------:R-:W-:Y:S02]  /*b5a0*/  FFMA.FTZ R32, R126, c[0x0][0x23c], -R202 ;  /* 0x00008f007e207a23 */ /* 0x000fe400000108ca */
[----:B------:R-:W-:Y:S01]  /*b5b0*/  FADD.FTZ R114, R114, R178 ;  /* 0x000000b272727221 */ /* 0x000fe20000010000 */
[----:B------:R4:W-:Y:S01]  /*b5c0*/  MUFU.EX2 R245, R139 ;  /* 0x0000008b00f57308 */ /* 0x0009e20000000800 */
[----:B------:R-:W-:Y:S01]  /*b5d0*/  HMMA.16816.F32.BF16 R40, R52, R36, R40 ;  /* 0x000000243428723c */ /* 0x000fe20000041828 */
[----:B------:R-:W-:Y:S02]  /*b5e0*/  FADD.FTZ R111, R111, R179 ;  /* 0x000000b36f6f7221 */ /* 0x000fe40000010000 */
[----:B------:R-:W-:Y:S02]  /*b5f0*/  FADD.FTZ R110, R107, R110 ;  /* 0x0000006e6b6e7221 */ /* 0x000fe40000010000 */
[----:B------:R-:W-:-:S02]  /*b600*/  FADD.FTZ R109, R106, R109 ;  /* 0x0000006d6a6d7221 */ /* 0x000fc40000010000 */
[----:B-----5:R-:W-:Y:S01]  /*b610*/  F2FP.BF16.PACK_AB R36, R180, R247 ;  /* 0x000000f7b424723e */ /* 0x020fe200000010ff */
[----:B------:R-:W-:Y:S01]  /*b620*/  HMMA.16816.F32.BF16 R4, R52, R38, R4 ;  /* 0x000000263404723c */ /* 0x000fe20000041804 */
[----:B-1----:R-:W-:Y:S01]  /*b630*/  F2FP.BF16.PACK_AB R37, R165, R169 ;  /* 0x000000a9a525723e */ /* 0x002fe200000010ff */
[----:B------:R-:W-:Y:S02]  /*b640*/  FADD.FTZ R114, R119, R114 ;  /* 0x0000007277727221 */ /* 0x000fe40000010000 */
[----:B----4-:R-:W-:-:S04]  /*b650*/  FFMA.FTZ R139, R125, c[0x0][0x23c], -R202 ;  /* 0x00008f007d8b7a23 */ /* 0x010fc800000108ca */
[----:B------:R-:W-:Y:S01]  /*b660*/  HMMA.16816.F32.BF16 R28, R52, R34, R28 ;  /* 0x00000022341c723c */ /* 0x000fe2000004181c */
[----:B------:R-:W-:Y:S01]  /*b670*/  F2FP.BF16.PACK_AB R38, R249, R192 ;  /* 0x000000c0f926723e */ /* 0x000fe200000010ff */
[----:B------:R1:W-:Y:S01]  /*b680*/  MUFU.EX2 R125, R32 ;  /* 0x00000020007d7308 */ /* 0x0003e20000000800 */
[----:B---3--:R-:W-:Y:S01]  /*b690*/  F2FP.BF16.PACK_AB R39, R130, R127 ;  /* 0x0000007f8227723e */ /* 0x008fe200000010ff */
[----:B------:R-:W-:Y:S02]  /*b6a0*/  FADD.FTZ R111, R108, R111 ;  /* 0x0000006f6c6f7221 */ /* 0x000fe40000010000 */
[----:B------:R-:W-:Y:S02]  /*b6b0*/  FADD.FTZ R110, R102, R110 ;  /* 0x0000006e666e7221 */ /* 0x000fe40000010000 */
[----:B------:R-:W-:Y:S02]  /*b6c0*/  FADD.FTZ R109, R2, R109 ;  /* 0x0000006d026d7221 */ /* 0x000fe40000010000 */
[----:B------:R-:W-:Y:S01]  /*b6d0*/  FADD.FTZ R114, R113, R114 ;  /* 0x0000007271727221 */ /* 0x000fe20000010000 */
[C---:B------:R-:W-:Y:S01]  /*b6e0*/  HMMA.16816.F32.BF16 R8, R36.reuse, R44, R8 ;  /* 0x0000002c2408723c */ /* 0x040fe20000041808 */
[----:B-1----:R-:W1:Y:S07]  /*b6f0*/  LDSM.16.MT88.4 R32, [R212+0x5800] ;  /* 0x00580000d420783b */ /* 0x002e6e0000004200 */
[----:B------:R-:W-:Y:S01]  /*b700*/  HMMA.16816.F32.BF16 R12, R36, R46, R12 ;  /* 0x0000002e240c723c */ /* 0x000fe2000004180c */
[----:B------:R-:W-:Y:S01]  /*b710*/  FADD.FTZ R111, R104, R111 ;  /* 0x0000006f686f7221 */ /* 0x000fe20000010000 */
[----:B------:R-:W-:Y:S01]  /*b720*/  MUFU.EX2 R84, R84 ;  /* 0x0000005400547308 */ /* 0x000fe20000000800 */
[----:B------:R-:W-:-:S02]  /*b730*/  FADD.FTZ R101, R101, R110 ;  /* 0x0000006e65657221 */ /* 0x000fc40000010000 */
[----:B------:R-:W-:Y:S02]  /*b740*/  FADD.FTZ R105, R105, R109 ;  /* 0x0000006d69697221 */ /* 0x000fe40000010000 */
[----:B------:R-:W-:Y:S01]  /*b750*/  FADD.FTZ R118, R118, R114 ;  /* 0x0000007276767221 */ /* 0x000fe20000010000 */
[----:B--2---:R-:W-:Y:S02]  /*b760*/  HMMA.16816.F32.BF16 R16, R36, R48, R16 ;  /* 0x000000302410723c */ /* 0x004fe40000041810 */
[----:B------:R-:W2:Y:S01]  /*b770*/  MUFU.EX2 R83, R83 ;  /* 0x0000005300537308 */ /* 0x000ea20000000800 */
[----:B------:R-:W-:-:S05]  /*b780*/  FFMA.FTZ R126, R174, c[0x0][0x23c], -R202 ;  /* 0x00008f00ae7e7a23 */ /* 0x000fca00000108ca */
[----:B------:R-:W-:Y:S01]  /*b790*/  HMMA.16816.F32.BF16 R20, R36, R50, R20 ;  /* 0x000000322414723c */ /* 0x000fe20000041814 */
[----:B------:R-:W3:Y:S01]  /*b7a0*/  LDSM.16.MT88.4 R36, [R211+0x5800] ;  /* 0x00580000d324783b */ /* 0x000ee20000004200 */
[----:B------:R-:W-:Y:S01]  /*b7b0*/  MUFU.EX2 R82, R82 ;  /* 0x0000005200527308 */ /* 0x000fe20000000800 */
[--C-:B------:R-:W-:Y:S02]  /*b7c0*/  FFMA.FTZ R121, R121, c[0x0][0x23c], -R202.reuse ;  /* 0x00008f0079797a23 */ /* 0x100fe400000108ca */
[----:B------:R-:W-:Y:S02]  /*b7d0*/  FFMA.FTZ R174, R176, c[0x0][0x23c], -R202 ;  /* 0x00008f00b0ae7a23 */ /* 0x000fe400000108ca */
[----:B------:R-:W-:-:S03]  /*b7e0*/  FADD.FTZ R103, R103, R111 ;  /* 0x0000006f67677221 */ /* 0x000fc60000010000 */
[----:B------:R-:W-:Y:S01]  /*b7f0*/  MUFU.EX2 R81, R81 ;  /* 0x0000005100517308 */ /* 0x000fe20000000800 */
[----:B------:R-:W-:Y:S02]  /*b800*/  FADD.FTZ R101, R72, R101 ;  /* 0x0000006548657221 */ /* 0x000fe40000010000 */
[----:B------:R-:W-:Y:S02]  /*b810*/  FADD.FTZ R105, R0, R105 ;  /* 0x0000006900697221 */ /* 0x000fe40000010000 */
[----:B------:R-:W-:-:S03]  /*b820*/  FADD.FTZ R118, R3, R118 ;  /* 0x0000007603767221 */ /* 0x000fc60000010000 */
[----:B------:R-:W-:Y:S01]  /*b830*/  MUFU.EX2 R59, R59 ;  /* 0x0000003b003b7308 */ /* 0x000fe20000000800 */
[----:B------:R-:W-:-:S07]  /*b840*/  FADD.FTZ R103, R96, R103 ;  /* 0x0000006760677221 */ /* 0x000fce0000010000 */
[----:B------:R-:W4:Y:S01]  /*b850*/  MUFU.EX2 R58, R58 ;  /* 0x0000003a003a7308 */ /* 0x000f220000000800 */
[----:B------:R-:W-:-:S07]  /*b860*/  FADD.FTZ R101, R71, R101 ;  /* 0x0000006547657221 */ /* 0x000fce0000010000 */
[----:B------:R-:W-:Y:S01]  /*b870*/  MUFU.EX2 R57, R57 ;  /* 0x0000003900397308 */ /* 0x000fe20000000800 */
[----:B------:R-:W-:-:S07]  /*b880*/  FADD.FTZ R105, R123, R105 ;  /* 0x000000697b697221 */ /* 0x000fce0000010000 */
[----:B------:R-:W5:Y:S01]  /*b890*/  MUFU.EX2 R56, R56 ;  /* 0x0000003800387308 */ /* 0x000f620000000800 */
[----:B------:R-:W-:Y:S02]  /*b8a0*/  FADD.FTZ R118, R172, R118 ;  /* 0x00000076ac767221 */ /* 0x000fe40000010000 */
[----:B------:R-:W-:Y:S02]  /*b8b0*/  FADD.FTZ R103, R95, R103 ;  /* 0x000000675f677221 */ /* 0x000fe40000010000 */
[----:B------:R-:W-:-:S03]  /*b8c0*/  FADD.FTZ R101, R70, R101 ;  /* 0x0000006546657221 */ /* 0x000fc60000010000 */
[----:B------:R-:W1:Y:S01]  /*b8d0*/  MUFU.EX2 R244, R144 ;  /* 0x0000009000f47308 */ /* 0x000e620000000800 */
[----:B------:R-:W-:Y:S02]  /*b8e0*/  FADD.FTZ R105, R124, R105 ;  /* 0x000000697c697221 */ /* 0x000fe40000010000 */
[----:B------:R-:W-:-:S05]  /*b8f0*/  FADD.FTZ R118, R171, R118 ;  /* 0x00000076ab767221 */ /* 0x000fca0000010000 */
[----:B------:R1:W-:Y:S01]  /*b900*/  MUFU.EX2 R246, R138 ;  /* 0x0000008a00f67308 */ /* 0x0003e20000000800 */
[----:B------:R-:W-:-:S07]  /*b910*/  FADD.FTZ R103, R94, R103 ;  /* 0x000000675e677221 */ /* 0x000fce0000010000 */
[----:B------:R-:W-:Y:S01]  /*b920*/  MUFU.EX2 R252, R252 ;  /* 0x000000fc00fc7308 */ /* 0x000fe20000000800 */
[----:B------:R-:W-:-:S07]  /*b930*/  FADD.FTZ R101, R69, R101 ;  /* 0x0000006545657221 */ /* 0x000fce0000010000 */
[----:B------:R-:W1:Y:S01]  /*b940*/  MUFU.EX2 R121, R121 ;  /* 0x0000007900797308 */ /* 0x000e620000000800 */
[----:B------:R-:W-:-:S07]  /*b950*/  FADD.FTZ R105, R129, R105 ;  /* 0x0000006981697221 */ /* 0x000fce0000010000 */
[----:B------:R-:W-:Y:S01]  /*b960*/  MUFU.EX2 R126, R126 ;  /* 0x0000007e007e7308 */ /* 0x000fe20000000800 */
[----:B------:R-:W-:-:S07]  /*b970*/  FADD.FTZ R118, R182, R118 ;  /* 0x00000076b6767221 */ /* 0x000fce0000010000 */
[----:B------:R-:W1:Y:S01]  /*b980*/  MUFU.EX2 R174, R174 ;  /* 0x000000ae00ae7308 */ /* 0x000e620000000800 */
[----:B--2---:R-:W-:Y:S02]  /*b990*/  F2FP.BF16.PACK_AB R52, R83, R84 ;  /* 0x000000545334723e */ /* 0x004fe400000010ff */
[----:B----4-:R-:W-:Y:S02]  /*b9a0*/  F2FP.BF16.PACK_AB R53, R58, R59 ;  /* 0x0000003b3a35723e */ /* 0x010fe400000010ff */
[----:B------:R-:W-:Y:S02]  /*b9b0*/  F2FP.BF16.PACK_AB R54, R81, R82 ;  /* 0x000000525136723e */ /* 0x000fe400000010ff */
[----:B-----5:R-:W-:Y:S01]  /*b9c0*/  F2FP.BF16.PACK_AB R55, R56, R57 ;  /* 0x000000393837723e */ /* 0x020fe200000010ff */
[----:B------:R-:W-:Y:S02]  /*b9d0*/  FADD.FTZ R103, R93, R103 ;  /* 0x000000675d677221 */ /* 0x000fe40000010000 */
[----:B------:R-:W-:-:S02]  /*b9e0*/  FADD.FTZ R101, R68, R101 ;  /* 0x0000006544657221 */ /* 0x000fc40000010000 */
[----:B------:R-:W-:Y:S02]  /*b9f0*/  FADD.FTZ R105, R173, R105 ;  /* 0x00000069ad697221 */ /* 0x000fe40000010000 */
[----:B------:R-:W-:Y:S01]  /*ba00*/  FADD.FTZ R118, R181, R118 ;  /* 0x00000076b5767221 */ /* 0x000fe20000010000 */
[C---:B------:R-:W-:Y:S01]  /*ba10*/  HMMA.16816.F32.BF16 R24, R52.reuse, R44, R24 ;  /* 0x0000002c3418723c */ /* 0x040fe20000041818 */
[----:B-1----:R-:W-:Y:S01]  /*ba20*/  FFMA.FTZ R138, R175, c[0x0][0x23c], -R202 ;  /* 0x00008f00af8a7a23 */ /* 0x002fe200000108ca */
[----:B------:R-:W-:Y:S01]  /*ba30*/  MUFU.EX2 R80, R80 ;  /* 0x0000005000507308 */ /* 0x000fe20000000800 */
[----:B------:R-:W-:Y:S02]  /*ba40*/  FADD.FTZ R103, R92, R103 ;  /* 0x000000675c677221 */ /* 0x000fe40000010000 */
[----:B------:R-:W-:Y:S02]  /*ba50*/  FADD.FTZ R101, R67, R101 ;  /* 0x0000006543657221 */ /* 0x000fe40000010000 */
[----:B------:R-:W-:Y:S01]  /*ba60*/  FADD.FTZ R105, R194, R105 ;  /* 0x00000069c2697221 */ /* 0x000fe20000010000 */
[----:B------:R-:W-:Y:S01]  /*ba70*/  HMMA.16816.F32.BF16 R28, R52, R46, R28 ;  /* 0x0000002e341c723c */ /* 0x000fe2000004181c */
[----:B------:R-:W-:Y:S01]  /*ba80*/  FADD.FTZ R118, R168, R118 ;  /* 0x00000076a8767221 */ /* 0x000fe20000010000 */
[----:B------:R-:W1:Y:S01]  /*ba90*/  MUFU.EX2 R79, R79 ;  /* 0x0000004f004f7308 */ /* 0x000e620000000800 */
[----:B------:R-:W-:-:S02]  /*baa0*/  F2FP.BF16.PACK_AB R44, R245, R244 ;  /* 0x000000f4f52c723e */ /* 0x000fc400000010ff */
[----:B------:R-:W-:Y:S02]  /*bab0*/  F2FP.BF16.PACK_AB R45, R125, R121 ;  /* 0x000000797d2d723e */ /* 0x000fe400000010ff */
[----:B------:R-:W-:Y:S02]  /*bac0*/  F2FP.BF16.PACK_AB R46, R252, R246 ;  /* 0x000000f6fc2e723e */ /* 0x000fe400000010ff */
[----:B------:R-:W-:Y:S01]  /*bad0*/  F2FP.BF16.PACK_AB R47, R174, R126 ;  /* 0x0000007eae2f723e */ /* 0x000fe200000010ff */
        /* <DEDUP_REMOVED lines=9> */
[--C-:B------:R-:W-:Y:S02]  /*bb70*/  FFMA.FTZ R133, R155, c[0x0][0x23c], -R154.reuse ;  /* 0x00008f009b857a23 */ /* 0x100fe4000001089a */
[----:B------:R-:W-:-:S05]  /*bb80*/  FFMA.FTZ R134, R153, c[0x0][0x23c], -R154 ;  /* 0x00008f0099867a23 */ /* 0x000fca000001089a */
[----:B------:R-:W2:Y:S01]  /*bb90*/  MUFU.EX2 R183, R183 ;  /* 0x000000b700b77308 */ /* 0x000ea20000000800 */
[----:B------:R-:W-:-:S07]  /*bba0*/  FADD.FTZ R103, R90, R103 ;  /* 0x000000675a677221 */ /* 0x000fce0000010000 */
[----:B------:R-:W-:Y:S01]  /*bbb0*/  MUFU.EX2 R248, R248 ;  /* 0x000000f800f87308 */ /* 0x000fe20000000800 */
[----:B------:R-:W-:-:S07]  /*bbc0*/  FADD.FTZ R101, R65, R101 ;  /* 0x0000006541657221 */ /* 0x000fce0000010000 */
[----:B------:R-:W4:Y:S01]  /*bbd0*/  MUFU.EX2 R175, R132 ;  /* 0x0000008400af7308 */ /* 0x000f220000000800 */
[----:B------:R-:W-:Y:S01]  /*bbe0*/  FADD.FTZ R105, R193, R105 ;  /* 0x00000069c1697221 */ /* 0x000fe20000010000 */
[----:B------:R-:W-:Y:S01]  /*bbf0*/  HMMA.16816.F32.BF16 R40, R52, R48, R40 ;  /* 0x000000303428723c */ /* 0x000fe20000041828 */
[----:B------:R-:W-:Y:S02]  /*bc00*/  FADD.FTZ R118, R167, R118 ;  /* 0x00000076a7767221 */ /* 0x000fe40000010000 */
[----:B------:R-:W-:-:S03]  /*bc10*/  FADD.FTZ R103, R89, R103 ;  /* 0x0000006759677221 */ /* 0x000fc60000010000 */
[----:B------:R-:W-:Y:S02]  /*bc20*/  MUFU.EX2 R48, R137 ;  /* 0x0000008900307308 */ /* 0x000fe40000000800 */
[----:B------:R-:W-:Y:S01]  /*bc30*/  HMMA.16816.F32.BF16 R4, R52, R50, R4 ;  /* 0x000000323404723c */ /* 0x000fe20000041804 */
[----:B------:R-:W-:Y:S02]  /*bc40*/  FADD.FTZ R101, R64, R101 ;  /* 0x0000006540657221 */ /* 0x000fe40000010000 */
[----:B------:R-:W-:-:S03]  /*bc50*/  FADD.FTZ R105, R195, R105 ;  /* 0x00000069c3697221 */ /* 0x000fc60000010000 */
[----:B------:R-:W-:Y:S02]  /*bc60*/  MUFU.EX2 R49, R135 ;  /* 0x0000008700317308 */ /* 0x000fe40000000800 */
[----:B------:R-:W-:Y:S01]  /*bc70*/  HMMA.16816.F32.BF16 R12, R44, R34, R12 ;  /* 0x000000222c0c723c */ /* 0x000fe2000004180c */
[----:B------:R-:W-:-:S05]  /*bc80*/  FADD.FTZ R118, R166, R118 ;  /* 0x00000076a6767221 */ /* 0x000fca0000010000 */
[----:B------:R-:W-:Y:S01]  /*bc90*/  MUFU.EX2 R50, R133 ;  /* 0x0000008500327308 */ /* 0x000fe20000000800 */
[----:B------:R-:W-:Y:S01]  /*bca0*/  FADD.FTZ R103, R88, R103 ;  /* 0x0000006758677221 */ /* 0x000fe20000010000 */
[C---:B------:R-:W-:Y:S06]  /*bcb0*/  HMMA.16816.F32.BF16 R8, R44.reuse, R32, R8 ;  /* 0x000000202c08723c */ /* 0x040fec0000041808 */
[----:B------:R5:W-:Y:S01]  /*bcc0*/  MUFU.EX2 R51, R134 ;  /* 0x0000008600337308 */ /* 0x000be20000000800 */
[----:B------:R-:W-:Y:S01]  /*bcd0*/  FADD.FTZ R101, R63, R101 ;  /* 0x000000653f657221 */ /* 0x000fe20000010000 */
[C---:B---3--:R-:W-:Y:S06]  /*bce0*/  HMMA.16816.F32.BF16 R16, R44.reuse, R36, R16 ;  /* 0x000000242c10723c */ /* 0x048fec0000041810 */
[----:B------:R-:W-:Y:S01]  /*bcf0*/  MUFU.EX2 R52, R139 ;  /* 0x0000008b00347308 */ /* 0x000fe20000000800 */
[----:B------:R-:W-:Y:S01]  /*bd00*/  FADD.FTZ R105, R185, R105 ;  /* 0x00000069b9697221 */ /* 0x000fe20000010000 */
[----:B------:R-:W-:Y:S06]  /*bd10*/  HMMA.16816.F32.BF16 R20, R44, R38, R20 ;  /* 0x000000262c14723c */ /* 0x000fec0000041814 */
[----:B------:R-:W3:Y:S01]  /*bd20*/  MUFU.EX2 R53, R138 ;  /* 0x0000008a00357308 */ /* 0x000ee20000000800 */
[----:B-----5:R-:W5:Y:S01]  /*bd30*/  LDSM.16.MT88.4 R132, [R211+0x5c00] ;  /* 0x005c0000d384783b */ /* 0x020f620000004200 */
[----:B------:R-:W-:-:S06]  /*bd40*/  FADD.FTZ R118, R131, R118 ;  /* 0x0000007683767221 */ /* 0x000fcc0000010000 */
[----:B------:R-:W-:Y:S01]  /*bd50*/  MUFU.EX2 R177, R177 ;  /* 0x000000b100b17308 */ /* 0x000fe20000000800 */
[----:B-1----:R-:W-:-:S07]  /*bd60*/  F2FP.BF16.PACK_AB R44, R79, R80 ;  /* 0x000000504f2c723e */ /* 0x002fce00000010ff */
[----:B------:R-:W1:Y:S01]  /*bd70*/  MUFU.EX2 R196, R196 ;  /* 0x000000c400c47308 */ /* 0x000e620000000800 */
[----:B--2---:R-:W-:Y:S02]  /*bd80*/  F2FP.BF16.PACK_AB R45, R183, R120 ;  /* 0x00000078b72d723e */ /* 0x004fe400000010ff */
[----:B------:R-:W-:Y:S02]  /*bd90*/  F2FP.BF16.PACK_AB R46, R77, R78 ;  /* 0x0000004e4d2e723e */ /* 0x000fe400000010ff */
[----:B----4-:R-:W-:Y:S01]  /*bda0*/  F2FP.BF16.PACK_AB R47, R175, R248 ;  /* 0x000000f8af2f723e */ /* 0x010fe200000010ff */
[----:B------:R-:W-:Y:S02]  /*bdb0*/  FADD.FTZ R103, R87, R103 ;  /* 0x0000006757677221 */ /* 0x000fe40000010000 */
[----:B------:R-:W-:Y:S02]  /*bdc0*/  FADD.FTZ R101, R62, R101 ;  /* 0x000000653e657221 */ /* 0x000fe40000010000 */
[----:B------:R-:W-:-:S02]  /*bdd0*/  FADD.FTZ R105, R190, R105 ;  /* 0x00000069be697221 */ /* 0x000fc40000010000 */
[----:B------:R-:W-:Y:S01]  /*bde0*/  FADD.FTZ R118, R122, R118 ;  /* 0x000000767a767221 */ /* 0x000fe20000010000 */
[----:B------:R-:W-:Y:S01]  /*bdf0*/  HMMA.16816.F32.BF16 R24, R44, R32, R24 ;  /* 0x000000202c18723c */ /* 0x000fe20000041818 */
[----:B------:R-:W-:Y:S01]  /*be00*/  FADD.FTZ R103, R86, R103 ;  /* 0x0000006756677221 */ /* 0x000fe20000010000 */
[----:B------:R2:W-:Y:S01]  /*be10*/  MUFU.EX2 R32, R136 ;  /* 0x0000008800207308 */ /* 0x0005e20000000800 */
[----:B------:R-:W-:Y:S02]  /*be20*/  FADD.FTZ R101, R61, R101 ;  /* 0x000000653d657221 */ /* 0x000fe40000010000 */
[----:B------:R-:W-:Y:S02]  /*be30*/  FADD.FTZ R105, R197, R105 ;  /* 0x00000069c5697221 */ /* 0x000fe40000010000 */
[----:B------:R-:W-:Y:S01]  /*be40*/  FADD.FTZ R118, R164, R118 ;  /* 0x00000076a4767221 */ /* 0x000fe20000010000 */
[----:B---3--:R-:W-:Y:S02]  /*be50*/  F2FP.BF16.PACK_AB R137, R53, R52 ;  /* 0x000000343589723e */ /* 0x008fe400000010ff */
[----:B------:R-:W-:-:S02]  /*be60*/  F2FP.BF16.PACK_AB R138, R51, R50 ;  /* 0x00000032338a723e */ /* 0x000fc400000010ff */
[----:B-1----:R-:W-:Y:S01]  /*be70*/  F2FP.BF16.PACK_AB R139, R196, R177 ;  /* 0x000000b1c48b723e */ /* 0x002fe200000010ff */
[----:B------:R-:W-:Y:S02]  /*be80*/  FADD.FTZ R103, R85, R103 ;  /* 0x0000006755677221 */ /* 0x000fe40000010000 */
[----:B------:R-:W-:Y:S01]  /*be90*/  FADD.FTZ R101, R60, R101 ;  /* 0x000000653c657221 */ /* 0x000fe20000010000 */
[----:B--2---:R-:W-:Y:S01]  /*bea0*/  F2FP.BF16.PACK_AB R136, R49, R48 ;  /* 0x000000303188723e */ /* 0x004fe200000010ff */
[----:B------:R-:W-:Y:S02]  /*beb0*/  FADD.FTZ R105, R198, R105 ;  /* 0x00000069c6697221 */ /* 0x000fe40000010000 */
[----:B------:R-:W-:Y:S01]  /*bec0*/  FADD.FTZ R118, R170, R118 ;  /* 0x00000076aa767221 */ /* 0x000fe20000010000 */
[----:B------:R-:W-:Y:S01]  /*bed0*/  HMMA.16816.F32.BF16 R40, R44, R36, R40 ;  /* 0x000000242c28723c */ /* 0x000fe20000041828 */
[----:B------:R-:W-:Y:S02]  /*bee0*/  FADD.FTZ R103, R84, R103 ;  /* 0x0000006754677221 */ /* 0x000fe40000010000 */
[----:B------:R-:W-:-:S02]  /*bef0*/  FADD.FTZ R101, R59, R101 ;  /* 0x000000653b657221 */ /* 0x000fc40000010000 */
[----:B------:R-:W-:Y:S02]  /*bf00*/  FADD.FTZ R105, R247, R105 ;  /* 0x00000069f7697221 */ /* 0x000fe40000010000 */
[----:B------:R-:W-:Y:S01]  /*bf10*/  FADD.FTZ R118, R169, R118 ;  /* 0x00000076a9767221 */ /* 0x000fe20000010000 */
[----:B------:R-:W-:Y:S01]  /*bf20*/  HMMA.16816.F32.BF16 R152, R136, R150, R12 ;  /* 0x000000968898723c */ /* 0x000fe2000004180c */
[----:B------:R-:W-:Y:S01]  /*bf30*/  MUFU.EX2 R76, R76 ;  /* 0x0000004c004c7308 */ /* 0x000fe20000000800 */
[----:B------:R-:W-:Y:S02]  /*bf40*/  FADD.FTZ R103, R83, R103 ;  /* 0x0000006753677221 */ /* 0x000fe40000010000 */
[----:B------:R-:W-:Y:S02]  /*bf50*/  FADD.FTZ R101, R58, R101 ;  /* 0x000000653a657221 */ /* 0x000fe40000010000 */
[----:B------:R-:W-:Y:S02]  /*bf60*/  FADD.FTZ R105, R180, R105 ;  /* 0x00000069b4697221 */ /* 0x000fe40000010000 */
[----:B------:R-:W-:Y:S01]  /*bf70*/  HMMA.16816.F32.BF16 R28, R44, R34, R28 ;  /* 0x000000222c1c723c */ /* 0x000fe2000004181c */
[----:B------:R-:W1:Y:S01]  /*bf80*/  MUFU.EX2 R75, R75 ;  /* 0x0000004b004b7308 */ /* 0x000e620000000800 */
[----:B------:R-:W-:-:S06]  /*bf90*/  FADD.FTZ R118, R165, R118 ;  /* 0x00000076a5767221 */ /* 0x000fcc0000010000 */
[----:B------:R-:W-:Y:S01]  /*bfa0*/  HMMA.16816.F32.BF16 R4, R44, R38, R4 ;  /* 0x000000262c04723c */ /* 0x000fe20000041804 */
[----:B------:R-:W-:Y:S01]  /*bfb0*/  MUFU.EX2 R74, R74 ;  /* 0x0000004a004a7308 */ /* 0x000fe20000000800 */
[----:B------:R-:W-:-:S07]  /*bfc0*/  FADD.FTZ R103, R82, R103 ;  /* 0x0000006752677221 */ /* 0x000fce0000010000 */
[----:B------:R-:W-:Y:S01]  /*bfd0*/  MUFU.EX2 R73, R73 ;  /* 0x0000004900497308 */ /* 0x000fe20000000800 */
[----:B------:R-:W-:-:S07]  /*bfe0*/  FADD.FTZ R101, R57, R101 ;  /* 0x0000006539657221 */ /* 0x000fce0000010000 */
[----:B------:R-:W2:Y:S01]  /*bff0*/  MUFU.EX2 R251, R251 ;  /* 0x000000fb00fb7308 */ /* 0x000ea20000000800 */
[----:B------:R-:W-:-:S07]  /*c000*/  FADD.FTZ R105, R192, R105 ;  /* 0x00000069c0697221 */ /* 0x000fce0000010000 */
        /* <DEDUP_REMOVED lines=12> */
[----:B-1----:R-:W-:Y:S02]  /*c0d0*/  F2FP.BF16.PACK_AB R8, R75, R76 ;  /* 0x0000004c4b08723e */ /* 0x002fe400000010ff */
[----:B--2---:R-:W-:Y:S02]  /*c0e0*/  F2FP.BF16.PACK_AB R9, R32, R251 ;  /* 0x000000fb2009723e */ /* 0x004fe400000010ff */
[----:B------:R-:W-:Y:S02]  /*c0f0*/  F2FP.BF16.PACK_AB R10, R73, R74 ;  /* 0x0000004a490a723e */ /* 0x000fe400000010ff */
[----:B---3--:R-:W-:Y:S01]  /*c100*/  F2FP.BF16.PACK_AB R11, R12, R33 ;  /* 0x000000210c0b723e */ /* 0x008fe200000010ff */
[----:B------:R-:W-:-:S02]  /*c110*/  FADD.FTZ R103, R79, R103 ;  /* 0x000000674f677221 */ /* 0x000fc40000010000 */
[----:B------:R-:W-:Y:S02]  /*c120*/  FADD.FTZ R101, R183, R101 ;  /* 0x00000065b7657221 */ /* 0x000fe40000010000 */
[----:B------:R-:W-:Y:S02]  /*c130*/  FADD.FTZ R105, R245, R105 ;  /* 0x00000069f5697221 */ /* 0x000fe40000010000 */
[----:B------:R-:W-:Y:S01]  /*c140*/  FADD.FTZ R118, R125, R118 ;  /* 0x000000767d767221 */ /* 0x000fe20000010000 */
[----:B-----5:R-:W-:Y:S01]  /*c150*/  HMMA.16816.F32.BF16 R140, R136, R132, R16 ;  /* 0x00000084888c723c */ /* 0x020fe20000041810 */
[----:B------:R-:W-:Y:S02]  /*c160*/  FADD.FTZ R103, R78, R103 ;  /* 0x000000674e677221 */ /* 0x000fe40000010000 */
[----:B------:R-:W-:Y:S02]  /*c170*/  FADD.FTZ R101, R248, R101 ;  /* 0x00000065f8657221 */ /* 0x000fe40000010000 */
[----:B------:R-:W-:-:S02]  /*c180*/  FADD.FTZ R105, R246, R105 ;  /* 0x00000069f6697221 */ /* 0x000fc40000010000 */
[----:B------:R-:W-:Y:S01]  /*c190*/  FADD.FTZ R118, R126, R118 ;  /* 0x000000767e767221 */ /* 0x000fe20000010000 */
[----:B------:R-:W-:Y:S01]  /*c1a0*/  HMMA.16816.F32.BF16 R136, R136, R134, R20 ;  /* 0x000000868888723c */ /* 0x000fe20000041814 */
[----:B------:R-:W-:Y:S02]  /*c1b0*/  FADD.FTZ R103, R77, R103 ;  /* 0x000000674d677221 */ /* 0x000fe40000010000 */
[----:B------:R-:W-:Y:S02]  /*c1c0*/  FADD.FTZ R101, R175, R101 ;  /* 0x00000065af657221 */ /* 0x000fe40000010000 */
[----:B------:R-:W-:-:S03]  /*c1d0*/  FADD.FTZ R105, R252, R105 ;  /* 0x00000069fc697221 */ /* 0x000fc60000010000 */
[----:B------:R-:W-:Y:S01]  /*c1e0*/  HMMA.16816.F32.BF16 R160, R8, R148, R24 ;  /* 0x0000009408a0723c */ /* 0x000fe20000041818 */
[----:B------:R-:W-:-:S07]  /*c1f0*/  FADD.FTZ R118, R174, R118 ;  /* 0x00000076ae767221 */ /* 0x000fce0000010000 */
[----:B------:R-:W-:Y:S01]  /*c200*/  HMMA.16816.F32.BF16 R144, R8, R132, R40 ;  /* 0x000000840890723c */ /* 0x000fe20000041828 */
[----:B------:R-:W-:-:S07]  /*c210*/  FADD.FTZ R103, R76, R103 ;  /* 0x000000674c677221 */ /* 0x000fce0000010000 */
[----:B------:R-:W-:Y:S01]  /*c220*/  HMMA.16816.F32.BF16 R148, R8, R150, R28 ;  /* 0x000000960894723c */ /* 0x000fe2000004181c */
[----:B------:R-:W-:-:S07]  /*c230*/  FADD.FTZ R101, R251, R101 ;  /* 0x00000065fb657221 */ /* 0x000fce0000010000 */
[----:B------:R-:W-:Y:S01]  /*c240*/  HMMA.16816.F32.BF16 R132, R8, R134, R4 ;  /* 0x000000860884723c */ /* 0x000fe20000041804 */
        /* <DEDUP_REMOVED lines=16> */
[----:B------:R-:W-:Y:S01]  /*c350*/  MOV R2, R98 ;  /* 0x0000006200027202 */ /* 0x000fe20000000f00 */
[----:B------:R-:W-:-:S02]  /*c360*/  FADD.FTZ R239, R196, R118 ;  /* 0x00000076c4ef7221 */ /* 0x000fc40000010000 */
.L_x_155:
[----:B------:R-:W-:-:S13]  /*c370*/  ISETP.GT.AND P0, PT, R250, R220, PT ;  /* 0x000000dcfa00720c */ /* 0x000fda0003f04270 */
[----:B------:R-:W-:Y:S05]  /*c380*/  @!P0 BRA `(.L_x_157) ;  /* 0x0000565000008947 */ /* 0x000fea0003800000 */
[----:B------:R-:W-:Y:S01]  /*c390*/  ULDC.64 UR6, c[0x0][0x1a0] ;  /* 0x0000680000067ab9 */ /* 0x000fe20000000a00 */
[----:B------:R-:W-:Y:S01]  /*c3a0*/  IMAD.MOV.U32 R166, RZ, RZ, R3 ;  /* 0x000000ffffa67224 */ /* 0x000fe200078e0003 */
[----:B------:R-:W-:Y:S01]  /*c3b0*/  ULDC.64 UR4, c[0x0][0x198] ;  /* 0x0000660000047ab9 */ /* 0x000fe20000000a00 */
[----:B------:R-:W-:Y:S01]  /*c3c0*/  IMAD.MOV.U32 R167, RZ, RZ, R36 ;  /* 0x000000ffffa77224 */ /* 0x000fe200078e0024 */
[----:B------:R-:W-:Y:S01]  /*c3d0*/  MOV R164, R0 ;  /* 0x0000000000a47202 */ /* 0x000fe20000000f00 */
[----:B------:R-:W-:Y:S01]  /*c3e0*/  IMAD.MOV.U32 R165, RZ, RZ, R2 ;  /* 0x000000ffffa57224 */ /* 0x000fe200078e0002 */
[----:B------:R-:W-:Y:S01]  /*c3f0*/  MOV R248, R186 ;  /* 0x000000ba00f87202 */ /* 0x000fe20000000f00 */
[----:B------:R-:W-:Y:S01]  /*c400*/  USHF.L.U64.HI UR7, UR6, 0x6, UR7 ;  /* 0x0000000606077899 */ /* 0x000fe20008010207 */
[----:B------:R-:W-:Y:S01]  /*c410*/  MOV R249, R189 ;  /* 0x000000bd00f97202 */ /* 0x000fe20000000f00 */
[----:B------:R-:W-:Y:S02]  /*c420*/  USHF.L.U64.HI UR5, UR4, 0x6, UR5 ;  /* 0x0000000604057899 */ /* 0x000fe40008010205 */
[----:B------:R-:W-:-:S02]  /*c430*/  USHF.L.U32 UR6, UR6, 0x6, URZ ;  /* 0x0000000606067899 */ /* 0x000fc4000800063f */
[----:B------:R-:W-:Y:S01]  /*c440*/  USHF.L.U32 UR4, UR4, 0x6, URZ ;  /* 0x0000000604047899 */ /* 0x000fe2000800063f */
[----:B------:R-:W-:Y:S05]  /*c450*/  BRA `(.L_x_158) ;  /* 0x0000019000007947 */ /* 0x000fea0003800000 */
.L_x_160:
        /* <DEDUP_REMOVED lines=25> */
.L_x_158:
[----:B------:R-:W-:Y:S04]  /*c5f0*/  DEPBAR.LE SB0, 0x0 ;  /* 0x000080000000791a */ /* 0x000fe80000000000 */
[----:B------:R-:W-:Y:S01]  /*c600*/  BAR.SYNC.DEFER_BLOCKING 0x0 ;  /* 0x0000000000007b1d */ /* 0x000fe20000010000 */
[----:B------:R-:W-:Y:S04]  /*c610*/  IADD3 R247, R250, -0x1, RZ ;  /* 0xfffffffffaf77810 */ /* 0x000fe80007ffe0ff */
[----:B------:R-:W-:Y:S01]  /*c620*/  SHF.R.S32.HI R2, RZ, 0x1f, R247 ;  /* 0x0000001fff027819 */ /* 0x000fe200000114f7 */
[----:B------:R-:W-:Y:S02]  /*c630*/  IMAD R0, R221, R247, RZ ;  /* 0x000000f7dd007224 */ /* 0x000fe400078e02ff */
[-C--:B------:R-:W-:Y:S04]  /*c640*/  IMAD.WIDE.U32 R4, R247, R222.reuse, R248 ;  /* 0x000000def7047225 */ /* 0x080fe800078e00f8 */
[----:B------:R-:W-:Y:S01]  /*c650*/  IMAD R0, R2, R222, R0 ;  /* 0x000000de02007224 */ /* 0x000fe200078e0200 */
[----:B------:R-:W-:Y:S03]  /*c660*/  LEA R2, P1, R4, c[0x0][0x170], 0x1 ;  /* 0x00005c0004027a11 */ /* 0x000fe600078208ff */
[----:B------:R-:W-:Y:S01]  /*c670*/  IMAD.IADD R0, R5, 0x1, R0 ;  /* 0x0000000105007824 */ /* 0x000fe200078e0200 */
[----:B------:R-:W-:Y:S04]  /*c680*/  IADD3 R6, P0, R2, UR6, RZ ;  /* 0x0000000602067c10 */ /* 0x000fe8000ff1e0ff */
        /* <DEDUP_REMOVED lines=11> */
[----:B------:R-:W-:Y:S07]  /*c740*/  ISETP.GT.AND P0, PT, R247, R220, PT ;  /* 0x000000dcf700720c */ /* 0x000fee0003f04270 */
[----:B------:R3:W-:Y:S08]  /*c750*/  LDGSTS.E.BYPASS.LTC128B.128 [R224+0x5000], [R8.64] ;  /* 0x0500000008e07fae */ /* 0x0007f0000b901d48 */
[----:B------:R2:W-:Y:S08]  /*c760*/  LDGSTS.E.BYPASS.LTC128B.128 [R224+0x5800], [R4.64] ;  /* 0x0580000004e07fae */ /* 0x0005f0000b901d48 */
[----:B------:R-:W-:Y:S08]  /*c770*/  LDSM.16.M88.4 R128, [R216] ;  /* 0x00000000d880783b */ /* 0x000ff00000000200 */
[----:B------:R-:W2:Y:S08]  /*c780*/  LDSM.16.M88.4 R16, [R215+0x2000] ;  /* 0x00200000d710783b */ /* 0x000eb00000000200 */
[----:B------:R-:W3:Y:S08]  /*c790*/  LDSM.16.M88.4 R124, [R216+0x1000] ;  /* 0x00100000d87c783b */ /* 0x000ef00000000200 */
[----:B------:R-:W4:Y:S08]  /*c7a0*/  LDSM.16.M88.4 R32, [R215+0x2400] ;  /* 0x00240000d720783b */ /* 0x000f300000000200 */
[----:B------:R-:W0:Y:S08]  /*c7b0*/  LDGDEPBAR ;  /* 0x00000000000079af */ /* 0x000e300000000000 */
[----:B------:R-:W5:Y:S01]  /*c7c0*/  LDSM.16.M88.4 R48, [R215+0x2800] ;  /* 0x00280000d730783b */ /* 0x000f620000000200 */
[-C--:B--2---:R-:W-:Y:S07]  /*c7d0*/  HMMA.16816.F32.BF16 R4, R128, R16.reuse, RZ ;  /* 0x000000108004723c */ /* 0x084fee00000418ff */
[----:B------:R-:W2:Y:S01]  /*c7e0*/  LDSM.16.M88.4 R64, [R215+0x2c00] ;  /* 0x002c0000d740783b */ /* 0x000ea20000000200 */
        /* <DEDUP_REMOVED lines=13> */
[----:B------:R-:W1:Y:S01]  /*c8c0*/  LDSM.16.M88.4 R180, [R214+0x1000] ;  /* 0x00100000d6b4783b */ /* 0x000e620000000200 */
[-C--:B-----5:R-:W-:Y:S07]  /*c8d0*/  HMMA.16816.F32.BF16 R36, R128, R48.reuse, RZ ;  /* 0x000000308024723c */ /* 0x0a0fee00000418ff */
[----:B------:R-:W5:Y:S01]  /*c8e0*/  LDSM.16.M88.4 R184, [R210] ;  /* 0x00000000d2b8783b */ /* 0x000f620000000200 */
[C---:B------:R-:W-:Y:S07]  /*c8f0*/  HMMA.16816.F32.BF16 R40, R124.reuse, R48, RZ ;  /* 0x000000307c28723c */ /* 0x040fee00000418ff */
[----:B------:R-:W1:Y:S01]  /*c900*/  LDSM.16.M88.4 R188, [R209] ;  /* 0x00000000d1bc783b */ /* 0x000e620000000200 */
[-C--:B------:R-:W-:Y:S07]  /*c910*/  HMMA.16816.F32.BF16 R44, R124, R50.reuse, RZ ;  /* 0x000000327c2c723c */ /* 0x080fee00000418ff */
[----:B------:R-:W1:Y:S01]  /*c920*/  LDSM.16.M88.4 R192, [R208] ;  /* 0x00000000d0c0783b */ /* 0x000e620000000200 */
[C---:B------:R-:W-:Y:S07]  /*c930*/  HMMA.16816.F32.BF16 R48, R128.reuse, R50, RZ ;  /* 0x000000328030723c */ /* 0x040fee00000418ff */
[----:B------:R-:W1:Y:S01]  /*c940*/  LDSM.16.M88.4 R196, [R207] ;  /* 0x00000000cfc4783b */ /* 0x000e620000000200 */
[-C--:B--2---:R-:W-:Y:S07]  /*c950*/  HMMA.16816.F32.BF16 R52, R128, R64.reuse, RZ ;  /* 0x000000408034723c */ /* 0x084fee00000418ff */
        /* <DEDUP_REMOVED lines=22> */
[C---:B------:R-:W-:Y:S08]  /*cac0*/  HMMA.16816.F32.BF16 R8, R180.reuse, R176, R8 ;  /* 0x000000b0b408723c */ /* 0x040ff00000041808 */
        /* <DEDUP_REMOVED lines=34> */
.L_x_159:
[----:B-1----:R-:W-:Y:S05]  /*ccf0*/  IMAD R172, R247, 0x80, R238 ;  /* 0x00000080f7ac7824 */ /* 0x002fea00078e02ee */
[C---:B------:R-:W-:Y:S02]  /*cd00*/  IADD3 R0, R172.reuse, 0x1, RZ ;  /* 0x00000001ac007810 */ /* 0x040fe40007ffe0ff */
[C---:B------:R-:W-:Y:S02]  /*cd10*/  IADD3 R185, R172.reuse, 0x9, RZ ;  /* 0x00000009acb97810 */ /* 0x040fe40007ffe0ff */
[C---:B------:R-:W-:Y:S02]  /*cd20*/  IADD3 R187, R172.reuse, 0x11, RZ ;  /* 0x00000011acbb7810 */ /* 0x040fe40007ffe0ff */
[C---:B------:R-:W-:Y:S02]  /*cd30*/  ISETP.GE.AND P5, PT, R172.reuse, R234, PT ;  /* 0x000000eaac00720c */ /* 0x040fe40003fa6270 */
[C---:B------:R-:W-:Y:S02]  /*cd40*/  IADD3 R190, R172.reuse, 0x8, RZ ;  /* 0x00000008acbe7810 */ /* 0x040fe40007ffe0ff */
[C---:B------:R-:W-:Y:S02]  /*cd50*/  ISETP.GE.OR P5, PT, R172.reuse, R233, !P5 ;  /* 0x000000e9ac00720c */ /* 0x040fe40006fa6670 */
[C---:B------:R-:W-:Y:S02]  /*cd60*/  IADD3 R174, R172.reuse, 0x19, RZ ;  /* 0x00000019acae7810 */ /* 0x040fe40007ffe0ff */
[C---:B------:R-:W-:Y:S02]  /*cd70*/  ISETP.GE.AND P1, PT, R172.reuse, R232, PT ;  /* 0x000000e8ac00720c */ /* 0x040fe40003f26270 */
[C---:B------:R-:W-:Y:S02]  /*cd80*/  IADD3 R178, R172.reuse, 0x10, RZ ;  /* 0x00000010acb27810 */ /* 0x040fe40007ffe0ff */
[C---:B------:R-:W-:Y:S02]  /*cd90*/  IADD3 R168, R172.reuse, 0x21, RZ ;  /* 0x00000021aca87810 */ /* 0x040fe40007ffe0ff */
[C---:B------:R-:W-:Y:S02]  /*cda0*/  ISETP.GE.OR P1, PT, R172.reuse, R231, !P1 ;  /* 0x000000e7ac00720c */ /* 0x040fe40004f26670 */
[C---:B------:R-:W-:Y:S02]  /*cdb0*/  IADD3 R196, R172.reuse, 0x18, RZ ;  /* 0x00000018acc47810 */ /* 0x040fe40007ffe0ff */
        /* <DEDUP_REMOVED lines=14> */
[----:B------:R-:W-:Y:S02]  /*cea0*/  IADD3 R194, R172, 0x61, RZ ;  /* 0x00000061acc27810 */ /* 0x000fe40007ffe0ff */
[----:B------:R-:W-:Y:S02]  /*ceb0*/  FSEL R3, R4, -INF , !P5 ;  /* 0xff80000004037808 */ /* 0x000fe40006800000 */
[----:B------:R-:W-:Y:S02]  /*cec0*/  FSEL R4, R6, -INF , !P1 ;  /* 0xff80000006047808 */ /* 0x000fe40004800000 */
[C---:B------:R-:W-:Y:S02]  /*ced0*/  ISETP.GE.AND P5, PT, R190.reuse, R234, PT ;  /* 0x000000eabe00720c */ /* 0x040fe40003fa6270 */
[C---:B------:R-:W-:Y:S02]  /*cee0*/  ISETP.GE.AND P1, PT, R190.reuse, R232, PT ;  /* 0x000000e8be00720c */ /* 0x040fe40003f26270 */
[C---:B------:R-:W-:Y:S02]  /*cef0*/  ISETP.GE.OR P5, PT, R190.reuse, R233, !P5 ;  /* 0x000000e9be00720c */ /* 0x040fe40006fa6670 */
[----:B------:R-:W-:Y:S02]  /*cf00*/  ISETP.GE.OR P1, PT, R190, R231, !P1 ;  /* 0x000000e7be00720c */ /* 0x000fe40004f26670 */
[----:B------:R-:W-:Y:S02]  /*cf10*/  FSEL R177, R16, -INF , !P5 ;  /* 0xff80000010b17808 */ /* 0x000fe40006800000 */
[----:B------:R-:W-:Y:S02]  /*cf20*/  FSEL R2, R18, -INF , !P1 ;  /* 0xff80000012027808 */ /* 0x000fe40004800000 */
[-C--:B------:R-:W-:Y:S02]  /*cf30*/  ISETP.GE.AND P5, PT, R178, R234.reuse, PT ;  /* 0x000000eab200720c */ /* 0x080fe40003fa6270 */
[----:B------:R-:W-:Y:S02]  /*cf40*/  ISETP.GE.AND P6, PT, R192, R234, PT ;  /* 0x000000eac000720c */ /* 0x000fe40003fc6270 */
[-C--:B------:R-:W-:Y:S02]  /*cf50*/  ISETP.GE.OR P5, PT, R178, R233.reuse, !P5 ;  /* 0x000000e9b200720c */ /* 0x080fe40006fa6670 */
[----:B------:R-:W-:Y:S02]  /*cf60*/  ISETP.GE.OR P6, PT, R192, R233, !P6 ;  /* 0x000000e9c000720c */ /* 0x000fe400077c6670 */
[----:B------:R-:W-:Y:S02]  /*cf70*/  FSEL R180, R20, -INF , !P5 ;  /* 0xff80000014b47808 */ /* 0x000fe40006800000 */
[----:B------:R-:W-:Y:S02]  /*cf80*/  FSEL R18, R80, -INF , !P6 ;  /* 0xff80000050127808 */ /* 0x000fe40007000000 */
[C---:B------:R-:W-:Y:S02]  /*cf90*/  ISETP.GE.AND P6, PT, R181.reuse, R232, PT ;  /* 0x000000e8b500720c */ /* 0x040fe40003fc6270 */
[C---:B------:R-:W-:Y:S02]  /*cfa0*/  ISETP.GE.AND P5, PT, R196.reuse, R234, PT ;  /* 0x000000eac400720c */ /* 0x040fe40003fa6270 */
[----:B------:R-:W-:Y:S02]  /*cfb0*/  ISETP.GE.OR P6, PT, R181, R231, !P6 ;  /* 0x000000e7b500720c */ /* 0x000fe400077c6670 */
[----:B------:R-:W-:Y:S02]  /*cfc0*/  ISETP.GE.OR P5, PT, R196, R233, !P5 ;  /* 0x000000e9c400720c */ /* 0x000fe40006fa6670 */
[----:B------:R-:W-:Y:S02]  /*cfd0*/  ISETP.GE.AND P0, PT, R0, R232, PT ;  /* 0x000000e80000720c */ /* 0x000fe40003f06270 */
[----:B------:R-:W-:Y:S02]  /*cfe0*/  FSEL R32, R32, -INF , !P5 ;  /* 0xff80000020207808 */ /* 0x000fe40006800000 */
[CC--:B------:R-:W-:Y:S02]  /*cff0*/  ISETP.GE.AND P5, PT, R169.reuse, R234.reuse, PT ;  /* 0x000000eaa900720c */ /* 0x0c0fe40003fa6270 */
[C---:B------:R-:W-:Y:S02]  /*d000*/  ISETP.GE.OR P0, PT, R0.reuse, R231, !P0 ;  /* 0x000000e70000720c */ /* 0x040fe40004706670 */
[----:B------:R-:W-:Y:S02]  /*d010*/  ISETP.GE.OR P5, PT, R169, R233, !P5 ;  /* 0x000000e9a900720c */ /* 0x000fe40006fa6670 */
[C---:B------:R-:W-:Y:S02]  /*d020*/  ISETP.GE.AND P2, PT, R0.reuse, R234, PT ;  /* 0x000000ea0000720c */ /* 0x040fe40003f46270 */
[----:B------:R-:W-:Y:S02]  /*d030*/  FSEL R171, R7, -INF , !P0 ;  /* 0xff80000007ab7808 */ /* 0x000fe40004000000 */
[C---:B------:R-:W-:Y:S02]  /*d040*/  ISETP.GE.AND P0, PT, R185.reuse, R232, PT ;  /* 0x000000e8b900720c */ /* 0x040fe40003f06270 */
[C---:B------:R-:W-:Y:S02]  /*d050*/  ISETP.GE.AND P4, PT, R0.reuse, R230, PT ;  /* 0x000000e60000720c */ /* 0x040fe40003f86270 */
[----:B------:R-:W-:Y:S02]  /*d060*/  ISETP.GE.OR P0, PT, R185, R231, !P0 ;  /* 0x000000e7b900720c */ /* 0x000fe40004706670 */
[C---:B------:R-:W-:Y:S02]  /*d070*/  ISETP.GE.OR P4, PT, R0.reuse, R229, !P4 ;  /* 0x000000e50000720c */ /* 0x040fe40006786670 */
[----:B------:R-:W-:Y:S02]  /*d080*/  FSEL R175, R19, -INF , !P0 ;  /* 0xff80000013af7808 */ /* 0x000fe40004000000 */
[C---:B------:R-:W-:Y:S02]  /*d090*/  ISETP.GE.AND P3, PT, R0.reuse, R228, PT ;  /* 0x000000e40000720c */ /* 0x040fe40003f66270 */
[C---:B------:R-:W-:Y:S02]  /*d0a0*/  ISETP.GE.OR P2, PT, R0.reuse, R233, !P2 ;  /* 0x000000e90000720c */ /* 0x040fe40005746670 */
[----:B------:R-:W-:Y:S02]  /*d0b0*/  ISETP.GE.OR P3, PT, R0, R225, !P3 ;  /* 0x000000e10000720c */ /* 0x000fe40005f66670 */
[----:B------:R-:W-:Y:S02]  /*d0c0*/  FSEL R0, R5, -INF , !P2 ;  /* 0xff80000005007808 */ /* 0x000fe40005000000 */
[----:B------:R-:W-:Y:S02]  /*d0d0*/  ISETP.GE.AND P2, PT, R185, R234, PT ;  /* 0x000000eab900720c */ /* 0x000fe40003f46270 */
[-C--:B------:R-:W-:Y:S02]  /*d0e0*/  ISETP.GE.AND P0, PT, R187, R232.reuse, PT ;  /* 0x000000e8bb00720c */ /* 0x080fe40003f06270 */
[----:B------:R-:W-:Y:S02]  /*d0f0*/  ISETP.GE.OR P2, PT, R185, R233, !P2 ;  /* 0x000000e9b900720c */ /* 0x000fe40005746670 */
[-C--:B------:R-:W-:Y:S02]  /*d100*/  ISETP.GE.OR P0, PT, R187, R231.reuse, !P0 ;  /* 0x000000e7bb00720c */ /* 0x080fe40004706670 */
[----:B------:R-:W-:Y:S02]  /*d110*/  FSEL R176, R17, -INF , !P2 ;  /* 0xff80000011b07808 */ /* 0x000fe40005000000 */
[----:B------:R-:W-:Y:S02]  /*d120*/  FSEL R23, R23, -INF , !P0 ;  /* 0xff80000017177808 */ /* 0x000fe40004000000 */
[C---:B------:R-:W-:Y:S02]  /*d130*/  ISETP.GE.AND P0, PT, R174.reuse, R232, PT ;  /* 0x000000e8ae00720c */ /* 0x040fe40003f06270 */
[CC--:B------:R-:W-:Y:S02]  /*d140*/  ISETP.GE.AND P2, PT, R187.reuse, R234.reuse, PT ;  /* 0x000000eabb00720c */ /* 0x0c0fe40003f46270 */
[----:B------:R-:W-:Y:S02]  /*d150*/  ISETP.GE.OR P0, PT, R174, R231, !P0 ;  /* 0x000000e7ae00720c */ /* 0x000fe40004706670 */
[-C--:B------:R-:W-:Y:S02]  /*d160*/  ISETP.GE.OR P2, PT, R187, R233.reuse, !P2 ;  /* 0x000000e9bb00720c */ /* 0x080fe40005746670 */
[----:B------:R-:W-:Y:S02]  /*d170*/  FSEL R35, R35, -INF , !P0 ;  /* 0xff80000023237808 */ /* 0x000fe40004000000 */
[----:B------:R-:W-:Y:S02]  /*d180*/  FSEL R170, R21, -INF , !P2 ;  /* 0xff80000015aa7808 */ /* 0x000fe40005000000 */
[----:B------:R-:W-:Y:S02]  /*d190*/  FSEL R21, R36, -INF , !P5 ;  /* 0xff80000024157808 */ /* 0x000fe40006800000 */
[----:B------:R-:W-:Y:S02]  /*d1a0*/  IADD3 R36, R172, 0x41, RZ ;  /* 0x00000041ac247810 */ /* 0x000fe40007ffe0ff */
[----:B------:R-:W-:Y:S02]  /*d1b0*/  ISETP.GE.AND P2, PT, R174, R234, PT ;  /* 0x000000eaae00720c */ /* 0x000fe40003f46270 */
[----:B------:R-:W-:Y:S02]  /*d1c0*/  ISETP.GE.AND P0, PT, R168, R232, PT ;  /* 0x000000e8a800720c */ /* 0x000fe40003f06270 */
[----:B------:R-:W-:Y:S02]  /*d1d0*/  ISETP.GE.OR P2, PT, R174, R233, !P2 ;  /* 0x000000e9ae00720c */ /* 0x000fe40005746670 */
[C---:B------:R-:W-:Y:S02]  /*d1e0*/  ISETP.GE.OR P0, PT, R168.reuse, R231, !P0 ;  /* 0x000000e7a800720c */ /* 0x040fe40004706670 */
[----:B------:R-:W-:Y:S02]  /*d1f0*/  FSEL R33, R33, -INF , !P2 ;  /* 0xff80000021217808 */ /* 0x000fe40005000000 */
[C---:B------:R-:W-:Y:S02]  /*d200*/  ISETP.GE.AND P2, PT, R168.reuse, R234, PT ;  /* 0x000000eaa800720c */ /* 0x040fe40003f46270 */
[----:B------:R-:W-:Y:S02]  /*d210*/  FSEL R39, R39, -INF , !P0 ;  /* 0xff80000027277808 */ /* 0x000fe40004000000 */
[C---:B------:R-:W-:Y:S02]  /*d220*/  ISETP.GE.AND P0, PT, R189.reuse, R232, PT ;  /* 0x000000e8bd00720c */ /* 0x040fe40003f06270 */
[----:B------:R-:W-:Y:S02]  /*d230*/  ISETP.GE.OR P2, PT, R168, R233, !P2 ;  /* 0x000000e9a800720c */ /* 0x000fe40005746670 */
[----:B------:R-:W-:Y:S02]  /*d240*/  ISETP.GE.OR P0, PT, R189, R231, !P0 ;  /* 0x000000e7bd00720c */ /* 0x000fe40004706670 */
[----:B------:R-:W-:Y:S02]  /*d250*/  FSEL R37, R37, -INF , !P2 ;  /* 0xff80000025257808 */ /* 0x000fe40005000000 */
[----:B------:R-:W-:Y:S02]  /*d260*/  FSEL R51, R51, -INF , !P0 ;  /* 0xff80000033337808 */ /* 0x000fe40004000000 */
[----:B------:R-:W-:Y:S02]  /*d270*/  ISETP.GE.AND P2, PT, R189, R234, PT ;  /* 0x000000eabd00720c */ /* 0x000fe40003f46270 */
[----:B------:R-:W-:Y:S02]  /*d280*/  ISETP.GE.AND P0, PT, R179, R232, PT ;  /* 0x000000e8b300720c */ /* 0x000fe40003f06270 */
[----:B------:R-:W-:Y:S02]  /*d290*/  ISETP.GE.OR P2, PT, R189, R233, !P2 ;  /* 0x000000e9bd00720c */ /* 0x000fe40005746670 */
[----:B------:R-:W-:Y:S02]  /*d2a0*/  ISETP.GE.OR P0, PT, R179, R231, !P0 ;  /* 0x000000e7b300720c */ /* 0x000fe40004706670 */
[----:B------:R-:W-:Y:S02]  /*d2b0*/  FSEL R49, R49, -INF , !P2 ;  /* 0xff80000031317808 */ /* 0x000fe40005000000 */
[----:B------:R-:W-:Y:S02]  /*d2c0*/  FSEL R55, R55, -INF , !P0 ;  /* 0xff80000037377808 */ /* 0x000fe40004000000 */
[-C--:B------:R-:W-:Y:S02]  /*d2d0*/  ISETP.GE.AND P5, PT, R173, R234.reuse, PT ;  /* 0x000000eaad00720c */ /* 0x080fe40003fa6270 */
[-C--:B------:R-:W-:Y:S02]  /*d2e0*/  ISETP.GE.AND P2, PT, R179, R234.reuse, PT ;  /* 0x000000eab300720c */ /* 0x080fe40003f46270 */
[-C--:B------:R-:W-:Y:S02]  /*d2f0*/  ISETP.GE.OR P5, PT, R173, R233.reuse, !P5 ;  /* 0x000000e9ad00720c */ /* 0x080fe40006fa6670 */
[-C--:B------:R-:W-:Y:S02]  /*d300*/  ISETP.GE.OR P2, PT, R179, R233.reuse, !P2 ;  /* 0x000000e9b300720c */ /* 0x080fe40005746670 */
[----:B------:R-:W-:Y:S02]  /*d310*/  FSEL R48, R48, -INF , !P5 ;  /* 0xff80000030307808 */ /* 0x000fe40006800000 */
[----:B------:R-:W-:Y:S02]  /*d320*/  FSEL R19, R53, -INF , !P2 ;  /* 0xff80000035137808 */ /* 0x000fe40005000000 */
[----:B------:R-:W-:Y:S02]  /*d330*/  ISETP.GE.AND P5, PT, R188, R234, PT ;  /* 0x000000eabc00720c */ /* 0x000fe40003fa6270 */
[-C--:B------:R-:W-:Y:S02]  /*d340*/  ISETP.GE.AND P0, PT, R186, R232.reuse, PT ;  /* 0x000000e8ba00720c */ /* 0x080fe40003f06270 */
[----:B------:R-:W-:Y:S02]  /*d350*/  ISETP.GE.OR P5, PT, R188, R233, !P5 ;  /* 0x000000e9bc00720c */ /* 0x000fe40006fa6670 */
[-C--:B------:R-:W-:Y:S02]  /*d360*/  ISETP.GE.OR P0, PT, R186, R231.reuse, !P0 ;  /* 0x000000e7ba00720c */ /* 0x080fe40004706670 */
[----:B------:R-:W-:Y:S02]  /*d370*/  FSEL R20, R52, -INF , !P5 ;  /* 0xff80000034147808 */ /* 0x000fe40006800000 */
[----:B------:R-:W-:Y:S02]  /*d380*/  FSEL R52, R87, -INF , !P6 ;  /* 0xff80000057347808 */ /* 0x000fe40007000000 */
[----:B------:R-:W-:Y:S02]  /*d390*/  FSEL R67, R67, -INF , !P0 ;  /* 0xff80000043437808 */ /* 0x000fe40004000000 */
[----:B------:R-:W-:Y:S02]  /*d3a0*/  ISETP.GE.AND P0, PT, R36, R232, PT ;  /* 0x000000e82400720c */ /* 0x000fe40003f06270 */
[----:B------:R-:W-:Y:S02]  /*d3b0*/  ISETP.GE.AND P2, PT, R186, R234, PT ;  /* 0x000000eaba00720c */ /* 0x000fe40003f46270 */
[----:B------:R-:W-:Y:S02]  /*d3c0*/  ISETP.GE.OR P0, PT, R36, R231, !P0 ;  /* 0x000000e72400720c */ /* 0x000fe40004706670 */
[----:B------:R-:W-:Y:S02]  /*d3d0*/  ISETP.GE.OR P2, PT, R186, R233, !P2 ;  /* 0x000000e9ba00720c */ /* 0x000fe40005746670 */
[----:B------:R-:W-:Y:S02]  /*d3e0*/  ISETP.GE.AND P1, PT, R178, R232, PT ;  /* 0x000000e8b200720c */ /* 0x000fe40003f26270 */
[----:B------:R-:W-:Y:S02]  /*d3f0*/  FSEL R65, R65, -INF , !P2 ;  /* 0xff80000041417808 */ /* 0x000fe40005000000 */
[----:B------:R-:W-:Y:S02]  /*d400*/  ISETP.GE.AND P2, PT, R36, R234, PT ;  /* 0x000000ea2400720c */ /* 0x000fe40003f46270 */
[----:B------:R-:W-:Y:S02]  /*d410*/  ISETP.GE.OR P1, PT, R178, R231, !P1 ;  /* 0x000000e7b200720c */ /* 0x000fe40004f26670 */
[----:B------:R-:W-:Y:S02]  /*d420*/  ISETP.GE.OR P2, PT, R36, R233, !P2 ;  /* 0x000000e92400720c */ /* 0x000fe40005746670 */
[----:B------:R-:W-:Y:S02]  /*d430*/  FSEL R22, R22, -INF , !P1 ;  /* 0xff80000016167808 */ /* 0x000fe40004800000 */
[CC--:B------:R-:W-:Y:S02]  /*d440*/  ISETP.GE.AND P1, PT, R196.reuse, R232.reuse, PT ;  /* 0x000000e8c400720c */ /* 0x0c0fe40003f26270 */
[----:B------:R-:W-:Y:S02]  /*d450*/  FSEL R69, R69, -INF , !P2 ;  /* 0xff80000045457808 */ /* 0x000fe40005000000 */
[-C--:B------:R-:W-:Y:S02]  /*d460*/  ISETP.GE.OR P1, PT, R196, R231.reuse, !P1 ;  /* 0x000000e7c400720c */ /* 0x080fe40004f26670 */
[----:B------:R-:W-:Y:S02]  /*d470*/  FSEL R71, R71, -INF , !P0 ;  /* 0xff80000047477808 */ /* 0x000fe40004000000 */
[----:B------:R-:W-:Y:S02]  /*d480*/  FSEL R34, R34, -INF , !P1 ;  /* 0xff80000022227808 */ /* 0x000fe40004800000 */
[-C--:B------:R-:W-:Y:S02]  /*d490*/  ISETP.GE.AND P1, PT, R169, R232.reuse, PT ;  /* 0x000000e8a900720c */ /* 0x080fe40003f26270 */
[-C--:B------:R-:W-:Y:S02]  /*d4a0*/  ISETP.GE.AND P0, PT, R183, R232.reuse, PT ;  /* 0x000000e8b700720c */ /* 0x080fe40003f06270 */
[-C--:B------:R-:W-:Y:S02]  /*d4b0*/  ISETP.GE.OR P1, PT, R169, R231.reuse, !P1 ;  /* 0x000000e7a900720c */ /* 0x080fe40004f26670 */
[-C--:B------:R-:W-:Y:S02]  /*d4c0*/  ISETP.GE.OR P0, PT, R183, R231.reuse, !P0 ;  /* 0x000000e7b700720c */ /* 0x080fe40004706670 */
[----:B------:R-:W-:Y:S02]  /*d4d0*/  FSEL R38, R38, -INF , !P1 ;  /* 0xff80000026267808 */ /* 0x000fe40004800000 */
[-C--:B------:R-:W-:Y:S02]  /*d4e0*/  ISETP.GE.AND P1, PT, R173, R232.reuse, PT ;  /* 0x000000e8ad00720c */ /* 0x080fe40003f26270 */
[----:B------:R-:W-:Y:S02]  /*d4f0*/  FSEL R5, R83, -INF , !P0 ;  /* 0xff80000053057808 */ /* 0x000fe40004000000 */
[-C--:B------:R-:W-:Y:S02]  /*d500*/  ISETP.GE.OR P1, PT, R173, R231.reuse, !P1 ;  /* 0x000000e7ad00720c */ /* 0x080fe40004f26670 */
[-C--:B------:R-:W-:Y:S02]  /*d510*/  ISETP.GE.AND P0, PT, R182, R232.reuse, PT ;  /* 0x000000e8b600720c */ /* 0x080fe40003f06270 */
[----:B------:R-:W-:Y:S02]  /*d520*/  FSEL R50, R50, -INF , !P1 ;  /* 0xff80000032327808 */ /* 0x000fe40004800000 */
[----:B------:R-:W-:Y:S02]  /*d530*/  ISETP.GE.AND P1, PT, R188, R232, PT ;  /* 0x000000e8bc00720c */ /* 0x000fe40003f26270 */
[-C--:B------:R-:W-:Y:S02]  /*d540*/  ISETP.GE.OR P0, PT, R182, R231.reuse, !P0 ;  /* 0x000000e7b600720c */ /* 0x080fe40004706670 */
[----:B------:R-:W-:Y:S02]  /*d550*/  ISETP.GE.OR P1, PT, R188, R231, !P1 ;  /* 0x000000e7bc00720c */ /* 0x000fe40004f26670 */
[----:B------:R-:W-:Y:S02]  /*d560*/  FSEL R16, R86, -INF , !P0 ;  /* 0xff80000056107808 */ /* 0x000fe40004000000 */
[----:B------:R-:W-:Y:S02]  /*d570*/  FSEL R54, R54, -INF , !P1 ;  /* 0xff80000036367808 */ /* 0x000fe40004800000 */
[----:B------:R-:W-:Y:S02]  /*d580*/  ISETP.GE.AND P0, PT, R172, R228, PT ;  /* 0x000000e4ac00720c */ /* 0x000fe40003f06270 */
[----:B------:R-:W-:Y:S02]  /*d590*/  FSEL R86, R9, -INF , !P4 ;  /* 0xff80000009567808 */ /* 0x000fe40006000000 */
[----:B------:R-:W-:Y:S02]  /*d5a0*/  FMNMX.FTZ R9, R4, R166, !PT ;  /* 0x000000a604097209 */ /* 0x000fe40007810000 */
[----:B------:R-:W-:Y:S02]  /*d5b0*/  ISETP.GE.OR P0, PT, R172, R225, !P0 ;  /* 0x000000e1ac00720c */ /* 0x000fe40004706670 */
[-C--:B------:R-:W-:Y:S02]  /*d5c0*/  ISETP.GE.AND P2, PT, R183, R234.reuse, PT ;  /* 0x000000eab700720c */ /* 0x080fe40003f46270 */
[----:B------:R-:W-:Y:S02]  /*d5d0*/  FSEL R80, R10, -INF , !P0 ;  /* 0xff8000000a507808 */ /* 0x000fe40004000000 */
[-C--:B------:R-:W-:Y:S02]  /*d5e0*/  ISETP.GE.AND P0, PT, R191, R234.reuse, PT ;  /* 0x000000eabf00720c */ /* 0x080fe40003f06270 */
[-C--:B------:R-:W-:Y:S02]  /*d5f0*/  ISETP.GE.OR P2, PT, R183, R233.reuse, !P2 ;  /* 0x000000e9b700720c */ /* 0x080fe40005746670 */
[-C--:B------:R-:W-:Y:S02]  /*d600*/  ISETP.GE.OR P0, PT, R191, R233.reuse, !P0 ;  /* 0x000000e9bf00720c */ /* 0x080fe40004706670 */
[----:B------:R-:W-:Y:S02]  /*d610*/  FSEL R7, R81, -INF , !P2 ;  /* 0xff80000051077808 */ /* 0x000fe40005000000 */
[----:B------:R-:W-:Y:S02]  /*d620*/  FSEL R53, R96, -INF , !P0 ;  /* 0xff80000060357808 */ /* 0x000fe40004000000 */
[----:B------:R-:W-:Y:S02]  /*d630*/  ISETP.GE.AND P2, PT, R181, R234, PT ;  /* 0x000000eab500720c */ /* 0x000fe40003f46270 */
[----:B------:R-:W-:Y:S02]  /*d640*/  FSEL R81, R11, -INF , !P3 ;  /* 0xff8000000b517808 */ /* 0x000fe40005800000 */
[----:B------:R-:W-:Y:S02]  /*d650*/  ISETP.GE.OR P2, PT, R181, R233, !P2 ;  /* 0x000000e9b500720c */ /* 0x000fe40005746670 */
[-C--:B------:R-:W-:Y:S02]  /*d660*/  ISETP.GE.AND P0, PT, R185, R228.reuse, PT ;  /* 0x000000e4b900720c */ /* 0x080fe40003f06270 */
[----:B------:R-:W-:Y:S02]  /*d670*/  FSEL R17, R85, -INF , !P2 ;  /* 0xff80000055117808 */ /* 0x000fe40005000000 */
[C---:B------:R-:W-:Y:S02]  /*d680*/  ISETP.GE.AND P2, PT, R190.reuse, R228, PT ;  /* 0x000000e4be00720c */ /* 0x040fe40003f46270 */
[-C--:B------:R-:W-:Y:S02]  /*d690*/  ISETP.GE.OR P0, PT, R185, R225.reuse, !P0 ;  /* 0x000000e1b900720c */ /* 0x080fe40004706670 */
[----:B------:R-:W-:Y:S02]  /*d6a0*/  ISETP.GE.OR P2, PT, R190, R225, !P2 ;  /* 0x000000e1be00720c */ /* 0x000fe40005746670 */
[----:B------:R-:W-:Y:S02]  /*d6b0*/  FSEL R96, R15, -INF , !P0 ;  /* 0xff8000000f607808 */ /* 0x000fe40004000000 */
[----:B------:R-:W-:Y:S02]  /*d6c0*/  ISETP.GE.AND P0, PT, R195, R234, PT ;  /* 0x000000eac300720c */ /* 0x000fe40003f06270 */
[----:B------:R-:W-:Y:S02]  /*d6d0*/  ISETP.GE.AND P3, PT, R185, R230, PT ;  /* 0x000000e6b900720c */ /* 0x000fe40003f66270 */
[----:B------:R-:W-:Y:S02]  /*d6e0*/  ISETP.GE.OR P0, PT, R195, R233, !P0 ;  /* 0x000000e9c300720c */ /* 0x000fe40004706670 */
[----:B------:R-:W-:Y:S02]  /*d6f0*/  ISETP.GE.OR P3, PT, R185, R229, !P3 ;  /* 0x000000e5b900720c */ /* 0x000fe40005f66670 */
[----:B------:R-:W-:Y:S02]  /*d700*/  FSEL R202, R100, -INF , !P0 ;  /* 0xff80000064ca7808 */ /* 0x000fe40004000000 */
[----:B------:R-:W-:Y:S02]  /*d710*/  IADD3 R100, R172, 0x69, RZ ;  /* 0x00000069ac647810 */ /* 0x000fe40007ffe0ff */
[----:B------:R-:W-:Y:S02]  /*d720*/  ISETP.GE.AND P0, PT, R187, R228, PT ;  /* 0x000000e4bb00720c */ /* 0x000fe40003f06270 */
[----:B------:R-:W-:Y:S02]  /*d730*/  FMNMX.FTZ R9, R171, R9, !PT ;  /* 0x00000009ab097209 */ /* 0x000fe40007810000 */
[----:B------:R-:W-:Y:S02]  /*d740*/  ISETP.GE.OR P0, PT, R187, R225, !P0 ;  /* 0x000000e1bb00720c */ /* 0x000fe40004706670 */
[----:B------:R-:W-:Y:S02]  /*d750*/  FMNMX.FTZ R9, R2, R9, !PT ;  /* 0x0000000902097209 */ /* 0x000fe40007810000 */
[----:B------:R-:W-:Y:S02]  /*d760*/  FSEL R27, R27, -INF , !P0 ;  /* 0xff8000001b1b7808 */ /* 0x000fe40004000000 */
[----:B------:R-:W-:Y:S02]  /*d770*/  FMNMX.FTZ R9, R175, R9, !PT ;  /* 0x00000009af097209 */ /* 0x000fe40007810000 */
[C---:B------:R-:W-:Y:S02]  /*d780*/  ISETP.GE.AND P5, PT, R193.reuse, R234, PT ;  /* 0x000000eac100720c */ /* 0x040fe40003fa6270 */
[----:B------:R-:W-:Y:S02]  /*d790*/  FMNMX.FTZ R9, R22, R9, !PT ;  /* 0x0000000916097209 */ /* 0x000fe40007810000 */
[C---:B------:R-:W-:Y:S02]  /*d7a0*/  ISETP.GE.OR P5, PT, R193.reuse, R233, !P5 ;  /* 0x000000e9c100720c */ /* 0x040fe40006fa6670 */
[C---:B------:R-:W-:Y:S02]  /*d7b0*/  ISETP.GE.AND P1, PT, R193.reuse, R232, PT ;  /* 0x000000e8c100720c */ /* 0x040fe40003f26270 */
[----:B------:R-:W-:Y:S02]  /*d7c0*/  FSEL R64, R64, -INF , !P5 ;  /* 0xff80000040407808 */ /* 0x000fe40006800000 */
[CC--:B------:R-:W-:Y:S02]  /*d7d0*/  ISETP.GE.AND P5, PT, R184.reuse, R234.reuse, PT ;  /* 0x000000eab800720c */ /* 0x0c0fe40003fa6270 */
[----:B------:R-:W-:Y:S02]  /*d7e0*/  ISETP.GE.OR P1, PT, R193, R231, !P1 ;  /* 0x000000e7c100720c */ /* 0x000fe40004f26670 */
[-C--:B------:R-:W-:Y:S02]  /*d7f0*/  ISETP.GE.OR P5, PT, R184, R233.reuse, !P5 ;  /* 0x000000e9b800720c */ /* 0x080fe40006fa6670 */
[----:B------:R-:W-:Y:S02]  /*d800*/  FSEL R66, R66, -INF , !P1 ;  /* 0xff80000042427808 */ /* 0x000fe40004800000 */
[----:B------:R-:W-:Y:S02]  /*d810*/  FSEL R68, R68, -INF , !P5 ;  /* 0xff80000044447808 */ /* 0x000fe40006800000 */
[----:B------:R-:W-:Y:S02]  /*d820*/  ISETP.GE.AND P5, PT, R182, R234, PT ;  /* 0x000000eab600720c */ /* 0x000fe40003fa6270 */
[----:B------:R-:W-:Y:S02]  /*d830*/  ISETP.GE.AND P1, PT, R184, R232, PT ;  /* 0x000000e8b800720c */ /* 0x000fe40003f26270 */
[----:B------:R-:W-:Y:S02]  /*d840*/  ISETP.GE.OR P5, PT, R182, R233, !P5 ;  /* 0x000000e9b600720c */ /* 0x000fe40006fa6670 */
[----:B------:R-:W-:Y:S02]  /*d850*/  ISETP.GE.OR P1, PT, R184, R231, !P1 ;  /* 0x000000e7b800720c */ /* 0x000fe40004f26670 */
[----:B------:R-:W-:Y:S02]  /*d860*/  FSEL R6, R84, -INF , !P5 ;  /* 0xff80000054067808 */ /* 0x000fe40006800000 */
[----:B------:R-:W-:Y:S02]  /*d870*/  ISETP.GE.AND P5, PT, R190, R230, PT ;  /* 0x000000e6be00720c */ /* 0x000fe40003fa6270 */
[----:B------:R-:W-:Y:S02]  /*d880*/  FSEL R70, R70, -INF , !P1 ;  /* 0xff80000046467808 */ /* 0x000fe40004800000 */
[----:B------:R-:W-:Y:S02]  /*d890*/  ISETP.GE.AND P1, PT, R192, R232, PT ;  /* 0x000000e8c000720c */ /* 0x000fe40003f26270 */
[----:B------:R-:W-:Y:S02]  /*d8a0*/  ISETP.GE.OR P5, PT, R190, R229, !P5 ;  /* 0x000000e5be00720c */ /* 0x000fe40006fa6670 */
[----:B------:R-:W-:Y:S02]  /*d8b0*/  IADD3 R190, R172, 0x59, RZ ;  /* 0x00000059acbe7810 */ /* 0x000fe40007ffe0ff */
[----:B------:R-:W-:Y:S02]  /*d8c0*/  ISETP.GE.OR P1, PT, R192, R231, !P1 ;  /* 0x000000e7c000720c */ /* 0x000fe40004f26670 */
[----:B------:R-:W-:Y:S02]  /*d8d0*/  ISETP.GE.AND P4, PT, R190, R234, PT ;  /* 0x000000eabe00720c */ /* 0x000fe40003f86270 */
[----:B------:R-:W-:Y:S02]  /*d8e0*/  FSEL R82, R82, -INF , !P1 ;  /* 0xff80000052527808 */ /* 0x000fe40004800000 */
[----:B------:R-:W-:Y:S02]  /*d8f0*/  ISETP.GE.AND P1, PT, R172, R230, PT ;  /* 0x000000e6ac00720c */ /* 0x000fe40003f26270 */
[----:B------:R-:W-:Y:S02]  /*d900*/  ISETP.GE.AND P6, PT, R190, R232, PT ;  /* 0x000000e8be00720c */ /* 0x000fe40003fc6270 */
[----:B------:R-:W-:Y:S02]  /*d910*/  ISETP.GE.OR P1, PT, R172, R229, !P1 ;  /* 0x000000e5ac00720c */ /* 0x000fe40004f26670 */
[C---:B------:R-:W-:Y:S02]  /*d920*/  ISETP.GE.OR P4, PT, R190.reuse, R233, !P4 ;  /* 0x000000e9be00720c */ /* 0x040fe40006786670 */
[----:B------:R-:W-:Y:S02]  /*d930*/  ISETP.GE.OR P6, PT, R190, R231, !P6 ;  /* 0x000000e7be00720c */ /* 0x000fe400077c6670 */
[----:B------:R-:W-:Y:S02]  /*d940*/  FSEL R199, R97, -INF , !P4 ;  /* 0xff80000061c77808 */ /* 0x000fe40006000000 */
[----:B------:R-:W-:Y:S02]  /*d950*/  FSEL R97, R14, -INF , !P2 ;  /* 0xff8000000e617808 */ /* 0x000fe40005000000 */
[----:B------:R-:W-:Y:S02]  /*d960*/  FSEL R201, R99, -INF , !P6 ;  /* 0xff80000063c97808 */ /* 0x000fe40007000000 */
[----:B------:R-:W-:Y:S02]  /*d970*/  FSEL R185, R12, -INF , !P5 ;  /* 0xff8000000cb97808 */ /* 0x000fe40006800000 */
[C---:B------:R-:W-:Y:S02]  /*d980*/  ISETP.GE.AND P5, PT, R194.reuse, R234, PT ;  /* 0x000000eac200720c */ /* 0x040fe40003fa6270 */
[CC--:B------:R-:W-:Y:S02]  /*d990*/  ISETP.GE.AND P2, PT, R195.reuse, R232.reuse, PT ;  /* 0x000000e8c300720c */ /* 0x0c0fe40003f46270 */
[C---:B------:R-:W-:Y:S02]  /*d9a0*/  ISETP.GE.AND P6, PT, R194.reuse, R232, PT ;  /* 0x000000e8c200720c */ /* 0x040fe40003fc6270 */
[C---:B------:R-:W-:Y:S02]  /*d9b0*/  ISETP.GE.OR P5, PT, R194.reuse, R233, !P5 ;  /* 0x000000e9c200720c */ /* 0x040fe40006fa6670 */
[-C--:B------:R-:W-:Y:S02]  /*d9c0*/  ISETP.GE.OR P6, PT, R194, R231.reuse, !P6 ;  /* 0x000000e7c200720c */ /* 0x080fe400077c6670 */
[----:B------:R-:W-:Y:S02]  /*d9d0*/  ISETP.GE.OR P2, PT, R195, R231, !P2 ;  /* 0x000000e7c300720c */ /* 0x000fe40005746670 */
[----:B------:R-:W-:Y:S02]  /*d9e0*/  FSEL R250, R101, -INF , !P5 ;  /* 0xff80000065fa7808 */ /* 0x000fe40006800000 */
[----:B------:R-:W-:Y:S02]  /*d9f0*/  IADD3 R101, R172, 0x68, RZ ;  /* 0x00000068ac657810 */ /* 0x000fe40007ffe0ff */
[----:B------:R-:W-:Y:S02]  /*da00*/  ISETP.GE.AND P5, PT, R196, R230, PT ;  /* 0x000000e6c400720c */ /* 0x000fe40003fa6270 */
[C---:B------:R-:W-:Y:S02]  /*da10*/  ISETP.GE.AND P0, PT, R101.reuse, R234, PT ;  /* 0x000000ea6500720c */ /* 0x040fe40003f06270 */
[----:B------:R-:W-:Y:S02]  /*da20*/  FSEL R197, R102, -INF , !P2 ;  /* 0xff80000066c57808 */ /* 0x000fe40005000000 */
[----:B------:R-:W-:Y:S02]  /*da30*/  IADD3 R102, R172, 0x71, RZ ;  /* 0x00000071ac667810 */ /* 0x000fe40007ffe0ff */
[----:B------:R-:W-:Y:S02]  /*da40*/  ISETP.GE.OR P0, PT, R101, R233, !P0 ;  /* 0x000000e96500720c */ /* 0x000fe40004706670 */
[-C--:B------:R-:W-:Y:S02]  /*da50*/  ISETP.GE.AND P2, PT, R196, R228.reuse, PT ;  /* 0x000000e4c400720c */ /* 0x080fe40003f46270 */
[----:B------:R-:W-:Y:S02]  /*da60*/  FSEL R251, R112, -INF , !P0 ;  /* 0xff80000070fb7808 */ /* 0x000fe40004000000 */
[----:B------:R-:W-:Y:S02]  /*da70*/  ISETP.GE.AND P0, PT, R174, R228, PT ;  /* 0x000000e4ae00720c */ /* 0x000fe40003f06270 */
[----:B------:R-:W-:Y:S02]  /*da80*/  IADD3 R112, R172, 0x79, RZ ;  /* 0x00000079ac707810 */ /* 0x000fe40007ffe0ff */
[----:B------:R-:W-:Y:S02]  /*da90*/  ISETP.GE.OR P0, PT, R174, R225, !P0 ;  /* 0x000000e1ae00720c */ /* 0x000fe40004706670 */
[C---:B------:R-:W-:Y:S02]  /*daa0*/  ISETP.GE.AND P4, PT, R178.reuse, R230, PT ;  /* 0x000000e6b200720c */ /* 0x040fe40003f86270 */
[----:B------:R-:W-:Y:S02]  /*dab0*/  FSEL R31, R31, -INF , !P0 ;  /* 0xff8000001f1f7808 */ /* 0x000fe40004000000 */
[-C--:B------:R-:W-:Y:S02]  /*dac0*/  ISETP.GE.OR P4, PT, R178, R229.reuse, !P4 ;  /* 0x000000e5b200720c */ /* 0x080fe40006786670 */
[----:B------:R-:W-:Y:S02]  /*dad0*/  ISETP.GE.OR P5, PT, R196, R229, !P5 ;  /* 0x000000e5c400720c */ /* 0x000fe40006fa6670 */
[----:B------:R-:W-:Y:S02]  /*dae0*/  FSEL R84, R24, -INF , !P4 ;  /* 0xff80000018547808 */ /* 0x000fe40006000000 */
[----:B------:R-:W-:Y:S02]  /*daf0*/  ISETP.GE.AND P4, PT, R100, R234, PT ;  /* 0x000000ea6400720c */ /* 0x000fe40003f86270 */
[----:B------:R-:W-:Y:S02]  /*db00*/  FSEL R99, R28, -INF , !P5 ;  /* 0xff8000001c637808 */ /* 0x000fe40006800000 */
[----:B------:R-:W-:Y:S02]  /*db10*/  ISETP.GE.OR P4, PT, R100, R233, !P4 ;  /* 0x000000e96400720c */ /* 0x000fe40006786670 */
[----:B------:R-:W-:Y:S02]  /*db20*/  ISETP.GE.OR P2, PT, R196, R225, !P2 ;  /* 0x000000e1c400720c */ /* 0x000fe40005746670 */
[----:B------:R-:W-:Y:S02]  /*db30*/  FSEL R196, R103, -INF , !P6 ;  /* 0xff80000067c47808 */ /* 0x000fe40007000000 */
[----:B------:R-:W-:Y:S02]  /*db40*/  ISETP.GE.AND P6, PT, R100, R232, PT ;  /* 0x000000e86400720c */ /* 0x000fe40003fc6270 */
[----:B------:R-:W-:Y:S02]  /*db50*/  IADD3 R103, R172, 0x78, RZ ;  /* 0x00000078ac677810 */ /* 0x000fe40007ffe0ff */
[----:B------:R-:W-:Y:S02]  /*db60*/  ISETP.GE.OR P6, PT, R100, R231, !P6 ;  /* 0x000000e76400720c */ /* 0x000fe400077c6670 */
[----:B------:R-:W-:Y:S02]  /*db70*/  FSEL R200, R113, -INF , !P4 ;  /* 0xff80000071c87808 */ /* 0x000fe40006000000 */
[----:B------:R-:W-:Y:S02]  /*db80*/  IADD3 R113, R172, 0x70, RZ ;  /* 0x00000070ac717810 */ /* 0x000fe40007ffe0ff */
[----:B------:R-:W-:Y:S01]  /*db90*/  FSEL R203, R115, -INF , !P6 ;  /* 0xff80000073cb7808 */ /* 0x000fe20007000000 */
[----:B------:R-:W-:Y:S01]  /*dba0*/  IMAD.MOV.U32 R115, RZ, RZ, R250 ;  /* 0x000000ffff737224 */ /* 0x000fe200078e00fa */
[----:B------:R-:W-:Y:S02]  /*dbb0*/  FSEL R87, R30, -INF , !P2 ;  /* 0xff8000001e577808 */ /* 0x000fe40005000000 */
[----:B------:R-:W-:Y:S02]  /*dbc0*/  ISETP.GE.AND P2, PT, R168, R230, PT ;  /* 0x000000e6a800720c */ /* 0x000fe40003f46270 */
[-C--:B------:R-:W-:Y:S02]  /*dbd0*/  ISETP.GE.AND P6, PT, R102, R234.reuse, PT ;  /* 0x000000ea6600720c */ /* 0x080fe40003fc6270 */
[----:B------:R-:W-:Y:S02]  /*dbe0*/  ISETP.GE.OR P2, PT, R168, R229, !P2 ;  /* 0x000000e5a800720c */ /* 0x000fe40005746670 */
[----:B------:R-:W-:Y:S02]  /*dbf0*/  ISETP.GE.OR P6, PT, R102, R233, !P6 ;  /* 0x000000e96600720c */ /* 0x000fe400077c6670 */
[----:B------:R-:W-:Y:S02]  /*dc00*/  FSEL R30, R41, -INF , !P2 ;  /* 0xff800000291e7808 */ /* 0x000fe40005000000 */
[----:B------:R-:W-:Y:S02]  /*dc10*/  FMNMX.FTZ R41, R23, R9, !PT ;  /* 0x0000000917297209 */ /* 0x000fe40007810000 */
[C---:B------:R-:W-:Y:S02]  /*dc20*/  ISETP.GE.AND P0, PT, R113.reuse, R234, PT ;  /* 0x000000ea7100720c */ /* 0x040fe40003f06270 */
[----:B------:R-:W-:Y:S02]  /*dc30*/  FMNMX.FTZ R41, R34, R41, !PT ;  /* 0x0000002922297209 */ /* 0x000fe40007810000 */
[----:B------:R-:W-:Y:S02]  /*dc40*/  ISETP.GE.OR P0, PT, R113, R233, !P0 ;  /* 0x000000e97100720c */ /* 0x000fe40004706670 */
[----:B------:R-:W-:Y:S02]  /*dc50*/  FMNMX.FTZ R41, R35, R41, !PT ;  /* 0x0000002923297209 */ /* 0x000fe40007810000 */
[----:B------:R-:W-:Y:S02]  /*dc60*/  ISETP.GE.AND P5, PT, R102, R232, PT ;  /* 0x000000e86600720c */ /* 0x000fe40003fa6270 */
[----:B------:R-:W-:Y:S02]  /*dc70*/  FMNMX.FTZ R41, R38, R41, !PT ;  /* 0x0000002926297209 */ /* 0x000fe40007810000 */
[----:B------:R-:W-:Y:S02]  /*dc80*/  ISETP.GE.OR P5, PT, R102, R231, !P5 ;  /* 0x000000e76600720c */ /* 0x000fe40006fa6670 */
[----:B------:R-:W-:Y:S02]  /*dc90*/  FMNMX.FTZ R41, R39, R41, !PT ;  /* 0x0000002927297209 */ /* 0x000fe40007810000 */
[----:B------:R-:W-:Y:S02]  /*dca0*/  FSEL R85, R8, -INF , !P1 ;  /* 0xff80000008557808 */ /* 0x000fe40004800000 */
        /* <DEDUP_REMOVED lines=8> */
[C---:B------:R-:W-:Y:S02]  /*dd30*/  ISETP.GE.AND P1, PT, R191.reuse, R232, PT ;  /* 0x000000e8bf00720c */ /* 0x040fe40003f26270 */
[----:B------:R-:W-:Y:S02]  /*dd40*/  FMNMX.FTZ R8, R180, R8, !PT ;  /* 0x00000008b4087209 */ /* 0x000fe40007810000 */
[----:B------:R-:W-:Y:S02]  /*dd50*/  ISETP.GE.OR P1, PT, R191, R231, !P1 ;  /* 0x000000e7bf00720c */ /* 0x000fe40004f26670 */
[----:B------:R-:W-:Y:S02]  /*dd60*/  FMNMX.FTZ R8, R170, R8, !PT ;  /* 0x00000008aa087209 */ /* 0x000fe40007810000 */
[----:B------:R-:W-:Y:S02]  /*dd70*/  FSEL R198, R98, -INF , !P1 ;  /* 0xff80000062c67808 */ /* 0x000fe40004800000 */
        /* <DEDUP_REMOVED lines=10> */
[----:B------:R-:W-:Y:S02]  /*de20*/  FSEL R178, R13, -INF , !P3 ;  /* 0xff8000000db27808 */ /* 0x000fe40005800000 */
[----:B------:R-:W-:Y:S01]  /*de30*/  FSEL R252, R114, -INF , !P1 ;  /* 0xff80000072fc7808 */ /* 0x000fe20004800000 */
[----:B------:R-:W-:Y:S01]  /*de40*/  IMAD.MOV.U32 R114, RZ, RZ, R199 ;  /* 0x000000ffff727224 */ /* 0x000fe200078e00c7 */
[----:B------:R-:W-:Y:S02]  /*de50*/  ISETP.GE.AND P1, PT, R169, R228, PT ;  /* 0x000000e4a900720c */ /* 0x000fe40003f26270 */
[----:B------:R-:W-:Y:S02]  /*de60*/  ISETP.GE.AND P3, PT, R187, R230, PT ;  /* 0x000000e6bb00720c */ /* 0x000fe40003f66270 */
[----:B------:R-:W-:Y:S02]  /*de70*/  ISETP.GE.OR P1, PT, R169, R225, !P1 ;  /* 0x000000e1a900720c */ /* 0x000fe40004f26670 */
[-C--:B------:R-:W-:Y:S02]  /*de80*/  ISETP.GE.OR P3, PT, R187, R229.reuse, !P3 ;  /* 0x000000e5bb00720c */ /* 0x080fe40005f66670 */
[----:B------:R-:W-:Y:S01]  /*de90*/  FSEL R187, R116, -INF , !P0 ;  /* 0xff80000074bb7808 */ /* 0x000fe20004000000 */
[----:B------:R-:W-:Y:S01]  /*dea0*/  IMAD.MOV.U32 R116, RZ, RZ, R197 ;  /* 0x000000ffff747224 */ /* 0x000fe200078e00c5 */
[----:B------:R-:W-:Y:S02]  /*deb0*/  ISETP.GE.AND P0, PT, R168, R228, PT ;  /* 0x000000e4a800720c */ /* 0x000fe40003f06270 */
[----:B------:R-:W-:Y:S02]  /*dec0*/  FSEL R83, R25, -INF , !P3 ;  /* 0xff80000019537808 */ /* 0x000fe40005800000 */
[----:B------:R-:W-:Y:S02]  /*ded0*/  ISETP.GE.AND P3, PT, R174, R230, PT ;  /* 0x000000e6ae00720c */ /* 0x000fe40003f66270 */
[----:B------:R-:W-:Y:S02]  /*dee0*/  FSEL R25, R42, -INF , !P1 ;  /* 0xff8000002a197808 */ /* 0x000fe40004800000 */
[----:B------:R-:W-:Y:S02]  /*def0*/  ISETP.GE.AND P1, PT, R103, R232, PT ;  /* 0x000000e86700720c */ /* 0x000fe40003f26270 */
[----:B------:R-:W-:Y:S02]  /*df00*/  ISETP.GE.OR P3, PT, R174, R229, !P3 ;  /* 0x000000e5ae00720c */ /* 0x000fe40005f66670 */
[----:B------:R-:W-:Y:S02]  /*df10*/  FSEL R174, R117, -INF , !P6 ;  /* 0xff80000075ae7808 */ /* 0x000fe40007000000 */
[----:B------:R-:W-:Y:S02]  /*df20*/  ISETP.GE.OR P1, PT, R103, R231, !P1 ;  /* 0x000000e76700720c */ /* 0x000fe40004f26670 */
[----:B------:R-:W-:Y:S02]  /*df30*/  FSEL R98, R29, -INF , !P3 ;  /* 0xff8000001d627808 */ /* 0x000fe40005800000 */
        /* <DEDUP_REMOVED lines=8> */
[----:B------:R-:W-:Y:S02]  /*dfc0*/  ISETP.GE.AND P0, PT, R112, R232, PT ;  /* 0x000000e87000720c */ /* 0x000fe40003f06270 */
[----:B------:R-:W-:Y:S02]  /*dfd0*/  FSEL R130, R130, -INF , !P1 ;  /* 0xff80000082827808 */ /* 0x000fe40004800000 */
[----:B------:R-:W-:Y:S02]  /*dfe0*/  ISETP.GE.AND P1, PT, R188, R228, PT ;  /* 0x000000e4bc00720c */ /* 0x000fe40003f26270 */
[----:B------:R-:W-:Y:S02]  /*dff0*/  ISETP.GE.OR P0, PT, R112, R231, !P0 ;  /* 0x000000e77000720c */ /* 0x000fe40004706670 */
[----:B------:R-:W-:Y:S02]  /*e000*/  ISETP.GE.OR P1, PT, R188, R225, !P1 ;  /* 0x000000e1bc00720c */ /* 0x000fe40004f26670 */
[----:B------:R-:W-:Y:S02]  /*e010*/  FSEL R131, R131, -INF , !P0 ;  /* 0xff80000083837808 */ /* 0x000fe40004000000 */
[----:B------:R-:W-:Y:S02]  /*e020*/  FSEL R58, R58, -INF , !P1 ;  /* 0xff8000003a3a7808 */ /* 0x000fe40004800000 */
[-C--:B------:R-:W-:Y:S02]  /*e030*/  ISETP.GE.AND P0, PT, R179, R230.reuse, PT ;  /* 0x000000e6b300720c */ /* 0x080fe40003f06270 */
[----:B------:R-:W-:Y:S02]  /*e040*/  FMNMX.FTZ R43, R85, R165, !PT ;  /* 0x000000a5552b7209 */ /* 0x000fe40007810000 */
[----:B------:R-:W-:Y:S02]  /*e050*/  ISETP.GE.OR P0, PT, R179, R229, !P0 ;  /* 0x000000e5b300720c */ /* 0x000fe40004706670 */
[----:B------:R-:W-:Y:S02]  /*e060*/  FMNMX.FTZ R43, R86, R43, !PT ;  /* 0x0000002b562b7209 */ /* 0x000fe40007810000 */
[----:B------:R-:W-:Y:S02]  /*e070*/  FSEL R57, R57, -INF , !P0 ;  /* 0xff80000039397808 */ /* 0x000fe40004000000 */
[----:B------:R-:W-:Y:S02]  /*e080*/  FMNMX.FTZ R43, R185, R43, !PT ;  /* 0x0000002bb92b7209 */ /* 0x000fe40007810000 */
[-C--:B------:R-:W-:Y:S02]  /*e090*/  ISETP.GE.AND P6, PT, R173, R230.reuse, PT ;  /* 0x000000e6ad00720c */ /* 0x080fe40003fc6270 */
[----:B------:R-:W-:Y:S02]  /*e0a0*/  ISETP.GE.AND P4, PT, R169, R230, PT ;  /* 0x000000e6a900720c */ /* 0x000fe40003f86270 */
[-C--:B------:R-:W-:Y:S02]  /*e0b0*/  ISETP.GE.OR P6, PT, R173, R229.reuse, !P6 ;  /* 0x000000e5ad00720c */ /* 0x080fe400077c6670 */
[----:B------:R-:W-:Y:S02]  /*e0c0*/  ISETP.GE.OR P4, PT, R169, R229, !P4 ;  /* 0x000000e5a900720c */ /* 0x000fe40006786670 */
[----:B------:R-:W-:Y:S02]  /*e0d0*/  FSEL R44, R44, -INF , !P6 ;  /* 0xff8000002c2c7808 */ /* 0x000fe40007000000 */
[C---:B------:R-:W-:Y:S02]  /*e0e0*/  ISETP.GE.AND P6, PT, R179.reuse, R228, PT ;  /* 0x000000e4b300720c */ /* 0x040fe40003fc6270 */
[----:B------:R-:W-:Y:S02]  /*e0f0*/  FSEL R169, R118, -INF , !P3 ;  /* 0xff80000076a97808 */ /* 0x000fe40005800000 */
        /* <DEDUP_REMOVED lines=8> */
[C---:B------:R-:W-:Y:S02]  /*e180*/  ISETP.GE.AND P6, PT, R182.reuse, R230, PT ;  /* 0x000000e6b600720c */ /* 0x040fe40003fc6270 */
[C---:B------:R-:W-:Y:S02]  /*e190*/  ISETP.GE.AND P3, PT, R173.reuse, R228, PT ;  /* 0x000000e4ad00720c */ /* 0x040fe40003f66270 */
[----:B------:R-:W-:Y:S02]  /*e1a0*/  ISETP.GE.OR P6, PT, R182, R229, !P6 ;  /* 0x000000e5b600720c */ /* 0x000fe400077c6670 */
[----:B------:R-:W-:Y:S02]  /*e1b0*/  ISETP.GE.OR P3, PT, R173, R225, !P3 ;  /* 0x000000e1ad00720c */ /* 0x000fe40005f66670 */
[----:B------:R-:W-:Y:S02]  /*e1c0*/  FSEL R173, R129, -INF , !P4 ;  /* 0xff80000081ad7808 */ /* 0x000fe40006000000 */
[----:B------:R-:W-:Y:S02]  /*e1d0*/  ISETP.GE.AND P4, PT, R188, R230, PT ;  /* 0x000000e6bc00720c */ /* 0x000fe40003f86270 */
[----:B------:R-:W-:Y:S02]  /*e1e0*/  FSEL R46, R46, -INF , !P3 ;  /* 0xff8000002e2e7808 */ /* 0x000fe40005800000 */
[----:B------:R-:W-:Y:S02]  /*e1f0*/  ISETP.GE.OR P4, PT, R188, R229, !P4 ;  /* 0x000000e5bc00720c */ /* 0x000fe40006786670 */
[CC--:B------:R-:W-:Y:S02]  /*e200*/  ISETP.GE.AND P3, PT, R193.reuse, R228.reuse, PT ;  /* 0x000000e4c100720c */ /* 0x0c0fe40003f66270 */
[----:B------:R-:W-:Y:S02]  /*e210*/  FSEL R56, R56, -INF , !P4 ;  /* 0xff80000038387808 */ /* 0x000fe40006000000 */
[-C--:B------:R-:W-:Y:S02]  /*e220*/  ISETP.GE.OR P3, PT, R193, R225.reuse, !P3 ;  /* 0x000000e1c100720c */ /* 0x080fe40005f66670 */
[-C--:B------:R-:W-:Y:S02]  /*e230*/  ISETP.GE.AND P4, PT, R186, R228.reuse, PT ;  /* 0x000000e4ba00720c */ /* 0x080fe40003f86270 */
[----:B------:R-:W-:Y:S02]  /*e240*/  FSEL R15, R62, -INF , !P3 ;  /* 0xff8000003e0f7808 */ /* 0x000fe40005800000 */
[----:B------:R-:W-:Y:S02]  /*e250*/  FSEL R62, R88, -INF , !P6 ;  /* 0xff800000583e7808 */ /* 0x000fe40007000000 */
[-C--:B------:R-:W-:Y:S02]  /*e260*/  ISETP.GE.OR P4, PT, R186, R225.reuse, !P4 ;  /* 0x000000e1ba00720c */ /* 0x080fe40006786670 */
[CC--:B------:R-:W-:Y:S02]  /*e270*/  ISETP.GE.AND P3, PT, R192.reuse, R228.reuse, PT ;  /* 0x000000e4c000720c */ /* 0x0c0fe40003f66270 */
[----:B------:R-:W-:Y:S02]  /*e280*/  FSEL R63, R63, -INF , !P4 ;  /* 0xff8000003f3f7808 */ /* 0x000fe40006000000 */
[-C--:B------:R-:W-:Y:S02]  /*e290*/  ISETP.GE.OR P3, PT, R192, R225.reuse, !P3 ;  /* 0x000000e1c000720c */ /* 0x080fe40005f66670 */
[-C--:B------:R-:W-:Y:S02]  /*e2a0*/  ISETP.GE.AND P6, PT, R190, R228.reuse, PT ;  /* 0x000000e4be00720c */ /* 0x080fe40003fc6270 */
[----:B------:R-:W-:Y:S02]  /*e2b0*/  ISETP.GE.AND P1, PT, R184, R228, PT ;  /* 0x000000e4b800720c */ /* 0x000fe40003f26270 */
[-C--:B------:R-:W-:Y:S02]  /*e2c0*/  ISETP.GE.OR P6, PT, R190, R225.reuse, !P6 ;  /* 0x000000e1be00720c */ /* 0x080fe400077c6670 */
[----:B------:R-:W-:Y:S02]  /*e2d0*/  ISETP.GE.OR P1, PT, R184, R225, !P1 ;  /* 0x000000e1b800720c */ /* 0x000fe40004f26670 */
[C---:B------:R-:W-:Y:S02]  /*e2e0*/  ISETP.GE.AND P4, PT, R183.reuse, R230, PT ;  /* 0x000000e6b700720c */ /* 0x040fe40003f86270 */
[----:B------:R-:W-:Y:S02]  /*e2f0*/  FSEL R74, R74, -INF , !P1 ;  /* 0xff8000004a4a7808 */ /* 0x000fe40004800000 */
[C---:B------:R-:W-:Y:S02]  /*e300*/  ISETP.GE.AND P1, PT, R182.reuse, R228, PT ;  /* 0x000000e4b600720c */ /* 0x040fe40003f26270 */
[----:B------:R-:W-:Y:S02]  /*e310*/  ISETP.GE.OR P4, PT, R183, R229, !P4 ;  /* 0x000000e5b700720c */ /* 0x000fe40006786670 */
[----:B------:R-:W-:Y:S02]  /*e320*/  ISETP.GE.OR P1, PT, R182, R225, !P1 ;  /* 0x000000e1b600720c */ /* 0x000fe40004f26670 */
[----:B------:R-:W-:Y:S01]  /*e330*/  FSEL R13, R77, -INF , !P4 ;  /* 0xff8000004d0d7808 */ /* 0x000fe20006000000 */
[----:B------:R-:W-:Y:S01]  /*e340*/  IMAD.MOV.U32 R77, RZ, RZ, R251 ;  /* 0x000000ffff4d7224 */ /* 0x000fe200078e00fb */
[C---:B------:R-:W-:Y:S02]  /*e350*/  ISETP.GE.AND P4, PT, R191.reuse, R230, PT ;  /* 0x000000e6bf00720c */ /* 0x040fe40003f86270 */
[----:B------:R-:W-:Y:S01]  /*e360*/  FSEL R199, R90, -INF , !P1 ;  /* 0xff8000005ac77808 */ /* 0x000fe20004800000 */
[----:B------:R-:W-:Y:S01]  /*e370*/  IMAD.MOV.U32 R90, RZ, RZ, R114 ;  /* 0x000000ffff5a7224 */ /* 0x000fe200078e0072 */
[----:B------:R-:W-:Y:S01]  /*e380*/  ISETP.GE.OR P4, PT, R191, R229, !P4 ;  /* 0x000000e5bf00720c */ /* 0x000fe20006786670 */
[----:B------:R-:W-:Y:S01]  /*e390*/  IMAD.MOV.U32 R114, RZ, RZ, R198 ;  /* 0x000000ffff727224 */ /* 0x000fe200078e00c6 */
[C---:B------:R-:W-:Y:S02]  /*e3a0*/  ISETP.GE.AND P1, PT, R195.reuse, R228, PT ;  /* 0x000000e4c300720c */ /* 0x040fe40003f26270 */
[CC--:B------:R-:W-:Y:S02]  /*e3b0*/  ISETP.GE.AND P0, PT, R184.reuse, R230.reuse, PT ;  /* 0x000000e6b800720c */ /* 0x0c0fe40003f06270 */
[----:B------:R-:W-:Y:S02]  /*e3c0*/  ISETP.GE.OR P1, PT, R195, R225, !P1 ;  /* 0x000000e1c300720c */ /* 0x000fe40004f26670 */
[----:B------:R-:W-:Y:S02]  /*e3d0*/  ISETP.GE.OR P0, PT, R184, R229, !P0 ;  /* 0x000000e5b800720c */ /* 0x000fe40004706670 */
[C---:B------:R-:W-:Y:S02]  /*e3e0*/  ISETP.GE.AND P2, PT, R189.reuse, R230, PT ;  /* 0x000000e6bd00720c */ /* 0x040fe40003f46270 */
[----:B------:R-:W-:Y:S02]  /*e3f0*/  FSEL R12, R72, -INF , !P0 ;  /* 0xff800000480c7808 */ /* 0x000fe40004000000 */
[----:B------:R-:W-:Y:S02]  /*e400*/  FMNMX.FTZ R72, R66, R41, !PT ;  /* 0x0000002942487209 */ /* 0x000fe40007810000 */
[-C--:B------:R-:W-:Y:S02]  /*e410*/  ISETP.GE.OR P2, PT, R189, R229.reuse, !P2 ;  /* 0x000000e5bd00720c */ /* 0x080fe40005746670 */
[----:B------:R-:W-:Y:S02]  /*e420*/  FMNMX.FTZ R72, R67, R72, !PT ;  /* 0x0000004843487209 */ /* 0x000fe40007810000 */
[----:B------:R-:W-:Y:S02]  /*e430*/  FSEL R45, R45, -INF , !P2 ;  /* 0xff8000002d2d7808 */ /* 0x000fe40005000000 */
[----:B------:R-:W-:Y:S02]  /*e440*/  ISETP.GE.AND P2, PT, R193, R230, PT ;  /* 0x000000e6c100720c */ /* 0x000fe40003f46270 */
[-C--:B------:R-:W-:Y:S02]  /*e450*/  ISETP.GE.AND P0, PT, R183, R228.reuse, PT ;  /* 0x000000e4b700720c */ /* 0x080fe40003f06270 */
[----:B------:R-:W-:Y:S02]  /*e460*/  ISETP.GE.OR P2, PT, R193, R229, !P2 ;  /* 0x000000e5c100720c */ /* 0x000fe40005746670 */
[-C--:B------:R-:W-:Y:S02]  /*e470*/  ISETP.GE.OR P0, PT, R183, R225.reuse, !P0 ;  /* 0x000000e1b700720c */ /* 0x080fe40004706670 */
[----:B------:R-:W-:Y:S02]  /*e480*/  FSEL R29, R60, -INF , !P2 ;  /* 0xff8000003c1d7808 */ /* 0x000fe40005000000 */
[----:B------:R-:W-:Y:S01]  /*e490*/  FSEL R60, R92, -INF , !P4 ;  /* 0xff8000005c3c7808 */ /* 0x000fe20006000000 */
[----:B------:R-:W-:Y:S01]  /*e4a0*/  IMAD.MOV.U32 R92, RZ, RZ, R202 ;  /* 0x000000ffff5c7224 */ /* 0x000fe200078e00ca */
[C---:B------:R-:W-:Y:S02]  /*e4b0*/  ISETP.GE.AND P2, PT, R36.reuse, R228, PT ;  /* 0x000000e42400720c */ /* 0x040fe40003f46270 */
[----:B------:R-:W-:Y:S02]  /*e4c0*/  FSEL R9, R79, -INF , !P0 ;  /* 0xff8000004f097808 */ /* 0x000fe40004000000 */
[----:B------:R-:W-:Y:S02]  /*e4d0*/  ISETP.GE.OR P2, PT, R36, R225, !P2 ;  /* 0x000000e12400720c */ /* 0x000fe40005746670 */
[----:B------:R-:W-:Y:S02]  /*e4e0*/  FMNMX.FTZ R36, R49, R10, !PT ;  /* 0x0000000a31247209 */ /* 0x000fe40007810000 */
[----:B------:R-:W-:Y:S02]  /*e4f0*/  FSEL R10, R78, -INF , !P3 ;  /* 0xff8000004e0a7808 */ /* 0x000fe40005800000 */
[----:B------:R-:W-:Y:S02]  /*e500*/  FMNMX.FTZ R36, R20, R36, !PT ;  /* 0x0000002414247209 */ /* 0x000fe40007810000 */
[C---:B------:R-:W-:Y:S02]  /*e510*/  ISETP.GE.AND P0, PT, R190.reuse, R230, PT ;  /* 0x000000e6be00720c */ /* 0x040fe40003f06270 */
[----:B------:R-:W-:Y:S02]  /*e520*/  FMNMX.FTZ R36, R19, R36, !PT ;  /* 0x0000002413247209 */ /* 0x000fe40007810000 */
[-C--:B------:R-:W-:Y:S02]  /*e530*/  ISETP.GE.OR P0, PT, R190, R229.reuse, !P0 ;  /* 0x000000e5be00720c */ /* 0x080fe40004706670 */
[----:B------:R-:W-:Y:S02]  /*e540*/  FMNMX.FTZ R36, R64, R36, !PT ;  /* 0x0000002440247209 */ /* 0x000fe40007810000 */
[----:B------:R-:W-:Y:S02]  /*e550*/  FSEL R78, R93, -INF , !P0 ;  /* 0xff8000005d4e7808 */ /* 0x000fe40004000000 */
[----:B------:R-:W-:Y:S02]  /*e560*/  FSEL R93, R95, -INF , !P6 ;  /* 0xff8000005f5d7808 */ /* 0x000fe40007000000 */
[CC--:B------:R-:W-:Y:S02]  /*e570*/  ISETP.GE.AND P6, PT, R100.reuse, R230.reuse, PT ;  /* 0x000000e66400720c */ /* 0x0c0fe40003fc6270 */
[C---:B------:R-:W-:Y:S02]  /*e580*/  ISETP.GE.AND P0, PT, R101.reuse, R230, PT ;  /* 0x000000e66500720c */ /* 0x040fe40003f06270 */
[-C--:B------:R-:W-:Y:S02]  /*e590*/  ISETP.GE.OR P6, PT, R100, R229.reuse, !P6 ;  /* 0x000000e56400720c */ /* 0x080fe400077c6670 */
[-C--:B------:R-:W-:Y:S02]  /*e5a0*/  ISETP.GE.OR P0, PT, R101, R229.reuse, !P0 ;  /* 0x000000e56500720c */ /* 0x080fe40004706670 */
[----:B------:R-:W-:Y:S02]  /*e5b0*/  FMNMX.FTZ R36, R65, R36, !PT ;  /* 0x0000002441247209 */ /* 0x000fe40007810000 */
[----:B------:R-:W-:Y:S02]  /*e5c0*/  FSEL R108, R108, -INF , !P0 ;  /* 0xff8000006c6c7808 */ /* 0x000fe40004000000 */
[----:B------:R-:W-:Y:S02]  /*e5d0*/  FMNMX.FTZ R36, R68, R36, !PT ;  /* 0x0000002444247209 */ /* 0x000fe40007810000 */
[----:B------:R-:W-:Y:S01]  /*e5e0*/  FSEL R8, R75, -INF , !P2 ;  /* 0xff8000004b087808 */ /* 0x000fe20005000000 */
[----:B------:R-:W-:Y:S01]  /*e5f0*/  IMAD.MOV.U32 R75, RZ, RZ, R196 ;  /* 0x000000ffff4b7224 */ /* 0x000fe200078e00c4 */
[----:B------:R-:W-:Y:S02]  /*e600*/  FMNMX.FTZ R36, R69, R36, !PT ;  /* 0x0000002445247209 */ /* 0x000fe40007810000 */
[C---:B------:R-:W-:Y:S02]  /*e610*/  ISETP.GE.AND P2, PT, R181.reuse, R230, PT ;  /* 0x000000e6b500720c */ /* 0x040fe40003f46270 */
[----:B------:R-:W-:Y:S02]  /*e620*/  FMNMX.FTZ R36, R18, R36, !PT ;  /* 0x0000002412247209 */ /* 0x000fe40007810000 */
[----:B------:R-:W-:Y:S02]  /*e630*/  ISETP.GE.OR P2, PT, R181, R229, !P2 ;  /* 0x000000e5b500720c */ /* 0x000fe40005746670 */
[----:B------:R-:W-:Y:S02]  /*e640*/  FMNMX.FTZ R36, R7, R36, !PT ;  /* 0x0000002407247209 */ /* 0x000fe40007810000 */
[----:B------:R-:W-:Y:S02]  /*e650*/  ISETP.GE.AND P4, PT, R194, R228, PT ;  /* 0x000000e4c200720c */ /* 0x000fe40003f86270 */
[----:B------:R-:W-:Y:S02]  /*e660*/  FMNMX.FTZ R36, R6, R36, !PT ;  /* 0x0000002406247209 */ /* 0x000fe40007810000 */
[-C--:B------:R-:W-:Y:S02]  /*e670*/  ISETP.GE.OR P4, PT, R194, R225.reuse, !P4 ;  /* 0x000000e1c200720c */ /* 0x080fe40006786670 */
[----:B------:R-:W-:Y:S02]  /*e680*/  FMNMX.FTZ R36, R17, R36, !PT ;  /* 0x0000002411247209 */ /* 0x000fe40007810000 */
[C---:B------:R-:W-:Y:S02]  /*e690*/  ISETP.GE.AND P0, PT, R102.reuse, R228, PT ;  /* 0x000000e46600720c */ /* 0x040fe40003f06270 */
[----:B------:R-:W-:Y:S02]  /*e6a0*/  FMNMX.FTZ R36, R53, R36, !PT ;  /* 0x0000002435247209 */ /* 0x000fe40007810000 */
[-C--:B------:R-:W-:Y:S02]  /*e6b0*/  ISETP.GE.OR P0, PT, R102, R225.reuse, !P0 ;  /* 0x000000e16600720c */ /* 0x080fe40004706670 */
[----:B------:R-:W-:Y:S02]  /*e6c0*/  FMNMX.FTZ R36, R90, R36, !PT ;  /* 0x000000245a247209 */ /* 0x000fe40007810000 */
[----:B------:R-:W-:Y:S02]  /*e6d0*/  FSEL R197, R123, -INF , !P0 ;  /* 0xff8000007bc57808 */ /* 0x000fe40004000000 */
[----:B------:R-:W-:Y:S02]  /*e6e0*/  FMNMX.FTZ R36, R92, R36, !PT ;  /* 0x000000245c247209 */ /* 0x000fe40007810000 */
[----:B------:R-:W-:Y:S02]  /*e6f0*/  ISETP.GE.AND P3, PT, R191, R228, PT ;  /* 0x000000e4bf00720c */ /* 0x000fe40003f66270 */
[----:B------:R-:W-:Y:S02]  /*e700*/  FMNMX.FTZ R36, R115, R36, !PT ;  /* 0x0000002473247209 */ /* 0x000fe40007810000 */
[-C--:B------:R-:W-:Y:S02]  /*e710*/  ISETP.GE.OR P3, PT, R191, R225.reuse, !P3 ;  /* 0x000000e1bf00720c */ /* 0x080fe40005f66670 */
[----:B------:R-:W-:Y:S02]  /*e720*/  FMNMX.FTZ R36, R77, R36, !PT ;  /* 0x000000244d247209 */ /* 0x000fe40007810000 */
[----:B------:R-:W-:Y:S02]  /*e730*/  FSEL R42, R94, -INF , !P3 ;  /* 0xff8000005e2a7808 */ /* 0x000fe40005800000 */
[----:B------:R-:W-:Y:S02]  /*e740*/  FSEL R94, R107, -INF , !P4 ;  /* 0xff8000006b5e7808 */ /* 0x000fe40006000000 */
[C---:B------:R-:W-:Y:S02]  /*e750*/  ISETP.GE.AND P3, PT, R101.reuse, R228, PT ;  /* 0x000000e46500720c */ /* 0x040fe40003f66270 */
[----:B------:R-:W-:Y:S02]  /*e760*/  FMNMX.FTZ R36, R200, R36, !PT ;  /* 0x00000024c8247209 */ /* 0x000fe40007810000 */
[----:B------:R-:W-:Y:S01]  /*e770*/  ISETP.GE.OR P3, PT, R101, R225, !P3 ;  /* 0x000000e16500720c */ /* 0x000fe20005f66670 */
[----:B------:R-:W-:Y:S01]  /*e780*/  IMAD.MOV.U32 R101, RZ, RZ, R42 ;  /* 0x000000ffff657224 */ /* 0x000fe200078e002a */
        /* <DEDUP_REMOVED lines=48> */
[C---:B------:R-:W-:Y:S04]  /*ea90*/  ISETP.GE.AND P5, PT, R189.reuse, R228, PT ;  /* 0x000000e4bd00720c */ /* 0x040fe80003fa6270 */
[----:B------:R-:W-:Y:S04]  /*eaa0*/  ISETP.GE.OR P5, PT, R189, R225, !P5 ;  /* 0x000000e1bd00720c */ /* 0x000fe80006fa6670 */
[----:B------:R-:W-:Y:S02]  /*eab0*/  FSEL R47, R47, -INF , !P5 ;  /* 0xff8000002f2f7808 */ /* 0x000fe40006800000 */
[C---:B------:R-:W-:Y:S02]  /*eac0*/  ISETP.GE.AND P5, PT, R186.reuse, R230, PT ;  /* 0x000000e6ba00720c */ /* 0x040fe40003fa6270 */
[----:B------:R-:W-:Y:S02]  /*ead0*/  FMNMX.FTZ R42, R47, R42, !PT ;  /* 0x0000002a2f2a7209 */ /* 0x000fe40007810000 */
[----:B------:R-:W-:Y:S02]  /*eae0*/  ISETP.GE.OR P5, PT, R186, R229, !P5 ;  /* 0x000000e5ba00720c */ /* 0x000fe40006fa6670 */
[----:B------:R-:W-:Y:S02]  /*eaf0*/  FMNMX.FTZ R72, R58, R42, !PT ;  /* 0x0000002a3a487209 */ /* 0x000fe40007810000 */
[----:B------:R-:W-:Y:S01]  /*eb00*/  FSEL R28, R61, -INF , !P5 ;  /* 0xff8000003d1c7808 */ /* 0x000fe20006800000 */
[----:B------:R-:W-:Y:S01]  /*eb10*/  SHFL.BFLY PT, R42, R36, 0x1, 0x1f ;  /* 0x0c201f00242a7f89 */ /* 0x000fe200000e0000 */
[----:B------:R-:W-:Y:S02]  /*eb20*/  FSEL R61, R89, -INF , !P2 ;  /* 0xff800000593d7808 */ /* 0x000fe40005000000 */
[----:B------:R-:W-:Y:S02]  /*eb30*/  FMNMX.FTZ R72, R59, R72, !PT ;  /* 0x000000483b487209 */ /* 0x000fe40007810000 */
[----:B------:R-:W-:Y:S02]  /*eb40*/  FMNMX.FTZ R43, R28, R43, !PT ;  /* 0x0000002b1c2b7209 */ /* 0x000fe40007810000 */
[----:B------:R-:W-:Y:S02]  /*eb50*/  FMNMX.FTZ R72, R15, R72, !PT ;  /* 0x000000480f487209 */ /* 0x000fe40007810000 */
[----:B------:R-:W-:Y:S02]  /*eb60*/  ISETP.GE.AND P5, PT, R192, R230, PT ;  /* 0x000000e6c000720c */ /* 0x000fe40003fa6270 */
[----:B------:R-:W-:Y:S02]  /*eb70*/  FMNMX.FTZ R72, R63, R72, !PT ;  /* 0x000000483f487209 */ /* 0x000fe40007810000 */
[----:B------:R-:W-:Y:S02]  /*eb80*/  FMNMX.FTZ R43, R12, R43, !PT ;  /* 0x0000002b0c2b7209 */ /* 0x000fe40007810000 */
[----:B------:R-:W-:Y:S02]  /*eb90*/  ISETP.GE.OR P5, PT, R192, R229, !P5 ;  /* 0x000000e5c000720c */ /* 0x000fe40006fa6670 */
[----:B------:R-:W-:Y:S02]  /*eba0*/  FMNMX.FTZ R73, R11, R43, !PT ;  /* 0x0000002b0b497209 */ /* 0x000fe40007810000 */
[----:B------:R-:W-:Y:S01]  /*ebb0*/  FSEL R14, R76, -INF , !P5 ;  /* 0xff8000004c0e7808 */ /* 0x000fe20006800000 */
[----:B------:R-:W1:Y:S01]  /*ebc0*/  SHFL.BFLY PT, R43, R41, 0x2, 0x1f ;  /* 0x0c401f00292b7f89 */ /* 0x000e6200000e0000 */
[----:B------:R-:W-:Y:S02]  /*ebd0*/  FSEL R76, R109, -INF , !P6 ;  /* 0xff8000006d4c7808 */ /* 0x000fe40007000000 */
        /* <DEDUP_REMOVED lines=8> */
[----:B------:R-:W-:Y:S02]  /*ec60*/  ISETP.GE.AND P5, PT, R181, R228, PT ;  /* 0x000000e4b500720c */ /* 0x000fe40003fa6270 */
[----:B------:R-:W-:Y:S02]  /*ec70*/  FMNMX.FTZ R73, R60, R73, !PT ;  /* 0x000000493c497209 */ /* 0x000fe40007810000 */
[----:B------:R-:W-:Y:S02]  /*ec80*/  FMNMX.FTZ R72, R10, R72, !PT ;  /* 0x000000480a487209 */ /* 0x000fe40007810000 */
[----:B-1----:R-:W-:Y:S02]  /*ec90*/  FMNMX.FTZ R41, R41, R43, !PT ;  /* 0x0000002b29297209 */ /* 0x002fe40007810000 */
[----:B------:R-:W-:Y:S02]  /*eca0*/  ISETP.GE.OR P5, PT, R181, R225, !P5 ;  /* 0x000000e1b500720c */ /* 0x000fe40006fa6670 */
[----:B------:R-:W-:Y:S02]  /*ecb0*/  ISETP.GE.AND P2, PT, R195, R230, PT ;  /* 0x000000e6c300720c */ /* 0x000fe40003f46270 */
[----:B------:R-:W-:Y:S02]  /*ecc0*/  FSEL R88, R91, -INF , !P5 ;  /* 0xff8000005b587808 */ /* 0x000fe40006800000 */
[----:B------:R-:W-:Y:S02]  /*ecd0*/  ISETP.GE.OR P2, PT, R195, R229, !P2 ;  /* 0x000000e5c300720c */ /* 0x000fe40005746670 */
[----:B------:R-:W-:Y:S02]  /*ece0*/  FMNMX.FTZ R72, R9, R72, !PT ;  /* 0x0000004809487209 */ /* 0x000fe40007810000 */
[----:B------:R-:W-:Y:S01]  /*ecf0*/  FSEL R79, R104, -INF , !P2 ;  /* 0xff800000684f7808 */ /* 0x000fe20005000000 */
[----:B------:R-:W-:Y:S01]  /*ed00*/  IMAD.MOV.U32 R104, RZ, RZ, R201 ;  /* 0x000000ffff687224 */ /* 0x000fe200078e00c9 */
[----:B------:R-:W-:Y:S02]  /*ed10*/  ISETP.GE.AND P2, PT, R100, R228, PT ;  /* 0x000000e46400720c */ /* 0x000fe40003f46270 */
[----:B------:R-:W-:Y:S02]  /*ed20*/  ISETP.GE.AND P5, PT, R194, R230, PT ;  /* 0x000000e6c200720c */ /* 0x000fe40003fa6270 */
[----:B------:R-:W-:Y:S02]  /*ed30*/  ISETP.GE.OR P2, PT, R100, R225, !P2 ;  /* 0x000000e16400720c */ /* 0x000fe40005746670 */
[----:B------:R-:W-:Y:S02]  /*ed40*/  FMNMX.FTZ R36, R36, R42, !PT ;  /* 0x0000002a24247209 */ /* 0x000fe40007810000 */
[----:B------:R-:W-:Y:S02]  /*ed50*/  FMNMX.FTZ R42, R199, R72, !PT ;  /* 0x00000048c72a7209 */ /* 0x000fe40007810000 */
[----:B------:R-:W1:Y:S01]  /*ed60*/  SHFL.BFLY PT, R72, R41, 0x1, 0x1f ;  /* 0x0c201f0029487f89 */ /* 0x000e6200000e0000 */
[----:B------:R-:W-:Y:S01]  /*ed70*/  FMUL.FTZ R202, R36, c[0x0][0x23c] ;  /* 0x00008f0024ca7a20 */ /* 0x000fe20000410000 */
[----:B------:R-:W-:Y:S02]  /*ed80*/  FMNMX.FTZ R42, R88, R42, !PT ;  /* 0x0000002a582a7209 */ /* 0x000fe40007810000 */
[----:B------:R-:W-:Y:S02]  /*ed90*/  FSETP.NEU.FTZ.AND P3, PT, R36, -INF , PT ;  /* 0xff8000002400780b */ /* 0x000fe40003f7d000 */
[----:B------:R-:W-:Y:S02]  /*eda0*/  ISETP.GE.OR P5, PT, R194, R229, !P5 ;  /* 0x000000e5c200720c */ /* 0x000fe40006fa6670 */
[----:B------:R-:W-:Y:S02]  /*edb0*/  FSEL R202, R202, RZ, P3 ;  /* 0x000000ffcaca7208 */ /* 0x000fe40001800000 */
[----:B------:R-:W-:Y:S02]  /*edc0*/  FSEL R89, R105, -INF , !P5 ;  /* 0xff80000069597808 */ /* 0x000fe40006800000 */
[----:B------:R-:W-:Y:S01]  /*edd0*/  FSEL R194, R121, -INF , !P4 ;  /* 0xff80000079c27808 */ /* 0x000fe20006000000 */
[--C-:B------:R-:W-:Y:S01]  /*ede0*/  FFMA.FTZ R117, R21, c[0x0][0x23c], -R202.reuse ;  /* 0x00008f0015757a23 */ /* 0x100fe200000108ca */
[----:B------:R-:W-:Y:S01]  /*edf0*/  ISETP.GE.AND P4, PT, R103, R228, PT ;  /* 0x000000e46700720c */ /* 0x000fe20003f86270 */
[--C-:B------:R-:W-:Y:S01]  /*ee00*/  FFMA.FTZ R110, R48, c[0x0][0x23c], -R202.reuse ;  /* 0x00008f00306e7a23 */ /* 0x100fe200000108ca */
[----:B------:R-:W-:Y:S01]  /*ee10*/  FMNMX.FTZ R42, R101, R42, !PT ;  /* 0x0000002a652a7209 */ /* 0x000fe20007810000 */
[--C-:B------:R-:W-:Y:S01]  /*ee20*/  FFMA.FTZ R123, R33, c[0x0][0x23c], -R202.reuse ;  /* 0x00008f00217b7a23 */ /* 0x100fe200000108ca */
[----:B------:R-:W-:Y:S01]  /*ee30*/  ISETP.GE.OR P4, PT, R103, R225, !P4 ;  /* 0x000000e16700720c */ /* 0x000fe20006786670 */
[----:B------:R-:W-:Y:S01]  /*ee40*/  MUFU.EX2 R117, R117 ;  /* 0x0000007500757308 */ /* 0x000fe20000000800 */
[----:B------:R-:W-:Y:S01]  /*ee50*/  FFMA.FTZ R103, R49, c[0x0][0x23c], -R202 ;  /* 0x00008f0031677a23 */ /* 0x000fe200000108ca */
[----:B------:R-:W-:Y:S01]  /*ee60*/  FMNMX.FTZ R42, R93, R42, !PT ;  /* 0x0000002a5d2a7209 */ /* 0x000fe20007810000 */
[----:B------:R-:W-:Y:S01]  /*ee70*/  IMAD.MOV.U32 R33, RZ, RZ, R77 ;  /* 0x000000ffff217224 */ /* 0x000fe200078e004d */
[----:B------:R-:W-:Y:S01]  /*ee80*/  FSEL R192, R126, -INF , !P4 ;  /* 0xff8000007ec07808 */ /* 0x000fe20006000000 */
[----:B------:R-:W-:Y:S01]  /*ee90*/  IMAD.MOV.U32 R126, RZ, RZ, R94 ;  /* 0x000000ffff7e7224 */ /* 0x000fe200078e005e */
[----:B------:R-:W-:Y:S01]  /*eea0*/  ISETP.GE.AND P5, PT, R113, R230, PT ;  /* 0x000000e67100720c */ /* 0x000fe20003fa6270 */
[--C-:B------:R-:W-:Y:S01]  /*eeb0*/  FFMA.FTZ R181, R177, c[0x0][0x23c], -R202.reuse ;  /* 0x00008f00b1b57a23 */ /* 0x100fe200000108ca */
[----:B------:R-:W-:Y:S01]  /*eec0*/  FSEL R91, R106, -INF , !P1 ;  /* 0xff8000006a5b7808 */ /* 0x000fe20004800000 */
[----:B------:R-:W-:Y:S01]  /*eed0*/  FFMA.FTZ R188, R3, c[0x0][0x23c], -R202 ;  /* 0x00008f0003bc7a23 */ /* 0x000fe200000108ca */
[----:B------:R-:W-:Y:S01]  /*eee0*/  MUFU.EX2 R123, R123 ;  /* 0x0000007b007b7308 */ /* 0x000fe20000000800 */
[----:B-1----:R-:W-:Y:S01]  /*eef0*/  FMNMX.FTZ R3, R41, R72, !PT ;  /* 0x0000004829037209 */ /* 0x002fe20007810000 */
[----:B------:R-:W-:Y:S01]  /*ef00*/  IMAD.MOV.U32 R72, RZ, RZ, R108 ;  /* 0x000000ffff487224 */ /* 0x000fe200078e006c */
[----:B------:R-:W-:Y:S01]  /*ef10*/  FMNMX.FTZ R42, R91, R42, !PT ;  /* 0x0000002a5b2a7209 */ /* 0x000fe20007810000 */
[--C-:B------:R-:W-:Y:S01]  /*ef20*/  FFMA.FTZ R184, R0, c[0x0][0x23c], -R202.reuse ;  /* 0x00008f0000b87a23 */ /* 0x100fe200000108ca */
[C---:B------:R-:W-:Y:S01]  /*ef30*/  ISETP.GE.OR P5, PT, R113.reuse, R229, !P5 ;  /* 0x000000e57100720c */ /* 0x040fe20006fa6670 */
[--C-:B------:R-:W-:Y:S01]  /*ef40*/  FFMA.FTZ R180, R180, c[0x0][0x23c], -R202.reuse ;  /* 0x00008f00b4b47a23 */ /* 0x100fe200000108ca */
[-C--:B------:R-:W-:Y:S01]  /*ef50*/  ISETP.GE.AND P1, PT, R113, R228.reuse, PT ;  /* 0x000000e47100720c */ /* 0x080fe20003f26270 */
[--C-:B------:R-:W-:Y:S01]  /*ef60*/  FFMA.FTZ R170, R170, c[0x0][0x23c], -R202.reuse ;  /* 0x00008f00aaaa7a23 */ /* 0x100fe200000108ca */
[----:B------:R-:W-:Y:S01]  /*ef70*/  FSEL R250, R111, -INF , !P2 ;  /* 0xff8000006ffa7808 */ /* 0x000fe20005000000 */
[----:B------:R-:W-:Y:S01]  /*ef80*/  MUFU.EX2 R188, R188 ;  /* 0x000000bc00bc7308 */ /* 0x000fe20000000800 */
[----:B------:R-:W-:Y:S01]  /*ef90*/  ISETP.GE.OR P1, PT, R113, R225, !P1 ;  /* 0x000000e17100720c */ /* 0x000fe20004f26670 */
[--C-:B------:R-:W-:Y:S01]  /*efa0*/  FFMA.FTZ R111, R37, c[0x0][0x23c], -R202.reuse ;  /* 0x00008f00256f7a23 */ /* 0x100fe200000108ca */
[----:B------:R-:W-:Y:S01]  /*efb0*/  FSEL R196, R124, -INF , !P6 ;  /* 0xff8000007cc47808 */ /* 0x000fe20007000000 */
[----:B------:R-:W-:Y:S01]  /*efc0*/  FFMA.FTZ R187, R187, c[0x0][0x23c], -R202 ;  /* 0x00008f00bbbb7a23 */ /* 0x000fe200000108ca */
[----:B------:R-:W-:Y:S01]  /*efd0*/  FSEL R195, R122, -INF , !P1 ;  /* 0xff8000007ac37808 */ /* 0x000fe20004800000 */
[----:B------:R-:W-:Y:S01]  /*efe0*/  IMAD.MOV.U32 R122, RZ, RZ, R200 ;  /* 0x000000ffff7a7224 */ /* 0x000fe200078e00c8 */
[----:B------:R-:W-:Y:S01]  /*eff0*/  ISETP.GE.AND P2, PT, R112, R228, PT ;  /* 0x000000e47000720c */ /* 0x000fe20003f46270 */
[----:B------:R-:W-:Y:S01]  /*f000*/  FMUL.FTZ R200, R3, c[0x0][0x23c] ;  /* 0x00008f0003c87a20 */ /* 0x000fe20000410000 */
[----:B------:R-:W-:Y:S01]  /*f010*/  FMNMX.FTZ R73, R78, R73, !PT ;  /* 0x000000494e497209 */ /* 0x000fe20007810000 */
[----:B------:R-:W-:Y:S01]  /*f020*/  MUFU.EX2 R184, R184 ;  /* 0x000000b800b87308 */ /* 0x000fe20000000800 */
[----:B------:R-:W-:Y:S01]  /*f030*/  ISETP.GE.OR P2, PT, R112, R225, !P2 ;  /* 0x000000e17000720c */ /* 0x000fe20005746670 */
[----:B------:R-:W-:Y:S01]  /*f040*/  FFMA.FTZ R174, R174, c[0x0][0x23c], -R202 ;  /* 0x00008f00aeae7a23 */ /* 0x000fe200000108ca */
[----:B------:R-:W-:Y:S02]  /*f050*/  FMNMX.FTZ R73, R79, R73, !PT ;  /* 0x000000494f497209 */ /* 0x000fe40007810000 */
[----:B------:R-:W-:Y:S02]  /*f060*/  FSEL R41, R127, -INF , !P2 ;  /* 0xff8000007f297808 */ /* 0x000fe40005000000 */
[----:B------:R-:W-:Y:S02]  /*f070*/  FMNMX.FTZ R73, R89, R73, !PT ;  /* 0x0000004959497209 */ /* 0x000fe40007810000 */
[----:B------:R-:W-:Y:S01]  /*f080*/  FSETP.NEU.FTZ.AND P2, PT, R3, -INF , PT ;  /* 0xff8000000300780b */ /* 0x000fe20003f5d000 */
[----:B------:R-:W-:Y:S01]  /*f090*/  MUFU.EX2 R181, R181 ;  /* 0x000000b500b57308 */ /* 0x000fe20000000800 */
[----:B------:R-:W-:Y:S02]  /*f0a0*/  FMNMX.FTZ R43, R108, R73, !PT ;  /* 0x000000496c2b7209 */ /* 0x000fe40007810000 */
[----:B------:R-:W-:Y:S02]  /*f0b0*/  FMNMX.FTZ R73, R94, R42, !PT ;  /* 0x0000002a5e497209 */ /* 0x000fe40007810000 */
[----:B------:R-:W-:Y:S02]  /*f0c0*/  FSEL R200, R200, RZ, P2 ;  /* 0x000000ffc8c87208 */ /* 0x000fe40001000000 */
[----:B------:R-:W-:Y:S02]  /*f0d0*/  FMNMX.FTZ R73, R251, R73, !PT ;  /* 0x00000049fb497209 */ /* 0x000fe40007810000 */
[----:B------:R-:W-:Y:S01]  /*f0e0*/  FSEL R193, R120, -INF , !P5 ;  /* 0xff80000078c17808 */ /* 0x000fe20006800000 */
[----:B------:R-:W-:Y:S01]  /*f0f0*/  MUFU.EX2 R180, R180 ;  /* 0x000000b400b47308 */ /* 0x000fe20000000800 */
[--C-:B------:R-:W-:Y:S01]  /*f100*/  FFMA.FTZ R108, R50, c[0x0][0x23c], -R200.reuse ;  /* 0x00008f00326c7a23 */ /* 0x100fe200000108c8 */
[----:B------:R-:W-:Y:S01]  /*f110*/  ISETP.GE.AND P5, PT, R112, R230, PT ;  /* 0x000000e67000720c */ /* 0x000fe20003fa6270 */
[--C-:B------:R-:W-:Y:S01]  /*f120*/  FFMA.FTZ R100, R51, c[0x0][0x23c], -R200.reuse ;  /* 0x00008f0033647a23 */ /* 0x100fe200000108c8 */
[----:B------:R-:W-:Y:S01]  /*f130*/  FMNMX.FTZ R73, R250, R73, !PT ;  /* 0x00000049fa497209 */ /* 0x000fe20007810000 */
[----:B------:R-:W-:Y:S01]  /*f140*/  LDSM.16.MT88.4 R48, [R211+0x4000] ;  /* 0x00400000d330783b */ /* 0x000fe20000004200 */
[--C-:B------:R-:W-:Y:S01]  /*f150*/  FFMA.FTZ R95, R54, c[0x0][0x23c], -R200.reuse ;  /* 0x00008f00365f7a23 */ /* 0x100fe200000108c8 */
[----:B------:R-:W-:Y:S01]  /*f160*/  ISETP.GE.OR P5, PT, R112, R229, !P5 ;  /* 0x000000e57000720c */ /* 0x000fe20006fa6670 */
[--C-:B------:R-:W-:Y:S01]  /*f170*/  FFMA.FTZ R94, R55, c[0x0][0x23c], -R200.reuse ;  /* 0x00008f00375e7a23 */ /* 0x100fe200000108c8 */
[----:B------:R-:W-:Y:S01]  /*f180*/  FMNMX.FTZ R73, R195, R73, !PT ;  /* 0x00000049c3497209 */ /* 0x000fe20007810000 */
[----:B------:R-:W-:Y:S01]  /*f190*/  MUFU.EX2 R170, R170 ;  /* 0x000000aa00aa7308 */ /* 0x000fe20000000800 */
[--C-:B------:R-:W-:Y:S01]  /*f1a0*/  FFMA.FTZ R129, R22, c[0x0][0x23c], -R200.reuse ;  /* 0x00008f0016817a23 */ /* 0x100fe200000108c8 */
[----:B------:R-:W-:Y:S01]  /*f1b0*/  FMNMX.FTZ R43, R76, R43, !PT ;  /* 0x0000002b4c2b7209 */ /* 0x000fe20007810000 */
[----:B------:R-:W-:Y:S01]  /*f1c0*/  IMAD.MOV.U32 R22, RZ, RZ, R115 ;  /* 0x000000ffff167224 */ /* 0x000fe200078e0073 */
[----:B------:R-:W-:Y:S01]  /*f1d0*/  FMNMX.FTZ R73, R197, R73, !PT ;  /* 0x00000049c5497209 */ /* 0x000fe20007810000 */
[----:B------:R-:W-:Y:S01]  /*f1e0*/  FFMA.FTZ R128, R23, c[0x0][0x23c], -R200 ;  /* 0x00008f0017807a23 */ /* 0x000fe200000108c8 */
[----:B------:R-:W-:Y:S01]  /*f1f0*/  FSEL R198, R125, -INF , !P5 ;  /* 0xff8000007dc67808 */ /* 0x000fe20006800000 */
[----:B------:R-:W-:Y:S01]  /*f200*/  IMAD.MOV.U32 R23, RZ, RZ, R114 ;  /* 0x000000ffff177224 */ /* 0x000fe200078e0072 */
[----:B------:R-:W-:Y:S01]  /*f210*/  FMNMX.FTZ R0, R192, R73, !PT ;  /* 0x00000049c0007209 */ /* 0x000fe20007810000 */
[----:B------:R-:W-:Y:S01]  /*f220*/  IMAD.MOV.U32 R73, RZ, RZ, R93 ;  /* 0x000000ffff497224 */ /* 0x000fe200078e005d */
[----:B------:R-:W-:Y:S01]  /*f230*/  MUFU.EX2 R129, R129 ;  /* 0x0000008100817308 */ /* 0x000fe20000000800 */
[--C-:B------:R-:W-:Y:S01]  /*f240*/  FFMA.FTZ R252, R252, c[0x0][0x23c], -R200.reuse ;  /* 0x00008f00fcfc7a23 */ /* 0x100fe200000108c8 */
[----:B------:R-:W-:Y:S01]  /*f250*/  FMNMX.FTZ R0, R41, R0, !PT ;  /* 0x0000000029007209 */ /* 0x000fe20007810000 */
[--C-:B------:R-:W-:Y:S01]  /*f260*/  FFMA.FTZ R203, R203, c[0x0][0x23c], -R200.reuse ;  /* 0x00008f00cbcb7a23 */ /* 0x100fe200000108c8 */
[----:B------:R-:W-:Y:S01]  /*f270*/  FMNMX.FTZ R43, R193, R43, !PT ;  /* 0x0000002bc12b7209 */ /* 0x000fe20007810000 */
[--C-:B------:R-:W-:Y:S02]  /*f280*/  FFMA.FTZ R191, R4, c[0x0][0x23c], -R200.reuse ;  /* 0x00008f0004bf7a23 */ /* 0x100fe400000108c8 */
[----:B------:R-:W1:Y:S01]  /*f290*/  SHFL.BFLY PT, R4, R0, 0x2, 0x1f ;  /* 0x0c401f0000047f89 */ /* 0x000e6200000e0000 */
[--C-:B------:R-:W-:Y:S01]  /*f2a0*/  FFMA.FTZ R183, R2, c[0x0][0x23c], -R200.reuse ;  /* 0x00008f0002b77a23 */ /* 0x100fe200000108c8 */
[----:B------:R-:W-:Y:S01]  /*f2b0*/  FMNMX.FTZ R43, R194, R43, !PT ;  /* 0x0000002bc22b7209 */ /* 0x000fe20007810000 */
[----:B------:R-:W-:Y:S01]  /*f2c0*/  MUFU.EX2 R128, R128 ;  /* 0x0000008000807308 */ /* 0x000fe20000000800 */
[--C-:B------:R-:W-:Y:S01]  /*f2d0*/  FFMA.FTZ R109, R39, c[0x0][0x23c], -R200.reuse ;  /* 0x00008f00276d7a23 */ /* 0x100fe200000108c8 */
[----:B------:R-:W-:Y:S01]  /*f2e0*/  FSEL R39, R3, RZ, P2 ;  /* 0x000000ff03277208 */ /* 0x000fe20001000000 */
[----:B------:R-:W-:Y:S01]  /*f2f0*/  FFMA.FTZ R120, R35, c[0x0][0x23c], -R200 ;  /* 0x00008f0023787a23 */ /* 0x000fe200000108c8 */
[----:B------:R-:W-:Y:S01]  /*f300*/  FMNMX.FTZ R43, R196, R43, !PT ;  /* 0x0000002bc42b7209 */ /* 0x000fe20007810000 */
[----:B------:R-:W-:Y:S02]  /*f310*/  IMAD.MOV.U32 R35, RZ, RZ, R75 ;  /* 0x000000ffff237224 */ /* 0x000fe400078e004b */
[----:B------:R-:W-:Y:S01]  /*f320*/  FADD.FTZ R39, -R39, R166 ;  /* 0x000000a627277221 */ /* 0x000fe20000010100 */
[----:B------:R-:W-:Y:S01]  /*f330*/  FMNMX.FTZ R43, R198, R43, !PT ;  /* 0x0000002bc62b7209 */ /* 0x000fe20007810000 */
[----:B------:R-:W-:Y:S01]  /*f340*/  FFMA.FTZ R179, R171, c[0x0][0x23c], -R200 ;  /* 0x00008f00abb37a23 */ /* 0x000fe200000108c8 */
[----:B------:R-:W-:Y:S01]  /*f350*/  MUFU.EX2 R191, R191 ;  /* 0x000000bf00bf7308 */ /* 0x000fe20000000800 */
[----:B------:R-:W-:Y:S02]  /*f360*/  FMUL.FTZ R39, R39, c[0x0][0x23c] ;  /* 0x00008f0027277a20 */ /* 0x000fe40000410000 */
[----:B------:R-:W-:Y:S01]  /*f370*/  FFMA.FTZ R171, R176, c[0x0][0x23c], -R202 ;  /* 0x00008f00b0ab7a23 */ /* 0x000fe200000108ca */
[----:B------:R-:W2:Y:S01]  /*f380*/  SHFL.BFLY PT, R42, R43, 0x2, 0x1f ;  /* 0x0c401f002b2a7f89 */ /* 0x000ea200000e0000 */
[--C-:B------:R-:W-:Y:S02]  /*f390*/  FFMA.FTZ R175, R175, c[0x0][0x23c], -R200.reuse ;  /* 0x00008f00afaf7a23 */ /* 0x100fe400000108c8 */
[--C-:B------:R-:W-:Y:S02]  /*f3a0*/  FFMA.FTZ R75, R71, c[0x0][0x23c], -R200.reuse ;  /* 0x00008f00474b7a23 */ /* 0x100fe400000108c8 */
[----:B------:R-:W-:Y:S01]  /*f3b0*/  FFMA.FTZ R71, R82, c[0x0][0x23c], -R200 ;  /* 0x00008f0052477a23 */ /* 0x000fe200000108c8 */
[----:B------:R-:W-:Y:S01]  /*f3c0*/  MUFU.EX2 R179, R179 ;  /* 0x000000b300b37308 */ /* 0x000fe20000000800 */
[----:B-1----:R-:W-:Y:S01]  /*f3d0*/  FMNMX.FTZ R4, R0, R4, !PT ;  /* 0x0000000400047209 */ /* 0x002fe20007810000 */
[--C-:B------:R-:W-:Y:S02]  /*f3e0*/  FFMA.FTZ R82, R6, c[0x0][0x23c], -R202.reuse ;  /* 0x00008f0006527a23 */ /* 0x100fe400000108ca */
[----:B------:R-:W-:Y:S02]  /*f3f0*/  FFMA.FTZ R125, R32, c[0x0][0x23c], -R202 ;  /* 0x00008f00207d7a23 */ /* 0x000fe400000108ca */
[----:B------:R-:W1:Y:S01]  /*f400*/  SHFL.BFLY PT, R0, R4, 0x1, 0x1f ;  /* 0x0c201f0004007f89 */ /* 0x000e6200000e0000 */
[----:B------:R-:W-:Y:S02]  /*f410*/  FFMA.FTZ R121, R34, c[0x0][0x23c], -R200 ;  /* 0x00008f0022797a23 */ /* 0x000fe400000108c8 */
[----:B------:R-:W-:Y:S01]  /*f420*/  IMAD.MOV.U32 R34, RZ, RZ, R76 ;  /* 0x000000ffff227224 */ /* 0x000fe200078e004c */
[----:B------:R-:W-:Y:S01]  /*f430*/  MUFU.EX2 R171, R171 ;  /* 0x000000ab00ab7308 */ /* 0x000fe20000000800 */
[----:B------:R-:W-:Y:S02]  /*f440*/  FFMA.FTZ R76, R69, c[0x0][0x23c], -R202 ;  /* 0x00008f00454c7a23 */ /* 0x000fe400000108ca */
[--C-:B------:R-:W-:Y:S02]  /*f450*/  FFMA.FTZ R130, R130, c[0x0][0x23c], -R200.reuse ;  /* 0x00008f0082827a23 */ /* 0x100fe400000108c8 */
[--C-:B------:R-:W-:Y:S01]  /*f460*/  FFMA.FTZ R169, R169, c[0x0][0x23c], -R200.reuse ;  /* 0x00008f00a9a97a23 */ /* 0x100fe200000108c8 */
[----:B--2---:R-:W-:Y:S04]  /*f470*/  FMNMX.FTZ R42, R43, R42, !PT ;  /* 0x0000002a2b2a7209 */ /* 0x004fe80007810000 */
[----:B------:R-:W-:Y:S01]  /*f480*/  MUFU.EX2 R183, R183 ;  /* 0x000000b700b77308 */ /* 0x000fe20000000800 */
[----:B------:R-:W2:Y:S09]  /*f490*/  SHFL.BFLY PT, R43, R42, 0x1, 0x1f ;  /* 0x0c201f002a2b7f89 */ /* 0x000eb200000e0000 */
[----:B------:R-:W-:Y:S01]  /*f4a0*/  MUFU.EX2 R175, R175 ;  /* 0x000000af00af7308 */ /* 0x000fe20000000800 */
[----:B-1----:R-:W-:Y:S01]  /*f4b0*/  FMNMX.FTZ R0, R4, R0, !PT ;  /* 0x0000000004007209 */ /* 0x002fe20007810000 */
[----:B------:R-:W-:Y:S02]  /*f4c0*/  IMAD.MOV.U32 R4, RZ, RZ, R89 ;  /* 0x000000ffff047224 */ /* 0x000fe400078e0059 */
[----:B------:R-:W-:Y:S01]  /*f4d0*/  FFMA.FTZ R89, R66, c[0x0][0x23c], -R200 ;  /* 0x00008f0042597a23 */ /* 0x000fe200000108c8 */
[----:B------:R-:W-:Y:S05]  /*f4e0*/  FSETP.NEU.FTZ.AND P0, PT, R0, -INF , PT ;  /* 0xff8000000000780b */ /* 0x000fea0003f1d000 */
[----:B------:R-:W1:Y:S01]  /*f4f0*/  MUFU.EX2 R39, R39 ;  /* 0x0000002700277308 */ /* 0x000e620000000800 */
[----:B--2---:R-:W-:Y:S09]  /*f500*/  FMNMX.FTZ R2, R42, R43, !PT ;  /* 0x0000002b2a027209 */ /* 0x004ff20007810000 */
[----:B------:R-:W-:Y:S01]  /*f510*/  MUFU.EX2 R125, R125 ;  /* 0x0000007d007d7308 */ /* 0x000fe20000000800 */
[C---:B------:R-:W-:Y:S01]  /*f520*/  FSETP.NEU.FTZ.AND P1, PT, R2.reuse, -INF , PT ;  /* 0xff8000000200780b */ /* 0x040fe20003f3d000 */
[----:B------:R-:W-:Y:S05]  /*f530*/  FMUL.FTZ R201, R2, c[0x0][0x23c] ;  /* 0x00008f0002c97a20 */ /* 0x000fea0000410000 */
[----:B------:R-:W-:Y:S03]  /*f540*/  FSEL R201, R201, RZ, P1 ;  /* 0x000000ffc9c97208 */ /* 0x000fe60000800000 */
[----:B------:R-:W-:Y:S02]  /*f550*/  MUFU.EX2 R121, R121 ;  /* 0x0000007900797308 */ /* 0x000fe40000000800 */
[----:B------:R-:W-:Y:S02]  /*f560*/  FFMA.FTZ R93, R56, c[0x0][0x23c], -R201 ;  /* 0x00008f00385d7a23 */ /* 0x000fe400000108c9 */
[----:B------:R-:W-:Y:S02]  /*f570*/  IMAD.MOV.U32 R56, RZ, RZ, R23 ;  /* 0x000000ffff387224 */ /* 0x000fe400078e0017 */
[----:B------:R-:W-:Y:S02]  /*f580*/  IMAD.MOV.U32 R23, RZ, RZ, R78 ;  /* 0x000000ffff177224 */ /* 0x000fe400078e004e */
[----:B------:R-:W-:Y:S02]  /*f590*/  FFMA.FTZ R182, R86, c[0x0][0x23c], -R201 ;  /* 0x00008f0056b67a23 */ /* 0x000fe400000108c9 */
[----:B------:R-:W-:Y:S01]  /*f5a0*/  MUFU.EX2 R120, R120 ;  /* 0x0000007800787308 */ /* 0x000fe20000000800 */
[----:B------:R-:W-:Y:S02]  /*f5b0*/  IMAD.MOV.U32 R166, RZ, RZ, R23 ;  /* 0x000000ffffa67224 */ /* 0x000fe400078e0017 */
[----:B------:R-:W-:Y:S02]  /*f5c0*/  IMAD.MOV.U32 R86, RZ, RZ, R199 ;  /* 0x000000ffff567224 */ /* 0x000fe400078e00c7 */
[----:B-1----:R-:W-:Y:S02]  /*f5d0*/  FMUL.FTZ R6, R39, R162 ;  /* 0x000000a227067220 */ /* 0x002fe40000410000 */
[----:B------:R-:W-:Y:S02]  /*f5e0*/  IMAD.MOV.U32 R162, RZ, RZ, R34 ;  /* 0x000000ffffa27224 */ /* 0x000fe400078e0022 */
[--C-:B------:R-:W-:Y:S01]  /*f5f0*/  FFMA.FTZ R43, R83, c[0x0][0x23c], -R201.reuse ;  /* 0x00008f00532b7a23 */ /* 0x100fe200000108c9 */
[----:B------:R-:W-:Y:S01]  /*f600*/  MUFU.EX2 R182, R182 ;  /* 0x000000b600b67308 */ /* 0x000fe20000000800 */
[----:B------:R-:W-:Y:S02]  /*f610*/  FMUL.FTZ R199, R0, c[0x0][0x23c] ;  /* 0x00008f0000c77a20 */ /* 0x000fe40000410000 */
[--C-:B------:R-:W-:Y:S02]  /*f620*/  FFMA.FTZ R107, R30, c[0x0][0x23c], -R201.reuse ;  /* 0x00008f001e6b7a23 */ /* 0x100fe400000108c9 */
[----:B------:R-:W-:Y:S01]  /*f630*/  IMAD.MOV.U32 R30, RZ, RZ, R88 ;  /* 0x000000ffff1e7224 */ /* 0x000fe200078e0058 */
[----:B------:R-:W-:Y:S01]  /*f640*/  FSEL R199, R199, RZ, P0 ;  /* 0x000000ffc7c77208 */ /* 0x000fe20000000000 */
[--C-:B------:R-:W-:Y:S02]  /*f650*/  FFMA.FTZ R88, R57, c[0x0][0x23c], -R201.reuse ;  /* 0x00008f0039587a23 */ /* 0x100fe400000108c9 */
[----:B------:R-:W-:Y:S01]  /*f660*/  FFMA.FTZ R114, R40, c[0x0][0x23c], -R201 ;  /* 0x00008f0028727a23 */ /* 0x000fe200000108c9 */
[----:B------:R-:W-:Y:S01]  /*f670*/  MUFU.EX2 R43, R43 ;  /* 0x0000002b002b7308 */ /* 0x000fe20000000800 */
[--C-:B------:R-:W-:Y:S01]  /*f680*/  FFMA.FTZ R177, R97, c[0x0][0x23c], -R199.reuse ;  /* 0x00008f0061b17a23 */ /* 0x100fe200000108c7 */
[----:B------:R-:W-:Y:S01]  /*f690*/  FSEL R40, R36, RZ, P3 ;  /* 0x000000ff24287208 */ /* 0x000fe20001800000 */
[----:B------:R-:W-:Y:S02]  /*f6a0*/  FFMA.FTZ R97, R20, c[0x0][0x23c], -R202 ;  /* 0x00008f0014617a23 */ /* 0x000fe400000108ca */
[----:B------:R-:W-:Y:S02]  /*f6b0*/  FFMA.FTZ R77, R63, c[0x0][0x23c], -R199 ;  /* 0x00008f003f4d7a23 */ /* 0x000fe400000108c7 */
[----:B------:R-:W-:Y:S02]  /*f6c0*/  IMAD.MOV.U32 R63, RZ, RZ, R101 ;  /* 0x000000ffff3f7224 */ /* 0x000fe400078e0065 */
[--C-:B------:R-:W-:Y:S01]  /*f6d0*/  FFMA.FTZ R190, R80, c[0x0][0x23c], -R199.reuse ;  /* 0x00008f0050be7a23 */ /* 0x100fe200000108c7 */
[----:B------:R-:W-:Y:S01]  /*f6e0*/  MUFU.EX2 R177, R177 ;  /* 0x000000b100b17308 */ /* 0x000fe20000000800 */
[----:B------:R-:W-:Y:S02]  /*f6f0*/  IMAD.MOV.U32 R80, RZ, RZ, R116 ;  /* 0x000000ffff507224 */ /* 0x000fe400078e0074 */
[--C-:B------:R-:W-:Y:S02]  /*f700*/  FFMA.FTZ R118, R87, c[0x0][0x23c], -R199.reuse ;  /* 0x00008f0057767a23 */ /* 0x100fe400000108c7 */
[----:B------:R-:W-:Y:S02]  /*f710*/  IMAD.MOV.U32 R57, RZ, RZ, R80 ;  /* 0x000000ffff397224 */ /* 0x000fe400078e0050 */
[--C-:B------:R-:W-:Y:S02]  /*f720*/  FFMA.FTZ R113, R31, c[0x0][0x23c], -R199.reuse ;  /* 0x00008f001f717a23 */ /* 0x100fe400000108c7 */
[----:B------:R-:W-:Y:S01]  /*f730*/  IMAD.MOV.U32 R31, RZ, RZ, R22 ;  /* 0x000000ffff1f7224 */ /* 0x000fe200078e0016 */
[----:B------:R-:W-:Y:S01]  /*f740*/  MUFU.EX2 R190, R190 ;  /* 0x000000be00be7308 */ /* 0x000fe20000000800 */
[----:B------:R-:W-:Y:S02]  /*f750*/  IMAD.MOV.U32 R22, RZ, RZ, R72 ;  /* 0x000000ffff167224 */ /* 0x000fe400078e0048 */
[--C-:B------:R-:W-:Y:S02]  /*f760*/  FFMA.FTZ R176, R96, c[0x0][0x23c], -R199.reuse ;  /* 0x00008f0060b07a23 */ /* 0x100fe400000108c7 */
[----:B------:R-:W-:Y:S02]  /*f770*/  FFMA.FTZ R96, R19, c[0x0][0x23c], -R202 ;  /* 0x00008f0013607a23 */ /* 0x000fe400000108ca */
[----:B------:R-:W-:Y:S02]  /*f780*/  FMUL.FTZ R19, R39, R151 ;  /* 0x0000009727137220 */ /* 0x000fe40000410000 */
[--C-:B------:R-:W-:Y:S01]  /*f790*/  FFMA.FTZ R102, R46, c[0x0][0x23c], -R199.reuse ;  /* 0x00008f002e667a23 */ /* 0x100fe200000108c7 */
[----:B------:R-:W-:Y:S01]  /*f7a0*/  MUFU.EX2 R176, R176 ;  /* 0x000000b000b07308 */ /* 0x000fe20000000800 */
[----:B------:R-:W-:Y:S01]  /*f7b0*/  F2FP.BF16.PACK_AB R46, R171, R181 ;  /* 0x000000b5ab2e723e */ /* 0x000fe200000010ff */
[--C-:B------:R-:W-:Y:S02]  /*f7c0*/  FFMA.FTZ R66, R8, c[0x0][0x23c], -R199.reuse ;  /* 0x00008f0008427a23 */ /* 0x100fe400000108c7 */
        /* <DEDUP_REMOVED lines=12> */
[----:B------:R-:W-:Y:S02]  /*f890*/  FFMA.FTZ R192, R192, c[0x0][0x23c], -R199 ;  /* 0x00008f00c0c07a23 */ /* 0x000fe400000108c7 */
[--C-:B------:R-:W-:Y:S02]  /*f8a0*/  FFMA.FTZ R80, R70, c[0x0][0x23c], -R200.reuse ;  /* 0x00008f0046507a23 */ /* 0x100fe400000108c8 */
[----:B------:R-:W-:Y:S01]  /*f8b0*/  FFMA.FTZ R70, R5, c[0x0][0x23c], -R200 ;  /* 0x00008f0005467a23 */ /* 0x000fe200000108c8 */
[----:B------:R-:W-:Y:S01]  /*f8c0*/  MUFU.EX2 R124, R124 ;  /* 0x0000007c007c7308 */ /* 0x000fe20000000800 */
[----:B------:R-:W-:Y:S01]  /*f8d0*/  FFMA.FTZ R87, R29, c[0x0][0x23c], -R201 ;  /* 0x00008f001d577a23 */ /* 0x000fe200000108c9 */
[----:B------:R-:W-:Y:S01]  /*f8e0*/  FSEL R5, R2, RZ, P1 ;  /* 0x000000ff02057208 */ /* 0x000fe20000800000 */
[----:B------:R-:W-:Y:S02]  /*f8f0*/  IMAD.MOV.U32 R29, RZ, RZ, R79 ;  /* 0x000000ffff1d7224 */ /* 0x000fe400078e004f */
[----:B------:R-:W-:Y:S02]  /*f900*/  FFMA.FTZ R79, R28, c[0x0][0x23c], -R201 ;  /* 0x00008f001c4f7a23 */ /* 0x000fe400000108c9 */
[----:B------:R-:W-:Y:S02]  /*f910*/  IMAD.MOV.U32 R28, RZ, RZ, R92 ;  /* 0x000000ffff1c7224 */ /* 0x000fe400078e005c */
[--C-:B------:R-:W-:Y:S01]  /*f920*/  FFMA.FTZ R92, R58, c[0x0][0x23c], -R199.reuse ;  /* 0x00008f003a5c7a23 */ /* 0x100fe200000108c7 */
[----:B------:R-:W-:Y:S01]  /*f930*/  MUFU.EX2 R113, R113 ;  /* 0x0000007100717308 */ /* 0x000fe20000000800 */
[----:B------:R-:W-:Y:S02]  /*f940*/  IMAD.MOV.U32 R58, RZ, RZ, R86 ;  /* 0x000000ffff3a7224 */ /* 0x000fe400078e0056 */
[----:B------:R-:W-:Y:S02]  /*f950*/  FFMA.FTZ R86, R59, c[0x0][0x23c], -R199 ;  /* 0x00008f003b567a23 */ /* 0x000fe400000108c7 */
[----:B------:R-:W-:Y:S02]  /*f960*/  IMAD.MOV.U32 R59, RZ, RZ, R4 ;  /* 0x000000ffff3b7224 */ /* 0x000fe400078e0004 */
[----:B------:R-:W-:Y:S02]  /*f970*/  IMAD.MOV.U32 R4, RZ, RZ, R73 ;  /* 0x000000ffff047224 */ /* 0x000fe400078e0049 */
[----:B------:R-:W-:Y:S01]  /*f980*/  FFMA.FTZ R73, R18, c[0x0][0x23c], -R202 ;  /* 0x00008f0012497a23 */ /* 0x000fe200000108ca */
[----:B------:R-:W-:Y:S01]  /*f990*/  MUFU.EX2 R111, R111 ;  /* 0x0000006f006f7308 */ /* 0x000fe20000000800 */
[----:B------:R-:W-:Y:S02]  /*f9a0*/  FMUL.FTZ R18, R39, R150 ;  /* 0x0000009627127220 */ /* 0x000fe40000410000 */
[----:B------:R-:W-:Y:S02]  /*f9b0*/  FADD.FTZ R5, -R5, R165 ;  /* 0x000000a505057221 */ /* 0x000fe40000010100 */
[----:B------:R-:W-:Y:S01]  /*f9c0*/  IMAD.MOV.U32 R165, RZ, RZ, R4 ;  /* 0x000000ffffa57224 */ /* 0x000fe200078e0004 */
[----:B------:R-:W-:Y:S01]  /*f9d0*/  FSEL R4, R0, RZ, P0 ;  /* 0x000000ff00047208 */ /* 0x000fe20000000000 */
[----:B------:R-:W-:Y:S01]  /*f9e0*/  FMUL.FTZ R5, R5, c[0x0][0x23c] ;  /* 0x00008f0005057a20 */ /* 0x000fe20000410000 */
[----:B------:R-:W-:Y:S01]  /*f9f0*/  ISETP.GT.AND P0, PT, R247, R220, PT ;  /* 0x000000dcf700720c */ /* 0x000fe20003f04270 */
[----:B------:R-:W-:Y:S01]  /*fa00*/  FFMA.FTZ R165, R165, c[0x0][0x23c], -R199 ;  /* 0x00008f00a5a57a23 */ /* 0x000fe200000108c7 */
[----:B------:R-:W-:Y:S01]  /*fa10*/  MUFU.EX2 R109, R109 ;  /* 0x0000006d006d7308 */ /* 0x000fe20000000800 */
[----:B------:R-:W-:Y:S02]  /*fa20*/  FADD.FTZ R40, -R40, R167 ;  /* 0x000000a728287221 */ /* 0x000fe40000010100 */
[----:B------:R-:W-:Y:S02]  /*fa30*/  IMAD.MOV.U32 R167, RZ, RZ, R35 ;  /* 0x000000ffffa77224 */ /* 0x000fe400078e0023 */
[----:B------:R-:W-:Y:S02]  /*fa40*/  IMAD.MOV.U32 R35, RZ, RZ, R33 ;  /* 0x000000ffff237224 */ /* 0x000fe400078e0021 */
[----:B------:R-:W-:Y:S02]  /*fa50*/  IMAD.MOV.U32 R33, RZ, RZ, R22 ;  /* 0x000000ffff217224 */ /* 0x000fe400078e0016 */
[----:B------:R-:W1:Y:S01]  /*fa60*/  LDSM.16.MT88.4 R20, [R212+0x4000] ;  /* 0x00400000d414783b */ /* 0x000e620000004200 */
[----:B------:R-:W-:Y:S01]  /*fa70*/  MUFU.EX2 R110, R110 ;  /* 0x0000006e006e7308 */ /* 0x000fe20000000800 */
[----:B------:R-:W-:Y:S02]  /*fa80*/  FMUL.FTZ R40, R40, c[0x0][0x23c] ;  /* 0x00008f0028287a20 */ /* 0x000fe40000410000 */
[----:B------:R-:W-:Y:S02]  /*fa90*/  FADD.FTZ R4, -R4, R164 ;  /* 0x000000a404047221 */ /* 0x000fe40000010100 */
[----:B------:R-:W-:Y:S02]  /*faa0*/  FFMA.FTZ R116, R38, c[0x0][0x23c], -R200 ;  /* 0x00008f0026747a23 */ /* 0x000fe400000108c8 */
[----:B------:R-:W-:Y:S02]  /*fab0*/  FMUL.FTZ R4, R4, c[0x0][0x23c] ;  /* 0x00008f0004047a20 */ /* 0x000fe40000410000 */
[----:B------:R-:W-:Y:S01]  /*fac0*/  FFMA.FTZ R186, R185, c[0x0][0x23c], -R201 ;  /* 0x00008f00b9ba7a23 */ /* 0x000fe200000108c9 */
[----:B------:R-:W2:Y:S01]  /*fad0*/  MUFU.EX2 R40, R40 ;  /* 0x0000002800287308 */ /* 0x000ea20000000800 */
[----:B------:R-:W-:Y:S02]  /*fae0*/  FFMA.FTZ R185, R81, c[0x0][0x23c], -R199 ;  /* 0x00008f0051b97a23 */ /* 0x000fe400000108c7 */
[--C-:B------:R-:W-:Y:S02]  /*faf0*/  FFMA.FTZ R119, R99, c[0x0][0x23c], -R201.reuse ;  /* 0x00008f0063777a23 */ /* 0x100fe400000108c9 */
[----:B------:R-:W-:Y:S02]  /*fb00*/  FFMA.FTZ R115, R98, c[0x0][0x23c], -R201 ;  /* 0x00008f0062737a23 */ /* 0x000fe400000108c9 */
[----:B------:R-:W-:Y:S01]  /*fb10*/  FFMA.FTZ R98, R47, c[0x0][0x23c], -R199 ;  /* 0x00008f002f627a23 */ /* 0x000fe200000108c7 */
[----:B------:R-:W-:Y:S01]  /*fb20*/  F2FP.BF16.PACK_AB R47, R175, R183 ;  /* 0x000000b7af2f723e */ /* 0x000fe200000010ff */
[--C-:B------:R-:W-:Y:S01]  /*fb30*/  FFMA.FTZ R106, R44, c[0x0][0x23c], -R201.reuse ;  /* 0x00008f002c6a7a23 */ /* 0x100fe200000108c9 */
[----:B------:R3:W4:Y:S01]  /*fb40*/  MUFU.EX2 R38, R5 ;  /* 0x0000000500267308 */ /* 0x0007220000000800 */
[----:B------:R-:W-:Y:S01]  /*fb50*/  F2FP.BF16.PACK_AB R44, R184, R188 ;  /* 0x000000bcb82c723e */ /* 0x000fe200000010ff */
[----:B------:R-:W-:Y:S01]  /*fb60*/  FFMA.FTZ R99, R45, c[0x0][0x23c], -R201 ;  /* 0x00008f002d637a23 */ /* 0x000fe200000108c9 */
[----:B------:R-:W-:Y:S01]  /*fb70*/  F2FP.BF16.PACK_AB R45, R179, R191 ;  /* 0x000000bfb32d723e */ /* 0x000fe200000010ff */
[--C-:B------:R-:W-:Y:S02]  /*fb80*/  FFMA.FTZ R72, R7, c[0x0][0x23c], -R202.reuse ;  /* 0x00008f0007487a23 */ /* 0x100fe400000108ca */
[----:B------:R-:W-:Y:S02]  /*fb90*/  FMUL.FTZ R7, R39, R163 ;  /* 0x000000a327077220 */ /* 0x000fe40000410000 */
[----:B------:R-:W-:Y:S02]  /*fba0*/  IMAD.MOV.U32 R163, RZ, RZ, R33 ;  /* 0x000000ffffa37224 */ /* 0x000fe400078e0021 */
[----:B------:R5:W1:Y:S01]  /*fbb0*/  MUFU.EX2 R37, R4 ;  /* 0x0000000400257308 */ /* 0x000a620000000800 */
[----:B------:R-:W-:Y:S02]  /*fbc0*/  FFMA.FTZ R127, R84, c[0x0][0x23c], -R201 ;  /* 0x00008f00547f7a23 */ /* 0x000fe400000108c9 */
[----:B------:R-:W-:Y:S02]  /*fbd0*/  FFMA.FTZ R84, R65, c[0x0][0x23c], -R202 ;  /* 0x00008f0041547a23 */ /* 0x000fe400000108ca */
[C---:B--2---:R-:W-:Y:S02]  /*fbe0*/  FMUL.FTZ R16, R40.reuse, R148 ;  /* 0x0000009428107220 */ /* 0x044fe40000410000 */
[----:B------:R-:W-:Y:S02]  /*fbf0*/  FFMA.FTZ R188, R40, R246, R188 ;  /* 0x000000f628bc7223 */ /* 0x000fe400000100bc */
[----:B------:R-:W-:Y:S01]  /*fc00*/  FFMA.FTZ R65, R10, c[0x0][0x23c], -R199 ;  /* 0x00008f000a417a23 */ /* 0x000fe200000108c7 */
[----:B------:R-:W-:Y:S01]  /*fc10*/  MUFU.EX2 R186, R186 ;  /* 0x000000ba00ba7308 */ /* 0x000fe20000000800 */
[--C-:B------:R-:W-:Y:S02]  /*fc20*/  FFMA.FTZ R69, R11, c[0x0][0x23c], -R201.reuse ;  /* 0x00008f000b457a23 */ /* 0x100fe400000108c9 */
[--C-:B------:R-:W-:Y:S02]  /*fc30*/  FFMA.FTZ R81, R67, c[0x0][0x23c], -R200.reuse ;  /* 0x00008f0043517a23 */ /* 0x100fe400000108c8 */
[----:B---3--:R-:W-:Y:S02]  /*fc40*/  FMUL.FTZ R5, R40, R161 ;  /* 0x000000a128057220 */ /* 0x008fe40000410000 */
[----:B----4-:R-:W-:Y:S02]  /*fc50*/  FMUL.FTZ R25, R38, R141 ;  /* 0x0000008d26197220 */ /* 0x010fe40000410000 */
[----:B------:R-:W-:Y:S01]  /*fc60*/  FFMA.FTZ R141, R56, c[0x0][0x23c], -R200 ;  /* 0x00008f00388d7a23 */ /* 0x000fe200000108c8 */
[----:B------:R-:W2:Y:S01]  /*fc70*/  MUFU.EX2 R185, R185 ;  /* 0x000000b900b97308 */ /* 0x000ea20000000800 */
[----:B------:R-:W-:Y:S02]  /*fc80*/  FMUL.FTZ R8, R38, R156 ;  /* 0x0000009c26087220 */ /* 0x000fe40000410000 */
[----:B------:R-:W-:Y:S02]  /*fc90*/  IMAD.MOV.U32 R156, RZ, RZ, R122 ;  /* 0x000000ffff9c7224 */ /* 0x000fe400078e007a */
[----:B------:R-:W-:Y:S02]  /*fca0*/  FFMA.FTZ R122, R53, c[0x0][0x23c], -R202 ;  /* 0x00008f00357a7a23 */ /* 0x000fe400000108ca */
[----:B-----5:R-:W-:Y:S02]  /*fcb0*/  FMUL.FTZ R4, R40, R160 ;  /* 0x000000a028047220 */ /* 0x020fe40000410000 */
[----:B-1----:R-:W-:Y:S01]  /*fcc0*/  FMUL.FTZ R26, R37, R142 ;  /* 0x0000008e251a7220 */ /* 0x002fe20000410000 */
[----:B------:R-:W-:Y:S01]  /*fcd0*/  MUFU.EX2 R127, R127 ;  /* 0x0000007f007f7308 */ /* 0x000fe20000000800 */
[--C-:B------:R-:W-:Y:S02]  /*fce0*/  FFMA.FTZ R142, R61, c[0x0][0x23c], -R201.reuse ;  /* 0x00008f003d8e7a23 */ /* 0x100fe400000108c9 */
[C---:B------:R-:W-:Y:S01]  /*fcf0*/  FMUL.FTZ R27, R37.reuse, R143 ;  /* 0x0000008f251b7220 */ /* 0x040fe20000410000 */
[-C--:B------:R-:W-:Y:S01]  /*fd00*/  HMMA.16816.F32.BF16 R4, R44, R20.reuse, R4 ;  /* 0x000000142c04723c */ /* 0x080fe20000041804 */
[----:B------:R-:W-:Y:S02]  /*fd10*/  FFMA.FTZ R143, R62, c[0x0][0x23c], -R201 ;  /* 0x00008f003e8f7a23 */ /* 0x000fe400000108c9 */
[C---:B------:R-:W-:Y:S02]  /*fd20*/  FMUL.FTZ R10, R37.reuse, R158 ;  /* 0x0000009e250a7220 */ /* 0x040fe40000410000 */
[----:B------:R-:W-:Y:S01]  /*fd30*/  IMAD.MOV.U32 R158, RZ, RZ, R156 ;  /* 0x000000ffff9e7224 */ /* 0x000fe200078e009c */
[----:B------:R-:W-:Y:S01]  /*fd40*/  MUFU.EX2 R119, R119 ;  /* 0x0000007700777308 */ /* 0x000fe20000000800 */
[----:B------:R-:W-:Y:S02]  /*fd50*/  IMAD.MOV.U32 R156, RZ, RZ, R59 ;  /* 0x000000ffff9c7224 */ /* 0x000fe400078e003b */
[----:B------:R-:W-:Y:S03]  /*fd60*/  FMUL.FTZ R11, R37, R159 ;  /* 0x0000009f250b7220 */ /* 0x000fe60000410000 */
[----:B--2---:R-:W-:Y:S01]  /*fd70*/  F2FP.BF16.PACK_AB R33, R185, R190 ;  /* 0x000000beb921723e */ /* 0x004fe200000010ff */
[----:B------:R-:W-:Y:S02]  /*fd80*/  FFMA.FTZ R67, R13, c[0x0][0x23c], -R201 ;  /* 0x00008f000d437a23 */ /* 0x000fe400000108c9 */
[C---:B------:R-:W-:Y:S01]  /*fd90*/  FMUL.FTZ R13, R38.reuse, R153 ;  /* 0x00000099260d7220 */ /* 0x040fe20000410000 */
[----:B------:R-:W-:Y:S01]  /*fda0*/  MUFU.EX2 R115, R115 ;  /* 0x0000007300737308 */ /* 0x000fe20000000800 */
[----:B------:R-:W-:Y:S02]  /*fdb0*/  IMAD.MOV.U32 R153, RZ, RZ, R57 ;  /* 0x000000ffff997224 */ /* 0x000fe400078e0039 */
[----:B------:R-:W-:Y:S02]  /*fdc0*/  FMUL.FTZ R24, R38, R140 ;  /* 0x0000008c26187220 */ /* 0x000fe40000410000 */
[C---:B------:R-:W-:Y:S02]  /*fdd0*/  FFMA.FTZ R190, R37.reuse, R239, R190 ;  /* 0x000000ef25be7223 */ /* 0x040fe400000100be */
[----:B------:R-:W-:Y:S01]  /*fde0*/  IMAD.MOV.U32 R161, RZ, RZ, R35 ;  /* 0x000000ffffa17224 */ /* 0x000fe200078e0023 */
[----:B------:R-:W-:Y:S01]  /*fdf0*/  F2FP.BF16.PACK_AB R35, R176, R177 ;  /* 0x000000b1b023723e */ /* 0x000fe200000010ff */
[----:B------:R-:W-:Y:S01]  /*fe00*/  FFMA.FTZ R83, R68, c[0x0][0x23c], -R202 ;  /* 0x00008f0044537a23 */ /* 0x000fe200000108ca */
[----:B------:R-:W-:Y:S01]  /*fe10*/  MUFU.EX2 R116, R116 ;  /* 0x0000007400747308 */ /* 0x000fe20000000800 */
[----:B------:R-:W-:Y:S02]  /*fe20*/  FFMA.FTZ R68, R14, c[0x0][0x23c], -R201 ;  /* 0x00008f000e447a23 */ /* 0x000fe400000108c9 */
[----:B------:R-:W-:Y:S02]  /*fe30*/  FMUL.FTZ R14, R37, R154 ;  /* 0x0000009a250e7220 */ /* 0x000fe40000410000 */
[----:B------:R-:W-:Y:S02]  /*fe40*/  IMAD.MOV.U32 R154, RZ, RZ, R58 ;  /* 0x000000ffff9a7224 */ /* 0x000fe400078e003a */
[----:B------:R-:W-:Y:S01]  /*fe50*/  LDSM.16.MT88.4 R56, [R211+0x4400] ;  /* 0x00440000d338783b */ /* 0x000fe20000004200 */
[----:B------:R-:W-:Y:S02]  /*fe60*/  IMAD.MOV.U32 R159, RZ, RZ, R161 ;  /* 0x000000ffff9f7224 */ /* 0x000fe400078e00a1 */
[----:B------:R-:W-:Y:S01]  /*fe70*/  MUFU.EX2 R103, R103 ;  /* 0x0000006700677308 */ /* 0x000fe20000000800 */
[----:B------:R-:W-:Y:S02]  /*fe80*/  FFMA.FTZ R78, R12, c[0x0][0x23c], -R201 ;  /* 0x00008f000c4e7a23 */ /* 0x000fe400000108c9 */
[----:B------:R-:W-:Y:S02]  /*fe90*/  FMUL.FTZ R12, R38, R152 ;  /* 0x00000098260c7220 */ /* 0x000fe40000410000 */
[----:B------:R-:W-:Y:S02]  /*fea0*/  IMAD.MOV.U32 R152, RZ, RZ, R167 ;  /* 0x000000ffff987224 */ /* 0x000fe400078e00a7 */
[----:B------:R-:W-:Y:S02]  /*feb0*/  IMAD.MOV.U32 R160, RZ, RZ, R126 ;  /* 0x000000ffffa07224 */ /* 0x000fe400078e007e */
[----:B------:R-:W-:Y:S01]  /*fec0*/  IMAD.MOV.U32 R126, RZ, RZ, R90 ;  /* 0x000000ffff7e7224 */ /* 0x000fe200078e005a */
[----:B------:R-:W-:Y:S01]  /*fed0*/  MUFU.EX2 R108, R108 ;  /* 0x0000006c006c7308 */ /* 0x000fe20000000800 */
[--C-:B------:R-:W-:Y:S02]  /*fee0*/  FFMA.FTZ R90, R17, c[0x0][0x23c], -R202.reuse ;  /* 0x00008f00115a7a23 */ /* 0x100fe400000108ca */
[----:B------:R-:W-:Y:S02]  /*fef0*/  FMUL.FTZ R17, R40, R149 ;  /* 0x0000009528117220 */ /* 0x000fe40000410000 */
[----:B------:R-:W-:Y:S02]  /*ff00*/  IMAD.MOV.U32 R167, RZ, RZ, R31 ;  /* 0x000000ffffa77224 */ /* 0x000fe400078e001f */
[----:B------:R-:W-:Y:S02]  /*ff10*/  FMUL.FTZ R31, R37, R139 ;  /* 0x0000008b251f7220 */ /* 0x000fe40000410000 */
[--C-:B------:R-:W-:Y:S01]  /*ff20*/  FFMA.FTZ R167, R167, c[0x0][0x23c], -R202.reuse ;  /* 0x00008f00a7a77a23 */ /* 0x100fe200000108ca */
[----:B------:R-:W-:Y:S01]  /*ff30*/  MUFU.EX2 R100, R100 ;  /* 0x0000006400647308 */ /* 0x000fe20000000800 */
[--C-:B------:R-:W-:Y:S02]  /*ff40*/  FFMA.FTZ R126, R126, c[0x0][0x23c], -R202.reuse ;  /* 0x00008f007e7e7a23 */ /* 0x100fe400000108ca */
[----:B------:R-:W-:Y:S02]  /*ff50*/  FFMA.FTZ R191, R39, R245, R191 ;  /* 0x000000f527bf7223 */ /* 0x000fe400000100bf */
[----:B------:R-:W-:Y:S02]  /*ff60*/  FFMA.FTZ R189, R85, c[0x0][0x23c], -R201 ;  /* 0x00008f0055bd7a23 */ /* 0x000fe400000108c9 */
[----:B------:R-:W-:Y:S02]  /*ff70*/  IMAD.MOV.U32 R85, RZ, RZ, R91 ;  /* 0x000000ffff557224 */ /* 0x000fe400078e005b */
[----:B------:R-:W-:Y:S01]  /*ff80*/  FFMA.FTZ R91, R64, c[0x0][0x23c], -R202 ;  /* 0x00008f00405b7a23 */ /* 0x000fe200000108ca */
[----:B------:R-:W-:Y:S01]  /*ff90*/  MUFU.EX2 R114, R114 ;  /* 0x0000007200727308 */ /* 0x000fe20000000800 */
[----:B------:R-:W-:Y:S02]  /*ffa0*/  FFMA.FTZ R64, R9, c[0x0][0x23c], -R199 ;  /* 0x00008f0009407a23 */ /* 0x000fe400000108c7 */
[----:B------:R-:W-:Y:S02]  /*ffb0*/  FMUL.FTZ R9, R38, R157 ;  /* 0x0000009d26097220 */ /* 0x000fe40000410000 */
[----:B------:R-:W-:Y:S02]  /*ffc0*/  IMAD.MOV.U32 R157, RZ, RZ, R104 ;  /* 0x000000ffff9d7224 */ /* 0x000fe400078e0068 */
[--C-:B------:R-:W-:Y:S02]  /*ffd0*/  FFMA.FTZ R104, R52, c[0x0][0x23c], -R200.reuse ;  /* 0x00008f0034687a23 */ /* 0x100fe400000108c8 */
[----:B------:R-:W1:Y:S01]  /*ffe0*/  LDSM.16.MT88.4 R52, [R212+0x4400] ;  /* 0x00440000d434783b */ /* 0x000e620000004200 */
[----:B------:R-:W2:Y:S01]  /*fff0*/  MUFU.EX2 R189, R189 ;  /* 0x000000bd00bd7308 */ /* 0x000ea20000000800 */
[----:B------:R-:W-:Y:S02]  /*10000*/  IMAD.MOV.U32 R148, RZ, RZ, R157 ;  /* 0x000000ffff947224 */ /* 0x000fe400078e009d */
[----:B------:R-:W-:Y:S02]  /*10010*/  IMAD.MOV.U32 R157, RZ, RZ, R29 ;  /* 0x000000ffff9d7224 */ /* 0x000fe400078e001d */
[----:B------:R-:W-:Y:S02]  /*10020*/  FMUL.FTZ R29, R38, R137 ;  /* 0x00000089261d7220 */ /* 0x000fe40000410000 */
[----:B------:R-:W-:Y:S02]  /*10030*/  FFMA.FTZ R140, R148, c[0x0][0x23c], -R200 ;  /* 0x00008f00948c7a23 */ /* 0x000fe400000108c8 */
[----:B------:R-:W-:Y:S01]  /*10040*/  IMAD.MOV.U32 R32, RZ, RZ, R85 ;  /* 0x000000ffff207224 */ /* 0x000fe200078e0055 */
[----:B------:R-:W-:Y:S01]  /*10050*/  MUFU.EX2 R107, R107 ;  /* 0x0000006b006b7308 */ /* 0x000fe20000000800 */
[----:B------:R-:W-:Y:S02]  /*10060*/  FFMA.FTZ R85, R15, c[0x0][0x23c], -R199 ;  /* 0x00008f000f557a23 */ /* 0x000fe400000108c7 */
[----:B------:R-:W-:Y:S02]  /*10070*/  IMAD.MOV.U32 R164, RZ, RZ, R32 ;  /* 0x000000ffffa47224 */ /* 0x000fe400078e0020 */
[C---:B------:R-:W-:Y:S02]  /*10080*/  FMUL.FTZ R15, R37.reuse, R155 ;  /* 0x0000009b250f7220 */ /* 0x040fe40000410000 */
[----:B------:R-:W-:Y:S02]  /*10090*/  IMAD.MOV.U32 R161, RZ, RZ, R164 ;  /* 0x000000ffffa17224 */ /* 0x000fe400078e00a4 */
[----:B------:R-:W-:Y:S01]  /*100a0*/  IMAD.MOV.U32 R164, RZ, RZ, R30 ;  /* 0x000000ffffa47224 */ /* 0x000fe200078e001e */
[----:B------:R-:W-:Y:S01]  /*100b0*/  MUFU.EX2 R106, R106 ;  /* 0x0000006a006a7308 */ /* 0x000fe20000000800 */
[----:B------:R-:W-:Y:S02]  /*100c0*/  IMAD.MOV.U32 R155, RZ, RZ, R166 ;  /* 0x000000ffff9b7224 */ /* 0x000fe400078e00a6 */
[----:B------:R-:W-:Y:S01]  /*100d0*/  FMUL.FTZ R30, R37, R138 ;  /* 0x0000008a251e7220 */ /* 0x000fe20000410000 */
[----:B--2---:R-:W-:Y:S01]  /*100e0*/  F2FP.BF16.PACK_AB R32, R182, R189 ;  /* 0x000000bdb620723e */ /* 0x004fe200000010ff */
[----:B------:R-:W-:Y:S02]  /*100f0*/  IMAD.MOV.U32 R148, RZ, RZ, R155 ;  /* 0x000000ffff947224 */ /* 0x000fe400078e009b */
[----:B------:R-:W-:Y:S02]  /*10100*/  IMAD.MOV.U32 R155, RZ, RZ, R154 ;  /* 0x000000ffff9b7224 */ /* 0x000fe400078e009a */
[----:B------:R-:W-:Y:S01]  /*10110*/  IMAD.MOV.U32 R154, RZ, RZ, R164 ;  /* 0x000000ffff9a7224 */ /* 0x000fe200078e00a4 */
[----:B------:R-:W-:Y:S01]  /*10120*/  MUFU.EX2 R99, R99 ;  /* 0x0000006300637308 */ /* 0x000fe20000000800 */
[----:B------:R-:W-:Y:S02]  /*10130*/  IMAD.MOV.U32 R164, RZ, RZ, R63 ;  /* 0x000000ffffa47224 */ /* 0x000fe400078e003f */
[----:B------:R-:W-:Y:S02]  /*10140*/  IMAD.MOV.U32 R166, RZ, RZ, R28 ;  /* 0x000000ffffa67224 */ /* 0x000fe400078e001c */
[----:B------:R-:W-:Y:S02]  /*10150*/  FMUL.FTZ R28, R38, R136 ;  /* 0x00000088261c7220 */ /* 0x000fe40000410000 */
[----:B------:R-:W-:Y:S02]  /*10160*/  FFMA.FTZ R164, R164, c[0x0][0x23c], -R199 ;  /* 0x00008f00a4a47a23 */ /* 0x000fe400000108c7 */
[----:B------:R-:W-:Y:S01]  /*10170*/  FFMA.FTZ R166, R166, c[0x0][0x23c], -R202 ;  /* 0x00008f00a6a67a23 */ /* 0x000fe200000108ca */
[----:B------:R-:W-:Y:S01]  /*10180*/  MUFU.EX2 R112, R112 ;  /* 0x0000007000707308 */ /* 0x000fe20000000800 */
[----:B------:R-:W-:Y:S02]  /*10190*/  FFMA.FTZ R178, R178, c[0x0][0x23c], -R201 ;  /* 0x00008f00b2b27a23 */ /* 0x000fe400000108c9 */
[----:B------:R-:W-:Y:S02]  /*101a0*/  FFMA.FTZ R189, R38, R244, R189 ;  /* 0x000000f426bd7223 */ /* 0x000fe400000100bd */
[----:B------:R-:W-:Y:S02]  /*101b0*/  FADD.FTZ R190, R185, R190 ;  /* 0x000000beb9be7221 */ /* 0x000fe40000010000 */
[----:B------:R-:W-:Y:S02]  /*101c0*/  FADD.FTZ R189, R182, R189 ;  /* 0x000000bdb6bd7221 */ /* 0x000fe40000010000 */
[----:B------:R-:W-:Y:S01]  /*101d0*/  FADD.FTZ R190, R177, R190 ;  /* 0x000000beb1be7221 */ /* 0x000fe20000010000 */
[----:B------:R-:W2:Y:S01]  /*101e0*/  MUFU.EX2 R178, R178 ;  /* 0x000000b200b27308 */ /* 0x000ea20000000800 */
[----:B------:R-:W-:Y:S02]  /*101f0*/  FADD.FTZ R189, R186, R189 ;  /* 0x000000bdbabd7221 */ /* 0x000fe40000010000 */
[--C-:B------:R-:W-:Y:S02]  /*10200*/  FFMA.FTZ R193, R193, c[0x0][0x23c], -R201.reuse ;  /* 0x00008f00c1c17a23 */ /* 0x100fe400000108c9 */
[--C-:B------:R-:W-:Y:S02]  /*10210*/  FFMA.FTZ R194, R194, c[0x0][0x23c], -R201.reuse ;  /* 0x00008f00c2c27a23 */ /* 0x100fe400000108c9 */
[----:B------:R-:W-:Y:S02]  /*10220*/  FFMA.FTZ R196, R196, c[0x0][0x23c], -R201 ;  /* 0x00008f00c4c47a23 */ /* 0x000fe400000108c9 */
[----:B------:R-:W-:Y:S01]  /*10230*/  FADD.FTZ R191, R179, R191 ;  /* 0x000000bfb3bf7221 */ /* 0x000fe20000010000 */
[----:B------:R-:W3:Y:S01]  /*10240*/  MUFU.EX2 R105, R105 ;  /* 0x0000006900697308 */ /* 0x000ee20000000800 */
[----:B------:R-:W-:Y:S02]  /*10250*/  FADD.FTZ R188, R184, R188 ;  /* 0x000000bcb8bc7221 */ /* 0x000fe40000010000 */
[----:B------:R-:W-:Y:S02]  /*10260*/  FADD.FTZ R191, R183, R191 ;  /* 0x000000bfb7bf7221 */ /* 0x000fe40000010000 */
[----:B------:R-:W-:Y:S02]  /*10270*/  FADD.FTZ R188, R181, R188 ;  /* 0x000000bcb5bc7221 */ /* 0x000fe40000010000 */
[----:B------:R-:W-:Y:S02]  /*10280*/  FADD.FTZ R191, R175, R191 ;  /* 0x000000bfafbf7221 */ /* 0x000fe40000010000 */
[----:B------:R-:W-:Y:S01]  /*10290*/  FADD.FTZ R188, R171, R188 ;  /* 0x000000bcabbc7221 */ /* 0x000fe20000010000 */
[----:B------:R-:W-:Y:S01]  /*102a0*/  MUFU.EX2 R102, R102 ;  /* 0x0000006600667308 */ /* 0x000fe20000000800 */
[----:B------:R-:W-:Y:S02]  /*102b0*/  FADD.FTZ R191, R129, R191 ;  /* 0x000000bf81bf7221 */ /* 0x000fe40000010000 */
[----:B------:R-:W-:Y:S01]  /*102c0*/  FADD.FTZ R188, R180, R188 ;  /* 0x000000bcb4bc7221 */ /* 0x000fe20000010000 */
[C---:B--2---:R-:W-:Y:S01]  /*102d0*/  F2FP.BF16.PACK_AB R34, R178.reuse, R186 ;  /* 0x000000bab222723e */ /* 0x044fe200000010ff */
[----:B------:R-:W-:Y:S05]  /*102e0*/  FADD.FTZ R189, R178, R189 ;  /* 0x000000bdb2bd7221 */ /* 0x000fea0000010000 */
[----:B------:R-:W2:Y:S01]  /*102f0*/  MUFU.EX2 R98, R98 ;  /* 0x0000006200627308 */ /* 0x000ea20000000800 */
[C---:B------:R-:W-:Y:S07]  /*10300*/  HMMA.16816.F32.BF16 R8, R32.reuse, R20, R8 ;  /* 0x000000142008723c */ /* 0x040fee0000041808 */
[----:B------:R-:W-:Y:S01]  /*10310*/  FMUL.FTZ R20, R40, R144 ;  /* 0x0000009028147220 */ /* 0x000fe20000410000 */
[-C--:B------:R-:W-:Y:S01]  /*10320*/  HMMA.16816.F32.BF16 R12, R32, R22.reuse, R12 ;  /* 0x00000016200c723c */ /* 0x080fe2000004180c */
[----:B------:R-:W-:Y:S03]  /*10330*/  MUFU.EX2 R97, R97 ;  /* 0x0000006100617308 */ /* 0x000fe60000000800 */
[--C-:B------:R-:W-:Y:S02]  /*10340*/  FFMA.FTZ R144, R60, c[0x0][0x23c], -R201.reuse ;  /* 0x00008f003c907a23 */ /* 0x100fe400000108c9 */
[----:B------:R-:W4:Y:S01]  /*10350*/  LDSM.16.MT88.4 R60, [R212+0x4800] ;  /* 0x00480000d43c783b */ /* 0x000f220000004200 */
[----:B------:R-:W-:Y:S01]  /*10360*/  FMUL.FTZ R21, R40, R145 ;  /* 0x0000009128157220 */ /* 0x000fe20000410000 */
[C---:B------:R-:W-:Y:S01]  /*10370*/  HMMA.16816.F32.BF16 R16, R44.reuse, R22, R16 ;  /* 0x000000162c10723c */ /* 0x040fe20000041810 */
[----:B------:R-:W-:Y:S02]  /*10380*/  FFMA.FTZ R145, R148, c[0x0][0x23c], -R201 ;  /* 0x00008f0094917a23 */ /* 0x000fe400000108c9 */
[----:B------:R-:W-:Y:S04]  /*10390*/  MUFU.EX2 R96, R96 ;  /* 0x0000006000607308 */ /* 0x000fe80000000800 */
[C---:B------:R-:W-:Y:S02]  /*103a0*/  FMUL.FTZ R22, R39.reuse, R146 ;  /* 0x0000009227167220 */ /* 0x040fe40000410000 */
[----:B------:R-:W-:Y:S03]  /*103b0*/  FMUL.FTZ R23, R39, R147 ;  /* 0x0000009327177220 */ /* 0x000fe60000410000 */
[--C-:B------:R-:W-:Y:S01]  /*103c0*/  FFMA.FTZ R146, R155, c[0x0][0x23c], -R199.reuse ;  /* 0x00008f009b927a23 */ /* 0x100fe200000108c7 */
[----:B------:R-:W-:Y:S01]  /*103d0*/  MUFU.EX2 R95, R95 ;  /* 0x0000005f005f7308 */ /* 0x000fe20000000800 */
[----:B------:R-:W-:Y:S02]  /*103e0*/  FFMA.FTZ R147, R154, c[0x0][0x23c], -R199 ;  /* 0x00008f009a937a23 */ /* 0x000fe400000108c7 */
[-C--:B------:R-:W-:Y:S07]  /*103f0*/  HMMA.16816.F32.BF16 R20, R44, R48.reuse, R20 ;  /* 0x000000302c14723c */ /* 0x080fee0000041814 */
[----:B------:R-:W-:Y:S01]  /*10400*/  MUFU.EX2 R94, R94 ;  /* 0x0000005e005e7308 */ /* 0x000fe20000000800 */
[C---:B------:R-:W-:Y:S07]  /*10410*/  HMMA.16816.F32.BF16 R24, R32.reuse, R48, R24 ;  /* 0x000000302018723c */ /* 0x040fee0000041818 */
[----:B------:R-:W-:Y:S01]  /*10420*/  F2FP.BF16.PACK_AB R48, R43, R127 ;  /* 0x0000007f2b30723e */ /* 0x000fe200000010ff */
[-C--:B------:R-:W-:Y:S01]  /*10430*/  HMMA.16816.F32.BF16 R28, R32, R50.reuse, R28 ;  /* 0x00000032201c723c */ /* 0x080fe2000004181c */
[----:B------:R-:W-:Y:S03]  /*10440*/  MUFU.EX2 R91, R91 ;  /* 0x0000005b005b7308 */ /* 0x000fe60000000800 */
[----:B------:R-:W-:Y:S03]  /*10450*/  F2FP.BF16.PACK_AB R49, R124, R42 ;  /* 0x0000002a7c31723e */ /* 0x000fe600000010ff */
[C---:B------:R-:W-:Y:S02]  /*10460*/  FMUL.FTZ R32, R40.reuse, R132 ;  /* 0x0000008428207220 */ /* 0x040fe40000410000 */
[----:B------:R-:W-:Y:S02]  /*10470*/  FMUL.FTZ R33, R40, R133 ;  /* 0x0000008528217220 */ /* 0x000fe40000410000 */
[----:B------:R-:W-:Y:S01]  /*10480*/  MUFU.EX2 R84, R84 ;  /* 0x0000005400547308 */ /* 0x000fe20000000800 */
[C---:B------:R-:W-:Y:S02]  /*10490*/  FMUL.FTZ R35, R39.reuse, R135 ;  /* 0x0000008727237220 */ /* 0x040fe40000410000 */
[----:B------:R-:W-:Y:S02]  /*104a0*/  FMUL.FTZ R34, R39, R134 ;  /* 0x0000008627227220 */ /* 0x000fe40000410000 */
[----:B------:R-:W-:Y:S04]  /*104b0*/  FADD.FTZ R39, R127, R189 ;  /* 0x000000bd7f277221 */ /* 0x000fe80000010000 */
[----:B------:R-:W-:Y:S01]  /*104c0*/  FADD.FTZ R39, R43, R39 ;  /* 0x000000272b277221 */ /* 0x000fe20000010000 */
[----:B------:R-:W-:Y:S01]  /*104d0*/  MUFU.EX2 R89, R89 ;  /* 0x0000005900597308 */ /* 0x000fe20000000800 */
[----:B------:R-:W-:Y:S02]  /*104e0*/  HMMA.16816.F32.BF16 R32, R44, R50, R32 ;  /* 0x000000322c20723c */ /* 0x000fe40000041820 */
[----:B------:R-:W-:Y:S04]  /*104f0*/  FADD.FTZ R39, R119, R39 ;  /* 0x0000002777277221 */ /* 0x000fe80000010000 */
[----:B------:R-:W-:Y:S01]  /*10500*/  FADD.FTZ R39, R115, R39 ;  /* 0x0000002773277221 */ /* 0x000fe20000010000 */
[C---:B------:R-:W-:Y:S01]  /*10510*/  F2FP.BF16.PACK_AB R44, R170.reuse, R180 ;  /* 0x000000b4aa2c723e */ /* 0x040fe200000010ff */
[----:B------:R-:W-:Y:S01]  /*10520*/  FADD.FTZ R170, R170, R188 ;  /* 0x000000bcaaaa7221 */ /* 0x000fe20000010000 */
[----:B------:R-:W-:Y:S03]  /*10530*/  MUFU.EX2 R81, R81 ;  /* 0x0000005100517308 */ /* 0x000fe60000000800 */
[C---:B------:R-:W-:Y:S01]  /*10540*/  F2FP.BF16.PACK_AB R45, R128.reuse, R129 ;  /* 0x00000081802d723e */ /* 0x040fe200000010ff */
[----:B------:R-:W-:Y:S01]  /*10550*/  FADD.FTZ R128, R128, R191 ;  /* 0x000000bf80807221 */ /* 0x000fe20000010000 */
[----:B------:R-:W-:Y:S01]  /*10560*/  F2FP.BF16.PACK_AB R46, R123, R125 ;  /* 0x0000007d7b2e723e */ /* 0x000fe200000010ff */
[----:B------:R-:W-:Y:S01]  /*10570*/  FADD.FTZ R39, R114, R39 ;  /* 0x0000002772277221 */ /* 0x000fe20000010000 */
[C---:B------:R-:W-:Y:S01]  /*10580*/  F2FP.BF16.PACK_AB R47, R120.reuse, R121 ;  /* 0x00000079782f723e */ /* 0x040fe200000010ff */
[----:B------:R-:W-:Y:S01]  /*10590*/  FADD.FTZ R128, R121, R128 ;  /* 0x0000008079807221 */ /* 0x000fe20000010000 */
[----:B------:R-:W-:Y:S01]  /*105a0*/  F2FP.BF16.PACK_AB R50, R115, R119 ;  /* 0x000000777332723e */ /* 0x000fe200000010ff */
[----:B------:R-:W5:Y:S01]  /*105b0*/  MUFU.EX2 R93, R93 ;  /* 0x0000005d005d7308 */ /* 0x000f620000000800 */
[----:B------:R-:W-:Y:S01]  /*105c0*/  F2FP.BF16.PACK_AB R51, R113, R118 ;  /* 0x000000767133723e */ /* 0x000fe200000010ff */
[----:B------:R-:W-:Y:S02]  /*105d0*/  FADD.FTZ R170, R125, R170 ;  /* 0x000000aa7daa7221 */ /* 0x000fe40000010000 */
[-C--:B-1----:R-:W-:Y:S01]  /*105e0*/  HMMA.16816.F32.BF16 R4, R44, R52.reuse, R4 ;  /* 0x000000342c04723c */ /* 0x082fe20000041804 */
[----:B------:R-:W-:Y:S02]  /*105f0*/  FADD.FTZ R128, R120, R128 ;  /* 0x0000008078807221 */ /* 0x000fe40000010000 */
[----:B------:R-:W-:Y:S02]  /*10600*/  FADD.FTZ R39, R107, R39 ;  /* 0x000000276b277221 */ /* 0x000fe40000010000 */
[----:B------:R-:W-:Y:S01]  /*10610*/  FADD.FTZ R170, R123, R170 ;  /* 0x000000aa7baa7221 */ /* 0x000fe20000010000 */
[----:B------:R-:W1:Y:S01]  /*10620*/  MUFU.EX2 R88, R88 ;  /* 0x0000005800587308 */ /* 0x000e620000000800 */
[----:B------:R-:W-:Y:S01]  /*10630*/  FADD.FTZ R128, R116, R128 ;  /* 0x0000008074807221 */ /* 0x000fe20000010000 */
[C---:B------:R-:W-:Y:S01]  /*10640*/  HMMA.16816.F32.BF16 R8, R48.reuse, R52, R8 ;  /* 0x000000343008723c */ /* 0x040fe20000041808 */
[----:B------:R-:W-:Y:S03]  /*10650*/  FADD.FTZ R170, R117, R170 ;  /* 0x000000aa75aa7221 */ /* 0x000fe60000010000 */
[----:B------:R-:W-:Y:S02]  /*10660*/  FADD.FTZ R128, R109, R128 ;  /* 0x000000806d807221 */ /* 0x000fe40000010000 */
[----:B------:R-:W-:Y:S02]  /*10670*/  FADD.FTZ R170, R111, R170 ;  /* 0x000000aa6faa7221 */ /* 0x000fe40000010000 */
[----:B------:R-:W1:Y:S01]  /*10680*/  MUFU.EX2 R87, R87 ;  /* 0x0000005700577308 */ /* 0x000e620000000800 */
[-C--:B------:R-:W-:Y:S08]  /*10690*/  HMMA.16816.F32.BF16 R12, R48, R54.reuse, R12 ;  /* 0x00000036300c723c */ /* 0x080ff0000004180c */
[C---:B------:R-:W-:Y:S01]  /*106a0*/  HMMA.16816.F32.BF16 R16, R44.reuse, R54, R16 ;  /* 0x000000362c10723c */ /* 0x040fe20000041810 */
[----:B------:R-:W1:Y:S01]  /*106b0*/  MUFU.EX2 R79, R79 ;  /* 0x0000004f004f7308 */ /* 0x000e620000000800 */
[----:B------:R-:W1:Y:S06]  /*106c0*/  LDSM.16.MT88.4 R52, [R211+0x4800] ;  /* 0x00480000d334783b */ /* 0x000e6c0000004200 */
[-C--:B------:R-:W-:Y:S03]  /*106d0*/  HMMA.16816.F32.BF16 R20, R44, R56.reuse, R20 ;  /* 0x000000382c14723c */ /* 0x080fe60000041814 */
[----:B------:R-:W-:Y:S05]  /*106e0*/  MUFU.EX2 R92, R92 ;  /* 0x0000005c005c7308 */ /* 0x000fea0000000800 */
[C---:B------:R-:W-:Y:S05]  /*106f0*/  HMMA.16816.F32.BF16 R24, R48.reuse, R56, R24 ;  /* 0x000000383018723c */ /* 0x040fea0000041818 */
[----:B------:R-:W-:Y:S03]  /*10700*/  MUFU.EX2 R86, R86 ;  /* 0x0000005600567308 */ /* 0x000fe60000000800 */
[-C--:B------:R-:W-:Y:S07]  /*10710*/  HMMA.16816.F32.BF16 R28, R48, R58.reuse, R28 ;  /* 0x0000003a301c723c */ /* 0x080fee000004181c */
[----:B------:R-:W-:Y:S01]  /*10720*/  MUFU.EX2 R85, R85 ;  /* 0x0000005500557308 */ /* 0x000fe20000000800 */
[----:B------:R-:W-:Y:S01]  /*10730*/  HMMA.16816.F32.BF16 R32, R44, R58, R32 ;  /* 0x0000003a2c20723c */ /* 0x000fe20000041820 */
[----:B------:R-:W1:Y:S03]  /*10740*/  LDSM.16.MT88.4 R56, [R212+0x4c00] ;  /* 0x004c0000d438783b */ /* 0x000e660000004200 */
[----:B------:R-:W-:Y:S02]  /*10750*/  F2FP.BF16.PACK_AB R48, R107, R114 ;  /* 0x000000726b30723e */ /* 0x000fe400000010ff */
[----:B------:R-:W-:Y:S01]  /*10760*/  F2FP.BF16.PACK_AB R50, R99, R106 ;  /* 0x0000006a6332723e */ /* 0x000fe200000010ff */
[----:B------:R-:W-:Y:S01]  /*10770*/  FADD.FTZ R106, R106, R39 ;  /* 0x000000276a6a7221 */ /* 0x000fe20000010000 */
[----:B------:R-:W-:Y:S01]  /*10780*/  F2FP.BF16.PACK_AB R44, R111, R117 ;  /* 0x000000756f2c723e */ /* 0x000fe200000010ff */
[----:B------:R-:W-:Y:S03]  /*10790*/  MUFU.EX2 R77, R77 ;  /* 0x0000004d004d7308 */ /* 0x000fe60000000800 */
[----:B------:R-:W-:Y:S01]  /*107a0*/  F2FP.BF16.PACK_AB R45, R109, R116 ;  /* 0x000000746d2d723e */ /* 0x000fe200000010ff */
[----:B------:R-:W-:Y:S01]  /*107b0*/  FADD.FTZ R106, R99, R106 ;  /* 0x0000006a636a7221 */ /* 0x000fe20000010000 */
[----:B------:R-:W-:Y:S01]  /*107c0*/  F2FP.BF16.PACK_AB R46, R103, R110 ;  /* 0x0000006e672e723e */ /* 0x000fe200000010ff */
[----:B------:R-:W-:Y:S01]  /*107d0*/  FADD.FTZ R110, R110, R170 ;  /* 0x000000aa6e6e7221 */ /* 0x000fe20000010000 */
[----:B------:R-:W-:Y:S01]  /*107e0*/  F2FP.BF16.PACK_AB R47, R100, R108 ;  /* 0x0000006c642f723e */ /* 0x000fe200000010ff */
[----:B------:R-:W-:Y:S01]  /*107f0*/  FADD.FTZ R108, R108, R128 ;  /* 0x000000806c6c7221 */ /* 0x000fe20000010000 */
[----:B---3--:R-:W-:Y:S01]  /*10800*/  F2FP.BF16.PACK_AB R49, R105, R112 ;  /* 0x000000706931723e */ /* 0x008fe200000010ff */
[----:B------:R-:W-:Y:S01]  /*10810*/  MUFU.EX2 R83, R83 ;  /* 0x0000005300537308 */ /* 0x000fe20000000800 */
[----:B--2---:R-:W-:Y:S01]  /*10820*/  F2FP.BF16.PACK_AB R51, R98, R102 ;  /* 0x000000666233723e */ /* 0x004fe200000010ff */
[----:B-----5:R-:W-:Y:S02]  /*10830*/  FADD.FTZ R106, R93, R106 ;  /* 0x0000006a5d6a7221 */ /* 0x020fe40000010000 */
[-C--:B----4-:R-:W-:Y:S01]  /*10840*/  HMMA.16816.F32.BF16 R4, R44, R60.reuse, R4 ;  /* 0x0000003c2c04723c */ /* 0x090fe20000041804 */
[----:B------:R-:W-:Y:S02]  /*10850*/  FADD.FTZ R108, R100, R108 ;  /* 0x0000006c646c7221 */ /* 0x000fe40000010000 */
[----:B-1----:R-:W-:Y:S02]  /*10860*/  FADD.FTZ R106, R88, R106 ;  /* 0x0000006a586a7221 */ /* 0x002fe40000010000 */
[----:B------:R-:W-:Y:S01]  /*10870*/  FADD.FTZ R110, R103, R110 ;  /* 0x0000006e676e7221 */ /* 0x000fe20000010000 */
[----:B------:R-:W-:Y:S01]  /*10880*/  MUFU.EX2 R76, R76 ;  /* 0x0000004c004c7308 */ /* 0x000fe20000000800 */
[----:B------:R-:W-:Y:S01]  /*10890*/  FADD.FTZ R108, R95, R108 ;  /* 0x0000006c5f6c7221 */ /* 0x000fe20000010000 */
[C---:B------:R-:W-:Y:S01]  /*108a0*/  HMMA.16816.F32.BF16 R8, R48.reuse, R60, R8 ;  /* 0x0000003c3008723c */ /* 0x040fe20000041808 */
[----:B------:R-:W-:Y:S03]  /*108b0*/  FADD.FTZ R106, R87, R106 ;  /* 0x0000006a576a7221 */ /* 0x000fe60000010000 */
[----:B------:R-:W-:Y:S02]  /*108c0*/  FADD.FTZ R110, R97, R110 ;  /* 0x0000006e616e7221 */ /* 0x000fe40000010000 */
[----:B------:R-:W-:Y:S02]  /*108d0*/  FADD.FTZ R108, R94, R108 ;  /* 0x0000006c5e6c7221 */ /* 0x000fe40000010000 */
[----:B------:R-:W-:Y:S01]  /*108e0*/  MUFU.EX2 R80, R80 ;  /* 0x0000005000507308 */ /* 0x000fe20000000800 */
[-C--:B------:R-:W-:Y:S03]  /*108f0*/  HMMA.16816.F32.BF16 R12, R48, R62.reuse, R12 ;  /* 0x0000003e300c723c */ /* 0x080fe6000004180c */
[----:B------:R-:W-:Y:S02]  /*10900*/  FFMA.FTZ R60, R153, c[0x0][0x23c], -R200 ;  /* 0x00008f00993c7a23 */ /* 0x000fe400000108c8 */
[----:B------:R-:W-:Y:S02]  /*10910*/  FADD.FTZ R106, R79, R106 ;  /* 0x0000006a4f6a7221 */ /* 0x000fe40000010000 */
[----:B------:R-:W-:Y:S01]  /*10920*/  FADD.FTZ R110, R96, R110 ;  /* 0x0000006e606e7221 */ /* 0x000fe20000010000 */
[C---:B------:R-:W-:Y:S01]  /*10930*/  HMMA.16816.F32.BF16 R16, R44.reuse, R62, R16 ;  /* 0x0000003e2c10723c */ /* 0x040fe20000041810 */
[----:B------:R1:W2:Y:S03]  /*10940*/  MUFU.EX2 R132, R60 ;  /* 0x0000003c00847308 */ /* 0x0002a60000000800 */
[----:B------:R-:W-:Y:S02]  /*10950*/  FADD.FTZ R108, R89, R108 ;  /* 0x0000006c596c7221 */ /* 0x000fe40000010000 */
[----:B------:R-:W-:Y:S02]  /*10960*/  FADD.FTZ R110, R91, R110 ;  /* 0x0000006e5b6e7221 */ /* 0x000fe40000010000 */
[-C--:B------:R-:W-:Y:S01]  /*10970*/  HMMA.16816.F32.BF16 R20, R44, R52.reuse, R20 ;  /* 0x000000342c14723c */ /* 0x080fe20000041814 */
[----:B------:R-:W-:Y:S02]  /*10980*/  FADD.FTZ R108, R81, R108 ;  /* 0x0000006c516c7221 */ /* 0x000fe40000010000 */
[----:B------:R-:W-:Y:S01]  /*10990*/  MUFU.EX2 R75, R75 ;  /* 0x0000004b004b7308 */ /* 0x000fe20000000800 */
[----:B------:R-:W-:Y:S04]  /*109a0*/  FADD.FTZ R110, R84, R110 ;  /* 0x0000006e546e7221 */ /* 0x000fe80000010000 */
[C---:B------:R-:W-:Y:S05]  /*109b0*/  HMMA.16816.F32.BF16 R24, R48.reuse, R52, R24 ;  /* 0x000000343018723c */ /* 0x040fea0000041818 */
[----:B------:R-:W-:Y:S02]  /*109c0*/  MUFU.EX2 R73, R73 ;  /* 0x0000004900497308 */ /* 0x000fe40000000800 */
[----:B------:R-:W-:Y:S01]  /*109d0*/  FFMA.FTZ R52, R159, c[0x0][0x23c], -R202 ;  /* 0x00008f009f347a23 */ /* 0x000fe200000108ca */
[-C--:B------:R-:W-:Y:S01]  /*109e0*/  HMMA.16816.F32.BF16 R28, R48, R54.reuse, R28 ;  /* 0x00000036301c723c */ /* 0x080fe2000004181c */
[----:B-1----:R-:W-:Y:S03]  /*109f0*/  FFMA.FTZ R60, R152, c[0x0][0x23c], -R200 ;  /* 0x00008f00983c7a23 */ /* 0x002fe600000108c8 */
[----:B--2---:R-:W-:Y:S03]  /*10a00*/  IMAD.MOV.U32 R239, RZ, RZ, R132 ;  /* 0x000000ffffef7224 */ /* 0x004fe600078e0084 */
[----:B------:R1:W2:Y:S01]  /*10a10*/  MUFU.EX2 R135, R60 ;  /* 0x0000003c00877308 */ /* 0x0002a20000000800 */
[----:B------:R-:W-:Y:S01]  /*10a20*/  HMMA.16816.F32.BF16 R32, R44, R54, R32 ;  /* 0x000000362c20723c */ /* 0x000fe20000041820 */
[----:B------:R-:W-:Y:S03]  /*10a30*/  FFMA.FTZ R48, R158, c[0x0][0x23c], -R202 ;  /* 0x00008f009e307a23 */ /* 0x000fe600000108ca */
[----:B------:R-:W-:Y:S02]  /*10a40*/  F2FP.BF16.PACK_AB R50, R79, R87 ;  /* 0x000000574f32723e */ /* 0x000fe400000010ff */
[----:B------:R-:W-:Y:S02]  /*10a50*/  F2FP.BF16.PACK_AB R49, R86, R92 ;  /* 0x0000005c5631723e */ /* 0x000fe400000010ff */
[----:B------:R-:W-:Y:S01]  /*10a60*/  F2FP.BF16.PACK_AB R44, R96, R97 ;  /* 0x00000061602c723e */ /* 0x000fe200000010ff */
[----:B------:R3:W-:Y:S03]  /*10a70*/  MUFU.EX2 R148, R48 ;  /* 0x0000003000947308 */ /* 0x0007e60000000800 */
[----:B------:R-:W-:Y:S02]  /*10a80*/  F2FP.BF16.PACK_AB R45, R94, R95 ;  /* 0x0000005f5e2d723e */ /* 0x000fe400000010ff */
[----:B------:R-:W-:Y:S02]  /*10a90*/  F2FP.BF16.PACK_AB R46, R84, R91 ;  /* 0x0000005b542e723e */ /* 0x000fe400000010ff */
[----:B------:R-:W-:Y:S02]  /*10aa0*/  F2FP.BF16.PACK_AB R47, R81, R89 ;  /* 0x00000059512f723e */ /* 0x000fe400000010ff */
[----:B------:R-:W-:Y:S01]  /*10ab0*/  F2FP.BF16.PACK_AB R51, R77, R85 ;  /* 0x000000554d33723e */ /* 0x000fe200000010ff */
[----:B------:R4:W-:Y:S01]  /*10ac0*/  MUFU.EX2 R138, R52 ;  /* 0x00000034008a7308 */ /* 0x0009e20000000800 */
[----:B-1----:R-:W1:Y:S03]  /*10ad0*/  LDSM.16.MT88.4 R60, [R211+0x4c00] ;  /* 0x004c0000d33c783b */ /* 0x002e660000004200 */
[-C--:B------:R-:W-:Y:S01]  /*10ae0*/  HMMA.16816.F32.BF16 R4, R44, R56.reuse, R4 ;  /* 0x000000382c04723c */ /* 0x080fe20000041804 */
[----:B--2---:R-:W-:Y:S05]  /*10af0*/  IMAD.MOV.U32 R246, RZ, RZ, R135 ;  /* 0x000000fffff67224 */ /* 0x004fea00078e0087 */
[----:B------:R-:W-:Y:S01]  /*10b00*/  MUFU.EX2 R72, R72 ;  /* 0x0000004800487308 */ /* 0x000fe20000000800 */
[----:B---3--:R-:W-:Y:S09]  /*10b10*/  F2FP.BF16.PACK_AB R48, R88, R93 ;  /* 0x0000005d5830723e */ /* 0x008ff200000010ff */
[----:B------:R-:W-:Y:S01]  /*10b20*/  MUFU.EX2 R71, R71 ;  /* 0x0000004700477308 */ /* 0x000fe20000000800 */
[C---:B------:R-:W-:Y:S01]  /*10b30*/  HMMA.16816.F32.BF16 R8, R48.reuse, R56, R8 ;  /* 0x000000383008723c */ /* 0x040fe20000041808 */
[--C-:B----4-:R-:W-:Y:S06]  /*10b40*/  FFMA.FTZ R52, R157, c[0x0][0x23c], -R201.reuse ;  /* 0x00008f009d347a23 */ /* 0x110fec00000108c9 */
[----:B------:R-:W-:Y:S01]  /*10b50*/  FFMA.FTZ R56, R156, c[0x0][0x23c], -R201 ;  /* 0x00008f009c387a23 */ /* 0x000fe200000108c9 */
[-C--:B------:R-:W-:Y:S01]  /*10b60*/  HMMA.16816.F32.BF16 R12, R48, R58.reuse, R12 ;  /* 0x0000003a300c723c */ /* 0x080fe2000004180c */
[----:B------:R2:W3:Y:S07]  /*10b70*/  MUFU.EX2 R133, R52 ;  /* 0x0000003400857308 */ /* 0x0004ee0000000800 */
[C---:B------:R-:W-:Y:S03]  /*10b80*/  HMMA.16816.F32.BF16 R16, R44.reuse, R58, R16 ;  /* 0x0000003a2c10723c */ /* 0x040fe60000041810 */
[----:B------:R4:W-:Y:S05]  /*10b90*/  MUFU.EX2 R136, R56 ;  /* 0x0000003800887308 */ /* 0x0009ea0000000800 */
[-C--:B-1----:R-:W-:Y:S05]  /*10ba0*/  HMMA.16816.F32.BF16 R20, R44, R60.reuse, R20 ;  /* 0x0000003c2c14723c */ /* 0x082fea0000041814 */
[----:B------:R-:W1:Y:S03]  /*10bb0*/  MUFU.EX2 R70, R70 ;  /* 0x0000004600467308 */ /* 0x000e660000000800 */
[C---:B------:R-:W-:Y:S01]  /*10bc0*/  HMMA.16816.F32.BF16 R24, R48.reuse, R60, R24 ;  /* 0x0000003c3018723c */ /* 0x040fe20000041818 */
[----:B--2---:R-:W2:Y:S03]  /*10bd0*/  LDSM.16.MT88.4 R52, [R212+0x5000] ;  /* 0x00500000d434783b */ /* 0x004ea60000004200 */
[----:B---3--:R-:W-:Y:S03]  /*10be0*/  IMAD.MOV.U32 R244, RZ, RZ, R133 ;  /* 0x000000fffff47224 */ /* 0x008fe600078e0085 */
[----:B------:R-:W-:Y:S01]  /*10bf0*/  MUFU.EX2 R78, R78 ;  /* 0x0000004e004e7308 */ /* 0x000fe20000000800 */
[-C--:B------:R-:W-:Y:S01]  /*10c00*/  HMMA.16816.F32.BF16 R28, R48, R62.reuse, R28 ;  /* 0x0000003e301c723c */ /* 0x080fe2000004181c */
[----:B----4-:R-:W-:Y:S06]  /*10c10*/  FFMA.FTZ R56, R163, c[0x0][0x23c], -R201 ;  /* 0x00008f00a3387a23 */ /* 0x010fec00000108c9 */
[----:B------:R-:W-:Y:S01]  /*10c20*/  FFMA.FTZ R48, R161, c[0x0][0x23c], -R199 ;  /* 0x00008f00a1307a23 */ /* 0x000fe200000108c7 */
[----:B------:R-:W-:Y:S01]  /*10c30*/  HMMA.16816.F32.BF16 R32, R44, R62, R32 ;  /* 0x0000003e2c20723c */ /* 0x000fe20000041820 */
[----:B------:R3:W-:Y:S06]  /*10c40*/  MUFU.EX2 R139, R56 ;  /* 0x00000038008b7308 */ /* 0x0007ec0000000800 */
[----:B------:R-:W-:Y:S01]  /*10c50*/  F2FP.BF16.PACK_AB R44, R76, R83 ;  /* 0x000000534c2c723e */ /* 0x000fe200000010ff */
[----:B------:R-:W-:Y:S01]  /*10c60*/  FADD.FTZ R83, R83, R110 ;  /* 0x0000006e53537221 */ /* 0x000fe20000010000 */
[C---:B------:R-:W-:Y:S02]  /*10c70*/  F2FP.BF16.PACK_AB R45, R75.reuse, R80 ;  /* 0x000000504b2d723e */ /* 0x040fe400000010ff */
[----:B------:R4:W5:Y:S01]  /*10c80*/  MUFU.EX2 R134, R48 ;  /* 0x0000003000867308 */ /* 0x0009620000000800 */
[----:B------:R-:W-:Y:S01]  /*10c90*/  F2FP.BF16.PACK_AB R46, R72, R73 ;  /* 0x00000049482e723e */ /* 0x000fe200000010ff */
[----:B------:R-:W-:Y:S01]  /*10ca0*/  FADD.FTZ R80, R80, R108 ;  /* 0x0000006c50507221 */ /* 0x000fe20000010000 */
[----:B-1----:R-:W-:Y:S01]  /*10cb0*/  F2FP.BF16.PACK_AB R47, R70, R71 ;  /* 0x00000047462f723e */ /* 0x002fe200000010ff */
[----:B------:R-:W-:Y:S02]  /*10cc0*/  FADD.FTZ R83, R76, R83 ;  /* 0x000000534c537221 */ /* 0x000fe40000010000 */
[----:B------:R-:W-:Y:S02]  /*10cd0*/  FADD.FTZ R80, R75, R80 ;  /* 0x000000504b507221 */ /* 0x000fe40000010000 */
[----:B------:R-:W-:Y:S02]  /*10ce0*/  FADD.FTZ R83, R73, R83 ;  /* 0x0000005349537221 */ /* 0x000fe40000010000 */
[----:B------:R-:W-:Y:S01]  /*10cf0*/  MUFU.EX2 R69, R69 ;  /* 0x0000004500457308 */ /* 0x000fe20000000800 */
[----:B------:R-:W-:Y:S02]  /*10d00*/  FADD.FTZ R80, R71, R80 ;  /* 0x0000005047507221 */ /* 0x000fe40000010000 */
[----:B------:R-:W-:Y:S01]  /*10d10*/  FADD.FTZ R83, R72, R83 ;  /* 0x0000005348537221 */ /* 0x000fe20000010000 */
[-C--:B--2---:R-:W-:Y:S01]  /*10d20*/  HMMA.16816.F32.BF16 R4, R44, R52.reuse, R4 ;  /* 0x000000342c04723c */ /* 0x084fe20000041804 */
[--C-:B---3--:R-:W-:Y:S02]  /*10d30*/  FFMA.FTZ R56, R162, c[0x0][0x23c], -R201.reuse ;  /* 0x00008f00a2387a23 */ /* 0x108fe400000108c9 */
[----:B------:R-:W-:Y:S02]  /*10d40*/  FFMA.FTZ R201, R198, c[0x0][0x23c], -R201 ;  /* 0x00008f00c6c97a23 */ /* 0x000fe400000108c9 */
[----:B------:R-:W-:Y:S01]  /*10d50*/  FADD.FTZ R80, R70, R80 ;  /* 0x0000005046507221 */ /* 0x000fe20000010000 */
[----:B------:R1:W-:Y:S01]  /*10d60*/  MUFU.EX2 R60, R56 ;  /* 0x00000038003c7308 */ /* 0x0003e20000000800 */
[--C-:B----4-:R-:W-:Y:S02]  /*10d70*/  FFMA.FTZ R48, R160, c[0x0][0x23c], -R199.reuse ;  /* 0x00008f00a0307a23 */ /* 0x110fe400000108c7 */
[----:B------:R-:W-:Y:S03]  /*10d80*/  FFMA.FTZ R199, R41, c[0x0][0x23c], -R199 ;  /* 0x00008f0029c77a23 */ /* 0x000fe600000108c7 */
[----:B------:R-:W-:Y:S04]  /*10d90*/  F2FP.BF16.PACK_AB R41, R246, R239 ;  /* 0x000000eff629723e */ /* 0x000fe800000010ff */
[----:B------:R-:W-:Y:S01]  /*10da0*/  MUFU.EX2 R68, R68 ;  /* 0x0000004400447308 */ /* 0x000fe20000000800 */
[----:B-----5:R-:W-:Y:S09]  /*10db0*/  IMAD.MOV.U32 R245, RZ, RZ, R134 ;  /* 0x000000fffff57224 */ /* 0x020ff200078e0086 */
[----:B------:R-:W2:Y:S01]  /*10dc0*/  MUFU.EX2 R67, R67 ;  /* 0x0000004300437308 */ /* 0x000ea20000000800 */
[----:B-1----:R-:W1:Y:S09]  /*10dd0*/  LDSM.16.MT88.4 R56, [R211+0x5000] ;  /* 0x00500000d338783b */ /* 0x002e720000004200 */
[----:B------:R-:W-:Y:S10]  /*10de0*/  MUFU.EX2 R74, R74 ;  /* 0x0000004a004a7308 */ /* 0x000ff40000000800 */
[----:B------:R-:W3:Y:S01]  /*10df0*/  MUFU.EX2 R66, R66 ;  /* 0x0000004200427308 */ /* 0x000ee20000000800 */
[----:B--2---:R-:W-:Y:S09]  /*10e00*/  F2FP.BF16.PACK_AB R50, R67, R68 ;  /* 0x000000444332723e */ /* 0x004ff200000010ff */
[----:B------:R-:W-:Y:S10]  /*10e10*/  MUFU.EX2 R65, R65 ;  /* 0x0000004100417308 */ /* 0x000ff40000000800 */
[----:B------:R-:W2:Y:S01]  /*10e20*/  MUFU.EX2 R64, R64 ;  /* 0x0000004000407308 */ /* 0x000ea20000000800 */
[----:B---3--:R-:W-:Y:S09]  /*10e30*/  F2FP.BF16.PACK_AB R49, R66, R74 ;  /* 0x0000004a4231723e */ /* 0x008ff200000010ff */
[----:B------:R3:W4:Y:S10]  /*10e40*/  MUFU.EX2 R137, R48 ;  /* 0x0000003000897308 */ /* 0x0007340000000800 */
[----:B------:R-:W5:Y:S01]  /*10e50*/  MUFU.EX2 R82, R82 ;  /* 0x0000005200527308 */ /* 0x000f620000000800 */
[----:B--2---:R-:W-:Y:S09]  /*10e60*/  F2FP.BF16.PACK_AB R51, R64, R65 ;  /* 0x000000414033723e */ /* 0x004ff200000010ff */
[----:B------:R-:W2:Y:S01]  /*10e70*/  MUFU.EX2 R90, R90 ;  /* 0x0000005a005a7308 */ /* 0x000ea20000000800 */
[C---:B---3--:R-:W-:Y:S01]  /*10e80*/  F2FP.BF16.PACK_AB R48, R69.reuse, R78 ;  /* 0x0000004e4530723e */ /* 0x048fe200000010ff */
[----:B----4-:R-:W-:Y:S02]  /*10e90*/  IMAD.MOV.U32 R198, RZ, RZ, R137 ;  /* 0x000000ffffc67224 */ /* 0x010fe400078e0089 */
[----:B------:R-:W-:Y:S06]  /*10ea0*/  FADD.FTZ R78, R78, R106 ;  /* 0x0000006a4e4e7221 */ /* 0x000fec0000010000 */
[----:B------:R-:W3:Y:S01]  /*10eb0*/  MUFU.EX2 R101, R101 ;  /* 0x0000006500657308 */ /* 0x000ee20000000800 */
[C---:B------:R-:W-:Y:S01]  /*10ec0*/  HMMA.16816.F32.BF16 R8, R48.reuse, R52, R8 ;  /* 0x000000343008723c */ /* 0x040fe20000041808 */
[----:B------:R-:W-:Y:S02]  /*10ed0*/  FADD.FTZ R78, R69, R78 ;  /* 0x0000004e454e7221 */ /* 0x000fe40000010000 */
[----:B-----5:R-:W-:Y:S02]  /*10ee0*/  FADD.FTZ R83, R82, R83 ;  /* 0x0000005352537221 */ /* 0x020fe40000010000 */
[----:B------:R-:W-:Y:S03]  /*10ef0*/  FADD.FTZ R78, R68, R78 ;  /* 0x0000004e444e7221 */ /* 0x000fe60000010000 */
[-C--:B------:R-:W-:Y:S01]  /*10f00*/  HMMA.16816.F32.BF16 R12, R48, R54.reuse, R12 ;  /* 0x00000036300c723c */ /* 0x080fe2000004180c */
[----:B------:R-:W4:Y:S03]  /*10f10*/  MUFU.EX2 R104, R104 ;  /* 0x0000006800687308 */ /* 0x000f260000000800 */
[----:B------:R-:W-:Y:S02]  /*10f20*/  FADD.FTZ R78, R67, R78 ;  /* 0x0000004e434e7221 */ /* 0x000fe40000010000 */
[----:B--2---:R-:W-:Y:S02]  /*10f30*/  FADD.FTZ R83, R90, R83 ;  /* 0x000000535a537221 */ /* 0x004fe40000010000 */
[C---:B------:R-:W-:Y:S01]  /*10f40*/  HMMA.16816.F32.BF16 R16, R44.reuse, R54, R16 ;  /* 0x000000362c10723c */ /* 0x040fe20000041810 */
[----:B------:R-:W2:Y:S02]  /*10f50*/  LDSM.16.MT88.4 R52, [R212+0x5400] ;  /* 0x00540000d434783b */ /* 0x000ea40000004200 */
[----:B------:R-:W-:Y:S01]  /*10f60*/  MUFU.EX2 R122, R122 ;  /* 0x0000007a007a7308 */ /* 0x000fe20000000800 */
[----:B---3--:R-:W-:Y:S04]  /*10f70*/  FADD.FTZ R80, R101, R80 ;  /* 0x0000005065507221 */ /* 0x008fe80000010000 */
[-C--:B-1----:R-:W-:Y:S05]  /*10f80*/  HMMA.16816.F32.BF16 R20, R44, R56.reuse, R20 ;  /* 0x000000382c14723c */ /* 0x082fea0000041814 */
[----:B------:R-:W1:Y:S03]  /*10f90*/  MUFU.EX2 R126, R126 ;  /* 0x0000007e007e7308 */ /* 0x000e660000000800 */
[C---:B------:R-:W-:Y:S01]  /*10fa0*/  HMMA.16816.F32.BF16 R24, R48.reuse, R56, R24 ;  /* 0x000000383018723c */ /* 0x040fe20000041818 */
[----:B----4-:R-:W-:Y:S06]  /*10fb0*/  FADD.FTZ R80, R104, R80 ;  /* 0x0000005068507221 */ /* 0x010fec0000010000 */
[----:B------:R-:W3:Y:S01]  /*10fc0*/  MUFU.EX2 R141, R141 ;  /* 0x0000008d008d7308 */ /* 0x000ee20000000800 */
[----:B------:R-:W-:Y:S01]  /*10fd0*/  FFMA.FTZ R56, R168, c[0x0][0x23c], -R200 ;  /* 0x00008f00a8387a23 */ /* 0x000fe200000108c8 */
[-C--:B------:R-:W-:Y:S03]  /*10fe0*/  HMMA.16816.F32.BF16 R28, R48, R58.reuse, R28 ;  /* 0x0000003a301c723c */ /* 0x080fe6000004181c */
[----:B------:R-:W-:Y:S02]  /*10ff0*/  IMAD.MOV.U32 R168, RZ, RZ, R60 ;  /* 0x000000ffffa87224 */ /* 0x000fe400078e003c */
[----:B------:R-:W4:Y:S01]  /*11000*/  LDSM.16.MT88.4 R60, [R211+0x5400] ;  /* 0x00540000d33c783b */ /* 0x000f220000004200 */
[----:B------:R-:W-:Y:S02]  /*11010*/  FFMA.FTZ R57, R172, c[0x0][0x23c], -R202 ;  /* 0x00008f00ac397a23 */ /* 0x000fe400000108ca */
[----:B------:R-:W5:Y:S01]  /*11020*/  MUFU.EX2 R140, R140 ;  /* 0x0000008c008c7308 */ /* 0x000f620000000800 */
[----:B------:R-:W-:Y:S01]  /*11030*/  IMAD.MOV.U32 R172, RZ, RZ, R148 ;  /* 0x000000ffffac7224 */ /* 0x000fe200078e0094 */
[----:B------:R-:W-:Y:S02]  /*11040*/  HMMA.16816.F32.BF16 R32, R44, R58, R32 ;  /* 0x0000003a2c20723c */ /* 0x000fe40000041820 */
[----:B------:R-:W-:Y:S01]  /*11050*/  FFMA.FTZ R200, R131, c[0x0][0x23c], -R200 ;  /* 0x00008f0083c87a23 */ /* 0x000fe200000108c8 */
[----:B------:R-:W-:Y:S01]  /*11060*/  LDSM.16.MT88.4 R148, [R212+0x5c00] ;  /* 0x005c0000d494783b */ /* 0x000fe20000004200 */
[----:B------:R-:W-:Y:S02]  /*11070*/  IMAD.MOV.U32 R131, RZ, RZ, R138 ;  /* 0x000000ffff837224 */ /* 0x000fe400078e008a */
[----:B------:R-:W-:Y:S01]  /*11080*/  FFMA.FTZ R202, R173, c[0x0][0x23c], -R202 ;  /* 0x00008f00adca7a23 */ /* 0x000fe200000108ca */
[----:B------:R-:W-:Y:S01]  /*11090*/  F2FP.BF16.PACK_AB R44, R90, R82 ;  /* 0x000000525a2c723e */ /* 0x000fe200000010ff */
[----:B------:R-:W4:Y:S01]  /*110a0*/  MUFU.EX2 R143, R143 ;  /* 0x0000008f008f7308 */ /* 0x000f220000000800 */
[----:B------:R-:W-:Y:S03]  /*110b0*/  F2FP.BF16.PACK_AB R45, R104, R101 ;  /* 0x00000065682d723e */ /* 0x000fe600000010ff */
[----:B-1----:R-:W-:Y:S01]  /*110c0*/  F2FP.BF16.PACK_AB R46, R126, R122 ;  /* 0x0000007a7e2e723e */ /* 0x002fe200000010ff */
[----:B------:R-:W-:Y:S02]  /*110d0*/  FADD.FTZ R59, R176, R190 ;  /* 0x000000beb03b7221 */ /* 0x000fe40000010000 */
[----:B------:R-:W-:Y:S02]  /*110e0*/  IMAD.MOV.U32 R173, RZ, RZ, R139 ;  /* 0x000000ffffad7224 */ /* 0x000fe400078e008b */
[----:B------:R-:W-:Y:S01]  /*110f0*/  FADD.FTZ R59, R42, R59 ;  /* 0x0000003b2a3b7221 */ /* 0x000fe20000010000 */
[----:B------:R-:W1:Y:S01]  /*11100*/  MUFU.EX2 R142, R142 ;  /* 0x0000008e008e7308 */ /* 0x000e620000000800 */
[----:B------:R-:W-:Y:S01]  /*11110*/  F2FP.BF16.PACK_AB R42, R172, R131 ;  /* 0x00000083ac2a723e */ /* 0x000fe200000010ff */
[----:B---3--:R-:W-:Y:S01]  /*11120*/  FADD.FTZ R80, R141, R80 ;  /* 0x000000508d507221 */ /* 0x008fe20000010000 */
[----:B-----5:R-:W-:Y:S01]  /*11130*/  F2FP.BF16.PACK_AB R47, R140, R141 ;  /* 0x0000008d8c2f723e */ /* 0x020fe200000010ff */
[----:B------:R-:W-:Y:S02]  /*11140*/  FADD.FTZ R59, R124, R59 ;  /* 0x0000003b7c3b7221 */ /* 0x000fe40000010000 */
[----:B------:R-:W-:Y:S02]  /*11150*/  FADD.FTZ R83, R122, R83 ;  /* 0x000000537a537221 */ /* 0x000fe40000010000 */
[----:B------:R-:W-:Y:S02]  /*11160*/  FADD.FTZ R59, R118, R59 ;  /* 0x0000003b763b7221 */ /* 0x000fe40000010000 */
[----:B------:R-:W3:Y:S01]  /*11170*/  MUFU.EX2 R144, R144 ;  /* 0x0000009000907308 */ /* 0x000ee20000000800 */
[-C--:B--2---:R-:W-:Y:S01]  /*11180*/  HMMA.16816.F32.BF16 R4, R44, R52.reuse, R4 ;  /* 0x000000342c04723c */ /* 0x084fe20000041804 */
[----:B------:R-:W-:Y:S02]  /*11190*/  FADD.FTZ R80, R140, R80 ;  /* 0x000000508c507221 */ /* 0x000fe40000010000 */
[----:B------:R-:W-:Y:S02]  /*111a0*/  FADD.FTZ R59, R113, R59 ;  /* 0x0000003b713b7221 */ /* 0x000fe40000010000 */
[----:B----4-:R-:W-:Y:S02]  /*111b0*/  FADD.FTZ R78, R143, R78 ;  /* 0x0000004e8f4e7221 */ /* 0x010fe40000010000 */
[----:B------:R-:W-:Y:S02]  /*111c0*/  FADD.FTZ R59, R112, R59 ;  /* 0x0000003b703b7221 */ /* 0x000fe40000010000 */
[----:B------:R-:W2:Y:S03]  /*111d0*/  MUFU.EX2 R145, R145 ;  /* 0x0000009100917308 */ /* 0x000ea60000000800 */
[----:B------:R-:W-:Y:S01]  /*111e0*/  FADD.FTZ R59, R105, R59 ;  /* 0x0000003b693b7221 */ /* 0x000fe20000010000 */
[C---:B-1----:R-:W-:Y:S01]  /*111f0*/  F2FP.BF16.PACK_AB R48, R142.reuse, R143 ;  /* 0x0000008f8e30723e */ /* 0x042fe200000010ff */
[----:B------:R-:W-:Y:S02]  /*11200*/  FADD.FTZ R78, R142, R78 ;  /* 0x0000004e8e4e7221 */ /* 0x000fe40000010000 */
[----:B------:R-:W-:Y:S02]  /*11210*/  FADD.FTZ R59, R102, R59 ;  /* 0x0000003b663b7221 */ /* 0x000fe40000010000 */
[----:B------:R-:W-:Y:S01]  /*11220*/  FADD.FTZ R83, R126, R83 ;  /* 0x000000537e537221 */ /* 0x000fe20000010000 */
[----:B------:R-:W-:Y:S01]  /*11230*/  MUFU.EX2 R146, R146 ;  /* 0x0000009200927308 */ /* 0x000fe20000000800 */
[----:B------:R-:W-:Y:S02]  /*11240*/  FADD.FTZ R59, R98, R59 ;  /* 0x0000003b623b7221 */ /* 0x000fe40000010000 */
[----:B------:R-:W-:Y:S02]  /*11250*/  FADD.FTZ R80, R239, R80 ;  /* 0x00000050ef507221 */ /* 0x000fe40000010000 */
[----:B------:R-:W-:Y:S02]  /*11260*/  FADD.FTZ R59, R92, R59 ;  /* 0x0000003b5c3b7221 */ /* 0x000fe40000010000 */
[----:B---3--:R-:W-:Y:S02]  /*11270*/  FADD.FTZ R78, R144, R78 ;  /* 0x0000004e904e7221 */ /* 0x008fe40000010000 */
[----:B------:R-:W-:Y:S01]  /*11280*/  FADD.FTZ R59, R86, R59 ;  /* 0x0000003b563b7221 */ /* 0x000fe20000010000 */
[----:B------:R-:W1:Y:S01]  /*11290*/  MUFU.EX2 R147, R147 ;  /* 0x0000009300937308 */ /* 0x000e620000000800 */
[----:B------:R-:W-:Y:S02]  /*112a0*/  FADD.FTZ R80, R246, R80 ;  /* 0x00000050f6507221 */ /* 0x000fe40000010000 */
[----:B------:R-:W-:Y:S01]  /*112b0*/  FADD.FTZ R59, R85, R59 ;  /* 0x0000003b553b7221 */ /* 0x000fe20000010000 */
[C---:B--2---:R-:W-:Y:S01]  /*112c0*/  F2FP.BF16.PACK_AB R50, R145.reuse, R144 ;  /* 0x000000909132723e */ /* 0x044fe200000010ff */
[----:B------:R-:W-:Y:S02]  /*112d0*/  FADD.FTZ R78, R145, R78 ;  /* 0x0000004e914e7221 */ /* 0x000fe40000010000 */
[----:B------:R-:W-:Y:S02]  /*112e0*/  FADD.FTZ R59, R77, R59 ;  /* 0x0000003b4d3b7221 */ /* 0x000fe40000010000 */
[----:B------:R-:W-:Y:S01]  /*112f0*/  FADD.FTZ R78, R244, R78 ;  /* 0x0000004ef44e7221 */ /* 0x000fe20000010000 */
[----:B------:R-:W2:Y:S01]  /*11300*/  MUFU.EX2 R164, R164 ;  /* 0x000000a400a47308 */ /* 0x000ea20000000800 */
[----:B------:R-:W-:Y:S04]  /*11310*/  FADD.FTZ R59, R74, R59 ;  /* 0x0000003b4a3b7221 */ /* 0x000fe80000010000 */
[----:B------:R-:W-:Y:S04]  /*11320*/  FADD.FTZ R59, R66, R59 ;  /* 0x0000003b423b7221 */ /* 0x000fe80000010000 */
[----:B------:R-:W-:Y:S01]  /*11330*/  FADD.FTZ R59, R65, R59 ;  /* 0x0000003b413b7221 */ /* 0x000fe20000010000 */
[----:B------:R-:W3:Y:S03]  /*11340*/  MUFU.EX2 R165, R165 ;  /* 0x000000a500a57308 */ /* 0x000ee60000000800 */
[----:B------:R-:W-:Y:S01]  /*11350*/  FADD.FTZ R59, R64, R59 ;  /* 0x0000003b403b7221 */ /* 0x000fe20000010000 */
[C---:B-1----:R-:W-:Y:S03]  /*11360*/  F2FP.BF16.PACK_AB R49, R147.reuse, R146 ;  /* 0x000000929331723e */ /* 0x042fe600000010ff */
[----:B------:R-:W-:Y:S03]  /*11370*/  FADD.FTZ R59, R146, R59 ;  /* 0x0000003b923b7221 */ /* 0x000fe60000010000 */
[----:B------:R-:W1:Y:S01]  /*11380*/  MUFU.EX2 R166, R166 ;  /* 0x000000a600a67308 */ /* 0x000e620000000800 */
[----:B------:R-:W-:Y:S04]  /*11390*/  FADD.FTZ R59, R147, R59 ;  /* 0x0000003b933b7221 */ /* 0x000fe80000010000 */
[----:B--2---:R-:W-:Y:S05]  /*113a0*/  FADD.FTZ R59, R164, R59 ;  /* 0x0000003ba43b7221 */ /* 0x004fea0000010000 */
[----:B------:R-:W2:Y:S01]  /*113b0*/  MUFU.EX2 R167, R167 ;  /* 0x000000a700a77308 */ /* 0x000ea20000000800 */
[C---:B---3--:R-:W-:Y:S01]  /*113c0*/  F2FP.BF16.PACK_AB R51, R165.reuse, R164 ;  /* 0x000000a4a533723e */ /* 0x048fe200000010ff */
[----:B------:R-:W-:Y:S02]  /*113d0*/  FADD.FTZ R59, R165, R59 ;  /* 0x0000003ba53b7221 */ /* 0x000fe40000010000 */
[----:B------:R-:W-:Y:S02]  /*113e0*/  IMAD.MOV.U32 R164, RZ, RZ, R0 ;  /* 0x000000ffffa47224 */ /* 0x000fe400078e0000 */
[----:B------:R-:W-:Y:S04]  /*113f0*/  FADD.FTZ R59, R245, R59 ;  /* 0x0000003bf53b7221 */ /* 0x000fe80000010000 */
[----:B------:R-:W3:Y:S01]  /*11400*/  MUFU.EX2 R252, R252 ;  /* 0x000000fc00fc7308 */ /* 0x000ee20000000800 */
[C---:B------:R-:W-:Y:S01]  /*11410*/  HMMA.16816.F32.BF16 R8, R48.reuse, R52, R8 ;  /* 0x000000343008723c */ /* 0x040fe20000041808 */
[----:B------:R-:W-:Y:S02]  /*11420*/  IMAD.MOV.U32 R165, RZ, RZ, R2 ;  /* 0x000000ffffa57224 */ /* 0x000fe400078e0002 */
[----:B-1----:R-:W-:Y:S02]  /*11430*/  FADD.FTZ R83, R166, R83 ;  /* 0x00000053a6537221 */ /* 0x002fe40000010000 */
[----:B------:R-:W-:Y:S03]  /*11440*/  FADD.FTZ R59, R198, R59 ;  /* 0x0000003bc63b7221 */ /* 0x000fe60000010000 */
[-C--:B------:R-:W-:Y:S01]  /*11450*/  HMMA.16816.F32.BF16 R12, R48, R54.reuse, R12 ;  /* 0x00000036300c723c */ /* 0x080fe2000004180c */
[----:B------:R-:W1:Y:S03]  /*11460*/  MUFU.EX2 R203, R203 ;  /* 0x000000cb00cb7308 */ /* 0x000e660000000800 */
[C---:B--2---:R-:W-:Y:S01]  /*11470*/  F2FP.BF16.PACK_AB R40, R167.reuse, R166 ;  /* 0x000000a6a728723e */ /* 0x044fe200000010ff */
[----:B------:R-:W-:Y:S03]  /*11480*/  FADD.FTZ R83, R167, R83 ;  /* 0x00000053a7537221 */ /* 0x000fe60000010000 */
[C---:B------:R-:W-:Y:S01]  /*11490*/  HMMA.16816.F32.BF16 R16, R44.reuse, R54, R16 ;  /* 0x000000362c10723c */ /* 0x040fe20000041810 */
[----:B------:R-:W2:Y:S02]  /*114a0*/  LDSM.16.MT88.4 R52, [R212+0x5800] ;  /* 0x00580000d434783b */ /* 0x000ea40000004200 */
[----:B------:R4:W-:Y:S01]  /*114b0*/  MUFU.EX2 R58, R130 ;  /* 0x00000082003a7308 */ /* 0x0009e20000000800 */
[----:B------:R-:W-:Y:S02]  /*114c0*/  FADD.FTZ R83, R131, R83 ;  /* 0x0000005383537221 */ /* 0x000fe40000010000 */
[----:B------:R-:W-:Y:S02]  /*114d0*/  IMAD.MOV.U32 R166, RZ, RZ, R3 ;  /* 0x000000ffffa67224 */ /* 0x000fe400078e0003 */
[-C--:B------:R-:W-:Y:S01]  /*114e0*/  HMMA.16816.F32.BF16 R20, R44, R60.reuse, R20 ;  /* 0x0000003c2c14723c */ /* 0x080fe20000041814 */
[----:B---3--:R-:W-:Y:S03]  /*114f0*/  FADD.FTZ R80, R252, R80 ;  /* 0x00000050fc507221 */ /* 0x008fe60000010000 */
[----:B------:R-:W-:Y:S01]  /*11500*/  FADD.FTZ R83, R172, R83 ;  /* 0x00000053ac537221 */ /* 0x000fe20000010000 */
[----:B------:R-:W3:Y:S01]  /*11510*/  MUFU.EX2 R251, R251 ;  /* 0x000000fb00fb7308 */ /* 0x000ee20000000800 */
[----:B------:R-:W-:Y:S02]  /*11520*/  IMAD.MOV.U32 R167, RZ, RZ, R36 ;  /* 0x000000ffffa77224 */ /* 0x000fe400078e0024 */
[C---:B------:R-:W-:Y:S01]  /*11530*/  HMMA.16816.F32.BF16 R24, R48.reuse, R60, R24 ;  /* 0x0000003c3018723c */ /* 0x040fe20000041818 */
[C---:B-1----:R-:W-:Y:S03]  /*11540*/  F2FP.BF16.PACK_AB R43, R203.reuse, R252 ;  /* 0x000000fccb2b723e */ /* 0x042fe600000010ff */
[----:B------:R-:W-:Y:S03]  /*11550*/  FADD.FTZ R80, R203, R80 ;  /* 0x00000050cb507221 */ /* 0x000fe60000010000 */
[----:B------:R-:W1:Y:S01]  /*11560*/  MUFU.EX2 R250, R250 ;  /* 0x000000fa00fa7308 */ /* 0x000e620000000800 */
[-C--:B------:R-:W-:Y:S01]  /*11570*/  HMMA.16816.F32.BF16 R28, R48, R62.reuse, R28 ;  /* 0x0000003e301c723c */ /* 0x080fe2000004181c */
[----:B------:R-:W5:Y:S03]  /*11580*/  LDSM.16.MT88.4 R48, [R211+0x5800] ;  /* 0x00580000d330783b */ /* 0x000f660000004200 */
[----:B----4-:R-:W-:Y:S04]  /*11590*/  IMAD.MOV.U32 R130, RZ, RZ, R136 ;  /* 0x000000ffff827224 */ /* 0x010fe800078e0088 */
[----:B------:R-:W-:Y:S01]  /*115a0*/  HMMA.16816.F32.BF16 R32, R44, R62, R32 ;  /* 0x0000003e2c20723c */ /* 0x000fe20000041820 */
[----:B------:R-:W4:Y:S03]  /*115b0*/  MUFU.EX2 R187, R187 ;  /* 0x000000bb00bb7308 */ /* 0x000f260000000800 */
[C---:B------:R-:W-:Y:S02]  /*115c0*/  FADD.FTZ R78, R130.reuse, R78 ;  /* 0x0000004e824e7221 */ /* 0x040fe40000010000 */
[----:B---3--:R-:W-:Y:S01]  /*115d0*/  FADD.FTZ R59, R251, R59 ;  /* 0x0000003bfb3b7221 */ /* 0x008fe20000010000 */
[----:B------:R-:W-:Y:S01]  /*115e0*/  F2FP.BF16.PACK_AB R44, R130, R244 ;  /* 0x000000f4822c723e */ /* 0x000fe200000010ff */
[----:B------:R-:W-:Y:S01]  /*115f0*/  FADD.FTZ R78, R173, R78 ;  /* 0x0000004ead4e7221 */ /* 0x000fe20000010000 */
[-C--:B--2---:R-:W-:Y:S02]  /*11600*/  HMMA.16816.F32.BF16 R4, R40, R52.reuse, R4 ;  /* 0x000000342804723c */ /* 0x084fe40000041804 */
[----:B------:R-:W2:Y:S01]  /*11610*/  MUFU.EX2 R174, R174 ;  /* 0x000000ae00ae7308 */ /* 0x000ea20000000800 */
[C---:B------:R-:W-:Y:S01]  /*11620*/  F2FP.BF16.PACK_AB R46, R168.reuse, R173 ;  /* 0x000000ada82e723e */ /* 0x040fe200000010ff */
[----:B------:R-:W-:Y:S01]  /*11630*/  FADD.FTZ R78, R168, R78 ;  /* 0x0000004ea84e7221 */ /* 0x000fe20000010000 */
[----:B------:R-:W-:Y:S01]  /*11640*/  F2FP.BF16.PACK_AB R45, R198, R245 ;  /* 0x000000f5c62d723e */ /* 0x000fe200000010ff */
[C---:B-1----:R-:W-:Y:S01]  /*11650*/  FADD.FTZ R59, R250.reuse, R59 ;  /* 0x0000003bfa3b7221 */ /* 0x042fe20000010000 */
[----:B------:R-:W-:Y:S01]  /*11660*/  F2FP.BF16.PACK_AB R47, R250, R251 ;  /* 0x000000fbfa2f723e */ /* 0x000fe200000010ff */
[----:B------:R-:W-:Y:S04]  /*11670*/  IMAD.MOV.U32 R250, RZ, RZ, R247 ;  /* 0x000000fffffa7224 */ /* 0x000fe800078e00f7 */
[----:B------:R-:W1:Y:S02]  /*11680*/  MUFU.EX2 R169, R169 ;  /* 0x000000a900a97308 */ /* 0x000e640000000800 */
[C---:B------:R-:W-:Y:S01]  /*11690*/  HMMA.16816.F32.BF16 R8, R44.reuse, R52, R8 ;  /* 0x000000342c08723c */ /* 0x040fe20000041808 */
[----:B----4-:R-:W-:Y:S07]  /*116a0*/  FADD.FTZ R83, R187, R83 ;  /* 0x00000053bb537221 */ /* 0x010fee0000010000 */
[----:B------:R-:W3:Y:S01]  /*116b0*/  MUFU.EX2 R56, R56 ;  /* 0x0000003800387308 */ /* 0x000ee20000000800 */
[-C--:B------:R-:W-:Y:S03]  /*116c0*/  HMMA.16816.F32.BF16 R12, R44, R54.reuse, R12 ;  /* 0x000000362c0c723c */ /* 0x080fe6000004180c */
[C---:B--2---:R-:W-:Y:S01]  /*116d0*/  F2FP.BF16.PACK_AB R132, R174.reuse, R187 ;  /* 0x000000bbae84723e */ /* 0x044fe200000010ff */
[----:B------:R-:W-:Y:S04]  /*116e0*/  FADD.FTZ R83, R174, R83 ;  /* 0x00000053ae537221 */ /* 0x000fe80000010000 */
[C---:B------:R-:W-:Y:S01]  /*116f0*/  HMMA.16816.F32.BF16 R16, R40.reuse, R54, R16 ;  /* 0x000000362810723c */ /* 0x040fe20000041810 */
[----:B------:R-:W2:Y:S03]  /*11700*/  MUFU.EX2 R57, R57 ;  /* 0x0000003900397308 */ /* 0x000ea60000000800 */
[----:B-1----:R-:W-:Y:S04]  /*11710*/  FADD.FTZ R80, R169, R80 ;  /* 0x00000050a9507221 */ /* 0x002fe80000010000 */
[-C--:B-----5:R-:W-:Y:S03]  /*11720*/  HMMA.16816.F32.BF16 R20, R40, R48.reuse, R20 ;  /* 0x000000302814723c */ /* 0x0a0fe60000041814 */
[----:B------:R-:W1:Y:S01]  /*11730*/  MUFU.EX2 R202, R202 ;  /* 0x000000ca00ca7308 */ /* 0x000e620000000800 */
[C---:B---3--:R-:W-:Y:S04]  /*11740*/  F2FP.BF16.PACK_AB R133, R56.reuse, R169 ;  /* 0x000000a93885723e */ /* 0x048fe800000010ff */
[C---:B------:R-:W-:Y:S01]  /*11750*/  HMMA.16816.F32.BF16 R24, R44.reuse, R48, R24 ;  /* 0x000000302c18723c */ /* 0x040fe20000041818 */
[----:B------:R-:W-:Y:S04]  /*11760*/  FADD.FTZ R80, R56, R80 ;  /* 0x0000005038507221 */ /* 0x000fe80000010000 */
[----:B------:R-:W3:Y:S01]  /*11770*/  MUFU.EX2 R200, R200 ;  /* 0x000000c800c87308 */ /* 0x000ee20000000800 */
[----:B------:R-:W-:Y:S02]  /*11780*/  FADD.FTZ R80, R58, R80 ;  /* 0x000000503a507221 */ /* 0x000fe40000010000 */
[-C--:B------:R-:W-:Y:S01]  /*11790*/  HMMA.16816.F32.BF16 R28, R44, R50.reuse, R28 ;  /* 0x000000322c1c723c */ /* 0x080fe2000004181c */
[----:B--2---:R-:W-:Y:S06]  /*117a0*/  FADD.FTZ R83, R57, R83 ;  /* 0x0000005339537221 */ /* 0x004fec0000010000 */
[----:B------:R-:W2:Y:S01]  /*117b0*/  MUFU.EX2 R37, R193 ;  /* 0x000000c100257308 */ /* 0x000ea20000000800 */
[----:B------:R-:W-:Y:S01]  /*117c0*/  HMMA.16816.F32.BF16 R32, R40, R50, R32 ;  /* 0x000000322820723c */ /* 0x000fe20000041820 */
[----:B------:R-:W4:Y:S03]  /*117d0*/  LDSM.16.MT88.4 R40, [R211+0x5c00] ;  /* 0x005c0000d328783b */ /* 0x000f260000004200 */
[C---:B-1----:R-:W-:Y:S01]  /*117e0*/  F2FP.BF16.PACK_AB R134, R202.reuse, R57 ;  /* 0x00000039ca86723e */ /* 0x042fe200000010ff */
[----:B------:R-:W-:Y:S04]  /*117f0*/  FADD.FTZ R246, R202, R83 ;  /* 0x00000053caf67221 */ /* 0x000fe80000010000 */
[----:B------:R-:W1:Y:S03]  /*11800*/  MUFU.EX2 R38, R194 ;  /* 0x000000c200267308 */ /* 0x000e660000000800 */
[C---:B---3--:R-:W-:Y:S01]  /*11810*/  F2FP.BF16.PACK_AB R135, R200.reuse, R58 ;  /* 0x0000003ac887723e */ /* 0x048fe200000010ff */
[----:B------:R-:W-:Y:S06]  /*11820*/  FADD.FTZ R245, R200, R80 ;  /* 0x00000050c8f57221 */ /* 0x000fec0000010000 */
[----:B------:R-:W3:Y:S01]  /*11830*/  MUFU.EX2 R196, R196 ;  /* 0x000000c400c47308 */ /* 0x000ee20000000800 */
[-C--:B------:R-:W-:Y:S01]  /*11840*/  HMMA.16816.F32.BF16 R160, R132, R148.reuse, R4 ;  /* 0x0000009484a0723c */ /* 0x080fe20000041804 */
[----:B--2---:R-:W-:Y:S08]  /*11850*/  FADD.FTZ R78, R37, R78 ;  /* 0x0000004e254e7221 */ /* 0x004ff00000010000 */
[----:B------:R-:W2:Y:S03]  /*11860*/  MUFU.EX2 R201, R201 ;  /* 0x000000c900c97308 */ /* 0x000ea60000000800 */
[C---:B-1----:R-:W-:Y:S01]  /*11870*/  F2FP.BF16.PACK_AB R136, R38.reuse, R37 ;  /* 0x000000252688723e */ /* 0x042fe200000010ff */
[----:B------:R-:W-:Y:S06]  /*11880*/  FADD.FTZ R78, R38, R78 ;  /* 0x0000004e264e7221 */ /* 0x000fec0000010000 */
[----:B------:R-:W1:Y:S01]  /*11890*/  MUFU.EX2 R195, R195 ;  /* 0x000000c300c37308 */ /* 0x000e620000000800 */
[----:B---3--:R-:W-:Y:S09]  /*118a0*/  FADD.FTZ R78, R196, R78 ;  /* 0x0000004ec44e7221 */ /* 0x008ff20000010000 */
[----:B------:R-:W3:Y:S01]  /*118b0*/  MUFU.EX2 R197, R197 ;  /* 0x000000c500c57308 */ /* 0x000ee20000000800 */
[C---:B--2---:R-:W-:Y:S01]  /*118c0*/  F2FP.BF16.PACK_AB R138, R201.reuse, R196 ;  /* 0x000000c4c98a723e */ /* 0x044fe200000010ff */
[----:B------:R-:W-:Y:S08]  /*118d0*/  FADD.FTZ R244, R201, R78 ;  /* 0x0000004ec9f47221 */ /* 0x000ff00000010000 */
[----:B------:R-:W2:Y:S01]  /*118e0*/  MUFU.EX2 R192, R192 ;  /* 0x000000c000c07308 */ /* 0x000ea20000000800 */
[----:B-1----:R-:W-:Y:S09]  /*118f0*/  FADD.FTZ R59, R195, R59 ;  /* 0x0000003bc33b7221 */ /* 0x002ff20000010000 */
[----:B------:R-:W1:Y:S01]  /*11900*/  MUFU.EX2 R199, R199 ;  /* 0x000000c700c77308 */ /* 0x000e620000000800 */
[C---:B---3--:R-:W-:Y:S01]  /*11910*/  F2FP.BF16.PACK_AB R137, R197.reuse, R195 ;  /* 0x000000c3c589723e */ /* 0x048fe200000010ff */
[----:B------:R-:W-:Y:S04]  /*11920*/  FADD.FTZ R59, R197, R59 ;  /* 0x0000003bc53b7221 */ /* 0x000fe80000010000 */
[----:B--2---:R-:W-:Y:S01]  /*11930*/  FADD.FTZ R59, R192, R59 ;  /* 0x0000003bc03b7221 */ /* 0x004fe20000010000 */
[C---:B-1----:R-:W-:Y:S03]  /*11940*/  F2FP.BF16.PACK_AB R139, R199.reuse, R192 ;  /* 0x000000c0c78b723e */ /* 0x042fe600000010ff */
[----:B------:R-:W-:Y:S04]  /*11950*/  FADD.FTZ R239, R199, R59 ;  /* 0x0000003bc7ef7221 */ /* 0x000fe80000010000 */
[C---:B------:R-:W-:Y:S08]  /*11960*/  HMMA.16816.F32.BF16 R156, R136.reuse, R148, R8 ;  /* 0x00000094889c723c */ /* 0x040ff00000041808 */
[-C--:B------:R-:W-:Y:S08]  /*11970*/  HMMA.16816.F32.BF16 R152, R136, R150.reuse, R12 ;  /* 0x000000968898723c */ /* 0x080ff0000004180c */
[C---:B------:R-:W-:Y:S08]  /*11980*/  HMMA.16816.F32.BF16 R148, R132.reuse, R150, R16 ;  /* 0x000000968494723c */ /* 0x040ff00000041810 */
[-C--:B----4-:R-:W-:Y:S08]  /*11990*/  HMMA.16816.F32.BF16 R144, R132, R40.reuse, R20 ;  /* 0x000000288490723c */ /* 0x090ff00000041814 */
[C---:B------:R-:W-:Y:S08]  /*119a0*/  HMMA.16816.F32.BF16 R140, R136.reuse, R40, R24 ;  /* 0x00000028888c723c */ /* 0x040ff00000041818 */
[-C--:B------:R-:W-:Y:S08]  /*119b0*/  HMMA.16816.F32.BF16 R136, R136, R42.reuse, R28 ;  /* 0x0000002a8888723c */ /* 0x080ff0000004181c */
[----:B------:R-:W-:Y:S01]  /*119c0*/  HMMA.16816.F32.BF16 R132, R132, R42, R32 ;  /* 0x0000002a8484723c */ /* 0x000fe20000041820 */
[----:B------:R-:W-:-:S07]  /*119d0*/  @P0 BRA `(.L_x_158) ;  /* 0xffffac1000000947 */ /* 0x000fce000383ffff */
.L_x_157:
[----:B------:R-:W1:Y:S01]  /*119e0*/  SHFL.BFLY PT, R6, R245, 0x2, 0x1f ;  /* 0x0c401f00f5067f89 */ /* 0x000e6200000e0000 */
[C---:B------:R-:W-:Y:S01]  /*119f0*/  ISETP.NE.AND P0, PT, R223.reuse, -0x1, PT ;  /* 0xffffffffdf00780c */ /* 0x040fe20003f05270 */
[----:B------:R-:W-:Y:S01]  /*11a00*/  IMAD.MOV.U32 R15, RZ, RZ, 0x3f800000 ;  /* 0x3f800000ff0f7424 */ /* 0x000fe200078e00ff */
[----:B------:R-:W-:Y:S01]  /*11a10*/  MOV R13, 0x3f800000 ;  /* 0x3f800000000d7802 */ /* 0x000fe20000000f00 */
[----:B------:R-:W2:Y:S01]  /*11a20*/  SHFL.BFLY PT, R5, R246, 0x2, 0x1f ;  /* 0x0c401f00f6057f89 */ /* 0x000ea200000e0000 */
[----:B------:R-:W-:Y:S01]  /*11a30*/  MOV R12, 0x3f800000 ;  /* 0x3f800000000c7802 */ /* 0x000fe20000000f00 */
[----:B------:R-:W-:Y:S01]  /*11a40*/  CS2R R34, SRZ ;  /* 0x0000000000227805 */ /* 0x000fe2000001ff00 */
[----:B------:R-:W-:Y:S01]  /*11a50*/  BSSY B0, `(.L_x_161) ;  /* 0x00000db000007945 */ /* 0x000fe20003800000 */
[----:B------:R-:W3:Y:S06]  /*11a60*/  SHFL.BFLY PT, R4, R244, 0x2, 0x1f ;  /* 0x0c401f00f4047f89 */ /* 0x000eec00000e0000 */
[----:B------:R-:W-:-:S04]  /*11a70*/  @P0 IMAD.WIDE.U32 R16, R223, c[0x0][0x1e8], RZ ;  /* 0x00007a00df100a25 */ /* 0x000fc800078e00ff */
[----:B------:R-:W-:Y:S02]  /*11a80*/  @P0 IMAD R10, R223, c[0x0][0x1ec], R17 ;  /* 0x00007b00df0a0a24 */ /* 0x000fe400078e0211 */
[----:B------:R-:W-:Y:S02]  /*11a90*/  @P0 IMAD.MOV.U32 R11, RZ, RZ, R16 ;  /* 0x000000ffff0b0224 */ /* 0x000fe400078e0010 */
[----:B-1----:R-:W-:Y:S02]  /*11aa0*/  FADD.FTZ R245, R6, R245 ;  /* 0x000000f506f57221 */ /* 0x002fe40000010000 */
[----:B------:R-:W1:Y:S01]  /*11ab0*/  S2R R6, SR_TID.X ;  /* 0x0000000000067919 */ /* 0x000e620000002100 */
[----:B--2---:R-:W-:-:S03]  /*11ac0*/  FADD.FTZ R246, R5, R246 ;  /* 0x000000f605f67221 */ /* 0x004fc60000010000 */
[----:B------:R-:W2:Y:S01]  /*11ad0*/  SHFL.BFLY PT, R8, R245, 0x1, 0x1f ;  /* 0x0c201f00f5087f89 */ /* 0x000ea200000e0000 */
[----:B---3--:R-:W-:-:S03]  /*11ae0*/  FADD.FTZ R244, R4, R244 ;  /* 0x000000f404f47221 */ /* 0x008fc60000010000 */
[----:B------:R-:W3:Y:S04]  /*11af0*/  SHFL.BFLY PT, R5, R239, 0x2, 0x1f ;  /* 0x0c401f00ef057f89 */ /* 0x000ee800000e0000 */
[----:B------:R-:W4:Y:S04]  /*11b00*/  S2R R4, SR_CTAID.Y ;  /* 0x0000000000047919 */ /* 0x000f280000002600 */
[----:B------:R-:W5:Y:S04]  /*11b10*/  SHFL.BFLY PT, R9, R246, 0x1, 0x1f ;  /* 0x0c201f00f6097f89 */ /* 0x000f6800000e0000 */
[----:B------:R-:W1:Y:S01]  /*11b20*/  SHFL.BFLY PT, R7, R244, 0x1, 0x1f ;  /* 0x0c201f00f4077f89 */ /* 0x000e6200000e0000 */
[----:B--2---:R-:W-:-:S02]  /*11b30*/  FADD.FTZ R8, R245, R8 ;  /* 0x00000008f5087221 */ /* 0x004fc40000010000 */
[----:B---3--:R-:W-:-:S03]  /*11b40*/  FADD.FTZ R239, R5, R239 ;  /* 0x000000ef05ef7221 */ /* 0x008fc60000010000 */
[----:B------:R-:W-:Y:S02]  /*11b50*/  FSETP.NE.FTZ.AND P5, PT, R8, RZ, PT ;  /* 0x000000ff0800720b */ /* 0x000fe40003fb5000 */
[----:B----4-:R-:W-:Y:S01]  /*11b60*/  @!P0 SHF.R.S32.HI R5, RZ, 0x1f, R4 ;  /* 0x0000001fff058819 */ /* 0x010fe20000011404 */
[----:B------:R-:W-:Y:S01]  /*11b70*/  @!P0 IMAD.WIDE.U32 R16, R4, c[0x0][0x1e0], RZ ;  /* 0x0000780004108a25 */ /* 0x000fe200078e00ff */
[----:B------:R-:W2:Y:S03]  /*11b80*/  SHFL.BFLY PT, R14, R239, 0x1, 0x1f ;  /* 0x0c201f00ef0e7f89 */ /* 0x000ea600000e0000 */
[----:B------:R-:W-:Y:S01]  /*11b90*/  @!P0 IMAD R5, R5, c[0x0][0x1e0], RZ ;  /* 0x0000780005058a24 */ /* 0x000fe200078e02ff */
[----:B------:R-:W-:Y:S01]  /*11ba0*/  @!P0 MOV R11, R16 ;  /* 0x00000010000b8202 */ /* 0x000fe20000000f00 */
[----:B-----5:R-:W-:Y:S01]  /*11bb0*/  FADD.FTZ R9, R246, R9 ;  /* 0x00000009f6097221 */ /* 0x020fe20000010000 */
[----:B-1----:R-:W-:Y:S01]  /*11bc0*/  SHF.R.S32.HI R16, RZ, 0x1f, R6 ;  /* 0x0000001fff107819 */ /* 0x002fe20000011406 */
[----:B------:R-:W-:-:S02]  /*11bd0*/  @!P0 IMAD R5, R4, c[0x0][0x1e4], R5 ;  /* 0x0000790004058a24 */ /* 0x000fc400078e0205 */
[----:B------:R-:W1:Y:S01]  /*11be0*/  @P5 MUFU.RCP R13, R8 ;  /* 0x00000008000d5308 */ /* 0x000e620000001000 */
[----:B------:R-:W-:Y:S01]  /*11bf0*/  FADD.FTZ R7, R244, R7 ;  /* 0x00000007f4077221 */ /* 0x000fe20000010000 */
[----:B------:R-:W-:Y:S01]  /*11c00*/  FSETP.NE.FTZ.AND P6, PT, R9, RZ, PT ;  /* 0x000000ff0900720b */ /* 0x000fe20003fd5000 */
[----:B------:R-:W-:Y:S01]  /*11c10*/  @!P0 IMAD.IADD R10, R17, 0x1, R5 ;  /* 0x00000001110a8824 */ /* 0x000fe200078e0205 */
[----:B------:R-:W-:Y:S02]  /*11c20*/  LEA.HI R19, R16, R6, RZ, 0x5 ;  /* 0x0000000610137211 */ /* 0x000fe400078f28ff */
[----:B------:R-:W-:Y:S02]  /*11c30*/  FSETP.NE.FTZ.AND P4, PT, R7, RZ, PT ;  /* 0x000000ff0700720b */ /* 0x000fe40003f95000 */
[----:B------:R-:W-:Y:S01]  /*11c40*/  MOV R5, 0x3f800000 ;  /* 0x3f80000000057802 */ /* 0x000fe20000000f00 */
[----:B------:R-:W-:Y:S01]  /*11c50*/  @P5 MUFU.LG2 R32, R8 ;  /* 0x0000000800205308 */ /* 0x000fe20000000c00 */
[----:B------:R-:W-:-:S05]  /*11c60*/  LOP3.LUT R33, R19, 0xffffffe0, RZ, 0xc0, !PT ;  /* 0xffffffe013217812 */ /* 0x000fca00078ec0ff */
[----:B------:R-:W-:Y:S02]  /*11c70*/  IMAD.IADD R33, R6, 0x1, -R33 ;  /* 0x0000000106217824 */ /* 0x000fe400078e0a21 */
[C---:B-1----:R-:W-:Y:S01]  /*11c80*/  FMUL.FTZ R162, R13.reuse, R162 ;  /* 0x000000a20da27220 */ /* 0x042fe20000410000 */
        /* <DEDUP_REMOVED lines=11> */
[----:B------:R-:W-:Y:S01]  /*11d40*/  LEA.HI R13, R16, R6, RZ, 0x2 ;  /* 0x00000006100d7211 */ /* 0x000fe200078f10ff */
[----:B--2---:R-:W-:Y:S01]  /*11d50*/  FADD.FTZ R14, R239, R14 ;  /* 0x0000000eef0e7221 */ /* 0x004fe20000010000 */
[----:B------:R-:W2:Y:S01]  /*11d60*/  LDC.U8 R16, c[0x0][0x329] ;  /* 0x0000ca40ff107b82 */ /* 0x000ea20000000000 */
[C---:B-1----:R-:W-:Y:S01]  /*11d70*/  FMUL.FTZ R160, R12.reuse, R160 ;  /* 0x000000a00ca07220 */ /* 0x042fe20000410000 */
[----:B------:R-:W-:Y:S01]  /*11d80*/  SHF.R.S32.HI R17, RZ, 0x2, R13 ;  /* 0x00000002ff117819 */ /* 0x000fe2000001140d */
[----:B------:R-:W-:Y:S01]  /*11d90*/  FMUL.FTZ R161, R12, R161 ;  /* 0x000000a10ca17220 */ /* 0x000fe20000410000 */
[----:B------:R-:W-:Y:S01]  /*11da0*/  FSETP.NE.FTZ.AND P3, PT, R14, RZ, PT ;  /* 0x000000ff0e00720b */ /* 0x000fe20003f75000 */
[C---:B------:R-:W-:Y:S01]  /*11db0*/  FMUL.FTZ R148, R12.reuse, R148 ;  /* 0x000000940c947220 */ /* 0x040fe20000410000 */
[----:B------:R-:W-:Y:S01]  /*11dc0*/  SHF.R.S32.HI R18, RZ, 0x1f, R17 ;  /* 0x0000001fff127819 */ /* 0x000fe20000011411 */
[----:B------:R-:W-:Y:S01]  /*11dd0*/  FMUL.FTZ R149, R12, R149 ;  /* 0x000000950c957220 */ /* 0x000fe20000410000 */
[----:B------:R-:W-:Y:S01]  /*11de0*/  LOP3.LUT R20, R13, 0xfffffffc, RZ, 0xc0, !PT ;  /* 0xfffffffc0d147812 */ /* 0x000fe200078ec0ff */
[C---:B---3--:R-:W-:Y:S01]  /*11df0*/  FMUL.FTZ R156, R15.reuse, R156 ;  /* 0x0000009c0f9c7220 */ /* 0x048fe20000410000 */
[----:B------:R-:W-:Y:S01]  /*11e00*/  LEA.HI R18, R18, R17, RZ, 0x3 ;  /* 0x0000001112127211 */ /* 0x000fe200078f18ff */
[C---:B------:R-:W-:Y:S01]  /*11e10*/  FMUL.FTZ R157, R15.reuse, R157 ;  /* 0x0000009d0f9d7220 */ /* 0x040fe20000410000 */
[----:B------:R-:W-:Y:S01]  /*11e20*/  SHF.R.S32.HI R13, RZ, 0x5, R19 ;  /* 0x00000005ff0d7819 */ /* 0x000fe20000011413 */
[C---:B------:R-:W-:Y:S01]  /*11e30*/  FMUL.FTZ R152, R15.reuse, R152 ;  /* 0x000000980f987220 */ /* 0x040fe20000410000 */
[----:B------:R-:W-:Y:S01]  /*11e40*/  LOP3.LUT R18, R18, 0xfffffff8, RZ, 0xc0, !PT ;  /* 0xfffffff812127812 */ /* 0x000fe200078ec0ff */
[----:B------:R-:W-:Y:S01]  /*11e50*/  FMUL.FTZ R153, R15, R153 ;  /* 0x000000990f997220 */ /* 0x000fe20000410000 */
[----:B------:R-:W-:Y:S01]  /*11e60*/  IADD3 R20, -R20, R6, RZ ;  /* 0x0000000614147210 */ /* 0x000fe20007ffe1ff */
[----:B------:R-:W1:Y:S01]  /*11e70*/  @P3 MUFU.RCP R5, R14 ;  /* 0x0000000e00053308 */ /* 0x000e620000001000 */
[C---:B------:R-:W-:Y:S01]  /*11e80*/  FMUL.FTZ R144, R12.reuse, R144 ;  /* 0x000000900c907220 */ /* 0x040fe20000410000 */
[----:B------:R-:W-:Y:S01]  /*11e90*/  F2FP.BF16.PACK_AB R160, R161, R160 ;  /* 0x000000a0a1a0723e */ /* 0x000fe200000010ff */
[----:B------:R-:W-:Y:S01]  /*11ea0*/  IMAD.IADD R18, R17, 0x1, -R18 ;  /* 0x0000000111127824 */ /* 0x000fe200078e0a12 */
[----:B------:R-:W-:Y:S01]  /*11eb0*/  F2FP.BF16.PACK_AB R148, R149, R148 ;  /* 0x000000949594723e */ /* 0x000fe200000010ff */
[----:B------:R-:W-:Y:S01]  /*11ec0*/  IMAD R20, R13, 0x100, R20 ;  /* 0x000001000d147824 */ /* 0x000fe200078e0214 */
[----:B------:R-:W-:Y:S01]  /*11ed0*/  F2FP.BF16.PACK_AB R156, R157, R156 ;  /* 0x0000009c9d9c723e */ /* 0x000fe200000010ff */
[----:B------:R-:W-:Y:S01]  /*11ee0*/  FMUL.FTZ R145, R12, R145 ;  /* 0x000000910c917220 */ /* 0x000fe20000410000 */
[----:B------:R-:W-:Y:S01]  /*11ef0*/  LEA.HI R17, R18, R18, RZ, 0x1 ;  /* 0x0000001212117211 */ /* 0x000fe200078f08ff */
[C---:B------:R-:W-:Y:S01]  /*11f00*/  FMUL.FTZ R132, R12.reuse, R132 ;  /* 0x000000840c847220 */ /* 0x040fe20000410000 */
[----:B------:R-:W-:Y:S01]  /*11f10*/  F2FP.BF16.PACK_AB R152, R153, R152 ;  /* 0x000000989998723e */ /* 0x000fe200000010ff */
[----:B------:R-:W-:Y:S01]  /*11f20*/  FMUL.FTZ R12, R12, R133 ;  /* 0x000000850c0c7220 */ /* 0x000fe20000410000 */
[----:B------:R-:W-:Y:S01]  /*11f30*/  SHF.R.S32.HI R21, RZ, 0x1, R17 ;  /* 0x00000001ff157819 */ /* 0x000fe20000011411 */
[----:B------:R-:W-:Y:S01]  /*11f40*/  FMUL.FTZ R140, R15, R140 ;  /* 0x0000008c0f8c7220 */ /* 0x000fe20000410000 */
[----:B------:R-:W-:Y:S01]  /*11f50*/  LOP3.LUT R17, R17, 0x3fffffe, RZ, 0xc0, !PT ;  /* 0x03fffffe11117812 */ /* 0x000fe200078ec0ff */
[----:B------:R-:W-:Y:S01]  /*11f60*/  FMUL.FTZ R141, R15, R141 ;  /* 0x0000008d0f8d7220 */ /* 0x000fe20000410000 */
[C---:B------:R-:W-:Y:S01]  /*11f70*/  LOP3.LUT P0, RZ, R21.reuse, 0x2, RZ, 0xc0, !PT ;  /* 0x0000000215ff7812 */ /* 0x040fe2000780c0ff */
[----:B------:R-:W-:Y:S01]  /*11f80*/  IMAD.SHL.U32 R22, R21, 0x40, RZ ;  /* 0x0000004015167824 */ /* 0x000fe200078e00ff */
[----:B------:R-:W-:Y:S01]  /*11f90*/  IADD3 R17, R18, -R17, RZ ;  /* 0x8000001112117210 */ /* 0x000fe20007ffe0ff */
[----:B-1----:R-:W-:Y:S01]  /*11fa0*/  FMUL.FTZ R159, R5, R159 ;  /* 0x0000009f059f7220 */ /* 0x002fe20000410000 */
[----:B------:R-:W-:Y:S01]  /*11fb0*/  LOP3.LUT R18, R21, 0x1, RZ, 0xc0, !PT ;  /* 0x0000000115127812 */ /* 0x000fe200078ec0ff */
[C---:B------:R-:W-:Y:S01]  /*11fc0*/  FMUL.FTZ R158, R5.reuse, R158 ;  /* 0x0000009e059e7220 */ /* 0x040fe20000410000 */
[----:B------:R-:W-:Y:S01]  /*11fd0*/  LOP3.LUT R22, R22, 0xc0, RZ, 0xc0, !PT ;  /* 0x000000c016167812 */ /* 0x000fe200078ec0ff */
[----:B------:R-:W-:Y:S01]  /*11fe0*/  FMUL.FTZ R155, R5, R155 ;  /* 0x0000009b059b7220 */ /* 0x000fe20000410000 */
[----:B------:R-:W-:Y:S01]  /*11ff0*/  LEA R17, R17, R20, 0x4 ;  /* 0x0000001411117211 */ /* 0x000fe200078e20ff */
[C---:B------:R-:W-:Y:S01]  /*12000*/  FMUL.FTZ R154, R5.reuse, R154 ;  /* 0x0000009a059a7220 */ /* 0x040fe20000410000 */
[----:B------:R-:W-:Y:S01]  /*12010*/  LEA.HI R22, R22, R22, RZ, 0x1d ;  /* 0x0000001616167211 */ /* 0x000fe200078fe8ff */
[----:B------:R-:W-:Y:S01]  /*12020*/  FMUL.FTZ R143, R5, R143 ;  /* 0x0000008f058f7220 */ /* 0x000fe20000410000 */
[----:B------:R-:W-:Y:S01]  /*12030*/  ISETP.NE.U32.AND P1, PT, R18, 0x1, PT ;  /* 0x000000011200780c */ /* 0x000fe20003f25070 */
[----:B------:R-:W-:Y:S01]  /*12040*/  IMAD.MOV.U32 R18, RZ, RZ, -0x10 ;  /* 0xfffffff0ff127424 */ /* 0x000fe200078e00ff */
[----:B------:R-:W-:Y:S01]  /*12050*/  LEA R17, R17, R22, 0x1 ;  /* 0x0000001611117211 */ /* 0x000fe200078e08ff */
[----:B------:R-:W-:Y:S01]  /*12060*/  FMUL.FTZ R142, R5, R142 ;  /* 0x0000008e058e7220 */ /* 0x000fe20000410000 */
[----:B------:R-:W-:Y:S01]  /*12070*/  F2FP.BF16.PACK_AB R158, R159, R158 ;  /* 0x0000009e9f9e723e */ /* 0x000fe200000010ff */
[----:B------:R-:W-:Y:S01]  /*12080*/  FMUL.FTZ R139, R5, R139 ;  /* 0x0000008b058b7220 */ /* 0x000fe20000410000 */
[----:B------:R-:W-:Y:S01]  /*12090*/  SEL R18, R18, 0x10, !P1 ;  /* 0x0000001012127807 */ /* 0x000fe20004800000 */
[----:B------:R-:W-:Y:S01]  /*120a0*/  IMAD.SHL.U32 R17, R17, 0x2, RZ ;  /* 0x0000000211117824 */ /* 0x000fe200078e00ff */
[----:B------:R-:W-:Y:S01]  /*120b0*/  F2FP.BF16.PACK_AB R154, R155, R154 ;  /* 0x0000009a9b9a723e */ /* 0x000fe200000010ff */
[----:B------:R-:W-:Y:S01]  /*120c0*/  FMUL.FTZ R5, R5, R138 ;  /* 0x0000008a05057220 */ /* 0x000fe20000410000 */
[----:B------:R-:W-:Y:S01]  /*120d0*/  F2FP.BF16.PACK_AB R144, R145, R144 ;  /* 0x000000909190723e */ /* 0x000fe200000010ff */
[----:B------:R-:W-:Y:S01]  /*120e0*/  FMUL.FTZ R136, R15, R136 ;  /* 0x000000880f887220 */ /* 0x000fe20000410000 */
[----:B------:R-:W-:Y:S01]  /*120f0*/  IADD3 R21, R17, 0x20, RZ ;  /* 0x0000002011157810 */ /* 0x000fe20007ffe0ff */
[----:B------:R-:W-:Y:S01]  /*12100*/  FMUL.FTZ R15, R15, R137 ;  /* 0x000000890f0f7220 */ /* 0x000fe20000410000 */
[----:B------:R-:W-:Y:S01]  /*12110*/  F2FP.BF16.PACK_AB R139, R139, R5 ;  /* 0x000000058b8b723e */ /* 0x000fe200000010ff */
[----:B------:R-:W-:Y:S01]  /*12120*/  STS [R17], R160 ;  /* 0x000000a011007388 */ /* 0x000fe20000000800 */
[C---:B------:R-:W-:Y:S01]  /*12130*/  @P0 IADD3 R21, R17.reuse, -0x20, RZ ;  /* 0xffffffe011150810 */ /* 0x040fe20007ffe0ff */
[----:B------:R-:W1:Y:S01]  /*12140*/  LDC.U8 R20, c[0x0][0x328] ;  /* 0x0000ca00ff147b82 */ /* 0x000e620000000000 */
[----:B------:R-:W-:Y:S01]  /*12150*/  IADD3 R5, R17, R18, RZ ;  /* 0x0000001211057210 */ /* 0x000fe20007ffe0ff */
[----:B------:R-:W-:Y:S01]  /*12160*/  STS [R17+0x200], R162 ;  /* 0x000200a211007388 */ /* 0x000fe20000000800 */
[----:B------:R-:W-:Y:S01]  /*12170*/  F2FP.BF16.PACK_AB R146, R147, R146 ;  /* 0x000000929392723e */ /* 0x000fe200000010ff */
[----:B------:R-:W-:Y:S01]  /*12180*/  IMAD.IADD R18, R18, 0x1, R21 ;  /* 0x0000000112127824 */ /* 0x000fe200078e0215 */
[----:B------:R-:W-:Y:S01]  /*12190*/  F2FP.BF16.PACK_AB R12, R12, R132 ;  /* 0x000000840c0c723e */ /* 0x000fe200000010ff */
[----:B------:R-:W-:Y:S01]  /*121a0*/  STS [R5], R148 ;  /* 0x0000009405007388 */ /* 0x000fe20000000800 */
[----:B------:R-:W-:Y:S01]  /*121b0*/  F2FP.BF16.PACK_AB R134, R135, R134 ;  /* 0x000000868786723e */ /* 0x000fe200000010ff */
[----:B------:R-:W3:Y:S01]  /*121c0*/  @P6 MUFU.LG2 R9, R9 ;  /* 0x0000000900096308 */ /* 0x000ee20000000c00 */
[----:B------:R-:W-:Y:S01]  /*121d0*/  F2FP.BF16.PACK_AB R140, R141, R140 ;  /* 0x0000008c8d8c723e */ /* 0x000fe200000010ff */
[----:B------:R-:W-:Y:S01]  /*121e0*/  STS [R5+0x200], R150 ;  /* 0x0002009605007388 */ /* 0x000fe20000000800 */
[----:B------:R-:W-:Y:S01]  /*121f0*/  F2FP.BF16.PACK_AB R142, R143, R142 ;  /* 0x0000008e8f8e723e */ /* 0x000fe200000010ff */
[----:B------:R-:W-:Y:S01]  /*12200*/  @P5 FMUL.FTZ R32, R32, 0.69314718246459960938 ;  /* 0x3f31721820205820 */ /* 0x000fe20000410000 */
[----:B------:R-:W-:Y:S01]  /*12210*/  F2FP.BF16.PACK_AB R15, R15, R136 ;  /* 0x000000880f0f723e */ /* 0x000fe200000010ff */
[----:B------:R-:W-:Y:S01]  /*12220*/  STS [R17+0x1000], R156 ;  /* 0x0010009c11007388 */ /* 0x000fe20000000800 */
[----:B--2---:R-:W-:Y:S01]  /*12230*/  ISETP.NE.AND P1, PT, R16, RZ, PT ;  /* 0x000000ff1000720c */ /* 0x004fe20003f25270 */
[----:B------:R-:W2:Y:S01]  /*12240*/  @P3 MUFU.LG2 R14, R14 ;  /* 0x0000000e000e3308 */ /* 0x000ea20000000c00 */
[----:B------:R-:W-:Y:S01]  /*12250*/  MOV R6, 0x7f800000 ;  /* 0x7f80000000067802 */ /* 0x000fe20000000f00 */
[----:B------:R-:W-:Y:S04]  /*12260*/  STS [R17+0x1200], R158 ;  /* 0x0012009e11007388 */ /* 0x000fe80000000800 */
[----:B------:R-:W-:Y:S01]  /*12270*/  STS [R5+0x1000], R152 ;  /* 0x0010009805007388 */ /* 0x000fe20000000800 */
[----:B-1----:R-:W-:Y:S01]  /*12280*/  ISETP.NE.AND P0, PT, R20, RZ, PT ;  /* 0x000000ff1400720c */ /* 0x002fe20003f05270 */
[----:B------:R-:W1:Y:S02]  /*12290*/  @P4 MUFU.LG2 R7, R7 ;  /* 0x0000000700074308 */ /* 0x000e640000000c00 */
[----:B------:R4:W-:Y:S01]  /*122a0*/  STS [R5+0x1200], R154 ;  /* 0x0012009a05007388 */ /* 0x0009e20000000800 */
[----:B---3--:R-:W-:Y:S01]  /*122b0*/  @P6 FMUL.FTZ R9, R9, 0.69314718246459960938 ;  /* 0x3f31721809096820 */ /* 0x008fe20000410000 */
[----:B------:R-:W-:-:S02]  /*122c0*/  ISETP.NE.OR P2, PT, R16, RZ, !P0 ;  /* 0x000000ff1000720c */ /* 0x000fc40004745670 */
[----:B------:R-:W-:Y:S01]  /*122d0*/  STS [R21], R144 ;  /* 0x0000009015007388 */ /* 0x000fe20000000800 */
[----:B------:R-:W-:Y:S01]  /*122e0*/  @P1 MOV R8, 0x1 ;  /* 0x0000000100081802 */ /* 0x000fe20000000f00 */
[----:B------:R-:W-:Y:S01]  /*122f0*/  @P6 FFMA.FTZ R6, R36, c[0x0][0x238], R9 ;  /* 0x00008e0024066a23 */ /* 0x000fe20000010009 */
[----:B------:R-:W-:Y:S01]  /*12300*/  MOV R9, 0x7f800000 ;  /* 0x7f80000000097802 */ /* 0x000fe20000000f00 */
[----:B------:R-:W-:Y:S01]  /*12310*/  STS [R21+0x200], R146 ;  /* 0x0002009215007388 */ /* 0x000fe20000000800 */
[----:B--2---:R-:W-:-:S03]  /*12320*/  @P3 FMUL.FTZ R36, R14, 0.69314718246459960938 ;  /* 0x3f3172180e243820 */ /* 0x004fc60000410000 */
[----:B------:R2:W-:Y:S01]  /*12330*/  STS [R18], R12 ;  /* 0x0000000c12007388 */ /* 0x0005e20000000800 */
[----:B------:R-:W-:Y:S02]  /*12340*/  @P3 FFMA.FTZ R9, R0, c[0x0][0x238], R36 ;  /* 0x00008e0000093a23 */ /* 0x000fe40000010024 */
[----:B-1----:R-:W-:Y:S01]  /*12350*/  @P4 FMUL.FTZ R7, R7, 0.69314718246459960938 ;  /* 0x3f31721807074820 */ /* 0x002fe20000410000 */
[----:B------:R-:W-:Y:S04]  /*12360*/  STS [R18+0x200], R134 ;  /* 0x0002008612007388 */ /* 0x000fe80000000800 */
[----:B------:R-:W-:Y:S04]  /*12370*/  STS [R21+0x1000], R140 ;  /* 0x0010008c15007388 */ /* 0x000fe80000000800 */
[----:B------:R-:W-:Y:S01]  /*12380*/  STS [R21+0x1200], R142 ;  /* 0x0012008e15007388 */ /* 0x000fe20000000800 */
[----:B----4-:R-:W-:-:S03]  /*12390*/  @P1 MOV R5, c[0x0][0x210] ;  /* 0x0000840000051a02 */ /* 0x010fc60000000f00 */
[----:B------:R1:W-:Y:S02]  /*123a0*/  STS [R18+0x1000], R15 ;  /* 0x0010000f12007388 */ /* 0x0003e40000000800 */
[----:B------:R-:W-:Y:S02]  /*123b0*/  @P1 IMAD R5, R5, c[0x0][0x214], RZ ;  /* 0x0000850005051a24 */ /* 0x000fe400078e02ff */
[----:B------:R3:W-:Y:S04]  /*123c0*/  STS [R18+0x1200], R139 ;  /* 0x0012008b12007388 */ /* 0x0007e80000000800 */
[----:B------:R-:W-:Y:S01]  /*123d0*/  BAR.SYNC.DEFER_BLOCKING 0x0 ;  /* 0x0000000000007b1d */ /* 0x000fe20000010000 */
[----:B--2---:R-:W-:-:S05]  /*123e0*/  @!P1 IMAD.MOV.U32 R12, RZ, RZ, c[0x0][0x214] ;  /* 0x00008500ff0c9624 */ /* 0x004fca00078e00ff */
[----:B------:R-:W-:Y:S02]  /*123f0*/  @!P1 SEL R5, R12, c[0x0][0x234], !P0 ;  /* 0x00008d000c059a07 */ /* 0x000fe40004000000 */
[----:B------:R-:W2:Y:S01]  /*12400*/  S2R R12, SR_CTAID.X ;  /* 0x00000000000c7919 */ /* 0x000ea20000002500 */
[----:B------:R-:W-:Y:S02]  /*12410*/  ISETP.NE.OR P0, PT, R223, -0x1, P2 ;  /* 0xffffffffdf00780c */ /* 0x000fe40001705670 */
[----:B------:R-:W-:-:S04]  /*12420*/  @!P1 IMAD R8, R5, c[0x0][0x1c0], RZ ;  /* 0x0000700005089a24 */ /* 0x000fc800078e02ff */
[----:B------:R-:W-:Y:S01]  /*12430*/  IMAD R8, R4, R8, RZ ;  /* 0x0000000804087224 */ /* 0x000fe200078e02ff */
[----:B-1----:R-:W1:Y:S04]  /*12440*/  S2R R15, SR_CTAID.Z ;  /* 0x00000000000f7919 */ /* 0x002e680000002700 */
[----:B------:R-:W-:Y:S02]  /*12450*/  SEL R8, R8, RZ, P2 ;  /* 0x000000ff08087207 */ /* 0x000fe40001000000 */
[----:B------:R-:W-:Y:S01]  /*12460*/  @!P0 IMAD R223, R4, c[0x0][0x214], RZ ;  /* 0x0000850004df8a24 */ /* 0x000fe200078e02ff */
[----:B------:R-:W-:Y:S01]  /*12470*/  @P1 MOV R4, c[0x0][0x210] ;  /* 0x0000840000041a02 */ /* 0x000fe20000000f00 */
[----:B------:R3:W4:Y:S01]  /*12480*/  LDS.128 R24, [R224] ;  /* 0x00000000e0187984 */ /* 0x0007220000000c00 */
[----:B------:R-:W-:Y:S01]  /*12490*/  @!P1 IMAD.MOV.U32 R4, RZ, RZ, 0x1 ;  /* 0x00000001ff049424 */ /* 0x000fe200078e00ff */
[----:B------:R-:W-:-:S02]  /*124a0*/  LOP3.LUT P0, RZ, R33, 0x3, RZ, 0xc0, !PT ;  /* 0x0000000321ff7812 */ /* 0x000fc4000780c0ff */
[----:B------:R3:W3:Y:S01]  /*124b0*/  LDS.128 R20, [R224+0x800] ;  /* 0x00080000e0147984 */ /* 0x0006e20000000c00 */
[----:B------:R-:W-:Y:S02]  /*124c0*/  @!P2 MOV R34, R223 ;  /* 0x000000df0022a202 */ /* 0x000fe40000000f00 */
[----:B------:R-:W-:Y:S01]  /*124d0*/  @!P2 SHF.R.S32.HI R35, RZ, 0x1f, R223 ;  /* 0x0000001fff23a819 */ /* 0x000fe200000114df */
[----:B------:R3:W3:Y:S01]  /*124e0*/  LDS.128 R16, [R224+0x1000] ;  /* 0x00100000e0107984 */ /* 0x0006e20000000c00 */
[----:B--2---:R-:W-:Y:S01]  /*124f0*/  IMAD R12, R12, R4, RZ ;  /* 0x000000040c0c7224 */ /* 0x004fe200078e02ff */
[----:B------:R-:W-:Y:S01]  /*12500*/  MOV R33, 0x7f800000 ;  /* 0x7f80000000217802 */ /* 0x000fe20000000f00 */
[----:B------:R-:W-:Y:S01]  /*12510*/  @P5 FFMA.FTZ R33, R3, c[0x0][0x238], R32 ;  /* 0x00008e0003215a23 */ /* 0x000fe20000010020 */
[----:B------:R2:W2:Y:S02]  /*12520*/  LDS.128 R28, [R224+0x1800] ;  /* 0x00180000e01c7984 */ /* 0x0004a40000000c00 */
[----:B------:R-:W-:Y:S01]  /*12530*/  SHF.L.U32 R12, R12, 0x7, RZ ;  /* 0x000000070c0c7819 */ /* 0x000fe200000006ff */
[----:B-1----:R-:W-:-:S02]  /*12540*/  IMAD R8, R15, R5, R8 ;  /* 0x000000050f087224 */ /* 0x002fc400078e0208 */
[----:B------:R-:W-:Y:S02]  /*12550*/  IMAD.MOV.U32 R5, RZ, RZ, 0x7f800000 ;  /* 0x7f800000ff057424 */ /* 0x000fe400078e00ff */
[----:B------:R-:W-:Y:S01]  /*12560*/  @P4 FFMA.FTZ R5, R2, c[0x0][0x238], R7 ;  /* 0x00008e0002054a23 */ /* 0x000fe20000010007 */
[----:B------:R-:W-:Y:S02]  /*12570*/  IADD3 R14, P2, P1, R12, R34, R8 ;  /* 0x000000220c0e7210 */ /* 0x000fe4000795e008 */
[----:B------:R-:W-:Y:S02]  /*12580*/  SHF.R.S32.HI R12, RZ, 0x1f, R12 ;  /* 0x0000001fff0c7819 */ /* 0x000fe4000001140c */
[----:B------:R-:W-:-:S04]  /*12590*/  SHF.R.S32.HI R8, RZ, 0x1f, R8 ;  /* 0x0000001fff087819 */ /* 0x000fc80000011408 */
[----:B------:R-:W-:Y:S01]  /*125a0*/  IADD3.X R8, R12, R35, R8, P2, P1 ;  /* 0x000000230c087210 */ /* 0x000fe200017e2408 */
[----:B------:R-:W-:Y:S05]  /*125b0*/  @P0 BRA `(.L_x_162) ;  /* 0x0000024000000947 */ /* 0x000fea0003800000 */
[----:B------:R-:W-:-:S04]  /*125c0*/  SHF.R.S32.HI R0, RZ, 0x1f, R13 ;  /* 0x0000001fff007819 */ /* 0x000fc8000001140d */
[----:B------:R-:W-:-:S04]  /*125d0*/  LEA.HI R0, R0, R13, RZ, 0x2 ;  /* 0x0000000d00007211 */ /* 0x000fc800078f10ff */
[----:B------:R-:W-:-:S05]  /*125e0*/  LOP3.LUT R0, R0, 0xffffffc, RZ, 0xc0, !PT ;  /* 0x0ffffffc00007812 */ /* 0x000fca00078ec0ff */
        /* <DEDUP_REMOVED lines=11> */
[----:B------:R-:W-:Y:S01]  /*126a0*/  @!P5 IMAD R7, R7, R4, RZ ;  /* 0x000000040707d224 */ /* 0x000fe200078e02ff */
[----:B------:R-:W-:Y:S01]  /*126b0*/  @!P6 LEA.HI.X.SX32 R0, R0, R8, 0x1, P0 ;  /* 0x000000080000e211 */ /* 0x000fe200000f0eff */
        /* <DEDUP_REMOVED lines=9> */
[-C--:B------:R-:W-:Y:S02]  /*12750*/  @!P4 LEA.HI.X.SX32 R3, R3, R8.reuse, 0x1, P1 ;  /* 0x000000080303c211 */ /* 0x080fe400008f0eff */
[----:B------:R-:W-:Y:S02]  /*12760*/  @!P5 LEA R36, P2, R4, c[0x0][0x200], 0x2 ;  /* 0x000080000424da11 */ /* 0x000fe400078410ff */
        /* <DEDUP_REMOVED lines=9> */
.L_x_162:
[----:B------:R-:W-:Y:S05]  /*12800*/  BSYNC B0 ;  /* 0x0000000000007941 */ /* 0x000fea0003800000 */
.L_x_161:
[----:B-1----:R-:W1:Y:S01]  /*12810*/  S2R R2, SR_TID.X ;  /* 0x0000000000027919 */ /* 0x002e620000002100 */
[----:B------:R-:W-:Y:S01]  /*12820*/  IADD3 R4, P0, R242, R11, RZ ;  /* 0x0000000bf2047210 */ /* 0x000fe20007f1e0ff */
[----:B------:R-:W-:Y:S01]  /*12830*/  BSSY B0, `(.L_x_163) ;  /* 0x0000014000007945 */ /* 0x000fe20003800000 */
[----:B------:R-:W-:-:S03]  /*12840*/  SHF.R.S32.HI R3, RZ, 0x1f, R15 ;  /* 0x0000001fff037819 */ /* 0x000fc6000001140f */
[----:B------:R-:W-:Y:S02]  /*12850*/  IMAD.X R5, R243, 0x1, R10, P0 ;  /* 0x00000001f3057824 */ /* 0x000fe400000e060a */
[----:B------:R-:W-:Y:S02]  /*12860*/  IMAD R3, R3, c[0x0][0x1f0], RZ ;  /* 0x00007c0003037a24 */ /* 0x000fe400078e02ff */
[----:B------:R-:W-:-:S04]  /*12870*/  IMAD.WIDE.U32 R4, R15, c[0x0][0x1f0], R4 ;  /* 0x00007c000f047a25 */ /* 0x000fc800078e0004 */
[----:B------:R-:W-:-:S04]  /*12880*/  IMAD R3, R15, c[0x0][0x1f4], R3 ;  /* 0x00007d000f037a24 */ /* 0x000fc800078e0203 */
[----:B------:R-:W-:Y:S01]  /*12890*/  IMAD.IADD R7, R3, 0x1, R5 ;  /* 0x0000000103077824 */ /* 0x000fe200078e0205 */
[----:B-1----:R-:W-:-:S04]  /*128a0*/  SHF.R.S32.HI R0, RZ, 0x1f, R2 ;  /* 0x0000001fff007819 */ /* 0x002fc80000011402 */
[----:B------:R-:W-:-:S04]  /*128b0*/  LEA.HI R0, R0, R2, RZ, 0x2 ;  /* 0x0000000200007211 */ /* 0x000fc800078f10ff */
[----:B------:R-:W-:-:S04]  /*128c0*/  SHF.R.S32.HI R0, RZ, 0x2, R0 ;  /* 0x00000002ff007819 */ /* 0x000fc80000011400 */
[----:B------:R-:W-:-:S13]  /*128d0*/  ISETP.GE.AND P0, PT, R0, R219, PT ;  /* 0x000000db0000720c */ /* 0x000fda0003f06270 */
        /* <DEDUP_REMOVED lines=8> */
[----:B----4-:R1:W-:Y:S02]  /*12960*/  STG.E.128 [R10.64], R24 ;  /* 0x000000180a007986 */ /* 0x0103e4000c101d08 */
.L_x_164:
[----:B------:R-:W-:Y:S05]  /*12970*/  BSYNC B0 ;  /* 0x0000000000007941 */ /* 0x000fea0003800000 */
.L_x_163:
[----:B------:R-:W-:Y:S01]  /*12980*/  IADD3 R0, R0, 0x20, RZ ;  /* 0x0000002000007810 */ /* 0x000fe20007ffe0ff */
[----:B------:R-:W-:Y:S03]  /*12990*/  BSSY B0, `(.L_x_165) ;  /* 0x000000e000007945 */ /* 0x000fe60003800000 */
[----:B------:R-:W-:-:S13]  /*129a0*/  ISETP.GE.AND P0, PT, R0, R219, PT ;  /* 0x000000db0000720c */ /* 0x000fda0003f06270 */
        /* <DEDUP_REMOVED lines=11> */
[----:B---3--:R3:W-:Y:S02]  /*12a60*/  STG.E.128 [R2.64], R20 ;  /* 0x0000001402007986 */ /* 0x0087e4000c101d08 */
.L_x_166:
[----:B------:R-:W-:Y:S05]  /*12a70*/  BSYNC B0 ;  /* 0x0000000000007941 */ /* 0x000fea0003800000 */
.L_x_165:
[----:B------:R-:W-:Y:S01]  /*12a80*/  ISETP.GE.AND P0, PT, R218, R219, PT ;  /* 0x000000dbda00720c */ /* 0x000fe20003f06270 */
[----:B------:R-:W-:-:S12]  /*12a90*/  BSSY B0, `(.L_x_167) ;  /* 0x000000d000007945 */ /* 0x000fd80003800000 */
        /* <DEDUP_REMOVED lines=12> */
.L_x_168:
[----:B------:R-:W-:Y:S05]  /*12b60*/  BSYNC B0 ;  /* 0x0000000000007941 */ /* 0x000fea0003800000 */
.L_x_167:
[----:B------:R-:W-:-:S13]  /*12b70*/  ISETP.GE.AND P0, PT, R217, R219, PT ;  /* 0x000000dbd900720c */ /* 0x000fda0003f06270 */
[----:B------:R-:W-:Y:S05]  /*12b80*/  @P0 EXIT ;  /* 0x000000000000094d */ /* 0x000fea0003800000 */
[----:B------:R-:W-:Y:S02]  /*12b90*/  IADD3 R0, P0, R226, 0x60, RZ ;  /* 0x00000060e2007810 */ /* 0x000fe40007f1e0ff */
[----:B------:R-:W-:Y:S02]  /*12ba0*/  MOV R5, R7 ;  /* 0x0000000700057202 */ /* 0x000fe40000000f00 */
[----:B---3--:R-:W-:-:S03]  /*12bb0*/  IADD3.X R2, RZ, R227, RZ, P0, !PT ;  /* 0x000000e3ff027210 */ /* 0x008fc600007fe4ff */
[----:B------:R-:W-:-:S04]  /*12bc0*/  IMAD.WIDE.U32 R4, R0, c[0x0][0x1e8], R4 ;  /* 0x00007a0000047a25 */ /* 0x000fc800078e0004 */
[----:B------:R-:W-:Y:S01]  /*12bd0*/  IMAD R2, R2, c[0x0][0x1e8], RZ ;  /* 0x00007a0002027a24 */ /* 0x000fe200078e02ff */
[----:B------:R-:W-:-:S03]  /*12be0*/  LEA R6, P0, R4, c[0x0][0x1d0], 0x1 ;  /* 0x0000740004067a11 */ /* 0x000fc600078008ff */
[----:B------:R-:W-:-:S05]  /*12bf0*/  IMAD R2, R0, c[0x0][0x1ec], R2 ;  /* 0x00007b0000027a24 */ /* 0x000fca00078e0202 */
[----:B------:R-:W-:-:S04]  /*12c00*/  IADD3 R2, R2, R5, RZ ;  /* 0x0000000502027210 */ /* 0x000fc80007ffe0ff */
[----:B------:R-:W-:-:S05]  /*12c10*/  LEA.HI.X R7, R4, c[0x0][0x1d4], R2, 0x1, P0 ;  /* 0x0000750004077a11 */ /* 0x000fca00000f0c02 */
[----:B--2---:R-:W-:Y:S01]  /*12c20*/  STG.E.128 [R6.64], R28 ;  /* 0x0000001c06007986 */ /* 0x004fe2000c101d08 */
[----:B------:R-:W-:Y:S05]  /*12c30*/  EXIT ;  /* 0x000000000000794d */ /* 0x000fea0003800000 */
.L_x_169:
        /* <DEDUP_REMOVED lines=12> */
.L_x_1128:


//--------------------- .text._ZN5flash16flash_fwd_kernelI23Flash_fwd_kernel_traitsILi32ELi128ELi128ELi4ELb0ELb0EN7cutlass10bfloat16_tE19Flash_kernel_traitsILi32ELi128ELi128ELi4ES3_EELb0ELb0ELb1ELb0ELb0ELb0ELb0ELb0EEEvNS_16Flash_fwd_paramsE --------------------------
	.section	.text._ZN5flash16flash_fwd_kernelI23Flash_fwd_kernel_traitsILi32ELi128ELi128ELi4ELb0ELb0EN7cutlass10bfloat16_tE19Flash_kernel_traitsILi32ELi128ELi128ELi4ES3_EELb0ELb0ELb1ELb0ELb0ELb0ELb0ELb0EEEvNS_16Flash_fwd_paramsE,"ax",@progbits
	.sectioninfo	@"SHI_REGISTERS=255"
	.align	128
        .global         _ZN5flash16flash_fwd_kernelI23Flash_fwd_kernel_traitsILi32ELi128ELi128ELi4ELb0ELb0EN7cutlass10bfloat16_tE19Flash_kernel_traitsILi32ELi128ELi128ELi4ES3_EELb0ELb0ELb1ELb0ELb0ELb0ELb0ELb0EEEvNS_16Flash_fwd_paramsE
        .type           _ZN5flash16flash_fwd_kernelI23Flash_fwd_kernel_traitsILi32ELi128ELi128ELi4ELb0ELb0EN7cutlass10bfloat16_tE19Flash_kernel_traitsILi32ELi128ELi128ELi4ES3_EELb0ELb0ELb1ELb0ELb0ELb0ELb0ELb0EEEvNS_16Flash_fwd_paramsE,@function
        .size           _ZN5flash16flash_fwd_kernelI23Flash_fwd_kernel_traitsILi32ELi128ELi128ELi4ELb0ELb0EN7cutlass10bfloat16_tE19Flash_kernel_traitsILi32ELi128ELi128ELi4ES3_EELb0ELb0ELb1ELb0ELb0ELb0ELb0ELb0EEEvNS_16Flash_fwd_paramsE,(.L_x_1129 - _ZN5flash16flash_fwd_kernelI23Flash_fwd_kernel_traitsILi32ELi128ELi128ELi4ELb0ELb0EN7cutlass10bfloat16_tE19Flash_kernel_traitsILi32ELi128ELi128ELi4ES3_EELb0ELb0ELb1ELb0ELb0ELb0ELb0ELb0EEEvNS_16Flash_fwd_paramsE)
        .other          _ZN5flash16flash_fwd_kernelI23Flash_fwd_kernel_traitsILi32ELi128ELi128ELi4ELb0ELb0EN7cutlass10bfloat16_tE19Flash_kernel_traitsILi32ELi128ELi128ELi4ES3_EELb0ELb0ELb1ELb0ELb0ELb0ELb0ELb0EEEvNS_16Flash_fwd_paramsE,@"STO_CUDA_ENTRY STV_DEFAULT"
_ZN5flash16flash_fwd_kernelI23Flash_fwd_kernel_traitsILi32ELi128ELi128ELi4ELb0ELb0EN7cutlass10bfloat16_tE19Flash_kernel_traitsILi32ELi128ELi128ELi4ES3_EELb0ELb0ELb1ELb0ELb0ELb0ELb0ELb0EEEvNS_16Flash_fwd_paramsE:
.text._ZN5flash16flash_fwd_kernelI23Flash_fwd_kernel_traitsILi32ELi128ELi128ELi4ELb0ELb0EN7cutlass10bfloat16_tE19Flash_kernel_traitsILi32ELi128ELi128ELi4ES3_EELb0ELb0ELb1ELb0ELb0ELb0ELb0ELb0EEEvNS_16Flash_fwd_paramsE:
[----:B------:R-:W-:Y:S02]  /*0000*/  MOV R1, c[0x0][0x28] ;  /* 0x00000a0000017a02 */ /* 0x000fe40000000f00 */
[----:B------:R-:W1:Y:S01]  /*0010*/  S2UR UR10, SR_CTAID.Y ;  /* 0x00000000000a79c3 */ /* 0x000e620000002600 */
[----:B------:R-:W-:Y:S02]  /*0020*/  ULDC.64 UR4, c[0x0][0x240] ;  /* 0x0000900000047ab9 */ /* 0x000fe40000000a00 */
[----:B------:R-:W-:Y:S02]  /*0030*/  UISETP.NE.U32.AND UP2, UPT, URZ, UR4, UPT ;  /* 0x000000043f00728c */ /* 0x000fe4000bf45070 */
[----:B------:R-:W-:Y:S02]  /*0040*/  UMOV UR7, 0x4 ;  /* 0x0000000400077882 */ /* 0x000fe40000000000 */
[----:B------:R-:W-:Y:S02]  /*0050*/  UISETP.NE.AND.EX UP2, UPT, URZ, UR5, UPT, UP2 ;  /* 0x000000053f00728c */ /* 0x000fe4000bf45320 */
[----:B------:R-:W-:Y:S02]  /*0060*/  ULDC.64 UR12, c[0x0][0x240] ;  /* 0x00009000000c7ab9 */ /* 0x000fe40000000a00 */
[----:B------:R-:W-:-:S02]  /*0070*/  ULDC.64 UR4, c[0x0][0x250] ;  /* 0x0000940000047ab9 */ /* 0x000fc40000000a00 */
[----:B------:R-:W-:Y:S01]  /*0080*/  PLOP3.LUT P2, PT, PT, PT, UP2, 0x80, 0x0 ;  /* 0x000000000000781c */ /* 0x000fe20003f4f028 */
[----:B------:R-:W-:Y:S02]  /*0090*/  UISETP.NE.U32.AND UP0, UPT, URZ, UR4, UPT ;  /* 0x000000043f00728c */ /* 0x000fe4000bf05070 */
[----:B------:R-:W-:Y:S02]  /*00a0*/  ULDC.64 UR16, c[0x0][0x118] ;  /* 0x0000460000107ab9 */ /* 0x000fe40000000a00 */
[----:B------:R-:W-:Y:S02]  /*00b0*/  UISETP.NE.AND.EX UP0, UPT, URZ, UR5, UPT, UP0 ;  /* 0x000000053f00728c */ /* 0x000fe4000bf05300 */
[----:B------:R-:W-:Y:S02]  /*00c0*/  ULDC.U8 UR6, c[0x0][0x312] ;  /* 0x0000c48000067ab9 */ /* 0x000fe40000000000 */
[----:B------:R-:W-:Y:S02]  /*00d0*/  ULDC.64 UR8, c[0x0][0x248] ;  /* 0x0000920000087ab9 */ /* 0x000fe40000000a00 */
[----:B-1----:R-:W-:Y:S01]  /*00e0*/  UIMAD.WIDE UR12, UR10, UR7, UR12 ;  /* 0x000000070a0c72a5 */ /* 0x002fe2000f8e020c */
[----:B------:R-:W-:Y:S01]  /*00f0*/  PLOP3.LUT P0, PT, PT, PT, UP0, 0x80, 0x0 ;  /* 0x000000000000781c */ /* 0x000fe20003f0f008 */
[----:B------:R-:W-:-:S02]  /*0100*/  ULDC.64 UR4, c[0x0][0x250] ;  /* 0x0000940000047ab9 */ /* 0x000fc40000000a00 */
[----:B------:R-:W-:Y:S02]  /*0110*/  UISETP.NE.AND UP3, UPT, UR6, URZ, UPT ;  /* 0x0000003f0600728c */ /* 0x000fe4000bf65270 */
[----:B------:R-:W-:Y:S01]  /*0120*/  IMAD.U32 R2, RZ, RZ, UR12 ;  /* 0x0000000cff027e24 */ /* 0x000fe2000f8e00ff */
[----:B------:R-:W-:Y:S01]  /*0130*/  UISETP.EQ.U32.AND UP1, UPT, URZ, UR8, UPT ;  /* 0x000000083f00728c */ /* 0x000fe2000bf22070 */
[----:B------:R-:W-:Y:S01]  /*0140*/  IMAD.U32 R3, RZ, RZ, UR13 ;  /* 0x0000000dff037e24 */ /* 0x000fe2000f8e00ff */
[----:B------:R-:W-:Y:S02]  /*0150*/  @UP0 UIMAD.WIDE UR4, UR10, UR7, UR4 ;  /* 0x000000070a0402a5 */ /* 0x000fe4000f8e0204 */
[----:B------:R-:W-:Y:S02]  /*0160*/  UISETP.EQ.OR.EX UP1, UPT, URZ, UR9, !UP3, UP1 ;  /* 0x000000093f00728c */ /* 0x000fe4000df22710 */
[----:B------:R1:W2:Y:S01]  /*0170*/  @P2 LDG.E R4, [R2.64] ;  /* 0x0000001002042981 */ /* 0x0002a2000c1e1900 */
[----:B------:R-:W-:-:S03]  /*0180*/  ULDC.64 UR8, c[0x0][0x248] ;  /* 0x0000920000087ab9 */ /* 0x000fc60000000a00 */
[----:B------:R1:W3:Y:S01]  /*0190*/  @P2 LDG.E R0, [R2.64+0x4] ;  /* 0x0000041002002981 */ /* 0x0002e2000c1e1900 */
[----:B------:R-:W-:Y:S01]  /*01a0*/  PLOP3.LUT P1, PT, PT, PT, UP1, 0x80, 0x0 ;  /* 0x000000000000781c */ /* 0x000fe20003f2f018 */
[----:B------:R-:W-:Y:S01]  /*01b0*/  UIMAD.WIDE UR8, UR10, UR7, UR8 ;  /* 0x000000070a0872a5 */ /* 0x000fe2000f8e0208 */
[----:B-1----:R-:W-:Y:S01]  /*01c0*/  IMAD.U32 R2, RZ, RZ, UR4 ;  /* 0x00000004ff027e24 */ /* 0x002fe2000f8e00ff */
[----:B------:R-:W-:-:S05]  /*01d0*/  MOV R3, UR5 ;  /* 0x0000000500037c02 */ /* 0x000fca0008000f00 */
[----:B------:R1:W4:Y:S01]  /*01e0*/  @P0 LDG.E R2, [R2.64] ;  /* 0x0000001002020981 */ /* 0x000322000c1e1900 */
[----:B------:R-:W-:Y:S01]  /*01f0*/  IMAD.U32 R6, RZ, RZ, UR8 ;  /* 0x00000008ff067e24 */ /* 0x000fe2000f8e00ff */
[----:B------:R-:W-:-:S05]  /*0200*/  MOV R7, UR9 ;  /* 0x0000000900077c02 */ /* 0x000fca0008000f00 */
[----:B-1----:R-:W5:Y:S01]  /*0210*/  @!P1 LDG.E R3, [R6.64] ;  /* 0x0000001006039981 */ /* 0x002f62000c1e1900 */
[----:B------:R-:W-:Y:S02]  /*0220*/  UMOV UR12, 0xffffffff ;  /* 0xffffffff000c7882 */ /* 0x000fe40000000000 */
[----:B------:R-:W-:Y:S02]  /*0230*/  UMOV UR20, URZ ;  /* 0x0000003f00147c82 */ /* 0x000fe40008000000 */
[----:B------:R-:W-:Y:S01]  /*0240*/  UMOV UR23, 0xffffffff ;  /* 0xffffffff00177882 */ /* 0x000fe20000000000 */
[----:B------:R-:W1:Y:S08]  /*0250*/  S2UR UR13, SR_CTAID.X ;  /* 0x00000000000d79c3 */ /* 0x000e700000002500 */
[----:B------:R-:W1:Y:S08]  /*0260*/  S2UR UR15, SR_CTAID.Z ;  /* 0x00000000000f79c3 */ /* 0x000e700000002700 */
[----:B--2---:R-:W2:Y:S08]  /*0270*/  @P2 R2UR UR12, R4 ;  /* 0x00000000040c23c2 */ /* 0x004eb000000e0000 */
[----:B---3--:R-:W2:Y:S08]  /*0280*/  @P2 R2UR UR14, R0 ;  /* 0x00000000000e23c2 */ /* 0x008eb000000e0000 */
[----:B----4-:R3:W4:Y:S01]  /*0290*/  @P0 R2UR UR20, R2 ;  /* 0x00000000021403c2 */ /* 0x01072200000e0000 */
[----:B------:R-:W-:-:S04]  /*02a0*/  ISETP.NE.U32.AND P0, PT, RZ, c[0x0][0x248], PT ;  /* 0x00009200ff007a0c */ /* 0x000fc80003f05070 */
[----:B------:R-:W-:Y:S01]  /*02b0*/  ISETP.NE.AND.EX P0, PT, RZ, c[0x0][0x24c], PT, P0 ;  /* 0x00009300ff007a0c */ /* 0x000fe20003f05300 */
[----:B--2---:R-:W-:-:S07]  /*02c0*/  @UP2 UIADD3 UR14, UR14, -UR12, URZ ;  /* 0x8000000c0e0e2290 */ /* 0x004fce000fffe03f */
[----:B------:R-:W-:Y:S01]  /*02d0*/  @!UP2 ULDC UR14, c[0x0][0x214] ;  /* 0x00008500000eaab9 */ /* 0x000fe20000000800 */
[----:B-----5:R3:W2:Y:S04]  /*02e0*/  @!P1 R2UR UR23, R3 ;  /* 0x00000000031793c2 */ /* 0x0206a800000e0000 */
[----:B-1234-:R-:W-:Y:S05]  /*02f0*/  @!P0 BRA `(.L_x_170) ;  /* 0x0000007000008947 */ /* 0x01efea0003800000 */
[----:B------:R-:W-:-:S13]  /*0300*/  PLOP3.LUT P0, PT, PT, PT, UP3, 0x80, 0x0 ;  /* 0x000000000000781c */ /* 0x000fda0003f0f038 */
[----:B------:R-:W2:Y:S04]  /*0310*/  @P0 LDG.E R0, [R6.64+0x4] ;  /* 0x0000041006000981 */ /* 0x000ea8000c1e1900 */
[----:B------:R-:W3:Y:S01]  /*0320*/  @!P0 LDG.E R6, [R6.64] ;  /* 0x0000001006068981 */ /* 0x000ee2000c1e1900 */
[----:B--2---:R-:W1:Y:S02]  /*0330*/  @P0 R2UR UR6, R0 ;  /* 0x00000000000603c2 */ /* 0x004e6400000e0000 */
[----:B-1----:R-:W-:-:S11]  /*0340*/  @UP3 UIADD3 UR6, UR6, -UR23, URZ ;  /* 0x8000001706063290 */ /* 0x002fd6000fffe03f */
[----:B---3--:R1:W2:Y:S02]  /*0350*/  @!P0 R2UR UR6, R6 ;  /* 0x00000000060683c2 */ /* 0x0082a400000e0000 */
[----:B-12---:R-:W-:Y:S05]  /*0360*/  BRA `(.L_x_171) ;  /* 0x0000001000007947 */ /* 0x006fea0003800000 */
.L_x_170:
[----:B------:R-:W-:Y:S02]  /*0370*/  ULDC UR6, c[0x0][0x218] ;  /* 0x0000860000067ab9 */ /* 0x000fe40000000800 */
.L_x_171:
[----:B------:R-:W-:Y:S02]  /*0380*/  ULDC.64 UR4, c[0x0][0x258] ;  /* 0x0000960000047ab9 */ /* 0x000fe40000000a00 */
[----:B------:R-:W-:-:S04]  /*0390*/  UISETP.NE.U32.AND UP2, UPT, URZ, UR4, UPT ;  /* 0x000000043f00728c */ /* 0x000fc8000bf45070 */
[----:B------:R-:W-:-:S03]  /*03a0*/  UISETP.NE.AND.EX UP2, UPT, URZ, UR5, UPT, UP2 ;  /* 0x000000053f00728c */ /* 0x000fc6000bf45320 */
[----:B------:R-:W-:-:S03]  /*03b0*/  ULDC.64 UR4, c[0x0][0x258] ;  /* 0x0000960000047ab9 */ /* 0x000fc60000000a00 */
[----:B------:R-:W-:-:S05]  /*03c0*/  PLOP3.LUT P0, PT, PT, PT, UP2, 0x80, 0x0 ;  /* 0x000000000000781c */ /* 0x000fca0003f0f028 */
[----:B------:R-:W-:-:S06]  /*03d0*/  @UP2 UIMAD.WIDE UR4, UR10, UR7, UR4 ;  /* 0x000000070a0422a5 */ /* 0x000fcc000f8e0204 */
[----:B------:R-:W-:Y:S02]  /*03e0*/  IMAD.U32 R2, RZ, RZ, UR4 ;  /* 0x00000004ff027e24 */ /* 0x000fe4000f8e00ff */
[----:B------:R-:W-:Y:S01]  /*03f0*/  IMAD.U32 R3, RZ, RZ, UR5 ;  /* 0x00000005ff037e24 */ /* 0x000fe2000f8e00ff */
[----:B------:R-:W-:Y:S02]  /*0400*/  USHF.L.U32 UR19, UR13, 0x7, URZ ;  /* 0x000000070d137899 */ /* 0x000fe4000800063f */
[----:B------:R-:W-:Y:S02]  /*0410*/  ULDC.64 UR4, c[0x0][0x268] ;  /* 0x00009a0000047ab9 */ /* 0x000fe40000000a00 */
[----:B------:R-:W2:Y:S01]  /*0420*/  @P0 LDG.E R0, [R2.64] ;  /* 0x0000001002000981 */ /* 0x000ea2000c1e1900 */
[----:B------:R-:W-:Y:S02]  /*0430*/  UISETP.GT.AND UP0, UPT, UR14, UR19, UPT ;  /* 0x000000130e00728c */ /* 0x000fe4000bf04270 */
[----:B------:R-:W-:-:S04]  /*0440*/  @!UP2 UISETP.NE.U32.AND UP1, UPT, URZ, UR4, UPT ;  /* 0x000000043f00a28c */ /* 0x000fc8000bf25070 */
[----:B------:R-:W-:-:S03]  /*0450*/  @!UP2 UISETP.NE.AND.EX UP1, UPT, URZ, UR5, UPT, UP1 ;  /* 0x000000053f00a28c */ /* 0x000fc6000bf25310 */
[----:B------:R-:W-:Y:S02]  /*0460*/  ULDC UR5, c[0x0][0x21c] ;  /* 0x0000870000057ab9 */ /* 0x000fe40000000800 */
[----:B------:R-:W-:Y:S01]  /*0470*/  @!UP2 USEL UR5, URZ, UR5, !UP1 ;  /* 0x000000053f05a287 */ /* 0x000fe2000c800000 */
[----:B--2---:R-:W1:Y:S01]  /*0480*/  @P0 R2UR UR7, R0 ;  /* 0x00000000000703c2 */ /* 0x004e6200000e0000 */
[----:B------:R-:W-:Y:S01]  /*0490*/  PLOP3.LUT P0, PT, PT, PT, UP0, 0x80, 0x0 ;  /* 0x000000000000781c */ /* 0x000fe20003f0f008 */
[----:B-1----:R-:W-:Y:S02]  /*04a0*/  @UP2 UIADD3 UR4, UR7, -UR20, URZ ;  /* 0x8000001407042290 */ /* 0x002fe4000fffe03f */
[----:B------:R-:W-:-:S10]  /*04b0*/  @!UP2 UIADD3 UR4, UR5, UR6, -UR20 ;  /* 0x000000060504a290 */ /* 0x000fd4000fffe814 */
[----:B------:R-:W-:Y:S05]  /*04c0*/  @!P0 EXIT ;  /* 0x000000000000894d */ /* 0x000fea0003800000 */
[----:B------:R-:W-:Y:S01]  /*04d0*/  UIADD3 UR7, UR4, UR19, -UR14 ;  /* 0x0000001304077290 */ /* 0x000fe2000fffe80e */
[----:B------:R-:W1:Y:S01]  /*04e0*/  S2R R0, SR_TID.X ;  /* 0x0000000000007919 */ /* 0x000e620000002100 */
[----:B------:R-:W-:Y:S02]  /*04f0*/  UIADD3 UR8, UR4, 0x7f, URZ ;  /* 0x0000007f04087890 */ /* 0x000fe4000fffe03f */
[----:B------:R-:W-:Y:S02]  /*0500*/  ULDC UR9, c[0x0][0x2e4] ;  /* 0x0000b90000097ab9 */ /* 0x000fe40000000800 */
[----:B------:R-:W-:Y:S02]  /*0510*/  UIADD3 UR6, -UR14, 0xff, UR19 ;  /* 0x000000ff0e067890 */ /* 0x000fe4000fffe113 */
[----:B------:R-:W-:Y:S02]  /*0520*/  ULDC UR5, c[0x0][0x2e8] ;  /* 0x0000ba0000057ab9 */ /* 0x000fe40000000800 */
[----:B------:R-:W-:-:S02]  /*0530*/  UIADD3 UR9, UR7, -UR9, URZ ;  /* 0x8000000907097290 */ /* 0x000fc4000fffe03f */
[----:B------:R-:W-:Y:S02]  /*0540*/  USHF.R.S32.HI UR7, URZ, 0x1f, UR8 ;  /* 0x0000001f3f077899 */ /* 0x000fe40008011408 */
[----:B------:R-:W-:Y:S02]  /*0550*/  UIADD3 UR5, UR6, UR5, UR4 ;  /* 0x0000000506057290 */ /* 0x000fe4000fffe004 */
[----:B------:R-:W-:Y:S02]  /*0560*/  ULEA.HI UR8, UR7, UR8, URZ, 0x7 ;  /* 0x0000000807087291 */ /* 0x000fe4000f8f383f */
[----:B------:R-:W-:Y:S02]  /*0570*/  USHF.R.S32.HI UR6, URZ, 0x1f, UR9 ;  /* 0x0000001f3f067899 */ /* 0x000fe40008011409 */
[----:B------:R-:W-:Y:S02]  /*0580*/  USHF.R.S32.HI UR7, URZ, 0x1f, UR5 ;  /* 0x0000001f3f077899 */ /* 0x000fe40008011405 */
[----:B------:R-:W-:-:S02]  /*0590*/  ULEA.HI UR6, UR6, UR9, URZ, 0x7 ;  /* 0x0000000906067291 */ /* 0x000fc4000f8f383f */
[----:B------:R-:W-:Y:S02]  /*05a0*/  ULEA.HI UR5, UR7, UR5, URZ, 0x7 ;  /* 0x0000000507057291 */ /* 0x000fe4000f8f383f */
[----:B------:R-:W-:Y:S02]  /*05b0*/  USHF.R.S32.HI UR8, URZ, 0x7, UR8 ;  /* 0x000000073f087899 */ /* 0x000fe40008011408 */
[----:B------:R-:W-:Y:S02]  /*05c0*/  USHF.R.S32.HI UR6, URZ, 0x7, UR6 ;  /* 0x000000073f067899 */ /* 0x000fe40008011406 */
[----:B------:R-:W-:Y:S02]  /*05d0*/  USHF.R.S32.HI UR5, URZ, 0x7, UR5 ;  /* 0x000000073f057899 */ /* 0x000fe40008011405 */
[----:B------:R-:W-:Y:S02]  /*05e0*/  UISETP.LT.AND UP1, UPT, URZ, UR6, UPT ;  /* 0x000000063f00728c */ /* 0x000fe4000bf21270 */
[----:B------:R-:W-:-:S02]  /*05f0*/  UISETP.LT.AND UP0, UPT, UR8, UR5, UPT ;  /* 0x000000050800728c */ /* 0x000fc4000bf01270 */
[----:B------:R-:W-:Y:S02]  /*0600*/  USEL UR11, URZ, UR6, !UP1 ;  /* 0x000000063f0b7287 */ /* 0x000fe4000c800000 */
[----:B------:R-:W-:-:S04]  /*0610*/  USEL UR5, UR8, UR5, UP0 ;  /* 0x0000000508057287 */ /* 0x000fc80008000000 */
[----:B------:R-:W-:-:S06]  /*0620*/  UISETP.GT.AND UP0, UPT, UR5, UR11, UPT ;  /* 0x0000000b0500728c */ /* 0x000fcc000bf04270 */
[----:B------:R-:W-:-:S13]  /*0630*/  PLOP3.LUT P0, PT, PT, PT, UP0, 0x80, 0x0 ;  /* 0x000000000000781c */ /* 0x000fda0003f0f008 */
[----:B------:R-:W-:Y:S05]  /*0640*/  @P0 BRA `(.L_x_172) ;  /* 0x000009e000000947 */ /* 0x000fea0003800000 */
[----:B-1----:R-:W-:Y:S01]  /*0650*/  UISETP.NE.AND UP0, UPT, UR12, -0x1, UPT ;  /* 0xffffffff0c00788c */ /* 0x002fe2000bf05270 */
[----:B------:R-:W-:Y:S01]  /*0660*/  SHF.R.S32.HI R12, RZ, 0x1f, R0 ;  /* 0x0000001fff0c7819 */ /* 0x000fe20000011400 */
[----:B------:R-:W-:Y:S01]  /*0670*/  ULDC.64 UR4, c[0x0][0x1e8] ;  /* 0x00007a0000047ab9 */ /* 0x000fe20000000a00 */
[----:B------:R-:W1:Y:S01]  /*0680*/  S2R R8, SR_CTAID.Z ;  /* 0x0000000000087919 */ /* 0x000e620000002700 */
[----:B------:R-:W-:Y:S01]  /*0690*/  USHF.R.S32.HI UR9, URZ, 0x1f, UR15 ;  /* 0x0000001f3f097899 */ /* 0x000fe2000801140f */
[----:B------:R-:W-:Y:S01]  /*06a0*/  LEA.HI R12, R12, R0, RZ, 0x2 ;  /* 0x000000000c0c7211 */ /* 0x000fe200078f10ff */
[----:B------:R-:W-:Y:S01]  /*06b0*/  ULDC.64 UR6, c[0x0][0x1e0] ;  /* 0x0000780000067ab9 */ /* 0x000fe20000000a00 */
[----:B------:R-:W-:Y:S01]  /*06c0*/  IMAD.U32 R14, RZ, RZ, UR13 ;  /* 0x0000000dff0e7e24 */ /* 0x000fe2000f8e00ff */
[----:B------:R-:W-:Y:S01]  /*06d0*/  ULDC.U8 UR18, c[0x0][0x328] ;  /* 0x0000ca0000127ab9 */ /* 0x000fe20000000000 */
[----:B------:R-:W-:Y:S01]  /*06e0*/  LOP3.LUT R6, R12, 0xfffffffc, RZ, 0xc0, !PT ;  /* 0xfffffffc0c067812 */ /* 0x000fe200078ec0ff */
[----:B------:R-:W-:Y:S01]  /*06f0*/  UISETP.NE.AND UP2, UPT, UR18, URZ, UPT ;  /* 0x0000003f1200728c */ /* 0x000fe2000bf45270 */
[----:B------:R-:W-:Y:S01]  /*0700*/  SHF.R.S32.HI R12, RZ, 0x2, R12 ;  /* 0x00000002ff0c7819 */ /* 0x000fe2000001140c */
[----:B------:R-:W-:Y:S01]  /*0710*/  @UP0 UIMAD.WIDE.U32 UR22, UR12, UR4, URZ ;  /* 0x000000040c1602a5 */ /* 0x000fe2000f8e003f */
[----:B------:R-:W-:Y:S01]  /*0720*/  BSSY B0, `(.L_x_173) ;  /* 0x000003c000007945 */ /* 0x000fe20003800000 */
[----:B------:R-:W-:Y:S01]  /*0730*/  @!UP0 USHF.R.S32.HI UR11, URZ, 0x1f, UR10 ;  /* 0x0000001f3f0b8899 */ /* 0x000fe2000801140a */
[----:B------:R-:W-:Y:S01]  /*0740*/  IMAD.IADD R6, R0, 0x1, -R6 ;  /* 0x0000000100067824 */ /* 0x000fe200078e0a06 */
[----:B------:R-:W-:Y:S01]  /*0750*/  @UP0 UIMAD UR8, UR12, UR5, UR23 ;  /* 0x000000050c0802a4 */ /* 0x000fe2000f8e0217 */
[----:B------:R-:W-:Y:S01]  /*0760*/  SHF.R.S32.HI R13, RZ, 0x1f, R12 ;  /* 0x0000001fff0d7819 */ /* 0x000fe2000001140c */
[----:B------:R-:W-:Y:S01]  /*0770*/  @!UP0 UIMAD.WIDE.U32 UR20, UR10, UR6, URZ ;  /* 0x000000060a1482a5 */ /* 0x000fe2000f8e003f */
[----:B------:R-:W-:Y:S01]  /*0780*/  IMAD.SHL.U32 R0, R6, 0x8, RZ ;  /* 0x0000000806007824 */ /* 0x000fe200078e00ff */
[----:B------:R-:W-:-:S02]  /*0790*/  ULDC.64 UR4, c[0x0][0x1f0] ;  /* 0x00007c0000047ab9 */ /* 0x000fc40000000a00 */
[----:B------:R-:W-:Y:S01]  /*07a0*/  UIMAD UR4, UR9, UR4, URZ ;  /* 0x00000004090472a4 */ /* 0x000fe2000f8e023f */
[----:B------:R-:W-:Y:S01]  /*07b0*/  IMAD.WIDE R14, R14, 0x80, R12 ;  /* 0x000000800e0e7825 */ /* 0x000fe200078e020c */
[----:B------:R-:W-:Y:S01]  /*07c0*/  @!UP0 UIMAD UR9, UR11, UR6, URZ ;  /* 0x000000060b0982a4 */ /* 0x000fe2000f8e023f */
[----:B------:R-:W-:Y:S01]  /*07d0*/  ISETP.GE.AND P1, PT, R0, c[0x0][0x220], PT ;  /* 0x0000880000007a0c */ /* 0x000fe20003f26270 */
[----:B------:R-:W-:Y:S02]  /*07e0*/  UIMAD UR5, UR15, UR5, UR4 ;  /* 0x000000050f0572a4 */ /* 0x000fe4000f8e0204 */
[----:B------:R-:W-:Y:S02]  /*07f0*/  ULDC.U8 UR11, c[0x0][0x329] ;  /* 0x0000ca40000b7ab9 */ /* 0x000fe40000000000 */
[----:B------:R-:W-:Y:S02]  /*0800*/  UISETP.NE.AND UP1, UPT, UR11, URZ, UPT ;  /* 0x0000003f0b00728c */ /* 0x000fe4000bf25270 */
[----:B------:R-:W-:-:S02]  /*0810*/  @!UP0 UIMAD UR9, UR10, UR7, UR9 ;  /* 0x000000070a0982a4 */ /* 0x000fc4000f8e0209 */
[----:B------:R-:W-:Y:S02]  /*0820*/  UISETP.NE.OR UP3, UPT, UR11, URZ, !UP2 ;  /* 0x0000003f0b00728c */ /* 0x000fe4000d765670 */
[----:B------:R-:W-:Y:S02]  /*0830*/  ULDC UR7, c[0x0][0x214] ;  /* 0x0000850000077ab9 */ /* 0x000fe40000000800 */
[----:B------:R-:W-:Y:S02]  /*0840*/  ULDC UR6, c[0x0][0x234] ;  /* 0x00008d0000067ab9 */ /* 0x000fe40000000800 */
[----:B------:R-:W-:Y:S02]  /*0850*/  ULDC UR4, c[0x0][0x1c0] ;  /* 0x0000700000047ab9 */ /* 0x000fe40000000800 */
[----:B------:R-:W-:Y:S02]  /*0860*/  @UP1 ULDC UR11, c[0x0][0x210] ;  /* 0x00008400000b1ab9 */ /* 0x000fe40000000800 */
[----:B------:R-:W-:-:S02]  /*0870*/  @UP1 UIMAD UR11, UR11, UR7, URZ ;  /* 0x000000070b0b12a4 */ /* 0x000fc4000f8e023f */
[----:B------:R-:W-:Y:S02]  /*0880*/  @!UP1 USEL UR11, UR7, UR6, !UP2 ;  /* 0x00000006070b9287 */ /* 0x000fe4000d000000 */
[----:B------:R-:W-:Y:S02]  /*0890*/  @UP0 UMOV UR18, UR22 ;  /* 0x0000001600120c82 */ /* 0x000fe40008000000 */
[----:B------:R-:W-:Y:S02]  /*08a0*/  @UP1 UMOV UR22, 0x1 ;  /* 0x0000000100161882 */ /* 0x000fe40000000000 */
[----:B------:R-:W-:Y:S02]  /*08b0*/  @!UP1 UIMAD UR22, UR11, UR4, URZ ;  /* 0x000000040b1692a4 */ /* 0x000fe4000f8e023f */
[----:B------:R-:W-:Y:S02]  /*08c0*/  @!UP0 UMOV UR18, UR20 ;  /* 0x0000001400128c82 */ /* 0x000fe40008000000 */
[----:B------:R-:W-:Y:S01]  /*08d0*/  @!UP0 UIADD3 UR8, UR21, UR9, URZ ;  /* 0x0000000915088290 */ /* 0x000fe2000fffe03f */
[----:B------:R-:W-:Y:S01]  /*08e0*/  IADD3 R2, P0, R0, UR18, RZ ;  /* 0x0000001200027c10 */ /* 0x000fe2000ff1e0ff */
[----:B------:R-:W-:-:S02]  /*08f0*/  UIADD3 UR14, -UR19, UR14, URZ ;  /* 0x0000000e130e7290 */ /* 0x000fc4000fffe13f */
[----:B------:R-:W-:Y:S02]  /*0900*/  @!UP3 UIMAD UR20, UR10, UR7, URZ ;  /* 0x000000070a14b2a4 */ /* 0x000fe4000f8e023f */
[----:B------:R-:W-:Y:S01]  /*0910*/  UIMAD UR22, UR10, UR22, URZ ;  /* 0x000000160a1672a4 */ /* 0x000fe2000f8e023f */
[----:B------:R-:W-:Y:S01]  /*0920*/  LEA.HI.X.SX32 R3, R0, UR8, 0x1, P0 ;  /* 0x0000000800037c11 */ /* 0x000fe200080f0eff */
[----:B------:R-:W-:Y:S01]  /*0930*/  @!UP3 USEL UR20, UR20, UR12, !UP0 ;  /* 0x0000000c1414b287 */ /* 0x000fe2000c000000 */
[C---:B------:R-:W-:Y:S01]  /*0940*/  ISETP.GE.OR P0, PT, R12.reuse, UR14, P1 ;  /* 0x0000000e0c007c0c */ /* 0x040fe20008f06670 */
[----:B------:R-:W-:Y:S01]  /*0950*/  @UP1 ULDC UR23, c[0x0][0x210] ;  /* 0x0000840000171ab9 */ /* 0x000fe20000000800 */
[----:B------:R-:W-:Y:S01]  /*0960*/  ISETP.GE.AND P6, PT, R12, UR14, PT ;  /* 0x0000000e0c007c0c */ /* 0x000fe2000bfc6270 */
[----:B------:R-:W-:Y:S01]  /*0970*/  USEL UR22, UR22, URZ, UP3 ;  /* 0x0000003f16167287 */ /* 0x000fe20009800000 */
[----:B-1----:R-:W-:Y:S01]  /*0980*/  IMAD.WIDE.U32 R8, R8, c[0x0][0x1f0], R2 ;  /* 0x00007c0008087a25 */ /* 0x002fe200078e0002 */
[----:B------:R-:W-:-:S02]  /*0990*/  @!UP1 UMOV UR23, 0x1 ;  /* 0x0000000100179882 */ /* 0x000fc40000000000 */
[----:B------:R-:W-:Y:S02]  /*09a0*/  UIMAD UR19, UR19, UR23, URZ ;  /* 0x00000017131372a4 */ /* 0x000fe4000f8e023f */
[----:B------:R-:W-:Y:S01]  /*09b0*/  UIMAD UR22, UR15, UR11, UR22 ;  /* 0x0000000b0f1672a4 */ /* 0x000fe2000f8e0216 */
[----:B------:R-:W-:Y:S01]  /*09c0*/  IADD3 R11, R9, UR5, RZ ;  /* 0x00000005090b7c10 */ /* 0x000fe2000fffe0ff */
[----:B------:R-:W-:Y:S02]  /*09d0*/  UMOV UR24, URZ ;  /* 0x0000003f00187c82 */ /* 0x000fe40008000000 */
[----:B------:R-:W-:Y:S02]  /*09e0*/  @!UP3 UMOV UR24, UR20 ;  /* 0x000000140018bc82 */ /* 0x000fe40008000000 */
[----:B------:R-:W-:Y:S02]  /*09f0*/  UMOV UR25, URZ ;  /* 0x0000003f00197c82 */ /* 0x000fe40008000000 */
[----:B------:R-:W-:-:S02]  /*0a00*/  USHF.R.S32.HI UR4, URZ, 0x1f, UR19 ;  /* 0x0000001f3f047899 */ /* 0x000fc40008011413 */
[----:B------:R-:W-:Y:S02]  /*0a10*/  @!UP3 USHF.R.S32.HI UR25, URZ, 0x1f, UR20 ;  /* 0x0000001f3f19b899 */ /* 0x000fe40008011414 */
[----:B------:R-:W-:Y:S02]  /*0a20*/  USHF.R.S32.HI UR6, URZ, 0x1f, UR22 ;  /* 0x0000001f3f067899 */ /* 0x000fe40008011416 */
[----:B------:R-:W-:-:S04]  /*0a30*/  UIADD3 UR19, UP1, UP0, UR19, UR24, UR22 ;  /* 0x0000001813137290 */ /* 0x000fc8000f83e016 */
[----:B------:R-:W-:Y:S01]  /*0a40*/  UIADD3.X UR4, UR4, UR25, UR6, UP1, UP0 ;  /* 0x0000001904047290 */ /* 0x000fe20008fe0406 */
[----:B------:R-:W-:Y:S06]  /*0a50*/  @P0 BRA `(.L_x_174) ;  /* 0x0000008000000947 */ /* 0x000fec0003800000 */
        /* <DEDUP_REMOVED lines=8> */
.L_x_174:
[----:B------:R-:W-:Y:S05]  /*0ae0*/  BSYNC B0 ;  /* 0x0000000000007941 */ /* 0x000fea0003800000 */
.L_x_173:
[----:B-1----:R-:W-:Y:S01]  /*0af0*/  IADD3 R5, R12, 0x20, RZ ;  /* 0x000000200c057810 */ /* 0x002fe20007ffe0ff */
[----:B------:R-:W-:Y:S03]  /*0b00*/  BSSY B0, `(.L_x_175) ;  /* 0x000000f000007945 */ /* 0x000fe60003800000 */
[C---:B------:R-:W-:Y:S02]  /*0b10*/  ISETP.GE.OR P0, PT, R5.reuse, UR14, P1 ;  /* 0x0000000e05007c0c */ /* 0x040fe40008f06670 */
[----:B------:R-:W-:-:S11]  /*0b20*/  ISETP.GE.AND P5, PT, R5, UR14, PT ;  /* 0x0000000e05007c0c */ /* 0x000fd6000bfa6270 */
        /* <DEDUP_REMOVED lines=11> */
[----:B------:R1:W-:Y:S02]  /*0be0*/  STG.E.128 [R2.64], RZ ;  /* 0x000000ff02007986 */ /* 0x0003e4000c101d10 */
.L_x_176:
[----:B------:R-:W-:Y:S05]  /*0bf0*/  BSYNC B0 ;  /* 0x0000000000007941 */ /* 0x000fea0003800000 */
.L_x_175:
[----:B------:R-:W-:Y:S01]  /*0c00*/  IADD3 R4, R12, 0x40, RZ ;  /* 0x000000400c047810 */ /* 0x000fe20007ffe0ff */
[----:B------:R-:W-:Y:S03]  /*0c10*/  BSSY B0, `(.L_x_177) ;  /* 0x000000f000007945 */ /* 0x000fe60003800000 */
[C---:B------:R-:W-:Y:S02]  /*0c20*/  ISETP.GE.OR P0, PT, R4.reuse, UR14, P1 ;  /* 0x0000000e04007c0c */ /* 0x040fe40008f06670 */
[----:B------:R-:W-:-:S11]  /*0c30*/  ISETP.GE.AND P4, PT, R4, UR14, PT ;  /* 0x0000000e04007c0c */ /* 0x000fd6000bf86270 */
        /* <DEDUP_REMOVED lines=12> */
.L_x_178:
[----:B------:R-:W-:Y:S05]  /*0d00*/  BSYNC B0 ;  /* 0x0000000000007941 */ /* 0x000fea0003800000 */
.L_x_177:
[----:B-1----:R-:W-:Y:S01]  /*0d10*/  IADD3 R3, R12, 0x60, RZ ;  /* 0x000000600c037810 */ /* 0x002fe20007ffe0ff */
[----:B------:R-:W-:Y:S03]  /*0d20*/  BSSY B0, `(.L_x_179) ;  /* 0x000000e000007945 */ /* 0x000fe60003800000 */
[C---:B------:R-:W-:Y:S02]  /*0d30*/  ISETP.GE.OR P1, PT, R3.reuse, UR14, P1 ;  /* 0x0000000e03007c0c */ /* 0x040fe40008f26670 */
[----:B------:R-:W-:-:S11]  /*0d40*/  ISETP.GE.AND P0, PT, R3, UR14, PT ;  /* 0x0000000e03007c0c */ /* 0x000fd6000bf06270 */
        /* <DEDUP_REMOVED lines=11> */
.L_x_180:
[----:B------:R-:W-:Y:S05]  /*0e00*/  BSYNC B0 ;  /* 0x0000000000007941 */ /* 0x000fea0003800000 */
.L_x_179:
[C---:B------:R-:W-:Y:S02]  /*0e10*/  ISETP.NE.OR P6, PT, R6.reuse, RZ, P6 ;  /* 0x000000ff0600720c */ /* 0x040fe400037c5670 */
[C---:B------:R-:W-:Y:S02]  /*0e20*/  ISETP.NE.OR P5, PT, R6.reuse, RZ, P5 ;  /* 0x000000ff0600720c */ /* 0x040fe40002fa5670 */
[C---:B------:R-:W-:Y:S02]  /*0e30*/  ISETP.NE.OR P4, PT, R6.reuse, RZ, P4 ;  /* 0x000000ff0600720c */ /* 0x040fe40002785670 */
[----:B------:R-:W-:-:S07]  /*0e40*/  ISETP.NE.OR P0, PT, R6, RZ, P0 ;  /* 0x000000ff0600720c */ /* 0x000fce0000705670 */
[----:B------:R-:W-:Y:S02]  /*0e50*/  @!P6 IMAD R8, R12, UR23, RZ ;  /* 0x000000170c08ec24 */ /* 0x000fe4000f8e02ff */
[----:B------:R-:W-:Y:S02]  /*0e60*/  @!P5 IMAD R0, R5, UR23, RZ ;  /* 0x000000170500dc24 */ /* 0x000fe4000f8e02ff */
[----:B------:R-:W-:Y:S01]  /*0e70*/  @!P4 IMAD R4, R4, UR23, RZ ;  /* 0x000000170404cc24 */ /* 0x000fe2000f8e02ff */
[----:B------:R-:W-:Y:S02]  /*0e80*/  @!P6 IADD3 R7, P1, R8, UR19, RZ ;  /* 0x000000130807ec10 */ /* 0x000fe4000ff3e0ff */
[----:B------:R-:W-:Y:S02]  /*0e90*/  @!P5 IADD3 R2, P2, R0, UR19, RZ ;  /* 0x000000130002dc10 */ /* 0x000fe4000ff5e0ff */
[----:B------:R-:W-:Y:S02]  /*0ea0*/  @!P6 LEA.HI.X.SX32 R8, R8, UR4, 0x1, P1 ;  /* 0x000000040808ec11 */ /* 0x000fe400088f0eff */
[----:B------:R-:W-:-:S02]  /*0eb0*/  @!P6 LEA R12, P3, R7, c[0x0][0x200], 0x2 ;  /* 0x00008000070cea11 */ /* 0x000fc400078610ff */
[----:B------:R-:W-:Y:S02]  /*0ec0*/  @!P4 IADD3 R5, P1, R4, UR19, RZ ;  /* 0x000000130405cc10 */ /* 0x000fe4000ff3e0ff */
[----:B------:R-:W-:Y:S02]  /*0ed0*/  @!P5 LEA.HI.X.SX32 R0, R0, UR4, 0x1, P2 ;  /* 0x000000040000dc11 */ /* 0x000fe400090f0eff */
[----:B------:R-:W-:Y:S02]  /*0ee0*/  @!P6 LEA.HI.X R13, R7, c[0x0][0x204], R8, 0x2, P3 ;  /* 0x00008100070dea11 */ /* 0x000fe400018f1408 */
[----:B-1----:R-:W-:Y:S02]  /*0ef0*/  @!P5 LEA R10, P2, R2, c[0x0][0x200], 0x2 ;  /* 0x00008000020ada11 */ /* 0x002fe400078410ff */
[----:B------:R-:W-:Y:S02]  /*0f00*/  @!P4 LEA.HI.X.SX32 R4, R4, UR4, 0x1, P1 ;  /* 0x000000040404cc11 */ /* 0x000fe400088f0eff */
[----:B------:R-:W-:-:S02]  /*0f10*/  @!P4 LEA R8, P1, R5, c[0x0][0x200], 0x2 ;  /* 0x000080000508ca11 */ /* 0x000fc400078210ff */
[----:B------:R-:W-:Y:S01]  /*0f20*/  @!P5 LEA.HI.X R11, R2, c[0x0][0x204], R0, 0x2, P2 ;  /* 0x00008100020bda11 */ /* 0x000fe200010f1400 */
[----:B------:R-:W-:Y:S01]  /*0f30*/  @!P6 IMAD.MOV.U32 R0, RZ, RZ, 0x7f800000 ;  /* 0x7f800000ff00e424 */ /* 0x000fe200078e00ff */
[----:B------:R-:W-:Y:S01]  /*0f40*/  @!P4 LEA.HI.X R9, R5, c[0x0][0x204], R4, 0x2, P1 ;  /* 0x000081000509ca11 */ /* 0x000fe200008f1404 */
[----:B------:R-:W-:Y:S02]  /*0f50*/  @!P5 IMAD.MOV.U32 R4, RZ, RZ, 0x7f800000 ;  /* 0x7f800000ff04d424 */ /* 0x000fe400078e00ff */
[----:B------:R-:W-:Y:S01]  /*0f60*/  @!P4 IMAD.MOV.U32 R2, RZ, RZ, 0x7f800000 ;  /* 0x7f800000ff02c424 */ /* 0x000fe200078e00ff */
[----:B------:R1:W-:Y:S04]  /*0f70*/  @!P6 STG.E [R12.64], R0 ;  /* 0x000000000c00e986 */ /* 0x0003e8000c101910 */
[----:B------:R1:W-:Y:S04]  /*0f80*/  @!P5 STG.E [R10.64], R4 ;  /* 0x000000040a00d986 */ /* 0x0003e8000c101910 */
[----:B------:R1:W-:Y:S01]  /*0f90*/  @!P4 STG.E [R8.64], R2 ;  /* 0x000000020800c986 */ /* 0x0003e2000c101910 */
[----:B------:R-:W-:Y:S05]  /*0fa0*/  @P0 EXIT ;  /* 0x000000000000094d */ /* 0x000fea0003800000 */
[----:B-1----:R-:W-:-:S05]  /*0fb0*/  IMAD R0, R3, UR23, RZ ;  /* 0x0000001703007c24 */ /* 0x002fca000f8e02ff */
[----:B------:R-:W-:-:S04]  /*0fc0*/  IADD3 R2, P0, R0, UR19, RZ ;  /* 0x0000001300027c10 */ /* 0x000fc8000ff1e0ff */
[----:B------:R-:W-:Y:S02]  /*0fd0*/  LEA.HI.X.SX32 R0, R0, UR4, 0x1, P0 ;  /* 0x0000000400007c11 */ /* 0x000fe400080f0eff */
[----:B------:R-:W-:-:S04]  /*0fe0*/  LEA R4, P0, R2, c[0x0][0x200], 0x2 ;  /* 0x0000800002047a11 */ /* 0x000fc800078010ff */
[----:B------:R-:W-:Y:S01]  /*0ff0*/  LEA.HI.X R5, R2, c[0x0][0x204], R0, 0x2, P0 ;  /* 0x0000810002057a11 */ /* 0x000fe200000f1400 */
[----:B------:R-:W-:-:S05]  /*1000*/  IMAD.MOV.U32 R0, RZ, RZ, 0x7f800000 ;  /* 0x7f800000ff007424 */ /* 0x000fca00078e00ff */
[----:B------:R-:W-:Y:S01]  /*1010*/  STG.E [R4.64], R0 ;  /* 0x0000000004007986 */ /* 0x000fe2000c101910 */
[----:B------:R-:W-:Y:S05]  /*1020*/  EXIT ;  /* 0x000000000000794d */ /* 0x000fea0003800000 */
.L_x_172:
[----:B-1----:R-:W-:Y:S02]  /*1030*/  UISETP.NE.AND UP0, UPT, UR12, -0x1, UPT ;  /* 0xffffffff0c00788c */ /* 0x002fe4000bf05270 */
[----:B------:R-:W-:Y:S02]  /*1040*/  UISETP.NE.AND UP1, UPT, UR23, -0x1, UPT ;  /* 0xffffffff1700788c */ /* 0x000fe4000bf25270 */
[----:B------:R-:W-:Y:S02]  /*1050*/  ULDC.64 UR6, c[0x0][0x190] ;  /* 0x0000640000067ab9 */ /* 0x000fe40000000a00 */
[----:B------:R-:W-:Y:S02]  /*1060*/  ULDC.64 UR8, c[0x0][0x178] ;  /* 0x00005e0000087ab9 */ /* 0x000fe40000000a00 */
[----:B------:R-:W-:-:S03]  /*1070*/  PLOP3.LUT P0, PT, PT, PT, UP1, 0x80, 0x0 ;  /* 0x000000000000781c */ /* 0x000fc60003f0f018 */
[----:B------:R-:W-:Y:S02]  /*1080*/  @UP0 UIMAD.WIDE.U32 UR26, UR12, UR6, URZ ;  /* 0x000000060c1a02a5 */ /* 0x000fe4000f8e003f */
[----:B------:R-:W-:Y:S02]  /*1090*/  @!UP0 USHF.R.S32.HI UR21, URZ, 0x1f, UR10 ;  /* 0x0000001f3f158899 */ /* 0x000fe4000801140a */
[----:B------:R-:W-:Y:S02]  /*10a0*/  @UP1 UIADD3 UR22, UR20, UR23, URZ ;  /* 0x0000001714161290 */ /* 0x000fe4000fffe03f */
[----:B------:R-:W-:Y:S02]  /*10b0*/  @UP0 UIMAD UR18, UR12, UR7, UR27 ;  /* 0x000000070c1202a4 */ /* 0x000fe4000f8e021b */
[----:B------:R-:W-:Y:S02]  /*10c0*/  @!UP0 UIMAD UR21, UR21, UR8, URZ ;  /* 0x00000008151582a4 */ /* 0x000fe4000f8e023f */
[----:B------:R-:W-:-:S02]  /*10d0*/  ULDC.64 UR6, c[0x0][0x198] ;  /* 0x0000660000067ab9 */ /* 0x000fc40000000a00 */
[----:B------:R-:W-:Y:S02]  /*10e0*/  @!UP0 UIMAD.WIDE.U32 UR24, UR10, UR8, URZ ;  /* 0x000000080a1882a5 */ /* 0x000fe4000f8e003f */
[----:B------:R-:W-:Y:S02]  /*10f0*/  @UP1 UIMAD.WIDE.U32 UR28, UR22, UR6, URZ ;  /* 0x00000006161c12a5 */ /* 0x000fe4000f8e003f */
[----:B------:R-:W-:Y:S02]  /*1100*/  @!UP0 UIMAD UR9, UR10, UR9, UR21 ;  /* 0x000000090a0982a4 */ /* 0x000fe4000f8e0215 */
[----:B------:R-:W-:Y:S02]  /*1110*/  @UP1 UIMAD UR21, UR22, UR7, UR29 ;  /* 0x00000007161512a4 */ /* 0x000fe4000f8e021d */
[----:B------:R-:W-:Y:S02]  /*1120*/  @UP0 UMOV UR8, UR26 ;  /* 0x0000001a00080c82 */ /* 0x000fe40008000000 */
[----:B------:R-:W-:-:S02]  /*1130*/  @!UP0 UIADD3 UR18, UR25, UR9, URZ ;  /* 0x0000000919128290 */ /* 0x000fc4000fffe03f */
[----:B------:R-:W-:Y:S02]  /*1140*/  @!UP0 UMOV UR8, UR24 ;  /* 0x0000001800088c82 */ /* 0x000fe40008000000 */
[----:B------:R-:W-:Y:S01]  /*1150*/  @UP1 UMOV UR22, UR28 ;  /* 0x0000001c00161c82 */ /* 0x000fe20008000000 */
[----:B------:R-:W-:Y:S05]  /*1160*/  @P0 BRA `(.L_x_181) ;  /* 0x000000d000000947 */ /* 0x000fea0003800000 */
[----:B------:R-:W-:Y:S02]  /*1170*/  USHF.R.S32.HI UR21, URZ, 0x1f, UR20 ;  /* 0x0000001f3f157899 */ /* 0x000fe40008011414 */
[----:B------:R-:W-:Y:S02]  /*1180*/  ULDC.64 UR6, c[0x0][0x198] ;  /* 0x0000660000067ab9 */ /* 0x000fe40000000a00 */
[----:B------:R-:W-:Y:S02]  /*1190*/  UIMAD UR21, UR21, UR6, URZ ;  /* 0x00000006151572a4 */ /* 0x000fe4000f8e023f */
[----:B------:R-:W-:Y:S02]  /*11a0*/  UIMAD.WIDE.U32 UR24, UR20, UR6, URZ ;  /* 0x00000006141872a5 */ /* 0x000fe4000f8e003f */
[----:B------:R-:W-:-:S02]  /*11b0*/  UIMAD UR21, UR20, UR7, UR21 ;  /* 0x00000007141572a4 */ /* 0x000fc4000f8e0215 */
[----:B------:R-:W-:Y:S02]  /*11c0*/  USHF.R.S32.HI UR9, URZ, 0x1f, UR10 ;  /* 0x0000001f3f097899 */ /* 0x000fe4000801140a */
[----:B------:R-:W-:Y:S02]  /*11d0*/  UIADD3 UR25, UR25, UR21, URZ ;  /* 0x0000001519197290 */ /* 0x000fe4000fffe03f */
[----:B------:R-:W-:Y:S02]  /*11e0*/  ULDC.64 UR6, c[0x0][0x180] ;  /* 0x0000600000067ab9 */ /* 0x000fe40000000a00 */
[----:B------:R-:W-:Y:S02]  /*11f0*/  UIMAD UR9, UR9, UR6, URZ ;  /* 0x00000006090972a4 */ /* 0x000fe4000f8e023f */
[----:B------:R-:W-:Y:S02]  /*1200*/  UIMAD.WIDE.U32 UR24, UR10, UR6, UR24 ;  /* 0x000000060a1872a5 */ /* 0x000fe4000f8e0018 */
[----:B------:R-:W-:-:S04]  /*1210*/  UIMAD UR7, UR10, UR7, UR9 ;  /* 0x000000070a0772a4 */ /* 0x000fc8000f8e0209 */
[----:B------:R-:W-:Y:S02]  /*1220*/  UIADD3 UR21, UR25, UR7, URZ ;  /* 0x0000000719157290 */ /* 0x000fe4000fffe03f */
[----:B------:R-:W-:Y:S02]  /*1230*/  UMOV UR22, UR24 ;  /* 0x0000001800167c82 */ /* 0x000fe40008000000 */
.L_x_181:
[----:B------:R-:W-:Y:S01]  /*1240*/  IABS R4, c[0x0][0x1c8] ;  /* 0x0000720000047a13 */ /* 0x000fe20000000000 */
[----:B------:R-:W1:Y:S01]  /*1250*/  S2R R2, SR_CTAID.Z ;  /* 0x0000000000027919 */ /* 0x000e620000002700 */
[----:B------:R-:W-:Y:S02]  /*1260*/  ULDC UR6, c[0x0][0x1c8] ;  /* 0x0000720000067ab9 */ /* 0x000fe40000000800 */
[----:B------:R-:W2:Y:S01]  /*1270*/  I2F.RP R6, R4 ;  /* 0x0000000400067306 */ /* 0x000ea20000209400 */
[----:B------:R-:W-:Y:S02]  /*1280*/  ULOP3.LUT UR6, UR15, UR6, URZ, 0x3c, !UPT ;  /* 0x000000060f067292 */ /* 0x000fe4000f8e3c3f */
[----:B------:R-:W-:Y:S02]  /*1290*/  @UP1 UIADD3 UR23, UR20, UR23, URZ ;  /* 0x0000001714171290 */ /* 0x000fe4000fffe03f */
[----:B------:R-:W-:-:S02]  /*12a0*/  USHF.R.S32.HI UR9, URZ, 0x1f, UR15 ;  /* 0x0000001f3f097899 */ /* 0x000fc4000801140f */
[----:B------:R-:W-:Y:S01]  /*12b0*/  ISETP.LE.AND P1, PT, RZ, UR6, PT ;  /* 0x00000006ff007c0c */ /* 0x000fe2000bf23270 */
[----:B------:R-:W-:Y:S02]  /*12c0*/  ULDC.64 UR6, c[0x0][0x1a0] ;  /* 0x0000680000067ab9 */ /* 0x000fe40000000a00 */
[----:B------:R-:W-:-:S04]  /*12d0*/  @UP1 UIMAD.WIDE.U32 UR24, UR23, UR6, URZ ;  /* 0x00000006171812a5 */ /* 0x000fc8000f8e003f */
[----:B------:R-:W-:Y:S01]  /*12e0*/  @UP1 UIMAD UR23, UR23, UR7, UR25 ;  /* 0x00000007171712a4 */ /* 0x000fe2000f8e0219 */
[----:B--2---:R-:W2:Y:S01]  /*12f0*/  MUFU.RCP R6, R6 ;  /* 0x0000000600067308 */ /* 0x004ea20000001000 */
[----:B-1----:R-:W-:Y:S02]  /*1300*/  IABS R2, R2 ;  /* 0x0000000200027213 */ /* 0x002fe40000000000 */
[----:B--2---:R-:W-:-:S05]  /*1310*/  IADD3 R6, R6, 0xffffffe, RZ ;  /* 0x0ffffffe06067810 */ /* 0x004fca0007ffe0ff */
[----:B------:R-:W1:Y:S02]  /*1320*/  F2I.FTZ.U32.TRUNC.NTZ R7, R6 ;  /* 0x0000000600077305 */ /* 0x000e64000021f000 */
[----:B-1----:R-:W-:Y:S02]  /*1330*/  IMAD.MOV R3, RZ, RZ, -R7 ;  /* 0x000000ffff037224 */ /* 0x002fe400078e0a07 */
[----:B------:R-:W-:Y:S02]  /*1340*/  IMAD.MOV.U32 R6, RZ, RZ, RZ ;  /* 0x000000ffff067224 */ /* 0x000fe400078e00ff */
[----:B------:R-:W-:-:S04]  /*1350*/  IMAD R3, R3, R4, RZ ;  /* 0x0000000403037224 */ /* 0x000fc800078e02ff */
[----:B------:R-:W-:-:S04]  /*1360*/  IMAD.HI.U32 R6, R7, R3, R6 ;  /* 0x0000000307067227 */ /* 0x000fc800078e0006 */
[----:B------:R-:W-:-:S04]  /*1370*/  IMAD.MOV.U32 R3, RZ, RZ, R2 ;  /* 0x000000ffff037224 */ /* 0x000fc800078e0002 */
[----:B------:R-:W-:-:S04]  /*1380*/  IMAD.HI.U32 R180, R6, R3, RZ ;  /* 0x0000000306b47227 */ /* 0x000fc800078e00ff */
[----:B------:R-:W-:-:S04]  /*1390*/  IMAD.MOV R2, RZ, RZ, -R180 ;  /* 0x000000ffff027224 */ /* 0x000fc800078e0ab4 */
[----:B------:R-:W-:-:S05]  /*13a0*/  IMAD R2, R4, R2, R3 ;  /* 0x0000000204027224 */ /* 0x000fca00078e0203 */
[----:B------:R-:W-:-:S13]  /*13b0*/  ISETP.GT.U32.AND P2, PT, R4, R2, PT ;  /* 0x000000020400720c */ /* 0x000fda0003f44070 */
[----:B------:R-:W-:Y:S01]  /*13c0*/  @!P2 IMAD.IADD R2, R2, 0x1, -R4 ;  /* 0x000000010202a824 */ /* 0x000fe200078e0a04 */
[----:B------:R-:W-:Y:S02]  /*13d0*/  @!P2 IADD3 R180, R180, 0x1, RZ ;  /* 0x00000001b4b4a810 */ /* 0x000fe40007ffe0ff */
[----:B------:R-:W-:Y:S02]  /*13e0*/  ISETP.NE.AND P2, PT, RZ, c[0x0][0x1c8], PT ;  /* 0x00007200ff007a0c */ /* 0x000fe40003f45270 */
[----:B------:R-:W-:-:S13]  /*13f0*/  ISETP.GE.U32.AND P3, PT, R2, R4, PT ;  /* 0x000000040200720c */ /* 0x000fda0003f66070 */
[----:B------:R-:W-:-:S05]  /*1400*/  @P3 IADD3 R180, R180, 0x1, RZ ;  /* 0x00000001b4b43810 */ /* 0x000fca0007ffe0ff */
[----:B------:R-:W-:Y:S01]  /*1410*/  @!P1 IMAD.MOV R180, RZ, RZ, -R180 ;  /* 0x000000ffffb49224 */ /* 0x000fe200078e0ab4 */
[----:B------:R-:W-:Y:S01]  /*1420*/  @!P2 LOP3.LUT R180, RZ, c[0x0][0x1c8], RZ, 0x33, !PT ;  /* 0x00007200ffb4aa12 */ /* 0x000fe200078e33ff */
[----:B------:R-:W-:Y:S05]  /*1430*/  @P0 BRA `(.L_x_182) ;  /* 0x000000c000000947 */ /* 0x000fea0003800000 */
[----:B------:R-:W-:Y:S02]  /*1440*/  USHF.R.S32.HI UR23, URZ, 0x1f, UR20 ;  /* 0x0000001f3f177899 */ /* 0x000fe40008011414 */
[----:B------:R-:W-:Y:S02]  /*1450*/  ULDC.64 UR6, c[0x0][0x1a0] ;  /* 0x0000680000067ab9 */ /* 0x000fe40000000a00 */
[----:B------:R-:W-:Y:S02]  /*1460*/  UIMAD UR23, UR23, UR6, URZ ;  /* 0x00000006171772a4 */ /* 0x000fe4000f8e023f */
[----:B------:R-:W-:Y:S02]  /*1470*/  UIMAD.WIDE.U32 UR24, UR20, UR6, URZ ;  /* 0x00000006141872a5 */ /* 0x000fe4000f8e003f */
[----:B------:R-:W-:-:S02]  /*1480*/  UIMAD UR23, UR20, UR7, UR23 ;  /* 0x00000007141772a4 */ /* 0x000fc4000f8e0217 */
[----:B------:R-:W-:Y:S02]  /*1490*/  USHF.R.S32.HI UR20, URZ, 0x1f, UR10 ;  /* 0x0000001f3f147899 */ /* 0x000fe4000801140a */
[----:B------:R-:W-:Y:S02]  /*14a0*/  ULDC.64 UR6, c[0x0][0x188] ;  /* 0x0000620000067ab9 */ /* 0x000fe40000000a00 */
[----:B------:R-:W-:Y:S02]  /*14b0*/  UIADD3 UR25, UR25, UR23, URZ ;  /* 0x0000001719197290 */ /* 0x000fe4000fffe03f */
[----:B------:R-:W-:Y:S02]  /*14c0*/  UIMAD UR20, UR20, UR6, URZ ;  /* 0x00000006141472a4 */ /* 0x000fe4000f8e023f */
[----:B------:R-:W-:Y:S02]  /*14d0*/  UIMAD.WIDE.U32 UR24, UR10, UR6, UR24 ;  /* 0x000000060a1872a5 */ /* 0x000fe4000f8e0018 */
[----:B------:R-:W-:-:S04]  /*14e0*/  UIMAD UR7, UR10, UR7, UR20 ;  /* 0x000000070a0772a4 */ /* 0x000fc8000f8e0214 */
[----:B------:R-:W-:Y:S02]  /*14f0*/  UIADD3 UR23, UR25, UR7, URZ ;  /* 0x0000000719177290 */ /* 0x000fe4000fffe03f */
.L_x_182:
[----:B------:R-:W-:Y:S01]  /*1500*/  SHF.R.S32.HI R14, RZ, 0x1f, R0 ;  /* 0x0000001fff0e7819 */ /* 0x000fe20000011400 */
[----:B------:R-:W1:Y:S01]  /*1510*/  S2R R12, SR_CTAID.Z ;  /* 0x00000000000c7919 */ /* 0x000e620000002700 */
[----:B------:R-:W-:Y:S01]  /*1520*/  UIADD3 UR10, -UR19, UR14, URZ ;  /* 0x0000000e130a7290 */ /* 0x000fe2000fffe13f */
[----:B------:R-:W-:Y:S01]  /*1530*/  IMAD.U32 R20, RZ, RZ, UR13 ;  /* 0x0000000dff147e24 */ /* 0x000fe2000f8e00ff */
[CC--:B------:R-:W-:Y:S01]  /*1540*/  LEA.HI R219, R14.reuse, R0.reuse, RZ, 0x2 ;  /* 0x000000000edb7211 */ /* 0x0c0fe200078f10ff */
[----:B------:R-:W-:Y:S01]  /*1550*/  ULDC.64 UR6, c[0x0][0x1a8] ;  /* 0x00006a0000067ab9 */ /* 0x000fe20000000a00 */
[-C--:B------:R-:W-:Y:S01]  /*1560*/  LEA.HI R16, R14, R0.reuse, RZ, 0x3 ;  /* 0x000000000e107211 */ /* 0x080fe200078f18ff */
[----:B------:R-:W-:Y:S01]  /*1570*/  UIMAD UR6, UR9, UR6, URZ ;  /* 0x00000006090672a4 */ /* 0x000fe2000f8e023f */
[----:B------:R-:W-:Y:S01]  /*1580*/  LOP3.LUT R232, R219, 0xfffffffc, RZ, 0xc0, !PT ;  /* 0xfffffffcdbe87812 */ /* 0x000fe200078ec0ff */
[----:B------:R-:W-:Y:S01]  /*1590*/  BSSY B0, `(.L_x_183) ;  /* 0x000002d000007945 */ /* 0x000fe20003800000 */
[----:B------:R-:W-:Y:S01]  /*15a0*/  SHF.R.S32.HI R15, RZ, 0x3, R16 ;  /* 0x00000003ff0f7819 */ /* 0x000fe20000011410 */
[----:B------:R-:W-:Y:S01]  /*15b0*/  UIMAD UR6, UR15, UR7, UR6 ;  /* 0x000000070f0672a4 */ /* 0x000fe2000f8e0206 */
[----:B------:R-:W-:Y:S01]  /*15c0*/  SHF.R.S32.HI R18, RZ, 0x2, R219 ;  /* 0x00000002ff127819 */ /* 0x000fe200000114db */
[----:B------:R-:W-:Y:S01]  /*15d0*/  IMAD.IADD R232, R0, 0x1, -R232 ;  /* 0x0000000100e87824 */ /* 0x000fe200078e0ae8 */
[----:B------:R-:W-:Y:S01]  /*15e0*/  LEA.HI R10, R14, R0, RZ, 0x5 ;  /* 0x000000000e0a7211 */ /* 0x000fe200078f28ff */
[----:B------:R-:W-:Y:S01]  /*15f0*/  IMAD.SHL.U32 R2, R15, 0x40, RZ ;  /* 0x000000400f027824 */ /* 0x000fe200078e00ff */
[----:B------:R-:W-:Y:S01]  /*1600*/  LEA.HI R219, R219, R18, RZ, 0x1 ;  /* 0x00000012dbdb7211 */ /* 0x000fe200078f08ff */
[----:B------:R-:W-:Y:S01]  /*1610*/  IMAD.SHL.U32 R232, R232, 0x8, RZ ;  /* 0x00000008e8e87824 */ /* 0x000fe200078e00ff */
[----:B------:R-:W-:-:S02]  /*1620*/  SHF.R.S32.HI R8, RZ, 0x5, R10 ;  /* 0x00000005ff087819 */ /* 0x000fc4000001140a */
[----:B------:R-:W-:Y:S02]  /*1630*/  LOP3.LUT R2, R2, 0xc0, RZ, 0xc0, !PT ;  /* 0x000000c002027812 */ /* 0x000fe400078ec0ff */
[--C-:B------:R-:W-:Y:S02]  /*1640*/  SHF.R.S32.HI R233, RZ, 0x1f, R232.reuse ;  /* 0x0000001fffe97819 */ /* 0x100fe400000114e8 */
[----:B------:R-:W-:Y:S02]  /*1650*/  IADD3 R4, P0, R232, UR8, RZ ;  /* 0x00000008e8047c10 */ /* 0x000fe4000ff1e0ff */
[----:B------:R-:W-:Y:S02]  /*1660*/  LOP3.LUT R219, R219, 0x7fffffe, RZ, 0xc0, !PT ;  /* 0x07fffffedbdb7812 */ /* 0x000fe400078ec0ff */
[----:B------:R-:W-:Y:S02]  /*1670*/  IADD3.X R5, R233, UR18, RZ, P0, !PT ;  /* 0x00000012e9057c10 */ /* 0x000fe400087fe4ff */
[C---:B------:R-:W-:Y:S01]  /*1680*/  ISETP.GE.AND P0, PT, R18.reuse, UR10, PT ;  /* 0x0000000a12007c0c */ /* 0x040fe2000bf06270 */
[----:B------:R-:W-:Y:S01]  /*1690*/  IMAD.IADD R219, R18, 0x1, -R219 ;  /* 0x0000000112db7824 */ /* 0x000fe200078e0adb */
[----:B------:R-:W-:Y:S01]  /*16a0*/  LOP3.LUT R3, R2, 0x18, R232, 0xf8, !PT ;  /* 0x0000001802037812 */ /* 0x000fe200078ef8e8 */
[----:B-1----:R-:W-:Y:S01]  /*16b0*/  IMAD.WIDE.U32 R12, R12, c[0x0][0x1a8], R4 ;  /* 0x00006a000c0c7a25 */ /* 0x002fe200078e0004 */
[----:B------:R-:W-:-:S02]  /*16c0*/  SHF.R.U32.HI R2, RZ, 0x3, R2 ;  /* 0x00000003ff027819 */ /* 0x000fc40000011602 */
[--C-:B------:R-:W-:Y:S01]  /*16d0*/  SHF.R.S32.HI R19, RZ, 0x1f, R18.reuse ;  /* 0x0000001fff137819 */ /* 0x100fe20000011412 */
[----:B------:R-:W-:Y:S01]  /*16e0*/  IMAD R219, R8, 0x8, R219 ;  /* 0x0000000808db7824 */ /* 0x000fe200078e02db */
[----:B------:R-:W-:Y:S02]  /*16f0*/  LOP3.LUT R2, R3, R2, RZ, 0x3c, !PT ;  /* 0x0000000203027212 */ /* 0x000fe400078e3cff */
[----:B------:R-:W-:Y:S01]  /*1700*/  IADD3 R5, R13, UR6, RZ ;  /* 0x000000060d057c10 */ /* 0x000fe2000fffe0ff */
[----:B------:R-:W-:Y:S01]  /*1710*/  IMAD.WIDE R20, R20, 0x80, R18 ;  /* 0x0000008014147825 */ /* 0x000fe200078e0212 */
[----:B------:R-:W-:-:S03]  /*1720*/  SHF.R.S32.HI R182, RZ, 0x1f, R180 ;  /* 0x0000001fffb67819 */ /* 0x000fc600000114b4 */
[----:B------:R-:W-:-:S04]  /*1730*/  IMAD.U32 R219, R219, 0x20, R2 ;  /* 0x00000020dbdb7824 */ /* 0x000fc800078e0002 */
[----:B------:R-:W-:Y:S01]  /*1740*/  IMAD.SHL.U32 R219, R219, 0x2, RZ ;  /* 0x00000002dbdb7824 */ /* 0x000fe200078e00ff */
        /* <DEDUP_REMOVED lines=17> */
.L_x_184:
[----:B------:R-:W-:Y:S05]  /*1860*/  BSYNC B0 ;  /* 0x0000000000007941 */ /* 0x000fea0003800000 */
.L_x_183:
[----:B------:R-:W-:Y:S01]  /*1870*/  IADD3 R7, R18, 0x20, RZ ;  /* 0x0000002012077810 */ /* 0x000fe20007ffe0ff */
[----:B------:R-:W-:Y:S03]  /*1880*/  BSSY B0, `(.L_x_185) ;  /* 0x0000014000007945 */ /* 0x000fe60003800000 */
[----:B------:R-:W-:-:S13]  /*1890*/  ISETP.GE.AND P0, PT, R7, UR10, PT ;  /* 0x0000000a07007c0c */ /* 0x000fda000bf06270 */
[----:B------:R-:W-:Y:S05]  /*18a0*/  @P0 BRA `(.L_x_186) ;  /* 0x0000011000000947 */ /* 0x000fea0003800000 */
[----:B------:R-:W-:-:S13]  /*18b0*/  ISETP.GE.AND P0, PT, R232, c[0x0][0x220], PT ;  /* 0x00008800e8007a0c */ /* 0x000fda0003f06270 */
[----:B------:R3:W-:Y:S01]  /*18c0*/  @P0 STS.128 [R219+0x800], RZ ;  /* 0x000800ffdb000388 */ /* 0x0007e20000000c00 */
[----:B------:R-:W-:Y:S05]  /*18d0*/  @P0 BRA `(.L_x_186) ;  /* 0x000000e000000947 */ /* 0x000fea0003800000 */
[----:B------:R-:W-:Y:S01]  /*18e0*/  IADD3 R3, P0, R20, 0x20, RZ ;  /* 0x0000002014037810 */ /* 0x000fe20007f1e0ff */
[----:B--2---:R-:W-:Y:S01]  /*18f0*/  IMAD.MOV.U32 R22, RZ, RZ, R12 ;  /* 0x000000ffff167224 */ /* 0x004fe200078e000c */
        /* <DEDUP_REMOVED lines=12> */
.L_x_186:
[----:B------:R-:W-:Y:S05]  /*19c0*/  BSYNC B0 ;  /* 0x0000000000007941 */ /* 0x000fea0003800000 */
.L_x_185:
        /* <DEDUP_REMOVED lines=21> */
.L_x_188:
[----:B------:R-:W-:Y:S05]  /*1b20*/  BSYNC B0 ;  /* 0x0000000000007941 */ /* 0x000fea0003800000 */
.L_x_187:
[----:B------:R-:W-:Y:S01]  /*1b30*/  IADD3 R3, R18, 0x60, RZ ;  /* 0x0000006012037810 */ /* 0x000fe20007ffe0ff */
[----:B------:R-:W-:Y:S01]  /*1b40*/  UMOV UR18, 0x7 ;  /* 0x0000000700127882 */ /* 0x000fe20000000000 */
[----:B------:R-:W-:Y:S01]  /*1b50*/  BSSY B0, `(.L_x_189) ;  /* 0x0000016000007945 */ /* 0x000fe20003800000 */
[----:B------:R-:W-:Y:S01]  /*1b60*/  ULDC.64 UR8, c[0x0][0x198] ;  /* 0x0000660000087ab9 */ /* 0x000fe20000000a00 */
[----:B------:R-:W-:Y:S01]  /*1b70*/  ISETP.GE.AND P0, PT, R3, UR10, PT ;  /* 0x0000000a03007c0c */ /* 0x000fe2000bf06270 */
[----:B------:R-:W-:Y:S02]  /*1b80*/  USHF.L.U64.HI UR9, UR8, UR18, UR9 ;  /* 0x0000001208097299 */ /* 0x000fe40008010209 */
[----:B------:R-:W-:-:S10]  /*1b90*/  USHF.L.U32 UR25, UR8, 0x7, URZ ;  /* 0x0000000708197899 */ /* 0x000fd4000800063f */
        /* <DEDUP_REMOVED lines=17> */
.L_x_190:
[----:B------:R-:W-:Y:S05]  /*1cb0*/  BSYNC B0 ;  /* 0x0000000000007941 */ /* 0x000fea0003800000 */
.L_x_189:
[-C--:B------:R-:W-:Y:S01]  /*1cc0*/  LEA.HI R14, R14, R0.reuse, RZ, 0x4 ;  /* 0x000000000e0e7211 */ /* 0x080fe200078f20ff */
[C---:B-1----:R-:W-:Y:S01]  /*1cd0*/  IMAD R5, R19.reuse, c[0x0][0x198], RZ ;  /* 0x0000660013057a24 */ /* 0x042fe200078e02ff */
[----:B------:R-:W-:Y:S01]  /*1ce0*/  LOP3.LUT R10, R10, 0xffffffe0, RZ, 0xc0, !PT ;  /* 0xffffffe00a0a7812 */ /* 0x000fe200078ec0ff */
[--C-:B--2---:R-:W-:Y:S01]  /*1cf0*/  IMAD.WIDE.U32 R22, R18, c[0x0][0x198], R232.reuse ;  /* 0x0000660012167a25 */ /* 0x104fe200078e00e8 */
[----:B------:R-:W-:Y:S01]  /*1d00*/  LOP3.LUT R13, R14, 0xfffffff0, RZ, 0xc0, !PT ;  /* 0xfffffff00e0d7812 */ /* 0x000fe200078ec0ff */
[----:B------:R-:W-:Y:S01]  /*1d10*/  BSSY B0, `(.L_x_191) ;  /* 0x0000032000007945 */ /* 0x000fe20003800000 */
[----:B------:R-:W-:Y:S01]  /*1d20*/  IADD3 R10, -R10, R0, RZ ;  /* 0x000000000a0a7210 */ /* 0x000fe20007ffe1ff */
[----:B------:R-:W-:Y:S01]  /*1d30*/  IMAD R2, R19, c[0x0][0x1a0], RZ ;  /* 0x0000680013027a24 */ /* 0x000fe200078e02ff */
[----:B------:R-:W-:Y:S01]  /*1d40*/  IADD3 R220, P1, R22, UR22, RZ ;  /* 0x0000001616dc7c10 */ /* 0x000fe2000ff3e0ff */
[----:B------:R-:W-:Y:S01]  /*1d50*/  IMAD.WIDE.U32 R20, R18, c[0x0][0x1a0], R232 ;  /* 0x0000680012147a25 */ /* 0x000fe200078e00e8 */
[----:B------:R-:W-:-:S03]  /*1d60*/  UIADD3 UR22, UR5, -0x1, URZ ;  /* 0xffffffff05167890 */ /* 0x000fc6000fffe03f */
[----:B------:R-:W-:Y:S01]  /*1d70*/  IMAD.IADD R13, R0, 0x1, -R13 ;  /* 0x00000001000d7824 */ /* 0x000fe200078e0a0d */
[----:B------:R-:W-:Y:S01]  /*1d80*/  IADD3 R4, P0, R20, UR24, RZ ;  /* 0x0000001814047c10 */ /* 0x000fe2000ff1e0ff */
[C---:B------:R-:W-:Y:S01]  /*1d90*/  IMAD R5, R18.reuse, c[0x0][0x19c], R5 ;  /* 0x0000670012057a24 */ /* 0x040fe200078e0205 */
[----:B------:R-:W-:Y:S01]  /*1da0*/  USHF.R.S32.HI UR20, URZ, 0x1f, UR22 ;  /* 0x0000001f3f147899 */ /* 0x000fe20008011416 */
[----:B------:R-:W-:Y:S01]  /*1db0*/  IMAD R2, R18, c[0x0][0x1a4], R2 ;  /* 0x0000690012027a24 */ /* 0x000fe200078e0202 */
[----:B------:R-:W-:Y:S01]  /*1dc0*/  LEA.HI R12, R13, R13, RZ, 0x1 ;  /* 0x0000000d0d0c7211 */ /* 0x000fe200078f08ff */
[----:B------:R-:W-:Y:S01]  /*1dd0*/  IMAD R230, R182, c[0x0][0x1b0], RZ ;  /* 0x00006c00b6e67a24 */ /* 0x000fe200078e02ff */
[----:B------:R-:W-:Y:S01]  /*1de0*/  IADD3.X R221, R23, UR21, R5, P1, !PT ;  /* 0x0000001517dd7c10 */ /* 0x000fe20008ffe405 */
[----:B------:R-:W-:Y:S01]  /*1df0*/  UIMAD UR21, UR22, -0x80, UR4 ;  /* 0xffffff80161578a4 */ /* 0x000fe2000f8e0204 */
[----:B------:R-:W-:Y:S01]  /*1e00*/  IADD3.X R5, R21, UR23, R2, P0, !PT ;  /* 0x0000001715057c10 */ /* 0x000fe200087fe402 */
[C---:B------:R-:W-:Y:S01]  /*1e10*/  IMAD R230, R180.reuse, c[0x0][0x1b4], R230 ;  /* 0x00006d00b4e67a24 */ /* 0x040fe200078e02e6 */
[----:B------:R-:W-:Y:S01]  /*1e20*/  SHF.R.S32.HI R2, RZ, 0x1, R12 ;  /* 0x00000001ff027819 */ /* 0x000fe2000001140c */
[----:B------:R-:W-:Y:S01]  /*1e30*/  IMAD.WIDE.U32 R220, R180, c[0x0][0x1b0], R220 ;  /* 0x00006c00b4dc7a25 */ /* 0x000fe200078e00dc */
[----:B------:R-:W-:Y:S01]  /*1e40*/  SHF.R.S32.HI R11, RZ, 0x1f, R12 ;  /* 0x0000001fff0b7819 */ /* 0x000fe2000001140c */
[----:B------:R-:W-:Y:S01]  /*1e50*/  UIMAD UR6, UR9, UR22, URZ ;  /* 0x00000016090672a4 */ /* 0x000fe2000f8e023f */
[----:B------:R-:W-:Y:S01]  /*1e60*/  ISETP.GE.AND P0, PT, R18, UR21, PT ;  /* 0x0000001512007c0c */ /* 0x000fe2000bf06270 */
[----:B------:R-:W-:Y:S01]  /*1e70*/  IMAD R182, R182, c[0x0][0x1b8], RZ ;  /* 0x00006e00b6b67a24 */ /* 0x000fe200078e02ff */
[----:B------:R-:W-:Y:S01]  /*1e80*/  LEA.HI R11, R11, R2, RZ, 0x2 ;  /* 0x000000020b0b7211 */ /* 0x000fe200078f10ff */
[----:B------:R-:W-:Y:S01]  /*1e90*/  UIMAD UR6, UR20, UR25, UR6 ;  /* 0x00000019140672a4 */ /* 0x000fe2000f8e0206 */
[----:B------:R-:W-:Y:S01]  /*1ea0*/  IADD3 R231, R221, R230, RZ ;  /* 0x000000e6dde77210 */ /* 0x000fe20007ffe0ff */
[----:B------:R-:W-:Y:S01]  /*1eb0*/  IMAD.MOV.U32 R230, RZ, RZ, R220 ;  /* 0x000000ffffe67224 */ /* 0x000fe200078e00dc */
[----:B------:R-:W-:Y:S01]  /*1ec0*/  LOP3.LUT R11, R11, 0xfffffffc, RZ, 0xc0, !PT ;  /* 0xfffffffc0b0b7812 */ /* 0x000fe200078ec0ff */
[C---:B------:R-:W-:Y:S01]  /*1ed0*/  IMAD R182, R180.reuse, c[0x0][0x1bc], R182 ;  /* 0x00006f00b4b67a24 */ /* 0x040fe200078e02b6 */
[----:B------:R-:W-:Y:S01]  /*1ee0*/  MOV R20, UR22 ;  /* 0x0000001600147c02 */ /* 0x000fe20008000f00 */
[----:B------:R-:W-:-:S04]  /*1ef0*/  IMAD.WIDE.U32 R180, R180, c[0x0][0x1b8], R4 ;  /* 0x00006e00b4b47a25 */ /* 0x000fc800078e0004 */
[----:B------:R-:W-:Y:S02]  /*1f00*/  IMAD.IADD R11, R2, 0x1, -R11 ;  /* 0x00000001020b7824 */ /* 0x000fe400078e0a0b */
[----:B------:R-:W-:-:S03]  /*1f10*/  IMAD.WIDE.U32 R20, R20, UR25, R230 ;  /* 0x0000001914147c25 */ /* 0x000fc6000f8e00e6 */
[----:B------:R-:W-:Y:S01]  /*1f20*/  LOP3.LUT P1, RZ, R11, 0x2, RZ, 0xc0, !PT ;  /* 0x000000020bff7812 */ /* 0x000fe2000782c0ff */
[----:B------:R-:W-:Y:S01]  /*1f30*/  IMAD.MOV.U32 R4, RZ, RZ, 0x10 ;  /* 0x00000010ff047424 */ /* 0x000fe200078e00ff */
[----:B------:R-:W-:Y:S01]  /*1f40*/  IADD3 R23, R21, UR6, RZ ;  /* 0x0000000615177c10 */ /* 0x000fe2000fffe0ff */
[----:B------:R-:W-:-:S03]  /*1f50*/  IMAD.IADD R183, R181, 0x1, R182 ;  /* 0x00000001b5b77824 */ /* 0x000fc600078e02b6 */
[----:B------:R-:W-:Y:S01]  /*1f60*/  SEL R4, R4, 0xfffffff0, !P1 ;  /* 0xfffffff004047807 */ /* 0x000fe20004800000 */
        /* <DEDUP_REMOVED lines=12> */
.L_x_192:
[----:B------:R-:W-:Y:S05]  /*2030*/  BSYNC B0 ;  /* 0x0000000000007941 */ /* 0x000fea0003800000 */
.L_x_191:
[----:B------:R-:W-:Y:S01]  /*2040*/  ISETP.GE.AND P0, PT, R7, UR21, PT ;  /* 0x0000001507007c0c */ /* 0x000fe2000bf06270 */
[----:B------:R-:W-:Y:S01]  /*2050*/  UMOV UR23, 0x5 ;  /* 0x0000000500177882 */ /* 0x000fe20000000000 */
[----:B------:R-:W-:Y:S01]  /*2060*/  BSSY B0, `(.L_x_193) ;  /* 0x0000010000007945 */ /* 0x000fe20003800000 */
[----:B------:R-:W-:Y:S02]  /*2070*/  ULDC UR9, c[0x0][0x19c] ;  /* 0x0000670000097ab9 */ /* 0x000fe40000000800 */
[----:B------:R-:W-:Y:S02]  /*2080*/  USHF.L.U32 UR15, UR8, 0x5, URZ ;  /* 0x00000005080f7899 */ /* 0x000fe4000800063f */
[----:B------:R-:W-:-:S06]  /*2090*/  USHF.L.U64.HI UR9, UR8, UR23, UR9 ;  /* 0x0000001708097299 */ /* 0x000fcc0008010209 */
[----:B------:R-:W-:Y:S05]  /*20a0*/  @P0 BRA `(.L_x_194) ;  /* 0x000000b000000947 */ /* 0x000fea0003800000 */
[----:B------:R-:W-:-:S13]  /*20b0*/  ISETP.GE.AND P0, PT, R232, c[0x0][0x220], PT ;  /* 0x00008800e8007a0c */ /* 0x000fda0003f06270 */
[----:B------:R1:W-:Y:S01]  /*20c0*/  @P0 STS.128 [R219+0x2800], RZ ;  /* 0x002800ffdb000388 */ /* 0x0003e20000000c00 */
[----:B------:R-:W-:Y:S05]  /*20d0*/  @P0 BRA `(.L_x_194) ;  /* 0x0000008000000947 */ /* 0x000fea0003800000 */
[----:B------:R-:W-:-:S04]  /*20e0*/  IADD3 R5, P0, R20, UR15, RZ ;  /* 0x0000000f14057c10 */ /* 0x000fc8000ff1e0ff */
[----:B------:R-:W-:Y:S02]  /*20f0*/  IADD3.X R2, R23, UR9, RZ, P0, !PT ;  /* 0x0000000917027c10 */ /* 0x000fe400087fe4ff */
[----:B--2---:R-:W-:-:S04]  /*2100*/  LEA R24, P0, R5, c[0x0][0x168], 0x1 ;  /* 0x00005a0005187a11 */ /* 0x004fc800078008ff */
[----:B------:R-:W-:-:S05]  /*2110*/  LEA.HI.X R25, R5, c[0x0][0x16c], R2, 0x1, P0 ;  /* 0x00005b0005197a11 */ /* 0x000fca00000f0c02 */
[----:B------:R-:W-:Y:S01]  /*2120*/  @!PT LDS RZ, [RZ] ;  /* 0x00000000fffff984 */ /* 0x000fe20000000800 */
[----:B------:R-:W-:Y:S01]  /*2130*/  @!PT LDS RZ, [RZ] ;  /* 0x00000000fffff984 */ /* 0x000fe20000000800 */
[----:B------:R-:W-:Y:S01]  /*2140*/  @!PT LDS RZ, [RZ] ;  /* 0x00000000fffff984 */ /* 0x000fe20000000800 */
[----:B------:R2:W-:Y:S04]  /*2150*/  LDGSTS.E.BYPASS.LTC128B.128 [R219+0x2800], [R24.64] ;  /* 0x0280000018db7fae */ /* 0x0005e8000b901d50 */
.L_x_194:
[----:B------:R-:W-:Y:S05]  /*2160*/  BSYNC B0 ;  /* 0x0000000000007941 */ /* 0x000fea0003800000 */
.L_x_193:
[----:B------:R-:W-:Y:S01]  /*2170*/  ISETP.GE.AND P0, PT, R6, UR21, PT ;  /* 0x0000001506007c0c */ /* 0x000fe2000bf06270 */
[----:B------:R-:W-:-:S12]  /*2180*/  BSSY B0, `(.L_x_195) ;  /* 0x0000010000007945 */ /* 0x000fd80003800000 */
[----:B------:R-:W-:Y:S05]  /*2190*/  @P0 BRA `(.L_x_196) ;  /* 0x000000e000000947 */ /* 0x000fea0003800000 */
[----:B------:R-:W-:-:S13]  /*21a0*/  ISETP.GE.AND P0, PT, R232, c[0x0][0x220], PT ;  /* 0x00008800e8007a0c */ /* 0x000fda0003f06270 */
[----:B------:R1:W-:Y:S01]  /*21b0*/  @P0 STS.128 [R219+0x3000], RZ ;  /* 0x003000ffdb000388 */ /* 0x0003e20000000c00 */
[----:B------:R-:W-:Y:S05]  /*21c0*/  @P0 BRA `(.L_x_196) ;  /* 0x000000b000000947 */ /* 0x000fea0003800000 */
[----:B------:R-:W-:Y:S02]  /*21d0*/  IMAD.U32 R5, RZ, RZ, UR8 ;  /* 0x00000008ff057e24 */ /* 0x000fe4000f8e00ff */
[----:B------:R-:W-:Y:S02]  /*21e0*/  IMAD.MOV.U32 R9, RZ, RZ, c[0x0][0x19c] ;  /* 0x00006700ff097624 */ /* 0x000fe400078e00ff */
[----:B------:R-:W-:Y:S01]  /*21f0*/  IMAD.U32 R2, RZ, RZ, UR8 ;  /* 0x00000008ff027e24 */ /* 0x000fe2000f8e00ff */
[----:B------:R-:W-:-:S04]  /*2200*/  LEA R5, P0, R5, R20, 0x6 ;  /* 0x0000001405057211 */ /* 0x000fc800078030ff */
[----:B------:R-:W-:Y:S02]  /*2210*/  LEA.HI.X R2, R2, R23, R9, 0x6, P0 ;  /* 0x0000001702027211 */ /* 0x000fe400000f3409 */
[----:B--2---:R-:W-:-:S04]  /*2220*/  LEA R24, P0, R5, c[0x0][0x168], 0x1 ;  /* 0x00005a0005187a11 */ /* 0x004fc800078008ff */
[----:B------:R-:W-:-:S05]  /*2230*/  LEA.HI.X R25, R5, c[0x0][0x16c], R2, 0x1, P0 ;  /* 0x00005b0005197a11 */ /* 0x000fca00000f0c02 */
[----:B------:R-:W-:Y:S01]  /*2240*/  @!PT LDS RZ, [RZ] ;  /* 0x00000000fffff984 */ /* 0x000fe20000000800 */
[----:B------:R-:W-:Y:S01]  /*2250*/  @!PT LDS RZ, [RZ] ;  /* 0x00000000fffff984 */ /* 0x000fe20000000800 */
[----:B------:R-:W-:Y:S01]  /*2260*/  @!PT LDS RZ, [RZ] ;  /* 0x00000000fffff984 */ /* 0x000fe20000000800 */
[----:B------:R2:W-:Y:S04]  /*2270*/  LDGSTS.E.BYPASS.LTC128B.128 [R219+0x3000], [R24.64] ;  /* 0x0300000018db7fae */ /* 0x0005e8000b901d50 */
.L_x_196:
[----:B------:R-:W-:Y:S05]  /*2280*/  BSYNC B0 ;  /* 0x0000000000007941 */ /* 0x000fea0003800000 */
.L_x_195:
[----:B------:R-:W-:Y:S01]  /*2290*/  ISETP.GE.AND P0, PT, R3, UR21, PT ;  /* 0x0000001503007c0c */ /* 0x000fe2000bf06270 */
[----:B------:R-:W-:Y:S01]  /*22a0*/  ULDC.64 UR6, c[0x0][0x1a0] ;  /* 0x0000680000067ab9 */ /* 0x000fe20000000a00 */
[----:B------:R-:W-:Y:S01]  /*22b0*/  BSSY B0, `(.L_x_197) ;  /* 0x0000013000007945 */ /* 0x000fe20003800000 */
[----:B------:R-:W-:Y:S02]  /*22c0*/  USHF.L.U64.HI UR7, UR6, UR18, UR7 ;  /* 0x0000001206077299 */ /* 0x000fe40008010207 */
[----:B------:R-:W-:-:S08]  /*22d0*/  USHF.L.U32 UR18, UR6, 0x7, URZ ;  /* 0x0000000706127899 */ /* 0x000fd0000800063f */
[----:B------:R-:W-:Y:S05]  /*22e0*/  @P0 BRA `(.L_x_198) ;  /* 0x000000f000000947 */ /* 0x000fea0003800000 */
[----:B------:R-:W-:-:S13]  /*22f0*/  ISETP.GE.AND P0, PT, R232, c[0x0][0x220], PT ;  /* 0x00008800e8007a0c */ /* 0x000fda0003f06270 */
[----:B------:R1:W-:Y:S01]  /*2300*/  @P0 STS.128 [R219+0x3800], RZ ;  /* 0x003800ffdb000388 */ /* 0x0003e20000000c00 */
[----:B------:R-:W-:Y:S05]  /*2310*/  @P0 BRA `(.L_x_198) ;  /* 0x000000c000000947 */ /* 0x000fea0003800000 */
[----:B------:R-:W-:Y:S01]  /*2320*/  IMAD.U32 R2, RZ, RZ, UR8 ;  /* 0x00000008ff027e24 */ /* 0x000fe2000f8e00ff */
[----:B------:R-:W-:Y:S01]  /*2330*/  ULDC UR24, c[0x0][0x19c] ;  /* 0x0000670000187ab9 */ /* 0x000fe20000000800 */
[----:B------:R-:W-:Y:S01]  /*2340*/  IMAD.MOV.U32 R22, RZ, RZ, R20 ;  /* 0x000000ffff167224 */ /* 0x000fe200078e0014 */
[----:B------:R-:W-:-:S03]  /*2350*/  UIMAD UR24, UR24, 0x60, URZ ;  /* 0x00000060181878a4 */ /* 0x000fc6000f8e023f */
        /* <DEDUP_REMOVED lines=8> */
.L_x_198:
[----:B------:R-:W-:Y:S05]  /*23e0*/  BSYNC B0 ;  /* 0x0000000000007941 */ /* 0x000fea0003800000 */
.L_x_197:
[----:B------:R-:W0:Y:S01]  /*23f0*/  LDGDEPBAR ;  /* 0x00000000000079af */ /* 0x000e220000000000 */
[----:B------:R-:W-:Y:S01]  /*2400*/  LOP3.LUT R5, R16, 0xfffffff8, RZ, 0xc0, !PT ;  /* 0xfffffff810057812 */ /* 0x000fe200078ec0ff */
[----:B------:R-:W-:Y:S01]  /*2410*/  IMAD.SHL.U32 R11, R11, 0x40, RZ ;  /* 0x000000400b0b7824 */ /* 0x000fe200078e00ff */
[----:B------:R-:W-:Y:S01]  /*2420*/  SHF.R.S32.HI R16, RZ, 0x4, R14 ;  /* 0x00000004ff107819 */ /* 0x000fe2000001140e */
[----:B------:R-:W-:Y:S01]  /*2430*/  IMAD.SHL.U32 R15, R15, 0x8, RZ ;  /* 0x000000080f0f7824 */ /* 0x000fe200078e00ff */
[----:B------:R-:W-:Y:S01]  /*2440*/  LOP3.LUT R12, R12, 0x7fffffe, RZ, 0xc0, !PT ;  /* 0x07fffffe0c0c7812 */ /* 0x000fe200078ec0ff */
[----:B------:R-:W-:Y:S01]  /*2450*/  IMAD.IADD R5, R0, 0x1, -R5 ;  /* 0x0000000100057824 */ /* 0x000fe200078e0a05 */
[----:B------:R-:W-:Y:S01]  /*2460*/  SHF.R.S32.HI R9, RZ, 0x1f, R13 ;  /* 0x0000001fff097819 */ /* 0x000fe2000001140d */
[----:B------:R-:W-:Y:S01]  /*2470*/  UIMAD UR24, UR7, UR22, URZ ;  /* 0x00000016071872a4 */ /* 0x000fe2000f8e023f */
[----:B------:R-:W-:Y:S01]  /*2480*/  LEA.HI R17, R14, R16, RZ, 0x1 ;  /* 0x000000100e117211 */ /* 0x000fe200078f08ff */
[----:B------:R-:W-:Y:S01]  /*2490*/  IMAD.IADD R12, R13, 0x1, -R12 ;  /* 0x000000010d0c7824 */ /* 0x000fe200078e0a0c */
[----:B------:R-:W-:Y:S01]  /*24a0*/  LEA.HI R14, R5, R5, RZ, 0x1 ;  /* 0x00000005050e7211 */ /* 0x000fe200078f08ff */
[----:B------:R-:W-:Y:S01]  /*24b0*/  IMAD.MOV.U32 R182, RZ, RZ, R180 ;  /* 0x000000ffffb67224 */ /* 0x000fe200078e00b4 */
[----:B------:R-:W-:Y:S01]  /*24c0*/  LEA.HI R9, R9, R13, RZ, 0x3 ;  /* 0x0000000d09097211 */ /* 0x000fe200078f18ff */
[----:B------:R-:W-:Y:S01]  /*24d0*/  UIMAD UR24, UR20, UR18, UR24 ;  /* 0x00000012141872a4 */ /* 0x000fe2000f8e0218 */
[----:B------:R-:W-:Y:S01]  /*24e0*/  ISETP.GE.AND P0, PT, R18, UR21, PT ;  /* 0x0000001512007c0c */ /* 0x000fe2000bf06270 */
[----:B------:R-:W-:Y:S01]  /*24f0*/  IMAD.SHL.U32 R218, R0, 0x2, RZ ;  /* 0x0000000200da7824 */ /* 0x000fe200078e00ff */
[----:B------:R-:W-:Y:S01]  /*2500*/  SHF.R.S32.HI R2, RZ, 0x1f, R10 ;  /* 0x0000001fff027819 */ /* 0x000fe2000001140a */
[----:B------:R-:W-:Y:S01]  /*2510*/  BSSY B0, `(.L_x_199) ;  /* 0x0000032000007945 */ /* 0x000fe20003800000 */
[----:B------:R-:W-:-:S02]  /*2520*/  LOP3.LUT R17, R17, 0xfffffffe, RZ, 0xc0, !PT ;  /* 0xfffffffe11117812 */ /* 0x000fc400078ec0ff */
[----:B------:R-:W-:Y:S02]  /*2530*/  LOP3.LUT R13, R14, 0x7fffffe, RZ, 0xc0, !PT ;  /* 0x07fffffe0e0d7812 */ /* 0x000fe400078ec0ff */
[----:B------:R-:W-:Y:S01]  /*2540*/  LEA.HI R217, R2, R10, RZ, 0x2 ;  /* 0x0000000a02d97211 */ /* 0x000fe200078f10ff */
[----:B------:R-:W-:-:S04]  /*2550*/  DEPBAR.LE SB0, 0x0 ;  /* 0x000080000000791a */ /* 0x000fc80000000000 */
[----:B------:R-:W-:Y:S01]  /*2560*/  BAR.SYNC.DEFER_BLOCKING 0x0 ;  /* 0x0000000000007b1d */ /* 0x000fe20000010000 */
[----:B------:R-:W-:Y:S01]  /*2570*/  IMAD.IADD R17, R16, 0x1, -R17 ;  /* 0x0000000110117824 */ /* 0x000fe200078e0a11 */
[----:B------:R-:W-:Y:S01]  /*2580*/  SHF.R.S32.HI R2, RZ, 0x1, R14 ;  /* 0x00000001ff027819 */ /* 0x000fe2000001140e */
[----:B------:R-:W-:Y:S01]  /*2590*/  IMAD.IADD R13, R5, 0x1, -R13 ;  /* 0x00000001050d7824 */ /* 0x000fe200078e0a0d */
[----:B------:R-:W-:Y:S01]  /*25a0*/  LOP3.LUT R10, R11, 0xc0, RZ, 0xc0, !PT ;  /* 0x000000c00b0a7812 */ /* 0x000fe200078ec0ff */
[----:B------:R-:W-:Y:S01]  /*25b0*/  IMAD.SHL.U32 R5, R9, 0x20, RZ ;  /* 0x0000002009057824 */ /* 0x000fe200078e00ff */
[----:B------:R-:W-:Y:S01]  /*25c0*/  LEA R0, R8, UR19, 0x4 ;  /* 0x0000001308007c11 */ /* 0x000fe2000f8e20ff */
[C---:B------:R-:W-:Y:S01]  /*25d0*/  IMAD R215, R17.reuse, 0x8, R13 ;  /* 0x0000000811d77824 */ /* 0x040fe200078e020d */
[----:B------:R-:W-:Y:S01]  /*25e0*/  SHF.R.S32.HI R217, RZ, 0x2, R217 ;  /* 0x00000002ffd97819 */ /* 0x000fe200000114d9 */
[----:B------:R-:W-:Y:S01]  /*25f0*/  IMAD.SHL.U32 R11, R17, 0x8, RZ ;  /* 0x00000008110b7824 */ /* 0x000fe200078e00ff */
[----:B------:R-:W-:Y:S01]  /*2600*/  LOP3.LUT R5, R5, 0xffffff00, RZ, 0xc0, !PT ;  /* 0xffffff0005057812 */ /* 0x000fe200078ec0ff */
[----:B------:R-:W-:Y:S01]  /*2610*/  IMAD.SHL.U32 R13, R2, 0x40, RZ ;  /* 0x00000040020d7824 */ /* 0x000fe200078e00ff */
[----:B------:R-:W-:Y:S01]  /*2620*/  LOP3.LUT R218, R218, 0x6, RZ, 0xc0, !PT ;  /* 0x00000006dada7812 */ /* 0x000fe200078ec0ff */
[----:B------:R-:W-:Y:S01]  /*2630*/  IMAD.IADD R0, R0, 0x1, R217 ;  /* 0x0000000100007824 */ /* 0x000fe200078e02d9 */
[----:B------:R-:W-:Y:S01]  /*2640*/  LOP3.LUT R11, R10, 0x8, R11, 0xf8, !PT ;  /* 0x000000080a0b7812 */ /* 0x000fe200078ef80b */
[--C-:B------:R-:W-:Y:S01]  /*2650*/  IMAD R9, R8, 0x200, R5.reuse ;  /* 0x0000020008097824 */ /* 0x100fe200078e0205 */
[----:B------:R-:W-:Y:S01]  /*2660*/  SHF.R.U32.HI R10, RZ, 0x3, R10 ;  /* 0x00000003ff0a7819 */ /* 0x000fe2000001160a */
[C---:B------:R-:W-:Y:S01]  /*2670*/  IMAD R5, R12.reuse, 0x20, R5 ;  /* 0x000000200c057824 */ /* 0x040fe200078e0205 */
[----:B------:R-:W-:Y:S01]  /*2680*/  LOP3.LUT R13, R13, 0xc0, RZ, 0xc0, !PT ;  /* 0x000000c00d0d7812 */ /* 0x000fe200078ec0ff */
[----:B------:R-:W-:Y:S01]  /*2690*/  IMAD R9, R12, 0x20, R9 ;  /* 0x000000200c097824 */ /* 0x000fe200078e0209 */
[----:B------:R-:W-:Y:S01]  /*26a0*/  LOP3.LUT R10, R11, R10, RZ, 0x3c, !PT ;  /* 0x0000000a0b0a7212 */ /* 0x000fe200078e3cff */
[----:B------:R-:W-:Y:S01]  /*26b0*/  IMAD.U32 R11, RZ, RZ, UR22 ;  /* 0x00000016ff0b7e24 */ /* 0x000fe2000f8e00ff */
[----:B------:R-:W-:Y:S01]  /*26c0*/  LOP3.LUT R15, R13, 0x8, R15, 0xf8, !PT ;  /* 0x000000080d0f7812 */ /* 0x000fe200078ef80f */
[----:B------:R1:W-:Y:S01]  /*26d0*/  @P0 STS [R219+0x4000], RZ ;  /* 0x004000ffdb000388 */ /* 0x0003e20000000800 */
[----:B------:R-:W-:Y:S01]  /*26e0*/  SHF.R.U32.HI R13, RZ, 0x3, R13 ;  /* 0x00000003ff0d7819 */ /* 0x000fe2000001160d */
[----:B------:R-:W-:-:S02]  /*26f0*/  IMAD.IADD R216, R10, 0x1, R9 ;  /* 0x000000010ad87824 */ /* 0x000fc400078e0209 */
[----:B------:R1:W-:Y:S01]  /*2700*/  @P0 STS [R219+0x4004], RZ ;  /* 0x004004ffdb000388 */ /* 0x0003e20000000800 */
[----:B------:R-:W-:Y:S01]  /*2710*/  LOP3.LUT R13, R15, R13, RZ, 0x3c, !PT ;  /* 0x0000000d0f0d7212 */ /* 0x000fe200078e3cff */
[----:B------:R-:W-:Y:S02]  /*2720*/  IMAD.IADD R5, R10, 0x1, R5 ;  /* 0x000000010a057824 */ /* 0x000fe400078e0205 */
[----:B------:R1:W-:Y:S01]  /*2730*/  @P0 STS.64 [R219+0x4008], RZ ;  /* 0x004008ffdb000388 */ /* 0x0003e20000000a00 */
[----:B------:R-:W-:-:S04]  /*2740*/  IMAD.WIDE.U32 R10, R11, UR18, R182 ;  /* 0x000000120b0a7c25 */ /* 0x000fc8000f8e00b6 */
[----:B------:R-:W-:Y:S01]  /*2750*/  IMAD.U32 R215, R215, 0x20, R13 ;  /* 0x00000020d7d77824 */ /* 0x000fe200078e000d */
[----:B------:R-:W-:Y:S01]  /*2760*/  IADD3 R13, R11, UR24, RZ ;  /* 0x000000180b0d7c10 */ /* 0x000fe2000fffe0ff */
        /* <DEDUP_REMOVED lines=12> */
.L_x_200:
[----:B------:R-:W-:Y:S05]  /*2830*/  BSYNC B0 ;  /* 0x0000000000007941 */ /* 0x000fea0003800000 */
.L_x_199:
[----:B------:R-:W-:Y:S01]  /*2840*/  ISETP.GE.AND P0, PT, R7, UR21, PT ;  /* 0x0000001507007c0c */ /* 0x000fe2000bf06270 */
[----:B------:R-:W-:Y:S01]  /*2850*/  ULDC UR19, c[0x0][0x1a4] ;  /* 0x0000690000137ab9 */ /* 0x000fe20000000800 */
[----:B------:R-:W-:Y:S01]  /*2860*/  BSSY B0, `(.L_x_201) ;  /* 0x0000010000007945 */ /* 0x000fe20003800000 */
[----:B------:R-:W-:Y:S02]  /*2870*/  USHF.L.U32 UR20, UR6, 0x5, URZ ;  /* 0x0000000506147899 */ /* 0x000fe4000800063f */
[----:B------:R-:W-:-:S08]  /*2880*/  USHF.L.U64.HI UR19, UR6, UR23, UR19 ;  /* 0x0000001706137299 */ /* 0x000fd00008010213 */
[----:B------:R1:W-:Y:S01]  /*2890*/  @P0 STS.128 [R219+0x4800], RZ ;  /* 0x004800ffdb000388 */ /* 0x0003e20000000c00 */
[----:B------:R-:W-:Y:S05]  /*28a0*/  @P0 BRA `(.L_x_202) ;  /* 0x000000b000000947 */ /* 0x000fea0003800000 */
[----:B------:R-:W-:-:S13]  /*28b0*/  ISETP.GE.AND P0, PT, R232, c[0x0][0x220], PT ;  /* 0x00008800e8007a0c */ /* 0x000fda0003f06270 */
[----:B------:R1:W-:Y:S01]  /*28c0*/  @P0 STS.128 [R219+0x4800], RZ ;  /* 0x004800ffdb000388 */ /* 0x0003e20000000c00 */
[----:B------:R-:W-:Y:S05]  /*28d0*/  @P0 BRA `(.L_x_202) ;  /* 0x0000008000000947 */ /* 0x000fea0003800000 */
[----:B-1----:R-:W-:-:S04]  /*28e0*/  IADD3 R8, P0, R10, UR20, RZ ;  /* 0x000000140a087c10 */ /* 0x002fc8000ff1e0ff */
[----:B------:R-:W-:Y:S02]  /*28f0*/  IADD3.X R7, R13, UR19, RZ, P0, !PT ;  /* 0x000000130d077c10 */ /* 0x000fe400087fe4ff */
[----:B------:R-:W-:-:S04]  /*2900*/  LEA R14, P0, R8, c[0x0][0x170], 0x1 ;  /* 0x00005c00080e7a11 */ /* 0x000fc800078008ff */
[----:B------:R-:W-:-:S05]  /*2910*/  LEA.HI.X R15, R8, c[0x0][0x174], R7, 0x1, P0 ;  /* 0x00005d00080f7a11 */ /* 0x000fca00000f0c07 */
[----:B------:R-:W-:Y:S01]  /*2920*/  @!PT LDS RZ, [RZ] ;  /* 0x00000000fffff984 */ /* 0x000fe20000000800 */
[----:B------:R-:W-:Y:S01]  /*2930*/  @!PT LDS RZ, [RZ] ;  /* 0x00000000fffff984 */ /* 0x000fe20000000800 */
[----:B------:R-:W-:Y:S01]  /*2940*/  @!PT LDS RZ, [RZ] ;  /* 0x00000000fffff984 */ /* 0x000fe20000000800 */
[----:B------:R1:W-:Y:S04]  /*2950*/  LDGSTS.E.BYPASS.LTC128B.128 [R219+0x4800], [R14.64] ;  /* 0x048000000edb7fae */ /* 0x0003e8000b901d50 */
.L_x_202:
[----:B------:R-:W-:Y:S05]  /*2960*/  BSYNC B0 ;  /* 0x0000000000007941 */ /* 0x000fea0003800000 */
.L_x_201:
[----:B------:R-:W-:Y:S01]  /*2970*/  ISETP.GE.AND P0, PT, R6, UR21, PT ;  /* 0x0000001506007c0c */ /* 0x000fe2000bf06270 */
[----:B------:R-:W-:-:S12]  /*2980*/  BSSY B0, `(.L_x_203) ;  /* 0x0000011000007945 */ /* 0x000fd80003800000 */
[----:B------:R1:W-:Y:S01]  /*2990*/  @P0 STS.128 [R219+0x5000], RZ ;  /* 0x005000ffdb000388 */ /* 0x0003e20000000c00 */
[----:B------:R-:W-:Y:S05]  /*29a0*/  @P0 BRA `(.L_x_204) ;  /* 0x000000e000000947 */ /* 0x000fea0003800000 */
[----:B------:R-:W-:-:S13]  /*29b0*/  ISETP.GE.AND P0, PT, R232, c[0x0][0x220], PT ;  /* 0x00008800e8007a0c */ /* 0x000fda0003f06270 */
[----:B------:R1:W-:Y:S01]  /*29c0*/  @P0 STS.128 [R219+0x5000], RZ ;  /* 0x005000ffdb000388 */ /* 0x0003e20000000c00 */
[----:B------:R-:W-:Y:S05]  /*29d0*/  @P0 BRA `(.L_x_204) ;  /* 0x000000b000000947 */ /* 0x000fea0003800000 */
[----:B------:R-:W-:Y:S02]  /*29e0*/  IMAD.U32 R7, RZ, RZ, UR6 ;  /* 0x00000006ff077e24 */ /* 0x000fe4000f8e00ff */
[----:B-1----:R-:W-:Y:S02]  /*29f0*/  IMAD.MOV.U32 R8, RZ, RZ, c[0x0][0x1a4] ;  /* 0x00006900ff087624 */ /* 0x002fe400078e00ff */
[----:B------:R-:W-:Y:S01]  /*2a00*/  IMAD.U32 R6, RZ, RZ, UR6 ;  /* 0x00000006ff067e24 */ /* 0x000fe2000f8e00ff */
        /* <DEDUP_REMOVED lines=8> */
.L_x_204:
[----:B------:R-:W-:Y:S05]  /*2a90*/  BSYNC B0 ;  /* 0x0000000000007941 */ /* 0x000fea0003800000 */
.L_x_203:
[----:B------:R-:W-:Y:S01]  /*2aa0*/  ISETP.GE.AND P0, PT, R3, UR21, PT ;  /* 0x0000001503007c0c */ /* 0x000fe2000bf06270 */
[----:B------:R-:W-:Y:S01]  /*2ab0*/  UIADD3 UR21, UR4, 0x1, -UR14 ;  /* 0x0000000104157890 */ /* 0x000fe2000fffe80e */
[----:B------:R-:W-:Y:S01]  /*2ac0*/  BSSY B0, `(.L_x_205) ;  /* 0x0000016000007945 */ /* 0x000fe20003800000 */
[----:B------:R-:W-:Y:S02]  /*2ad0*/  ULDC UR24, c[0x0][0x2e8] ;  /* 0x0000ba0000187ab9 */ /* 0x000fe40000000800 */
[----:B------:R-:W-:Y:S02]  /*2ae0*/  ULDC UR23, c[0x0][0x2e4] ;  /* 0x0000b90000177ab9 */ /* 0x000fe40000000800 */
[----:B------:R-:W-:Y:S02]  /*2af0*/  UIADD3 UR24, UR21, UR24, URZ ;  /* 0x0000001815187290 */ /* 0x000fe4000fffe03f */
[----:B------:R-:W-:-:S04]  /*2b00*/  UIADD3 UR23, UR4, -UR23, -UR14 ;  /* 0x8000001704177290 */ /* 0x000fc8000fffe80e */
[----:B------:R1:W-:Y:S01]  /*2b10*/  @P0 STS.128 [R219+0x5800], RZ ;  /* 0x005800ffdb000388 */ /* 0x0003e20000000c00 */
        /* <DEDUP_REMOVED lines=16> */
.L_x_206:
[----:B------:R-:W-:Y:S05]  /*2c20*/  BSYNC B0 ;  /* 0x0000000000007941 */ /* 0x000fea0003800000 */
.L_x_205:
[----:B------:R-:W-:Y:S01]  /*2c30*/  IMAD.SHL.U32 R216, R216, 0x2, RZ ;  /* 0x00000002d8d87824 */ /* 0x000fe200078e00ff */
[----:B------:R-:W-:Y:S01]  /*2c40*/  LOP3.LUT P0, RZ, R2, 0x2, RZ, 0xc0, !PT ;  /* 0x0000000202ff7812 */ /* 0x000fe2000780c0ff */
[----:B------:R-:W-:Y:S01]  /*2c50*/  IMAD.SHL.U32 R215, R215, 0x2, RZ ;  /* 0x00000002d7d77824 */ /* 0x000fe200078e00ff */
[----:B------:R-:W-:Y:S01]  /*2c60*/  IADD3 R228, R0, UR24, RZ ;  /* 0x0000001800e47c10 */ /* 0x000fe2000fffe0ff */
[----:B------:R-:W-:Y:S01]  /*2c70*/  IMAD R214, R4, 0x2, R216 ;  /* 0x0000000204d67824 */ /* 0x000fe200078e02d8 */
[----:B------:R-:W-:Y:S01]  /*2c80*/  LDSM.16.M88.4 R76, [R216] ;  /* 0x00000000d84c783b */ /* 0x000fe20000000200 */
[----:B------:R-:W-:Y:S01]  /*2c90*/  IADD3 R226, R0, 0x8, RZ ;  /* 0x0000000800e27810 */ /* 0x000fe20007ffe0ff */
[----:B------:R-:W-:Y:S01]  /*2ca0*/  UISETP.GT.AND UP0, UPT, UR22, UR11, UPT ;  /* 0x0000000b1600728c */ /* 0x000fe2000bf04270 */
[C---:B------:R-:W-:Y:S01]  /*2cb0*/  IADD3 R2, R215.reuse, 0x2000, RZ ;  /* 0x00002000d7027810 */ /* 0x040fe20007ffe0ff */
[----:B------:R-:W5:Y:S01]  /*2cc0*/  LDSM.16.M88.4 R64, [R215+0x2000] ;  /* 0x00200000d740783b */ /* 0x000f620000000200 */
[----:B------:R-:W-:-:S02]  /*2cd0*/  IADD3 R213, R215, 0x2020, RZ ;  /* 0x00002020d7d57810 */ /* 0x000fc40007ffe0ff */
[----:B------:R-:W-:Y:S01]  /*2ce0*/  IADD3 R229, R0, UR23, RZ ;  /* 0x0000001700e57c10 */ /* 0x000fe2000fffe0ff */
[----:B-1----:R-:W-:Y:S01]  /*2cf0*/  LDSM.16.M88.4 R8, [R216+0x1000] ;  /* 0x00100000d808783b */ /* 0x002fe20000000200 */
[----:B------:R-:W-:Y:S02]  /*2d00*/  @P0 IADD3 R213, R2, -0x20, RZ ;  /* 0xffffffe002d50810 */ /* 0x000fe40007ffe0ff */
[----:B------:R-:W-:Y:S01]  /*2d10*/  IADD3 R224, R0, 0x40, RZ ;  /* 0x0000004000e07810 */ /* 0x000fe20007ffe0ff */
[----:B------:R-:W1:Y:S01]  /*2d20*/  LDSM.16.M88.4 R92, [R215+0x3400] ;  /* 0x00340000d75c783b */ /* 0x000e620000000200 */
[----:B------:R-:W-:Y:S02]  /*2d30*/  IMNMX R228, R228, UR4, PT ;  /* 0x00000004e4e47c17 */ /* 0x000fe4000b800200 */
[----:B------:R-:W-:Y:S01]  /*2d40*/  IADD3 R0, R0, 0x48, RZ ;  /* 0x0000004800007810 */ /* 0x000fe20007ffe0ff */
[----:B------:R-:W-:Y:S01]  /*2d50*/  LDSM.16.M88.4 R168, [R213] ;  /* 0x00000000d5a8783b */ /* 0x000fe20000000200 */
[----:B------:R-:W-:-:S02]  /*2d60*/  IADD3 R227, R226, UR23, RZ ;  /* 0x00000017e2e37c10 */ /* 0x000fc4000fffe0ff */
[----:B------:R-:W-:Y:S01]  /*2d70*/  IADD3 R226, R226, UR24, RZ ;  /* 0x00000018e2e27c10 */ /* 0x000fe2000fffe0ff */
[----:B------:R-:W2:Y:S01]  /*2d80*/  LDSM.16.M88.4 R164, [R214] ;  /* 0x00000000d6a4783b */ /* 0x000ea20000000200 */
[----:B------:R-:W-:Y:S02]  /*2d90*/  IMNMX R229, RZ, R229, !PT ;  /* 0x000000e5ffe57217 */ /* 0x000fe40007800200 */
[C---:B------:R-:W-:Y:S01]  /*2da0*/  IADD3 R225, R224.reuse, UR23, RZ ;  /* 0x00000017e0e17c10 */ /* 0x040fe2000fffe0ff */
[----:B------:R-:W3:Y:S01]  /*2db0*/  LDSM.16.M88.4 R124, [R215+0x2400] ;  /* 0x00240000d77c783b */ /* 0x000ee20000000200 */
[----:B------:R-:W-:Y:S02]  /*2dc0*/  IADD3 R224, R224, UR24, RZ ;  /* 0x00000018e0e07c10 */ /* 0x000fe4000fffe0ff */
[----:B------:R-:W-:Y:S01]  /*2dd0*/  IADD3 R222, R0, UR24, RZ ;  /* 0x0000001800de7c10 */ /* 0x000fe2000fffe0ff */
[----:B------:R-:W-:Y:S01]  /*2de0*/  LDSM.16.M88.4 R172, [R214+0x1000] ;  /* 0x00100000d6ac783b */ /* 0x000fe20000000200 */
[----:B------:R-:W-:-:S02]  /*2df0*/  IMNMX R226, R226, UR4, PT ;  /* 0x00000004e2e27c17 */ /* 0x000fc4000b800200 */
[----:B------:R-:W-:Y:S01]  /*2e00*/  IADD3 R223, R0, UR23, RZ ;  /* 0x0000001700df7c10 */ /* 0x000fe2000fffe0ff */
[----:B------:R-:W4:Y:S01]  /*2e10*/  LDSM.16.M88.4 R144, [R213+0x1400] ;  /* 0x00140000d590783b */ /* 0x000f220000000200 */
[----:B------:R-:W-:Y:S02]  /*2e20*/  IMNMX R224, R224, UR4, PT ;  /* 0x00000004e0e07c17 */ /* 0x000fe4000b800200 */
[----:B------:R-:W-:Y:S01]  /*2e30*/  IMNMX R222, R222, UR4, PT ;  /* 0x00000004dede7c17 */ /* 0x000fe2000b800200 */
[----:B------:R-:W2:Y:S01]  /*2e40*/  LDSM.16.M88.4 R176, [R215+0x3c00] ;  /* 0x003c0000d7b0783b */ /* 0x000ea20000000200 */
[----:B------:R-:W-:Y:S02]  /*2e50*/  IMNMX R227, RZ, R227, !PT ;  /* 0x000000e3ffe37217 */ /* 0x000fe40007800200 */
[----:B------:R-:W-:Y:S01]  /*2e60*/  IMNMX R225, RZ, R225, !PT ;  /* 0x000000e1ffe17217 */ /* 0x000fe20007800200 */
[----:B------:R-:W2:Y:S01]  /*2e70*/  LDSM.16.M88.4 R116, [R215+0x2800] ;  /* 0x00280000d774783b */ /* 0x000ea20000000200 */
[----:B------:R-:W-:-:S02]  /*2e80*/  IMNMX R223, RZ, R223, !PT ;  /* 0x000000dfffdf7217 */ /* 0x000fc40007800200 */
[C---:B------:R-:W-:Y:S01]  /*2e90*/  IADD3 R210, R213.reuse, 0x400, RZ ;  /* 0x00000400d5d27810 */ /* 0x040fe20007ffe0ff */
[----:B-----5:R-:W-:Y:S01]  /*2ea0*/  HMMA.16816.F32.BF16 R72, R76, R64, RZ ;  /* 0x000000404c48723c */ /* 0x020fe200000418ff */
[----:B------:R-:W5:Y:S01]  /*2eb0*/  LDSM.16.M88.4 R108, [R215+0x2c00] ;  /* 0x002c0000d76c783b */ /* 0x000f620000000200 */
[C---:B------:R-:W-:Y:S02]  /*2ec0*/  IADD3 R209, R213.reuse, 0x800, RZ ;  /* 0x00000800d5d17810 */ /* 0x040fe40007ffe0ff */
[C---:B------:R-:W-:Y:S01]  /*2ed0*/  IADD3 R208, R213.reuse, 0xc00, RZ ;  /* 0x00000c00d5d07810 */ /* 0x040fe20007ffe0ff */
[----:B------:R-:W2:Y:S01]  /*2ee0*/  LDSM.16.M88.4 R100, [R215+0x3000] ;  /* 0x00300000d764783b */ /* 0x000ea20000000200 */
[C---:B------:R-:W-:Y:S02]  /*2ef0*/  IADD3 R207, R213.reuse, 0x1000, RZ ;  /* 0x00001000d5cf7810 */ /* 0x040fe40007ffe0ff */
[----:B-1----:R-:W-:Y:S01]  /*2f00*/  HMMA.16816.F32.BF16 R28, R8, R92, RZ ;  /* 0x0000005c081c723c */ /* 0x002fe200000418ff */
[----:B------:R-:W1:Y:S01]  /*2f10*/  LDSM.16.M88.4 R84, [R215+0x3800] ;  /* 0x00380000d754783b */ /* 0x000e620000000200 */
[----:B------:R-:W-:-:S02]  /*2f20*/  IADD3 R206, R213, 0x1400, RZ ;  /* 0x00001400d5ce7810 */ /* 0x000fc40007ffe0ff */
[C---:B------:R-:W-:Y:S01]  /*2f30*/  IADD3 R205, R213.reuse, 0x1800, RZ ;  /* 0x00001800d5cd7810 */ /* 0x040fe20007ffe0ff */
[----:B------:R-:W1:Y:S01]  /*2f40*/  LDSM.16.M88.4 R160, [R213+0x400] ;  /* 0x00040000d5a0783b */ /* 0x000e620000000200 */
[----:B------:R-:W-:Y:S02]  /*2f50*/  IADD3 R204, R213, 0x1c00, RZ ;  /* 0x00001c00d5cc7810 */ /* 0x000fe40007ffe0ff */
[----:B--2---:R-:W-:Y:S01]  /*2f60*/  HMMA.16816.F32.BF16 R24, R8, R94, RZ ;  /* 0x0000005e0818723c */ /* 0x004fe200000418ff */
[----:B------:R-:W2:Y:S04]  /*2f70*/  LDSM.16.M88.4 R136, [R213+0x1c00] ;  /* 0x001c0000d588783b */ /* 0x000ea80000000200 */
[----:B------:R-:W-:Y:S03]  /*2f80*/  LDSM.16.M88.4 R156, [R213+0x800] ;  /* 0x00080000d59c783b */ /* 0x000fe60000000200 */
[C---:B------:R-:W-:Y:S01]  /*2f90*/  HMMA.16816.F32.BF16 R96, R76.reuse, R92, RZ ;  /* 0x0000005c4c60723c */ /* 0x040fe200000418ff */
[----:B------:R-:W1:Y:S04]  /*2fa0*/  LDSM.16.M88.4 R140, [R213+0x1800] ;  /* 0x00180000d58c783b */ /* 0x000e680000000200 */
[----:B------:R-:W1:Y:S03]  /*2fb0*/  LDSM.16.M88.4 R152, [R213+0xc00] ;  /* 0x000c0000d598783b */ /* 0x000e660000000200 */
[----:B------:R-:W-:Y:S01]  /*2fc0*/  HMMA.16816.F32.BF16 R92, R76, R94, RZ ;  /* 0x0000005e4c5c723c */ /* 0x000fe200000418ff */
[----:B------:R-:W1:Y:S04]  /*2fd0*/  LDSM.16.M88.4 R148, [R213+0x1000] ;  /* 0x00100000d594783b */ /* 0x000e680000000200 */
[----:B------:R-:W0:Y:S03]  /*2fe0*/  LDGDEPBAR ;  /* 0x00000000000079af */ /* 0x000e260000000000 */
[----:B------:R-:W-:Y:S08]  /*2ff0*/  HMMA.16816.F32.BF16 R68, R8, R64, RZ ;  /* 0x000000400844723c */ /* 0x000ff000000418ff */
[-C--:B------:R-:W-:Y:S08]  /*3000*/  HMMA.16816.F32.BF16 R132, R76, R66.reuse, RZ ;  /* 0x000000424c84723c */ /* 0x080ff000000418ff */
[----:B------:R-:W-:Y:S01]  /*3010*/  HMMA.16816.F32.BF16 R64, R8, R66, RZ ;  /* 0x000000420840723c */ /* 0x000fe200000418ff */
[----:B------:R-:W-:-:S07]  /*3020*/  DEPBAR.LE SB0, 0x0 ;  /* 0x000080000000791a */ /* 0x000fce0000000000 */
[----:B------:R-:W-:Y:S08]  /*3030*/  HMMA.16816.F32.BF16 R72, R164, R168, R72 ;  /* 0x000000a8a448723c */ /* 0x000ff00000041848 */
[----:B---3--:R-:W-:Y:S08]  /*3040*/  HMMA.16816.F32.BF16 R128, R76, R124, RZ ;  /* 0x0000007c4c80723c */ /* 0x008ff000000418ff */
[-C--:B----4-:R-:W-:Y:S08]  /*3050*/  HMMA.16816.F32.BF16 R24, R172, R146.reuse, R24 ;  /* 0x00000092ac18723c */ /* 0x090ff00000041818 */
[----:B------:R-:W-:Y:S07]  /*3060*/  HMMA.16816.F32.BF16 R92, R164, R146, R92 ;  /* 0x00000092a45c723c */ /* 0x000fee000004185c */
[----:B------:R-:W-:Y:S01]  /*3070*/  IMAD.U32 R147, RZ, RZ, UR22 ;  /* 0x00000016ff937e24 */ /* 0x000fe2000f8e00ff */
[----:B------:R-:W-:Y:S03]  /*3080*/  HMMA.16816.F32.BF16 R68, R172, R168, R68 ;  /* 0x000000a8ac44723c */ /* 0x000fe60000041844 */
[----:B------:R-:W-:-:S05]  /*3090*/  IMAD R147, R147, 0x80, R218 ;  /* 0x0000008093937824 */ /* 0x000fca00078e02da */
[----:B------:R-:W-:Y:S01]  /*30a0*/  HMMA.16816.F32.BF16 R132, R164, R170, R132 ;  /* 0x000000aaa484723c */ /* 0x000fe20000041884 */
[C---:B------:R-:W-:Y:S02]  /*30b0*/  ISETP.GE.AND P1, PT, R147.reuse, R228, PT ;  /* 0x000000e49300720c */ /* 0x040fe40003f26270 */
[C---:B------:R-:W-:Y:S02]  /*30c0*/  IADD3 R0, R147.reuse, 0x1, RZ ;  /* 0x0000000193007810 */ /* 0x040fe40007ffe0ff */
[C---:B------:R-:W-:Y:S02]  /*30d0*/  ISETP.LT.OR P1, PT, R147.reuse, R229, P1 ;  /* 0x000000e59300720c */ /* 0x040fe40000f21670 */
[----:B------:R-:W-:Y:S01]  /*30e0*/  ISETP.GE.AND P0, PT, R147, R226, PT ;  /* 0x000000e29300720c */ /* 0x000fe20003f06270 */
[----:B------:R-:W-:Y:S01]  /*30f0*/  HMMA.16816.F32.BF16 R60, R8, R124, RZ ;  /* 0x0000007c083c723c */ /* 0x000fe200000418ff */
[----:B------:R-:W-:Y:S02]  /*3100*/  ISETP.GE.AND P3, PT, R0, R228, PT ;  /* 0x000000e40000720c */ /* 0x000fe40003f66270 */
[----:B------:R-:W-:-:S02]  /*3110*/  FSEL R3, R72, -INF , !P1 ;  /* 0xff80000048037808 */ /* 0x000fc40004800000 */
[C---:B------:R-:W-:Y:S02]  /*3120*/  ISETP.GE.AND P4, PT, R147.reuse, R224, PT ;  /* 0x000000e09300720c */ /* 0x040fe40003f86270 */
[C---:B------:R-:W-:Y:S01]  /*3130*/  ISETP.GE.AND P1, PT, R147.reuse, R222, PT ;  /* 0x000000de9300720c */ /* 0x040fe20003f26270 */
[-C--:B------:R-:W-:Y:S01]  /*3140*/  HMMA.16816.F32.BF16 R12, R8, R176.reuse, RZ ;  /* 0x000000b0080c723c */ /* 0x080fe200000418ff */
[C---:B------:R-:W-:Y:S02]  /*3150*/  ISETP.LT.OR P0, PT, R147.reuse, R227, P0 ;  /* 0x000000e39300720c */ /* 0x040fe40000701670 */
[----:B------:R-:W-:Y:S02]  /*3160*/  IADD3 R6, R147, 0x8, RZ ;  /* 0x0000000893067810 */ /* 0x000fe40007ffe0ff */
[C---:B------:R-:W-:Y:S02]  /*3170*/  ISETP.GE.AND P6, PT, R0.reuse, R226, PT ;  /* 0x000000e20000720c */ /* 0x040fe40003fc6270 */
[C---:B------:R-:W-:Y:S01]  /*3180*/  ISETP.GE.AND P5, PT, R0.reuse, R224, PT ;  /* 0x000000e00000720c */ /* 0x040fe20003fa6270 */
[----:B------:R-:W-:Y:S01]  /*3190*/  HMMA.16816.F32.BF16 R80, R76, R176, RZ ;  /* 0x000000b04c50723c */ /* 0x000fe200000418ff */
[----:B------:R-:W-:-:S02]  /*31a0*/  ISETP.GE.AND P2, PT, R0, R222, PT ;  /* 0x000000de0000720c */ /* 0x000fc40003f46270 */
[----:B------:R-:W-:Y:S02]  /*31b0*/  ISETP.LT.OR P3, PT, R0, R229, P3 ;  /* 0x000000e50000720c */ /* 0x000fe40001f61670 */
[C---:B------:R-:W-:Y:S02]  /*31c0*/  ISETP.LT.OR P4, PT, R147.reuse, R225, P4 ;  /* 0x000000e19300720c */ /* 0x040fe40002781670 */
[----:B------:R-:W-:Y:S01]  /*31d0*/  ISETP.LT.OR P1, PT, R147, R223, P1 ;  /* 0x000000df9300720c */ /* 0x000fe20000f21670 */
[----:B------:R-:W-:Y:S01]  /*31e0*/  HMMA.16816.F32.BF16 R64, R172, R170, R64 ;  /* 0x000000aaac40723c */ /* 0x000fe20000041840 */
[----:B------:R-:W-:Y:S02]  /*31f0*/  FSEL R2, R74, -INF , !P0 ;  /* 0xff8000004a027808 */ /* 0x000fe40004000000 */
[----:B------:R-:W-:Y:S02]  /*3200*/  ISETP.GE.AND P0, PT, R6, R228, PT ;  /* 0x000000e40600720c */ /* 0x000fe40003f06270 */
[----:B------:R-:W-:-:S02]  /*3210*/  ISETP.LT.OR P6, PT, R0, R227, P6 ;  /* 0x000000e30000720c */ /* 0x000fc400037c1670 */
[C---:B------:R-:W-:Y:S01]  /*3220*/  ISETP.LT.OR P5, PT, R0.reuse, R225, P5 ;  /* 0x000000e10000720c */ /* 0x040fe20002fa1670 */
[-C--:B------:R-:W-:Y:S01]  /*3230*/  HMMA.16816.F32.BF16 R56, R8, R126.reuse, RZ ;  /* 0x0000007e0838723c */ /* 0x080fe200000418ff */
[----:B------:R-:W-:Y:S02]  /*3240*/  ISETP.LT.OR P2, PT, R0, R223, P2 ;  /* 0x000000df0000720c */ /* 0x000fe40001741670 */
[----:B------:R-:W-:Y:S02]  /*3250*/  FSEL R74, R73, -INF , !P3 ;  /* 0xff800000494a7808 */ /* 0x000fe40005800000 */
[----:B------:R-:W-:Y:S02]  /*3260*/  FSEL R0, R68, -INF , !P4 ;  /* 0xff80000044007808 */ /* 0x000fe40006000000 */
[----:B------:R-:W-:Y:S01]  /*3270*/  FSEL R70, R70, -INF , !P1 ;  /* 0xff80000046467808 */ /* 0x000fe20004800000 */
[----:B------:R-:W-:Y:S01]  /*3280*/  HMMA.16816.F32.BF16 R124, R76, R126, RZ ;  /* 0x0000007e4c7c723c */ /* 0x000fe200000418ff */
[----:B------:R-:W-:-:S02]  /*3290*/  IADD3 R73, R147, 0x9, RZ ;  /* 0x0000000993497810 */ /* 0x000fc40007ffe0ff */
[C---:B------:R-:W-:Y:S02]  /*32a0*/  ISETP.GE.AND P4, PT, R6.reuse, R226, PT ;  /* 0x000000e20600720c */ /* 0x040fe40003f86270 */
[C---:B------:R-:W-:Y:S02]  /*32b0*/  ISETP.GE.AND P1, PT, R6.reuse, R224, PT ;  /* 0x000000e00600720c */ /* 0x040fe40003f26270 */
[C---:B------:R-:W-:Y:S01]  /*32c0*/  ISETP.GE.AND P3, PT, R6.reuse, R222, PT ;  /* 0x000000de0600720c */ /* 0x040fe20003f66270 */
[----:B------:R-:W-:Y:S01]  /*32d0*/  HMMA.16816.F32.BF16 R52, R8, R116, RZ ;  /* 0x000000740834723c */ /* 0x000fe200000418ff */
[----:B------:R-:W-:Y:S02]  /*32e0*/  ISETP.LT.OR P0, PT, R6, R229, P0 ;  /* 0x000000e50600720c */ /* 0x000fe40000701670 */
[----:B------:R-:W-:Y:S02]  /*32f0*/  FSEL R7, R69, -INF , !P5 ;  /* 0xff80000045077808 */ /* 0x000fe40006800000 */
[----:B------:R-:W-:-:S02]  /*3300*/  ISETP.GE.AND P5, PT, R73, R228, PT ;  /* 0x000000e44900720c */ /* 0x000fc40003fa6270 */
[C---:B------:R-:W-:Y:S01]  /*3310*/  ISETP.LT.OR P4, PT, R6.reuse, R227, P4 ;  /* 0x000000e30600720c */ /* 0x040fe20002781670 */
[C---:B------:R-:W-:Y:S01]  /*3320*/  HMMA.16816.F32.BF16 R48, R8.reuse, R118, RZ ;  /* 0x000000760830723c */ /* 0x040fe200000418ff */
[C---:B------:R-:W-:Y:S02]  /*3330*/  ISETP.LT.OR P1, PT, R6.reuse, R225, P1 ;  /* 0x000000e10600720c */ /* 0x040fe40000f21670 */
[----:B------:R-:W-:Y:S02]  /*3340*/  ISETP.LT.OR P3, PT, R6, R223, P3 ;  /* 0x000000df0600720c */ /* 0x000fe40001f61670 */
[----:B------:R-:W-:Y:S02]  /*3350*/  FSEL R72, R75, -INF , !P6 ;  /* 0xff8000004b487808 */ /* 0x000fe40007000000 */
[----:B------:R-:W-:Y:S01]  /*3360*/  FSEL R6, R71, -INF , !P2 ;  /* 0xff80000047067808 */ /* 0x000fe20005000000 */
[----:B-----5:R-:W-:Y:S01]  /*3370*/  HMMA.16816.F32.BF16 R44, R8, R108, RZ ;  /* 0x0000006c082c723c */ /* 0x020fe200000418ff */
[----:B------:R-:W-:-:S02]  /*3380*/  FSEL R75, R132, -INF , !P0 ;  /* 0xff800000844b7808 */ /* 0x000fc40004000000 */
[C---:B------:R-:W-:Y:S02]  /*3390*/  ISETP.GE.AND P6, PT, R73.reuse, R226, PT ;  /* 0x000000e24900720c */ /* 0x040fe40003fc6270 */
[C---:B------:R-:W-:Y:S02]  /*33a0*/  ISETP.GE.AND P2, PT, R73.reuse, R224, PT ;  /* 0x000000e04900720c */ /* 0x040fe40003f46270 */
[C---:B------:R-:W-:Y:S01]  /*33b0*/  ISETP.GE.AND P0, PT, R73.reuse, R222, PT ;  /* 0x000000de4900720c */ /* 0x040fe20003f06270 */
[----:B------:R-:W-:Y:S01]  /*33c0*/  HMMA.16816.F32.BF16 R40, R8, R110, RZ ;  /* 0x0000006e0828723c */ /* 0x000fe200000418ff */
[----:B------:R-:W-:Y:S02]  /*33d0*/  ISETP.LT.OR P5, PT, R73, R229, P5 ;  /* 0x000000e54900720c */ /* 0x000fe40002fa1670 */
[----:B------:R-:W-:Y:S02]  /*33e0*/  IADD3 R68, R147, 0x10, RZ ;  /* 0x0000001093447810 */ /* 0x000fe40007ffe0ff */
[----:B------:R-:W-:-:S02]  /*33f0*/  ISETP.LT.OR P6, PT, R73, R227, P6 ;  /* 0x000000e34900720c */ /* 0x000fc400037c1670 */
[C---:B------:R-:W-:Y:S01]  /*3400*/  ISETP.LT.OR P2, PT, R73.reuse, R225, P2 ;  /* 0x000000e14900720c */ /* 0x040fe20001741670 */
[C---:B------:R-:W-:Y:S01]  /*3410*/  HMMA.16816.F32.BF16 R36, R8.reuse, R100, RZ ;  /* 0x000000640824723c */ /* 0x040fe200000418ff */
[----:B------:R-:W-:Y:S02]  /*3420*/  ISETP.LT.OR P0, PT, R73, R223, P0 ;  /* 0x000000df4900720c */ /* 0x000fe40000701670 */
[----:B------:R-:W-:Y:S02]  /*3430*/  FSEL R73, R134, -INF , !P4 ;  /* 0xff80000086497808 */ /* 0x000fe40006000000 */
[C---:B------:R-:W-:Y:S02]  /*3440*/  ISETP.GE.AND P4, PT, R68.reuse, R228, PT ;  /* 0x000000e44400720c */ /* 0x040fe40003f86270 */
[----:B------:R-:W-:Y:S01]  /*3450*/  FSEL R69, R67, -INF , !P0 ;  /* 0xff80000043457808 */ /* 0x000fe20004000000 */
[----:B------:R-:W-:Y:S01]  /*3460*/  HMMA.16816.F32.BF16 R32, R8, R102, RZ ;  /* 0x000000660820723c */ /* 0x000fe200000418ff */
[----:B------:R-:W-:-:S02]  /*3470*/  ISETP.LT.OR P4, PT, R68, R229, P4 ;  /* 0x000000e54400720c */ /* 0x000fc40002781670 */
[----:B------:R-:W-:-:S05]  /*3480*/  IADD3 R71, R147, 0x19, RZ ;  /* 0x0000001993477810 */ /* 0x000fca0007ffe0ff */
[C---:B-1----:R-:W-:Y:S08]  /*3490*/  HMMA.16816.F32.BF16 R20, R8.reuse, R84, RZ ;  /* 0x000000540814723c */ /* 0x042ff000000418ff */
        /* <DEDUP_REMOVED lines=10> */
[----:B------:R-:W-:Y:S08]  /*3540*/  HMMA.16816.F32.BF16 R76, R76, R178, RZ ;  /* 0x000000b24c4c723c */ /* 0x000ff000000418ff */
[-C--:B------:R-:W-:Y:S08]  /*3550*/  HMMA.16816.F32.BF16 R128, R164, R160.reuse, R128 ;  /* 0x000000a0a480723c */ /* 0x080ff00000041880 */
[C---:B------:R-:W-:Y:S08]  /*3560*/  HMMA.16816.F32.BF16 R60, R172.reuse, R160, R60 ;  /* 0x000000a0ac3c723c */ /* 0x040ff0000004183c */
[-C--:B--2---:R-:W-:Y:S08]  /*3570*/  HMMA.16816.F32.BF16 R12, R172, R136.reuse, R12 ;  /* 0x00000088ac0c723c */ /* 0x084ff0000004180c */
[----:B------:R-:W-:Y:S01]  /*3580*/  HMMA.16816.F32.BF16 R80, R164, R136, R80 ;  /* 0x00000088a450723c */ /* 0x000fe20000041850 */
[----:B------:R-:W-:-:S06]  /*3590*/  FSEL R146, R128, -INF , !P4 ;  /* 0xff80000080927808 */ /* 0x000fcc0006000000 */
[----:B------:R-:W-:Y:S01]  /*35a0*/  FSEL R137, R64, -INF , !P1 ;  /* 0xff80000040897808 */ /* 0x000fe20004800000 */
[----:B------:R-:W-:Y:S01]  /*35b0*/  HMMA.16816.F32.BF16 R124, R164, R162, R124 ;  /* 0x000000a2a47c723c */ /* 0x000fe2000004187c */
        /* <DEDUP_REMOVED lines=8> */
[----:B------:R-:W-:Y:S01]  /*3640*/  ISETP.LT.OR P5, PT, R68, R223, P5 ;  /* 0x000000df4400720c */ /* 0x000fe20002fa1670 */
[----:B------:R-:W-:Y:S01]  /*3650*/  HMMA.16816.F32.BF16 R76, R164, R138, R76 ;  /* 0x0000008aa44c723c */ /* 0x000fe2000004184c */
[----:B------:R-:W-:Y:S02]  /*3660*/  IADD3 R68, R147, 0x11, RZ ;  /* 0x0000001193447810 */ /* 0x000fe40007ffe0ff */
[----:B------:R-:W-:Y:S02]  /*3670*/  FSEL R136, R60, -INF , !P3 ;  /* 0xff8000003c887808 */ /* 0x000fe40005800000 */
[----:B------:R-:W-:-:S02]  /*3680*/  ISETP.GE.AND P0, PT, R68, R226, PT ;  /* 0x000000e24400720c */ /* 0x000fc40003f06270 */
[----:B------:R-:W-:Y:S01]  /*3690*/  FSEL R139, R135, -INF , !P6 ;  /* 0xff800000878b7808 */ /* 0x000fe20007000000 */
[C---:B------:R-:W-:Y:S01]  /*36a0*/  HMMA.16816.F32.BF16 R56, R172.reuse, R162, R56 ;  /* 0x000000a2ac38723c */ /* 0x040fe20000041838 */
[----:B------:R-:W-:Y:S02]  /*36b0*/  FSEL R138, R65, -INF , !P2 ;  /* 0xff800000418a7808 */ /* 0x000fe40005000000 */
[C---:B------:R-:W-:Y:S02]  /*36c0*/  ISETP.GE.AND P2, PT, R68.reuse, R228, PT ;  /* 0x000000e44400720c */ /* 0x040fe40003f46270 */
[C---:B------:R-:W-:Y:S02]  /*36d0*/  ISETP.GE.AND P6, PT, R68.reuse, R224, PT ;  /* 0x000000e04400720c */ /* 0x040fe40003fc6270 */
[C---:B------:R-:W-:Y:S01]  /*36e0*/  ISETP.GE.AND P4, PT, R68.reuse, R222, PT ;  /* 0x000000de4400720c */ /* 0x040fe20003f86270 */
[----:B------:R-:W-:Y:S01]  /*36f0*/  HMMA.16816.F32.BF16 R20, R172, R140, R20 ;  /* 0x0000008cac14723c */ /* 0x000fe20000041814 */
[----:B------:R-:W-:-:S02]  /*3700*/  ISETP.LT.OR P2, PT, R68, R229, P2 ;  /* 0x000000e54400720c */ /* 0x000fc40001741670 */
        /* <DEDUP_REMOVED lines=8> */
[----:B------:R-:W-:Y:S01]  /*3790*/  HMMA.16816.F32.BF16 R88, R164, R140, R88 ;  /* 0x0000008ca458723c */ /* 0x000fe20000041858 */
[C---:B------:R-:W-:Y:S02]  /*37a0*/  ISETP.GE.AND P2, PT, R68.reuse, R226, PT ;  /* 0x000000e24400720c */ /* 0x040fe40003f46270 */
[C---:B------:R-:W-:Y:S02]  /*37b0*/  ISETP.GE.AND P3, PT, R68.reuse, R222, PT ;  /* 0x000000de4400720c */ /* 0x040fe40003f66270 */
[----:B------:R-:W-:Y:S02]  /*37c0*/  ISETP.LT.OR P0, PT, R68, R229, P0 ;  /* 0x000000e54400720c */ /* 0x000fe40000701670 */
[----:B------:R-:W-:Y:S01]  /*37d0*/  FSEL R140, R130, -INF , !P1 ;  /* 0xff800000828c7808 */ /* 0x000fe20004800000 */
[----:B------:R-:W-:Y:S01]  /*37e0*/  HMMA.16816.F32.BF16 R52, R172, R156, R52 ;  /* 0x0000009cac34723c */ /* 0x000fe20000041834 */
[----:B------:R-:W-:-:S02]  /*37f0*/  ISETP.GE.AND P1, PT, R68, R224, PT ;  /* 0x000000e04400720c */ /* 0x000fc40003f26270 */
[C---:B------:R-:W-:Y:S02]  /*3800*/  ISETP.LT.OR P2, PT, R68.reuse, R227, P2 ;  /* 0x000000e34400720c */ /* 0x040fe40001741670 */
[C---:B------:R-:W-:Y:S02]  /*3810*/  ISETP.LT.OR P1, PT, R68.reuse, R225, P1 ;  /* 0x000000e14400720c */ /* 0x040fe40000f21670 */
[----:B------:R-:W-:Y:S01]  /*3820*/  ISETP.LT.OR P3, PT, R68, R223, P3 ;  /* 0x000000df4400720c */ /* 0x000fe20001f61670 */
[----:B------:R-:W-:Y:S01]  /*3830*/  HMMA.16816.F32.BF16 R48, R172, R158, R48 ;  /* 0x0000009eac30723c */ /* 0x000fe20000041830 */
[----:B------:R-:W-:Y:S02]  /*3840*/  FSEL R68, R63, -INF , !P4 ;  /* 0xff8000003f447808 */ /* 0x000fe40006000000 */
[----:B------:R-:W-:Y:S02]  /*3850*/  FSEL R60, R124, -INF , !P0 ;  /* 0xff8000007c3c7808 */ /* 0x000fe40004000000 */
[----:B------:R-:W-:-:S02]  /*3860*/  ISETP.GE.AND P4, PT, R71, R224, PT ;  /* 0x000000e04700720c */ /* 0x000fc40003f86270 */
[----:B------:R-:W-:Y:S01]  /*3870*/  ISETP.GE.AND P0, PT, R71, R222, PT ;  /* 0x000000de4700720c */ /* 0x000fe20003f06270 */
[-C--:B------:R-:W-:Y:S01]  /*3880*/  HMMA.16816.F32.BF16 R28, R172, R144.reuse, R28 ;  /* 0x00000090ac1c723c */ /* 0x080fe2000004181c */
[----:B------:R-:W-:Y:S02]  /*3890*/  FSEL R135, R61, -INF , !P6 ;  /* 0xff8000003d877808 */ /* 0x000fe40007000000 */
[----:B------:R-:W-:Y:S02]  /*38a0*/  FSEL R132, R62, -INF , !P5 ;  /* 0xff8000003e847808 */ /* 0x000fe40006800000 */
[C---:B------:R-:W-:Y:S02]  /*38b0*/  ISETP.GE.AND P5, PT, R71.reuse, R228, PT ;  /* 0x000000e44700720c */ /* 0x040fe40003fa6270 */
[----:B------:R-:W-:Y:S01]  /*38c0*/  ISETP.GE.AND P6, PT, R71, R226, PT ;  /* 0x000000e24700720c */ /* 0x000fe20003fc6270 */
[----:B------:R-:W-:Y:S01]  /*38d0*/  HMMA.16816.F32.BF16 R96, R164, R144, R96 ;  /* 0x00000090a460723c */ /* 0x000fe20000041860 */
[----:B------:R-:W-:-:S02]  /*38e0*/  IADD3 R62, R147, 0x20, RZ ;  /* 0x00000020933e7810 */ /* 0x000fc40007ffe0ff */
[C---:B------:R-:W-:Y:S02]  /*38f0*/  ISETP.LT.OR P4, PT, R71.reuse, R225, P4 ;  /* 0x000000e14700720c */ /* 0x040fe40002781670 */
[----:B------:R-:W-:Y:S02]  /*3900*/  ISETP.LT.OR P0, PT, R71, R223, P0 ;  /* 0x000000df4700720c */ /* 0x000fe40000701670 */
[----:B------:R-:W-:Y:S01]  /*3910*/  IADD3 R63, R147, 0x21, RZ ;  /* 0x00000021933f7810 */ /* 0x000fe20007ffe0ff */
[----:B------:R-:W-:Y:S01]  /*3920*/  HMMA.16816.F32.BF16 R116, R164, R158, R116 ;  /* 0x0000009ea474723c */ /* 0x000fe20000041874 */
[C---:B------:R-:W-:Y:S02]  /*3930*/  ISETP.LT.OR P5, PT, R71.reuse, R229, P5 ;  /* 0x000000e54700720c */ /* 0x040fe40002fa1670 */
[----:B------:R-:W-:Y:S02]  /*3940*/  ISETP.LT.OR P6, PT, R71, R227, P6 ;  /* 0x000000e34700720c */ /* 0x000fe400037c1670 */
[----:B------:R-:W-:-:S02]  /*3950*/  FSEL R134, R56, -INF , !P1 ;  /* 0xff80000038867808 */ /* 0x000fc40004800000 */
[----:B------:R-:W-:Y:S01]  /*3960*/  ISETP.GE.AND P1, PT, R62, R226, PT ;  /* 0x000000e23e00720c */ /* 0x000fe20003f26270 */
[-C--:B------:R-:W-:Y:S01]  /*3970*/  HMMA.16816.F32.BF16 R112, R164, R152.reuse, R112 ;  /* 0x00000098a470723c */ /* 0x080fe20000041870 */
[----:B------:R-:W-:Y:S02]  /*3980*/  FSEL R144, R58, -INF , !P3 ;  /* 0xff8000003a907808 */ /* 0x000fe40005800000 */
[----:B------:R-:W-:Y:S02]  /*3990*/  FSEL R133, R57, -INF , !P4 ;  /* 0xff80000039857808 */ /* 0x000fe40006000000 */
[----:B------:R-:W-:Y:S02]  /*39a0*/  FSEL R71, R59, -INF , !P0 ;  /* 0xff8000003b477808 */ /* 0x000fe40004000000 */
[----:B------:R-:W-:Y:S01]  /*39b0*/  FSEL R61, R126, -INF , !P2 ;  /* 0xff8000007e3d7808 */ /* 0x000fe20005000000 */
[----:B------:R-:W-:Y:S01]  /*39c0*/  HMMA.16816.F32.BF16 R44, R172, R152, R44 ;  /* 0x00000098ac2c723c */ /* 0x000fe2000004182c */
[----:B------:R-:W-:-:S02]  /*39d0*/  ISETP.GE.AND P3, PT, R62, R224, PT ;  /* 0x000000e03e00720c */ /* 0x000fc40003f66270 */
[C---:B------:R-:W-:Y:S02]  /*39e0*/  ISETP.GE.AND P4, PT, R63.reuse, R228, PT ;  /* 0x000000e43f00720c */ /* 0x040fe40003f86270 */
[C---:B------:R-:W-:Y:S02]  /*39f0*/  ISETP.GE.AND P0, PT, R63.reuse, R226, PT ;  /* 0x000000e23f00720c */ /* 0x040fe40003f06270 */
[C---:B------:R-:W-:Y:S01]  /*3a00*/  ISETP.GE.AND P2, PT, R62.reuse, R228, PT ;  /* 0x000000e43e00720c */ /* 0x040fe20003f46270 */
[----:B------:R-:W-:Y:S01]  /*3a10*/  HMMA.16816.F32.BF16 R40, R172, R154, R40 ;  /* 0x0000009aac28723c */ /* 0x000fe20000041828 */
[C---:B------:R-:W-:Y:S02]  /*3a20*/  ISETP.LT.OR P1, PT, R62.reuse, R227, P1 ;  /* 0x000000e33e00720c */ /* 0x040fe40000f21670 */
[----:B------:R-:W-:Y:S02]  /*3a30*/  ISETP.LT.OR P3, PT, R62, R225, P3 ;  /* 0x000000e13e00720c */ /* 0x000fe40001f61670 */
[----:B------:R-:W-:-:S02]  /*3a40*/  ISETP.LT.OR P4, PT, R63, R229, P4 ;  /* 0x000000e53f00720c */ /* 0x000fc40002781670 */
[----:B------:R-:W-:Y:S01]  /*3a50*/  ISETP.LT.OR P0, PT, R63, R227, P0 ;  /* 0x000000e33f00720c */ /* 0x000fe20000701670 */
[-C--:B------:R-:W-:Y:S01]  /*3a60*/  HMMA.16816.F32.BF16 R16, R172, R142.reuse, R16 ;  /* 0x0000008eac10723c */ /* 0x080fe20000041810 */
[C---:B------:R-:W-:Y:S02]  /*3a70*/  ISETP.LT.OR P2, PT, R62.reuse, R229, P2 ;  /* 0x000000e53e00720c */ /* 0x040fe40001741670 */
[----:B------:R-:W-:Y:S02]  /*3a80*/  IADD3 R59, R147, 0x28, RZ ;  /* 0x00000028933b7810 */ /* 0x000fe40007ffe0ff */
[----:B------:R-:W-:Y:S02]  /*3a90*/  FSEL R56, R125, -INF , !P5 ;  /* 0xff8000007d387808 */ /* 0x000fe40006800000 */
[----:B------:R-:W-:Y:S01]  /*3aa0*/  ISETP.GE.AND P5, PT, R62, R222, PT ;  /* 0x000000de3e00720c */ /* 0x000fe20003fa6270 */
[----:B------:R-:W-:Y:S01]  /*3ab0*/  HMMA.16816.F32.BF16 R84, R164, R142, R84 ;  /* 0x0000008ea454723c */ /* 0x000fe20000041854 */
[----:B------:R-:W-:-:S02]  /*3ac0*/  FSEL R141, R122, -INF , !P1 ;  /* 0xff8000007a8d7808 */ /* 0x000fc40004800000 */
[----:B------:R-:W-:Y:S02]  /*3ad0*/  FSEL R57, R121, -INF , !P4 ;  /* 0xff80000079397808 */ /* 0x000fe40006000000 */
[----:B------:R-:W-:Y:S02]  /*3ae0*/  FSEL R122, R123, -INF , !P0 ;  /* 0xff8000007b7a7808 */ /* 0x000fe40004000000 */
[----:B------:R-:W-:Y:S01]  /*3af0*/  FSEL R199, R52, -INF , !P3 ;  /* 0xff80000034c77808 */ /* 0x000fe20005800000 */
[----:B------:R-:W-:Y:S01]  /*3b00*/  HMMA.16816.F32.BF16 R108, R164, R154, R108 ;  /* 0x0000009aa46c723c */ /* 0x000fe2000004186c */
[----:B------:R-:W-:Y:S02]  /*3b10*/  FSEL R58, R120, -INF , !P2 ;  /* 0xff800000783a7808 */ /* 0x000fe40005000000 */
[C---:B------:R-:W-:Y:S02]  /*3b20*/  ISETP.GE.AND P1, PT, R59.reuse, R228, PT ;  /* 0x000000e43b00720c */ /* 0x040fe40003f26270 */
[----:B------:R-:W-:-:S02]  /*3b30*/  ISETP.GE.AND P4, PT, R59, R226, PT ;  /* 0x000000e23b00720c */ /* 0x000fc40003f86270 */
[C---:B------:R-:W-:Y:S01]  /*3b40*/  ISETP.GE.AND P0, PT, R59.reuse, R224, PT ;  /* 0x000000e03b00720c */ /* 0x040fe20003f06270 */
[-C--:B------:R-:W-:Y:S01]  /*3b50*/  HMMA.16816.F32.BF16 R104, R164, R148.reuse, R104 ;  /* 0x00000094a468723c */ /* 0x080fe20000041868 */
[-C--:B------:R-:W-:Y:S02]  /*3b60*/  ISETP.GE.AND P3, PT, R59, R222.reuse, PT ;  /* 0x000000de3b00720c */ /* 0x080fe40003f66270 */
[----:B------:R-:W-:Y:S02]  /*3b70*/  ISETP.GE.AND P2, PT, R63, R222, PT ;  /* 0x000000de3f00720c */ /* 0x000fe40003f46270 */
[----:B------:R-:W-:Y:S02]  /*3b80*/  ISETP.LT.OR P5, PT, R62, R223, P5 ;  /* 0x000000df3e00720c */ /* 0x000fe40002fa1670 */
[----:B------:R-:W-:Y:S01]  /*3b90*/  FSEL R62, R127, -INF , !P6 ;  /* 0xff8000007f3e7808 */ /* 0x000fe20007000000 */
[----:B------:R-:W-:Y:S01]  /*3ba0*/  HMMA.16816.F32.BF16 R36, R172, R148, R36 ;  /* 0x00000094ac24723c */ /* 0x000fe20000041824 */
[----:B------:R-:W-:-:S02]  /*3bb0*/  ISETP.GE.AND P6, PT, R63, R224, PT ;  /* 0x000000e03f00720c */ /* 0x000fc40003fc6270 */
[C---:B------:R-:W-:Y:S02]  /*3bc0*/  ISETP.LT.OR P1, PT, R59.reuse, R229, P1 ;  /* 0x000000e53b00720c */ /* 0x040fe40000f21670 */
[C---:B------:R-:W-:Y:S02]  /*3bd0*/  ISETP.LT.OR P4, PT, R59.reuse, R227, P4 ;  /* 0x000000e33b00720c */ /* 0x040fe40002781670 */
[C---:B------:R-:W-:Y:S01]  /*3be0*/  ISETP.LT.OR P0, PT, R59.reuse, R225, P0 ;  /* 0x000000e13b00720c */ /* 0x040fe20000701670 */
[----:B------:R-:W-:Y:S01]  /*3bf0*/  HMMA.16816.F32.BF16 R32, R172, R150, R32 ;  /* 0x00000096ac20723c */ /* 0x000fe20000041820 */
[-C--:B------:R-:W-:Y:S02]  /*3c00*/  ISETP.LT.OR P3, PT, R59, R223.reuse, P3 ;  /* 0x000000df3b00720c */ /* 0x080fe40001f61670 */
[----:B------:R-:W-:Y:S02]  /*3c10*/  ISETP.LT.OR P2, PT, R63, R223, P2 ;  /* 0x000000df3f00720c */ /* 0x000fe40001741670 */
[----:B------:R-:W-:-:S02]  /*3c20*/  IADD3 R59, R147, 0x29, RZ ;  /* 0x00000029933b7810 */ /* 0x000fc40007ffe0ff */
[----:B------:R-:W-:Y:S01]  /*3c30*/  ISETP.LT.OR P6, PT, R63, R225, P6 ;  /* 0x000000e13f00720c */ /* 0x000fe200037c1670 */
[----:B------:R-:W-:Y:S01]  /*3c40*/  HMMA.16816.F32.BF16 R100, R164, R150, R100 ;  /* 0x00000096a464723c */ /* 0x000fe20000041864 */
[----:B------:R-:W-:Y:S02]  /*3c50*/  FSEL R197, R48, -INF , !P0 ;  /* 0xff80000030c57808 */ /* 0x000fe40004000000 */
[----:B------:R-:W-:Y:S02]  /*3c60*/  FSEL R195, R54, -INF , !P5 ;  /* 0xff80000036c37808 */ /* 0x000fe40006800000 */
[----:B------:R-:W-:Y:S02]  /*3c70*/  FSEL R194, R55, -INF , !P2 ;  /* 0xff80000037c27808 */ /* 0x000fe40005000000 */
[----:B------:R-:W-:Y:S01]  /*3c80*/  IADD3 R52, R147, 0x30, RZ ;  /* 0x0000003093347810 */ /* 0x000fe20007ffe0ff */
[----:B------:R-:W-:Y:S01]  /*3c90*/  BAR.SYNC.DEFER_BLOCKING 0x0 ;  /* 0x0000000000007b1d */ /* 0x000fe20000010000 */
[----:B------:R-:W-:-:S02]  /*3ca0*/  ISETP.GE.AND P0, PT, R59, R222, PT ;  /* 0x000000de3b00720c */ /* 0x000fc40003f06270 */
[C---:B------:R-:W-:Y:S02]  /*3cb0*/  ISETP.GE.AND P2, PT, R59.reuse, R226, PT ;  /* 0x000000e23b00720c */ /* 0x040fe40003f46270 */
[----:B------:R-:W-:Y:S02]  /*3cc0*/  ISETP.GE.AND P5, PT, R59, R224, PT ;  /* 0x000000e03b00720c */ /* 0x000fe40003fa6270 */
[----:B------:R-:W-:Y:S02]  /*3cd0*/  FSEL R198, R53, -INF , !P6 ;  /* 0xff80000035c67808 */ /* 0x000fe40007000000 */
[----:B------:R-:W-:Y:S02]  /*3ce0*/  FSEL R193, R50, -INF , !P3 ;  /* 0xff80000032c17808 */ /* 0x000fe40005800000 */
[C---:B------:R-:W-:Y:S02]  /*3cf0*/  ISETP.GE.AND P6, PT, R59.reuse, R228, PT ;  /* 0x000000e43b00720c */ /* 0x040fe40003fc6270 */
[----:B------:R-:W-:-:S02]  /*3d00*/  ISETP.LT.OR P0, PT, R59, R223, P0 ;  /* 0x000000df3b00720c */ /* 0x000fc40000701670 */
[C---:B------:R-:W-:Y:S02]  /*3d10*/  ISETP.GE.AND P3, PT, R52.reuse, R228, PT ;  /* 0x000000e43400720c */ /* 0x040fe40003f66270 */
[C---:B------:R-:W-:Y:S02]  /*3d20*/  ISETP.LT.OR P2, PT, R59.reuse, R227, P2 ;  /* 0x000000e33b00720c */ /* 0x040fe40001741670 */
[----:B------:R-:W-:Y:S02]  /*3d30*/  ISETP.LT.OR P5, PT, R59, R225, P5 ;  /* 0x000000e13b00720c */ /* 0x000fe40002fa1670 */
[----:B------:R-:W-:Y:S02]  /*3d40*/  IADD3 R50, R147, 0x31, RZ ;  /* 0x0000003193327810 */ /* 0x000fe40007ffe0ff */
[-C--:B------:R-:W-:Y:S02]  /*3d50*/  ISETP.LT.OR P6, PT, R59, R229.reuse, P6 ;  /* 0x000000e53b00720c */ /* 0x080fe400037c1670 */
[----:B------:R-:W-:-:S02]  /*3d60*/  ISETP.LT.OR P3, PT, R52, R229, P3 ;  /* 0x000000e53400720c */ /* 0x000fc40001f61670 */
[----:B------:R-:W-:Y:S02]  /*3d70*/  FSEL R192, R51, -INF , !P0 ;  /* 0xff80000033c07808 */ /* 0x000fe40004000000 */
[----:B------:R-:W-:Y:S02]  /*3d80*/  FSEL R48, R116, -INF , !P1 ;  /* 0xff80000074307808 */ /* 0x000fe40004800000 */
[----:B------:R-:W-:Y:S02]  /*3d90*/  FSEL R142, R118, -INF , !P4 ;  /* 0xff800000768e7808 */ /* 0x000fe40006000000 */
[----:B------:R-:W-:Y:S02]  /*3da0*/  FSEL R196, R49, -INF , !P5 ;  /* 0xff80000031c47808 */ /* 0x000fe40006800000 */
[----:B------:R-:W-:Y:S02]  /*3db0*/  FSEL R143, R119, -INF , !P2 ;  /* 0xff800000778f7808 */ /* 0x000fe40005000000 */
[----:B------:R-:W-:-:S02]  /*3dc0*/  ISETP.GE.AND P0, PT, R50, R226, PT ;  /* 0x000000e23200720c */ /* 0x000fc40003f06270 */
[C---:B------:R-:W-:Y:S02]  /*3dd0*/  ISETP.GE.AND P1, PT, R52.reuse, R226, PT ;  /* 0x000000e23400720c */ /* 0x040fe40003f26270 */
[C---:B------:R-:W-:Y:S02]  /*3de0*/  ISETP.GE.AND P4, PT, R52.reuse, R224, PT ;  /* 0x000000e03400720c */ /* 0x040fe40003f86270 */
[----:B------:R-:W-:Y:S02]  /*3df0*/  ISETP.GE.AND P5, PT, R52, R222, PT ;  /* 0x000000de3400720c */ /* 0x000fe40003fa6270 */
[----:B------:R-:W-:Y:S02]  /*3e00*/  ISETP.GE.AND P2, PT, R50, R228, PT ;  /* 0x000000e43200720c */ /* 0x000fe40003f46270 */
[----:B------:R-:W-:Y:S02]  /*3e10*/  FSEL R49, R117, -INF , !P6 ;  /* 0xff80000075317808 */ /* 0x000fe40007000000 */
[----:B------:R-:W-:-:S02]  /*3e20*/  FSEL R51, R112, -INF , !P3 ;  /* 0xff80000070337808 */ /* 0x000fc40005800000 */
[C---:B------:R-:W-:Y:S02]  /*3e30*/  ISETP.GE.AND P6, PT, R50.reuse, R224, PT ;  /* 0x000000e03200720c */ /* 0x040fe40003fc6270 */
[C---:B------:R-:W-:Y:S02]  /*3e40*/  ISETP.GE.AND P3, PT, R50.reuse, R222, PT ;  /* 0x000000de3200720c */ /* 0x040fe40003f66270 */
[-C--:B------:R-:W-:Y:S02]  /*3e50*/  ISETP.LT.OR P0, PT, R50, R227.reuse, P0 ;  /* 0x000000e33200720c */ /* 0x080fe40000701670 */
[C---:B------:R-:W-:Y:S02]  /*3e60*/  ISETP.LT.OR P1, PT, R52.reuse, R227, P1 ;  /* 0x000000e33400720c */ /* 0x040fe40000f21670 */
[C---:B------:R-:W-:Y:S02]  /*3e70*/  ISETP.LT.OR P4, PT, R52.reuse, R225, P4 ;  /* 0x000000e13400720c */ /* 0x040fe40002781670 */
[----:B------:R-:W-:-:S02]  /*3e80*/  ISETP.LT.OR P5, PT, R52, R223, P5 ;  /* 0x000000df3400720c */ /* 0x000fc40002fa1670 */
[C---:B------:R-:W-:Y:S02]  /*3e90*/  ISETP.LT.OR P2, PT, R50.reuse, R229, P2 ;  /* 0x000000e53200720c */ /* 0x040fe40001741670 */
[----:B------:R-:W-:Y:S02]  /*3ea0*/  IADD3 R52, R147, 0x38, RZ ;  /* 0x0000003893347810 */ /* 0x000fe40007ffe0ff */
[C---:B------:R-:W-:Y:S02]  /*3eb0*/  ISETP.LT.OR P6, PT, R50.reuse, R225, P6 ;  /* 0x000000e13200720c */ /* 0x040fe400037c1670 */
[----:B------:R-:W-:Y:S02]  /*3ec0*/  ISETP.LT.OR P3, PT, R50, R223, P3 ;  /* 0x000000df3200720c */ /* 0x000fe40001f61670 */
        /* <DEDUP_REMOVED lines=8> */
[C---:B------:R-:W-:Y:S02]  /*3f50*/  ISETP.LT.OR P2, PT, R52.reuse, R229, P2 ;  /* 0x000000e53400720c */ /* 0x040fe40001741670 */
[C---:B------:R-:W-:Y:S02]  /*3f60*/  ISETP.LT.OR P1, PT, R52.reuse, R227, P1 ;  /* 0x000000e33400720c */ /* 0x040fe40000f21670 */
[C---:B------:R-:W-:Y:S02]  /*3f70*/  ISETP.LT.OR P0, PT, R52.reuse, R225, P0 ;  /* 0x000000e13400720c */ /* 0x040fe40000701670 */
[----:B------:R-:W-:Y:S02]  /*3f80*/  ISETP.LT.OR P4, PT, R52, R223, P4 ;  /* 0x000000df3400720c */ /* 0x000fe40002781670 */
[----:B------:R-:W-:Y:S02]  /*3f90*/  IADD3 R52, R147, 0x39, RZ ;  /* 0x0000003993347810 */ /* 0x000fe40007ffe0ff */
[----:B------:R-:W-:-:S02]  /*3fa0*/  FSEL R126, R46, -INF , !P5 ;  /* 0xff8000002e7e7808 */ /* 0x000fc40006800000 */
[C---:B------:R-:W-:Y:S02]  /*3fb0*/  ISETP.GE.AND P5, PT, R52.reuse, R224, PT ;  /* 0x000000e03400720c */ /* 0x040fe40003fa6270 */
[----:B------:R-:W-:Y:S02]  /*3fc0*/  FSEL R125, R47, -INF , !P3 ;  /* 0xff8000002f7d7808 */ /* 0x000fe40005800000 */
[----:B------:R-:W-:Y:S02]  /*3fd0*/  IADD3 R44, R147, 0x40, RZ ;  /* 0x00000040932c7810 */ /* 0x000fe40007ffe0ff */
[----:B------:R-:W-:Y:S02]  /*3fe0*/  ISETP.GE.AND P3, PT, R52, R226, PT ;  /* 0x000000e23400720c */ /* 0x000fe40003f66270 */
[----:B------:R-:W-:Y:S02]  /*3ff0*/  FSEL R121, R40, -INF , !P0 ;  /* 0xff80000028797808 */ /* 0x000fe40004000000 */
[----:B------:R-:W-:-:S02]  /*4000*/  ISETP.LT.OR P5, PT, R52, R225, P5 ;  /* 0x000000e13400720c */ /* 0x000fc40002fa1670 */
[----:B------:R-:W-:Y:S02]  /*4010*/  ISETP.GE.AND P0, PT, R52, R222, PT ;  /* 0x000000de3400720c */ /* 0x000fe40003f06270 */
[----:B------:R-:W-:Y:S02]  /*4020*/  FSEL R118, R45, -INF , !P6 ;  /* 0xff8000002d767808 */ /* 0x000fe40007000000 */
[----:B------:R-:W-:Y:S02]  /*4030*/  FSEL R130, R42, -INF , !P4 ;  /* 0xff8000002a827808 */ /* 0x000fe40006000000 */
[-C--:B------:R-:W-:Y:S02]  /*4040*/  ISETP.GE.AND P6, PT, R52, R228.reuse, PT ;  /* 0x000000e43400720c */ /* 0x080fe40003fc6270 */
[----:B------:R-:W-:Y:S02]  /*4050*/  ISETP.GE.AND P4, PT, R44, R228, PT ;  /* 0x000000e42c00720c */ /* 0x000fe40003f86270 */
[----:B------:R-:W-:-:S02]  /*4060*/  ISETP.LT.OR P3, PT, R52, R227, P3 ;  /* 0x000000e33400720c */ /* 0x000fc40001f61670 */
[----:B------:R-:W-:Y:S02]  /*4070*/  FSEL R123, R41, -INF , !P5 ;  /* 0xff800000297b7808 */ /* 0x000fe40006800000 */
[C---:B------:R-:W-:Y:S02]  /*4080*/  ISETP.LT.OR P0, PT, R52.reuse, R223, P0 ;  /* 0x000000df3400720c */ /* 0x040fe40000701670 */
[----:B------:R-:W-:Y:S02]  /*4090*/  IADD3 R41, R147, 0x41, RZ ;  /* 0x0000004193297810 */ /* 0x000fe40007ffe0ff */
[-C--:B------:R-:W-:Y:S02]  /*40a0*/  ISETP.LT.OR P6, PT, R52, R229.reuse, P6 ;  /* 0x000000e53400720c */ /* 0x080fe400037c1670 */
[----:B------:R-:W-:Y:S02]  /*40b0*/  ISETP.LT.OR P4, PT, R44, R229, P4 ;  /* 0x000000e52c00720c */ /* 0x000fe40002781670 */
[----:B------:R-:W-:-:S02]  /*40c0*/  FSEL R40, R108, -INF , !P2 ;  /* 0xff8000006c287808 */ /* 0x000fc40005000000 */
[----:B------:R-:W-:Y:S02]  /*40d0*/  FSEL R111, R111, -INF , !P3 ;  /* 0xff8000006f6f7808 */ /* 0x000fe40005800000 */
[----:B------:R-:W-:Y:S02]  /*40e0*/  FSEL R108, R110, -INF , !P1 ;  /* 0xff8000006e6c7808 */ /* 0x000fe40004800000 */
[----:B------:R-:W-:Y:S02]  /*40f0*/  FSEL R164, R43, -INF , !P0 ;  /* 0xff8000002ba47808 */ /* 0x000fe40004000000 */
[----:B------:R-:W-:Y:S02]  /*4100*/  ISETP.GE.AND P3, PT, R41, R228, PT ;  /* 0x000000e42900720c */ /* 0x000fe40003f66270 */
[C---:B------:R-:W-:Y:S02]  /*4110*/  ISETP.GE.AND P2, PT, R44.reuse, R226, PT ;  /* 0x000000e22c00720c */ /* 0x040fe40003f46270 */
[----:B------:R-:W-:-:S02]  /*4120*/  ISETP.GE.AND P1, PT, R44, R224, PT ;  /* 0x000000e02c00720c */ /* 0x000fc40003f26270 */
[----:B------:R-:W-:Y:S02]  /*4130*/  ISETP.GE.AND P0, PT, R41, R226, PT ;  /* 0x000000e22900720c */ /* 0x000fe40003f06270 */
[----:B------:R-:W-:Y:S02]  /*4140*/  FSEL R109, R109, -INF , !P6 ;  /* 0xff8000006d6d7808 */ /* 0x000fe40007000000 */
[----:B------:R-:W-:Y:S02]  /*4150*/  FSEL R42, R104, -INF , !P4 ;  /* 0xff800000682a7808 */ /* 0x000fe40006000000 */
[C---:B------:R-:W-:Y:S02]  /*4160*/  ISETP.GE.AND P6, PT, R41.reuse, R224, PT ;  /* 0x000000e02900720c */ /* 0x040fe40003fc6270 */
[C---:B------:R-:W-:Y:S02]  /*4170*/  ISETP.GE.AND P4, PT, R41.reuse, R222, PT ;  /* 0x000000de2900720c */ /* 0x040fe40003f86270 */
[----:B------:R-:W-:-:S02]  /*4180*/  ISETP.LT.OR P3, PT, R41, R229, P3 ;  /* 0x000000e52900720c */ /* 0x000fc40001f61670 */
[C---:B------:R-:W-:Y:S02]  /*4190*/  ISETP.LT.OR P2, PT, R44.reuse, R227, P2 ;  /* 0x000000e32c00720c */ /* 0x040fe40001741670 */
[----:B------:R-:W-:Y:S02]  /*41a0*/  ISETP.LT.OR P1, PT, R44, R225, P1 ;  /* 0x000000e12c00720c */ /* 0x000fe40000f21670 */
[----:B------:R-:W-:Y:S02]  /*41b0*/  ISETP.LT.OR P0, PT, R41, R227, P0 ;  /* 0x000000e32900720c */ /* 0x000fe40000701670 */
[----:B------:R-:W-:Y:S02]  /*41c0*/  IADD3 R43, R147, 0x48, RZ ;  /* 0x00000048932b7810 */ /* 0x000fe40007ffe0ff */
[C---:B------:R-:W-:Y:S02]  /*41d0*/  ISETP.LT.OR P6, PT, R41.reuse, R225, P6 ;  /* 0x000000e12900720c */ /* 0x040fe400037c1670 */
        /* <DEDUP_REMOVED lines=8> */
[CC--:B------:R-:W-:Y:S02]  /*4260*/  ISETP.GE.AND P1, PT, R43.reuse, R222.reuse, PT ;  /* 0x000000de2b00720c */ /* 0x0c0fe40003f26270 */
[----:B------:R-:W-:Y:S02]  /*4270*/  ISETP.GE.AND P5, PT, R44, R222, PT ;  /* 0x000000de2c00720c */ /* 0x000fe40003fa6270 */
[C---:B------:R-:W-:Y:S02]  /*4280*/  ISETP.LT.OR P3, PT, R43.reuse, R229, P3 ;  /* 0x000000e52b00720c */ /* 0x040fe40001f61670 */
[C---:B------:R-:W-:Y:S02]  /*4290*/  ISETP.LT.OR P0, PT, R43.reuse, R227, P0 ;  /* 0x000000e32b00720c */ /* 0x040fe40000701670 */
[----:B------:R-:W-:-:S02]  /*42a0*/  ISETP.LT.OR P2, PT, R43, R225, P2 ;  /* 0x000000e12b00720c */ /* 0x000fc40001741670 */
[-C--:B------:R-:W-:Y:S02]  /*42b0*/  ISETP.LT.OR P1, PT, R43, R223.reuse, P1 ;  /* 0x000000df2b00720c */ /* 0x080fe40000f21670 */
[----:B------:R-:W-:Y:S02]  /*42c0*/  IADD3 R43, R147, 0x49, RZ ;  /* 0x00000049932b7810 */ /* 0x000fe40007ffe0ff */
[----:B------:R-:W-:Y:S02]  /*42d0*/  ISETP.LT.OR P5, PT, R44, R223, P5 ;  /* 0x000000df2c00720c */ /* 0x000fe40002fa1670 */
[----:B------:R-:W-:Y:S02]  /*42e0*/  FSEL R179, R39, -INF , !P4 ;  /* 0xff80000027b37808 */ /* 0x000fe40006000000 */
[----:B------:R-:W-:Y:S02]  /*42f0*/  FSEL R173, R37, -INF , !P6 ;  /* 0xff80000025ad7808 */ /* 0x000fe40007000000 */
[----:B------:R-:W-:-:S02]  /*4300*/  ISETP.GE.AND P4, PT, R43, R224, PT ;  /* 0x000000e02b00720c */ /* 0x000fc40003f86270 */
[----:B------:R-:W-:Y:S02]  /*4310*/  FSEL R184, R38, -INF , !P5 ;  /* 0xff80000026b87808 */ /* 0x000fe40006800000 */
[----:B------:R-:W-:Y:S02]  /*4320*/  IADD3 R36, R147, 0x50, RZ ;  /* 0x0000005093247810 */ /* 0x000fe40007ffe0ff */
[C---:B------:R-:W-:Y:S02]  /*4330*/  ISETP.GE.AND P6, PT, R43.reuse, R228, PT ;  /* 0x000000e42b00720c */ /* 0x040fe40003fc6270 */
[C---:B------:R-:W-:Y:S02]  /*4340*/  ISETP.GE.AND P5, PT, R43.reuse, R226, PT ;  /* 0x000000e22b00720c */ /* 0x040fe40003fa6270 */
[----:B------:R-:W-:Y:S02]  /*4350*/  FSEL R175, R32, -INF , !P2 ;  /* 0xff80000020af7808 */ /* 0x000fe40005000000 */
[----:B------:R-:W-:-:S02]  /*4360*/  ISETP.GE.AND P2, PT, R43, R222, PT ;  /* 0x000000de2b00720c */ /* 0x000fc40003f46270 */
[C---:B------:R-:W-:Y:S02]  /*4370*/  ISETP.LT.OR P4, PT, R43.reuse, R225, P4 ;  /* 0x000000e12b00720c */ /* 0x040fe40002781670 */
[----:B------:R-:W-:Y:S02]  /*4380*/  FSEL R188, R34, -INF , !P1 ;  /* 0xff80000022bc7808 */ /* 0x000fe40004800000 */
[C---:B------:R-:W-:Y:S02]  /*4390*/  ISETP.LT.OR P6, PT, R43.reuse, R229, P6 ;  /* 0x000000e52b00720c */ /* 0x040fe400037c1670 */
[----:B------:R-:W-:Y:S02]  /*43a0*/  ISETP.GE.AND P1, PT, R36, R228, PT ;  /* 0x000000e42400720c */ /* 0x000fe40003f26270 */
[C---:B------:R-:W-:Y:S02]  /*43b0*/  ISETP.LT.OR P5, PT, R43.reuse, R227, P5 ;  /* 0x000000e32b00720c */ /* 0x040fe40002fa1670 */
[----:B------:R-:W-:-:S02]  /*43c0*/  ISETP.LT.OR P2, PT, R43, R223, P2 ;  /* 0x000000df2b00720c */ /* 0x000fc40001741670 */
[----:B------:R-:W-:Y:S02]  /*43d0*/  IADD3 R34, R147, 0x51, RZ ;  /* 0x0000005193227810 */ /* 0x000fe40007ffe0ff */
[----:B------:R-:W-:Y:S02]  /*43e0*/  FSEL R176, R33, -INF , !P4 ;  /* 0xff80000021b07808 */ /* 0x000fe40006000000 */
[----:B------:R-:W-:Y:S02]  /*43f0*/  ISETP.LT.OR P1, PT, R36, R229, P1 ;  /* 0x000000e52400720c */ /* 0x000fe40000f21670 */
[----:B------:R-:W-:Y:S02]  /*4400*/  FSEL R33, R101, -INF , !P6 ;  /* 0xff80000065217808 */ /* 0x000fe40007000000 */
[----:B------:R-:W-:Y:S02]  /*4410*/  FSEL R101, R103, -INF , !P5 ;  /* 0xff80000067657808 */ /* 0x000fe40006800000 */
[----:B------:R-:W-:-:S02]  /*4420*/  FSEL R32, R100, -INF , !P3 ;  /* 0xff80000064207808 */ /* 0x000fc40005800000 */
[----:B------:R-:W-:Y:S02]  /*4430*/  FSEL R102, R102, -INF , !P0 ;  /* 0xff80000066667808 */ /* 0x000fe40004000000 */
[----:B------:R-:W-:Y:S02]  /*4440*/  FSEL R189, R35, -INF , !P2 ;  /* 0xff80000023bd7808 */ /* 0x000fe40005000000 */
[----:B------:R-:W-:Y:S02]  /*4450*/  ISETP.GE.AND P5, PT, R34, R228, PT ;  /* 0x000000e42200720c */ /* 0x000fe40003fa6270 */
[C---:B------:R-:W-:Y:S02]  /*4460*/  ISETP.GE.AND P3, PT, R36.reuse, R226, PT ;  /* 0x000000e22400720c */ /* 0x040fe40003f66270 */
[C---:B------:R-:W-:Y:S02]  /*4470*/  ISETP.GE.AND P0, PT, R36.reuse, R224, PT ;  /* 0x000000e02400720c */ /* 0x040fe40003f06270 */
[----:B------:R-:W-:-:S02]  /*4480*/  ISETP.GE.AND P4, PT, R36, R222, PT ;  /* 0x000000de2400720c */ /* 0x000fc40003f86270 */
[----:B------:R-:W-:Y:S02]  /*4490*/  ISETP.GE.AND P2, PT, R34, R226, PT ;  /* 0x000000e22200720c */ /* 0x000fe40003f46270 */
[----:B------:R-:W-:Y:S02]  /*44a0*/  FSEL R35, R96, -INF , !P1 ;  /* 0xff80000060237808 */ /* 0x000fe40004800000 */
[C---:B------:R-:W-:Y:S02]  /*44b0*/  ISETP.GE.AND P6, PT, R34.reuse, R224, PT ;  /* 0x000000e02200720c */ /* 0x040fe40003fc6270 */
[C---:B------:R-:W-:Y:S02]  /*44c0*/  ISETP.GE.AND P1, PT, R34.reuse, R222, PT ;  /* 0x000000de2200720c */ /* 0x040fe40003f26270 */
[----:B------:R-:W-:Y:S02]  /*44d0*/  ISETP.LT.OR P5, PT, R34, R229, P5 ;  /* 0x000000e52200720c */ /* 0x000fe40002fa1670 */
[----:B------:R-:W-:-:S02]  /*44e0*/  ISETP.LT.OR P3, PT, R36, R227, P3 ;  /* 0x000000e32400720c */ /* 0x000fc40001f61670 */
[C---:B------:R-:W-:Y:S02]  /*44f0*/  ISETP.LT.OR P0, PT, R36.reuse, R225, P0 ;  /* 0x000000e12400720c */ /* 0x040fe40000701670 */
[----:B------:R-:W-:Y:S02]  /*4500*/  ISETP.LT.OR P4, PT, R36, R223, P4 ;  /* 0x000000df2400720c */ /* 0x000fe40002781670 */
[C---:B------:R-:W-:Y:S02]  /*4510*/  ISETP.LT.OR P2, PT, R34.reuse, R227, P2 ;  /* 0x000000e32200720c */ /* 0x040fe40001741670 */
        /* <DEDUP_REMOVED lines=15> */
[C---:B------:R-:W-:Y:S02]  /*4610*/  IADD3 R36, R147.reuse, 0x59, RZ ;  /* 0x0000005993247810 */ /* 0x040fe40007ffe0ff */
[----:B------:R-:W-:Y:S02]  /*4620*/  IADD3 R28, R147, 0x60, RZ ;  /* 0x00000060931c7810 */ /* 0x000fe40007ffe0ff */
[----:B------:R-:W-:Y:S02]  /*4630*/  FSEL R174, R31, -INF , !P1 ;  /* 0xff8000001fae7808 */ /* 0x000fe40004800000 */
[----:B------:R-:W-:Y:S02]  /*4640*/  FSEL R187, R29, -INF , !P6 ;  /* 0xff8000001dbb7808 */ /* 0x000fe40007000000 */
[----:B------:R-:W-:Y:S02]  /*4650*/  FSEL R177, R30, -INF , !P4 ;  /* 0xff8000001eb17808 */ /* 0x000fe40006000000 */
[----:B------:R-:W-:-:S02]  /*4660*/  ISETP.GE.AND P1, PT, R36, R224, PT ;  /* 0x000000e02400720c */ /* 0x000fc40003f26270 */
[----:B------:R-:W-:Y:S02]  /*4670*/  FSEL R186, R24, -INF , !P2 ;  /* 0xff80000018ba7808 */ /* 0x000fe40005000000 */
[----:B------:R-:W-:Y:S02]  /*4680*/  FSEL R171, R26, -INF , !P0 ;  /* 0xff8000001aab7808 */ /* 0x000fe40004000000 */
[C---:B------:R-:W-:Y:S02]  /*4690*/  ISETP.GE.AND P6, PT, R36.reuse, R228, PT ;  /* 0x000000e42400720c */ /* 0x040fe40003fc6270 */
[C---:B------:R-:W-:Y:S02]  /*46a0*/  ISETP.GE.AND P4, PT, R36.reuse, R226, PT ;  /* 0x000000e22400720c */ /* 0x040fe40003f86270 */
[----:B------:R-:W-:Y:S02]  /*46b0*/  ISETP.GE.AND P2, PT, R36, R222, PT ;  /* 0x000000de2400720c */ /* 0x000fe40003f46270 */
[----:B------:R-:W-:-:S02]  /*46c0*/  ISETP.GE.AND P0, PT, R28, R228, PT ;  /* 0x000000e41c00720c */ /* 0x000fc40003f06270 */
[C---:B------:R-:W-:Y:S02]  /*46d0*/  ISETP.LT.OR P1, PT, R36.reuse, R225, P1 ;  /* 0x000000e12400720c */ /* 0x040fe40000f21670 */
[C---:B------:R-:W-:Y:S02]  /*46e0*/  ISETP.LT.OR P6, PT, R36.reuse, R229, P6 ;  /* 0x000000e52400720c */ /* 0x040fe400037c1670 */
[C---:B------:R-:W-:Y:S02]  /*46f0*/  ISETP.LT.OR P4, PT, R36.reuse, R227, P4 ;  /* 0x000000e32400720c */ /* 0x040fe40002781670 */
[----:B------:R-:W-:Y:S02]  /*4700*/  ISETP.LT.OR P2, PT, R36, R223, P2 ;  /* 0x000000df2400720c */ /* 0x000fe40001741670 */
[----:B------:R-:W-:Y:S02]  /*4710*/  ISETP.LT.OR P0, PT, R28, R229, P0 ;  /* 0x000000e51c00720c */ /* 0x000fe40000701670 */
[----:B------:R-:W-:-:S02]  /*4720*/  IADD3 R26, R147, 0x61, RZ ;  /* 0x00000061931a7810 */ /* 0x000fc40007ffe0ff */
        /* <DEDUP_REMOVED lines=17> */
[----:B------:R-:W-:-:S02]  /*4840*/  ISETP.LT.OR P4, PT, R26, R229, P4 ;  /* 0x000000e51a00720c */ /* 0x000fc40002781670 */
[----:B------:R-:W-:Y:S02]  /*4850*/  ISETP.GE.AND P3, PT, R28, R224, PT ;  /* 0x000000e01c00720c */ /* 0x000fe40003f66270 */
[----:B------:R-:W-:Y:S02]  /*4860*/  FSEL R92, R92, -INF , !P5 ;  /* 0xff8000005c5c7808 */ /* 0x000fe40006800000 */
[----:B------:R-:W-:Y:S02]  /*4870*/  FSEL R89, R89, -INF , !P6 ;  /* 0xff80000059597808 */ /* 0x000fe40007000000 */
[----:B------:R-:W-:Y:S02]  /*4880*/  FSEL R80, R80, -INF , !P4 ;  /* 0xff80000050507808 */ /* 0x000fe40006000000 */
[C---:B------:R-:W-:Y:S02]  /*4890*/  ISETP.GE.AND P5, PT, R28.reuse, R226, PT ;  /* 0x000000e21c00720c */ /* 0x040fe40003fa6270 */
[----:B------:R-:W-:-:S02]  /*48a0*/  ISETP.LT.OR P3, PT, R28, R225, P3 ;  /* 0x000000e11c00720c */ /* 0x000fc40001f61670 */
[C---:B------:R-:W-:Y:S02]  /*48b0*/  ISETP.GE.AND P6, PT, R26.reuse, R224, PT ;  /* 0x000000e01a00720c */ /* 0x040fe40003fc6270 */
[----:B------:R-:W-:Y:S02]  /*48c0*/  ISETP.GE.AND P4, PT, R26, R222, PT ;  /* 0x000000de1a00720c */ /* 0x000fe40003f86270 */
[----:B------:R-:W-:Y:S02]  /*48d0*/  ISETP.LT.OR P5, PT, R28, R227, P5 ;  /* 0x000000e31c00720c */ /* 0x000fe40002fa1670 */
[----:B------:R-:W-:Y:S02]  /*48e0*/  FSEL R170, R20, -INF , !P3 ;  /* 0xff80000014aa7808 */ /* 0x000fe40005800000 */
        /* <DEDUP_REMOVED lines=12> */
[----:B------:R-:W-:Y:S02]  /*49b0*/  ISETP.LT.OR P3, PT, R27, R223, P3 ;  /* 0x000000df1b00720c */ /* 0x000fe40001f61670 */
[----:B------:R-:W-:-:S02]  /*49c0*/  ISETP.LT.OR P6, PT, R20, R227, P6 ;  /* 0x000000e31400720c */ /* 0x000fc400037c1670 */
[----:B------:R-:W-:Y:S02]  /*49d0*/  ISETP.LT.OR P4, PT, R20, R225, P4 ;  /* 0x000000e11400720c */ /* 0x000fe40002781670 */
[----:B------:R-:W-:Y:S02]  /*49e0*/  IADD3 R12, R147, 0x69, RZ ;  /* 0x00000069930c7810 */ /* 0x000fe40007ffe0ff */
[----:B------:R-:W-:Y:S02]  /*49f0*/  FSEL R95, R83, -INF , !P6 ;  /* 0xff800000535f7808 */ /* 0x000fe40007000000 */
        /* <DEDUP_REMOVED lines=15> */
[----:B------:R-:W-:Y:S02]  /*4af0*/  IADD3 R147, R147, 0x79, RZ ;  /* 0x0000007993937810 */ /* 0x000fe40007ffe0ff */
[----:B------:R-:W-:Y:S02]  /*4b00*/  FSEL R166, R21, -INF , !P2 ;  /* 0xff80000015a67808 */ /* 0x000fe40005000000 */
[----:B------:R-:W-:Y:S02]  /*4b10*/  ISETP.GE.AND P1, PT, R28, R222, PT ;  /* 0x000000de1c00720c */ /* 0x000fe40003f26270 */
[----:B------:R-:W-:Y:S02]  /*4b20*/  ISETP.GE.AND P2, PT, R26, R226, PT ;  /* 0x000000e21a00720c */ /* 0x000fe40003f46270 */
[----:B------:R-:W-:Y:S02]  /*4b30*/  FSEL R178, R86, -INF , !P0 ;  /* 0xff80000056b27808 */ /* 0x000fe40004000000 */
[----:B------:R-:W-:-:S02]  /*4b40*/  ISETP.GE.AND P0, PT, R147, R224, PT ;  /* 0x000000e09300720c */ /* 0x000fc40003f06270 */
[----:B------:R-:W-:Y:S02]  /*4b50*/  ISETP.LT.OR P1, PT, R28, R223, P1 ;  /* 0x000000df1c00720c */ /* 0x000fe40000f21670 */
[----:B------:R-:W-:Y:S02]  /*4b60*/  ISETP.LT.OR P2, PT, R26, R227, P2 ;  /* 0x000000e31a00720c */ /* 0x000fe40001741670 */
[----:B------:R-:W-:Y:S02]  /*4b70*/  ISETP.LT.OR P0, PT, R147, R225, P0 ;  /* 0x000000e19300720c */ /* 0x000fe40000701670 */
[----:B------:R-:W-:Y:S02]  /*4b80*/  FSEL R131, R22, -INF , !P1 ;  /* 0xff80000016837808 */ /* 0x000fe40004800000 */
[----:B------:R-:W-:Y:S02]  /*4b90*/  FSEL R88, R82, -INF , !P2 ;  /* 0xff80000052587808 */ /* 0x000fe40005000000 */
[----:B------:R-:W-:-:S02]  /*4ba0*/  ISETP.GE.AND P1, PT, R27, R228, PT ;  /* 0x000000e41b00720c */ /* 0x000fc40003f26270 */
[C---:B------:R-:W-:Y:S02]  /*4bb0*/  ISETP.GE.AND P2, PT, R20.reuse, R228, PT ;  /* 0x000000e41400720c */ /* 0x040fe40003f46270 */
[----:B------:R-:W-:Y:S02]  /*4bc0*/  FSEL R116, R9, -INF , !P0 ;  /* 0xff80000009747808 */ /* 0x000fe40004000000 */
[----:B------:R-:W-:Y:S02]  /*4bd0*/  ISETP.GE.AND P0, PT, R147, R222, PT ;  /* 0x000000de9300720c */ /* 0x000fe40003f06270 */
[-C--:B------:R-:W-:Y:S02]  /*4be0*/  ISETP.LT.OR P1, PT, R27, R229.reuse, P1 ;  /* 0x000000e51b00720c */ /* 0x080fe40000f21670 */
[----:B------:R-:W-:Y:S02]  /*4bf0*/  ISETP.LT.OR P2, PT, R20, R229, P2 ;  /* 0x000000e51400720c */ /* 0x000fe40001741670 */
[----:B------:R-:W-:-:S02]  /*4c00*/  ISETP.LT.OR P0, PT, R147, R223, P0 ;  /* 0x000000df9300720c */ /* 0x000fc40000701670 */
[----:B------:R-:W-:Y:S02]  /*4c10*/  FSEL R81, R81, -INF , !P2 ;  /* 0xff80000051517808 */ /* 0x000fe40005000000 */
[----:B------:R-:W-:Y:S02]  /*4c20*/  FSEL R124, R19, -INF , !P4 ;  /* 0xff800000137c7808 */ /* 0x000fe40006000000 */
[----:B------:R-:W-:Y:S02]  /*4c30*/  FSEL R84, R84, -INF , !P1 ;  /* 0xff80000054547808 */ /* 0x000fe40004800000 */
[----:B------:R-:W-:Y:S02]  /*4c40*/  ISETP.GE.AND P2, PT, R20, R222, PT ;  /* 0x000000de1400720c */ /* 0x000fe40003f46270 */
[C---:B------:R-:W-:Y:S02]  /*4c50*/  ISETP.GE.AND P4, PT, R12.reuse, R224, PT ;  /* 0x000000e00c00720c */ /* 0x040fe40003f86270 */
[----:B------:R-:W-:-:S02]  /*4c60*/  ISETP.GE.AND P1, PT, R12, R222, PT ;  /* 0x000000de0c00720c */ /* 0x000fc40003f26270 */
[----:B------:R-:W-:Y:S02]  /*4c70*/  FSEL R103, R11, -INF , !P0 ;  /* 0xff8000000b677808 */ /* 0x000fe40004000000 */
[----:B------:R-:W-:Y:S02]  /*4c80*/  PLOP3.LUT P0, PT, PT, PT, UP0, 0x80, 0x0 ;  /* 0x000000000000781c */ /* 0x000fe40003f0f008 */
[----:B------:R-:W-:Y:S02]  /*4c90*/  ISETP.LT.OR P2, PT, R20, R223, P2 ;  /* 0x000000df1400720c */ /* 0x000fe40001741670 */
[C---:B------:R-:W-:Y:S02]  /*4ca0*/  ISETP.LT.OR P4, PT, R12.reuse, R225, P4 ;  /* 0x000000e10c00720c */ /* 0x040fe40002781670 */
[----:B------:R-:W-:Y:S02]  /*4cb0*/  ISETP.LT.OR P1, PT, R12, R223, P1 ;  /* 0x000000df0c00720c */ /* 0x000fe40000f21670 */
        /* <DEDUP_REMOVED lines=19> */
[----:B------:R-:W-:Y:S01]  /*4df0*/  ULDC UR4, c[0x0][0x19c] ;  /* 0x0000670000047ab9 */ /* 0x000fe20000000800 */
[----:B------:R-:W-:Y:S01]  /*4e00*/  ISETP.GE.AND P1, PT, R232, c[0x0][0x220], PT ;  /* 0x00008800e8007a0c */ /* 0x000fe20003f26270 */
[----:B------:R-:W-:Y:S01]  /*4e10*/  UIADD3 UR24, UR5, -0x2, URZ ;  /* 0xfffffffe05187890 */ /* 0x000fe2000fffe03f */
[----:B------:R-:W-:Y:S01]  /*4e20*/  IMAD.U32 R11, RZ, RZ, UR8 ;  /* 0x00000008ff0b7e24 */ /* 0x000fe2000f8e00ff */
[----:B------:R-:W-:Y:S01]  /*4e30*/  USHF.L.U64.HI UR21, UR8, 0x7, UR4 ;  /* 0x0000000708157899 */ /* 0x000fe20008010204 */
[----:B------:R-:W-:Y:S01]  /*4e40*/  IMAD.MOV.U32 R9, RZ, RZ, c[0x0][0x19c] ;  /* 0x00006700ff097624 */ /* 0x000fe200078e00ff */
[----:B------:R-:W-:Y:S01]  /*4e50*/  USHF.R.S32.HI UR23, URZ, 0x1f, UR24 ;  /* 0x0000001f3f177899 */ /* 0x000fe20008011418 */
[----:B------:R-:W-:Y:S01]  /*4e60*/  IMAD.U32 R8, RZ, RZ, UR8 ;  /* 0x00000008ff087e24 */ /* 0x000fe2000f8e00ff */
[----:B------:R-:W-:Y:S01]  /*4e70*/  UIMAD UR21, UR21, UR24, URZ ;  /* 0x00000018151572a4 */ /* 0x000fe2000f8e023f */
[----:B------:R-:W-:Y:S01]  /*4e80*/  IMAD.U32 R12, RZ, RZ, UR24 ;  /* 0x00000018ff0c7e24 */ /* 0x000fe2000f8e00ff */
[----:B------:R-:W-:Y:S02]  /*4e90*/  BSSY B0, `(.L_x_208) ;  /* 0x000002c000007945 */ /* 0x000fe40003800000 */
[----:B------:R-:W-:Y:S01]  /*4ea0*/  UIMAD UR21, UR23, UR25, UR21 ;  /* 0x00000019171572a4 */ /* 0x000fe2000f8e0215 */
[----:B------:R-:W-:Y:S01]  /*4eb0*/  IMAD.WIDE.U32 R12, R12, UR25, R230 ;  /* 0x000000190c0c7c25 */ /* 0x000fe2000f8e00e6 */
[----:B------:R1:W-:Y:S04]  /*4ec0*/  @P1 STS [R219+0x2000], RZ ;  /* 0x002000ffdb001388 */ /* 0x0003e80000000800 */
[----:B------:R-:W-:Y:S01]  /*4ed0*/  @!P1 LEA R11, P2, R11, R12, 0x6 ;  /* 0x0000000c0b0b9211 */ /* 0x000fe200078430ff */
[----:B------:R1:W-:Y:S01]  /*4ee0*/  @P1 STS [R219+0x2004], RZ ;  /* 0x002004ffdb001388 */ /* 0x0003e20000000800 */
[----:B------:R-:W-:-:S02]  /*4ef0*/  IADD3 R15, R13, UR21, RZ ;  /* 0x000000150d0f7c10 */ /* 0x000fc4000fffe0ff */
[----:B------:R-:W-:Y:S01]  /*4f00*/  @!P1 IADD3 R10, P4, R12, UR15, RZ ;  /* 0x0000000f0c0a9c10 */ /* 0x000fe2000ff9e0ff */
[----:B------:R1:W-:Y:S01]  /*4f10*/  @P1 STS.64 [R219+0x2008], RZ ;  /* 0x002008ffdb001388 */ /* 0x0003e20000000a00 */
[----:B------:R-:W-:Y:S02]  /*4f20*/  @!P1 LEA.HI.X R9, R8, R15, R9, 0x6, P2 ;  /* 0x0000000f08099211 */ /* 0x000fe400010f3409 */
[----:B------:R-:W-:Y:S02]  /*4f30*/  @!P1 IADD3.X R8, R15, UR9, RZ, P4, !PT ;  /* 0x000000090f089c10 */ /* 0x000fe4000a7fe4ff */
[----:B------:R-:W-:Y:S02]  /*4f40*/  @!P1 LEA R20, P4, R12, c[0x0][0x168], 0x1 ;  /* 0x00005a000c149a11 */ /* 0x000fe400078808ff */
[----:B------:R-:W-:Y:S02]  /*4f50*/  @!P1 LEA R16, P3, R10, c[0x0][0x168], 0x1 ;  /* 0x00005a000a109a11 */ /* 0x000fe400078608ff */
[----:B------:R-:W-:-:S02]  /*4f60*/  @!P1 LEA R18, P2, R11, c[0x0][0x168], 0x1 ;  /* 0x00005a000b129a11 */ /* 0x000fc400078408ff */
[----:B------:R-:W-:Y:S02]  /*4f70*/  @!P1 LEA.HI.X R21, R12, c[0x0][0x16c], R15, 0x1, P4 ;  /* 0x00005b000c159a11 */ /* 0x000fe400020f0c0f */
        /* <DEDUP_REMOVED lines=18> */
[----:B------:R-:W-:Y:S01]  /*50a0*/  IMAD.U32 R8, RZ, RZ, UR8 ;  /* 0x00000008ff087e24 */ /* 0x000fe2000f8e00ff */
[----:B------:R-:W-:Y:S01]  /*50b0*/  UIMAD UR21, UR4, 0x60, URZ ;  /* 0x00000060041578a4 */ /* 0x000fe2000f8e023f */
[----:B------:R-:W-:-:S04]  /*50c0*/  IMAD.MOV.U32 R14, RZ, RZ, R12 ;  /* 0x000000ffff0e7224 */ /* 0x000fc800078e000c */
        /* <DEDUP_REMOVED lines=8> */
.L_x_209:
[----:B------:R-:W-:Y:S05]  /*5150*/  BSYNC B0 ;  /* 0x0000000000007941 */ /* 0x000fea0003800000 */
.L_x_208:
[----:B------:R-:W0:Y:S02]  /*5160*/  LDGDEPBAR ;  /* 0x00000000000079af */ /* 0x000e240000000000 */
.L_x_207:
[----:B------:R-:W-:Y:S01]  /*5170*/  FMNMX.FTZ R9, R3, R74, !PT ;  /* 0x0000004a03097209 */ /* 0x000fe20007810000 */
[----:B------:R-:W-:Y:S01]  /*5180*/  UMOV UR4, UR22 ;  /* 0x0000001600047c82 */ /* 0x000fe20008000000 */
[----:B--2---:R-:W-:Y:S02]  /*5190*/  FMNMX.FTZ R11, R0, R7, !PT ;  /* 0x00000007000b7209 */ /* 0x004fe40007810000 */
        /* <DEDUP_REMOVED lines=19> */
[----:B------:R-:W-:Y:S02]  /*52d0*/  SHF.L.U32 R212, R5, 0x1, RZ ;  /* 0x0000000105d47819 */ /* 0x000fe400000006ff */
[----:B------:R-:W-:Y:S02]  /*52e0*/  FMNMX.FTZ R9, R51, R9, !PT ;  /* 0x0000000933097209 */ /* 0x000fe40007810000 */
[----:B------:R-:W-:Y:S01]  /*52f0*/  LEA R211, R4, R212, 0x1 ;  /* 0x000000d404d37211 */ /* 0x000fe200078e08ff */
[----:B------:R-:W-:Y:S01]  /*5300*/  LDSM.16.MT88.4 R12, [R212+0x4400] ;  /* 0x00440000d40c783b */ /* 0x000fe20000004200 */
[----:B------:R-:W-:-:S03]  /*5310*/  FMNMX.FTZ R9, R50, R9, !PT ;  /* 0x0000000932097209 */ /* 0x000fc60007810000 */
[----:B-1----:R-:W-:Y:S01]  /*5320*/  LDSM.16.MT88.4 R20, [R212+0x4800] ;  /* 0x00480000d414783b */ /* 0x002fe20000004200 */
        /* <DEDUP_REMOVED lines=119> */
[----:B------:R-:W-:-:S03]  /*5aa0*/  FMNMX.FTZ R8, R189, R8, !PT ;  /* 0x00000008bd087209 */ /* 0x000fc60007810000 */
[----:B------:R-:W1:Y:S01]  /*5ab0*/  SHFL.BFLY PT, R9, R3, 0x2, 0x1f ;  /* 0x0c401f0003097f89 */ /* 0x000e6200000e0000 */
[----:B------:R-:W-:Y:S01]  /*5ac0*/  FMNMX.FTZ R8, R177, R8, !PT ;  /* 0x00000008b1087209 */ /* 0x000fe20007810000 */
[----:B------:R-:W-:Y:S03]  /*5ad0*/  MUFU.EX2 R54, R54 ;  /* 0x0000003600367308 */ /* 0x000fe60000000800 */
[----:B------:R-:W-:-:S04]  /*5ae0*/  FMNMX.FTZ R8, R174, R8, !PT ;  /* 0x00000008ae087209 */ /* 0x000fc80007810000 */
[----:B------:R-:W-:Y:S01]  /*5af0*/  FMNMX.FTZ R8, R171, R8, !PT ;  /* 0x00000008ab087209 */ /* 0x000fe20007810000 */
[----:B------:R-:W-:Y:S03]  /*5b00*/  MUFU.EX2 R53, R53 ;  /* 0x0000003500357308 */ /* 0x000fe60000000800 */
[----:B------:R-:W-:-:S04]  /*5b10*/  FMNMX.FTZ R8, R167, R8, !PT ;  /* 0x00000008a7087209 */ /* 0x000fc80007810000 */
[----:B------:R-:W-:Y:S01]  /*5b20*/  FMNMX.FTZ R8, R131, R8, !PT ;  /* 0x0000000883087209 */ /* 0x000fe20007810000 */
[----:B------:R-:W-:Y:S03]  /*5b30*/  MUFU.EX2 R52, R52 ;  /* 0x0000003400347308 */ /* 0x000fe60000000800 */
[----:B------:R-:W-:Y:S02]  /*5b40*/  FMNMX.FTZ R8, R128, R8, !PT ;  /* 0x0000000880087209 */ /* 0x000fe40007810000 */
[----:B-1----:R-:W-:Y:S02]  /*5b50*/  FMNMX.FTZ R9, R3, R9, !PT ;  /* 0x0000000903097209 */ /* 0x002fe40007810000 */
[----:B------:R-:W-:Y:S01]  /*5b60*/  FMNMX.FTZ R8, R127, R8, !PT ;  /* 0x000000087f087209 */ /* 0x000fe20007810000 */
[----:B------:R-:W-:Y:S02]  /*5b70*/  MUFU.EX2 R51, R51 ;  /* 0x0000003300337308 */ /* 0x000fe40000000800 */
[----:B------:R-:W1:Y:S01]  /*5b80*/  SHFL.BFLY PT, R3, R9, 0x1, 0x1f ;  /* 0x0c201f0009037f89 */ /* 0x000e6200000e0000 */
[----:B------:R-:W-:-:S04]  /*5b90*/  FMNMX.FTZ R8, R124, R8, !PT ;  /* 0x000000087c087209 */ /* 0x000fc80007810000 */
[----:B------:R-:W-:Y:S01]  /*5ba0*/  FMNMX.FTZ R8, R113, R8, !PT ;  /* 0x0000000871087209 */ /* 0x000fe20007810000 */
[----:B------:R-:W-:Y:S03]  /*5bb0*/  MUFU.EX2 R50, R50 ;  /* 0x0000003200327308 */ /* 0x000fe60000000800 */
[----:B------:R-:W-:-:S04]  /*5bc0*/  FMNMX.FTZ R8, R110, R8, !PT ;  /* 0x000000086e087209 */ /* 0x000fc80007810000 */
[----:B------:R-:W-:Y:S01]  /*5bd0*/  FMNMX.FTZ R8, R106, R8, !PT ;  /* 0x000000086a087209 */ /* 0x000fe20007810000 */
[----:B------:R-:W-:Y:S03]  /*5be0*/  MUFU.EX2 R49, R49 ;  /* 0x0000003100317308 */ /* 0x000fe60000000800 */
[----:B------:R-:W-:-:S05]  /*5bf0*/  FMNMX.FTZ R8, R103, R8, !PT ;  /* 0x0000000867087209 */ /* 0x000fca0007810000 */
[----:B------:R-:W-:Y:S01]  /*5c00*/  MUFU.EX2 R48, R48 ;  /* 0x0000003000307308 */ /* 0x000fe20000000800 */
[----:B-1----:R-:W-:Y:S02]  /*5c10*/  FMNMX.FTZ R3, R9, R3, !PT ;  /* 0x0000000309037209 */ /* 0x002fe40007810000 */
[----:B------:R-:W-:Y:S02]  /*5c20*/  FMNMX.FTZ R9, R199, R11, !PT ;  /* 0x0000000bc7097209 */ /* 0x000fe40007810000 */
[C---:B------:R-:W-:Y:S01]  /*5c30*/  FSETP.NEU.FTZ.AND P1, PT, R3.reuse, -INF , PT ;  /* 0xff8000000300780b */ /* 0x040fe20003f3d000 */
[----:B------:R-:W-:Y:S01]  /*5c40*/  FMUL.FTZ R109, R3, c[0x0][0x23c] ;  /* 0x00008f00036d7a20 */ /* 0x000fe20000410000 */
[----:B------:R-:W-:Y:S01]  /*5c50*/  FMNMX.FTZ R9, R198, R9, !PT ;  /* 0x00000009c6097209 */ /* 0x000fe20007810000 */
[----:B------:R-:W-:Y:S03]  /*5c60*/  MUFU.EX2 R47, R47 ;  /* 0x0000002f002f7308 */ /* 0x000fe60000000800 */
[----:B------:R-:W-:-:S02]  /*5c70*/  FMNMX.FTZ R9, R197, R9, !PT ;  /* 0x00000009c5097209 */ /* 0x000fc40007810000 */
[----:B------:R-:W-:Y:S02]  /*5c80*/  FSEL R109, R109, RZ, P1 ;  /* 0x000000ff6d6d7208 */ /* 0x000fe40000800000 */
[----:B------:R-:W-:Y:S01]  /*5c90*/  FMNMX.FTZ R9, R196, R9, !PT ;  /* 0x00000009c4097209 */ /* 0x000fe20007810000 */
[----:B------:R-:W-:Y:S02]  /*5ca0*/  MUFU.EX2 R46, R46 ;  /* 0x0000002e002e7308 */ /* 0x000fe40000000800 */
[--C-:B------:R-:W-:Y:S01]  /*5cb0*/  FFMA.FTZ R92, R2, c[0x0][0x23c], -R109.reuse ;  /* 0x00008f00025c7a23 */ /* 0x100fe2000001086d */
[----:B------:R-:W-:Y:S01]  /*5cc0*/  FMNMX.FTZ R2, R115, R9, !PT ;  /* 0x0000000973027209 */ /* 0x000fe20007810000 */
[--C-:B------:R-:W-:Y:S01]  /*5cd0*/  FFMA.FTZ R37, R122, c[0x0][0x23c], -R109.reuse ;  /* 0x00008f007a257a23 */ /* 0x100fe2000001086d */
[----:B------:R-:W1:Y:S01]  /*5ce0*/  SHFL.BFLY PT, R9, R8, 0x2, 0x1f ;  /* 0x0c401f0008097f89 */ /* 0x000e6200000e0000 */
[--C-:B------:R-:W-:Y:S01]  /*5cf0*/  FFMA.FTZ R30, R111, c[0x0][0x23c], -R109.reuse ;  /* 0x00008f006f1e7a23 */ /* 0x100fe2000001086d */
[----:B------:R-:W-:Y:S01]  /*5d00*/  FMNMX.FTZ R2, R118, R2, !PT ;  /* 0x0000000276027209 */ /* 0x000fe20007810000 */
[--C-:B------:R-:W-:Y:S01]  /*5d10*/  FFMA.FTZ R25, R97, c[0x0][0x23c], -R109.reuse ;  /* 0x00008f0061197a23 */ /* 0x100fe2000001086d */
[----:B------:R-:W-:Y:S01]  /*5d20*/  MUFU.EX2 R92, R92 ;  /* 0x0000005c005c7308 */ /* 0x000fe20000000800 */
[--C-:B------:R-:W-:Y:S01]  /*5d30*/  FFMA.FTZ R29, R148, c[0x0][0x23c], -R109.reuse ;  /* 0x00008f00941d7a23 */ /* 0x100fe2000001086d */
[----:B------:R-:W-:Y:S01]  /*5d40*/  FMNMX.FTZ R2, R121, R2, !PT ;  /* 0x0000000279027209 */ /* 0x000fe20007810000 */
[----:B------:R-:W-:Y:S01]  /*5d50*/  LDSM.16.MT88.4 R148, [R212+0x4000] ;  /* 0x00400000d494783b */ /* 0x000fe20000004200 */
[----:B------:R-:W-:-:S02]  /*5d60*/  FFMA.FTZ R24, R96, c[0x0][0x23c], -R109 ;  /* 0x00008f0060187a23 */ /* 0x000fc4000001086d */
        /* <DEDUP_REMOVED lines=12> */
[--C-:B------:R-:W-:Y:S01]  /*5e30*/  FFMA.FTZ R61, R141, c[0x0][0x23c], -R109.reuse ;  /* 0x00008f008d3d7a23 */ /* 0x100fe2000001086d */
[----:B-1----:R-:W-:Y:S01]  /*5e40*/  FMNMX.FTZ R8, R8, R9, !PT ;  /* 0x0000000908087209 */ /* 0x002fe20007810000 */
[--C-:B------:R-:W-:Y:S01]  /*5e50*/  FFMA.FTZ R35, R142, c[0x0][0x23c], -R109.reuse ;  /* 0x00008f008e237a23 */ /* 0x100fe2000001086d */
[----:B------:R-:W-:Y:S01]  /*5e60*/  FMNMX.FTZ R2, R176, R2, !PT ;  /* 0x00000002b0027209 */ /* 0x000fe20007810000 */
[--C-:B------:R-:W-:Y:S01]  /*5e70*/  FFMA.FTZ R34, R143, c[0x0][0x23c], -R109.reuse ;  /* 0x00008f008f227a23 */ /* 0x100fe2000001086d */
[----:B------:R-:W-:Y:S01]  /*5e80*/  MUFU.EX2 R90, R90 ;  /* 0x0000005a005a7308 */ /* 0x000fe20000000800 */
[----:B------:R-:W-:Y:S01]  /*5e90*/  SHFL.BFLY PT, R9, R8, 0x1, 0x1f ;  /* 0x0c201f0008097f89 */ /* 0x000fe200000e0000 */
[----:B------:R-:W-:Y:S01]  /*5ea0*/  FMNMX.FTZ R2, R190, R2, !PT ;  /* 0x00000002be027209 */ /* 0x000fe20007810000 */
[----:B------:R-:W-:-:S02]  /*5eb0*/  FFMA.FTZ R62, R62, c[0x0][0x23c], -R109 ;  /* 0x00008f003e3e7a23 */ /* 0x000fc4000001086d */
[--C-:B------:R-:W-:Y:S01]  /*5ec0*/  FFMA.FTZ R33, R145, c[0x0][0x23c], -R109.reuse ;  /* 0x00008f0091217a23 */ /* 0x100fe2000001086d */
[----:B------:R-:W-:Y:S01]  /*5ed0*/  FMNMX.FTZ R2, R187, R2, !PT ;  /* 0x00000002bb027209 */ /* 0x000fe20007810000 */
[--C-:B------:R-:W-:Y:S01]  /*5ee0*/  FFMA.FTZ R32, R112, c[0x0][0x23c], -R109.reuse ;  /* 0x00008f0070207a23 */ /* 0x100fe2000001086d */
[----:B------:R-:W1:Y:S01]  /*5ef0*/  MUFU.EX2 R82, R82 ;  /* 0x0000005200527308 */ /* 0x000e620000000800 */
        /* <DEDUP_REMOVED lines=17> */
[----:B------:R-:W-:Y:S01]  /*6010*/  FFMA.FTZ R104, R104, c[0x0][0x23c], -R109 ;  /* 0x00008f0068687a23 */ /* 0x000fe2000001086d */
[----:B------:R-:W-:Y:S02]  /*6020*/  FMNMX.FTZ R2, R168, R2, !PT ;  /* 0x00000002a8027209 */ /* 0x000fe40007810000 */
[----:B------:R-:W-:Y:S02]  /*6030*/  MUFU.EX2 R65, R65 ;  /* 0x0000004100417308 */ /* 0x000fe40000000800 */
[----:B------:R-:W-:-:S04]  /*6040*/  FMNMX.FTZ R2, R120, R2, !PT ;  /* 0x0000000278027209 */ /* 0x000fc80007810000 */
[----:B------:R-:W-:Y:S02]  /*6050*/  FMNMX.FTZ R2, R117, R2, !PT ;  /* 0x0000000275027209 */ /* 0x000fe40007810000 */
[----:B------:R-:W-:Y:S02]  /*6060*/  MUFU.EX2 R62, R62 ;  /* 0x0000003e003e7308 */ /* 0x000fe40000000800 */
[----:B------:R-:W-:-:S04]  /*6070*/  FMNMX.FTZ R2, R119, R2, !PT ;  /* 0x0000000277027209 */ /* 0x000fc80007810000 */
[----:B------:R-:W-:Y:S02]  /*6080*/  FMNMX.FTZ R2, R116, R2, !PT ;  /* 0x0000000274027209 */ /* 0x000fe40007810000 */
[----:B------:R-:W-:Y:S03]  /*6090*/  MUFU.EX2 R61, R61 ;  /* 0x0000003d003d7308 */ /* 0x000fe60000000800 */
[----:B------:R-:W2:Y:S05]  /*60a0*/  SHFL.BFLY PT, R10, R2, 0x2, 0x1f ;  /* 0x0c401f00020a7f89 */ /* 0x000eaa00000e0000 */
[----:B------:R-:W-:Y:S08]  /*60b0*/  MUFU.EX2 R35, R35 ;  /* 0x0000002300237308 */ /* 0x000ff00000000800 */
[----:B------:R-:W-:Y:S08]  /*60c0*/  MUFU.EX2 R34, R34 ;  /* 0x0000002200227308 */ /* 0x000ff00000000800 */
[----:B------:R-:W-:Y:S01]  /*60d0*/  MUFU.EX2 R33, R33 ;  /* 0x0000002100217308 */ /* 0x000fe20000000800 */
[----:B--2---:R-:W-:-:S05]  /*60e0*/  FMNMX.FTZ R2, R2, R10, !PT ;  /* 0x0000000a02027209 */ /* 0x004fca0007810000 */
[----:B------:R-:W2:Y:S02]  /*60f0*/  SHFL.BFLY PT, R10, R2, 0x1, 0x1f ;  /* 0x0c201f00020a7f89 */ /* 0x000ea400000e0000 */
[----:B------:R-:W-:Y:S08]  /*6100*/  MUFU.EX2 R32, R32 ;  /* 0x0000002000207308 */ /* 0x000ff00000000800 */
[----:B------:R-:W-:Y:S08]  /*6110*/  MUFU.EX2 R31, R31 ;  /* 0x0000001f001f7308 */ /* 0x000ff00000000800 */
[----:B------:R-:W-:Y:S01]  /*6120*/  MUFU.EX2 R30, R30 ;  /* 0x0000001e001e7308 */ /* 0x000fe20000000800 */
[----:B--2---:R-:W-:-:S07]  /*6130*/  FMNMX.FTZ R2, R2, R10, !PT ;  /* 0x0000000a02027209 */ /* 0x004fce0007810000 */
[----:B------:R-:W-:Y:S01]  /*6140*/  MUFU.EX2 R29, R29 ;  /* 0x0000001d001d7308 */ /* 0x000fe20000000800 */
[C---:B------:R-:W-:Y:S01]  /*6150*/  FSETP.NEU.FTZ.AND P1, PT, R2.reuse, -INF , PT ;  /* 0xff8000000200780b */ /* 0x040fe20003f3d000 */
[----:B------:R-:W-:-:S06]  /*6160*/  FMUL.FTZ R122, R2, c[0x0][0x23c] ;  /* 0x00008f00027a7a20 */ /* 0x000fcc0000410000 */
[----:B------:R-:W-:Y:S01]  /*6170*/  MUFU.EX2 R28, R28 ;  /* 0x0000001c001c7308 */ /* 0x000fe20000000800 */
[----:B------:R-:W-:-:S05]  /*6180*/  FSEL R122, R122, RZ, P1 ;  /* 0x000000ff7a7a7208 */ /* 0x000fca0000800000 */
[--C-:B------:R-:W-:Y:S01]  /*6190*/  FFMA.FTZ R89, R0, c[0x0][0x23c], -R122.reuse ;  /* 0x00008f0000597a23 */ /* 0x100fe2000001087a */
[----:B------:R-:W-:Y:S01]  /*61a0*/  FMNMX.FTZ R0, R8, R9, !PT ;  /* 0x0000000908007209 */ /* 0x000fe20007810000 */
[--C-:B------:R-:W-:Y:S01]  /*61b0*/  FFMA.FTZ R87, R7, c[0x0][0x23c], -R122.reuse ;  /* 0x00008f0007577a23 */ /* 0x100fe2000001087a */
[----:B------:R-:W-:Y:S01]  /*61c0*/  LDSM.16.MT88.4 R8, [R211+0x4400] ;  /* 0x00440000d308783b */ /* 0x000fe20000004200 */
[--C-:B------:R-:W-:Y:S01]  /*61d0*/  FFMA.FTZ R86, R137, c[0x0][0x23c], -R122.reuse ;  /* 0x00008f0089567a23 */ /* 0x100fe2000001087a */
[C---:B------:R-:W-:Y:S01]  /*61e0*/  FSETP.NEU.FTZ.AND P1, PT, R0.reuse, -INF , PT ;  /* 0xff8000000000780b */ /* 0x040fe20003f3d000 */
[----:B------:R-:W-:Y:S01]  /*61f0*/  FMUL.FTZ R111, R0, c[0x0][0x23c] ;  /* 0x00008f00006f7a20 */ /* 0x000fe20000410000 */
[----:B------:R-:W-:Y:S01]  /*6200*/  MUFU.EX2 R89, R89 ;  /* 0x0000005900597308 */ /* 0x000fe20000000800 */
[--C-:B------:R-:W-:Y:S02]  /*6210*/  FFMA.FTZ R81, R138, c[0x0][0x23c], -R122.reuse ;  /* 0x00008f008a517a23 */ /* 0x100fe4000001087a */
[--C-:B------:R-:W-:Y:S01]  /*6220*/  FFMA.FTZ R79, R136, c[0x0][0x23c], -R122.reuse ;  /* 0x00008f00884f7a23 */ /* 0x100fe2000001087a */
[----:B------:R-:W-:Y:S01]  /*6230*/  FSEL R111, R111, RZ, P1 ;  /* 0x000000ff6f6f7208 */ /* 0x000fe20000800000 */
[----:B------:R-:W-:-:S02]  /*6240*/  FFMA.FTZ R85, R199, c[0x0][0x23c], -R122 ;  /* 0x00008f00c7557a23 */ /* 0x000fc4000001087a */
[--C-:B------:R-:W-:Y:S01]  /*6250*/  FFMA.FTZ R84, R198, c[0x0][0x23c], -R122.reuse ;  /* 0x00008f00c6547a23 */ /* 0x100fe2000001087a */
[----:B------:R-:W2:Y:S01]  /*6260*/  MUFU.EX2 R87, R87 ;  /* 0x0000005700577308 */ /* 0x000ea20000000800 */
[--C-:B------:R-:W-:Y:S02]  /*6270*/  FFMA.FTZ R97, R6, c[0x0][0x23c], -R111.reuse ;  /* 0x00008f0006617a23 */ /* 0x100fe4000001086f */
[----:B------:R-:W3:Y:S01]  /*6280*/  LDSM.16.MT88.4 R4, [R211+0x4000] ;  /* 0x00400000d304783b */ /* 0x000ee20000004200 */
[--C-:B------:R-:W-:Y:S02]  /*6290*/  FFMA.FTZ R94, R70, c[0x0][0x23c], -R111.reuse ;  /* 0x00008f00465e7a23 */ /* 0x100fe4000001086f */
[--C-:B------:R-:W-:Y:S02]  /*62a0*/  FFMA.FTZ R96, R64, c[0x0][0x23c], -R111.reuse ;  /* 0x00008f0040607a23 */ /* 0x100fe4000001086f */
[--C-:B------:R-:W-:Y:S01]  /*62b0*/  FFMA.FTZ R78, R69, c[0x0][0x23c], -R111.reuse ;  /* 0x00008f00454e7a23 */ /* 0x100fe2000001086f */
[----:B------:R-:W-:Y:S01]  /*62c0*/  MUFU.EX2 R86, R86 ;  /* 0x0000005600567308 */ /* 0x000fe20000000800 */
[--C-:B------:R-:W-:Y:S01]  /*62d0*/  FFMA.FTZ R70, R135, c[0x0][0x23c], -R122.reuse ;  /* 0x00008f0087467a23 */ /* 0x100fe2000001087a */
[----:B-1----:R-:W-:Y:S01]  /*62e0*/  F2FP.BF16.PACK_AB R135, R82, R90 ;  /* 0x0000005a5287723e */ /* 0x002fe200000010ff */
[--C-:B------:R-:W-:Y:S01]  /*62f0*/  FFMA.FTZ R69, R134, c[0x0][0x23c], -R122.reuse ;  /* 0x00008f0086457a23 */ /* 0x100fe2000001087a */
[----:B------:R-:W-:Y:S01]  /*6300*/  F2FP.BF16.PACK_AB R134, R83, R93 ;  /* 0x0000005d5386723e */ /* 0x000fe200000010ff */
[----:B------:R-:W-:Y:S01]  /*6310*/  FFMA.FTZ R64, R133, c[0x0][0x23c], -R122 ;  /* 0x00008f0085407a23 */ /* 0x000fe2000001087a */
[----:B------:R-:W-:Y:S01]  /*6320*/  F2FP.BF16.PACK_AB R133, R91, R92 ;  /* 0x0000005c5b85723e */ /* 0x000fe200000010ff */
[--C-:B------:R-:W-:Y:S01]  /*6330*/  FFMA.FTZ R77, R132, c[0x0][0x23c], -R111.reuse ;  /* 0x00008f00844d7a23 */ /* 0x100fe2000001086f */
[----:B------:R-:W1:Y:S01]  /*6340*/  MUFU.EX2 R81, R81 ;  /* 0x0000005100517308 */ /* 0x000e620000000800 */
[----:B--2---:R-:W-:Y:S01]  /*6350*/  F2FP.BF16.PACK_AB R136, R87, R89 ;  /* 0x000000595788723e */ /* 0x004fe200000010ff */
[--C-:B------:R-:W-:Y:S01]  /*6360*/  FFMA.FTZ R68, R68, c[0x0][0x23c], -R111.reuse ;  /* 0x00008f0044447a23 */ /* 0x100fe2000001086f */
[----:B------:R-:W-:Y:S01]  /*6370*/  F2FP.BF16.PACK_AB R132, R99, R100 ;  /* 0x000000646384723e */ /* 0x000fe200000010ff */
[----:B------:R-:W-:-:S02]  /*6380*/  FFMA.FTZ R80, R144, c[0x0][0x23c], -R111 ;  /* 0x00008f0090507a23 */ /* 0x000fc4000001086f */
[----:B------:R-:W-:Y:S02]  /*6390*/  FFMA.FTZ R76, R71, c[0x0][0x23c], -R111 ;  /* 0x00008f00474c7a23 */ /* 0x000fe4000001086f */
[----:B------:R-:W-:Y:S01]  /*63a0*/  MUFU.EX2 R94, R94 ;  /* 0x0000005e005e7308 */ /* 0x000fe20000000800 */
[----:B------:R-:W-:Y:S01]  /*63b0*/  FFMA.FTZ R71, R98, c[0x0][0x23c], -R109 ;  /* 0x00008f0062477a23 */ /* 0x000fe2000001086d */
[----:B------:R-:W-:Y:S01]  /*63c0*/  HMMA.16816.F32.BF16 R160, R132, R148, RZ ;  /* 0x0000009484a0723c */ /* 0x000fe200000418ff */
[--C-:B------:R-:W-:Y:S02]  /*63d0*/  FFMA.FTZ R98, R197, c[0x0][0x23c], -R122.reuse ;  /* 0x00008f00c5627a23 */ /* 0x100fe4000001087a */
[----:B------:R-:W-:Y:S02]  /*63e0*/  FFMA.FTZ R101, R196, c[0x0][0x23c], -R122 ;  /* 0x00008f00c4657a23 */ /* 0x000fe4000001087a */
[--C-:B------:R-:W-:Y:S01]  /*63f0*/  FFMA.FTZ R105, R195, c[0x0][0x23c], -R111.reuse ;  /* 0x00008f00c3697a23 */ /* 0x100fe2000001086f */
[----:B------:R-:W2:Y:S01]  /*6400*/  MUFU.EX2 R97, R97 ;  /* 0x0000006100617308 */ /* 0x000ea20000000800 */
[----:B-1----:R-:W-:Y:S01]  /*6410*/  F2FP.BF16.PACK_AB R138, R81, R86 ;  /* 0x00000056518a723e */ /* 0x002fe200000010ff */
[----:B------:R-:W-:-:S02]  /*6420*/  FFMA.FTZ R102, R194, c[0x0][0x23c], -R111 ;  /* 0x00008f00c2667a23 */ /* 0x000fc4000001086f */
[--C-:B------:R-:W-:Y:S02]  /*6430*/  FFMA.FTZ R108, R193, c[0x0][0x23c], -R111.reuse ;  /* 0x00008f00c16c7a23 */ /* 0x100fe4000001086f */
[--C-:B------:R-:W-:Y:S02]  /*6440*/  FFMA.FTZ R112, R192, c[0x0][0x23c], -R111.reuse ;  /* 0x00008f00c0707a23 */ /* 0x100fe4000001086f */
[----:B------:R-:W-:Y:S01]  /*6450*/  MUFU.EX2 R96, R96 ;  /* 0x0000006000607308 */ /* 0x000fe20000000800 */
[--C-:B------:R-:W-:Y:S01]  /*6460*/  FFMA.FTZ R115, R115, c[0x0][0x23c], -R122.reuse ;  /* 0x00008f0073737a23 */ /* 0x100fe2000001087a */
[----:B---3--:R-:W-:Y:S01]  /*6470*/  HMMA.16816.F32.BF16 R144, R132, R4, RZ ;  /* 0x000000048490723c */ /* 0x008fe200000418ff */
[--C-:B------:R-:W-:Y:S02]  /*6480*/  FFMA.FTZ R118, R118, c[0x0][0x23c], -R122.reuse ;  /* 0x00008f0076767a23 */ /* 0x100fe4000001087a */
[--C-:B------:R-:W-:Y:S02]  /*6490*/  FFMA.FTZ R121, R121, c[0x0][0x23c], -R122.reuse ;  /* 0x00008f0079797a23 */ /* 0x100fe4000001087a */
[----:B------:R-:W-:Y:S01]  /*64a0*/  FFMA.FTZ R123, R123, c[0x0][0x23c], -R122 ;  /* 0x00008f007b7b7a23 */ /* 0x000fe2000001087a */
[----:B------:R-:W1:Y:S01]  /*64b0*/  MUFU.EX2 R78, R78 ;  /* 0x0000004e004e7308 */ /* 0x000e620000000800 */
[----:B--2---:R-:W-:Y:S01]  /*64c0*/  F2FP.BF16.PACK_AB R137, R97, R94 ;  /* 0x0000005e6189723e */ /* 0x004fe200000010ff */
[----:B------:R-:W-:-:S02]  /*64d0*/  FFMA.FTZ R126, R126, c[0x0][0x23c], -R111 ;  /* 0x00008f007e7e7a23 */ /* 0x000fc4000001086f */
[--C-:B------:R-:W-:Y:S02]  /*64e0*/  FFMA.FTZ R125, R125, c[0x0][0x23c], -R111.reuse ;  /* 0x00008f007d7d7a23 */ /* 0x100fe4000001086f */
[--C-:B------:R-:W-:Y:S02]  /*64f0*/  FFMA.FTZ R130, R130, c[0x0][0x23c], -R111.reuse ;  /* 0x00008f0082827a23 */ /* 0x100fe4000001086f */
[----:B------:R-:W-:Y:S01]  /*6500*/  MUFU.EX2 R79, R79 ;  /* 0x0000004f004f7308 */ /* 0x000fe20000000800 */
[----:B------:R-:W-:Y:S02]  /*6510*/  FFMA.FTZ R164, R164, c[0x0][0x23c], -R111 ;  /* 0x00008f00a4a47a23 */ /* 0x000fe4000001086f */
[--C-:B------:R-:W-:Y:S02]  /*6520*/  FFMA.FTZ R172, R172, c[0x0][0x23c], -R122.reuse ;  /* 0x00008f00acac7a23 */ /* 0x100fe4000001087a */
[--C-:B------:R-:W-:Y:S02]  /*6530*/  FFMA.FTZ R173, R173, c[0x0][0x23c], -R122.reuse ;  /* 0x00008f00adad7a23 */ /* 0x100fe4000001087a */
[--C-:B------:R-:W-:Y:S01]  /*6540*/  FFMA.FTZ R175, R175, c[0x0][0x23c], -R122.reuse ;  /* 0x00008f00afaf7a23 */ /* 0x100fe2000001087a */
[----:B-1----:R-:W-:Y:S01]  /*6550*/  F2FP.BF16.PACK_AB R139, R78, R96 ;  /* 0x000000604e8b723e */ /* 0x002fe200000010ff */
[----:B------:R-:W1:Y:S01]  /*6560*/  MUFU.EX2 R70, R70 ;  /* 0x0000004600467308 */ /* 0x000e620000000800 */
[----:B------:R-:W-:-:S02]  /*6570*/  FFMA.FTZ R176, R176, c[0x0][0x23c], -R122 ;  /* 0x00008f00b0b07a23 */ /* 0x000fc4000001087a */
[--C-:B------:R-:W-:Y:S02]  /*6580*/  FFMA.FTZ R184, R184, c[0x0][0x23c], -R111.reuse ;  /* 0x00008f00b8b87a23 */ /* 0x100fe4000001086f */
[--C-:B------:R-:W-:Y:S01]  /*6590*/  FFMA.FTZ R179, R179, c[0x0][0x23c], -R111.reuse ;  /* 0x00008f00b3b37a23 */ /* 0x100fe2000001086f */
[C---:B------:R-:W-:Y:S01]  /*65a0*/  HMMA.16816.F32.BF16 R156, R136.reuse, R148, RZ ;  /* 0x00000094889c723c */ /* 0x040fe200000418ff */
[--C-:B------:R-:W-:Y:S01]  /*65b0*/  FFMA.FTZ R188, R188, c[0x0][0x23c], -R111.reuse ;  /* 0x00008f00bcbc7a23 */ /* 0x100fe2000001086f */
[----:B------:R-:W-:Y:S01]  /*65c0*/  MUFU.EX2 R69, R69 ;  /* 0x0000004500457308 */ /* 0x000fe20000000800 */
[----:B------:R-:W-:Y:S02]  /*65d0*/  FFMA.FTZ R189, R189, c[0x0][0x23c], -R111 ;  /* 0x00008f00bdbd7a23 */ /* 0x000fe4000001086f */
[----:B------:R-:W-:Y:S02]  /*65e0*/  FADD.FTZ R99, R100, R99 ;  /* 0x0000006364637221 */ /* 0x000fe40000010000 */
[----:B------:R-:W-:Y:S01]  /*65f0*/  FADD.FTZ R91, R92, R91 ;  /* 0x0000005b5c5b7221 */ /* 0x000fe20000010000 */
[----:B------:R-:W-:Y:S01]  /*6600*/  HMMA.16816.F32.BF16 R140, R136, R4, RZ ;  /* 0x00000004888c723c */ /* 0x000fe200000418ff */
[----:B------:R-:W-:Y:S01]  /*6610*/  FADD.FTZ R87, R89, R87 ;  /* 0x0000005759577221 */ /* 0x000fe20000010000 */
[----:B------:R-:W-:Y:S01]  /*6620*/  MUFU.EX2 R64, R64 ;  /* 0x0000004000407308 */ /* 0x000fe20000000800 */
[----:B------:R-:W-:-:S02]  /*6630*/  FADD.FTZ R94, R94, R97 ;  /* 0x000000615e5e7221 */ /* 0x000fc40000010000 */
[----:B------:R-:W-:Y:S02]  /*6640*/  FADD.FTZ R99, R93, R99 ;  /* 0x000000635d637221 */ /* 0x000fe40000010000 */
[----:B-1----:R-:W-:Y:S01]  /*6650*/  F2FP.BF16.PACK_AB R4, R70, R79 ;  /* 0x0000004f4604723e */ /* 0x002fe200000010ff */
[C---:B------:R-:W-:Y:S01]  /*6660*/  HMMA.16816.F32.BF16 R152, R136.reuse, R150, RZ ;  /* 0x000000968898723c */ /* 0x040fe200000418ff */
[----:B------:R-:W-:Y:S01]  /*6670*/  FADD.FTZ R90, R90, R91 ;  /* 0x0000005b5a5a7221 */ /* 0x000fe20000010000 */
[----:B------:R-:W1:Y:S01]  /*6680*/  MUFU.EX2 R77, R77 ;  /* 0x0000004d004d7308 */ /* 0x000e620000000800 */
[----:B------:R-:W-:Y:S02]  /*6690*/  FADD.FTZ R86, R86, R87 ;  /* 0x0000005756567221 */ /* 0x000fe40000010000 */
[----:B------:R-:W-:Y:S02]  /*66a0*/  FADD.FTZ R96, R96, R94 ;  /* 0x0000005e60607221 */ /* 0x000fe40000010000 */
[----:B------:R-:W-:Y:S01]  /*66b0*/  FADD.FTZ R99, R83, R99 ;  /* 0x0000006353637221 */ /* 0x000fe20000010000 */
[----:B------:R-:W-:Y:S01]  /*66c0*/  HMMA.16816.F32.BF16 R136, R136, R6, RZ ;  /* 0x000000068888723c */ /* 0x000fe200000418ff */
[----:B------:R-:W-:Y:S01]  /*66d0*/  FADD.FTZ R90, R82, R90 ;  /* 0x0000005a525a7221 */ /* 0x000fe20000010000 */
[----:B------:R-:W2:Y:S01]  /*66e0*/  MUFU.EX2 R68, R68 ;  /* 0x0000004400447308 */ /* 0x000ea20000000800 */
[----:B------:R-:W-:-:S02]  /*66f0*/  FADD.FTZ R86, R81, R86 ;  /* 0x0000005651567221 */ /* 0x000fc40000010000 */
[----:B------:R-:W-:Y:S02]  /*6700*/  FADD.FTZ R96, R78, R96 ;  /* 0x000000604e607221 */ /* 0x000fe40000010000 */
[----:B------:R-:W-:Y:S01]  /*6710*/  FADD.FTZ R99, R75, R99 ;  /* 0x000000634b637221 */ /* 0x000fe20000010000 */
[C---:B------:R-:W-:Y:S01]  /*6720*/  HMMA.16816.F32.BF16 R148, R132.reuse, R150, RZ ;  /* 0x000000968494723c */ /* 0x040fe200000418ff */
[----:B------:R-:W-:Y:S01]  /*6730*/  FADD.FTZ R90, R73, R90 ;  /* 0x0000005a495a7221 */ /* 0x000fe20000010000 */
[----:B------:R-:W-:Y:S01]  /*6740*/  MUFU.EX2 R80, R80 ;  /* 0x0000005000507308 */ /* 0x000fe20000000800 */
[----:B------:R-:W-:Y:S02]  /*6750*/  FADD.FTZ R86, R79, R86 ;  /* 0x000000564f567221 */ /* 0x000fe40000010000 */
[----:B-1----:R-:W-:Y:S02]  /*6760*/  FADD.FTZ R96, R77, R96 ;  /* 0x000000604d607221 */ /* 0x002fe40000010000 */
[----:B------:R-:W-:Y:S01]  /*6770*/  FADD.FTZ R99, R74, R99 ;  /* 0x000000634a637221 */ /* 0x000fe20000010000 */
[----:B------:R-:W-:Y:S01]  /*6780*/  HMMA.16816.F32.BF16 R132, R132, R6, RZ ;  /* 0x000000068484723c */ /* 0x000fe200000418ff */
[----:B------:R-:W-:Y:S01]  /*6790*/  FADD.FTZ R90, R72, R90 ;  /* 0x0000005a485a7221 */ /* 0x000fe20000010000 */
[----:B------:R-:W1:Y:S01]  /*67a0*/  MUFU.EX2 R76, R76 ;  /* 0x0000004c004c7308 */ /* 0x000e620000000800 */
[----:B--2---:R-:W-:Y:S01]  /*67b0*/  F2FP.BF16.PACK_AB R5, R68, R77 ;  /* 0x0000004d4405723e */ /* 0x004fe200000010ff */
[----:B------:R-:W-:-:S02]  /*67c0*/  FADD.FTZ R86, R70, R86 ;  /* 0x0000005646567221 */ /* 0x000fc40000010000 */
[----:B------:R-:W-:Y:S01]  /*67d0*/  FADD.FTZ R96, R68, R96 ;  /* 0x0000006044607221 */ /* 0x000fe20000010000 */
[----:B------:R-:W-:Y:S01]  /*67e0*/  F2FP.BF16.PACK_AB R6, R64, R69 ;  /* 0x000000454006723e */ /* 0x000fe200000010ff */
[--C-:B------:R-:W-:Y:S02]  /*67f0*/  FFMA.FTZ R190, R190, c[0x0][0x23c], -R122.reuse ;  /* 0x00008f00bebe7a23 */ /* 0x100fe4000001087a */
[----:B------:R-:W2:Y:S01]  /*6800*/  MUFU.EX2 R85, R85 ;  /* 0x0000005500557308 */ /* 0x000ea20000000800 */
[--C-:B------:R-:W-:Y:S02]  /*6810*/  FFMA.FTZ R187, R187, c[0x0][0x23c], -R122.reuse ;  /* 0x00008f00bbbb7a23 */ /* 0x100fe4000001087a */
[--C-:B------:R-:W-:Y:S02]  /*6820*/  FFMA.FTZ R186, R186, c[0x0][0x23c], -R122.reuse ;  /* 0x00008f00baba7a23 */ /* 0x100fe4000001087a */
[----:B------:R-:W-:Y:S02]  /*6830*/  FFMA.FTZ R185, R185, c[0x0][0x23c], -R122 ;  /* 0x00008f00b9b97a23 */ /* 0x000fe4000001087a */
[--C-:B------:R-:W-:Y:S01]  /*6840*/  FFMA.FTZ R177, R177, c[0x0][0x23c], -R111.reuse ;  /* 0x00008f00b1b17a23 */ /* 0x100fe2000001086f */
[----:B-1----:R-:W-:Y:S01]  /*6850*/  F2FP.BF16.PACK_AB R7, R76, R80 ;  /* 0x000000504c07723e */ /* 0x002fe200000010ff */
[----:B------:R-:W1:Y:S01]  /*6860*/  MUFU.EX2 R84, R84 ;  /* 0x0000005400547308 */ /* 0x000e620000000800 */
[----:B------:R-:W-:-:S02]  /*6870*/  FFMA.FTZ R174, R174, c[0x0][0x23c], -R111 ;  /* 0x00008f00aeae7a23 */ /* 0x000fc4000001086f */
[--C-:B------:R-:W-:Y:S02]  /*6880*/  FFMA.FTZ R171, R171, c[0x0][0x23c], -R111.reuse ;  /* 0x00008f00abab7a23 */ /* 0x100fe4000001086f */
[----:B------:R-:W-:Y:S01]  /*6890*/  FFMA.FTZ R167, R167, c[0x0][0x23c], -R111 ;  /* 0x00008f00a7a77a23 */ /* 0x000fe2000001086f */
[C---:B------:R-:W-:Y:S01]  /*68a0*/  HMMA.16816.F32.BF16 R156, R4.reuse, R12, R156 ;  /* 0x0000000c049c723c */ /* 0x040fe2000004189c */
[----:B------:R-:W-:Y:S01]  /*68b0*/  FADD.FTZ R99, R67, R99 ;  /* 0x0000006343637221 */ /* 0x000fe20000010000 */
[----:B------:R-:W-:Y:S01]  /*68c0*/  MUFU.EX2 R98, R98 ;  /* 0x0000006200627308 */ /* 0x000fe20000000800 */
[----:B------:R-:W-:Y:S02]  /*68d0*/  FADD.FTZ R90, R65, R90 ;  /* 0x0000005a415a7221 */ /* 0x000fe40000010000 */
[----:B------:R-:W-:Y:S02]  /*68e0*/  FADD.FTZ R86, R69, R86 ;  /* 0x0000005645567221 */ /* 0x000fe40000010000 */
[----:B------:R-:W-:Y:S01]  /*68f0*/  FADD.FTZ R96, R80, R96 ;  /* 0x0000006050607221 */ /* 0x000fe20000010000 */
[----:B------:R-:W-:Y:S01]  /*6900*/  HMMA.16816.F32.BF16 R140, R4, R8, R140 ;  /* 0x00000008048c723c */ /* 0x000fe2000004188c */
[----:B------:R-:W-:Y:S01]  /*6910*/  FADD.FTZ R99, R66, R99 ;  /* 0x0000006342637221 */ /* 0x000fe20000010000 */
[----:B------:R-:W-:Y:S01]  /*6920*/  MUFU.EX2 R101, R101 ;  /* 0x0000006500657308 */ /* 0x000fe20000000800 */
[----:B------:R-:W-:-:S02]  /*6930*/  FADD.FTZ R90, R62, R90 ;  /* 0x0000005a3e5a7221 */ /* 0x000fc40000010000 */
[----:B------:R-:W-:Y:S02]  /*6940*/  FADD.FTZ R86, R64, R86 ;  /* 0x0000005640567221 */ /* 0x000fe40000010000 */
[----:B------:R-:W-:Y:S01]  /*6950*/  FADD.FTZ R96, R76, R96 ;  /* 0x000000604c607221 */ /* 0x000fe20000010000 */
[C---:B------:R-:W-:Y:S01]  /*6960*/  HMMA.16816.F32.BF16 R152, R4.reuse, R14, R152 ;  /* 0x0000000e0498723c */ /* 0x040fe20000041898 */
[----:B------:R-:W-:Y:S01]  /*6970*/  FADD.FTZ R99, R63, R99 ;  /* 0x000000633f637221 */ /* 0x000fe20000010000 */
[----:B------:R-:W3:Y:S01]  /*6980*/  MUFU.EX2 R105, R105 ;  /* 0x0000006900697308 */ /* 0x000ee20000000800 */
[----:B------:R-:W-:Y:S02]  /*6990*/  FADD.FTZ R90, R61, R90 ;  /* 0x0000005a3d5a7221 */ /* 0x000fe40000010000 */
[----:B--2---:R-:W-:Y:S02]  /*69a0*/  FADD.FTZ R86, R85, R86 ;  /* 0x0000005655567221 */ /* 0x004fe40000010000 */
[----:B------:R-:W-:Y:S01]  /*69b0*/  FADD.FTZ R99, R60, R99 ;  /* 0x000000633c637221 */ /* 0x000fe20000010000 */
[----:B------:R-:W-:Y:S01]  /*69c0*/  HMMA.16816.F32.BF16 R136, R4, R10, R136 ;  /* 0x0000000a0488723c */ /* 0x000fe20000041888 */
[----:B------:R-:W-:Y:S01]  /*69d0*/  FADD.FTZ R90, R37, R90 ;  /* 0x0000005a255a7221 */ /* 0x000fe20000010000 */
[----:B------:R-:W2:Y:S01]  /*69e0*/  MUFU.EX2 R102, R102 ;  /* 0x0000006600667308 */ /* 0x000ea20000000800 */
[----:B-1----:R-:W-:-:S02]  /*69f0*/  FADD.FTZ R86, R84, R86 ;  /* 0x0000005654567221 */ /* 0x002fc40000010000 */
[----:B------:R-:W-:Y:S02]  /*6a00*/  FADD.FTZ R99, R59, R99 ;  /* 0x000000633b637221 */ /* 0x000fe40000010000 */
[----:B------:R-:W-:Y:S01]  /*6a10*/  F2FP.BF16.PACK_AB R4, R74, R75 ;  /* 0x0000004b4a04723e */ /* 0x000fe200000010ff */
[----:B------:R-:W-:Y:S01]  /*6a20*/  FADD.FTZ R90, R35, R90 ;  /* 0x0000005a235a7221 */ /* 0x000fe20000010000 */
[----:B------:R-:W-:Y:S01]  /*6a30*/  F2FP.BF16.PACK_AB R5, R72, R73 ;  /* 0x000000494805723e */ /* 0x000fe200000010ff */
[----:B------:R-:W1:Y:S01]  /*6a40*/  MUFU.EX2 R108, R108 ;  /* 0x0000006c006c7308 */ /* 0x000e620000000800 */
[----:B------:R-:W-:Y:S01]  /*6a50*/  F2FP.BF16.PACK_AB R6, R66, R67 ;  /* 0x000000434206723e */ /* 0x000fe200000010ff */
[----:B---3--:R-:W-:Y:S01]  /*6a60*/  FADD.FTZ R96, R105, R96 ;  /* 0x0000006069607221 */ /* 0x008fe20000010000 */
[----:B------:R-:W-:Y:S01]  /*6a70*/  F2FP.BF16.PACK_AB R7, R62, R65 ;  /* 0x000000413e07723e */ /* 0x000fe200000010ff */
[----:B------:R-:W-:Y:S02]  /*6a80*/  FADD.FTZ R86, R98, R86 ;  /* 0x0000005662567221 */ /* 0x000fe40000010000 */
[----:B------:R-:W-:-:S02]  /*6a90*/  FADD.FTZ R99, R58, R99 ;  /* 0x000000633a637221 */ /* 0x000fc40000010000 */
[----:B------:R-:W3:Y:S01]  /*6aa0*/  MUFU.EX2 R112, R112 ;  /* 0x0000007000707308 */ /* 0x000ee20000000800 */
[----:B--2---:R-:W-:Y:S01]  /*6ab0*/  FADD.FTZ R96, R102, R96 ;  /* 0x0000006066607221 */ /* 0x004fe20000010000 */
[C---:B------:R-:W-:Y:S01]  /*6ac0*/  HMMA.16816.F32.BF16 R160, R4.reuse, R12, R160 ;  /* 0x0000000c04a0723c */ /* 0x040fe200000418a0 */
[----:B------:R-:W-:Y:S02]  /*6ad0*/  FADD.FTZ R90, R34, R90 ;  /* 0x0000005a225a7221 */ /* 0x000fe40000010000 */
[----:B------:R-:W-:Y:S02]  /*6ae0*/  FADD.FTZ R86, R101, R86 ;  /* 0x0000005665567221 */ /* 0x000fe40000010000 */
[----:B------:R-:W-:Y:S01]  /*6af0*/  FFMA.FTZ R170, R170, c[0x0][0x23c], -R122 ;  /* 0x00008f00aaaa7a23 */ /* 0x000fe2000001087a */
[----:B------:R-:W2:Y:S01]  /*6b00*/  MUFU.EX2 R115, R115 ;  /* 0x0000007300737308 */ /* 0x000ea20000000800 */
[----:B-1----:R-:W-:Y:S01]  /*6b10*/  FADD.FTZ R96, R108, R96 ;  /* 0x000000606c607221 */ /* 0x002fe20000010000 */
[----:B------:R-:W-:Y:S01]  /*6b20*/  HMMA.16816.F32.BF16 R144, R4, R8, R144 ;  /* 0x000000080490723c */ /* 0x000fe20000041890 */
[----:B------:R-:W-:-:S02]  /*6b30*/  FFMA.FTZ R166, R166, c[0x0][0x23c], -R122 ;  /* 0x00008f00a6a67a23 */ /* 0x000fc4000001087a */
[--C-:B------:R-:W-:Y:S02]  /*6b40*/  FFMA.FTZ R169, R169, c[0x0][0x23c], -R122.reuse ;  /* 0x00008f00a9a97a23 */ /* 0x100fe4000001087a */
[----:B------:R-:W-:Y:S01]  /*6b50*/  FFMA.FTZ R168, R168, c[0x0][0x23c], -R122 ;  /* 0x00008f00a8a87a23 */ /* 0x000fe2000001087a */
[----:B------:R-:W1:Y:S01]  /*6b60*/  MUFU.EX2 R118, R118 ;  /* 0x0000007600767308 */ /* 0x000e620000000800 */
[----:B---3--:R-:W-:Y:S01]  /*6b70*/  FADD.FTZ R96, R112, R96 ;  /* 0x0000006070607221 */ /* 0x008fe20000010000 */
[C---:B------:R-:W-:Y:S01]  /*6b80*/  HMMA.16816.F32.BF16 R148, R4.reuse, R14, R148 ;  /* 0x0000000e0494723c */ /* 0x040fe20000041894 */
[----:B------:R-:W3:Y:S01]  /*6b90*/  LDSM.16.MT88.4 R12, [R212+0x4c00] ;  /* 0x004c0000d40c783b */ /* 0x000ee20000004200 */
[--C-:B------:R-:W-:Y:S02]  /*6ba0*/  FFMA.FTZ R131, R131, c[0x0][0x23c], -R111.reuse ;  /* 0x00008f0083837a23 */ /* 0x100fe4000001086f */
[--C-:B------:R-:W-:Y:S02]  /*6bb0*/  FFMA.FTZ R128, R128, c[0x0][0x23c], -R111.reuse ;  /* 0x00008f0080807a23 */ /* 0x100fe4000001086f */
[----:B------:R-:W4:Y:S01]  /*6bc0*/  MUFU.EX2 R121, R121 ;  /* 0x0000007900797308 */ /* 0x000f220000000800 */
[--C-:B------:R-:W-:Y:S01]  /*6bd0*/  FFMA.FTZ R127, R127, c[0x0][0x23c], -R111.reuse ;  /* 0x00008f007f7f7a23 */ /* 0x100fe2000001086f */
[----:B------:R-:W-:Y:S01]  /*6be0*/  HMMA.16816.F32.BF16 R132, R4, R10, R132 ;  /* 0x0000000a0484723c */ /* 0x000fe20000041884 */
[----:B------:R-:W5:Y:S01]  /*6bf0*/  LDSM.16.MT88.4 R8, [R211+0x4c00] ;  /* 0x004c0000d308783b */ /* 0x000f620000004200 */
[----:B------:R-:W-:-:S02]  /*6c00*/  FFMA.FTZ R124, R124, c[0x0][0x23c], -R111 ;  /* 0x00008f007c7c7a23 */ /* 0x000fc4000001086f */
[----:B------:R-:W-:Y:S02]  /*6c10*/  FADD.FTZ R99, R57, R99 ;  /* 0x0000006339637221 */ /* 0x000fe40000010000 */
[----:B------:R-:W4:Y:S01]  /*6c20*/  MUFU.EX2 R123, R123 ;  /* 0x0000007b007b7308 */ /* 0x000f220000000800 */
[----:B------:R-:W-:Y:S01]  /*6c30*/  F2FP.BF16.PACK_AB R4, R84, R85 ;  /* 0x000000555404723e */ /* 0x000fe200000010ff */
[----:B------:R-:W-:Y:S01]  /*6c40*/  FADD.FTZ R90, R33, R90 ;  /* 0x0000005a215a7221 */ /* 0x000fe20000010000 */
[----:B------:R-:W-:Y:S01]  /*6c50*/  F2FP.BF16.PACK_AB R5, R102, R105 ;  /* 0x000000696605723e */ /* 0x000fe200000010ff */
[----:B--2---:R-:W-:Y:S01]  /*6c60*/  FADD.FTZ R86, R115, R86 ;  /* 0x0000005673567221 */ /* 0x004fe20000010000 */
[----:B------:R-:W-:Y:S01]  /*6c70*/  F2FP.BF16.PACK_AB R6, R101, R98 ;  /* 0x000000626506723e */ /* 0x000fe200000010ff */
[----:B------:R-:W-:Y:S01]  /*6c80*/  FADD.FTZ R99, R56, R99 ;  /* 0x0000006338637221 */ /* 0x000fe20000010000 */
[----:B------:R-:W-:Y:S01]  /*6c90*/  F2FP.BF16.PACK_AB R7, R112, R108 ;  /* 0x0000006c7007723e */ /* 0x000fe200000010ff */
[----:B------:R-:W2:Y:S01]  /*6ca0*/  MUFU.EX2 R126, R126 ;  /* 0x0000007e007e7308 */ /* 0x000ea20000000800 */
[----:B------:R-:W-:-:S02]  /*6cb0*/  FADD.FTZ R90, R32, R90 ;  /* 0x0000005a205a7221 */ /* 0x000fc40000010000 */
[----:B-1----:R-:W-:Y:S02]  /*6cc0*/  FADD.FTZ R86, R118, R86 ;  /* 0x0000005676567221 */ /* 0x002fe40000010000 */
[----:B------:R-:W-:Y:S01]  /*6cd0*/  FADD.FTZ R99, R55, R99 ;  /* 0x0000006337637221 */ /* 0x000fe20000010000 */
[C---:B------:R-:W-:Y:S01]  /*6ce0*/  HMMA.16816.F32.BF16 R156, R4.reuse, R20, R156 ;  /* 0x00000014049c723c */ /* 0x040fe2000004189c */
[----:B------:R-:W-:Y:S01]  /*6cf0*/  FADD.FTZ R90, R31, R90 ;  /* 0x0000005a1f5a7221 */ /* 0x000fe20000010000 */
[----:B------:R-:W1:Y:S01]  /*6d00*/  MUFU.EX2 R125, R125 ;  /* 0x0000007d007d7308 */ /* 0x000e620000000800 */
[----:B----4-:R-:W-:Y:S02]  /*6d10*/  FADD.FTZ R86, R121, R86 ;  /* 0x0000005679567221 */ /* 0x010fe40000010000 */
[----:B------:R-:W-:Y:S02]  /*6d20*/  FADD.FTZ R99, R54, R99 ;  /* 0x0000006336637221 */ /* 0x000fe40000010000 */
[----:B------:R-:W-:Y:S01]  /*6d30*/  FADD.FTZ R90, R30, R90 ;  /* 0x0000005a1e5a7221 */ /* 0x000fe20000010000 */
[----:B------:R-:W-:Y:S01]  /*6d40*/  HMMA.16816.F32.BF16 R140, R4, R16, R140 ;  /* 0x00000010048c723c */ /* 0x000fe2000004188c */
[----:B------:R-:W-:Y:S01]  /*6d50*/  FADD.FTZ R86, R123, R86 ;  /* 0x000000567b567221 */ /* 0x000fe20000010000 */
[----:B------:R-:W4:Y:S01]  /*6d60*/  MUFU.EX2 R130, R130 ;  /* 0x0000008200827308 */ /* 0x000f220000000800 */
[----:B--2---:R-:W-:-:S02]  /*6d70*/  FADD.FTZ R96, R126, R96 ;  /* 0x000000607e607221 */ /* 0x004fc40000010000 */
[----:B------:R-:W-:Y:S02]  /*6d80*/  FADD.FTZ R99, R53, R99 ;  /* 0x0000006335637221 */ /* 0x000fe40000010000 */
[----:B------:R-:W-:Y:S01]  /*6d90*/  FADD.FTZ R90, R29, R90 ;  /* 0x0000005a1d5a7221 */ /* 0x000fe20000010000 */
[C---:B------:R-:W-:Y:S01]  /*6da0*/  HMMA.16816.F32.BF16 R152, R4.reuse, R22, R152 ;  /* 0x000000160498723c */ /* 0x040fe20000041898 */
[----:B------:R-:W-:Y:S01]  /*6db0*/  FADD.FTZ R99, R52, R99 ;  /* 0x0000006334637221 */ /* 0x000fe20000010000 */
[----:B------:R-:W2:Y:S01]  /*6dc0*/  MUFU.EX2 R164, R164 ;  /* 0x000000a400a47308 */ /* 0x000ea20000000800 */
[----:B-1----:R-:W-:Y:S02]  /*6dd0*/  FADD.FTZ R96, R125, R96 ;  /* 0x000000607d607221 */ /* 0x002fe40000010000 */
[----:B------:R-:W-:Y:S02]  /*6de0*/  FADD.FTZ R90, R28, R90 ;  /* 0x0000005a1c5a7221 */ /* 0x000fe40000010000 */
[----:B------:R-:W-:Y:S01]  /*6df0*/  FADD.FTZ R99, R51, R99 ;  /* 0x0000006333637221 */ /* 0x000fe20000010000 */
[----:B------:R-:W-:Y:S01]  /*6e00*/  HMMA.16816.F32.BF16 R136, R4, R18, R136 ;  /* 0x000000120488723c */ /* 0x000fe20000041888 */
[----:B------:R-:W-:Y:S01]  /*6e10*/  FFMA.FTZ R120, R120, c[0x0][0x23c], -R122 ;  /* 0x00008f0078787a23 */ /* 0x000fe2000001087a */
[----:B------:R-:W1:Y:S01]  /*6e20*/  MUFU.EX2 R172, R172 ;  /* 0x000000ac00ac7308 */ /* 0x000e620000000800 */
[----:B----4-:R-:W-:-:S02]  /*6e30*/  FADD.FTZ R96, R130, R96 ;  /* 0x0000006082607221 */ /* 0x010fc40000010000 */
[----:B------:R-:W-:Y:S02]  /*6e40*/  FADD.FTZ R99, R50, R99 ;  /* 0x0000006332637221 */ /* 0x000fe40000010000 */
[----:B------:R-:W-:Y:S01]  /*6e50*/  F2FP.BF16.PACK_AB R4, R60, R63 ;  /* 0x0000003f3c04723e */ /* 0x000fe200000010ff */
[----:B------:R-:W-:Y:S01]  /*6e60*/  FFMA.FTZ R117, R117, c[0x0][0x23c], -R122 ;  /* 0x00008f0075757a23 */ /* 0x000fe2000001087a */
[----:B------:R-:W-:Y:S01]  /*6e70*/  F2FP.BF16.PACK_AB R5, R37, R61 ;  /* 0x0000003d2505723e */ /* 0x000fe200000010ff */
[----:B------:R-:W4:Y:S01]  /*6e80*/  MUFU.EX2 R173, R173 ;  /* 0x000000ad00ad7308 */ /* 0x000f220000000800 */
[----:B------:R-:W-:Y:S01]  /*6e90*/  F2FP.BF16.PACK_AB R6, R58, R59 ;  /* 0x0000003b3a06723e */ /* 0x000fe200000010ff */
[----:B--2---:R-:W-:Y:S01]  /*6ea0*/  FADD.FTZ R96, R164, R96 ;  /* 0x00000060a4607221 */ /* 0x004fe20000010000 */
[----:B------:R-:W-:Y:S01]  /*6eb0*/  F2FP.BF16.PACK_AB R7, R34, R35 ;  /* 0x000000232207723e */ /* 0x000fe200000010ff */
[----:B------:R-:W-:Y:S02]  /*6ec0*/  FADD.FTZ R99, R49, R99 ;  /* 0x0000006331637221 */ /* 0x000fe40000010000 */
[----:B------:R-:W-:-:S02]  /*6ed0*/  FFMA.FTZ R119, R119, c[0x0][0x23c], -R122 ;  /* 0x00008f0077777a23 */ /* 0x000fc4000001087a */
[----:B------:R-:W2:Y:S01]  /*6ee0*/  MUFU.EX2 R175, R175 ;  /* 0x000000af00af7308 */ /* 0x000ea20000000800 */
[----:B-1----:R-:W-:Y:S01]  /*6ef0*/  FADD.FTZ R86, R172, R86 ;  /* 0x00000056ac567221 */ /* 0x002fe20000010000 */
[C---:B------:R-:W-:Y:S01]  /*6f00*/  HMMA.16816.F32.BF16 R160, R4.reuse, R20, R160 ;  /* 0x0000001404a0723c */ /* 0x040fe200000418a0 */
[----:B------:R-:W-:Y:S02]  /*6f10*/  FFMA.FTZ R237, R116, c[0x0][0x23c], -R122 ;  /* 0x00008f0074ed7a23 */ /* 0x000fe4000001087a */
[--C-:B------:R-:W-:Y:S02]  /*6f20*/  FFMA.FTZ R113, R113, c[0x0][0x23c], -R111.reuse ;  /* 0x00008f0071717a23 */ /* 0x100fe4000001086f */
[--C-:B------:R-:W-:Y:S01]  /*6f30*/  FFMA.FTZ R110, R110, c[0x0][0x23c], -R111.reuse ;  /* 0x00008f006e6e7a23 */ /* 0x100fe2000001086f */
[----:B------:R-:W1:Y:S01]  /*6f40*/  MUFU.EX2 R176, R176 ;  /* 0x000000b000b07308 */ /* 0x000e620000000800 */
[----:B----4-:R-:W-:Y:S01]  /*6f50*/  FADD.FTZ R86, R173, R86 ;  /* 0x00000056ad567221 */ /* 0x010fe20000010000 */
[----:B------:R-:W-:Y:S01]  /*6f60*/  HMMA.16816.F32.BF16 R148, R4, R22, R148 ;  /* 0x000000160494723c */ /* 0x000fe20000041894 */
[----:B------:R-:W4:Y:S01]  /*6f70*/  LDSM.16.MT88.4 R20, [R212+0x5000] ;  /* 0x00500000d414783b */ /* 0x000f220000004200 */
[----:B------:R-:W-:-:S02]  /*6f80*/  FFMA.FTZ R236, R103, c[0x0][0x23c], -R111 ;  /* 0x00008f0067ec7a23 */ /* 0x000fc4000001086f */
[----:B------:R-:W-:Y:S02]  /*6f90*/  FADD.FTZ R99, R48, R99 ;  /* 0x0000006330637221 */ /* 0x000fe40000010000 */
[----:B------:R-:W3:Y:S01]  /*6fa0*/  MUFU.EX2 R184, R184 ;  /* 0x000000b800b87308 */ /* 0x000ee20000000800 */
[----:B--2---:R-:W-:Y:S01]  /*6fb0*/  FADD.FTZ R86, R175, R86 ;  /* 0x00000056af567221 */ /* 0x004fe20000010000 */
[----:B------:R-:W-:Y:S01]  /*6fc0*/  HMMA.16816.F32.BF16 R144, R4, R16, R144 ;  /* 0x000000100490723c */ /* 0x000fe20000041890 */
[----:B------:R-:W-:-:S04]  /*6fd0*/  FADD.FTZ R99, R47, R99 ;  /* 0x000000632f637221 */ /* 0x000fc80000010000 */
[----:B------:R-:W-:Y:S01]  /*6fe0*/  FADD.FTZ R99, R46, R99 ;  /* 0x000000632e637221 */ /* 0x000fe20000010000 */
[----:B------:R-:W2:Y:S01]  /*6ff0*/  MUFU.EX2 R179, R179 ;  /* 0x000000b300b37308 */ /* 0x000ea20000000800 */
[----:B-1----:R-:W-:Y:S01]  /*7000*/  FADD.FTZ R86, R176, R86 ;  /* 0x00000056b0567221 */ /* 0x002fe20000010000 */
[----:B------:R-:W-:Y:S01]  /*7010*/  HMMA.16816.F32.BF16 R132, R4, R18, R132 ;  /* 0x000000120484723c */ /* 0x000fe20000041884 */
[----:B------:R-:W1:Y:S05]  /*7020*/  LDSM.16.MT88.4 R16, [R211+0x5000] ;  /* 0x00500000d310783b */ /* 0x000e6a0000004200 */
[----:B------:R-:W5:Y:S01]  /*7030*/  MUFU.EX2 R188, R188 ;  /* 0x000000bc00bc7308 */ /* 0x000f620000000800 */
[----:B------:R-:W-:Y:S01]  /*7040*/  F2FP.BF16.PACK_AB R4, R118, R115 ;  /* 0x000000737604723e */ /* 0x000fe200000010ff */
[----:B---3--:R-:W-:Y:S01]  /*7050*/  FADD.FTZ R96, R184, R96 ;  /* 0x00000060b8607221 */ /* 0x008fe20000010000 */
[----:B------:R-:W-:-:S02]  /*7060*/  F2FP.BF16.PACK_AB R5, R125, R126 ;  /* 0x0000007e7d05723e */ /* 0x000fc400000010ff */
[----:B------:R-:W-:Y:S02]  /*7070*/  F2FP.BF16.PACK_AB R6, R123, R121 ;  /* 0x000000797b06723e */ /* 0x000fe400000010ff */
[----:B------:R-:W-:Y:S01]  /*7080*/  F2FP.BF16.PACK_AB R7, R164, R130 ;  /* 0x00000082a407723e */ /* 0x000fe200000010ff */
[----:B------:R-:W3:Y:S01]  /*7090*/  MUFU.EX2 R189, R189 ;  /* 0x000000bd00bd7308 */ /* 0x000ee20000000800 */
[----:B--2---:R-:W-:-:S05]  /*70a0*/  FADD.FTZ R96, R179, R96 ;  /* 0x00000060b3607221 */ /* 0x004fca0000010000 */
[----:B------:R-:W-:Y:S02]  /*70b0*/  HMMA.16816.F32.BF16 R156, R4, R12, R156 ;  /* 0x0000000c049c723c */ /* 0x000fe4000004189c */
[----:B------:R-:W2:Y:S01]  /*70c0*/  MUFU.EX2 R27, R27 ;  /* 0x0000001b001b7308 */ /* 0x000ea20000000800 */
[----:B-----5:R-:W-:-:S05]  /*70d0*/  FADD.FTZ R96, R188, R96 ;  /* 0x00000060bc607221 */ /* 0x020fca0000010000 */
[----:B------:R-:W-:Y:S02]  /*70e0*/  HMMA.16816.F32.BF16 R152, R4, R14, R152 ;  /* 0x0000000e0498723c */ /* 0x000fe40000041898 */
[----:B------:R-:W5:Y:S01]  /*70f0*/  MUFU.EX2 R26, R26 ;  /* 0x0000001a001a7308 */ /* 0x000f620000000800 */
[----:B---3--:R-:W-:-:S05]  /*7100*/  FADD.FTZ R96, R189, R96 ;  /* 0x00000060bd607221 */ /* 0x008fca0000010000 */
[----:B------:R-:W-:Y:S02]  /*7110*/  HMMA.16816.F32.BF16 R140, R4, R8, R140 ;  /* 0x00000008048c723c */ /* 0x000fe4000004188c */
[----:B------:R-:W3:Y:S01]  /*7120*/  MUFU.EX2 R190, R190 ;  /* 0x000000be00be7308 */ /* 0x000ee20000000800 */
[----:B--2---:R-:W-:-:S05]  /*7130*/  FADD.FTZ R90, R27, R90 ;  /* 0x0000005a1b5a7221 */ /* 0x004fca0000010000 */
[----:B------:R-:W-:Y:S02]  /*7140*/  HMMA.16816.F32.BF16 R136, R4, R10, R136 ;  /* 0x0000000a0488723c */ /* 0x000fe40000041888 */
[----:B------:R-:W2:Y:S01]  /*7150*/  MUFU.EX2 R187, R187 ;  /* 0x000000bb00bb7308 */ /* 0x000ea20000000800 */
[----:B-----5:R-:W-:-:S04]  /*7160*/  FADD.FTZ R90, R26, R90 ;  /* 0x0000005a1a5a7221 */ /* 0x020fc80000010000 */
[----:B------:R-:W-:Y:S02]  /*7170*/  F2FP.BF16.PACK_AB R4, R56, R57 ;  /* 0x000000393804723e */ /* 0x000fe400000010ff */
[----:B------:R-:W-:Y:S01]  /*7180*/  F2FP.BF16.PACK_AB R5, R32, R33 ;  /* 0x000000212005723e */ /* 0x000fe200000010ff */
[----:B------:R-:W5:Y:S01]  /*7190*/  MUFU.EX2 R186, R186 ;  /* 0x000000ba00ba7308 */ /* 0x000f620000000800 */
[----:B------:R-:W-:Y:S01]  /*71a0*/  F2FP.BF16.PACK_AB R6, R54, R55 ;  /* 0x000000373606723e */ /* 0x000fe200000010ff */
[----:B---3--:R-:W-:Y:S01]  /*71b0*/  FADD.FTZ R86, R190, R86 ;  /* 0x00000056be567221 */ /* 0x008fe20000010000 */
[----:B------:R-:W-:-:S05]  /*71c0*/  F2FP.BF16.PACK_AB R7, R30, R31 ;  /* 0x0000001f1e07723e */ /* 0x000fca00000010ff */
[----:B------:R-:W3:Y:S01]  /*71d0*/  MUFU.EX2 R185, R185 ;  /* 0x000000b900b97308 */ /* 0x000ee20000000800 */
[----:B--2---:R-:W-:Y:S01]  /*71e0*/  FADD.FTZ R86, R187, R86 ;  /* 0x00000056bb567221 */ /* 0x004fe20000010000 */
[C---:B------:R-:W-:Y:S06]  /*71f0*/  HMMA.16816.F32.BF16 R160, R4.reuse, R12, R160 ;  /* 0x0000000c04a0723c */ /* 0x040fec00000418a0 */
[----:B------:R-:W2:Y:S01]  /*7200*/  MUFU.EX2 R177, R177 ;  /* 0x000000b100b17308 */ /* 0x000ea20000000800 */
[----:B-----5:R-:W-:Y:S01]  /*7210*/  FADD.FTZ R86, R186, R86 ;  /* 0x00000056ba567221 */ /* 0x020fe20000010000 */
[C---:B------:R-:W-:Y:S01]  /*7220*/  HMMA.16816.F32.BF16 R148, R4.reuse, R14, R148 ;  /* 0x0000000e0494723c */ /* 0x040fe20000041894 */
[----:B------:R-:W5:Y:S05]  /*7230*/  LDSM.16.MT88.4 R12, [R212+0x5400] ;  /* 0x00540000d40c783b */ /* 0x000f6a0000004200 */
[----:B------:R-:W1:Y:S01]  /*7240*/  MUFU.EX2 R174, R174 ;  /* 0x000000ae00ae7308 */ /* 0x000e620000000800 */
[----:B---3--:R-:W-:Y:S01]  /*7250*/  FADD.FTZ R86, R185, R86 ;  /* 0x00000056b9567221 */ /* 0x008fe20000010000 */
[C---:B------:R-:W-:Y:S06]  /*7260*/  HMMA.16816.F32.BF16 R144, R4.reuse, R8, R144 ;  /* 0x000000080490723c */ /* 0x040fec0000041890 */
[----:B------:R-:W3:Y:S01]  /*7270*/  MUFU.EX2 R171, R171 ;  /* 0x000000ab00ab7308 */ /* 0x000ee20000000800 */
[----:B--2---:R-:W-:Y:S01]  /*7280*/  FADD.FTZ R96, R177, R96 ;  /* 0x00000060b1607221 */ /* 0x004fe20000010000 */
[----:B------:R-:W-:Y:S01]  /*7290*/  HMMA.16816.F32.BF16 R132, R4, R10, R132 ;  /* 0x0000000a0484723c */ /* 0x000fe20000041884 */
[----:B------:R-:W2:Y:S05]  /*72a0*/  LDSM.16.MT88.4 R8, [R211+0x5400] ;  /* 0x00540000d308783b */ /* 0x000eaa0000004200 */
[----:B------:R-:W4:Y:S01]  /*72b0*/  MUFU.EX2 R167, R167 ;  /* 0x000000a700a77308 */ /* 0x000f220000000800 */
[----:B------:R-:W-:Y:S01]  /*72c0*/  F2FP.BF16.PACK_AB R4, R173, R172 ;  /* 0x000000acad04723e */ /* 0x000fe200000010ff */
[----:B-1----:R-:W-:Y:S01]  /*72d0*/  FADD.FTZ R96, R174, R96 ;  /* 0x00000060ae607221 */ /* 0x002fe20000010000 */
[----:B------:R-:W-:-:S02]  /*72e0*/  F2FP.BF16.PACK_AB R5, R179, R184 ;  /* 0x000000b8b305723e */ /* 0x000fc400000010ff */
[----:B------:R-:W-:Y:S02]  /*72f0*/  F2FP.BF16.PACK_AB R6, R176, R175 ;  /* 0x000000afb006723e */ /* 0x000fe400000010ff */
[----:B------:R-:W-:Y:S01]  /*7300*/  F2FP.BF16.PACK_AB R7, R189, R188 ;  /* 0x000000bcbd07723e */ /* 0x000fe200000010ff */
[----:B------:R-:W1:Y:S01]  /*7310*/  MUFU.EX2 R25, R25 ;  /* 0x0000001900197308 */ /* 0x000e620000000800 */
[----:B---3--:R-:W-:-:S05]  /*7320*/  FADD.FTZ R96, R171, R96 ;  /* 0x00000060ab607221 */ /* 0x008fca0000010000 */
[----:B----4-:R-:W-:Y:S02]  /*7330*/  HMMA.16816.F32.BF16 R156, R4, R20, R156 ;  /* 0x00000014049c723c */ /* 0x010fe4000004189c */
[----:B------:R-:W3:Y:S01]  /*7340*/  MUFU.EX2 R24, R24 ;  /* 0x0000001800187308 */ /* 0x000ee20000000800 */
[----:B------:R-:W-:-:S05]  /*7350*/  FADD.FTZ R96, R167, R96 ;  /* 0x00000060a7607221 */ /* 0x000fca0000010000 */
[----:B------:R-:W-:Y:S02]  /*7360*/  HMMA.16816.F32.BF16 R152, R4, R22, R152 ;  /* 0x000000160498723c */ /* 0x000fe40000041898 */
[----:B------:R-:W4:Y:S01]  /*7370*/  MUFU.EX2 R71, R71 ;  /* 0x0000004700477308 */ /* 0x000f220000000800 */
[----:B-1----:R-:W-:-:S05]  /*7380*/  FADD.FTZ R90, R25, R90 ;  /* 0x0000005a195a7221 */ /* 0x002fca0000010000 */
[----:B------:R-:W-:Y:S02]  /*7390*/  HMMA.16816.F32.BF16 R140, R4, R16, R140 ;  /* 0x00000010048c723c */ /* 0x000fe4000004188c */
[----:B------:R-:W1:Y:S01]  /*73a0*/  MUFU.EX2 R114, R114 ;  /* 0x0000007200727308 */ /* 0x000e620000000800 */
[----:B---3--:R-:W-:-:S05]  /*73b0*/  FADD.FTZ R90, R24, R90 ;  /* 0x0000005a185a7221 */ /* 0x008fca0000010000 */
[----:B------:R-:W-:Y:S02]  /*73c0*/  HMMA.16816.F32.BF16 R136, R4, R18, R136 ;  /* 0x000000120488723c */ /* 0x000fe40000041888 */
[----:B------:R-:W3:Y:S01]  /*73d0*/  MUFU.EX2 R170, R170 ;  /* 0x000000aa00aa7308 */ /* 0x000ee20000000800 */
[----:B----4-:R-:W-:-:S04]  /*73e0*/  FADD.FTZ R90, R71, R90 ;  /* 0x0000005a475a7221 */ /* 0x010fc80000010000 */
[----:B------:R-:W-:Y:S02]  /*73f0*/  F2FP.BF16.PACK_AB R4, R52, R53 ;  /* 0x000000353404723e */ /* 0x000fe400000010ff */
[----:B------:R-:W-:Y:S01]  /*7400*/  F2FP.BF16.PACK_AB R5, R28, R29 ;  /* 0x0000001d1c05723e */ /* 0x000fe200000010ff */
[----:B------:R-:W4:Y:S01]  /*7410*/  MUFU.EX2 R166, R166 ;  /* 0x000000a600a67308 */ /* 0x000f220000000800 */
[----:B------:R-:W-:Y:S01]  /*7420*/  F2FP.BF16.PACK_AB R6, R50, R51 ;  /* 0x000000333206723e */ /* 0x000fe200000010ff */
[----:B-1----:R-:W-:Y:S01]  /*7430*/  FADD.FTZ R90, R114, R90 ;  /* 0x0000005a725a7221 */ /* 0x002fe20000010000 */
[----:B------:R-:W-:-:S05]  /*7440*/  F2FP.BF16.PACK_AB R7, R26, R27 ;  /* 0x0000001b1a07723e */ /* 0x000fca00000010ff */
[----:B------:R-:W1:Y:S01]  /*7450*/  MUFU.EX2 R169, R169 ;  /* 0x000000a900a97308 */ /* 0x000e620000000800 */
[----:B---3--:R-:W-:Y:S01]  /*7460*/  FADD.FTZ R86, R170, R86 ;  /* 0x00000056aa567221 */ /* 0x008fe20000010000 */
[C---:B------:R-:W-:Y:S06]  /*7470*/  HMMA.16816.F32.BF16 R160, R4.reuse, R20, R160 ;  /* 0x0000001404a0723c */ /* 0x040fec00000418a0 */
[----:B------:R-:W3:Y:S01]  /*7480*/  MUFU.EX2 R168, R168 ;  /* 0x000000a800a87308 */ /* 0x000ee20000000800 */
[----:B----4-:R-:W-:Y:S01]  /*7490*/  FADD.FTZ R86, R166, R86 ;  /* 0x00000056a6567221 */ /* 0x010fe20000010000 */
[C---:B------:R-:W-:Y:S01]  /*74a0*/  HMMA.16816.F32.BF16 R148, R4.reuse, R22, R148 ;  /* 0x000000160494723c */ /* 0x040fe20000041894 */
[----:B------:R-:W4:Y:S05]  /*74b0*/  LDSM.16.MT88.4 R20, [R212+0x5800] ;  /* 0x00580000d414783b */ /* 0x000f2a0000004200 */
[----:B------:R-:W2:Y:S01]  /*74c0*/  MUFU.EX2 R131, R131 ;  /* 0x0000008300837308 */ /* 0x000ea20000000800 */
[----:B-1----:R-:W-:Y:S01]  /*74d0*/  FADD.FTZ R86, R169, R86 ;  /* 0x00000056a9567221 */ /* 0x002fe20000010000 */
[C---:B------:R-:W-:Y:S06]  /*74e0*/  HMMA.16816.F32.BF16 R144, R4.reuse, R16, R144 ;  /* 0x000000100490723c */ /* 0x040fec0000041890 */
[----:B------:R-:W1:Y:S01]  /*74f0*/  MUFU.EX2 R128, R128 ;  /* 0x0000008000807308 */ /* 0x000e620000000800 */
[----:B---3--:R-:W-:Y:S01]  /*7500*/  FADD.FTZ R86, R168, R86 ;  /* 0x00000056a8567221 */ /* 0x008fe20000010000 */
[----:B------:R-:W-:Y:S01]  /*7510*/  HMMA.16816.F32.BF16 R132, R4, R18, R132 ;  /* 0x000000120484723c */ /* 0x000fe20000041884 */
[----:B------:R-:W3:Y:S05]  /*7520*/  LDSM.16.MT88.4 R16, [R211+0x5800] ;  /* 0x00580000d310783b */ /* 0x000eea0000004200 */
[----:B------:R-:W4:Y:S01]  /*7530*/  MUFU.EX2 R127, R127 ;  /* 0x0000007f007f7308 */ /* 0x000f220000000800 */
[----:B------:R-:W-:Y:S01]  /*7540*/  F2FP.BF16.PACK_AB R4, R187, R190 ;  /* 0x000000bebb04723e */ /* 0x000fe200000010ff */
[----:B--2---:R-:W-:Y:S01]  /*7550*/  FADD.FTZ R96, R131, R96 ;  /* 0x0000006083607221 */ /* 0x004fe20000010000 */
[----:B------:R-:W-:-:S02]  /*7560*/  F2FP.BF16.PACK_AB R5, R174, R177 ;  /* 0x000000b1ae05723e */ /* 0x000fc400000010ff */
[----:B------:R-:W-:Y:S02]  /*7570*/  F2FP.BF16.PACK_AB R6, R185, R186 ;  /* 0x000000bab906723e */ /* 0x000fe400000010ff */
[----:B------:R-:W-:Y:S01]  /*7580*/  F2FP.BF16.PACK_AB R7, R167, R171 ;  /* 0x000000aba707723e */ /* 0x000fe200000010ff */
[----:B------:R-:W2:Y:S01]  /*7590*/  MUFU.EX2 R124, R124 ;  /* 0x0000007c007c7308 */ /* 0x000ea20000000800 */
[----:B-1----:R-:W-:-:S05]  /*75a0*/  FADD.FTZ R96, R128, R96 ;  /* 0x0000006080607221 */ /* 0x002fca0000010000 */
[----:B-----5:R-:W-:Y:S02]  /*75b0*/  HMMA.16816.F32.BF16 R156, R4, R12, R156 ;  /* 0x0000000c049c723c */ /* 0x020fe4000004189c */
[----:B------:R-:W1:Y:S01]  /*75c0*/  MUFU.EX2 R45, R45 ;  /* 0x0000002d002d7308 */ /* 0x000e620000000800 */
[----:B----4-:R-:W-:-:S05]  /*75d0*/  FADD.FTZ R96, R127, R96 ;  /* 0x000000607f607221 */ /* 0x010fca0000010000 */
[----:B------:R-:W-:Y:S02]  /*75e0*/  HMMA.16816.F32.BF16 R152, R4, R14, R152 ;  /* 0x0000000e0498723c */ /* 0x000fe40000041898 */
[----:B------:R-:W4:Y:S01]  /*75f0*/  MUFU.EX2 R44, R44 ;  /* 0x0000002c002c7308 */ /* 0x000f220000000800 */
[----:B--2---:R-:W-:-:S05]  /*7600*/  FADD.FTZ R96, R124, R96 ;  /* 0x000000607c607221 */ /* 0x004fca0000010000 */
[----:B------:R-:W-:Y:S02]  /*7610*/  HMMA.16816.F32.BF16 R140, R4, R8, R140 ;  /* 0x00000008048c723c */ /* 0x000fe4000004188c */
[----:B------:R-:W2:Y:S01]  /*7620*/  MUFU.EX2 R43, R43 ;  /* 0x0000002b002b7308 */ /* 0x000ea20000000800 */
[----:B-1----:R-:W-:-:S05]  /*7630*/  FADD.FTZ R99, R45, R99 ;  /* 0x000000632d637221 */ /* 0x002fca0000010000 */
[----:B------:R-:W-:Y:S02]  /*7640*/  HMMA.16816.F32.BF16 R136, R4, R10, R136 ;  /* 0x0000000a0488723c */ /* 0x000fe40000041888 */
[----:B------:R-:W1:Y:S01]  /*7650*/  MUFU.EX2 R42, R42 ;  /* 0x0000002a002a7308 */ /* 0x000e620000000800 */
[----:B----4-:R-:W-:-:S04]  /*7660*/  FADD.FTZ R99, R44, R99 ;  /* 0x000000632c637221 */ /* 0x010fc80000010000 */
[----:B------:R-:W-:Y:S02]  /*7670*/  F2FP.BF16.PACK_AB R4, R48, R49 ;  /* 0x000000313004723e */ /* 0x000fe400000010ff */
[----:B------:R-:W-:Y:S01]  /*7680*/  F2FP.BF16.PACK_AB R5, R24, R25 ;  /* 0x000000191805723e */ /* 0x000fe200000010ff */
[----:B------:R-:W4:Y:S01]  /*7690*/  MUFU.EX2 R165, R165 ;  /* 0x000000a500a57308 */ /* 0x000f220000000800 */
[----:B------:R-:W-:Y:S01]  /*76a0*/  F2FP.BF16.PACK_AB R6, R46, R47 ;  /* 0x0000002f2e06723e */ /* 0x000fe200000010ff */
[----:B--2---:R-:W-:Y:S01]  /*76b0*/  FADD.FTZ R99, R43, R99 ;  /* 0x000000632b637221 */ /* 0x004fe20000010000 */
[----:B------:R-:W-:-:S05]  /*76c0*/  F2FP.BF16.PACK_AB R7, R114, R71 ;  /* 0x000000477207723e */ /* 0x000fca00000010ff */
[----:B------:R-:W2:Y:S01]  /*76d0*/  MUFU.EX2 R191, R191 ;  /* 0x000000bf00bf7308 */ /* 0x000ea20000000800 */
[----:B-1----:R-:W-:Y:S01]  /*76e0*/  FADD.FTZ R99, R42, R99 ;  /* 0x000000632a637221 */ /* 0x002fe20000010000 */
[C---:B------:R-:W-:Y:S06]  /*76f0*/  HMMA.16816.F32.BF16 R160, R4.reuse, R12, R160 ;  /* 0x0000000c04a0723c */ /* 0x040fec00000418a0 */
[----:B------:R-:W1:Y:S01]  /*7700*/  MUFU.EX2 R178, R178 ;  /* 0x000000b200b27308 */ /* 0x000e620000000800 */
[----:B----4-:R-:W-:Y:S01]  /*7710*/  FADD.FTZ R90, R165, R90 ;  /* 0x0000005aa55a7221 */ /* 0x010fe20000010000 */
[C---:B------:R-:W-:Y:S06]  /*7720*/  HMMA.16816.F32.BF16 R144, R4.reuse, R8, R144 ;  /* 0x000000080490723c */ /* 0x040fec0000041890 */
[----:B------:R-:W4:Y:S01]  /*7730*/  MUFU.EX2 R129, R129 ;  /* 0x0000008100817308 */ /* 0x000f220000000800 */
[----:B--2---:R-:W-:Y:S01]  /*7740*/  FADD.FTZ R90, R191, R90 ;  /* 0x0000005abf5a7221 */ /* 0x004fe20000010000 */
[C---:B------:R-:W-:Y:S01]  /*7750*/  HMMA.16816.F32.BF16 R148, R4.reuse, R14, R148 ;  /* 0x0000000e0494723c */ /* 0x040fe20000041894 */
[----:B------:R-:W2:Y:S05]  /*7760*/  LDSM.16.MT88.4 R12, [R212+0x5c00] ;  /* 0x005c0000d40c783b */ /* 0x000eaa0000004200 */
[----:B------:R-:W5:Y:S01]  /*7770*/  MUFU.EX2 R120, R120 ;  /* 0x0000007800787308 */ /* 0x000f620000000800 */
[----:B-1----:R-:W-:Y:S01]  /*7780*/  FADD.FTZ R90, R178, R90 ;  /* 0x0000005ab25a7221 */ /* 0x002fe20000010000 */
[----:B------:R-:W-:Y:S01]  /*7790*/  HMMA.16816.F32.BF16 R132, R4, R10, R132 ;  /* 0x0000000a0484723c */ /* 0x000fe20000041884 */
[----:B------:R-:W1:Y:S05]  /*77a0*/  LDSM.16.MT88.4 R8, [R211+0x5c00] ;  /* 0x005c0000d308783b */ /* 0x000e6a0000004200 */
[----:B------:R-:W3:Y:S01]  /*77b0*/  MUFU.EX2 R117, R117 ;  /* 0x0000007500757308 */ /* 0x000ee20000000800 */
[----:B------:R-:W-:Y:S01]  /*77c0*/  F2FP.BF16.PACK_AB R4, R166, R170 ;  /* 0x000000aaa604723e */ /* 0x000fe200000010ff */
[----:B----4-:R-:W-:Y:S01]  /*77d0*/  FADD.FTZ R90, R129, R90 ;  /* 0x0000005a815a7221 */ /* 0x010fe20000010000 */
[----:B------:R-:W-:-:S02]  /*77e0*/  F2FP.BF16.PACK_AB R5, R128, R131 ;  /* 0x000000838005723e */ /* 0x000fc400000010ff */
[----:B------:R-:W-:Y:S02]  /*77f0*/  F2FP.BF16.PACK_AB R6, R168, R169 ;  /* 0x000000a9a806723e */ /* 0x000fe400000010ff */
[----:B------:R-:W-:Y:S01]  /*7800*/  F2FP.BF16.PACK_AB R7, R124, R127 ;  /* 0x0000007f7c07723e */ /* 0x000fe200000010ff */
[----:B------:R-:W4:Y:S01]  /*7810*/  MUFU.EX2 R119, R119 ;  /* 0x0000007700777308 */ /* 0x000f220000000800 */
[----:B-----5:R-:W-:-:S05]  /*7820*/  FADD.FTZ R86, R120, R86 ;  /* 0x0000005678567221 */ /* 0x020fca0000010000 */
[----:B------:R-:W-:Y:S02]  /*7830*/  HMMA.16816.F32.BF16 R156, R4, R20, R156 ;  /* 0x00000014049c723c */ /* 0x000fe4000004189c */
[----:B------:R-:W-:Y:S01]  /*7840*/  MUFU.EX2 R237, R237 ;  /* 0x000000ed00ed7308 */ /* 0x000fe20000000800 */
[----:B---3--:R-:W-:-:S05]  /*7850*/  FADD.FTZ R86, R117, R86 ;  /* 0x0000005675567221 */ /* 0x008fca0000010000 */
[----:B------:R-:W-:Y:S02]  /*7860*/  HMMA.16816.F32.BF16 R152, R4, R22, R152 ;  /* 0x000000160498723c */ /* 0x000fe40000041898 */
[----:B------:R-:W3:Y:S01]  /*7870*/  MUFU.EX2 R113, R113 ;  /* 0x0000007100717308 */ /* 0x000ee20000000800 */
[----:B----4-:R-:W-:-:S05]  /*7880*/  FADD.FTZ R86, R119, R86 ;  /* 0x0000005677567221 */ /* 0x010fca0000010000 */
[C---:B------:R-:W-:Y:S02]  /*7890*/  HMMA.16816.F32.BF16 R140, R4.reuse, R16, R140 ;  /* 0x00000010048c723c */ /* 0x040fe4000004188c */
[----:B------:R-:W4:Y:S06]  /*78a0*/  MUFU.EX2 R110, R110 ;  /* 0x0000006e006e7308 */ /* 0x000f2c0000000800 */
[----:B------:R-:W-:Y:S02]  /*78b0*/  HMMA.16816.F32.BF16 R136, R4, R18, R136 ;  /* 0x000000120488723c */ /* 0x000fe40000041888 */
[----:B------:R-:W-:Y:S01]  /*78c0*/  MUFU.EX2 R236, R236 ;  /* 0x000000ec00ec7308 */ /* 0x000fe20000000800 */
[----:B---3--:R-:W-:-:S04]  /*78d0*/  FADD.FTZ R96, R113, R96 ;  /* 0x0000006071607221 */ /* 0x008fc80000010000 */
[----:B------:R-:W-:Y:S02]  /*78e0*/  F2FP.BF16.PACK_AB R4, R44, R45 ;  /* 0x0000002d2c04723e */ /* 0x000fe400000010ff */
[----:B------:R-:W-:Y:S01]  /*78f0*/  F2FP.BF16.PACK_AB R5, R191, R165 ;  /* 0x000000a5bf05723e */ /* 0x000fe200000010ff */
[----:B------:R-:W3:Y:S01]  /*7900*/  MUFU.EX2 R41, R41 ;  /* 0x0000002900297308 */ /* 0x000ee20000000800 */
[----:B------:R-:W-:Y:S01]  /*7910*/  F2FP.BF16.PACK_AB R6, R42, R43 ;  /* 0x0000002b2a06723e */ /* 0x000fe200000010ff */
[----:B----4-:R-:W-:Y:S01]  /*7920*/  FADD.FTZ R96, R110, R96 ;  /* 0x000000606e607221 */ /* 0x010fe20000010000 */
[----:B------:R-:W-:-:S05]  /*7930*/  F2FP.BF16.PACK_AB R7, R129, R178 ;  /* 0x000000b28107723e */ /* 0x000fca00000010ff */
[----:B------:R-:W4:Y:S02]  /*7940*/  MUFU.EX2 R40, R40 ;  /* 0x0000002800287308 */ /* 0x000f240000000800 */
[C---:B------:R-:W-:Y:S06]  /*7950*/  HMMA.16816.F32.BF16 R160, R4.reuse, R20, R160 ;  /* 0x0000001404a0723c */ /* 0x040fec00000418a0 */
[----:B------:R-:W5:Y:S01]  /*7960*/  MUFU.EX2 R39, R39 ;  /* 0x0000002700277308 */ /* 0x000f620000000800 */
[----:B------:R-:W-:Y:S01]  /*7970*/  FFMA.FTZ R20, R106, c[0x0][0x23c], -R111 ;  /* 0x00008f006a147a23 */ /* 0x000fe2000001086f */
[----:B------:R-:W-:Y:S01]  /*7980*/  HMMA.16816.F32.BF16 R144, R4, R16, R144 ;  /* 0x000000100490723c */ /* 0x000fe20000041890 */
[----:B---3--:R-:W-:-:S05]  /*7990*/  FADD.FTZ R99, R41, R99 ;  /* 0x0000006329637221 */ /* 0x008fca0000010000 */
[----:B------:R-:W3:Y:S01]  /*79a0*/  MUFU.EX2 R20, R20 ;  /* 0x0000001400147308 */ /* 0x000ee20000000800 */
[--C-:B------:R-:W-:Y:S01]  /*79b0*/  FFMA.FTZ R16, R88, c[0x0][0x23c], -R109.reuse ;  /* 0x00008f0058107a23 */ /* 0x100fe2000001086d */
[----:B------:R-:W-:Y:S01]  /*79c0*/  HMMA.16816.F32.BF16 R148, R4, R22, R148 ;  /* 0x000000160494723c */ /* 0x000fe20000041894 */
[----:B------:R-:W-:Y:S02]  /*79d0*/  FFMA.FTZ R17, R95, c[0x0][0x23c], -R109 ;  /* 0x00008f005f117a23 */ /* 0x000fe4000001086d */
[----:B----4-:R-:W-:-:S03]  /*79e0*/  FADD.FTZ R99, R40, R99 ;  /* 0x0000006328637221 */ /* 0x010fc60000010000 */
[----:B------:R-:W4:Y:S01]  /*79f0*/  MUFU.EX2 R16, R16 ;  /* 0x0000001000107308 */ /* 0x000f220000000800 */
[----:B-----5:R-:W-:Y:S01]  /*7a00*/  FADD.FTZ R99, R39, R99 ;  /* 0x0000006327637221 */ /* 0x020fe20000010000 */
[----:B------:R-:W-:Y:S06]  /*7a10*/  HMMA.16816.F32.BF16 R132, R4, R18, R132 ;  /* 0x000000120484723c */ /* 0x000fec0000041884 */
[----:B------:R-:W5:Y:S01]  /*7a20*/  MUFU.EX2 R38, R38 ;  /* 0x0000002600267308 */ /* 0x000f620000000800 */
[----:B------:R-:W-:Y:S01]  /*7a30*/  F2FP.BF16.PACK_AB R4, R117, R120 ;  /* 0x000000787504723e */ /* 0x000fe200000010ff */
[----:B---3--:R-:W-:Y:S01]  /*7a40*/  FADD.FTZ R96, R20, R96 ;  /* 0x0000006014607221 */ /* 0x008fe20000010000 */
[----:B------:R-:W-:-:S02]  /*7a50*/  F2FP.BF16.PACK_AB R5, R110, R113 ;  /* 0x000000716e05723e */ /* 0x000fc400000010ff */
[C---:B------:R-:W-:Y:S01]  /*7a60*/  F2FP.BF16.PACK_AB R6, R237.reuse, R119 ;  /* 0x00000077ed06723e */ /* 0x040fe200000010ff */
[----:B------:R-:W-:Y:S01]  /*7a70*/  FADD.FTZ R237, R237, R86 ;  /* 0x00000056eded7221 */ /* 0x000fe20000010000 */
[----:B------:R-:W-:Y:S01]  /*7a80*/  F2FP.BF16.PACK_AB R7, R236, R20 ;  /* 0x00000014ec07723e */ /* 0x000fe200000010ff */
[----:B------:R-:W3:Y:S01]  /*7a90*/  MUFU.EX2 R17, R17 ;  /* 0x0000001100117308 */ /* 0x000ee20000000800 */
[----:B----4-:R-:W-:Y:S02]  /*7aa0*/  FADD.FTZ R90, R16, R90 ;  /* 0x0000005a105a7221 */ /* 0x010fe40000010000 */
[----:B------:R-:W-:-:S03]  /*7ab0*/  FADD.FTZ R236, R236, R96 ;  /* 0x00000060ecec7221 */ /* 0x000fc60000010000 */
[----:B--2---:R-:W-:Y:S02]  /*7ac0*/  HMMA.16816.F32.BF16 R156, R4, R12, R156 ;  /* 0x0000000c049c723c */ /* 0x004fe4000004189c */
[----:B------:R-:W2:Y:S01]  /*7ad0*/  MUFU.EX2 R18, R104 ;  /* 0x0000006800127308 */ /* 0x000ea20000000800 */
[----:B-----5:R-:W-:-:S05]  /*7ae0*/  FADD.FTZ R239, R38, R99 ;  /* 0x0000006326ef7221 */ /* 0x020fca0000010000 */
[----:B------:R-:W-:Y:S02]  /*7af0*/  HMMA.16816.F32.BF16 R152, R4, R14, R152 ;  /* 0x0000000e0498723c */ /* 0x000fe40000041898 */
[----:B------:R-:W4:Y:S01]  /*7b00*/  MUFU.EX2 R238, R238 ;  /* 0x000000ee00ee7308 */ /* 0x000f220000000800 */
[----:B---3--:R-:W-:-:S05]  /*7b10*/  FADD.FTZ R90, R17, R90 ;  /* 0x0000005a115a7221 */ /* 0x008fca0000010000 */
[----:B-1----:R-:W-:Y:S01]  /*7b20*/  HMMA.16816.F32.BF16 R140, R4, R8, R140 ;  /* 0x00000008048c723c */ /* 0x002fe2000004188c */
[----:B--2---:R-:W-:-:S07]  /*7b30*/  FADD.FTZ R90, R18, R90 ;  /* 0x0000005a125a7221 */ /* 0x004fce0000010000 */
[----:B------:R-:W-:Y:S07]  /*7b40*/  HMMA.16816.F32.BF16 R136, R4, R10, R136 ;  /* 0x0000000a0488723c */ /* 0x000fee0000041888 */
[----:B------:R-:W-:Y:S02]  /*7b50*/  F2FP.BF16.PACK_AB R4, R40, R41 ;  /* 0x000000292804723e */ /* 0x000fe400000010ff */
[----:B------:R-:W-:Y:S02]  /*7b60*/  F2FP.BF16.PACK_AB R5, R17, R16 ;  /* 0x000000101105723e */ /* 0x000fe400000010ff */
[----:B------:R-:W-:-:S02]  /*7b70*/  F2FP.BF16.PACK_AB R6, R38, R39 ;  /* 0x000000272606723e */ /* 0x000fc400000010ff */
[C---:B----4-:R-:W-:Y:S01]  /*7b80*/  F2FP.BF16.PACK_AB R7, R238.reuse, R18 ;  /* 0x00000012ee07723e */ /* 0x050fe200000010ff */
[----:B------:R-:W-:-:S06]  /*7b90*/  FADD.FTZ R238, R238, R90 ;  /* 0x0000005aeeee7221 */ /* 0x000fcc0000010000 */
[C---:B------:R-:W-:Y:S08]  /*7ba0*/  HMMA.16816.F32.BF16 R160, R4.reuse, R12, R160 ;  /* 0x0000000c04a0723c */ /* 0x040ff000000418a0 */
[C---:B------:R-:W-:Y:S08]  /*7bb0*/  HMMA.16816.F32.BF16 R148, R4.reuse, R14, R148 ;  /* 0x0000000e0494723c */ /* 0x040ff00000041894 */
[C---:B------:R-:W-:Y:S08]  /*7bc0*/  HMMA.16816.F32.BF16 R144, R4.reuse, R8, R144 ;  /* 0x000000080490723c */ /* 0x040ff00000041890 */
[----:B------:R-:W-:Y:S01]  /*7bd0*/  HMMA.16816.F32.BF16 R132, R4, R10, R132 ;  /* 0x0000000a0484723c */ /* 0x000fe20000041884 */
[----:B------:R-:W-:Y:S07]  /*7be0*/  @!P0 BRA `(.L_x_210) ;  /* 0x000055a000008947 */ /* 0x000fee0003800000 */
[----:B------:R-:W-:Y:S01]  /*7bf0*/  UIADD3 UR21, UR5, -0x2, URZ ;  /* 0xfffffffe05157890 */ /* 0x000fe2000fffe03f */
[----:B------:R-:W-:Y:S01]  /*7c00*/  ISETP.GE.AND P1, PT, R232, c[0x0][0x220], PT ;  /* 0x00008800e8007a0c */ /* 0x000fe20003f26270 */
[----:B------:R-:W-:-:S04]  /*7c10*/  DEPBAR.LE SB0, 0x0 ;  /* 0x000080000000791a */ /* 0x000fc80000000000 */
[----:B------:R-:W-:Y:S01]  /*7c20*/  BAR.SYNC.DEFER_BLOCKING 0x0 ;  /* 0x0000000000007b1d */ /* 0x000fe20000010000 */
[----:B------:R-:W-:Y:S01]  /*7c30*/  USHF.R.S32.HI UR22, URZ, 0x1f, UR21 ;  /* 0x0000001f3f167899 */ /* 0x000fe20008011415 */
[----:B------:R-:W-:Y:S01]  /*7c40*/  IMAD.U32 R10, RZ, RZ, UR21 ;  /* 0x00000015ff0a7e24 */ /* 0x000fe2000f8e00ff */
[----:B------:R-:W-:Y:S01]  /*7c50*/  UIMAD UR4, UR7, UR21, URZ ;  /* 0x00000015070472a4 */ /* 0x000fe2000f8e023f */
[----:B------:R-:W-:Y:S01]  /*7c60*/  IMAD.U32 R9, RZ, RZ, UR6 ;  /* 0x00000006ff097e24 */ /* 0x000fe2000f8e00ff */
[----:B------:R-:W-:Y:S01]  /*7c70*/  UISETP.GT.AND UP0, UPT, UR21, UR11, UPT ;  /* 0x0000000b1500728c */ /* 0x000fe2000bf04270 */
[----:B------:R-:W-:Y:S01]  /*7c80*/  IMAD.WIDE.U32 R10, R10, UR18, R182 ;  /* 0x000000120a0a7c25 */ /* 0x000fe2000f8e00b6 */
[----:B------:R-:W-:-:S03]  /*7c90*/  UIMAD UR4, UR22, UR18, UR4 ;  /* 0x00000012160472a4 */ /* 0x000fc6000f8e0204 */
[----:B------:R-:W-:Y:S01]  /*7ca0*/  IMAD.U32 R8, RZ, RZ, UR6 ;  /* 0x00000006ff087e24 */ /* 0x000fe2000f8e00ff */
[----:B------:R-:W-:Y:S01]  /*7cb0*/  @!P1 LEA R9, P2, R9, R10, 0x6 ;  /* 0x0000000a09099211 */ /* 0x000fe200078430ff */
[----:B------:R-:W-:Y:S01]  /*7cc0*/  @!P1 IMAD.MOV.U32 R5, RZ, RZ, c[0x0][0x1a4] ;  /* 0x00006900ff059624 */ /* 0x000fe200078e00ff */
[----:B------:R-:W-:Y:S01]  /*7cd0*/  IADD3 R11, R11, UR4, RZ ;  /* 0x000000040b0b7c10 */ /* 0x000fe2000fffe0ff */
[----:B------:R-:W-:Y:S01]  /*7ce0*/  IMAD.U32 R4, RZ, RZ, UR6 ;  /* 0x00000006ff047e24 */ /* 0x000fe2000f8e00ff */
[C---:B------:R-:W-:Y:S01]  /*7cf0*/  @!P1 IADD3 R7, P0, R10.reuse, UR20, RZ ;  /* 0x000000140a079c10 */ /* 0x040fe2000ff1e0ff */
[----:B------:R-:W-:Y:S01]  /*7d00*/  IMAD.U32 R86, RZ, RZ, UR21 ;  /* 0x00000015ff567e24 */ /* 0x000fe2000f8e00ff */
[----:B------:R-:W-:Y:S02]  /*7d10*/  @!P1 LEA R16, P3, R10, c[0x0][0x170], 0x1 ;  /* 0x00005c000a109a11 */ /* 0x000fe400078608ff */
[----:B------:R-:W-:Y:S01]  /*7d20*/  @!P1 LEA.HI.X R8, R8, R11, R5, 0x6, P2 ;  /* 0x0000000b08089211 */ /* 0x000fe200010f3405 */
[----:B------:R-:W-:Y:S01]  /*7d30*/  @!P1 IMAD R5, R5, 0x60, RZ ;  /* 0x0000006005059824 */ /* 0x000fe200078e02ff */
[----:B------:R-:W-:Y:S01]  /*7d40*/  @!P1 IADD3.X R6, R11, UR19, RZ, P0, !PT ;  /* 0x000000130b069c10 */ /* 0x000fe200087fe4ff */
[----:B------:R-:W-:Y:S01]  /*7d50*/  IMAD R86, R86, 0x80, R218 ;  /* 0x0000008056567824 */ /* 0x000fe200078e02da */
[--C-:B------:R-:W-:Y:S01]  /*7d60*/  @!P1 LEA.HI.X R17, R10, c[0x0][0x174], R11.reuse, 0x1, P3 ;  /* 0x00005d000a119a11 */ /* 0x100fe200018f0c0b */
[----:B------:R-:W-:Y:S01]  /*7d70*/  @!P1 IMAD.WIDE.U32 R10, R4, 0x60, R10 ;  /* 0x00000060040a9825 */ /* 0x000fe200078e000a */
[----:B------:R-:W-:Y:S01]  /*7d80*/  @!P1 LEA R12, P0, R9, c[0x0][0x170], 0x1 ;  /* 0x00005c00090c9a11 */ /* 0x000fe200078008ff */
[----:B------:R-:W-:Y:S01]  /*7d90*/  @P1 STS [R219+0x4000], RZ ;  /* 0x004000ffdb001388 */ /* 0x000fe20000000800 */
[----:B------:R-:W-:Y:S01]  /*7da0*/  @!P1 LEA R14, P2, R7, c[0x0][0x170], 0x1 ;  /* 0x00005c00070e9a11 */ /* 0x000fe200078408ff */
[----:B------:R-:W-:Y:S01]  /*7db0*/  @!P1 IMAD.IADD R5, R5, 0x1, R11 ;  /* 0x0000000105059824 */ /* 0x000fe200078e020b */
[----:B------:R-:W-:Y:S01]  /*7dc0*/  @!P1 LEA.HI.X R13, R9, c[0x0][0x174], R8, 0x1, P0 ;  /* 0x00005d00090d9a11 */ /* 0x000fe200000f0c08 */
[----:B------:R-:W-:Y:S01]  /*7dd0*/  @P1 STS [R219+0x4004], RZ ;  /* 0x004004ffdb001388 */ /* 0x000fe20000000800 */
[----:B------:R-:W-:-:S02]  /*7de0*/  @!P1 LEA.HI.X R15, R7, c[0x0][0x174], R6, 0x1, P2 ;  /* 0x00005d00070f9a11 */ /* 0x000fc400010f0c06 */
[----:B------:R-:W-:Y:S01]  /*7df0*/  @!P1 LEA R4, P0, R10, c[0x0][0x170], 0x1 ;  /* 0x00005c000a049a11 */ /* 0x000fe200078008ff */
[----:B------:R-:W-:Y:S01]  /*7e00*/  @P1 STS.64 [R219+0x4008], RZ ;  /* 0x004008ffdb001388 */ /* 0x000fe20000000a00 */
[----:B------:R-:W-:Y:S02]  /*7e10*/  IADD3 R37, R86, 0x1, RZ ;  /* 0x0000000156257810 */ /* 0x000fe40007ffe0ff */
[----:B------:R-:W-:Y:S01]  /*7e20*/  @!P1 LEA.HI.X R5, R10, c[0x0][0x174], R5, 0x1, P0 ;  /* 0x00005d000a059a11 */ /* 0x000fe200000f0c05 */
[----:B------:R-:W-:Y:S01]  /*7e30*/  @!PT LDS RZ, [RZ] ;  /* 0x00000000fffff984 */ /* 0x000fe20000000800 */
[----:B------:R-:W-:Y:S01]  /*7e40*/  @!PT LDS RZ, [RZ] ;  /* 0x00000000fffff984 */ /* 0x000fe20000000800 */
[----:B------:R-:W-:Y:S01]  /*7e50*/  @!PT LDS RZ, [RZ] ;  /* 0x00000000fffff984 */ /* 0x000fe20000000800 */
[----:B------:R1:W-:Y:S01]  /*7e60*/  @!P1 LDGSTS.E.BYPASS.LTC128B.128 [R219+0x4000], [R16.64] ;  /* 0x0400000010db9fae */ /* 0x0003e2000b901d50 */
[C---:B------:R-:W-:Y:S02]  /*7e70*/  ISETP.GE.AND P6, PT, R86.reuse, R228, PT ;  /* 0x000000e45600720c */ /* 0x040fe40003fc6270 */
[----:B------:R-:W-:Y:S01]  /*7e80*/  ISETP.GE.AND P4, PT, R86, R226, PT ;  /* 0x000000e25600720c */ /* 0x000fe20003f86270 */
[----:B------:R-:W-:Y:S01]  /*7e90*/  @P1 STS.128 [R219+0x4800], RZ ;  /* 0x004800ffdb001388 */ /* 0x000fe20000000c00 */
[----:B------:R-:W-:-:S02]  /*7ea0*/  ISETP.GE.AND P5, PT, R37, R228, PT ;  /* 0x000000e42500720c */ /* 0x000fc40003fa6270 */
[C---:B------:R-:W-:Y:S01]  /*7eb0*/  ISETP.GE.AND P2, PT, R37.reuse, R226, PT ;  /* 0x000000e22500720c */ /* 0x040fe20003f46270 */
[----:B------:R-:W-:Y:S01]  /*7ec0*/  @!PT LDS RZ, [RZ] ;  /* 0x00000000fffff984 */ /* 0x000fe20000000800 */
[----:B------:R-:W-:Y:S01]  /*7ed0*/  @!PT LDS RZ, [RZ] ;  /* 0x00000000fffff984 */ /* 0x000fe20000000800 */
[----:B------:R-:W-:Y:S01]  /*7ee0*/  @!PT LDS RZ, [RZ] ;  /* 0x00000000fffff984 */ /* 0x000fe20000000800 */
[----:B------:R2:W-:Y:S01]  /*7ef0*/  @!P1 LDGSTS.E.BYPASS.LTC128B.128 [R219+0x4800], [R14.64] ;  /* 0x048000000edb9fae */ /* 0x0005e2000b901d50 */
[CC--:B------:R-:W-:Y:S02]  /*7f00*/  ISETP.LT.OR P6, PT, R86.reuse, R229.reuse, P6 ;  /* 0x000000e55600720c */ /* 0x0c0fe400037c1670 */
[C---:B------:R-:W-:Y:S01]  /*7f10*/  ISETP.LT.OR P5, PT, R37.reuse, R229, P5 ;  /* 0x000000e52500720c */ /* 0x040fe20002fa1670 */
[----:B------:R-:W-:Y:S01]  /*7f20*/  @P1 STS.128 [R219+0x5000], RZ ;  /* 0x005000ffdb001388 */ /* 0x000fe20000000c00 */
[-C--:B------:R-:W-:Y:S02]  /*7f30*/  ISETP.LT.OR P2, PT, R37, R227.reuse, P2 ;  /* 0x000000e32500720c */ /* 0x080fe40001741670 */
[C---:B------:R-:W-:Y:S01]  /*7f40*/  ISETP.LT.OR P4, PT, R86.reuse, R227, P4 ;  /* 0x000000e35600720c */ /* 0x040fe20002781670 */
[----:B------:R-:W-:Y:S01]  /*7f50*/  @!PT LDS RZ, [RZ] ;  /* 0x00000000fffff984 */ /* 0x000fe20000000800 */
[----:B------:R-:W-:Y:S01]  /*7f60*/  @!PT LDS RZ, [RZ] ;  /* 0x00000000fffff984 */ /* 0x000fe20000000800 */
[----:B------:R-:W-:Y:S01]  /*7f70*/  @!PT LDS RZ, [RZ] ;  /* 0x00000000fffff984 */ /* 0x000fe20000000800 */
[----:B------:R2:W-:Y:S01]  /*7f80*/  @!P1 LDGSTS.E.BYPASS.LTC128B.128 [R219+0x5000], [R12.64] ;  /* 0x050000000cdb9fae */ /* 0x0005e2000b901d50 */
[----:B------:R-:W-:-:S02]  /*7f90*/  IADD3 R38, R86, 0x8, RZ ;  /* 0x0000000856267810 */ /* 0x000fc40007ffe0ff */
[C---:B------:R-:W-:Y:S01]  /*7fa0*/  ISETP.GE.AND P0, PT, R37.reuse, R224, PT ;  /* 0x000000e02500720c */ /* 0x040fe20003f06270 */
[----:B------:R-:W-:Y:S01]  /*7fb0*/  @P1 STS.128 [R219+0x5800], RZ ;  /* 0x005800ffdb001388 */ /* 0x000fe20000000c00 */
[C---:B------:R-:W-:Y:S02]  /*7fc0*/  ISETP.GE.AND P3, PT, R37.reuse, R222, PT ;  /* 0x000000de2500720c */ /* 0x040fe40003f66270 */
[C---:B------:R-:W-:Y:S01]  /*7fd0*/  ISETP.LT.OR P0, PT, R37.reuse, R225, P0 ;  /* 0x000000e12500720c */ /* 0x040fe20000701670 */
[----:B------:R-:W-:Y:S01]  /*7fe0*/  @!PT LDS RZ, [RZ] ;  /* 0x00000000fffff984 */ /* 0x000fe20000000800 */
[----:B------:R-:W-:Y:S01]  /*7ff0*/  @!PT LDS RZ, [RZ] ;  /* 0x00000000fffff984 */ /* 0x000fe20000000800 */
[----:B------:R-:W-:Y:S01]  /*8000*/  @!PT LDS RZ, [RZ] ;  /* 0x00000000fffff984 */ /* 0x000fe20000000800 */
[----:B------:R3:W-:Y:S01]  /*8010*/  @!P1 LDGSTS.E.BYPASS.LTC128B.128 [R219+0x5800], [R4.64] ;  /* 0x0580000004db9fae */ /* 0x0007e2000b901d50 */
[----:B------:R-:W-:Y:S02]  /*8020*/  ISETP.LT.OR P3, PT, R37, R223, P3 ;  /* 0x000000df2500720c */ /* 0x000fe40001f61670 */
[----:B------:R-:W-:Y:S01]  /*8030*/  IADD3 R37, R86, 0x9, RZ ;  /* 0x0000000956257810 */ /* 0x000fe20007ffe0ff */
[----:B------:R-:W-:Y:S04]  /*8040*/  LDSM.16.M88.4 R80, [R216] ;  /* 0x00000000d850783b */ /* 0x000fe80000000200 */
[----:B------:R-:W4:Y:S04]  /*8050*/  LDSM.16.M88.4 R40, [R215+0x2000] ;  /* 0x00200000d728783b */ /* 0x000f280000000200 */
[----:B------:R-:W5:Y:S04]  /*8060*/  LDSM.16.M88.4 R76, [R216+0x1000] ;  /* 0x00100000d84c783b */ /* 0x000f680000000200 */
[----:B------:R-:W1:Y:S04]  /*8070*/  LDSM.16.M88.4 R20, [R215+0x2400] ;  /* 0x00240000d714783b */ /* 0x000e680000000200 */
[----:B------:R-:W-:Y:S04]  /*8080*/  LDSM.16.M88.4 R68, [R214] ;  /* 0x00000000d644783b */ /* 0x000fe80000000200 */
[----:B------:R-:W1:Y:S04]  /*8090*/  LDSM.16.M88.4 R8, [R213] ;  /* 0x00000000d508783b */ /* 0x000e680000000200 */
[----:B------:R-:W1:Y:S04]  /*80a0*/  LDSM.16.M88.4 R64, [R214+0x1000] ;  /* 0x00100000d640783b */ /* 0x000e680000000200 */
[----:B---3--:R-:W3:Y:S04]  /*80b0*/  LDSM.16.M88.4 R4, [R215+0x2800] ;  /* 0x00280000d704783b */ /* 0x008ee80000000200 */
[----:B------:R-:W1:Y:S04]  /*80c0*/  LDSM.16.M88.4 R60, [R210] ;  /* 0x00000000d23c783b */ /* 0x000e680000000200 */
[----:B------:R-:W1:Y:S04]  /*80d0*/  LDSM.16.M88.4 R56, [R209] ;  /* 0x00000000d138783b */ /* 0x000e680000000200 */
[----:B------:R-:W2:Y:S01]  /*80e0*/  LDSM.16.M88.4 R72, [R215+0x2c00] ;  /* 0x002c0000d748783b */ /* 0x000ea20000000200 */
[-C--:B----4-:R-:W-:Y:S03]  /*80f0*/  HMMA.16816.F32.BF16 R52, R80, R40.reuse, RZ ;  /* 0x000000285034723c */ /* 0x090fe600000418ff */
[----:B------:R-:W0:Y:S05]  /*8100*/  LDGDEPBAR ;  /* 0x00000000000079af */ /* 0x000e2a0000000000 */
[C---:B-----5:R-:W-:Y:S08]  /*8110*/  HMMA.16816.F32.BF16 R48, R76.reuse, R40, RZ ;  /* 0x000000284c30723c */ /* 0x060ff000000418ff */
[-C--:B------:R-:W-:Y:S08]  /*8120*/  HMMA.16816.F32.BF16 R44, R76, R42.reuse, RZ ;  /* 0x0000002a4c2c723c */ /* 0x080ff000000418ff */
[C---:B------:R-:W-:Y:S08]  /*8130*/  HMMA.16816.F32.BF16 R40, R80.reuse, R42, RZ ;  /* 0x0000002a5028723c */ /* 0x040ff000000418ff */
[-C--:B-1----:R-:W-:Y:S08]  /*8140*/  HMMA.16816.F32.BF16 R32, R80, R20.reuse, RZ ;  /* 0x000000145020723c */ /* 0x082ff000000418ff */
[C---:B------:R-:W-:Y:S08]  /*8150*/  HMMA.16816.F32.BF16 R28, R76.reuse, R20, RZ ;  /* 0x000000144c1c723c */ /* 0x040ff000000418ff */
[-C--:B------:R-:W-:Y:S08]  /*8160*/  HMMA.16816.F32.BF16 R24, R76, R22.reuse, RZ ;  /* 0x000000164c18723c */ /* 0x080ff000000418ff */
[----:B------:R-:W-:Y:S08]  /*8170*/  HMMA.16816.F32.BF16 R20, R80, R22, RZ ;  /* 0x000000165014723c */ /* 0x000ff000000418ff */
[-C--:B------:R-:W-:Y:S08]  /*8180*/  HMMA.16816.F32.BF16 R52, R68, R8.reuse, R52 ;  /* 0x000000084434723c */ /* 0x080ff00000041834 */
[C---:B------:R-:W-:Y:S08]  /*8190*/  HMMA.16816.F32.BF16 R48, R64.reuse, R8, R48 ;  /* 0x000000084030723c */ /* 0x040ff00000041830 */
[-C--:B------:R-:W-:Y:S08]  /*81a0*/  HMMA.16816.F32.BF16 R44, R64, R10.reuse, R44 ;  /* 0x0000000a402c723c */ /* 0x080ff0000004182c */
[----:B------:R-:W-:Y:S01]  /*81b0*/  HMMA.16816.F32.BF16 R40, R68, R10, R40 ;  /* 0x0000000a4428723c */ /* 0x000fe20000041828 */
[----:B------:R-:W-:-:S02]  /*81c0*/  FSEL R85, R52, -INF , !P6 ;  /* 0xff80000034557808 */ /* 0x000fc40007000000 */
[----:B------:R-:W-:Y:S02]  /*81d0*/  FSEL R84, R53, -INF , !P5 ;  /* 0xff80000035547808 */ /* 0x000fe40006800000 */
[----:B------:R-:W-:Y:S02]  /*81e0*/  FSEL R110, R54, -INF , !P4 ;  /* 0xff800000366e7808 */ /* 0x000fe40006000000 */
[----:B------:R-:W-:Y:S01]  /*81f0*/  FSEL R104, R55, -INF , !P2 ;  /* 0xff80000037687808 */ /* 0x000fe20005000000 */
[----:B---3--:R-:W-:Y:S01]  /*8200*/  HMMA.16816.F32.BF16 R16, R80, R4, RZ ;  /* 0x000000045010723c */ /* 0x008fe200000418ff */
[----:B------:R-:W-:Y:S02]  /*8210*/  ISETP.GE.AND P6, PT, R86, R222, PT ;  /* 0x000000de5600720c */ /* 0x000fe40003fc6270 */
[C---:B------:R-:W-:Y:S02]  /*8220*/  ISETP.GE.AND P5, PT, R38.reuse, R228, PT ;  /* 0x000000e42600720c */ /* 0x040fe40003fa6270 */
[----:B------:R-:W-:-:S02]  /*8230*/  ISETP.GE.AND P4, PT, R38, R226, PT ;  /* 0x000000e22600720c */ /* 0x000fc40003f86270 */
[----:B------:R-:W-:Y:S01]  /*8240*/  ISETP.LT.OR P6, PT, R86, R223, P6 ;  /* 0x000000df5600720c */ /* 0x000fe200037c1670 */
[C---:B--2---:R-:W-:Y:S01]  /*8250*/  HMMA.16816.F32.BF16 R12, R76.reuse, R4, RZ ;  /* 0x000000044c0c723c */ /* 0x044fe200000418ff */
[C---:B------:R-:W-:Y:S02]  /*8260*/  ISETP.LT.OR P5, PT, R38.reuse, R229, P5 ;  /* 0x000000e52600720c */ /* 0x040fe40002fa1670 */
[----:B------:R-:W-:Y:S02]  /*8270*/  ISETP.LT.OR P4, PT, R38, R227, P4 ;  /* 0x000000e32600720c */ /* 0x000fe40002781670 */
[----:B------:R-:W-:Y:S02]  /*8280*/  FSEL R114, R50, -INF , !P6 ;  /* 0xff80000032727808 */ /* 0x000fe40007000000 */
[----:B------:R-:W-:Y:S01]  /*8290*/  FSEL R107, R51, -INF , !P3 ;  /* 0xff800000336b7808 */ /* 0x000fe20005800000 */
[----:B------:R-:W-:Y:S01]  /*82a0*/  HMMA.16816.F32.BF16 R8, R76, R6, RZ ;  /* 0x000000064c08723c */ /* 0x000fe200000418ff */
[----:B------:R-:W-:-:S02]  /*82b0*/  FSEL R87, R40, -INF , !P5 ;  /* 0xff80000028577808 */ /* 0x000fc40006800000 */
[----:B------:R-:W-:Y:S02]  /*82c0*/  FSEL R111, R42, -INF , !P4 ;  /* 0xff8000002a6f7808 */ /* 0x000fe40006000000 */
[----:B------:R-:W-:Y:S02]  /*82d0*/  ISETP.GE.AND P2, PT, R86, R224, PT ;  /* 0x000000e05600720c */ /* 0x000fe40003f46270 */
[C---:B------:R-:W-:Y:S01]  /*82e0*/  ISETP.GE.AND P6, PT, R37.reuse, R228, PT ;  /* 0x000000e42500720c */ /* 0x040fe20003fc6270 */
[----:B------:R-:W-:Y:S01]  /*82f0*/  HMMA.16816.F32.BF16 R4, R80, R6, RZ ;  /* 0x000000065004723c */ /* 0x000fe200000418ff */
[C---:B------:R-:W-:Y:S02]  /*8300*/  ISETP.GE.AND P3, PT, R37.reuse, R226, PT ;  /* 0x000000e22500720c */ /* 0x040fe40003f66270 */
[C---:B------:R-:W-:Y:S02]  /*8310*/  ISETP.GE.AND P5, PT, R37.reuse, R224, PT ;  /* 0x000000e02500720c */ /* 0x040fe40003fa6270 */
[----:B------:R-:W-:-:S02]  /*8320*/  ISETP.GE.AND P4, PT, R37, R222, PT ;  /* 0x000000de2500720c */ /* 0x000fc40003f86270 */
[C---:B------:R-:W-:Y:S01]  /*8330*/  ISETP.LT.OR P2, PT, R86.reuse, R225, P2 ;  /* 0x000000e15600720c */ /* 0x040fe20001741670 */
[-C--:B------:R-:W-:Y:S01]  /*8340*/  HMMA.16816.F32.BF16 R32, R68, R60.reuse, R32 ;  /* 0x0000003c4420723c */ /* 0x080fe20000041820 */
[C---:B------:R-:W-:Y:S02]  /*8350*/  ISETP.LT.OR P6, PT, R37.reuse, R229, P6 ;  /* 0x000000e52500720c */ /* 0x040fe400037c1670 */
[C---:B------:R-:W-:Y:S02]  /*8360*/  ISETP.LT.OR P3, PT, R37.reuse, R227, P3 ;  /* 0x000000e32500720c */ /* 0x040fe40001f61670 */
[C---:B------:R-:W-:Y:S02]  /*8370*/  ISETP.LT.OR P5, PT, R37.reuse, R225, P5 ;  /* 0x000000e12500720c */ /* 0x040fe40002fa1670 */
[----:B------:R-:W-:Y:S01]  /*8380*/  ISETP.LT.OR P4, PT, R37, R223, P4 ;  /* 0x000000df2500720c */ /* 0x000fe20002781670 */
[----:B------:R-:W-:Y:S01]  /*8390*/  HMMA.16816.F32.BF16 R28, R64, R60, R28 ;  /* 0x0000003c401c723c */ /* 0x000fe2000004181c */
[----:B------:R-:W-:-:S02]  /*83a0*/  IADD3 R37, R86, 0x10, RZ ;  /* 0x0000001056257810 */ /* 0x000fc40007ffe0ff */
[----:B------:R-:W-:Y:S02]  /*83b0*/  FSEL R108, R48, -INF , !P2 ;  /* 0xff800000306c7808 */ /* 0x000fe40005000000 */
[----:B------:R-:W-:Y:S02]  /*83c0*/  FSEL R103, R49, -INF , !P0 ;  /* 0xff80000031677808 */ /* 0x000fe40004000000 */
[C---:B------:R-:W-:Y:S01]  /*83d0*/  ISETP.GE.AND P2, PT, R38.reuse, R224, PT ;  /* 0x000000e02600720c */ /* 0x040fe20003f46270 */
[----:B------:R-:W-:Y:S01]  /*83e0*/  HMMA.16816.F32.BF16 R24, R64, R62, R24 ;  /* 0x0000003e4018723c */ /* 0x000fe20000041818 */
[C---:B------:R-:W-:Y:S01]  /*83f0*/  ISETP.GE.AND P0, PT, R38.reuse, R222, PT ;  /* 0x000000de2600720c */ /* 0x040fe20003f06270 */
[----:B------:R-:W-:Y:S01]  /*8400*/  LDSM.16.M88.4 R48, [R215+0x3000] ;  /* 0x00300000d730783b */ /* 0x000fe20000000200 */
[C---:B------:R-:W-:Y:S02]  /*8410*/  ISETP.LT.OR P2, PT, R38.reuse, R225, P2 ;  /* 0x000000e12600720c */ /* 0x040fe40001741670 */
[----:B------:R-:W-:-:S02]  /*8420*/  ISETP.LT.OR P0, PT, R38, R223, P0 ;  /* 0x000000df2600720c */ /* 0x000fc40000701670 */
[----:B------:R-:W-:Y:S01]  /*8430*/  IADD3 R38, R86, 0x11, RZ ;  /* 0x0000001156267810 */ /* 0x000fe20007ffe0ff */
[C---:B------:R-:W-:Y:S01]  /*8440*/  HMMA.16816.F32.BF16 R20, R68.reuse, R62, R20 ;  /* 0x0000003e4414723c */ /* 0x040fe20000041814 */
[----:B------:R-:W1:Y:S01]  /*8450*/  LDSM.16.M88.4 R60, [R208] ;  /* 0x00000000d03c783b */ /* 0x000e620000000200 */
[----:B------:R-:W-:Y:S02]  /*8460*/  FSEL R88, R41, -INF , !P6 ;  /* 0xff80000029587808 */ /* 0x000fe40007000000 */
[----:B------:R-:W-:Y:S02]  /*8470*/  FSEL R109, R44, -INF , !P2 ;  /* 0xff8000002c6d7808 */ /* 0x000fe40005000000 */
[----:B------:R-:W-:Y:S02]  /*8480*/  FSEL R120, R46, -INF , !P0 ;  /* 0xff8000002e787808 */ /* 0x000fe40004000000 */
[----:B------:R-:W-:Y:S01]  /*8490*/  HMMA.16816.F32.BF16 R16, R68, R56, R16 ;  /* 0x000000384410723c */ /* 0x000fe20000041810 */
[----:B------:R-:W-:-:S02]  /*84a0*/  FSEL R115, R45, -INF , !P5 ;  /* 0xff8000002d737808 */ /* 0x000fc40006800000 */
[C---:B------:R-:W-:Y:S02]  /*84b0*/  ISETP.GE.AND P2, PT, R38.reuse, R228, PT ;  /* 0x000000e42600720c */ /* 0x040fe40003f46270 */
[C---:B------:R-:W-:Y:S02]  /*84c0*/  ISETP.GE.AND P6, PT, R37.reuse, R226, PT ;  /* 0x000000e22500720c */ /* 0x040fe40003fc6270 */
[C---:B------:R-:W-:Y:S01]  /*84d0*/  ISETP.GE.AND P0, PT, R37.reuse, R224, PT ;  /* 0x000000e02500720c */ /* 0x040fe20003f06270 */
[----:B------:R-:W-:Y:S01]  /*84e0*/  HMMA.16816.F32.BF16 R12, R64, R56, R12 ;  /* 0x00000038400c723c */ /* 0x000fe2000004180c */
[----:B------:R-:W-:Y:S02]  /*84f0*/  ISETP.GE.AND P5, PT, R37, R222, PT ;  /* 0x000000de2500720c */ /* 0x000fe40003fa6270 */
[----:B------:R-:W-:Y:S02]  /*8500*/  FSEL R119, R47, -INF , !P4 ;  /* 0xff8000002f777808 */ /* 0x000fe40006000000 */
[----:B------:R-:W-:-:S02]  /*8510*/  ISETP.GE.AND P4, PT, R38, R226, PT ;  /* 0x000000e22600720c */ /* 0x000fc40003f86270 */
[C---:B------:R-:W-:Y:S01]  /*8520*/  ISETP.LT.OR P6, PT, R37.reuse, R227, P6 ;  /* 0x000000e32500720c */ /* 0x040fe200037c1670 */
[-C--:B------:R-:W-:Y:S01]  /*8530*/  HMMA.16816.F32.BF16 R8, R64, R58.reuse, R8 ;  /* 0x0000003a4008723c */ /* 0x080fe20000041808 */
[C---:B------:R-:W-:Y:S02]  /*8540*/  ISETP.LT.OR P0, PT, R37.reuse, R225, P0 ;  /* 0x000000e12500720c */ /* 0x040fe40000701670 */
[----:B------:R-:W-:Y:S02]  /*8550*/  ISETP.LT.OR P5, PT, R37, R223, P5 ;  /* 0x000000df2500720c */ /* 0x000fe40002fa1670 */
[C---:B------:R-:W-:Y:S02]  /*8560*/  ISETP.LT.OR P2, PT, R38.reuse, R229, P2 ;  /* 0x000000e52600720c */ /* 0x040fe40001741670 */
[----:B------:R-:W-:Y:S01]  /*8570*/  ISETP.LT.OR P4, PT, R38, R227, P4 ;  /* 0x000000e32600720c */ /* 0x000fe20002781670 */
[----:B------:R-:W-:Y:S01]  /*8580*/  HMMA.16816.F32.BF16 R4, R68, R58, R4 ;  /* 0x0000003a4404723c */ /* 0x000fe20000041804 */
[----:B------:R-:W-:-:S02]  /*8590*/  FSEL R89, R33, -INF , !P2 ;  /* 0xff80000021597808 */ /* 0x000fc40005000000 */
[----:B------:R-:W-:Y:S02]  /*85a0*/  FSEL R122, R28, -INF , !P0 ;  /* 0xff8000001c7a7808 */ /* 0x000fe40004000000 */
[----:B------:R-:W-:Y:S02]  /*85b0*/  ISETP.GE.AND P2, PT, R38, R222, PT ;  /* 0x000000de2600720c */ /* 0x000fe40003f46270 */
[----:B------:R-:W-:Y:S01]  /*85c0*/  FSEL R116, R34, -INF , !P6 ;  /* 0xff80000022747808 */ /* 0x000fe20007000000 */
[----:B------:R-:W-:Y:S01]  /*85d0*/  HMMA.16816.F32.BF16 R56, R80, R72, RZ ;  /* 0x000000485038723c */ /* 0x000fe200000418ff */
[----:B------:R-:W-:Y:S02]  /*85e0*/  ISETP.LT.OR P2, PT, R38, R223, P2 ;  /* 0x000000df2600720c */ /* 0x000fe40001741670 */
[----:B------:R-:W-:Y:S02]  /*85f0*/  IADD3 R44, R86, 0x19, RZ ;  /* 0x00000019562c7810 */ /* 0x000fe40007ffe0ff */
[----:B------:R-:W-:-:S02]  /*8600*/  FSEL R39, R30, -INF , !P5 ;  /* 0xff8000001e277808 */ /* 0x000fc40006800000 */
[----:B------:R-:W-:Y:S01]  /*8610*/  ISETP.GE.AND P5, PT, R44, R228, PT ;  /* 0x000000e42c00720c */ /* 0x000fe20003fa6270 */
[----:B------:R-:W-:Y:S01]  /*8620*/  HMMA.16816.F32.BF16 R52, R76, R72, RZ ;  /* 0x000000484c34723c */ /* 0x000fe200000418ff */
[----:B------:R-:W-:Y:S02]  /*8630*/  IADD3 R45, R86, 0x20, RZ ;  /* 0x00000020562d7810 */ /* 0x000fe40007ffe0ff */
[----:B------:R-:W-:-:S04]  /*8640*/  ISETP.LT.OR P5, PT, R44, R229, P5 ;  /* 0x000000e52c00720c */ /* 0x000fc80002fa1670 */
[----:B------:R-:W-:Y:S02]  /*8650*/  FSEL R92, R21, -INF , !P5 ;  /* 0xff800000155c7808 */ /* 0x000fe40006800000 */
[----:B------:R-:W-:-:S04]  /*8660*/  ISETP.GE.AND P5, PT, R45, R222, PT ;  /* 0x000000de2d00720c */ /* 0x000fc80003fa6270 */
[----:B------:R-:W-:-:S03]  /*8670*/  ISETP.LT.OR P5, PT, R45, R223, P5 ;  /* 0x000000df2d00720c */ /* 0x000fc60002fa1670 */
[----:B-1----:R-:W-:Y:S01]  /*8680*/  HMMA.16816.F32.BF16 R56, R68, R60, R56 ;  /* 0x0000003c4438723c */ /* 0x002fe20000041838 */
[----:B------:R-:W-:-:S07]  /*8690*/  FSEL R193, R14, -INF , !P5 ;  /* 0xff8000000ec17808 */ /* 0x000fce0006800000 */
[----:B------:R-:W-:Y:S07]  /*86a0*/  HMMA.16816.F32.BF16 R52, R64, R60, R52 ;  /* 0x0000003c4034723c */ /* 0x000fee0000041834 */
[----:B------:R-:W-:Y:S02]  /*86b0*/  FSEL R60, R43, -INF , !P3 ;  /* 0xff8000002b3c7808 */ /* 0x000fe40005800000 */
[----:B------:R-:W-:Y:S01]  /*86c0*/  ISETP.GE.AND P3, PT, R37, R228, PT ;  /* 0x000000e42500720c */ /* 0x000fe20003f66270 */
[----:B------:R-:W-:Y:S01]  /*86d0*/  HMMA.16816.F32.BF16 R40, R76, R74, RZ ;  /* 0x0000004a4c28723c */ /* 0x000fe200000418ff */
[----:B------:R-:W-:-:S02]  /*86e0*/  FSEL R61, R35, -INF , !P4 ;  /* 0xff800000233d7808 */ /* 0x000fc40006000000 */
[----:B------:R-:W-:Y:S02]  /*86f0*/  ISETP.LT.OR P3, PT, R37, R229, P3 ;  /* 0x000000e52500720c */ /* 0x000fe40001f61670 */
[----:B------:R-:W-:Y:S02]  /*8700*/  IADD3 R37, R86, 0x18, RZ ;  /* 0x0000001856257810 */ /* 0x000fe40007ffe0ff */
[----:B------:R-:W-:Y:S01]  /*8710*/  FSEL R90, R32, -INF , !P3 ;  /* 0xff800000205a7808 */ /* 0x000fe20005800000 */
[----:B------:R-:W-:Y:S01]  /*8720*/  HMMA.16816.F32.BF16 R72, R80, R74, RZ ;  /* 0x0000004a5048723c */ /* 0x000fe200000418ff */
[CC--:B------:R-:W-:Y:S01]  /*8730*/  ISETP.GE.AND P3, PT, R38.reuse, R224.reuse, PT ;  /* 0x000000e02600720c */ /* 0x0c0fe20003f66270 */
[----:B------:R-:W1:Y:S01]  /*8740*/  LDSM.16.M88.4 R32, [R207] ;  /* 0x00000000cf20783b */ /* 0x000e620000000200 */
[----:B------:R-:W-:Y:S02]  /*8750*/  ISETP.GE.AND P0, PT, R37, R224, PT ;  /* 0x000000e02500720c */ /* 0x000fe40003f06270 */
[----:B------:R-:W-:-:S02]  /*8760*/  ISETP.LT.OR P3, PT, R38, R225, P3 ;  /* 0x000000e12600720c */ /* 0x000fc40001f61670 */
[----:B------:R-:W-:Y:S02]  /*8770*/  ISETP.GE.AND P6, PT, R37, R228, PT ;  /* 0x000000e42500720c */ /* 0x000fe40003fc6270 */
[----:B------:R-:W-:Y:S02]  /*8780*/  FSEL R121, R29, -INF , !P3 ;  /* 0xff8000001d797808 */ /* 0x000fe40005800000 */
[C---:B------:R-:W-:Y:S02]  /*8790*/  ISETP.GE.AND P3, PT, R37.reuse, R222, PT ;  /* 0x000000de2500720c */ /* 0x040fe40003f66270 */
[C---:B------:R-:W-:Y:S02]  /*87a0*/  ISETP.GE.AND P4, PT, R37.reuse, R226, PT ;  /* 0x000000e22500720c */ /* 0x040fe40003f86270 */
[C---:B------:R-:W-:Y:S01]  /*87b0*/  ISETP.LT.OR P0, PT, R37.reuse, R225, P0 ;  /* 0x000000e12500720c */ /* 0x040fe20000701670 */
[----:B------:R-:W-:Y:S01]  /*87c0*/  HMMA.16816.F32.BF16 R40, R64, R62, R40 ;  /* 0x0000003e4028723c */ /* 0x000fe20000041828 */
[----:B------:R-:W-:-:S02]  /*87d0*/  ISETP.LT.OR P3, PT, R37, R223, P3 ;  /* 0x000000df2500720c */ /* 0x000fc40001f61670 */
[C---:B------:R-:W-:Y:S02]  /*87e0*/  ISETP.LT.OR P6, PT, R37.reuse, R229, P6 ;  /* 0x000000e52500720c */ /* 0x040fe400037c1670 */
[----:B------:R-:W-:Y:S02]  /*87f0*/  ISETP.LT.OR P4, PT, R37, R227, P4 ;  /* 0x000000e32500720c */ /* 0x000fe40002781670 */
[----:B------:R-:W-:Y:S01]  /*8800*/  FSEL R38, R31, -INF , !P2 ;  /* 0xff8000001f267808 */ /* 0x000fe20005000000 */
[----:B------:R-:W-:Y:S01]  /*8810*/  HMMA.16816.F32.BF16 R72, R68, R62, R72 ;  /* 0x0000003e4448723c */ /* 0x000fe20000041848 */
[----:B------:R-:W-:Y:S02]  /*8820*/  FSEL R252, R24, -INF , !P0 ;  /* 0xff80000018fc7808 */ /* 0x000fe40004000000 */
[----:B------:R-:W-:Y:S02]  /*8830*/  FSEL R37, R26, -INF , !P3 ;  /* 0xff8000001a257808 */ /* 0x000fe40005800000 */
[----:B------:R-:W-:-:S02]  /*8840*/  ISETP.GE.AND P2, PT, R44, R224, PT ;  /* 0x000000e02c00720c */ /* 0x000fc40003f46270 */
[C---:B------:R-:W-:Y:S01]  /*8850*/  ISETP.GE.AND P0, PT, R44.reuse, R222, PT ;  /* 0x000000de2c00720c */ /* 0x040fe20003f06270 */
[----:B------:R-:W-:Y:S01]  /*8860*/  HMMA.16816.F32.BF16 R28, R80, R48, RZ ;  /* 0x00000030501c723c */ /* 0x000fe200000418ff */
[C---:B------:R-:W-:Y:S02]  /*8870*/  ISETP.GE.AND P3, PT, R44.reuse, R226, PT ;  /* 0x000000e22c00720c */ /* 0x040fe40003f66270 */
[C---:B------:R-:W-:Y:S02]  /*8880*/  ISETP.LT.OR P2, PT, R44.reuse, R225, P2 ;  /* 0x000000e12c00720c */ /* 0x040fe40001741670 */
[C---:B------:R-:W-:Y:S02]  /*8890*/  ISETP.LT.OR P0, PT, R44.reuse, R223, P0 ;  /* 0x000000df2c00720c */ /* 0x040fe40000701670 */
[----:B------:R-:W-:Y:S02]  /*88a0*/  ISETP.LT.OR P3, PT, R44, R227, P3 ;  /* 0x000000e32c00720c */ /* 0x000fe40001f61670 */
[----:B------:R-:W-:-:S02]  /*88b0*/  IADD3 R44, R86, 0x21, RZ ;  /* 0x00000021562c7810 */ /* 0x000fc40007ffe0ff */
[----:B------:R-:W-:Y:S02]  /*88c0*/  FSEL R62, R22, -INF , !P4 ;  /* 0xff800000163e7808 */ /* 0x000fe40006000000 */
[-C--:B------:R-:W-:Y:S02]  /*88d0*/  ISETP.GE.AND P4, PT, R44, R228.reuse, PT ;  /* 0x000000e42c00720c */ /* 0x080fe40003f86270 */
[----:B------:R-:W-:Y:S02]  /*88e0*/  FSEL R91, R20, -INF , !P6 ;  /* 0xff800000145b7808 */ /* 0x000fe40007000000 */
[----:B------:R-:W-:Y:S02]  /*88f0*/  FSEL R63, R23, -INF , !P3 ;  /* 0xff800000173f7808 */ /* 0x000fe40005800000 */
[----:B------:R-:W-:Y:S01]  /*8900*/  FSEL R127, R27, -INF , !P0 ;  /* 0xff8000001b7f7808 */ /* 0x000fe20004000000 */
[----:B------:R-:W2:Y:S01]  /*8910*/  LDSM.16.M88.4 R20, [R215+0x3400] ;  /* 0x00340000d714783b */ /* 0x000ea20000000200 */
[----:B------:R-:W-:-:S02]  /*8920*/  ISETP.GE.AND P3, PT, R45, R228, PT ;  /* 0x000000e42d00720c */ /* 0x000fc40003f66270 */
[CC--:B------:R-:W-:Y:S01]  /*8930*/  ISETP.GE.AND P6, PT, R45.reuse, R226.reuse, PT ;  /* 0x000000e22d00720c */ /* 0x0c0fe20003fc6270 */
[----:B-1----:R-:W-:Y:S01]  /*8940*/  HMMA.16816.F32.BF16 R28, R68, R32, R28 ;  /* 0x00000020441c723c */ /* 0x002fe2000004181c */
[C---:B------:R-:W-:Y:S02]  /*8950*/  ISETP.GE.AND P0, PT, R44.reuse, R226, PT ;  /* 0x000000e22c00720c */ /* 0x040fe40003f06270 */
[-C--:B------:R-:W-:Y:S02]  /*8960*/  ISETP.LT.OR P4, PT, R44, R229.reuse, P4 ;  /* 0x000000e52c00720c */ /* 0x080fe40002781670 */
[----:B------:R-:W-:Y:S02]  /*8970*/  ISETP.LT.OR P3, PT, R45, R229, P3 ;  /* 0x000000e52d00720c */ /* 0x000fe40001f61670 */
[----:B------:R-:W-:Y:S02]  /*8980*/  FSEL R93, R17, -INF , !P4 ;  /* 0xff800000115d7808 */ /* 0x000fe40006000000 */
[----:B------:R-:W-:-:S02]  /*8990*/  ISETP.LT.OR P6, PT, R45, R227, P6 ;  /* 0x000000e32d00720c */ /* 0x000fc400037c1670 */
[----:B------:R-:W-:Y:S02]  /*89a0*/  ISETP.LT.OR P0, PT, R44, R227, P0 ;  /* 0x000000e32c00720c */ /* 0x000fe40000701670 */
[----:B------:R-:W-:Y:S02]  /*89b0*/  IADD3 R17, R86, 0x28, RZ ;  /* 0x0000002856117810 */ /* 0x000fe40007ffe0ff */
[----:B------:R-:W-:Y:S02]  /*89c0*/  FSEL R97, R25, -INF , !P2 ;  /* 0xff80000019617808 */ /* 0x000fe40005000000 */
[----:B------:R-:W-:Y:S01]  /*89d0*/  FSEL R94, R16, -INF , !P3 ;  /* 0xff800000105e7808 */ /* 0x000fe20005800000 */
[----:B------:R-:W-:Y:S01]  /*89e0*/  HMMA.16816.F32.BF16 R24, R76, R48, RZ ;  /* 0x000000304c18723c */ /* 0x000fe200000418ff */
[----:B------:R-:W-:Y:S02]  /*89f0*/  FSEL R128, R18, -INF , !P6 ;  /* 0xff80000012807808 */ /* 0x000fe40007000000 */
[----:B------:R-:W-:-:S02]  /*8a00*/  FSEL R123, R19, -INF , !P0 ;  /* 0xff800000137b7808 */ /* 0x000fc40004000000 */
[-C--:B------:R-:W-:Y:S02]  /*8a10*/  ISETP.GE.AND P2, PT, R45, R224.reuse, PT ;  /* 0x000000e02d00720c */ /* 0x080fe40003f46270 */
[C---:B------:R-:W-:Y:S02]  /*8a20*/  ISETP.GE.AND P3, PT, R44.reuse, R224, PT ;  /* 0x000000e02c00720c */ /* 0x040fe40003f66270 */
[----:B------:R-:W-:Y:S02]  /*8a30*/  ISETP.GE.AND P4, PT, R44, R222, PT ;  /* 0x000000de2c00720c */ /* 0x000fe40003f86270 */
[C---:B------:R-:W-:Y:S02]  /*8a40*/  ISETP.GE.AND P6, PT, R17.reuse, R228, PT ;  /* 0x000000e41100720c */ /* 0x040fe40003fc6270 */
[----:B------:R-:W-:Y:S02]  /*8a50*/  ISETP.GE.AND P0, PT, R17, R226, PT ;  /* 0x000000e21100720c */ /* 0x000fe40003f06270 */
[----:B------:R-:W-:-:S02]  /*8a60*/  ISETP.LT.OR P2, PT, R45, R225, P2 ;  /* 0x000000e12d00720c */ /* 0x000fc40001741670 */
[C---:B------:R-:W-:Y:S02]  /*8a70*/  ISETP.LT.OR P3, PT, R44.reuse, R225, P3 ;  /* 0x000000e12c00720c */ /* 0x040fe40001f61670 */
[----:B------:R-:W-:Y:S02]  /*8a80*/  ISETP.LT.OR P4, PT, R44, R223, P4 ;  /* 0x000000df2c00720c */ /* 0x000fe40002781670 */
[C---:B------:R-:W-:Y:S02]  /*8a90*/  ISETP.LT.OR P6, PT, R17.reuse, R229, P6 ;  /* 0x000000e51100720c */ /* 0x040fe400037c1670 */
[----:B------:R-:W-:Y:S01]  /*8aa0*/  ISETP.LT.OR P0, PT, R17, R227, P0 ;  /* 0x000000e31100720c */ /* 0x000fe20000701670 */
[----:B------:R-:W-:Y:S01]  /*8ab0*/  HMMA.16816.F32.BF16 R24, R64, R32, R24 ;  /* 0x000000204018723c */ /* 0x000fe20000041818 */
[----:B------:R-:W-:Y:S02]  /*8ac0*/  IADD3 R16, R86, 0x29, RZ ;  /* 0x0000002956107810 */ /* 0x000fe40007ffe0ff */
[----:B------:R-:W-:-:S02]  /*8ad0*/  FSEL R130, R12, -INF , !P2 ;  /* 0xff8000000c827808 */ /* 0x000fc40005000000 */
[----:B------:R-:W-:Y:S02]  /*8ae0*/  FSEL R131, R13, -INF , !P3 ;  /* 0xff8000000d837808 */ /* 0x000fe40005800000 */
[----:B------:R-:W-:Y:S02]  /*8af0*/  FSEL R192, R15, -INF , !P4 ;  /* 0xff8000000fc07808 */ /* 0x000fe40006000000 */
[----:B------:R-:W-:Y:S01]  /*8b00*/  FSEL R95, R4, -INF , !P6 ;  /* 0xff800000045f7808 */ /* 0x000fe20007000000 */
[----:B------:R-:W-:Y:S01]  /*8b10*/  HMMA.16816.F32.BF16 R12, R76, R50, RZ ;  /* 0x000000324c0c723c */ /* 0x000fe200000418ff */
[----:B------:R-:W-:Y:S02]  /*8b20*/  FSEL R129, R6, -INF , !P0 ;  /* 0xff80000006817808 */ /* 0x000fe40004000000 */
[C---:B------:R-:W-:Y:S02]  /*8b30*/  ISETP.GE.AND P2, PT, R17.reuse, R224, PT ;  /* 0x000000e01100720c */ /* 0x040fe40003f46270 */
[----:B------:R-:W-:-:S02]  /*8b40*/  ISETP.GE.AND P3, PT, R17, R222, PT ;  /* 0x000000de1100720c */ /* 0x000fc40003f66270 */
[C---:B------:R-:W-:Y:S01]  /*8b50*/  ISETP.GE.AND P5, PT, R16.reuse, R228, PT ;  /* 0x000000e41000720c */ /* 0x040fe20003fa6270 */
[----:B------:R-:W-:Y:S01]  /*8b60*/  HMMA.16816.F32.BF16 R48, R80, R50, RZ ;  /* 0x000000325030723c */ /* 0x000fe200000418ff */
[C---:B------:R-:W-:Y:S02]  /*8b70*/  ISETP.GE.AND P4, PT, R16.reuse, R226, PT ;  /* 0x000000e21000720c */ /* 0x040fe40003f86270 */
[C---:B------:R-:W-:Y:S02]  /*8b80*/  ISETP.GE.AND P6, PT, R16.reuse, R224, PT ;  /* 0x000000e01000720c */ /* 0x040fe40003fc6270 */
[----:B------:R-:W-:Y:S02]  /*8b90*/  ISETP.GE.AND P0, PT, R16, R222, PT ;  /* 0x000000de1000720c */ /* 0x000fe40003f06270 */
[C---:B------:R-:W-:Y:S02]  /*8ba0*/  ISETP.LT.OR P2, PT, R17.reuse, R225, P2 ;  /* 0x000000e11100720c */ /* 0x040fe40001741670 */
[----:B------:R-:W-:-:S02]  /*8bb0*/  ISETP.LT.OR P3, PT, R17, R223, P3 ;  /* 0x000000df1100720c */ /* 0x000fc40001f61670 */
[C---:B------:R-:W-:Y:S02]  /*8bc0*/  ISETP.LT.OR P5, PT, R16.reuse, R229, P5 ;  /* 0x000000e51000720c */ /* 0x040fe40002fa1670 */
[C---:B------:R-:W-:Y:S02]  /*8bd0*/  ISETP.LT.OR P4, PT, R16.reuse, R227, P4 ;  /* 0x000000e31000720c */ /* 0x040fe40002781670 */
[C---:B------:R-:W-:Y:S01]  /*8be0*/  ISETP.LT.OR P6, PT, R16.reuse, R225, P6 ;  /* 0x000000e11000720c */ /* 0x040fe200037c1670 */
[----:B------:R-:W-:Y:S01]  /*8bf0*/  HMMA.16816.F32.BF16 R12, R64, R34, R12 ;  /* 0x00000022400c723c */ /* 0x000fe2000004180c */
[----:B------:R-:W-:Y:S02]  /*8c00*/  ISETP.LT.OR P0, PT, R16, R223, P0 ;  /* 0x000000df1000720c */ /* 0x000fe40000701670 */
[----:B------:R-:W1:Y:S01]  /*8c10*/  LDSM.16.M88.4 R16, [R206] ;  /* 0x00000000ce10783b */ /* 0x000e620000000200 */
[C---:B------:R-:W-:Y:S02]  /*8c20*/  IADD3 R33, R86.reuse, 0x30, RZ ;  /* 0x0000003056217810 */ /* 0x040fe40007ffe0ff */
[----:B------:R-:W-:-:S02]  /*8c30*/  IADD3 R32, R86, 0x31, RZ ;  /* 0x0000003156207810 */ /* 0x000fc40007ffe0ff */
[----:B------:R-:W-:Y:S01]  /*8c40*/  FSEL R96, R5, -INF , !P5 ;  /* 0xff80000005607808 */ /* 0x000fe20006800000 */
[----:B------:R-:W-:Y:S01]  /*8c50*/  HMMA.16816.F32.BF16 R48, R68, R34, R48 ;  /* 0x000000224430723c */ /* 0x000fe20000041830 */
[----:B------:R-:W-:Y:S02]  /*8c60*/  FSEL R243, R7, -INF , !P4 ;  /* 0xff80000007f37808 */ /* 0x000fe40006000000 */
[----:B------:R-:W-:Y:S02]  /*8c70*/  FSEL R165, R8, -INF , !P2 ;  /* 0xff80000008a57808 */ /* 0x000fe40005000000 */
[----:B------:R-:W-:Y:S02]  /*8c80*/  FSEL R203, R10, -INF , !P3 ;  /* 0xff8000000acb7808 */ /* 0x000fe40005800000 */
[----:B------:R-:W-:Y:S01]  /*8c90*/  FSEL R172, R9, -INF , !P6 ;  /* 0xff80000009ac7808 */ /* 0x000fe20007000000 */
[----:B--2---:R-:W-:Y:S01]  /*8ca0*/  HMMA.16816.F32.BF16 R4, R80, R20, RZ ;  /* 0x000000145004723c */ /* 0x004fe200000418ff */
[----:B------:R-:W-:-:S02]  /*8cb0*/  FSEL R245, R11, -INF , !P0 ;  /* 0xff8000000bf57808 */ /* 0x000fc40004000000 */
[CC--:B------:R-:W-:Y:S02]  /*8cc0*/  ISETP.GE.AND P4, PT, R33.reuse, R228.reuse, PT ;  /* 0x000000e42100720c */ /* 0x0c0fe40003f86270 */
[C---:B------:R-:W-:Y:S02]  /*8cd0*/  ISETP.GE.AND P2, PT, R32.reuse, R228, PT ;  /* 0x000000e42000720c */ /* 0x040fe40003f46270 */
[-C--:B------:R-:W-:Y:S01]  /*8ce0*/  ISETP.LT.OR P4, PT, R33, R229.reuse, P4 ;  /* 0x000000e52100720c */ /* 0x080fe20002781670 */
[----:B------:R-:W-:Y:S01]  /*8cf0*/  HMMA.16816.F32.BF16 R8, R76, R20, RZ ;  /* 0x000000144c08723c */ /* 0x000fe200000418ff */
[----:B------:R-:W-:Y:S02]  /*8d00*/  ISETP.LT.OR P2, PT, R32, R229, P2 ;  /* 0x000000e52000720c */ /* 0x000fe40001741670 */
[----:B------:R-:W-:Y:S02]  /*8d10*/  FSEL R56, R56, -INF , !P4 ;  /* 0xff80000038387808 */ /* 0x000fe40006000000 */
[----:B------:R-:W-:-:S02]  /*8d20*/  FSEL R57, R57, -INF , !P2 ;  /* 0xff80000039397808 */ /* 0x000fc40005000000 */
[C---:B------:R-:W-:Y:S02]  /*8d30*/  ISETP.GE.AND P5, PT, R33.reuse, R226, PT ;  /* 0x000000e22100720c */ /* 0x040fe40003fa6270 */
[C---:B------:R-:W-:Y:S02]  /*8d40*/  ISETP.GE.AND P3, PT, R33.reuse, R224, PT ;  /* 0x000000e02100720c */ /* 0x040fe40003f66270 */
[C---:B------:R-:W-:Y:S02]  /*8d50*/  ISETP.GE.AND P6, PT, R33.reuse, R222, PT ;  /* 0x000000de2100720c */ /* 0x040fe40003fc6270 */
[C---:B------:R-:W-:Y:S02]  /*8d60*/  ISETP.GE.AND P0, PT, R32.reuse, R226, PT ;  /* 0x000000e22000720c */ /* 0x040fe40003f06270 */
[C---:B------:R-:W-:Y:S02]  /*8d70*/  ISETP.GE.AND P4, PT, R32.reuse, R224, PT ;  /* 0x000000e02000720c */ /* 0x040fe40003f86270 */
[----:B------:R-:W-:Y:S01]  /*8d80*/  ISETP.GE.AND P2, PT, R32, R222, PT ;  /* 0x000000de2000720c */ /* 0x000fe20003f46270 */
[----:B-1----:R-:W-:Y:S01]  /*8d90*/  HMMA.16816.F32.BF16 R4, R68, R16, R4 ;  /* 0x000000104404723c */ /* 0x002fe20000041804 */
[----:B------:R-:W-:-:S02]  /*8da0*/  ISETP.LT.OR P5, PT, R33, R227, P5 ;  /* 0x000000e32100720c */ /* 0x000fc40002fa1670 */
[C---:B------:R-:W-:Y:S02]  /*8db0*/  ISETP.LT.OR P3, PT, R33.reuse, R225, P3 ;  /* 0x000000e12100720c */ /* 0x040fe40001f61670 */
[----:B------:R-:W-:Y:S02]  /*8dc0*/  ISETP.LT.OR P6, PT, R33, R223, P6 ;  /* 0x000000df2100720c */ /* 0x000fe400037c1670 */
[C---:B------:R-:W-:Y:S01]  /*8dd0*/  ISETP.LT.OR P0, PT, R32.reuse, R227, P0 ;  /* 0x000000e32000720c */ /* 0x040fe20000701670 */
[----:B------:R-:W-:Y:S01]  /*8de0*/  HMMA.16816.F32.BF16 R8, R64, R16, R8 ;  /* 0x000000104008723c */ /* 0x000fe20000041808 */
[C---:B------:R-:W-:Y:S02]  /*8df0*/  ISETP.LT.OR P4, PT, R32.reuse, R225, P4 ;  /* 0x000000e12000720c */ /* 0x040fe40002781670 */
[----:B------:R-:W-:Y:S02]  /*8e00*/  ISETP.LT.OR P2, PT, R32, R223, P2 ;  /* 0x000000df2000720c */ /* 0x000fe40001741670 */
[----:B------:R-:W-:-:S02]  /*8e10*/  IADD3 R33, R86, 0x38, RZ ;  /* 0x0000003856217810 */ /* 0x000fc40007ffe0ff */
[----:B------:R-:W-:Y:S02]  /*8e20*/  IADD3 R32, R86, 0x39, RZ ;  /* 0x0000003956207810 */ /* 0x000fe40007ffe0ff */
        /* <DEDUP_REMOVED lines=12> */
[C---:B------:R-:W-:Y:S02]  /*8ef0*/  IADD3 R17, R86.reuse, 0x40, RZ ;  /* 0x0000004056117810 */ /* 0x040fe40007ffe0ff */
[----:B------:R-:W-:Y:S02]  /*8f00*/  IADD3 R16, R86, 0x41, RZ ;  /* 0x0000004156107810 */ /* 0x000fe40007ffe0ff */
[----:B------:R-:W-:Y:S02]  /*8f10*/  FSEL R246, R53, -INF , !P4 ;  /* 0xff80000035f67808 */ /* 0x000fe40006000000 */
[----:B------:R-:W-:Y:S02]  /*8f20*/  FSEL R200, R54, -INF , !P6 ;  /* 0xff80000036c87808 */ /* 0x000fe40007000000 */
        /* <DEDUP_REMOVED lines=8> */
[-C--:B------:R-:W-:Y:S02]  /*8fb0*/  ISETP.GE.AND P2, PT, R17, R228.reuse, PT ;  /* 0x000000e41100720c */ /* 0x080fe40003f46270 */
[----:B------:R-:W-:Y:S02]  /*8fc0*/  ISETP.GE.AND P3, PT, R16, R228, PT ;  /* 0x000000e41000720c */ /* 0x000fe40003f66270 */
[----:B------:R-:W-:Y:S02]  /*8fd0*/  ISETP.LT.OR P4, PT, R33, R223, P4 ;  /* 0x000000df2100720c */ /* 0x000fe40002781670 */
[C---:B------:R-:W-:Y:S02]  /*8fe0*/  ISETP.LT.OR P6, PT, R32.reuse, R229, P6 ;  /* 0x000000e52000720c */ /* 0x040fe400037c1670 */
[----:B------:R-:W-:-:S02]  /*8ff0*/  ISETP.LT.OR P5, PT, R32, R225, P5 ;  /* 0x000000e12000720c */ /* 0x000fc40002fa1670 */
[----:B------:R-:W-:Y:S02]  /*9000*/  ISETP.LT.OR P0, PT, R32, R223, P0 ;  /* 0x000000df2000720c */ /* 0x000fe40000701670 */
[-C--:B------:R-:W-:Y:S01]  /*9010*/  ISETP.LT.OR P2, PT, R17, R229.reuse, P2 ;  /* 0x000000e51100720c */ /* 0x080fe20001741670 */
[-C--:B------:R-:W-:Y:S01]  /*9020*/  HMMA.16816.F32.BF16 R32, R76, R22.reuse, RZ ;  /* 0x000000164c20723c */ /* 0x080fe200000418ff */
[----:B------:R-:W-:Y:S02]  /*9030*/  ISETP.LT.OR P3, PT, R16, R229, P3 ;  /* 0x000000e51000720c */ /* 0x000fe40001f61670 */
[----:B------:R-:W-:Y:S02]  /*9040*/  FSEL R73, R73, -INF , !P6 ;  /* 0xff80000049497808 */ /* 0x000fe40007000000 */
[----:B------:R-:W-:Y:S02]  /*9050*/  FSEL R202, R42, -INF , !P4 ;  /* 0xff8000002aca7808 */ /* 0x000fe40006000000 */
[----:B------:R-:W-:Y:S01]  /*9060*/  FSEL R98, R41, -INF , !P5 ;  /* 0xff80000029627808 */ /* 0x000fe20006800000 */
[----:B------:R-:W-:Y:S01]  /*9070*/  HMMA.16816.F32.BF16 R20, R80, R22, RZ ;  /* 0x000000165014723c */ /* 0x000fe200000418ff */
[----:B------:R-:W-:-:S02]  /*9080*/  FSEL R196, R43, -INF , !P0 ;  /* 0xff8000002bc47808 */ /* 0x000fc40004000000 */
[----:B------:R-:W-:Y:S01]  /*9090*/  FSEL R75, R28, -INF , !P2 ;  /* 0xff8000001c4b7808 */ /* 0x000fe20005000000 */
[----:B------:R-:W1:Y:S01]  /*90a0*/  LDSM.16.M88.4 R40, [R215+0x3800] ;  /* 0x00380000d728783b */ /* 0x000e620000000200 */
[----:B------:R-:W-:Y:S02]  /*90b0*/  FSEL R74, R29, -INF , !P3 ;  /* 0xff8000001d4a7808 */ /* 0x000fe40005800000 */
[C---:B------:R-:W-:Y:S02]  /*90c0*/  ISETP.GE.AND P6, PT, R17.reuse, R226, PT ;  /* 0x000000e21100720c */ /* 0x040fe40003fc6270 */
[C---:B------:R-:W-:Y:S02]  /*90d0*/  ISETP.GE.AND P4, PT, R17.reuse, R224, PT ;  /* 0x000000e01100720c */ /* 0x040fe40003f86270 */
[----:B------:R-:W-:Y:S02]  /*90e0*/  ISETP.GE.AND P5, PT, R17, R222, PT ;  /* 0x000000de1100720c */ /* 0x000fe40003fa6270 */
[----:B------:R-:W-:-:S02]  /*90f0*/  ISETP.GE.AND P0, PT, R16, R226, PT ;  /* 0x000000e21000720c */ /* 0x000fc40003f06270 */
[C---:B------:R-:W-:Y:S01]  /*9100*/  ISETP.GE.AND P2, PT, R16.reuse, R224, PT ;  /* 0x000000e01000720c */ /* 0x040fe20003f46270 */
[-C--:B------:R-:W-:Y:S01]  /*9110*/  HMMA.16816.F32.BF16 R32, R64, R18.reuse, R32 ;  /* 0x000000124020723c */ /* 0x080fe20000041820 */
[C---:B------:R-:W-:Y:S02]  /*9120*/  ISETP.GE.AND P3, PT, R16.reuse, R222, PT ;  /* 0x000000de1000720c */ /* 0x040fe40003f66270 */
[C---:B------:R-:W-:Y:S02]  /*9130*/  ISETP.LT.OR P6, PT, R17.reuse, R227, P6 ;  /* 0x000000e31100720c */ /* 0x040fe400037c1670 */
[C---:B------:R-:W-:Y:S02]  /*9140*/  ISETP.LT.OR P4, PT, R17.reuse, R225, P4 ;  /* 0x000000e11100720c */ /* 0x040fe40002781670 */
[----:B------:R-:W-:Y:S01]  /*9150*/  ISETP.LT.OR P5, PT, R17, R223, P5 ;  /* 0x000000df1100720c */ /* 0x000fe20002fa1670 */
[----:B------:R-:W-:Y:S01]  /*9160*/  HMMA.16816.F32.BF16 R20, R68, R18, R20 ;  /* 0x000000124414723c */ /* 0x000fe20000041814 */
[----:B------:R-:W-:-:S02]  /*9170*/  ISETP.LT.OR P0, PT, R16, R227, P0 ;  /* 0x000000e31000720c */ /* 0x000fc40000701670 */
[C---:B------:R-:W-:Y:S02]  /*9180*/  ISETP.LT.OR P2, PT, R16.reuse, R225, P2 ;  /* 0x000000e11000720c */ /* 0x040fe40001741670 */
[----:B------:R-:W-:Y:S02]  /*9190*/  ISETP.LT.OR P3, PT, R16, R223, P3 ;  /* 0x000000df1000720c */ /* 0x000fe40001f61670 */
[C---:B------:R-:W-:Y:S02]  /*91a0*/  IADD3 R17, R86.reuse, 0x48, RZ ;  /* 0x0000004856117810 */ /* 0x040fe40007ffe0ff */
[----:B------:R-:W-:Y:S02]  /*91b0*/  IADD3 R16, R86, 0x49, RZ ;  /* 0x0000004956107810 */ /* 0x000fe40007ffe0ff */
[----:B------:R-:W-:Y:S02]  /*91c0*/  FSEL R55, R30, -INF , !P6 ;  /* 0xff8000001e377808 */ /* 0x000fe40007000000 */
[----:B------:R-:W-:-:S02]  /*91d0*/  FSEL R54, R31, -INF , !P0 ;  /* 0xff8000001f367808 */ /* 0x000fc40004000000 */
[----:B------:R-:W-:Y:S02]  /*91e0*/  FSEL R191, R26, -INF , !P5 ;  /* 0xff8000001abf7808 */ /* 0x000fe40006800000 */
[----:B------:R-:W-:Y:S02]  /*91f0*/  FSEL R186, R27, -INF , !P3 ;  /* 0xff8000001bba7808 */ /* 0x000fe40005800000 */
[C---:B------:R-:W-:Y:S01]  /*9200*/  ISETP.GE.AND P6, PT, R17.reuse, R228, PT ;  /* 0x000000e41100720c */ /* 0x040fe20003fc6270 */
[----:B-1----:R-:W-:Y:S01]  /*9210*/  HMMA.16816.F32.BF16 R28, R76, R40, RZ ;  /* 0x000000284c1c723c */ /* 0x002fe200000418ff */
[----:B------:R-:W-:Y:S02]  /*9220*/  ISETP.GE.AND P0, PT, R17, R226, PT ;  /* 0x000000e21100720c */ /* 0x000fe40003f06270 */
[C---:B------:R-:W-:Y:S02]  /*9230*/  ISETP.GE.AND P5, PT, R16.reuse, R228, PT ;  /* 0x000000e41000720c */ /* 0x040fe40003fa6270 */
[----:B------:R-:W-:-:S02]  /*9240*/  ISETP.GE.AND P3, PT, R16, R226, PT ;  /* 0x000000e21000720c */ /* 0x000fc40003f66270 */
[C---:B------:R-:W-:Y:S02]  /*9250*/  ISETP.LT.OR P6, PT, R17.reuse, R229, P6 ;  /* 0x000000e51100720c */ /* 0x040fe400037c1670 */
[----:B------:R-:W-:Y:S02]  /*9260*/  ISETP.LT.OR P0, PT, R17, R227, P0 ;  /* 0x000000e31100720c */ /* 0x000fe40000701670 */
[C---:B------:R-:W-:Y:S02]  /*9270*/  ISETP.LT.OR P5, PT, R16.reuse, R229, P5 ;  /* 0x000000e51000720c */ /* 0x040fe40002fa1670 */
[----:B------:R-:W-:Y:S02]  /*9280*/  ISETP.LT.OR P3, PT, R16, R227, P3 ;  /* 0x000000e31000720c */ /* 0x000fe40001f61670 */
[C---:B------:R-:W-:Y:S02]  /*9290*/  IADD3 R45, R86.reuse, 0x50, RZ ;  /* 0x00000050562d7810 */ /* 0x040fe40007ffe0ff */
[----:B------:R-:W-:-:S02]  /*92a0*/  IADD3 R44, R86, 0x51, RZ ;  /* 0x00000051562c7810 */ /* 0x000fc40007ffe0ff */
[----:B------:R-:W-:Y:S02]  /*92b0*/  FSEL R198, R24, -INF , !P4 ;  /* 0xff80000018c67808 */ /* 0x000fe40006000000 */
[----:B------:R-:W-:Y:S02]  /*92c0*/  FSEL R197, R25, -INF , !P2 ;  /* 0xff80000019c57808 */ /* 0x000fe40005000000 */
[----:B------:R-:W-:Y:S01]  /*92d0*/  FSEL R105, R48, -INF , !P6 ;  /* 0xff80000030697808 */ /* 0x000fe20007000000 */
[----:B------:R-:W1:Y:S01]  /*92e0*/  LDSM.16.M88.4 R24, [R205] ;  /* 0x00000000cd18783b */ /* 0x000e620000000200 */
[----:B------:R-:W-:Y:S02]  /*92f0*/  FSEL R50, R50, -INF , !P0 ;  /* 0xff80000032327808 */ /* 0x000fe40004000000 */
[----:B------:R-:W-:Y:S02]  /*9300*/  FSEL R117, R49, -INF , !P5 ;  /* 0xff80000031757808 */ /* 0x000fe40006800000 */
[----:B------:R-:W-:-:S02]  /*9310*/  FSEL R51, R51, -INF , !P3 ;  /* 0xff80000033337808 */ /* 0x000fc40005800000 */
[C---:B------:R-:W-:Y:S02]  /*9320*/  ISETP.GE.AND P4, PT, R17.reuse, R224, PT ;  /* 0x000000e01100720c */ /* 0x040fe40003f86270 */
[----:B------:R-:W-:Y:S02]  /*9330*/  ISETP.GE.AND P2, PT, R17, R222, PT ;  /* 0x000000de1100720c */ /* 0x000fe40003f46270 */
[C---:B------:R-:W-:Y:S02]  /*9340*/  ISETP.GE.AND P6, PT, R16.reuse, R224, PT ;  /* 0x000000e01000720c */ /* 0x040fe40003fc6270 */
[----:B------:R-:W-:Y:S02]  /*9350*/  ISETP.GE.AND P0, PT, R16, R222, PT ;  /* 0x000000de1000720c */ /* 0x000fe40003f06270 */
[-C--:B------:R-:W-:Y:S02]  /*9360*/  ISETP.GE.AND P3, PT, R45, R228.reuse, PT ;  /* 0x000000e42d00720c */ /* 0x080fe40003f66270 */
[----:B------:R-:W-:-:S02]  /*9370*/  ISETP.GE.AND P5, PT, R44, R228, PT ;  /* 0x000000e42c00720c */ /* 0x000fc40003fa6270 */
[C---:B------:R-:W-:Y:S02]  /*9380*/  ISETP.LT.OR P4, PT, R17.reuse, R225, P4 ;  /* 0x000000e11100720c */ /* 0x040fe40002781670 */
[----:B------:R-:W-:Y:S02]  /*9390*/  ISETP.LT.OR P2, PT, R17, R223, P2 ;  /* 0x000000df1100720c */ /* 0x000fe40001741670 */
[C---:B------:R-:W-:Y:S02]  /*93a0*/  ISETP.LT.OR P6, PT, R16.reuse, R225, P6 ;  /* 0x000000e11000720c */ /* 0x040fe400037c1670 */
[----:B------:R-:W-:Y:S02]  /*93b0*/  ISETP.LT.OR P0, PT, R16, R223, P0 ;  /* 0x000000df1000720c */ /* 0x000fe40000701670 */
[-C--:B------:R-:W-:Y:S01]  /*93c0*/  ISETP.LT.OR P3, PT, R45, R229.reuse, P3 ;  /* 0x000000e52d00720c */ /* 0x080fe20001f61670 */
[----:B------:R-:W-:Y:S01]  /*93d0*/  HMMA.16816.F32.BF16 R16, R80, R40, RZ ;  /* 0x000000285010723c */ /* 0x000fe200000418ff */
[----:B------:R-:W-:-:S02]  /*93e0*/  ISETP.LT.OR P5, PT, R44, R229, P5 ;  /* 0x000000e52c00720c */ /* 0x000fc40002fa1670 */
[----:B------:R-:W-:Y:S02]  /*93f0*/  FSEL R240, R12, -INF , !P4 ;  /* 0xff8000000cf07808 */ /* 0x000fe40006000000 */
[----:B------:R-:W-:Y:S02]  /*9400*/  FSEL R178, R14, -INF , !P2 ;  /* 0xff8000000eb27808 */ /* 0x000fe40005000000 */
[----:B------:R-:W-:Y:S02]  /*9410*/  FSEL R235, R13, -INF , !P6 ;  /* 0xff8000000deb7808 */ /* 0x000fe40007000000 */
[----:B------:R-:W-:Y:S02]  /*9420*/  FSEL R175, R15, -INF , !P0 ;  /* 0xff8000000faf7808 */ /* 0x000fe40004000000 */
[----:B------:R-:W-:Y:S01]  /*9430*/  FSEL R125, R4, -INF , !P3 ;  /* 0xff800000047d7808 */ /* 0x000fe20005800000 */
[----:B------:R-:W-:Y:S01]  /*9440*/  HMMA.16816.F32.BF16 R12, R76, R42, RZ ;  /* 0x0000002a4c0c723c */ /* 0x000fe200000418ff */
[----:B------:R-:W-:-:S02]  /*9450*/  FSEL R124, R5, -INF , !P5 ;  /* 0xff800000057c7808 */ /* 0x000fc40006800000 */
[C---:B------:R-:W-:Y:S02]  /*9460*/  ISETP.GE.AND P2, PT, R45.reuse, R226, PT ;  /* 0x000000e22d00720c */ /* 0x040fe40003f46270 */
[C---:B------:R-:W-:Y:S02]  /*9470*/  ISETP.GE.AND P4, PT, R45.reuse, R224, PT ;  /* 0x000000e02d00720c */ /* 0x040fe40003f86270 */
[----:B------:R-:W-:Y:S01]  /*9480*/  ISETP.GE.AND P6, PT, R45, R222, PT ;  /* 0x000000de2d00720c */ /* 0x000fe20003fc6270 */
[----:B------:R-:W-:Y:S01]  /*9490*/  HMMA.16816.F32.BF16 R40, R80, R42, RZ ;  /* 0x0000002a5028723c */ /* 0x000fe200000418ff */
[C---:B------:R-:W-:Y:S02]  /*94a0*/  ISETP.GE.AND P0, PT, R44.reuse, R226, PT ;  /* 0x000000e22c00720c */ /* 0x040fe40003f06270 */
[C---:B------:R-:W-:Y:S02]  /*94b0*/  ISETP.GE.AND P3, PT, R44.reuse, R224, PT ;  /* 0x000000e02c00720c */ /* 0x040fe40003f66270 */
[----:B------:R-:W-:-:S02]  /*94c0*/  ISETP.GE.AND P5, PT, R44, R222, PT ;  /* 0x000000de2c00720c */ /* 0x000fc40003fa6270 */
        /* <DEDUP_REMOVED lines=8> */
[----:B------:R-:W1:Y:S01]  /*9550*/  LDSM.16.M88.4 R44, [R215+0x3c00] ;  /* 0x003c0000d72c783b */ /* 0x000e620000000200 */
        /* <DEDUP_REMOVED lines=8> */
[----:B------:R-:W-:Y:S01]  /*95e0*/  HMMA.16816.F32.BF16 R40, R68, R26, R40 ;  /* 0x0000001a4428723c */ /* 0x000fe20000041828 */
[C---:B------:R-:W-:Y:S02]  /*95f0*/  ISETP.GE.AND P4, PT, R4.reuse, R224, PT ;  /* 0x000000e00400720c */ /* 0x040fe40003f86270 */
[C---:B------:R-:W-:Y:S02]  /*9600*/  ISETP.GE.AND P3, PT, R4.reuse, R222, PT ;  /* 0x000000de0400720c */ /* 0x040fe40003f66270 */
[C---:B------:R-:W-:Y:S02]  /*9610*/  ISETP.LT.OR P2, PT, R4.reuse, R229, P2 ;  /* 0x000000e50400720c */ /* 0x040fe40001741670 */
[C---:B------:R-:W-:Y:S02]  /*9620*/  ISETP.LT.OR P0, PT, R4.reuse, R227, P0 ;  /* 0x000000e30400720c */ /* 0x040fe40000701670 */
[----:B------:R-:W-:-:S02]  /*9630*/  ISETP.LT.OR P4, PT, R4, R225, P4 ;  /* 0x000000e10400720c */ /* 0x000fc40002781670 */
[----:B------:R-:W-:Y:S02]  /*9640*/  ISETP.LT.OR P3, PT, R4, R223, P3 ;  /* 0x000000df0400720c */ /* 0x000fe40001f61670 */
[----:B------:R-:W-:Y:S01]  /*9650*/  IADD3 R8, R86, 0x59, RZ ;  /* 0x0000005956087810 */ /* 0x000fe20007ffe0ff */
[----:B------:R-:W2:Y:S01]  /*9660*/  LDSM.16.M88.4 R4, [R204] ;  /* 0x00000000cc04783b */ /* 0x000ea20000000200 */
[----:B------:R-:W-:Y:S01]  /*9670*/  FSEL R164, R11, -INF , !P5 ;  /* 0xff8000000ba47808 */ /* 0x000fe20006800000 */
[----:B------:R-:W-:-:S04]  /*9680*/  DEPBAR.LE SB0, 0x0 ;  /* 0x000080000000791a */ /* 0x000fc80000000000 */
[----:B------:R-:W-:Y:S02]  /*9690*/  FSEL R185, R32, -INF , !P4 ;  /* 0xff80000020b97808 */ /* 0x000fe40006000000 */
[C---:B------:R-:W-:Y:S02]  /*96a0*/  ISETP.GE.AND P5, PT, R8.reuse, R228, PT ;  /* 0x000000e40800720c */ /* 0x040fe40003fa6270 */
[C---:B------:R-:W-:Y:S02]  /*96b0*/  ISETP.GE.AND P4, PT, R8.reuse, R224, PT ;  /* 0x000000e00800720c */ /* 0x040fe40003f86270 */
[C---:B------:R-:W-:Y:S02]  /*96c0*/  ISETP.LT.OR P5, PT, R8.reuse, R229, P5 ;  /* 0x000000e50800720c */ /* 0x040fe40002fa1670 */
[----:B------:R-:W-:Y:S02]  /*96d0*/  ISETP.LT.OR P4, PT, R8, R225, P4 ;  /* 0x000000e10800720c */ /* 0x000fe40002781670 */
[----:B------:R-:W-:-:S02]  /*96e0*/  FSEL R173, R10, -INF , !P6 ;  /* 0xff8000000aad7808 */ /* 0x000fc40007000000 */
[----:B------:R-:W-:Y:S01]  /*96f0*/  IADD3 R25, R86, 0x60, RZ ;  /* 0x0000006056197810 */ /* 0x000fe20007ffe0ff */
[----:B------:R-:W-:Y:S01]  /*9700*/  BAR.SYNC.DEFER_BLOCKING 0x0 ;  /* 0x0000000000007b1d */ /* 0x000fe20000010000 */
[----:B------:R-:W-:Y:S02]  /*9710*/  ISETP.GE.AND P6, PT, R8, R226, PT ;  /* 0x000000e20800720c */ /* 0x000fe40003fc6270 */
        /* <DEDUP_REMOVED lines=11> */
[----:B------:R-:W-:Y:S02]  /*97d0*/  ISETP.LT.OR P3, PT, R8, R223, P3 ;  /* 0x000000df0800720c */ /* 0x000fe40001f61670 */
[C---:B-1----:R-:W-:Y:S01]  /*97e0*/  HMMA.16816.F32.BF16 R8, R80.reuse, R44, RZ ;  /* 0x0000002c5008723c */ /* 0x042fe200000418ff */
[C---:B------:R-:W-:Y:S02]  /*97f0*/  ISETP.LT.OR P2, PT, R25.reuse, R229, P2 ;  /* 0x000000e51900720c */ /* 0x040fe40001741670 */
[C---:B------:R-:W-:Y:S02]  /*9800*/  ISETP.LT.OR P0, PT, R25.reuse, R227, P0 ;  /* 0x000000e31900720c */ /* 0x040fe40000701670 */
[C---:B------:R-:W-:Y:S02]  /*9810*/  ISETP.LT.OR P5, PT, R25.reuse, R225, P5 ;  /* 0x000000e11900720c */ /* 0x040fe40002fa1670 */
[----:B------:R-:W-:Y:S01]  /*9820*/  ISETP.LT.OR P4, PT, R25, R223, P4 ;  /* 0x000000df1900720c */ /* 0x000fe20002781670 */
[----:B------:R-:W-:Y:S01]  /*9830*/  HMMA.16816.F32.BF16 R80, R80, R46, RZ ;  /* 0x0000002e5050723c */ /* 0x000fe200000418ff */
[----:B------:R-:W-:-:S02]  /*9840*/  FSEL R25, R23, -INF , !P6 ;  /* 0xff80000017197808 */ /* 0x000fc40007000000 */
[----:B------:R-:W-:Y:S02]  /*9850*/  IADD3 R33, R86, 0x61, RZ ;  /* 0x0000006156217810 */ /* 0x000fe40007ffe0ff */
[----:B------:R-:W-:Y:S02]  /*9860*/  FSEL R170, R35, -INF , !P3 ;  /* 0xff80000023aa7808 */ /* 0x000fe40005800000 */
[C---:B------:R-:W-:Y:S01]  /*9870*/  ISETP.GE.AND P3, PT, R33.reuse, R226, PT ;  /* 0x000000e22100720c */ /* 0x040fe20003f66270 */
[----:B------:R-:W-:Y:S01]  /*9880*/  HMMA.16816.F32.BF16 R20, R76, R44, RZ ;  /* 0x0000002c4c14723c */ /* 0x000fe200000418ff */
[----:B------:R-:W-:Y:S02]  /*9890*/  FSEL R34, R18, -INF , !P0 ;  /* 0xff80000012227808 */ /* 0x000fe40004000000 */
[C---:B------:R-:W-:Y:S02]  /*98a0*/  ISETP.GE.AND P0, PT, R33.reuse, R222, PT ;  /* 0x000000de2100720c */ /* 0x040fe40003f06270 */
[----:B------:R-:W-:-:S02]  /*98b0*/  ISETP.LT.OR P3, PT, R33, R227, P3 ;  /* 0x000000e32100720c */ /* 0x000fc40001f61670 */
[----:B------:R-:W-:Y:S01]  /*98c0*/  IADD3 R32, R86, 0x68, RZ ;  /* 0x0000006856207810 */ /* 0x000fe20007ffe0ff */
[----:B------:R-:W-:Y:S01]  /*98d0*/  HMMA.16816.F32.BF16 R76, R76, R46, RZ ;  /* 0x0000002e4c4c723c */ /* 0x000fe200000418ff */
[C---:B------:R-:W-:Y:S02]  /*98e0*/  ISETP.LT.OR P0, PT, R33.reuse, R223, P0 ;  /* 0x000000df2100720c */ /* 0x040fe40000701670 */
[----:B------:R-:W-:Y:S02]  /*98f0*/  FSEL R16, R16, -INF , !P2 ;  /* 0xff80000010107808 */ /* 0x000fe40005000000 */
[----:B------:R-:W-:Y:S02]  /*9900*/  ISETP.GE.AND P2, PT, R33, R224, PT ;  /* 0x000000e02100720c */ /* 0x000fe40003f46270 */
[----:B------:R-:W-:Y:S01]  /*9910*/  FSEL R44, R19, -INF , !P3 ;  /* 0xff800000132c7808 */ /* 0x000fe20005800000 */
[----:B--2---:R-:W-:Y:S01]  /*9920*/  HMMA.16816.F32.BF16 R8, R68, R4, R8 ;  /* 0x000000044408723c */ /* 0x004fe20000041808 */
[----:B------:R-:W-:-:S02]  /*9930*/  FSEL R171, R28, -INF , !P5 ;  /* 0xff8000001cab7808 */ /* 0x000fc40006800000 */
[C---:B------:R-:W-:Y:S02]  /*9940*/  ISETP.GE.AND P3, PT, R32.reuse, R228, PT ;  /* 0x000000e42000720c */ /* 0x040fe40003f66270 */
[C---:B------:R-:W-:Y:S02]  /*9950*/  ISETP.GE.AND P5, PT, R32.reuse, R224, PT ;  /* 0x000000e02000720c */ /* 0x040fe40003fa6270 */
[----:B------:R-:W-:Y:S01]  /*9960*/  FSEL R166, R31, -INF , !P0 ;  /* 0xff8000001fa67808 */ /* 0x000fe20004000000 */
[----:B------:R-:W-:Y:S01]  /*9970*/  HMMA.16816.F32.BF16 R20, R64, R4, R20 ;  /* 0x000000044014723c */ /* 0x000fe20000041814 */
[----:B------:R-:W-:Y:S02]  /*9980*/  ISETP.LT.OR P2, PT, R33, R225, P2 ;  /* 0x000000e12100720c */ /* 0x000fe40001741670 */
[C---:B------:R-:W-:Y:S02]  /*9990*/  ISETP.LT.OR P3, PT, R32.reuse, R229, P3 ;  /* 0x000000e52000720c */ /* 0x040fe40001f61670 */
[----:B------:R-:W-:-:S02]  /*99a0*/  ISETP.LT.OR P5, PT, R32, R225, P5 ;  /* 0x000000e12000720c */ /* 0x000fc40002fa1670 */
[C---:B------:R-:W-:Y:S01]  /*99b0*/  IADD3 R4, R86.reuse, 0x69, RZ ;  /* 0x0000006956047810 */ /* 0x040fe20007ffe0ff */
[-C--:B------:R-:W-:Y:S01]  /*99c0*/  HMMA.16816.F32.BF16 R76, R64, R6.reuse, R76 ;  /* 0x00000006404c723c */ /* 0x080fe2000004184c */
[----:B------:R-:W-:Y:S02]  /*99d0*/  IADD3 R18, R86, 0x70, RZ ;  /* 0x0000007056127810 */ /* 0x000fe40007ffe0ff */
[----:B------:R-:W-:Y:S02]  /*99e0*/  ISETP.GE.AND P0, PT, R4, R222, PT ;  /* 0x000000de0400720c */ /* 0x000fe40003f06270 */
[----:B------:R-:W-:Y:S02]  /*99f0*/  IADD3 R5, R86, 0x71, RZ ;  /* 0x0000007156057810 */ /* 0x000fe40007ffe0ff */
[----:B------:R-:W-:Y:S01]  /*9a00*/  ISETP.LT.OR P0, PT, R4, R223, P0 ;  /* 0x000000df0400720c */ /* 0x000fe20000701670 */
[----:B------:R-:W-:Y:S01]  /*9a10*/  HMMA.16816.F32.BF16 R80, R68, R6, R80 ;  /* 0x000000064450723c */ /* 0x000fe20000041850 */
[----:B------:R-:W-:-:S02]  /*9a20*/  FSEL R184, R29, -INF , !P2 ;  /* 0xff8000001db87808 */ /* 0x000fc40005000000 */
[----:B------:R-:W-:Y:S02]  /*9a30*/  ISETP.GE.AND P2, PT, R4, R224, PT ;  /* 0x000000e00400720c */ /* 0x000fe40003f46270 */
[----:B------:R-:W-:Y:S02]  /*9a40*/  FSEL R40, R40, -INF , !P3 ;  /* 0xff80000028287808 */ /* 0x000fe40005800000 */
[----:B------:R-:W-:Y:S02]  /*9a50*/  FSEL R179, R12, -INF , !P5 ;  /* 0xff8000000cb37808 */ /* 0x000fe40006800000 */
[C---:B------:R-:W-:Y:S02]  /*9a60*/  ISETP.GE.AND P3, PT, R18.reuse, R228, PT ;  /* 0x000000e41200720c */ /* 0x040fe40003f66270 */
[----:B------:R-:W-:Y:S02]  /*9a70*/  ISETP.GE.AND P5, PT, R18, R226, PT ;  /* 0x000000e21200720c */ /* 0x000fe40003fa6270 */
[----:B------:R-:W-:-:S02]  /*9a80*/  FSEL R174, R15, -INF , !P0 ;  /* 0xff8000000fae7808 */ /* 0x000fc40004000000 */
[C---:B------:R-:W-:Y:S02]  /*9a90*/  ISETP.GE.AND P0, PT, R5.reuse, R228, PT ;  /* 0x000000e40500720c */ /* 0x040fe40003f06270 */
[----:B------:R-:W-:Y:S02]  /*9aa0*/  ISETP.LT.OR P2, PT, R4, R225, P2 ;  /* 0x000000e10400720c */ /* 0x000fe40001741670 */
[C---:B------:R-:W-:Y:S02]  /*9ab0*/  ISETP.LT.OR P3, PT, R18.reuse, R229, P3 ;  /* 0x000000e51200720c */ /* 0x040fe40001f61670 */
[----:B------:R-:W-:Y:S02]  /*9ac0*/  ISETP.LT.OR P5, PT, R18, R227, P5 ;  /* 0x000000e31200720c */ /* 0x000fe40002fa1670 */
[----:B------:R-:W-:Y:S02]  /*9ad0*/  ISETP.LT.OR P0, PT, R5, R229, P0 ;  /* 0x000000e50500720c */ /* 0x000fe40000701670 */
[----:B------:R-:W-:-:S02]  /*9ae0*/  FSEL R167, R30, -INF , !P4 ;  /* 0xff8000001ea77808 */ /* 0x000fc40006000000 */
[----:B------:R-:W-:Y:S02]  /*9af0*/  FSEL R187, R13, -INF , !P2 ;  /* 0xff8000000dbb7808 */ /* 0x000fe40005000000 */
[-C--:B------:R-:W-:Y:S02]  /*9b00*/  ISETP.GE.AND P4, PT, R32, R222.reuse, PT ;  /* 0x000000de2000720c */ /* 0x080fe40003f86270 */
[----:B------:R-:W-:Y:S02]  /*9b10*/  ISETP.GE.AND P2, PT, R18, R222, PT ;  /* 0x000000de1200720c */ /* 0x000fe40003f46270 */
[----:B------:R-:W-:Y:S02]  /*9b20*/  FSEL R8, R8, -INF , !P3 ;  /* 0xff80000008087808 */ /* 0x000fe40005800000 */
[----:B------:R-:W-:Y:S02]  /*9b30*/  FSEL R189, R10, -INF , !P5 ;  /* 0xff8000000abd7808 */ /* 0x000fe40006800000 */
[----:B------:R-:W-:-:S02]  /*9b40*/  ISETP.GE.AND P3, PT, R4, R228, PT ;  /* 0x000000e40400720c */ /* 0x000fc40003f66270 */
[----:B------:R-:W-:Y:S02]  /*9b50*/  ISETP.GE.AND P5, PT, R4, R226, PT ;  /* 0x000000e20400720c */ /* 0x000fe40003fa6270 */
[----:B------:R-:W-:Y:S02]  /*9b60*/  FSEL R9, R9, -INF , !P0 ;  /* 0xff80000009097808 */ /* 0x000fe40004000000 */
[----:B------:R-:W-:Y:S02]  /*9b70*/  ISETP.GE.AND P0, PT, R5, R222, PT ;  /* 0x000000de0500720c */ /* 0x000fe40003f06270 */
[-C--:B------:R-:W-:Y:S02]  /*9b80*/  ISETP.LT.OR P4, PT, R32, R223.reuse, P4 ;  /* 0x000000df2000720c */ /* 0x080fe40002781670 */
[----:B------:R-:W-:Y:S02]  /*9b90*/  ISETP.LT.OR P2, PT, R18, R223, P2 ;  /* 0x000000df1200720c */ /* 0x000fe40001741670 */
[----:B------:R-:W-:-:S02]  /*9ba0*/  ISETP.LT.OR P3, PT, R4, R229, P3 ;  /* 0x000000e50400720c */ /* 0x000fc40001f61670 */
[----:B------:R-:W-:Y:S02]  /*9bb0*/  ISETP.LT.OR P5, PT, R4, R227, P5 ;  /* 0x000000e30400720c */ /* 0x000fe40002fa1670 */
[----:B------:R-:W-:Y:S02]  /*9bc0*/  ISETP.LT.OR P0, PT, R5, R223, P0 ;  /* 0x000000df0500720c */ /* 0x000fe40000701670 */
[C---:B------:R-:W-:Y:S02]  /*9bd0*/  IADD3 R4, R86.reuse, 0x78, RZ ;  /* 0x0000007856047810 */ /* 0x040fe40007ffe0ff */
[----:B------:R-:W-:Y:S02]  /*9be0*/  IADD3 R86, R86, 0x79, RZ ;  /* 0x0000007956567810 */ /* 0x000fe40007ffe0ff */
[----:B------:R-:W-:Y:S02]  /*9bf0*/  FSEL R169, R14, -INF , !P4 ;  /* 0xff8000000ea97808 */ /* 0x000fe40006000000 */
[----:B------:R-:W-:-:S02]  /*9c00*/  FSEL R177, R22, -INF , !P2 ;  /* 0xff80000016b17808 */ /* 0x000fc40005000000 */
[----:B------:R-:W-:Y:S02]  /*9c10*/  ISETP.GE.AND P6, PT, R33, R228, PT ;  /* 0x000000e42100720c */ /* 0x000fe40003fc6270 */
[-C--:B------:R-:W-:Y:S02]  /*9c20*/  ISETP.GE.AND P4, PT, R18, R224.reuse, PT ;  /* 0x000000e01200720c */ /* 0x080fe40003f86270 */
[-C--:B------:R-:W-:Y:S02]  /*9c30*/  ISETP.GE.AND P2, PT, R5, R224.reuse, PT ;  /* 0x000000e00500720c */ /* 0x080fe40003f46270 */
[----:B------:R-:W-:Y:S02]  /*9c40*/  FSEL R234, R23, -INF , !P0 ;  /* 0xff80000017ea7808 */ /* 0x000fe40004000000 */
[----:B------:R-:W-:Y:S02]  /*9c50*/  ISETP.GE.AND P0, PT, R86, R224, PT ;  /* 0x000000e05600720c */ /* 0x000fe40003f06270 */
[----:B------:R-:W-:-:S02]  /*9c60*/  ISETP.LT.OR P6, PT, R33, R229, P6 ;  /* 0x000000e52100720c */ /* 0x000fc400037c1670 */
[-C--:B------:R-:W-:Y:S02]  /*9c70*/  ISETP.LT.OR P4, PT, R18, R225.reuse, P4 ;  /* 0x000000e11200720c */ /* 0x080fe40002781670 */
[-C--:B------:R-:W-:Y:S02]  /*9c80*/  ISETP.LT.OR P2, PT, R5, R225.reuse, P2 ;  /* 0x000000e10500720c */ /* 0x080fe40001741670 */
[----:B------:R-:W-:Y:S02]  /*9c90*/  ISETP.LT.OR P0, PT, R86, R225, P0 ;  /* 0x000000e15600720c */ /* 0x000fe40000701670 */
[----:B------:R-:W-:Y:S02]  /*9ca0*/  FSEL R17, R17, -INF , !P6 ;  /* 0xff80000011117808 */ /* 0x000fe40007000000 */
[----:B------:R-:W-:Y:S02]  /*9cb0*/  FSEL R190, R20, -INF , !P4 ;  /* 0xff80000014be7808 */ /* 0x000fe40006000000 */
[----:B------:R-:W-:-:S02]  /*9cc0*/  FSEL R41, R41, -INF , !P3 ;  /* 0xff80000029297808 */ /* 0x000fc40005800000 */
[----:B------:R-:W-:Y:S02]  /*9cd0*/  FSEL R199, R21, -INF , !P2 ;  /* 0xff80000015c77808 */ /* 0x000fe40005000000 */
[-C--:B------:R-:W-:Y:S02]  /*9ce0*/  ISETP.GE.AND P6, PT, R32, R226.reuse, PT ;  /* 0x000000e22000720c */ /* 0x080fe40003fc6270 */
[----:B------:R-:W-:Y:S02]  /*9cf0*/  ISETP.GE.AND P4, PT, R5, R226, PT ;  /* 0x000000e20500720c */ /* 0x000fe40003f86270 */
[C---:B------:R-:W-:Y:S02]  /*9d00*/  ISETP.GE.AND P3, PT, R4.reuse, R224, PT ;  /* 0x000000e00400720c */ /* 0x040fe40003f66270 */
[----:B------:R-:W-:Y:S02]  /*9d10*/  ISETP.GE.AND P2, PT, R4, R222, PT ;  /* 0x000000de0400720c */ /* 0x000fe40003f46270 */
[----:B------:R-:W-:-:S02]  /*9d20*/  FSEL R248, R77, -INF , !P0 ;  /* 0xff8000004df87808 */ /* 0x000fc40004000000 */
[----:B------:R-:W-:Y:S02]  /*9d30*/  PLOP3.LUT P0, PT, PT, PT, UP0, 0x80, 0x0 ;  /* 0x000000000000781c */ /* 0x000fe40003f0f008 */
[-C--:B------:R-:W-:Y:S02]  /*9d40*/  ISETP.LT.OR P6, PT, R32, R227.reuse, P6 ;  /* 0x000000e32000720c */ /* 0x080fe400037c1670 */
        /* <DEDUP_REMOVED lines=22> */
[----:B------:R-:W-:Y:S01]  /*9eb0*/  FSEL R35, R83, -INF , !P3 ;  /* 0xff80000053237808 */ /* 0x000fe20005800000 */
[----:B------:R-:W-:Y:S05]  /*9ec0*/  @!P0 BRA `(.L_x_211) ;  /* 0x000003a000008947 */ /* 0x000fea0003800000 */
[----:B------:R-:W-:Y:S01]  /*9ed0*/  UIADD3 UR23, UR5, -0x3, URZ ;  /* 0xfffffffd05177890 */ /* 0x000fe2000fffe03f */
[----:B------:R-:W-:Y:S01]  /*9ee0*/  IMAD.U32 R6, RZ, RZ, UR8 ;  /* 0x00000008ff067e24 */ /* 0x000fe2000f8e00ff */
[----:B------:R1:W-:Y:S01]  /*9ef0*/  @P1 STS [R219+0x2000], RZ ;  /* 0x002000ffdb001388 */ /* 0x0003e20000000800 */
[----:B------:R-:W-:Y:S01]  /*9f00*/  ULDC.64 UR4, c[0x0][0x198] ;  /* 0x0000660000047ab9 */ /* 0x000fe20000000a00 */
[----:B------:R-:W-:Y:S01]  /*9f10*/  @!P1 IMAD.MOV.U32 R11, RZ, RZ, c[0x0][0x19c] ;  /* 0x00006700ff0b9624 */ /* 0x000fe200078e00ff */
[----:B------:R-:W-:Y:S01]  /*9f20*/  USHF.R.S32.HI UR22, URZ, 0x1f, UR23 ;  /* 0x0000001f3f167899 */ /* 0x000fe20008011417 */
[----:B------:R1:W-:Y:S01]  /*9f30*/  @P1 STS [R219+0x2004], RZ ;  /* 0x002004ffdb001388 */ /* 0x0003e20000000800 */
[----:B------:R-:W-:Y:S01]  /*9f40*/  UIMAD.WIDE.U32 UR24, UR23, UR4, URZ ;  /* 0x00000004171872a5 */ /* 0x000fe2000f8e003f */
[----:B------:R-:W-:Y:S01]  /*9f50*/  BSSY B0, `(.L_x_212) ;  /* 0x0000030000007945 */ /* 0x000fe20003800000 */
[----:B------:R-:W-:Y:S01]  /*9f60*/  UIMAD UR22, UR22, UR4, URZ ;  /* 0x00000004161672a4 */ /* 0x000fe2000f8e023f */
[----:B------:R1:W-:Y:S03]  /*9f70*/  @P1 STS.64 [R219+0x2008], RZ ;  /* 0x002008ffdb001388 */ /* 0x0003e60000000a00 */
[----:B------:R-:W-:Y:S01]  /*9f80*/  UIMAD UR5, UR23, UR5, UR22 ;  /* 0x00000005170572a4 */ /* 0x000fe2000f8e0216 */
[----:B------:R-:W-:-:S02]  /*9f90*/  IMAD.U32 R12, RZ, RZ, UR24 ;  /* 0x00000018ff0c7e24 */ /* 0x000fc4000f8e00ff */
[----:B------:R-:W-:Y:S01]  /*9fa0*/  IMAD.U32 R10, RZ, RZ, UR24 ;  /* 0x00000018ff0a7e24 */ /* 0x000fe2000f8e00ff */
[----:B------:R-:W-:Y:S02]  /*9fb0*/  UIADD3 UR5, UR25, UR5, URZ ;  /* 0x0000000519057290 */ /* 0x000fe4000fffe03f */
[----:B------:R-:W-:-:S04]  /*9fc0*/  LEA R12, P0, R12, R220, 0x7 ;  /* 0x000000dc0c0c7211 */ /* 0x000fc800078038ff */
[----:B------:R-:W-:-:S05]  /*9fd0*/  IMAD.U32 R7, RZ, RZ, UR5 ;  /* 0x00000005ff077e24 */ /* 0x000fca000f8e00ff */
[----:B------:R-:W-:Y:S01]  /*9fe0*/  LEA.HI.X R13, R10, R231, R7, 0x7, P0 ;  /* 0x000000e70a0d7211 */ /* 0x000fe200000f3c07 */
[----:B------:R-:W-:Y:S01]  /*9ff0*/  IMAD.U32 R7, RZ, RZ, UR8 ;  /* 0x00000008ff077e24 */ /* 0x000fe2000f8e00ff */
[----:B------:R-:W-:Y:S02]  /*a000*/  @!P1 LEA R6, P0, R6, R12, 0x6 ;  /* 0x0000000c06069211 */ /* 0x000fe400078030ff */
[C---:B------:R-:W-:Y:S02]  /*a010*/  @!P1 IADD3 R10, P3, R12.reuse, UR15, RZ ;  /* 0x0000000f0c0a9c10 */ /* 0x040fe4000ff7e0ff */
[----:B------:R-:W-:Y:S02]  /*a020*/  @!P1 LEA.HI.X R11, R7, R13, R11, 0x6, P0 ;  /* 0x0000000d070b9211 */ /* 0x000fe400000f340b */
[----:B------:R-:W-:Y:S02]  /*a030*/  @!P1 IADD3.X R7, R13, UR9, RZ, P3, !PT ;  /* 0x000000090d079c10 */ /* 0x000fe40009ffe4ff */
[----:B------:R-:W-:-:S02]  /*a040*/  @!P1 LEA R20, P3, R12, c[0x0][0x168], 0x1 ;  /* 0x00005a000c149a11 */ /* 0x000fc400078608ff */
[----:B------:R-:W-:Y:S02]  /*a050*/  @!P1 LEA R14, P2, R10, c[0x0][0x168], 0x1 ;  /* 0x00005a000a0e9a11 */ /* 0x000fe400078408ff */
[----:B------:R-:W-:Y:S02]  /*a060*/  @!P1 LEA R18, P0, R6, c[0x0][0x168], 0x1 ;  /* 0x00005a0006129a11 */ /* 0x000fe400078008ff */
        /* <DEDUP_REMOVED lines=30> */
.L_x_213:
[----:B------:R-:W-:Y:S05]  /*a250*/  BSYNC B0 ;  /* 0x0000000000007941 */ /* 0x000fea0003800000 */
.L_x_212:
[----:B------:R-:W0:Y:S02]  /*a260*/  LDGDEPBAR ;  /* 0x00000000000079af */ /* 0x000e240000000000 */
.L_x_211:
[----:B------:R-:W-:Y:S01]  /*a270*/  FMNMX.FTZ R7, R36, R85, !PT ;  /* 0x0000005524077209 */ /* 0x000fe20007810000 */
[----:B------:R-:W-:Y:S01]  /*a280*/  LDSM.16.MT88.4 R28, [R212+0x4000] ;  /* 0x00400000d41c783b */ /* 0x000fe20000004200 */
[----:B--2---:R-:W-:Y:S01]  /*a290*/  MOV R10, R97 ;  /* 0x00000061000a7202 */ /* 0x004fe20000000f00 */
[----:B------:R-:W-:Y:S01]  /*a2a0*/  UMOV UR4, UR21 ;  /* 0x0000001500047c82 */ /* 0x000fe20008000000 */
[----:B------:R-:W-:Y:S02]  /*a2b0*/  FMNMX.FTZ R7, R84, R7, !PT ;  /* 0x0000000754077209 */ /* 0x000fe40007810000 */
[----:B-1----:R-:W-:Y:S02]  /*a2c0*/  MOV R18, R99 ;  /* 0x0000006300127202 */ /* 0x002fe40000000f00 */
[----:B------:R-:W-:Y:S02]  /*a2d0*/  FMNMX.FTZ R7, R87, R7, !PT ;  /* 0x0000000757077209 */ /* 0x000fe40007810000 */
[----:B------:R-:W-:-:S02]  /*a2e0*/  MOV R15, R98 ;  /* 0x00000062000f7202 */ /* 0x000fc40000000f00 */
        /* <DEDUP_REMOVED lines=49> */
[--C-:B------:R-:W-:Y:S02]  /*a600*/  FFMA.FTZ R89, R105, c[0x0][0x23c], -R6.reuse ;  /* 0x00008f0069597a23 */ /* 0x100fe40000010806 */
        /* <DEDUP_REMOVED lines=47> */
[----:B------:R-:W-:Y:S01]  /*a900*/  FSEL R16, R106, RZ, P3 ;  /* 0x000000ff6a107208 */ /* 0x000fe20001800000 */
[--C-:B------:R-:W-:Y:S01]  /*a910*/  FFMA.FTZ R82, R17, c[0x0][0x23c], -R6.reuse ;  /* 0x00008f0011527a23 */ /* 0x100fe20000010806 */
[----:B------:R-:W-:Y:S01]  /*a920*/  FMNMX.FTZ R7, R44, R7, !PT ;  /* 0x000000072c077209 */ /* 0x000fe20007810000 */
[--C-:B------:R-:W-:Y:S01]  /*a930*/  FFMA.FTZ R81, R40, c[0x0][0x23c], -R6.reuse ;  /* 0x00008f0028517a23 */ /* 0x100fe20000010806 */
[----:B-1----:R-:W-:Y:S01]  /*a940*/  F2FP.BF16.PACK_AB R46, R113, R118 ;  /* 0x00000076712e723e */ /* 0x002fe200000010ff */
[--C-:B------:R-:W-:Y:S01]  /*a950*/  FFMA.FTZ R80, R41, c[0x0][0x23c], -R6.reuse ;  /* 0x00008f0029507a23 */ /* 0x100fe20000010806 */
[----:B------:R-:W-:Y:S01]  /*a960*/  FMNMX.FTZ R7, R42, R7, !PT ;  /* 0x000000072a077209 */ /* 0x000fe20007810000 */
[----:B------:R-:W-:Y:S01]  /*a970*/  FFMA.FTZ R78, R9, c[0x0][0x23c], -R6 ;  /* 0x00008f00094e7a23 */ /* 0x000fe20000010806 */
[----:B------:R-:W-:Y:S01]  /*a980*/  MUFU.EX2 R102, R102 ;  /* 0x0000006600667308 */ /* 0x000fe20000000800 */
[----:B------:R-:W-:Y:S01]  /*a990*/  FADD.FTZ R16, R36, -R16 ;  /* 0x8000001024107221 */ /* 0x000fe20000010000 */
[----:B------:R-:W-:-:S03]  /*a9a0*/  FMNMX.FTZ R7, R250, R7, !PT ;  /* 0x00000007fa077209 */ /* 0x000fc60007810000 */
[----:B------:R-:W-:Y:S01]  /*a9b0*/  FMUL.FTZ R16, R16, c[0x0][0x23c] ;  /* 0x00008f0010107a20 */ /* 0x000fe20000410000 */
[----:B------:R-:W-:Y:S02]  /*a9c0*/  FMNMX.FTZ R7, R189, R7, !PT ;  /* 0x00000007bd077209 */ /* 0x000fe40007810000 */
[----:B------:R-:W-:Y:S02]  /*a9d0*/  MUFU.EX2 R101, R101 ;  /* 0x0000006500657308 */ /* 0x000fe40000000800 */
[----:B------:R-:W-:-:S04]  /*a9e0*/  FMNMX.FTZ R105, R201, R7, !PT ;  /* 0x00000007c9697209 */ /* 0x000fc80007810000 */
[----:B------:R-:W-:Y:S02]  /*a9f0*/  FMNMX.FTZ R105, R45, R105, !PT ;  /* 0x000000692d697209 */ /* 0x000fe40007810000 */
[----:B------:R-:W-:Y:S02]  /*aa00*/  MUFU.EX2 R100, R100 ;  /* 0x0000006400647308 */ /* 0x000fe40000000800 */
[----:B------:R-:W-:-:S05]  /*aa10*/  FMNMX.FTZ R105, R35, R105, !PT ;  /* 0x0000006923697209 */ /* 0x000fca0007810000 */
[----:B------:R-:W1:Y:S01]  /*aa20*/  SHFL.BFLY PT, R7, R105, 0x2, 0x1f ;  /* 0x0c401f0069077f89 */ /* 0x000e6200000e0000 */
[----:B------:R-:W-:Y:S08]  /*aa30*/  MUFU.EX2 R99, R99 ;  /* 0x0000006300637308 */ /* 0x000ff00000000800 */
[----:B------:R-:W-:Y:S08]  /*aa40*/  MUFU.EX2 R98, R98 ;  /* 0x0000006200627308 */ /* 0x000ff00000000800 */
[----:B------:R-:W-:Y:S01]  /*aa50*/  MUFU.EX2 R97, R97 ;  /* 0x0000006100617308 */ /* 0x000fe20000000800 */
[----:B-1----:R-:W-:-:S07]  /*aa60*/  FMNMX.FTZ R105, R105, R7, !PT ;  /* 0x0000000769697209 */ /* 0x002fce0007810000 */
[----:B------:R-:W-:Y:S01]  /*aa70*/  MUFU.EX2 R96, R96 ;  /* 0x0000006000607308 */ /* 0x000fe20000000800 */
[----:B------:R-:W1:Y:S07]  /*aa80*/  SHFL.BFLY PT, R7, R105, 0x1, 0x1f ;  /* 0x0c201f0069077f89 */ /* 0x000e6e00000e0000 */
[----:B------:R-:W-:Y:S08]  /*aa90*/  MUFU.EX2 R95, R95 ;  /* 0x0000005f005f7308 */ /* 0x000ff00000000800 */
[----:B------:R-:W-:Y:S08]  /*aaa0*/  MUFU.EX2 R94, R94 ;  /* 0x0000005e005e7308 */ /* 0x000ff00000000800 */
[----:B------:R-:W-:Y:S01]  /*aab0*/  MUFU.EX2 R93, R93 ;  /* 0x0000005d005d7308 */ /* 0x000fe20000000800 */
[----:B-1----:R-:W-:-:S02]  /*aac0*/  FMNMX.FTZ R105, R105, R7, !PT ;  /* 0x0000000769697209 */ /* 0x002fc40007810000 */
[----:B------:R-:W-:Y:S02]  /*aad0*/  FMNMX.FTZ R7, R115, R8, !PT ;  /* 0x0000000873077209 */ /* 0x000fe40007810000 */
[C---:B------:R-:W-:Y:S01]  /*aae0*/  FSETP.NEU.FTZ.AND P2, PT, R105.reuse, -INF , PT ;  /* 0xff8000006900780b */ /* 0x040fe20003f5d000 */
[----:B------:R-:W-:Y:S01]  /*aaf0*/  FMUL.FTZ R4, R105, c[0x0][0x23c] ;  /* 0x00008f0069047a20 */ /* 0x000fe20000410000 */
[----:B------:R-:W-:Y:S01]  /*ab00*/  FMNMX.FTZ R7, R122, R7, !PT ;  /* 0x000000077a077209 */ /* 0x000fe20007810000 */
[----:B------:R-:W-:Y:S03]  /*ab10*/  MUFU.EX2 R92, R92 ;  /* 0x0000005c005c7308 */ /* 0x000fe60000000800 */
[----:B------:R-:W-:Y:S02]  /*ab20*/  FMNMX.FTZ R5, R121, R7, !PT ;  /* 0x0000000779057209 */ /* 0x000fe40007810000 */
[----:B------:R-:W-:-:S02]  /*ab30*/  FSEL R11, R4, RZ, P2 ;  /* 0x000000ff040b7208 */ /* 0x000fc40001000000 */
[----:B------:R-:W-:Y:S01]  /*ab40*/  FMNMX.FTZ R5, R252, R5, !PT ;  /* 0x00000005fc057209 */ /* 0x000fe20007810000 */
[----:B------:R-:W-:Y:S01]  /*ab50*/  MUFU.EX2 R91, R91 ;  /* 0x0000005b005b7308 */ /* 0x000fe20000000800 */
        /* <DEDUP_REMOVED lines=47> */
[----:B------:R-:W-:Y:S01]  /*ae50*/  FFMA.FTZ R57, R25, c[0x0][0x23c], -R11 ;  /* 0x00008f0019397a23 */ /* 0x000fe2000001080b */
[----:B------:R-:W-:Y:S01]  /*ae60*/  FMNMX.FTZ R4, R200, R4, !PT ;  /* 0x00000004c8047209 */ /* 0x000fe20007810000 */
[----:B------:R-:W-:Y:S01]  /*ae70*/  MUFU.EX2 R125, R125 ;  /* 0x0000007d007d7308 */ /* 0x000fe20000000800 */
[----:B------:R-:W-:Y:S01]  /*ae80*/  FMNMX.FTZ R5, R235, R5, !PT ;  /* 0x00000005eb057209 */ /* 0x000fe20007810000 */
[----:B------:R-:W-:Y:S01]  /*ae90*/  LDSM.16.MT88.4 R48, [R211+0x4800] ;  /* 0x00480000d330783b */ /* 0x000fe20000004200 */
        /* <DEDUP_REMOVED lines=13> */
[----:B------:R-:W1:Y:S01]  /*af70*/  MUFU.EX2 R111, R111 ;  /* 0x0000006f006f7308 */ /* 0x000e620000000800 */
        /* <DEDUP_REMOVED lines=9> */
[----:B------:R-:W2:Y:S01]  /*b010*/  MUFU.EX2 R75, R75 ;  /* 0x0000004b004b7308 */ /* 0x000ea20000000800 */
[----:B------:R-:W-:-:S02]  /*b020*/  FMNMX.FTZ R5, R199, R5, !PT ;  /* 0x00000005c7057209 */ /* 0x000fc40007810000 */
[----:B------:R-:W-:Y:S02]  /*b030*/  FMNMX.FTZ R4, R170, R4, !PT ;  /* 0x00000004aa047209 */ /* 0x000fe40007810000 */
[----:B------:R-:W-:Y:S02]  /*b040*/  FMNMX.FTZ R5, R247, R5, !PT ;  /* 0x00000005f7057209 */ /* 0x000fe40007810000 */
[----:B------:R-:W-:Y:S01]  /*b050*/  FMNMX.FTZ R4, R167, R4, !PT ;  /* 0x00000004a7047209 */ /* 0x000fe20007810000 */
[----:B------:R-:W-:Y:S01]  /*b060*/  MUFU.EX2 R74, R74 ;  /* 0x0000004a004a7308 */ /* 0x000fe20000000800 */
[----:B------:R-:W-:Y:S02]  /*b070*/  FMNMX.FTZ R5, R248, R5, !PT ;  /* 0x00000005f8057209 */ /* 0x000fe40007810000 */
[----:B------:R-:W-:Y:S02]  /*b080*/  FMNMX.FTZ R4, R166, R4, !PT ;  /* 0x00000004a6047209 */ /* 0x000fe40007810000 */
[----:B------:R-:W-:Y:S01]  /*b090*/  FSEL R24, R105, RZ, P2 ;  /* 0x000000ff69187208 */ /* 0x000fe20001000000 */
[----:B------:R-:W3:Y:S01]  /*b0a0*/  SHFL.BFLY PT, R104, R5, 0x2, 0x1f ;  /* 0x0c401f0005687f89 */ /* 0x000ee200000e0000 */
[----:B------:R-:W-:Y:S01]  /*b0b0*/  FMNMX.FTZ R4, R169, R4, !PT ;  /* 0x00000004a9047209 */ /* 0x000fe20007810000 */
[----:B------:R-:W4:Y:S01]  /*b0c0*/  MUFU.EX2 R73, R73 ;  /* 0x0000004900497308 */ /* 0x000f220000000800 */
[----:B-1----:R-:W-:Y:S01]  /*b0d0*/  F2FP.BF16.PACK_AB R47, R111, R117 ;  /* 0x000000756f2f723e */ /* 0x002fe200000010ff */
[----:B------:R-:W-:Y:S01]  /*b0e0*/  FADD.FTZ R24, R3, -R24 ;  /* 0x8000001803187221 */ /* 0x000fe20000010000 */
[----:B------:R-:W-:-:S02]  /*b0f0*/  FMNMX.FTZ R4, R174, R4, !PT ;  /* 0x00000004ae047209 */ /* 0x000fc40007810000 */
[----:B------:R-:W-:Y:S01]  /*b100*/  F2FP.BF16.PACK_AB R52, R102, R112 ;  /* 0x000000706634723e */ /* 0x000fe200000010ff */
[----:B------:R-:W-:Y:S01]  /*b110*/  FMUL.FTZ R24, R24, c[0x0][0x23c] ;  /* 0x00008f0018187a20 */ /* 0x000fe20000410000 */
[----:B------:R-:W-:Y:S01]  /*b120*/  FMNMX.FTZ R4, R177, R4, !PT ;  /* 0x00000004b1047209 */ /* 0x000fe20007810000 */
[----:B------:R-:W-:Y:S01]  /*b130*/  MUFU.EX2 R72, R72 ;  /* 0x0000004800487308 */ /* 0x000fe20000000800 */
[----:B--2---:R-:W-:Y:S02]  /*b140*/  F2FP.BF16.PACK_AB R53, R75, R110 ;  /* 0x0000006e4b35723e */ /* 0x004fe400000010ff */
[----:B------:R-:W-:Y:S02]  /*b150*/  FMNMX.FTZ R4, R234, R4, !PT ;  /* 0x00000004ea047209 */ /* 0x000fe40007810000 */
[----:B------:R-:W-:Y:S02]  /*b160*/  F2FP.BF16.PACK_AB R54, R100, R101 ;  /* 0x000000656436723e */ /* 0x000fe400000010ff */
[----:B------:R-:W-:Y:S01]  /*b170*/  FMNMX.FTZ R4, R241, R4, !PT ;  /* 0x00000004f1047209 */ /* 0x000fe20007810000 */
[----:B------:R-:W-:Y:S01]  /*b180*/  MUFU.EX2 R71, R71 ;  /* 0x0000004700477308 */ /* 0x000fe20000000800 */
[----:B----4-:R-:W-:-:S02]  /*b190*/  F2FP.BF16.PACK_AB R55, R73, R74 ;  /* 0x0000004a4937723e */ /* 0x010fc400000010ff */
[----:B------:R-:W-:Y:S02]  /*b1a0*/  FMNMX.FTZ R4, R242, R4, !PT ;  /* 0x00000004f2047209 */ /* 0x000fe40007810000 */
[----:B---3--:R-:W-:-:S03]  /*b1b0*/  FMNMX.FTZ R104, R5, R104, !PT ;  /* 0x0000006805687209 */ /* 0x008fc60007810000 */
[----:B------:R-:W1:Y:S01]  /*b1c0*/  SHFL.BFLY PT, R6, R4, 0x2, 0x1f ;  /* 0x0c401f0004067f89 */ /* 0x000e6200000e0000 */
[----:B------:R-:W-:Y:S03]  /*b1d0*/  MUFU.EX2 R70, R70 ;  /* 0x0000004600467308 */ /* 0x000fe60000000800 */
[----:B------:R-:W2:Y:S05]  /*b1e0*/  SHFL.BFLY PT, R5, R104, 0x1, 0x1f ;  /* 0x0c201f0068057f89 */ /* 0x000eaa00000e0000 */
[----:B------:R-:W-:Y:S08]  /*b1f0*/  MUFU.EX2 R69, R69 ;  /* 0x0000004500457308 */ /* 0x000ff00000000800 */
[----:B------:R-:W-:Y:S01]  /*b200*/  MUFU.EX2 R68, R68 ;  /* 0x0000004400447308 */ /* 0x000fe20000000800 */
[----:B-1----:R-:W-:-:S07]  /*b210*/  FMNMX.FTZ R4, R4, R6, !PT ;  /* 0x0000000604047209 */ /* 0x002fce0007810000 */
[----:B------:R-:W-:Y:S01]  /*b220*/  MUFU.EX2 R67, R67 ;  /* 0x0000004300437308 */ /* 0x000fe20000000800 */
[----:B--2---:R-:W-:Y:S02]  /*b230*/  FMNMX.FTZ R104, R104, R5, !PT ;  /* 0x0000000568687209 */ /* 0x004fe40007810000 */
[----:B------:R-:W1:Y:S02]  /*b240*/  SHFL.BFLY PT, R5, R4, 0x1, 0x1f ;  /* 0x0c201f0004057f89 */ /* 0x000e6400000e0000 */
[C---:B------:R-:W-:Y:S01]  /*b250*/  FSETP.NEU.FTZ.AND P1, PT, R104.reuse, -INF , PT ;  /* 0xff8000006800780b */ /* 0x040fe20003f3d000 */
[----:B------:R-:W-:Y:S02]  /*b260*/  FMUL.FTZ R251, R104, c[0x0][0x23c] ;  /* 0x00008f0068fb7a20 */ /* 0x000fe40000410000 */
[----:B------:R-:W-:Y:S03]  /*b270*/  MUFU.EX2 R66, R66 ;  /* 0x0000004200427308 */ /* 0x000fe60000000800 */
[----:B------:R-:W-:-:S05]  /*b280*/  FSEL R251, R251, RZ, P1 ;  /* 0x000000fffbfb7208 */ /* 0x000fca0000800000 */
[----:B------:R-:W-:Y:S01]  /*b290*/  MUFU.EX2 R65, R65 ;  /* 0x0000004100417308 */ /* 0x000fe20000000800 */
[--C-:B------:R-:W-:Y:S02]  /*b2a0*/  FFMA.FTZ R116, R103, c[0x0][0x23c], -R251.reuse ;  /* 0x00008f0067747a23 */ /* 0x100fe400000108fb */
[--C-:B------:R-:W-:Y:S02]  /*b2b0*/  FFMA.FTZ R123, R108, c[0x0][0x23c], -R251.reuse ;  /* 0x00008f006c7b7a23 */ /* 0x100fe400000108fb */
[--C-:B------:R-:W-:Y:S02]  /*b2c0*/  FFMA.FTZ R108, R115, c[0x0][0x23c], -R251.reuse ;  /* 0x00008f00736c7a23 */ /* 0x100fe400000108fb */
[--C-:B------:R-:W-:Y:S01]  /*b2d0*/  FFMA.FTZ R56, R122, c[0x0][0x23c], -R251.reuse ;  /* 0x00008f007a387a23 */ /* 0x100fe200000108fb */
[----:B------:R-:W-:Y:S01]  /*b2e0*/  MUFU.EX2 R116, R116 ;  /* 0x0000007400747308 */ /* 0x000fe20000000800 */
[--C-:B------:R-:W-:Y:S02]  /*b2f0*/  FFMA.FTZ R109, R109, c[0x0][0x23c], -R251.reuse ;  /* 0x00008f006d6d7a23 */ /* 0x100fe400000108fb */
[--C-:B------:R-:W-:Y:S01]  /*b300*/  FFMA.FTZ R12, R10, c[0x0][0x23c], -R251.reuse ;  /* 0x00008f000a0c7a23 */ /* 0x100fe200000108fb */
[----:B-1----:R-:W-:Y:S01]  /*b310*/  FMNMX.FTZ R103, R4, R5, !PT ;  /* 0x0000000504677209 */ /* 0x002fe20007810000 */
[--C-:B------:R-:W-:Y:S01]  /*b320*/  FFMA.FTZ R130, R130, c[0x0][0x23c], -R251.reuse ;  /* 0x00008f0082827a23 */ /* 0x100fe200000108fb */
[----:B------:R-:W-:Y:S01]  /*b330*/  FSEL R4, R104, RZ, P1 ;  /* 0x000000ff68047208 */ /* 0x000fe20000800000 */
[--C-:B------:R-:W-:Y:S01]  /*b340*/  FFMA.FTZ R131, R131, c[0x0][0x23c], -R251.reuse ;  /* 0x00008f0083837a23 */ /* 0x100fe200000108fb */
[C---:B------:R-:W-:Y:S01]  /*b350*/  FSETP.NEU.FTZ.AND P0, PT, R103.reuse, -INF , PT ;  /* 0xff8000006700780b */ /* 0x040fe20003f1d000 */
[C---:B------:R-:W-:Y:S01]  /*b360*/  FMUL.FTZ R243, R103.reuse, c[0x0][0x23c] ;  /* 0x00008f0067f37a20 */ /* 0x040fe20000410000 */
[----:B------:R-:W1:Y:S01]  /*b370*/  MUFU.EX2 R123, R123 ;  /* 0x0000007b007b7308 */ /* 0x000e620000000800 */
[----:B------:R-:W-:Y:S01]  /*b380*/  FADD.FTZ R2, R2, -R4 ;  /* 0x8000000402027221 */ /* 0x000fe20000010000 */
[----:B------:R-:W-:Y:S01]  /*b390*/  FSEL R4, R103, RZ, P0 ;  /* 0x000000ff67047208 */ /* 0x000fe20000000000 */
[----:B------:R-:W-:Y:S01]  /*b3a0*/  FFMA.FTZ R165, R165, c[0x0][0x23c], -R251 ;  /* 0x00008f00a5a57a23 */ /* 0x000fe200000108fb */
[----:B------:R-:W-:Y:S01]  /*b3b0*/  FSEL R243, R243, RZ, P0 ;  /* 0x000000fff3f37208 */ /* 0x000fe20000000000 */
[----:B------:R-:W-:Y:S01]  /*b3c0*/  FMUL.FTZ R2, R2, c[0x0][0x23c] ;  /* 0x00008f0002027a20 */ /* 0x000fe20000410000 */
[----:B------:R-:W-:Y:S01]  /*b3d0*/  FSETP.NEU.FTZ.AND P0, PT, R105, -INF , PT ;  /* 0xff8000006900780b */ /* 0x000fe20003f1d000 */
[----:B------:R-:W-:Y:S01]  /*b3e0*/  FADD.FTZ R4, R0, -R4 ;  /* 0x8000000400047221 */ /* 0x000fe20000010000 */
[----:B------:R-:W-:Y:S01]  /*b3f0*/  MUFU.EX2 R109, R109 ;  /* 0x0000006d006d7308 */ /* 0x000fe20000000800 */
[----:B------:R-:W-:-:S02]  /*b400*/  FFMA.FTZ R122, R114, c[0x0][0x23c], -R243 ;  /* 0x00008f00727a7a23 */ /* 0x000fc400000108f3 */
[----:B------:R-:W-:Y:S02]  /*b410*/  FMUL.FTZ R4, R4, c[0x0][0x23c] ;  /* 0x00008f0004047a20 */ /* 0x000fe40000410000 */
[--C-:B------:R-:W-:Y:S02]  /*b420*/  FFMA.FTZ R115, R107, c[0x0][0x23c], -R243.reuse ;  /* 0x00008f006b737a23 */ /* 0x100fe400000108f3 */
[--C-:B------:R-:W-:Y:S01]  /*b430*/  FFMA.FTZ R107, R120, c[0x0][0x23c], -R243.reuse ;  /* 0x00008f00786b7a23 */ /* 0x100fe200000108f3 */
[----:B------:R2:W3:Y:S01]  /*b440*/  MUFU.EX2 R128, R4 ;  /* 0x0000000400807308 */ /* 0x0004e20000000800 */
[----:B------:R-:W-:Y:S01]  /*b450*/  FFMA.FTZ R114, R119, c[0x0][0x23c], -R243 ;  /* 0x00008f0077727a23 */ /* 0x000fe200000108f3 */
[----:B-1----:R-:W-:Y:S01]  /*b460*/  F2FP.BF16.PACK_AB R20, R116, R123 ;  /* 0x0000007b7414723e */ /* 0x002fe200000010ff */
[----:B------:R-:W-:Y:S02]  /*b470*/  FFMA.FTZ R0, R121, c[0x0][0x23c], -R251 ;  /* 0x00008f0079007a23 */ /* 0x000fe400000108fb */
[----:B------:R-:W-:-:S02]  /*b480*/  FFMA.FTZ R119, R39, c[0x0][0x23c], -R243 ;  /* 0x00008f0027777a23 */ /* 0x000fc400000108f3 */
[--C-:B------:R-:W-:Y:S01]  /*b490*/  FFMA.FTZ R120, R38, c[0x0][0x23c], -R243.reuse ;  /* 0x00008f0026787a23 */ /* 0x100fe200000108f3 */
[----:B------:R1:W4:Y:S01]  /*b4a0*/  MUFU.EX2 R129, R2 ;  /* 0x0000000200817308 */ /* 0x0003220000000800 */
[--C-:B------:R-:W-:Y:S02]  /*b4b0*/  FFMA.FTZ R121, R37, c[0x0][0x23c], -R243.reuse ;  /* 0x00008f0025797a23 */ /* 0x100fe400000108f3 */
[----:B------:R-:W-:Y:S01]  /*b4c0*/  LDSM.16.MT88.4 R36, [R211+0x4400] ;  /* 0x00440000d324783b */ /* 0x000fe20000004200 */
[----:B------:R-:W-:Y:S02]  /*b4d0*/  FFMA.FTZ R127, R127, c[0x0][0x23c], -R243 ;  /* 0x00008f007f7f7a23 */ /* 0x000fe400000108f3 */
[--C-:B------:R-:W-:Y:S01]  /*b4e0*/  FFMA.FTZ R172, R172, c[0x0][0x23c], -R251.reuse ;  /* 0x00008f00acac7a23 */ /* 0x100fe200000108fb */
[----:B--2---:R-:W2:Y:S01]  /*b4f0*/  LDSM.16.MT88.4 R4, [R211+0x4000] ;  /* 0x00400000d304783b */ /* 0x004ea20000004200 */
[----:B------:R-:W5:Y:S01]  /*b500*/  MUFU.EX2 R108, R108 ;  /* 0x0000006c006c7308 */ /* 0x000f620000000800 */
[-C--:B---3--:R-:W-:Y:S01]  /*b510*/  FMUL.FTZ R14, R154, R128.reuse ;  /* 0x000000809a0e7220 */ /* 0x088fe20000410000 */
[----:B------:R-:W-:Y:S01]  /*b520*/  MOV R154, R15 ;  /* 0x0000000f009a7202 */ /* 0x000fe20000000f00 */
[----:B------:R-:W-:Y:S01]  /*b530*/  FMUL.FTZ R15, R155, R128 ;  /* 0x000000809b0f7220 */ /* 0x000fe20000410000 */
[----:B------:R-:W-:Y:S01]  /*b540*/  MOV R155, R18 ;  /* 0x00000012009b7202 */ /* 0x000fe20000000f00 */
[----:B------:R-:W-:Y:S01]  /*b550*/  FMUL.FTZ R10, R158, R128 ;  /* 0x000000809e0a7220 */ /* 0x000fe20000410000 */
[----:B------:R-:W-:Y:S01]  /*b560*/  MOV R158, R45 ;  /* 0x0000002d009e7202 */ /* 0x000fe20000000f00 */
[----:B-1----:R-:W-:Y:S01]  /*b570*/  FFMA.FTZ R2, R252, c[0x0][0x23c], -R251 ;  /* 0x00008f00fc027a23 */ /* 0x002fe200000108fb */
[----:B------:R-:W-:Y:S01]  /*b580*/  MUFU.EX2 R122, R122 ;  /* 0x0000007a007a7308 */ /* 0x000fe20000000800 */
[----:B----4-:R-:W-:Y:S01]  /*b590*/  FMUL.FTZ R8, R156, R129 ;  /* 0x000000819c087220 */ /* 0x010fe20000410000 */
[----:B------:R-:W-:Y:S01]  /*b5a0*/  MOV R156, R35 ;  /* 0x00000023009c7202 */ /* 0x000fe20000000f00 */
[-C--:B------:R-:W-:Y:S01]  /*b5b0*/  FMUL.FTZ R9, R157, R129.reuse ;  /* 0x000000819d097220 */ /* 0x080fe20000410000 */
[----:B------:R-:W-:Y:S01]  /*b5c0*/  MOV R252, R34 ;  /* 0x0000002200fc7202 */ /* 0x000fe20000000f00 */
[----:B------:R-:W-:Y:S01]  /*b5d0*/  FMUL.FTZ R11, R159, R128 ;  /* 0x000000809f0b7220 */ /* 0x000fe20000410000 */
[----:B------:R-:W1:Y:S01]  /*b5e0*/  LDSM.16.MT88.4 R32, [R212+0x4400] ;  /* 0x00440000d420783b */ /* 0x000e620000004200 */
[----:B------:R-:W-:Y:S01]  /*b5f0*/  FMUL.FTZ R13, R153, R129 ;  /* 0x00000081990d7220 */ /* 0x000fe20000410000 */
[----:B------:R-:W3:Y:S01]  /*b600*/  MUFU.EX2 R115, R115 ;  /* 0x0000007300737308 */ /* 0x000ee20000000800 */
[----:B-----5:R-:W-:Y:S01]  /*b610*/  F2FP.BF16.PACK_AB R22, R108, R109 ;  /* 0x0000006d6c16723e */ /* 0x020fe200000010ff */
[-C--:B------:R-:W-:Y:S01]  /*b620*/  FMUL.FTZ R17, R141, R129.reuse ;  /* 0x000000818d117220 */ /* 0x080fe20000410000 */
[----:B------:R-:W-:Y:S01]  /*b630*/  MOV R153, R44 ;  /* 0x0000002c00997202 */ /* 0x000fe20000000f00 */
[----:B------:R-:W-:Y:S01]  /*b640*/  FMUL.FTZ R18, R142, R128 ;  /* 0x000000808e127220 */ /* 0x000fe20000410000 */
[----:B------:R-:W-:Y:S01]  /*b650*/  MOV R159, R42 ;  /* 0x0000002a009f7202 */ /* 0x000fe20000000f00 */
[----:B------:R-:W-:Y:S01]  /*b660*/  FMUL.FTZ R19, R143, R128 ;  /* 0x000000808f137220 */ /* 0x000fe20000410000 */
[----:B------:R-:W-:Y:S01]  /*b670*/  F2FP.BF16.PACK_AB R44, R126, R244 ;  /* 0x000000f47e2c723e */ /* 0x000fe200000010ff */
[----:B------:R-:W-:Y:S01]  /*b680*/  MUFU.EX2 R107, R107 ;  /* 0x0000006b006b7308 */ /* 0x000fe20000000800 */
[----:B------:R-:W-:Y:S01]  /*b690*/  FMUL.FTZ R136, R136, R129 ;  /* 0x0000008188887220 */ /* 0x000fe20000410000 */
[----:B------:R-:W-:Y:S01]  /*b6a0*/  F2FP.BF16.PACK_AB R45, R124, R125 ;  /* 0x0000007d7c2d723e */ /* 0x000fe200000010ff */
[----:B------:R-:W-:-:S02]  /*b6b0*/  FMUL.FTZ R137, R137, R129 ;  /* 0x0000008189897220 */ /* 0x000fc40000410000 */
[-C--:B------:R-:W-:Y:S02]  /*b6c0*/  FMUL.FTZ R138, R138, R128.reuse ;  /* 0x000000808a8a7220 */ /* 0x080fe40000410000 */
[----:B------:R-:W-:Y:S01]  /*b6d0*/  FMUL.FTZ R139, R139, R128 ;  /* 0x000000808b8b7220 */ /* 0x000fe20000410000 */
[----:B------:R-:W4:Y:S01]  /*b6e0*/  MUFU.EX2 R114, R114 ;  /* 0x0000007200727308 */ /* 0x000f220000000800 */
[----:B---3--:R-:W-:Y:S01]  /*b6f0*/  F2FP.BF16.PACK_AB R21, R115, R122 ;  /* 0x0000007a7315723e */ /* 0x008fe200000010ff */
[--C-:B------:R-:W-:Y:S02]  /*b700*/  FFMA.FTZ R193, R193, c[0x0][0x23c], -R243.reuse ;  /* 0x00008f00c1c17a23 */ /* 0x100fe400000108f3 */
[--C-:B------:R-:W-:Y:S02]  /*b710*/  FFMA.FTZ R192, R192, c[0x0][0x23c], -R243.reuse ;  /* 0x00008f00c0c07a23 */ /* 0x100fe400000108f3 */
[--C-:B------:R-:W-:Y:S02]  /*b720*/  FFMA.FTZ R203, R203, c[0x0][0x23c], -R243.reuse ;  /* 0x00008f00cbcb7a23 */ /* 0x100fe400000108f3 */
[----:B------:R3:W-:Y:S01]  /*b730*/  MUFU.EX2 R3, R12 ;  /* 0x0000000c00037308 */ /* 0x0007e20000000800 */
[----:B------:R-:W-:-:S02]  /*b740*/  FFMA.FTZ R245, R245, c[0x0][0x23c], -R243 ;  /* 0x00008f00f5f57a23 */ /* 0x000fc400000108f3 */
[--C-:B------:R-:W-:Y:S02]  /*b750*/  FFMA.FTZ R249, R249, c[0x0][0x23c], -R251.reuse ;  /* 0x00008f00f9f97a23 */ /* 0x100fe400000108fb */
[----:B------:R-:W-:Y:S02]  /*b760*/  FFMA.FTZ R246, R246, c[0x0][0x23c], -R251 ;  /* 0x00008f00f6f67a23 */ /* 0x000fe400000108fb */
[--C-:B------:R-:W-:Y:S01]  /*b770*/  FFMA.FTZ R200, R200, c[0x0][0x23c], -R243.reuse ;  /* 0x00008f00c8c87a23 */ /* 0x100fe200000108f3 */
[----:B----4-:R-:W-:Y:S01]  /*b780*/  F2FP.BF16.PACK_AB R23, R114, R107 ;  /* 0x0000006b7217723e */ /* 0x010fe200000010ff */
[----:B------:R-:W-:Y:S01]  /*b790*/  MUFU.EX2 R56, R56 ;  /* 0x0000003800387308 */ /* 0x000fe20000000800 */
[--C-:B------:R-:W-:Y:S02]  /*b7a0*/  FFMA.FTZ R194, R194, c[0x0][0x23c], -R243.reuse ;  /* 0x00008f00c2c27a23 */ /* 0x100fe400000108f3 */
[--C-:B------:R-:W-:Y:S02]  /*b7b0*/  FFMA.FTZ R202, R202, c[0x0][0x23c], -R243.reuse ;  /* 0x00008f00caca7a23 */ /* 0x100fe400000108f3 */
[----:B------:R-:W-:Y:S01]  /*b7c0*/  FFMA.FTZ R196, R196, c[0x0][0x23c], -R243 ;  /* 0x00008f00c4c47a23 */ /* 0x000fe200000108f3 */
[----:B------:R-:W-:Y:S01]  /*b7d0*/  HMMA.16816.F32.BF16 R8, R20, R28, R8 ;  /* 0x0000001c1408723c */ /* 0x000fe20000041808 */
[----:B---3--:R-:W-:Y:S01]  /*b7e0*/  FMUL.FTZ R12, R152, R129 ;  /* 0x00000081980c7220 */ /* 0x008fe20000410000 */
[----:B------:R-:W-:Y:S01]  /*b7f0*/  MUFU.EX2 R0, R0 ;  /* 0x0000000000007308 */ /* 0x000fe20000000800 */
[----:B------:R-:W-:-:S02]  /*b800*/  FMUL.FTZ R157, R105, c[0x0][0x23c] ;  /* 0x00008f00699d7a20 */ /* 0x000fc40000410000 */
[--C-:B------:R-:W-:Y:S02]  /*b810*/  FFMA.FTZ R198, R198, c[0x0][0x23c], -R251.reuse ;  /* 0x00008f00c6c67a23 */ /* 0x100fe400000108fb */
[--C-:B------:R-:W-:Y:S01]  /*b820*/  FFMA.FTZ R197, R197, c[0x0][0x23c], -R251.reuse ;  /* 0x00008f00c5c57a23 */ /* 0x100fe200000108fb */
[----:B------:R-:W-:Y:S01]  /*b830*/  HMMA.16816.F32.BF16 R12, R20, R30, R12 ;  /* 0x0000001e140c723c */ /* 0x000fe2000004180c */
[----:B------:R-:W-:Y:S01]  /*b840*/  FSEL R157, R157, RZ, P0 ;  /* 0x000000ff9d9d7208 */ /* 0x000fe20000000000 */
[----:B------:R3:W4:Y:S01]  /*b850*/  MUFU.EX2 R152, R16 ;  /* 0x0000001000987308 */ /* 0x0007220000000800 */
[--C-:B------:R-:W-:Y:S02]  /*b860*/  FFMA.FTZ R240, R240, c[0x0][0x23c], -R251.reuse ;  /* 0x00008f00f0f07a23 */ /* 0x100fe400000108fb */
[----:B------:R-:W-:Y:S02]  /*b870*/  FFMA.FTZ R235, R235, c[0x0][0x23c], -R251 ;  /* 0x00008f00ebeb7a23 */ /* 0x000fe400000108fb */
[----:B------:R-:W-:-:S02]  /*b880*/  FFMA.FTZ R191, R191, c[0x0][0x23c], -R243 ;  /* 0x00008f00bfbf7a23 */ /* 0x000fc400000108f3 */
[--C-:B------:R-:W-:Y:S01]  /*b890*/  FFMA.FTZ R186, R186, c[0x0][0x23c], -R243.reuse ;  /* 0x00008f00baba7a23 */ /* 0x100fe200000108f3 */
[----:B------:R-:W-:Y:S01]  /*b8a0*/  MUFU.EX2 R2, R2 ;  /* 0x0000000200027308 */ /* 0x000fe20000000800 */
[--C-:B------:R-:W-:Y:S02]  /*b8b0*/  FFMA.FTZ R178, R178, c[0x0][0x23c], -R243.reuse ;  /* 0x00008f00b2b27a23 */ /* 0x100fe400000108f3 */
[----:B------:R-:W-:Y:S02]  /*b8c0*/  FFMA.FTZ R175, R175, c[0x0][0x23c], -R243 ;  /* 0x00008f00afaf7a23 */ /* 0x000fe400000108f3 */
[-C--:B------:R-:W-:Y:S02]  /*b8d0*/  FFMA.FTZ R123, R237, R129.reuse, R123 ;  /* 0x00000081ed7b7223 */ /* 0x080fe4000001007b */
[----:B------:R-:W-:Y:S01]  /*b8e0*/  FFMA.FTZ R122, R236, R128, R122 ;  /* 0x00000080ec7a7223 */ /* 0x000fe2000001007a */
[----:B------:R-:W-:Y:S01]  /*b8f0*/  MUFU.EX2 R119, R119 ;  /* 0x0000007700777308 */ /* 0x000fe20000000800 */
[----:B---3--:R-:W-:-:S02]  /*b900*/  FMUL.FTZ R16, R140, R129 ;  /* 0x000000818c107220 */ /* 0x008fc40000410000 */
[-C--:B----4-:R-:W-:Y:S02]  /*b910*/  FMUL.FTZ R25, R161, R152.reuse ;  /* 0x00000098a1197220 */ /* 0x090fe40000410000 */
[-C--:B------:R-:W-:Y:S02]  /*b920*/  FMUL.FTZ R40, R144, R152.reuse ;  /* 0x0000009890287220 */ /* 0x080fe40000410000 */
[-C--:B------:R-:W-:Y:S01]  /*b930*/  FMUL.FTZ R41, R145, R152.reuse ;  /* 0x0000009891297220 */ /* 0x080fe20000410000 */
[----:B------:R3:W4:Y:S01]  /*b940*/  MUFU.EX2 R140, R24 ;  /* 0x00000018008c7308 */ /* 0x0007220000000800 */
[----:B--2---:R-:W-:Y:S01]  /*b950*/  HMMA.16816.F32.BF16 R16, R20, R4, R16 ;  /* 0x000000041410723c */ /* 0x004fe20000041810 */
[-C--:B------:R-:W-:Y:S02]  /*b960*/  FMUL.FTZ R148, R148, R152.reuse ;  /* 0x0000009894947220 */ /* 0x080fe40000410000 */
[-C--:B------:R-:W-:Y:S02]  /*b970*/  FMUL.FTZ R149, R149, R152.reuse ;  /* 0x0000009895957220 */ /* 0x080fe40000410000 */
[----:B------:R-:W-:-:S02]  /*b980*/  FMUL.FTZ R132, R132, R152 ;  /* 0x0000009884847220 */ /* 0x000fc40000410000 */
[----:B------:R-:W2:Y:S01]  /*b990*/  MUFU.EX2 R120, R120 ;  /* 0x0000007800787308 */ /* 0x000ea20000000800 */
[----:B------:R-:W-:Y:S01]  /*b9a0*/  HMMA.16816.F32.BF16 R20, R20, R6, R136 ;  /* 0x000000061414723c */ /* 0x000fe20000041888 */
[-C--:B------:R-:W-:Y:S02]  /*b9b0*/  FMUL.FTZ R133, R133, R152.reuse ;  /* 0x0000009885857220 */ /* 0x080fe40000410000 */
[--C-:B------:R-:W-:Y:S02]  /*b9c0*/  FFMA.FTZ R188, R188, c[0x0][0x23c], -R251.reuse ;  /* 0x00008f00bcbc7a23 */ /* 0x100fe400000108fb */
[----:B------:R-:W-:Y:S02]  /*b9d0*/  FFMA.FTZ R176, R176, c[0x0][0x23c], -R251 ;  /* 0x00008f00b0b07a23 */ /* 0x000fe400000108fb */
[----:B------:R-:W-:Y:S01]  /*b9e0*/  MUFU.EX2 R121, R121 ;  /* 0x0000007900797308 */ /* 0x000fe20000000800 */
[----:B---3--:R-:W-:Y:S02]  /*b9f0*/  FMUL.FTZ R24, R160, R152 ;  /* 0x00000098a0187220 */ /* 0x008fe40000410000 */
[----:B----4-:R-:W-:-:S02]  /*ba00*/  FMUL.FTZ R26, R162, R140 ;  /* 0x0000008ca21a7220 */ /* 0x010fc40000410000 */
[-C--:B------:R-:W-:Y:S02]  /*ba10*/  FMUL.FTZ R27, R163, R140.reuse ;  /* 0x0000008ca31b7220 */ /* 0x080fe40000410000 */
[-C--:B------:R-:W-:Y:S01]  /*ba20*/  FMUL.FTZ R42, R146, R140.reuse ;  /* 0x0000008c922a7220 */ /* 0x080fe20000410000 */
[----:B------:R-:W3:Y:S01]  /*ba30*/  MUFU.EX2 R127, R127 ;  /* 0x0000007f007f7308 */ /* 0x000ee20000000800 */
[-C--:B------:R-:W-:Y:S02]  /*ba40*/  FMUL.FTZ R43, R147, R140.reuse ;  /* 0x0000008c932b7220 */ /* 0x080fe40000410000 */
[-C--:B------:R-:W-:Y:S01]  /*ba50*/  FMUL.FTZ R150, R150, R140.reuse ;  /* 0x0000008c96967220 */ /* 0x080fe20000410000 */
[----:B------:R-:W-:Y:S01]  /*ba60*/  HMMA.16816.F32.BF16 R24, R44, R28, R24 ;  /* 0x0000001c2c18723c */ /* 0x000fe20000041818 */
[-C--:B------:R-:W-:Y:S02]  /*ba70*/  FMUL.FTZ R151, R151, R140.reuse ;  /* 0x0000008c97977220 */ /* 0x080fe40000410000 */
[-C--:B------:R-:W-:Y:S01]  /*ba80*/  FMUL.FTZ R134, R134, R140.reuse ;  /* 0x0000008c86867220 */ /* 0x080fe20000410000 */
[----:B------:R-:W-:Y:S01]  /*ba90*/  MUFU.EX2 R130, R130 ;  /* 0x0000008200827308 */ /* 0x000fe20000000800 */
[----:B------:R-:W-:-:S02]  /*baa0*/  FMUL.FTZ R135, R135, R140 ;  /* 0x0000008c87877220 */ /* 0x000fc40000410000 */
[----:B------:R-:W-:Y:S01]  /*bab0*/  FFMA.FTZ R152, R239, R152, R244 ;  /* 0x00000098ef987223 */ /* 0x000fe200000100f4 */
[C---:B------:R-:W-:Y:S01]  /*bac0*/  HMMA.16816.F32.BF16 R40, R44.reuse, R4, R40 ;  /* 0x000000042c28723c */ /* 0x040fe20000041828 */
[----:B------:R-:W-:Y:S02]  /*bad0*/  FFMA.FTZ R125, R238, R140, R125 ;  /* 0x0000008cee7d7223 */ /* 0x000fe4000001007d */
[--C-:B------:R-:W-:Y:S01]  /*bae0*/  FFMA.FTZ R185, R185, c[0x0][0x23c], -R251.reuse ;  /* 0x00008f00b9b97a23 */ /* 0x100fe200000108fb */
[----:B------:R-:W4:Y:S01]  /*baf0*/  MUFU.EX2 R131, R131 ;  /* 0x0000008300837308 */ /* 0x000f220000000800 */
[----:B------:R-:W-:Y:S02]  /*bb00*/  FFMA.FTZ R195, R195, c[0x0][0x23c], -R251 ;  /* 0x00008f00c3c37a23 */ /* 0x000fe400000108fb */
[--C-:B------:R-:W-:Y:S01]  /*bb10*/  FFMA.FTZ R173, R173, c[0x0][0x23c], -R243.reuse ;  /* 0x00008f00adad7a23 */ /* 0x100fe200000108f3 */
[----:B------:R-:W-:Y:S01]  /*bb20*/  HMMA.16816.F32.BF16 R28, R44, R30, R148 ;  /* 0x0000001e2c1c723c */ /* 0x000fe20000041894 */
[--C-:B------:R-:W-:Y:S01]  /*bb30*/  FFMA.FTZ R164, R164, c[0x0][0x23c], -R243.reuse ;  /* 0x00008f00a4a47a23 */ /* 0x100fe200000108f3 */
[----:B------:R-:W-:Y:S01]  /*bb40*/  LDSM.16.MT88.4 R148, [R212+0x5c00] ;  /* 0x005c0000d494783b */ /* 0x000fe20000004200 */
[--C-:B------:R-:W-:Y:S01]  /*bb50*/  FFMA.FTZ R168, R168, c[0x0][0x23c], -R243.reuse ;  /* 0x00008f00a8a87a23 */ /* 0x100fe200000108f3 */
[----:B------:R-:W-:Y:S01]  /*bb60*/  MUFU.EX2 R165, R165 ;  /* 0x000000a500a57308 */ /* 0x000fe20000000800 */
[----:B------:R-:W-:-:S02]  /*bb70*/  FFMA.FTZ R170, R170, c[0x0][0x23c], -R243 ;  /* 0x00008f00aaaa7a23 */ /* 0x000fc400000108f3 */
[----:B------:R-:W-:Y:S01]  /*bb80*/  FADD.FTZ R152, R126, R152 ;  /* 0x000000987e987221 */ /* 0x000fe20000010000 */
[----:B------:R-:W-:Y:S01]  /*bb90*/  HMMA.16816.F32.BF16 R4, R44, R6, R132 ;  /* 0x000000062c04723c */ /* 0x000fe20000041884 */
[----:B------:R-:W-:Y:S02]  /*bba0*/  FADD.FTZ R124, R124, R125 ;  /* 0x0000007d7c7c7221 */ /* 0x000fe40000010000 */
[----:B------:R-:W-:Y:S01]  /*bbb0*/  FADD.FTZ R123, R116, R123 ;  /* 0x0000007b747b7221 */ /* 0x000fe20000010000 */
[----:B------:R-:W-:Y:S01]  /*bbc0*/  MUFU.EX2 R172, R172 ;  /* 0x000000ac00ac7308 */ /* 0x000fe20000000800 */
[----:B------:R-:W-:Y:S02]  /*bbd0*/  FADD.FTZ R122, R115, R122 ;  /* 0x0000007a737a7221 */ /* 0x000fe40000010000 */
[----:B------:R-:W-:Y:S01]  /*bbe0*/  F2FP.BF16.PACK_AB R44, R0, R56 ;  /* 0x00000038002c723e */ /* 0x000fe200000010ff */
[----:B------:R-:W-:Y:S01]  /*bbf0*/  HMMA.16816.F32.BF16 R40, R52, R36, R40 ;  /* 0x000000243428723c */ /* 0x000fe20000041828 */
[----:B--2---:R-:W-:Y:S01]  /*bc00*/  F2FP.BF16.PACK_AB R45, R120, R119 ;  /* 0x00000077782d723e */ /* 0x004fe200000010ff */
[----:B------:R-:W-:Y:S01]  /*bc10*/  FADD.FTZ R118, R118, R152 ;  /* 0x0000009876767221 */ /* 0x000fe20000010000 */
[----:B------:R-:W-:Y:S01]  /*bc20*/  F2FP.BF16.PACK_AB R46, R3, R2 ;  /* 0x00000002032e723e */ /* 0x000fe200000010ff */
[----:B------:R-:W-:Y:S01]  /*bc30*/  MUFU.EX2 R193, R193 ;  /* 0x000000c100c17308 */ /* 0x000fe20000000800 */
[----:B---3--:R-:W-:Y:S01]  /*bc40*/  F2FP.BF16.PACK_AB R47, R127, R121 ;  /* 0x000000797f2f723e */ /* 0x008fe200000010ff */
[----:B------:R-:W-:-:S02]  /*bc50*/  FADD.FTZ R124, R117, R124 ;  /* 0x0000007c757c7221 */ /* 0x000fc40000010000 */
[-C--:B-1----:R-:W-:Y:S01]  /*bc60*/  HMMA.16816.F32.BF16 R24, R52, R32.reuse, R24 ;  /* 0x000000203418723c */ /* 0x082fe20000041818 */
[----:B------:R-:W-:Y:S02]  /*bc70*/  FADD.FTZ R123, R109, R123 ;  /* 0x0000007b6d7b7221 */ /* 0x000fe40000010000 */
[----:B------:R-:W-:Y:S01]  /*bc80*/  FADD.FTZ R122, R107, R122 ;  /* 0x0000007a6b7a7221 */ /* 0x000fe20000010000 */
[----:B------:R-:W1:Y:S01]  /*bc90*/  MUFU.EX2 R192, R192 ;  /* 0x000000c000c07308 */ /* 0x000e620000000800 */
[----:B------:R-:W-:Y:S02]  /*bca0*/  FADD.FTZ R118, R113, R118 ;  /* 0x0000007671767221 */ /* 0x000fe40000010000 */
[----:B------:R-:W-:Y:S01]  /*bcb0*/  FADD.FTZ R124, R111, R124 ;  /* 0x0000007c6f7c7221 */ /* 0x000fe20000010000 */
[----:B------:R-:W-:Y:S01]  /*bcc0*/  HMMA.16816.F32.BF16 R8, R44, R32, R8 ;  /* 0x000000202c08723c */ /* 0x000fe20000041808 */
[----:B------:R-:W-:Y:S02]  /*bcd0*/  FADD.FTZ R108, R108, R123 ;  /* 0x0000007b6c6c7221 */ /* 0x000fe40000010000 */
[----:B------:R-:W-:Y:S01]  /*bce0*/  FADD.FTZ R114, R114, R122 ;  /* 0x0000007a72727221 */ /* 0x000fe20000010000 */
[----:B------:R-:W-:Y:S01]  /*bcf0*/  MUFU.EX2 R203, R203 ;  /* 0x000000cb00cb7308 */ /* 0x000fe20000000800 */
[----:B------:R-:W-:-:S02]  /*bd00*/  FADD.FTZ R112, R112, R118 ;  /* 0x0000007670707221 */ /* 0x000fc40000010000 */
[----:B----4-:R-:W-:Y:S01]  /*bd10*/  F2FP.BF16.PACK_AB R32, R131, R130 ;  /* 0x000000828320723e */ /* 0x010fe200000010ff */
[C---:B------:R-:W-:Y:S01]  /*bd20*/  HMMA.16816.F32.BF16 R12, R44.reuse, R34, R12 ;  /* 0x000000222c0c723c */ /* 0x040fe2000004180c */
[----:B------:R-:W-:Y:S02]  /*bd30*/  FADD.FTZ R110, R110, R124 ;  /* 0x0000007c6e6e7221 */ /* 0x000fe40000010000 */
[----:B------:R-:W-:Y:S01]  /*bd40*/  FADD.FTZ R108, R56, R108 ;  /* 0x0000006c386c7221 */ /* 0x000fe20000010000 */
[----:B------:R-:W2:Y:S01]  /*bd50*/  MUFU.EX2 R245, R245 ;  /* 0x000000f500f57308 */ /* 0x000ea20000000800 */
[----:B-1----:R-:W-:Y:S01]  /*bd60*/  F2FP.BF16.PACK_AB R33, R192, R193 ;  /* 0x000000c1c021723e */ /* 0x002fe200000010ff */
[----:B------:R-:W-:Y:S02]  /*bd70*/  FADD.FTZ R114, R119, R114 ;  /* 0x0000007277727221 */ /* 0x000fe40000010000 */
[----:B------:R-:W-:Y:S01]  /*bd80*/  HMMA.16816.F32.BF16 R16, R44, R36, R16 ;  /* 0x000000242c10723c */ /* 0x000fe20000041810 */
[----:B------:R-:W-:-:S02]  /*bd90*/  FADD.FTZ R112, R102, R112 ;  /* 0x0000007066707221 */ /* 0x000fc40000010000 */
[----:B------:R-:W-:Y:S01]  /*bda0*/  FADD.FTZ R110, R75, R110 ;  /* 0x0000006e4b6e7221 */ /* 0x000fe20000010000 */
[----:B------:R-:W-:Y:S01]  /*bdb0*/  MUFU.EX2 R249, R249 ;  /* 0x000000f900f97308 */ /* 0x000fe20000000800 */
[----:B------:R-:W-:Y:S01]  /*bdc0*/  FADD.FTZ R108, R0, R108 ;  /* 0x0000006c006c7221 */ /* 0x000fe20000010000 */
[----:B------:R-:W-:Y:S01]  /*bdd0*/  MOV R0, R103 ;  /* 0x0000006700007202 */ /* 0x000fe20000000f00 */
[----:B------:R-:W-:Y:S01]  /*bde0*/  FFMA.FTZ R36, R155, c[0x0][0x23c], -R251 ;  /* 0x00008f009b247a23 */ /* 0x000fe200000108fb */
[----:B------:R-:W-:Y:S01]  /*bdf0*/  HMMA.16816.F32.BF16 R20, R44, R38, R20 ;  /* 0x000000262c14723c */ /* 0x000fe20000041814 */
[----:B------:R-:W1:Y:S01]  /*be00*/  LDSM.16.MT88.4 R44, [R212+0x4800] ;  /* 0x00480000d42c783b */ /* 0x000e620000004200 */
[----:B------:R-:W-:Y:S02]  /*be10*/  FADD.FTZ R114, R120, R114 ;  /* 0x0000007278727221 */ /* 0x000fe40000010000 */
[----:B------:R3:W4:Y:S01]  /*be20*/  MUFU.EX2 R133, R36 ;  /* 0x0000002400857308 */ /* 0x0007220000000800 */
[----:B------:R-:W-:-:S02]  /*be30*/  FADD.FTZ R112, R101, R112 ;  /* 0x0000007065707221 */ /* 0x000fc40000010000 */
[----:B------:R-:W-:Y:S01]  /*be40*/  FADD.FTZ R110, R74, R110 ;  /* 0x0000006e4a6e7221 */ /* 0x000fe20000010000 */
[C---:B------:R-:W-:Y:S01]  /*be50*/  HMMA.16816.F32.BF16 R28, R52.reuse, R34, R28 ;  /* 0x00000022341c723c */ /* 0x040fe2000004181c */
[----:B------:R-:W-:Y:S01]  /*be60*/  FADD.FTZ R108, R2, R108 ;  /* 0x0000006c026c7221 */ /* 0x000fe20000010000 */
[----:B------:R-:W-:Y:S01]  /*be70*/  MOV R2, R104 ;  /* 0x0000006800027202 */ /* 0x000fe20000000f00 */
[----:B------:R-:W-:Y:S01]  /*be80*/  FADD.FTZ R114, R121, R114 ;  /* 0x0000007279727221 */ /* 0x000fe20000010000 */
[----:B------:R-:W-:Y:S01]  /*be90*/  MUFU.EX2 R246, R246 ;  /* 0x000000f600f67308 */ /* 0x000fe20000000800 */
[----:B------:R-:W-:Y:S02]  /*bea0*/  FADD.FTZ R112, R100, R112 ;  /* 0x0000007064707221 */ /* 0x000fe40000010000 */
[----:B------:R-:W-:Y:S01]  /*beb0*/  F2FP.BF16.PACK_AB R34, R172, R165 ;  /* 0x000000a5ac22723e */ /* 0x000fe200000010ff */
[----:B------:R-:W-:Y:S01]  /*bec0*/  HMMA.16816.F32.BF16 R4, R52, R38, R4 ;  /* 0x000000263404723c */ /* 0x000fe20000041804 */
[----:B--2---:R-:W-:Y:S01]  /*bed0*/  F2FP.BF16.PACK_AB R35, R245, R203 ;  /* 0x000000cbf523723e */ /* 0x004fe200000010ff */
[----:B------:R-:W-:-:S02]  /*bee0*/  FADD.FTZ R110, R73, R110 ;  /* 0x0000006e496e7221 */ /* 0x000fc40000010000 */
[----:B---3--:R-:W-:Y:S01]  /*bef0*/  FFMA.FTZ R36, R154, c[0x0][0x23c], -R251 ;  /* 0x00008f009a247a23 */ /* 0x008fe200000108fb */
[----:B------:R-:W-:Y:S01]  /*bf00*/  MUFU.EX2 R200, R200 ;  /* 0x000000c800c87308 */ /* 0x000fe20000000800 */
[----:B------:R-:W-:Y:S01]  /*bf10*/  FADD.FTZ R108, R3, R108 ;  /* 0x0000006c036c7221 */ /* 0x000fe20000010000 */
[----:B------:R-:W-:Y:S01]  /*bf20*/  F2FP.BF16.PACK_AB R52, R98, R99 ;  /* 0x000000636234723e */ /* 0x000fe200000010ff */
[C---:B------:R-:W-:Y:S01]  /*bf30*/  HMMA.16816.F32.BF16 R16, R32.reuse, R48, R16 ;  /* 0x000000302010723c */ /* 0x040fe20000041810 */
[----:B------:R-:W-:Y:S01]  /*bf40*/  F2FP.BF16.PACK_AB R53, R71, R72 ;  /* 0x000000484735723e */ /* 0x000fe200000010ff */
[----:B------:R-:W-:Y:S01]  /*bf50*/  FADD.FTZ R114, R127, R114 ;  /* 0x000000727f727221 */ /* 0x000fe20000010000 */
[----:B------:R-:W-:Y:S01]  /*bf60*/  F2FP.BF16.PACK_AB R54, R96, R97 ;  /* 0x000000616036723e */ /* 0x000fe200000010ff */
[----:B------:R-:W-:Y:S01]  /*bf70*/  FADD.FTZ R112, R99, R112 ;  /* 0x0000007063707221 */ /* 0x000fe20000010000 */
[----:B------:R2:W3:Y:S01]  /*bf80*/  MUFU.EX2 R134, R36 ;  /* 0x0000002400867308 */ /* 0x0004e20000000800 */
[----:B------:R-:W-:Y:S01]  /*bf90*/  F2FP.BF16.PACK_AB R55, R69, R70 ;  /* 0x000000464537723e */ /* 0x000fe200000010ff */
[----:B------:R-:W-:Y:S01]  /*bfa0*/  FADD.FTZ R110, R72, R110 ;  /* 0x0000006e486e7221 */ /* 0x000fe20000010000 */
[----:B------:R-:W-:Y:S01]  /*bfb0*/  HMMA.16816.F32.BF16 R20, R32, R50, R20 ;  /* 0x000000322014723c */ /* 0x000fe20000041814 */
[----:B------:R-:W-:Y:S01]  /*bfc0*/  FADD.FTZ R108, R130, R108 ;  /* 0x0000006c826c7221 */ /* 0x000fe20000010000 */
[----:B----4-:R-:W-:Y:S01]  /*bfd0*/  MOV R239, R133 ;  /* 0x0000008500ef7202 */ /* 0x010fe20000000f00 */
[----:B------:R-:W-:Y:S01]  /*bfe0*/  FADD.FTZ R114, R193, R114 ;  /* 0x00000072c1727221 */ /* 0x000fe20000010000 */
[----:B------:R-:W-:Y:S01]  /*bff0*/  MOV R3, R105 ;  /* 0x0000006900037202 */ /* 0x000fe20000000f00 */
[----:B------:R-:W4:Y:S01]  /*c000*/  MUFU.EX2 R194, R194 ;  /* 0x000000c200c27308 */ /* 0x000f220000000800 */
[----:B------:R-:W-:-:S02]  /*c010*/  FADD.FTZ R112, R98, R112 ;  /* 0x0000007062707221 */ /* 0x000fc40000010000 */
[----:B------:R-:W-:Y:S01]  /*c020*/  HMMA.16816.F32.BF16 R40, R52, R48, R40 ;  /* 0x000000303428723c */ /* 0x000fe20000041828 */
[----:B------:R-:W-:Y:S02]  /*c030*/  FADD.FTZ R110, R71, R110 ;  /* 0x0000006e476e7221 */ /* 0x000fe40000010000 */
[----:B------:R-:W-:Y:S01]  /*c040*/  FADD.FTZ R108, R131, R108 ;  /* 0x0000006c836c7221 */ /* 0x000fe20000010000 */
[----:B--2---:R-:W-:Y:S01]  /*c050*/  LDSM.16.MT88.4 R36, [R211+0x4c00] ;  /* 0x004c0000d324783b */ /* 0x004fe20000004200 */
[----:B------:R-:W-:Y:S01]  /*c060*/  MUFU.EX2 R202, R202 ;  /* 0x000000ca00ca7308 */ /* 0x000fe20000000800 */
[----:B------:R-:W-:Y:S02]  /*c070*/  FADD.FTZ R114, R192, R114 ;  /* 0x00000072c0727221 */ /* 0x000fe40000010000 */
[----:B-1----:R-:W-:Y:S01]  /*c080*/  HMMA.16816.F32.BF16 R8, R32, R44, R8 ;  /* 0x0000002c2008723c */ /* 0x002fe20000041808 */
[----:B------:R-:W-:Y:S01]  /*c090*/  FADD.FTZ R112, R97, R112 ;  /* 0x0000007061707221 */ /* 0x000fe20000010000 */
[----:B---3--:R-:W-:Y:S01]  /*c0a0*/  MOV R244, R134 ;  /* 0x0000008600f47202 */ /* 0x008fe20000000f00 */
[----:B------:R-:W-:-:S02]  /*c0b0*/  FADD.FTZ R110, R70, R110 ;  /* 0x0000006e466e7221 */ /* 0x000fc40000010000 */
[----:B------:R-:W-:Y:S01]  /*c0c0*/  FADD.FTZ R108, R165, R108 ;  /* 0x0000006ca56c7221 */ /* 0x000fe20000010000 */
[----:B------:R-:W1:Y:S01]  /*c0d0*/  MUFU.EX2 R196, R196 ;  /* 0x000000c400c47308 */ /* 0x000e620000000800 */
[----:B------:R-:W-:Y:S01]  /*c0e0*/  FADD.FTZ R114, R203, R114 ;  /* 0x00000072cb727221 */ /* 0x000fe20000010000 */
[----:B------:R-:W-:Y:S01]  /*c0f0*/  HMMA.16816.F32.BF16 R12, R32, R46, R12 ;  /* 0x0000002e200c723c */ /* 0x000fe2000004180c */
[----:B------:R-:W2:Y:S01]  /*c100*/  LDSM.16.MT88.4 R32, [R212+0x4c00] ;  /* 0x004c0000d420783b */ /* 0x000ea20000004200 */
[--C-:B------:R-:W-:Y:S02]  /*c110*/  FFMA.FTZ R171, R171, c[0x0][0x23c], -R251.reuse ;  /* 0x00008f00abab7a23 */ /* 0x100fe400000108fb */
[--C-:B------:R-:W-:Y:S02]  /*c120*/  FFMA.FTZ R184, R184, c[0x0][0x23c], -R251.reuse ;  /* 0x00008f00b8b87a23 */ /* 0x100fe400000108fb */
[----:B------:R-:W-:Y:S01]  /*c130*/  MUFU.EX2 R198, R198 ;  /* 0x000000c600c67308 */ /* 0x000fe20000000800 */
[--C-:B------:R-:W-:Y:S01]  /*c140*/  FFMA.FTZ R179, R179, c[0x0][0x23c], -R251.reuse ;  /* 0x00008f00b3b37a23 */ /* 0x100fe200000108fb */
[----:B------:R-:W-:Y:S01]  /*c150*/  HMMA.16816.F32.BF16 R24, R52, R44, R24 ;  /* 0x0000002c3418723c */ /* 0x000fe20000041818 */
[----:B------:R-:W-:-:S02]  /*c160*/  FFMA.FTZ R187, R187, c[0x0][0x23c], -R251 ;  /* 0x00008f00bbbb7a23 */ /* 0x000fc400000108fb */
[--C-:B------:R-:W-:Y:S02]  /*c170*/  FFMA.FTZ R167, R167, c[0x0][0x23c], -R243.reuse ;  /* 0x00008f00a7a77a23 */ /* 0x100fe400000108f3 */
[----:B------:R-:W-:Y:S01]  /*c180*/  FFMA.FTZ R166, R166, c[0x0][0x23c], -R243 ;  /* 0x00008f00a6a67a23 */ /* 0x000fe200000108f3 */
[----:B------:R-:W-:Y:S01]  /*c190*/  MUFU.EX2 R197, R197 ;  /* 0x000000c500c57308 */ /* 0x000fe20000000800 */
[----:B------:R-:W-:Y:S01]  /*c1a0*/  FFMA.FTZ R44, R153, c[0x0][0x23c], -R157 ;  /* 0x00008f00992c7a23 */ /* 0x000fe2000001089d */
[C---:B------:R-:W-:Y:S01]  /*c1b0*/  HMMA.16816.F32.BF16 R28, R52.reuse, R46, R28 ;  /* 0x0000002e341c723c */ /* 0x040fe2000004181c */
[----:B----4-:R-:W-:Y:S01]  /*c1c0*/  F2FP.BF16.PACK_AB R45, R194, R200 ;  /* 0x000000c8c22d723e */ /* 0x010fe200000010ff */
[--C-:B------:R-:W-:Y:S02]  /*c1d0*/  FFMA.FTZ R169, R169, c[0x0][0x23c], -R243.reuse ;  /* 0x00008f00a9a97a23 */ /* 0x100fe400000108f3 */
[----:B------:R-:W-:Y:S02]  /*c1e0*/  FFMA.FTZ R174, R174, c[0x0][0x23c], -R243 ;  /* 0x00008f00aeae7a23 */ /* 0x000fe400000108f3 */
[----:B------:R3:W-:Y:S01]  /*c1f0*/  MUFU.EX2 R135, R44 ;  /* 0x0000002c00877308 */ /* 0x0007e20000000800 */
[----:B------:R-:W-:Y:S01]  /*c200*/  F2FP.BF16.PACK_AB R46, R134, R133 ;  /* 0x00000085862e723e */ /* 0x000fe200000010ff */
[----:B------:R-:W-:Y:S01]  /*c210*/  HMMA.16816.F32.BF16 R4, R52, R50, R4 ;  /* 0x000000323404723c */ /* 0x000fe20000041804 */
[----:B-1----:R-:W-:Y:S01]  /*c220*/  F2FP.BF16.PACK_AB R47, R196, R202 ;  /* 0x000000cac42f723e */ /* 0x002fe200000010ff */
[----:B------:R-:W1:Y:S01]  /*c230*/  LDSM.16.MT88.4 R48, [R211+0x5000] ;  /* 0x00500000d330783b */ /* 0x000e620000004200 */
[----:B------:R-:W-:-:S02]  /*c240*/  FADD.FTZ R112, R96, R112 ;  /* 0x0000007060707221 */ /* 0x000fc40000010000 */
[----:B------:R-:W-:Y:S01]  /*c250*/  FADD.FTZ R110, R69, R110 ;  /* 0x0000006e456e7221 */ /* 0x000fe20000010000 */
[----:B------:R-:W-:Y:S01]  /*c260*/  MUFU.EX2 R240, R240 ;  /* 0x000000f000f07308 */ /* 0x000fe20000000800 */
[----:B------:R-:W-:Y:S01]  /*c270*/  F2FP.BF16.PACK_AB R52, R94, R95 ;  /* 0x0000005f5e34723e */ /* 0x000fe200000010ff */
[----:B------:R-:W-:Y:S01]  /*c280*/  FADD.FTZ R108, R172, R108 ;  /* 0x0000006cac6c7221 */ /* 0x000fe20000010000 */
[----:B------:R-:W-:Y:S01]  /*c290*/  F2FP.BF16.PACK_AB R53, R67, R68 ;  /* 0x000000444335723e */ /* 0x000fe200000010ff */
[----:B------:R-:W-:Y:S01]  /*c2a0*/  FADD.FTZ R114, R245, R114 ;  /* 0x00000072f5727221 */ /* 0x000fe20000010000 */
[----:B------:R-:W-:Y:S01]  /*c2b0*/  F2FP.BF16.PACK_AB R54, R92, R93 ;  /* 0x0000005d5c36723e */ /* 0x000fe200000010ff */
[----:B------:R-:W-:Y:S01]  /*c2c0*/  FADD.FTZ R112, R95, R112 ;  /* 0x000000705f707221 */ /* 0x000fe20000010000 */
[----:B------:R-:W-:Y:S01]  /*c2d0*/  F2FP.BF16.PACK_AB R55, R65, R66 ;  /* 0x000000424137723e */ /* 0x000fe200000010ff */
[----:B------:R-:W-:Y:S01]  /*c2e0*/  MUFU.EX2 R235, R235 ;  /* 0x000000eb00eb7308 */ /* 0x000fe20000000800 */
[----:B---3--:R-:W-:Y:S01]  /*c2f0*/  F2FP.BF16.PACK_AB R44, R246, R249 ;  /* 0x000000f9f62c723e */ /* 0x008fe200000010ff */
[----:B------:R-:W-:-:S02]  /*c300*/  FADD.FTZ R110, R68, R110 ;  /* 0x0000006e446e7221 */ /* 0x000fc40000010000 */
[----:B------:R-:W-:Y:S02]  /*c310*/  FADD.FTZ R108, R249, R108 ;  /* 0x0000006cf96c7221 */ /* 0x000fe40000010000 */
[-C--:B--2---:R-:W-:Y:S01]  /*c320*/  HMMA.16816.F32.BF16 R24, R52, R32.reuse, R24 ;  /* 0x000000203418723c */ /* 0x084fe20000041818 */
[----:B------:R-:W-:Y:S01]  /*c330*/  FADD.FTZ R114, R200, R114 ;  /* 0x00000072c8727221 */ /* 0x000fe20000010000 */
[----:B------:R-:W-:Y:S01]  /*c340*/  MUFU.EX2 R191, R191 ;  /* 0x000000bf00bf7308 */ /* 0x000fe20000000800 */
[----:B------:R-:W-:Y:S02]  /*c350*/  FFMA.FTZ R252, R252, c[0x0][0x23c], -R157 ;  /* 0x00008f00fcfc7a23 */ /* 0x000fe4000001089d */
[----:B------:R-:W-:Y:S02]  /*c360*/  FADD.FTZ R112, R94, R112 ;  /* 0x000000705e707221 */ /* 0x000fe40000010000 */
[----:B------:R-:W-:Y:S01]  /*c370*/  FADD.FTZ R110, R67, R110 ;  /* 0x0000006e436e7221 */ /* 0x000fe20000010000 */
[----:B------:R-:W-:Y:S01]  /*c380*/  HMMA.16816.F32.BF16 R8, R44, R32, R8 ;  /* 0x000000202c08723c */ /* 0x000fe20000041808 */
[----:B------:R-:W-:Y:S01]  /*c390*/  FADD.FTZ R108, R246, R108 ;  /* 0x0000006cf66c7221 */ /* 0x000fe20000010000 */
[----:B------:R-:W2:Y:S01]  /*c3a0*/  MUFU.EX2 R186, R186 ;  /* 0x000000ba00ba7308 */ /* 0x000ea20000000800 */
[----:B------:R-:W-:-:S02]  /*c3b0*/  FADD.FTZ R114, R194, R114 ;  /* 0x00000072c2727221 */ /* 0x000fc40000010000 */
[--C-:B------:R-:W-:Y:S02]  /*c3c0*/  FFMA.FTZ R250, R250, c[0x0][0x23c], -R157.reuse ;  /* 0x00008f00fafa7a23 */ /* 0x100fe4000001089d */
[----:B------:R-:W-:Y:S01]  /*c3d0*/  FFMA.FTZ R32, R159, c[0x0][0x23c], -R157 ;  /* 0x00008f009f207a23 */ /* 0x000fe2000001089d */
[C---:B------:R-:W-:Y:S01]  /*c3e0*/  HMMA.16816.F32.BF16 R12, R44.reuse, R34, R12 ;  /* 0x000000222c0c723c */ /* 0x040fe2000004180c */
[--C-:B------:R-:W-:Y:S01]  /*c3f0*/  FFMA.FTZ R190, R190, c[0x0][0x23c], -R251.reuse ;  /* 0x00008f00bebe7a23 */ /* 0x100fe200000108fb */
[----:B------:R-:W-:Y:S01]  /*c400*/  MUFU.EX2 R178, R178 ;  /* 0x000000b200b27308 */ /* 0x000fe20000000800 */
[--C-:B------:R-:W-:Y:S02]  /*c410*/  FFMA.FTZ R199, R199, c[0x0][0x23c], -R251.reuse ;  /* 0x00008f00c7c77a23 */ /* 0x100fe400000108fb */
[--C-:B------:R-:W-:Y:S02]  /*c420*/  FFMA.FTZ R247, R247, c[0x0][0x23c], -R251.reuse ;  /* 0x00008f00f7f77a23 */ /* 0x100fe400000108fb */
[----:B------:R-:W-:Y:S01]  /*c430*/  FFMA.FTZ R248, R248, c[0x0][0x23c], -R251 ;  /* 0x00008f00f8f87a23 */ /* 0x000fe200000108fb */
[----:B------:R-:W-:Y:S01]  /*c440*/  HMMA.16816.F32.BF16 R16, R44, R36, R16 ;  /* 0x000000242c10723c */ /* 0x000fe20000041810 */
[----:B------:R-:W-:Y:S01]  /*c450*/  FADD.FTZ R112, R93, R112 ;  /* 0x000000705d707221 */ /* 0x000fe20000010000 */
[----:B------:R-:W3:Y:S01]  /*c460*/  MUFU.EX2 R175, R175 ;  /* 0x000000af00af7308 */ /* 0x000ee20000000800 */
[----:B--2---:R-:W-:Y:S01]  /*c470*/  F2FP.BF16.PACK_AB R33, R186, R191 ;  /* 0x000000bfba21723e */ /* 0x004fe200000010ff */
[----:B------:R-:W-:-:S02]  /*c480*/  FADD.FTZ R110, R66, R110 ;  /* 0x0000006e426e7221 */ /* 0x000fc40000010000 */
[----:B------:R-:W-:Y:S02]  /*c490*/  FADD.FTZ R108, R239, R108 ;  /* 0x0000006cef6c7221 */ /* 0x000fe40000010000 */
[----:B------:R-:W-:Y:S01]  /*c4a0*/  HMMA.16816.F32.BF16 R20, R44, R38, R20 ;  /* 0x000000262c14723c */ /* 0x000fe20000041814 */
[----:B------:R-:W2:Y:S01]  /*c4b0*/  LDSM.16.MT88.4 R44, [R212+0x5000] ;  /* 0x00500000d42c783b */ /* 0x000ea20000004200 */
[----:B------:R4:W5:Y:S01]  /*c4c0*/  MUFU.EX2 R132, R32 ;  /* 0x0000002000847308 */ /* 0x0009620000000800 */
[----:B------:R-:W-:Y:S02]  /*c4d0*/  FADD.FTZ R114, R202, R114 ;  /* 0x00000072ca727221 */ /* 0x000fe40000010000 */
[----:B------:R-:W-:Y:S02]  /*c4e0*/  FADD.FTZ R112, R92, R112 ;  /* 0x000000705c707221 */ /* 0x000fe40000010000 */
[----:B------:R-:W-:Y:S01]  /*c4f0*/  FADD.FTZ R110, R65, R110 ;  /* 0x0000006e416e7221 */ /* 0x000fe20000010000 */
[----:B------:R-:W-:Y:S01]  /*c500*/  HMMA.16816.F32.BF16 R28, R52, R34, R28 ;  /* 0x00000022341c723c */ /* 0x000fe2000004181c */
[----:B------:R-:W-:Y:S01]  /*c510*/  FADD.FTZ R108, R244, R108 ;  /* 0x0000006cf46c7221 */ /* 0x000fe20000010000 */
[----:B------:R-:W1:Y:S01]  /*c520*/  MUFU.EX2 R90, R90 ;  /* 0x0000005a005a7308 */ /* 0x000e620000000800 */
[----:B------:R-:W-:-:S02]  /*c530*/  FADD.FTZ R114, R196, R114 ;  /* 0x00000072c4727221 */ /* 0x000fc40000010000 */
[--C-:B------:R-:W-:Y:S02]  /*c540*/  FFMA.FTZ R234, R234, c[0x0][0x23c], -R243.reuse ;  /* 0x00008f00eaea7a23 */ /* 0x100fe400000108f3 */
[----:B------:R-:W-:Y:S01]  /*c550*/  F2FP.BF16.PACK_AB R34, R235, R240 ;  /* 0x000000f0eb22723e */ /* 0x000fe200000010ff */
[C---:B------:R-:W-:Y:S01]  /*c560*/  HMMA.16816.F32.BF16 R40, R52.reuse, R36, R40 ;  /* 0x000000243428723c */ /* 0x040fe20000041828 */
[----:B---3--:R-:W-:Y:S01]  /*c570*/  F2FP.BF16.PACK_AB R35, R175, R178 ;  /* 0x000000b2af23723e */ /* 0x008fe200000010ff */
[----:B------:R-:W-:Y:S01]  /*c580*/  MUFU.EX2 R89, R89 ;  /* 0x0000005900597308 */ /* 0x000fe20000000800 */
[----:B----4-:R-:W-:Y:S01]  /*c590*/  F2FP.BF16.PACK_AB R32, R197, R198 ;  /* 0x000000c6c520723e */ /* 0x010fe200000010ff */
[--C-:B------:R-:W-:Y:S01]  /*c5a0*/  FFMA.FTZ R241, R241, c[0x0][0x23c], -R243.reuse ;  /* 0x00008f00f1f17a23 */ /* 0x100fe200000108f3 */
[----:B-----5:R-:W-:Y:S01]  /*c5b0*/  MOV R251, R132 ;  /* 0x0000008400fb7202 */ /* 0x020fe20000000f00 */
[--C-:B------:R-:W-:Y:S02]  /*c5c0*/  FFMA.FTZ R132, R177, c[0x0][0x23c], -R243.reuse ;  /* 0x00008f00b1847a23 */ /* 0x100fe400000108f3 */
[----:B------:R-:W-:Y:S01]  /*c5d0*/  HMMA.16816.F32.BF16 R4, R52, R38, R4 ;  /* 0x000000263404723c */ /* 0x000fe20000041804 */
[----:B------:R-:W-:Y:S01]  /*c5e0*/  LDSM.16.MT88.4 R36, [R211+0x5400] ;  /* 0x00540000d324783b */ /* 0x000fe20000004200 */
[----:B------:R-:W3:Y:S01]  /*c5f0*/  MUFU.EX2 R88, R88 ;  /* 0x0000005800587308 */ /* 0x000ee20000000800 */
[----:B------:R-:W-:Y:S01]  /*c600*/  FFMA.FTZ R242, R242, c[0x0][0x23c], -R243 ;  /* 0x00008f00f2f27a23 */ /* 0x000fe200000108f3 */
[----:B------:R-:W-:Y:S01]  /*c610*/  MOV R243, R135 ;  /* 0x0000008700f37202 */ /* 0x000fe20000000f00 */
[----:B------:R-:W-:-:S02]  /*c620*/  FADD.FTZ R112, R91, R112 ;  /* 0x000000705b707221 */ /* 0x000fc40000010000 */
[----:B-1----:R-:W-:Y:S01]  /*c630*/  F2FP.BF16.PACK_AB R52, R90, R91 ;  /* 0x0000005b5a34723e */ /* 0x002fe200000010ff */
[C---:B------:R-:W-:Y:S01]  /*c640*/  HMMA.16816.F32.BF16 R16, R32.reuse, R48, R16 ;  /* 0x000000302010723c */ /* 0x040fe20000041810 */
[----:B------:R-:W-:Y:S01]  /*c650*/  FADD.FTZ R108, R198, R108 ;  /* 0x0000006cc66c7221 */ /* 0x000fe20000010000 */
[----:B------:R-:W1:Y:S01]  /*c660*/  MUFU.EX2 R64, R64 ;  /* 0x0000004000407308 */ /* 0x000e620000000800 */
[----:B------:R-:W-:Y:S02]  /*c670*/  FADD.FTZ R114, R191, R114 ;  /* 0x00000072bf727221 */ /* 0x000fe40000010000 */
[----:B------:R-:W-:Y:S02]  /*c680*/  FADD.FTZ R112, R90, R112 ;  /* 0x000000705a707221 */ /* 0x000fe40000010000 */
[----:B------:R-:W-:Y:S01]  /*c690*/  FADD.FTZ R108, R197, R108 ;  /* 0x0000006cc56c7221 */ /* 0x000fe20000010000 */
[----:B------:R-:W-:Y:S01]  /*c6a0*/  HMMA.16816.F32.BF16 R20, R32, R50, R20 ;  /* 0x000000322014723c */ /* 0x000fe20000041814 */
[----:B------:R-:W-:Y:S01]  /*c6b0*/  FADD.FTZ R114, R186, R114 ;  /* 0x00000072ba727221 */ /* 0x000fe20000010000 */
[----:B------:R-:W4:Y:S01]  /*c6c0*/  MUFU.EX2 R63, R63 ;  /* 0x0000003f003f7308 */ /* 0x000f220000000800 */
[----:B---3--:R-:W-:Y:S01]  /*c6d0*/  F2FP.BF16.PACK_AB R54, R88, R89 ;  /* 0x000000595836723e */ /* 0x008fe200000010ff */
[----:B------:R-:W-:-:S02]  /*c6e0*/  FADD.FTZ R112, R89, R112 ;  /* 0x0000007059707221 */ /* 0x000fc40000010000 */
[----:B------:R-:W-:Y:S02]  /*c6f0*/  FADD.FTZ R108, R240, R108 ;  /* 0x0000006cf06c7221 */ /* 0x000fe40000010000 */
[C---:B--2---:R-:W-:Y:S01]  /*c700*/  HMMA.16816.F32.BF16 R8, R32.reuse, R44, R8 ;  /* 0x0000002c2008723c */ /* 0x044fe20000041808 */
[----:B------:R-:W-:Y:S01]  /*c710*/  FADD.FTZ R114, R178, R114 ;  /* 0x00000072b2727221 */ /* 0x000fe20000010000 */
[----:B------:R-:W2:Y:S01]  /*c720*/  MUFU.EX2 R62, R62 ;  /* 0x0000003e003e7308 */ /* 0x000ea20000000800 */
[----:B-1----:R-:W-:Y:S02]  /*c730*/  FADD.FTZ R110, R64, R110 ;  /* 0x0000006e406e7221 */ /* 0x002fe40000010000 */
[--C-:B------:R-:W-:Y:S02]  /*c740*/  FFMA.FTZ R189, R189, c[0x0][0x23c], -R157.reuse ;  /* 0x00008f00bdbd7a23 */ /* 0x100fe4000001089d */
[----:B------:R-:W-:Y:S01]  /*c750*/  FFMA.FTZ R201, R201, c[0x0][0x23c], -R157 ;  /* 0x00008f00c9c97a23 */ /* 0x000fe2000001089d */
[----:B------:R-:W-:Y:S01]  /*c760*/  HMMA.16816.F32.BF16 R12, R32, R46, R12 ;  /* 0x0000002e200c723c */ /* 0x000fe2000004180c */
[----:B------:R-:W1:Y:S01]  /*c770*/  LDSM.16.MT88.4 R32, [R212+0x5400] ;  /* 0x00540000d420783b */ /* 0x000e620000004200 */
[----:B------:R-:W3:Y:S01]  /*c780*/  MUFU.EX2 R61, R61 ;  /* 0x0000003d003d7308 */ /* 0x000ee20000000800 */
[C---:B----4-:R-:W-:Y:S01]  /*c790*/  F2FP.BF16.PACK_AB R53, R63.reuse, R64 ;  /* 0x000000403f35723e */ /* 0x050fe200000010ff */
[----:B------:R-:W-:-:S02]  /*c7a0*/  FADD.FTZ R110, R63, R110 ;  /* 0x0000006e3f6e7221 */ /* 0x000fc40000010000 */
[----:B------:R-:W-:Y:S02]  /*c7b0*/  FADD.FTZ R112, R88, R112 ;  /* 0x0000007058707221 */ /* 0x000fe40000010000 */
[----:B------:R-:W-:Y:S02]  /*c7c0*/  FADD.FTZ R108, R235, R108 ;  /* 0x0000006ceb6c7221 */ /* 0x000fe40000010000 */
[----:B------:R-:W4:Y:S01]  /*c7d0*/  MUFU.EX2 R188, R188 ;  /* 0x000000bc00bc7308 */ /* 0x000f220000000800 */
[----:B--2---:R-:W-:Y:S02]  /*c7e0*/  FADD.FTZ R110, R62, R110 ;  /* 0x0000006e3e6e7221 */ /* 0x004fe40000010000 */
[----:B------:R-:W-:Y:S02]  /*c7f0*/  FADD.FTZ R114, R175, R114 ;  /* 0x00000072af727221 */ /* 0x000fe40000010000 */
[--C-:B------:R-:W-:Y:S02]  /*c800*/  FFMA.FTZ R142, R158, c[0x0][0x23c], -R157.reuse ;  /* 0x00008f009e8e7a23 */ /* 0x100fe4000001089d */
[----:B------:R-:W-:Y:S01]  /*c810*/  FFMA.FTZ R141, R156, c[0x0][0x23c], -R157 ;  /* 0x00008f009c8d7a23 */ /* 0x000fe2000001089d */
[----:B------:R-:W2:Y:S01]  /*c820*/  MUFU.EX2 R176, R176 ;  /* 0x000000b000b07308 */ /* 0x000ea20000000800 */
[C---:B---3--:R-:W-:Y:S01]  /*c830*/  F2FP.BF16.PACK_AB R55, R61.reuse, R62 ;  /* 0x0000003e3d37723e */ /* 0x048fe200000010ff */
[----:B------:R-:W-:-:S06]  /*c840*/  FADD.FTZ R110, R61, R110 ;  /* 0x0000006e3d6e7221 */ /* 0x000fcc0000010000 */
[----:B------:R-:W3:Y:S01]  /*c850*/  MUFU.EX2 R185, R185 ;  /* 0x000000b900b97308 */ /* 0x000ee20000000800 */
[----:B------:R-:W-:Y:S01]  /*c860*/  HMMA.16816.F32.BF16 R40, R52, R48, R40 ;  /* 0x000000303428723c */ /* 0x000fe20000041828 */
[----:B----4-:R-:W-:-:S06]  /*c870*/  FADD.FTZ R108, R188, R108 ;  /* 0x0000006cbc6c7221 */ /* 0x010fcc0000010000 */
[----:B------:R-:W4:Y:S01]  /*c880*/  MUFU.EX2 R195, R195 ;  /* 0x000000c300c37308 */ /* 0x000f220000000800 */
[----:B------:R-:W-:Y:S01]  /*c890*/  HMMA.16816.F32.BF16 R4, R52, R50, R4 ;  /* 0x000000323404723c */ /* 0x000fe20000041804 */
[C---:B--2---:R-:W-:Y:S01]  /*c8a0*/  F2FP.BF16.PACK_AB R48, R176.reuse, R188 ;  /* 0x000000bcb030723e */ /* 0x044fe200000010ff */
[----:B------:R-:W-:-:S05]  /*c8b0*/  FADD.FTZ R108, R176, R108 ;  /* 0x0000006cb06c7221 */ /* 0x000fca0000010000 */
[----:B------:R-:W2:Y:S01]  /*c8c0*/  MUFU.EX2 R173, R173 ;  /* 0x000000ad00ad7308 */ /* 0x000ea20000000800 */
[----:B------:R-:W-:Y:S01]  /*c8d0*/  HMMA.16816.F32.BF16 R24, R52, R44, R24 ;  /* 0x0000002c3418723c */ /* 0x000fe20000041818 */
[----:B---3--:R-:W-:-:S06]  /*c8e0*/  FADD.FTZ R108, R185, R108 ;  /* 0x0000006cb96c7221 */ /* 0x008fcc0000010000 */
[----:B------:R-:W3:Y:S01]  /*c8f0*/  MUFU.EX2 R164, R164 ;  /* 0x000000a400a47308 */ /* 0x000ee20000000800 */
[C---:B----4-:R-:W-:Y:S01]  /*c900*/  F2FP.BF16.PACK_AB R50, R195.reuse, R185 ;  /* 0x000000b9c332723e */ /* 0x050fe200000010ff */
[----:B------:R-:W-:Y:S01]  /*c910*/  HMMA.16816.F32.BF16 R28, R52, R46, R28 ;  /* 0x0000002e341c723c */ /* 0x000fe2000004181c */
[----:B------:R-:W4:Y:S01]  /*c920*/  LDSM.16.MT88.4 R44, [R212+0x5800] ;  /* 0x00580000d42c783b */ /* 0x000f220000004200 */
[----:B------:R-:W-:-:S04]  /*c930*/  FADD.FTZ R108, R195, R108 ;  /* 0x0000006cc36c7221 */ /* 0x000fc80000010000 */
[----:B------:R-:W5:Y:S01]  /*c940*/  MUFU.EX2 R168, R168 ;  /* 0x000000a800a87308 */ /* 0x000f620000000800 */
[----:B--2---:R-:W-:-:S07]  /*c950*/  FADD.FTZ R114, R173, R114 ;  /* 0x00000072ad727221 */ /* 0x004fce0000010000 */
[----:B------:R-:W2:Y:S01]  /*c960*/  MUFU.EX2 R170, R170 ;  /* 0x000000aa00aa7308 */ /* 0x000ea20000000800 */
[C---:B---3--:R-:W-:Y:S01]  /*c970*/  F2FP.BF16.PACK_AB R49, R164.reuse, R173 ;  /* 0x000000ada431723e */ /* 0x048fe200000010ff */
[----:B------:R-:W-:-:S06]  /*c980*/  FADD.FTZ R114, R164, R114 ;  /* 0x00000072a4727221 */ /* 0x000fcc0000010000 */
[----:B------:R-:W3:Y:S01]  /*c990*/  MUFU.EX2 R87, R87 ;  /* 0x0000005700577308 */ /* 0x000ee20000000800 */
[----:B-----5:R-:W-:Y:S01]  /*c9a0*/  FADD.FTZ R114, R168, R114 ;  /* 0x00000072a8727221 */ /* 0x020fe20000010000 */
[----:B--2---:R-:W-:-:S06]  /*c9b0*/  F2FP.BF16.PACK_AB R51, R170, R168 ;  /* 0x000000a8aa33723e */ /* 0x004fcc00000010ff */
[----:B------:R-:W2:Y:S01]  /*c9c0*/  MUFU.EX2 R86, R86 ;  /* 0x0000005600567308 */ /* 0x000ea20000000800 */
[----:B------:R-:W-:Y:S01]  /*c9d0*/  FADD.FTZ R114, R170, R114 ;  /* 0x00000072aa727221 */ /* 0x000fe20000010000 */
[----:B-1----:R-:W-:Y:S01]  /*c9e0*/  HMMA.16816.F32.BF16 R8, R48, R32, R8 ;  /* 0x000000203008723c */ /* 0x002fe20000041808 */
[----:B---3--:R-:W-:-:S05]  /*c9f0*/  FADD.FTZ R112, R87, R112 ;  /* 0x0000007057707221 */ /* 0x008fca0000010000 */
[----:B------:R-:W1:Y:S02]  /*ca00*/  MUFU.EX2 R85, R85 ;  /* 0x0000005500557308 */ /* 0x000e640000000800 */
[C---:B------:R-:W-:Y:S06]  /*ca10*/  HMMA.16816.F32.BF16 R12, R48.reuse, R34, R12 ;  /* 0x00000022300c723c */ /* 0x040fec000004180c */
[----:B------:R-:W3:Y:S01]  /*ca20*/  MUFU.EX2 R84, R84 ;  /* 0x0000005400547308 */ /* 0x000ee20000000800 */
[C---:B--2---:R-:W-:Y:S01]  /*ca30*/  F2FP.BF16.PACK_AB R52, R86.reuse, R87 ;  /* 0x000000575634723e */ /* 0x044fe200000010ff */
[----:B------:R-:W-:Y:S01]  /*ca40*/  FADD.FTZ R112, R86, R112 ;  /* 0x0000007056707221 */ /* 0x000fe20000010000 */
[----:B------:R-:W-:Y:S05]  /*ca50*/  HMMA.16816.F32.BF16 R16, R48, R36, R16 ;  /* 0x000000243010723c */ /* 0x000fea0000041810 */
[----:B------:R-:W2:Y:S01]  /*ca60*/  MUFU.EX2 R60, R60 ;  /* 0x0000003c003c7308 */ /* 0x000ea20000000800 */
[----:B-1----:R-:W-:-:S02]  /*ca70*/  FADD.FTZ R112, R85, R112 ;  /* 0x0000007055707221 */ /* 0x002fc40000010000 */
[----:B------:R-:W-:Y:S01]  /*ca80*/  HMMA.16816.F32.BF16 R20, R48, R38, R20 ;  /* 0x000000263014723c */ /* 0x000fe20000041814 */
[----:B------:R-:W1:Y:S04]  /*ca90*/  LDSM.16.MT88.4 R48, [R211+0x5800] ;  /* 0x00580000d330783b */ /* 0x000e680000004200 */
[----:B------:R-:W5:Y:S01]  /*caa0*/  MUFU.EX2 R59, R59 ;  /* 0x0000003b003b7308 */ /* 0x000f620000000800 */
[C---:B---3--:R-:W-:Y:S01]  /*cab0*/  F2FP.BF16.PACK_AB R54, R84.reuse, R85 ;  /* 0x000000555436723e */ /* 0x048fe200000010ff */
[----:B------:R-:W-:-:S06]  /*cac0*/  FADD.FTZ R112, R84, R112 ;  /* 0x0000007054707221 */ /* 0x000fcc0000010000 */
[----:B------:R-:W3:Y:S01]  /*cad0*/  MUFU.EX2 R58, R58 ;  /* 0x0000003a003a7308 */ /* 0x000ee20000000800 */
[----:B--2---:R-:W-:-:S07]  /*cae0*/  FADD.FTZ R110, R60, R110 ;  /* 0x0000006e3c6e7221 */ /* 0x004fce0000010000 */
[----:B------:R-:W2:Y:S01]  /*caf0*/  MUFU.EX2 R57, R57 ;  /* 0x0000003900397308 */ /* 0x000ea20000000800 */
[C---:B-----5:R-:W-:Y:S01]  /*cb00*/  F2FP.BF16.PACK_AB R53, R59.reuse, R60 ;  /* 0x0000003c3b35723e */ /* 0x060fe200000010ff */
[----:B------:R-:W-:-:S06]  /*cb10*/  FADD.FTZ R110, R59, R110 ;  /* 0x0000006e3b6e7221 */ /* 0x000fcc0000010000 */
[----:B------:R-:W5:Y:S01]  /*cb20*/  MUFU.EX2 R171, R171 ;  /* 0x000000ab00ab7308 */ /* 0x000f620000000800 */
[----:B---3--:R-:W-:-:S07]  /*cb30*/  FADD.FTZ R110, R58, R110 ;  /* 0x0000006e3a6e7221 */ /* 0x008fce0000010000 */
[----:B------:R-:W3:Y:S01]  /*cb40*/  MUFU.EX2 R184, R184 ;  /* 0x000000b800b87308 */ /* 0x000ee20000000800 */
[C---:B--2---:R-:W-:Y:S01]  /*cb50*/  F2FP.BF16.PACK_AB R55, R57.reuse, R58 ;  /* 0x0000003a3937723e */ /* 0x044fe200000010ff */
[----:B------:R-:W-:-:S06]  /*cb60*/  FADD.FTZ R110, R57, R110 ;  /* 0x0000006e396e7221 */ /* 0x000fcc0000010000 */
[----:B------:R-:W2:Y:S01]  /*cb70*/  MUFU.EX2 R179, R179 ;  /* 0x000000b300b37308 */ /* 0x000ea20000000800 */
[----:B------:R-:W-:Y:S01]  /*cb80*/  HMMA.16816.F32.BF16 R24, R52, R32, R24 ;  /* 0x000000203418723c */ /* 0x000fe20000041818 */
[----:B-----5:R-:W-:-:S06]  /*cb90*/  FADD.FTZ R108, R171, R108 ;  /* 0x0000006cab6c7221 */ /* 0x020fcc0000010000 */
[----:B------:R-:W5:Y:S01]  /*cba0*/  MUFU.EX2 R187, R187 ;  /* 0x000000bb00bb7308 */ /* 0x000f620000000800 */
[----:B------:R-:W-:Y:S01]  /*cbb0*/  HMMA.16816.F32.BF16 R28, R52, R34, R28 ;  /* 0x00000022341c723c */ /* 0x000fe2000004181c */
[C---:B---3--:R-:W-:Y:S01]  /*cbc0*/  F2FP.BF16.PACK_AB R32, R184.reuse, R171 ;  /* 0x000000abb820723e */ /* 0x048fe200000010ff */
[----:B------:R-:W-:-:S05]  /*cbd0*/  FADD.FTZ R108, R184, R108 ;  /* 0x0000006cb86c7221 */ /* 0x000fca0000010000 */
[----:B------:R-:W3:Y:S01]  /*cbe0*/  MUFU.EX2 R167, R167 ;  /* 0x000000a700a77308 */ /* 0x000ee20000000800 */
[----:B------:R-:W-:Y:S01]  /*cbf0*/  HMMA.16816.F32.BF16 R40, R52, R36, R40 ;  /* 0x000000243428723c */ /* 0x000fe20000041828 */
[----:B--2---:R-:W-:-:S06]  /*cc00*/  FADD.FTZ R108, R179, R108 ;  /* 0x0000006cb36c7221 */ /* 0x004fcc0000010000 */
[----:B------:R-:W2:Y:S01]  /*cc10*/  MUFU.EX2 R166, R166 ;  /* 0x000000a600a67308 */ /* 0x000ea20000000800 */
[----:B------:R-:W-:Y:S01]  /*cc20*/  HMMA.16816.F32.BF16 R4, R52, R38, R4 ;  /* 0x000000263404723c */ /* 0x000fe20000041804 */
[C---:B-----5:R-:W-:Y:S01]  /*cc30*/  F2FP.BF16.PACK_AB R34, R187.reuse, R179 ;  /* 0x000000b3bb22723e */ /* 0x060fe200000010ff */
[----:B------:R-:W-:-:S05]  /*cc40*/  FADD.FTZ R108, R187, R108 ;  /* 0x0000006cbb6c7221 */ /* 0x000fca0000010000 */
[----:B------:R-:W5:Y:S01]  /*cc50*/  MUFU.EX2 R169, R169 ;  /* 0x000000a900a97308 */ /* 0x000f620000000800 */
[----:B---3--:R-:W-:-:S07]  /*cc60*/  FADD.FTZ R114, R167, R114 ;  /* 0x00000072a7727221 */ /* 0x008fce0000010000 */
[----:B------:R-:W3:Y:S01]  /*cc70*/  MUFU.EX2 R174, R174 ;  /* 0x000000ae00ae7308 */ /* 0x000ee20000000800 */
[C---:B--2---:R-:W-:Y:S01]  /*cc80*/  F2FP.BF16.PACK_AB R33, R166.reuse, R167 ;  /* 0x000000a7a621723e */ /* 0x044fe200000010ff */
[----:B------:R-:W-:-:S06]  /*cc90*/  FADD.FTZ R114, R166, R114 ;  /* 0x00000072a6727221 */ /* 0x000fcc0000010000 */
[----:B------:R-:W2:Y:S01]  /*cca0*/  MUFU.EX2 R83, R83 ;  /* 0x0000005300537308 */ /* 0x000ea20000000800 */
[----:B-----5:R-:W-:-:S07]  /*ccb0*/  FADD.FTZ R114, R169, R114 ;  /* 0x00000072a9727221 */ /* 0x020fce0000010000 */
[----:B------:R-:W5:Y:S01]  /*ccc0*/  MUFU.EX2 R82, R82 ;  /* 0x0000005200527308 */ /* 0x000f620000000800 */
[C---:B---3--:R-:W-:Y:S01]  /*ccd0*/  F2FP.BF16.PACK_AB R35, R174.reuse, R169 ;  /* 0x000000a9ae23723e */ /* 0x048fe200000010ff */
[----:B------:R-:W-:-:S06]  /*cce0*/  FADD.FTZ R114, R174, R114 ;  /* 0x00000072ae727221 */ /* 0x000fcc0000010000 */
[----:B------:R-:W3:Y:S01]  /*ccf0*/  MUFU.EX2 R81, R81 ;  /* 0x0000005100517308 */ /* 0x000ee20000000800 */
[----:B----4-:R-:W-:Y:S01]  /*cd00*/  HMMA.16816.F32.BF16 R8, R32, R44, R8 ;  /* 0x0000002c2008723c */ /* 0x010fe20000041808 */
[----:B--2---:R-:W-:-:S06]  /*cd10*/  FADD.FTZ R112, R83, R112 ;  /* 0x0000007053707221 */ /* 0x004fcc0000010000 */
[----:B------:R-:W2:Y:S01]  /*cd20*/  MUFU.EX2 R80, R80 ;  /* 0x0000005000507308 */ /* 0x000ea20000000800 */
[----:B------:R-:W-:Y:S01]  /*cd30*/  HMMA.16816.F32.BF16 R12, R32, R46, R12 ;  /* 0x0000002e200c723c */ /* 0x000fe2000004180c */
[----:B-----5:R-:W-:-:S06]  /*cd40*/  FADD.FTZ R112, R82, R112 ;  /* 0x0000007052707221 */ /* 0x020fcc0000010000 */
[----:B------:R-:W4:Y:S01]  /*cd50*/  MUFU.EX2 R252, R252 ;  /* 0x000000fc00fc7308 */ /* 0x000f220000000800 */
[----:B-1----:R-:W-:Y:S01]  /*cd60*/  HMMA.16816.F32.BF16 R16, R32, R48, R16 ;  /* 0x000000302010723c */ /* 0x002fe20000041810 */
[----:B---3--:R-:W-:-:S06]  /*cd70*/  FADD.FTZ R112, R81, R112 ;  /* 0x0000007051707221 */ /* 0x008fcc0000010000 */
[----:B------:R-:W1:Y:S01]  /*cd80*/  MUFU.EX2 R177, R250 ;  /* 0x000000fa00b17308 */ /* 0x000e620000000800 */
[----:B------:R-:W-:Y:S01]  /*cd90*/  HMMA.16816.F32.BF16 R20, R32, R50, R20 ;  /* 0x000000322014723c */ /* 0x000fe20000041814 */
[----:B--2---:R-:W-:-:S06]  /*cda0*/  FADD.FTZ R112, R80, R112 ;  /* 0x0000007050707221 */ /* 0x004fcc0000010000 */
[----:B------:R2:W3:Y:S01]  /*cdb0*/  MUFU.EX2 R52, R132 ;  /* 0x0000008400347308 */ /* 0x0004e20000000800 */
[----:B------:R-:W-:Y:S01]  /*cdc0*/  F2FP.BF16.PACK_AB R32, R82, R83 ;  /* 0x000000535220723e */ /* 0x000fe200000010ff */
[----:B----4-:R-:W-:Y:S01]  /*cdd0*/  FADD.FTZ R110, R252, R110 ;  /* 0x0000006efc6e7221 */ /* 0x010fe20000010000 */
[C---:B------:R-:W-:Y:S02]  /*cde0*/  F2FP.BF16.PACK_AB R33, R243.reuse, R252 ;  /* 0x000000fcf321723e */ /* 0x040fe400000010ff */
[----:B------:R-:W-:Y:S01]  /*cdf0*/  F2FP.BF16.PACK_AB R34, R80, R81 ;  /* 0x000000515022723e */ /* 0x000fe200000010ff */
[----:B------:R-:W-:Y:S02]  /*ce00*/  FADD.FTZ R110, R243, R110 ;  /* 0x0000006ef36e7221 */ /* 0x000fe40000010000 */
[----:B------:R-:W4:Y:S01]  /*ce10*/  MUFU.EX2 R36, R190 ;  /* 0x000000be00247308 */ /* 0x000f220000000800 */
[----:B-1----:R-:W-:Y:S01]  /*ce20*/  F2FP.BF16.PACK_AB R35, R177, R251 ;  /* 0x000000fbb123723e */ /* 0x002fe200000010ff */
[----:B------:R-:W-:-:S04]  /*ce30*/  FADD.FTZ R110, R251, R110 ;  /* 0x0000006efb6e7221 */ /* 0x000fc80000010000 */
[----:B------:R-:W-:Y:S01]  /*ce40*/  FADD.FTZ R110, R177, R110 ;  /* 0x0000006eb16e7221 */ /* 0x000fe20000010000 */
[----:B--2---:R-:W1:Y:S01]  /*ce50*/  LDSM.16.MT88.4 R132, [R211+0x5c00] ;  /* 0x005c0000d384783b */ /* 0x004e620000004200 */
[----:B------:R-:W2:Y:S01]  /*ce60*/  MUFU.EX2 R37, R199 ;  /* 0x000000c700257308 */ /* 0x000ea20000000800 */
[----:B------:R-:W-:Y:S01]  /*ce70*/  HMMA.16816.F32.BF16 R24, R32, R44, R24 ;  /* 0x0000002c2018723c */ /* 0x000fe20000041818 */
[----:B---3--:R-:W-:Y:S02]  /*ce80*/  FADD.FTZ R114, R52, R114 ;  /* 0x0000007234727221 */ /* 0x008fe40000010000 */
[----:B----4-:R-:W-:-:S04]  /*ce90*/  FADD.FTZ R108, R36, R108 ;  /* 0x0000006c246c7221 */ /* 0x010fc80000010000 */
[----:B------:R-:W3:Y:S01]  /*cea0*/  MUFU.EX2 R38, R247 ;  /* 0x000000f700267308 */ /* 0x000ee20000000800 */
[C---:B------:R-:W-:Y:S07]  /*ceb0*/  HMMA.16816.F32.BF16 R28, R32.reuse, R46, R28 ;  /* 0x0000002e201c723c */ /* 0x040fee000004181c */
[----:B------:R-:W4:Y:S01]  /*cec0*/  MUFU.EX2 R39, R248 ;  /* 0x000000f800277308 */ /* 0x000f220000000800 */
[----:B------:R-:W-:Y:S01]  /*ced0*/  HMMA.16816.F32.BF16 R40, R32, R48, R40 ;  /* 0x000000302028723c */ /* 0x000fe20000041828 */
[C---:B--2---:R-:W-:Y:S01]  /*cee0*/  F2FP.BF16.PACK_AB R136, R37.reuse, R36 ;  /* 0x000000242588723e */ /* 0x044fe200000010ff */
[----:B------:R-:W-:Y:S01]  /*cef0*/  FADD.FTZ R108, R37, R108 ;  /* 0x0000006c256c7221 */ /* 0x000fe20000010000 */
[----:B------:R-:W-:-:S04]  /*cf00*/  MOV R36, R106 ;  /* 0x0000006a00247202 */ /* 0x000fc80000000f00 */
[----:B------:R-:W2:Y:S01]  /*cf10*/  MUFU.EX2 R234, R234 ;  /* 0x000000ea00ea7308 */ /* 0x000ea20000000800 */
[----:B------:R-:W-:Y:S01]  /*cf20*/  HMMA.16816.F32.BF16 R4, R32, R50, R4 ;  /* 0x000000322004723c */ /* 0x000fe20000041804 */
[----:B---3--:R-:W-:-:S06]  /*cf30*/  FADD.FTZ R108, R38, R108 ;  /* 0x0000006c266c7221 */ /* 0x008fcc0000010000 */
[----:B------:R-:W3:Y:S01]  /*cf40*/  MUFU.EX2 R241, R241 ;  /* 0x000000f100f17308 */ /* 0x000ee20000000800 */
[C---:B----4-:R-:W-:Y:S01]  /*cf50*/  F2FP.BF16.PACK_AB R138, R39.reuse, R38 ;  /* 0x00000026278a723e */ /* 0x050fe200000010ff */
[----:B------:R-:W-:-:S06]  /*cf60*/  FADD.FTZ R237, R39, R108 ;  /* 0x0000006c27ed7221 */ /* 0x000fcc0000010000 */
[----:B------:R-:W4:Y:S01]  /*cf70*/  MUFU.EX2 R242, R242 ;  /* 0x000000f200f27308 */ /* 0x000f220000000800 */
[C---:B--2---:R-:W-:Y:S01]  /*cf80*/  F2FP.BF16.PACK_AB R137, R234.reuse, R52 ;  /* 0x00000034ea89723e */ /* 0x044fe200000010ff */
[----:B------:R-:W-:-:S06]  /*cf90*/  FADD.FTZ R114, R234, R114 ;  /* 0x00000072ea727221 */ /* 0x000fcc0000010000 */
[----:B------:R-:W2:Y:S01]  /*cfa0*/  MUFU.EX2 R79, R79 ;  /* 0x0000004f004f7308 */ /* 0x000ea20000000800 */
[----:B---3--:R-:W-:-:S07]  /*cfb0*/  FADD.FTZ R114, R241, R114 ;  /* 0x00000072f1727221 */ /* 0x008fce0000010000 */
[----:B------:R-:W3:Y:S01]  /*cfc0*/  MUFU.EX2 R78, R78 ;  /* 0x0000004e004e7308 */ /* 0x000ee20000000800 */
[C---:B----4-:R-:W-:Y:S01]  /*cfd0*/  F2FP.BF16.PACK_AB R139, R242.reuse, R241 ;  /* 0x000000f1f28b723e */ /* 0x050fe200000010ff */
[----:B------:R-:W-:-:S06]  /*cfe0*/  FADD.FTZ R236, R242, R114 ;  /* 0x00000072f2ec7221 */ /* 0x000fcc0000010000 */
[----:B------:R-:W4:Y:S01]  /*cff0*/  MUFU.EX2 R77, R77 ;  /* 0x0000004d004d7308 */ /* 0x000f220000000800 */
[----:B------:R-:W-:Y:S01]  /*d000*/  HMMA.16816.F32.BF16 R156, R136, R148, R8 ;  /* 0x00000094889c723c */ /* 0x000fe20000041808 */
[----:B--2---:R-:W-:-:S06]  /*d010*/  FADD.FTZ R112, R79, R112 ;  /* 0x000000704f707221 */ /* 0x004fcc0000010000 */
[----:B------:R-:W2:Y:S01]  /*d020*/  MUFU.EX2 R76, R76 ;  /* 0x0000004c004c7308 */ /* 0x000ea20000000800 */
[C---:B---3--:R-:W-:Y:S01]  /*d030*/  F2FP.BF16.PACK_AB R8, R78.reuse, R79 ;  /* 0x0000004f4e08723e */ /* 0x048fe200000010ff */
[----:B------:R-:W-:Y:S01]  /*d040*/  HMMA.16816.F32.BF16 R152, R136, R150, R12 ;  /* 0x000000968898723c */ /* 0x000fe2000004180c */
[----:B------:R-:W-:-:S05]  /*d050*/  FADD.FTZ R112, R78, R112 ;  /* 0x000000704e707221 */ /* 0x000fca0000010000 */
[----:B------:R-:W3:Y:S01]  /*d060*/  MUFU.EX2 R189, R189 ;  /* 0x000000bd00bd7308 */ /* 0x000ee20000000800 */
[----:B----4-:R-:W-:-:S07]  /*d070*/  FADD.FTZ R112, R77, R112 ;  /* 0x000000704d707221 */ /* 0x010fce0000010000 */
[----:B------:R-:W4:Y:S01]  /*d080*/  MUFU.EX2 R201, R201 ;  /* 0x000000c900c97308 */ /* 0x000f220000000800 */
[C---:B--2---:R-:W-:Y:S01]  /*d090*/  F2FP.BF16.PACK_AB R10, R76.reuse, R77 ;  /* 0x0000004d4c0a723e */ /* 0x044fe200000010ff */
[----:B------:R-:W-:-:S06]  /*d0a0*/  FADD.FTZ R239, R76, R112 ;  /* 0x000000704cef7221 */ /* 0x000fcc0000010000 */
[----:B------:R-:W2:Y:S01]  /*d0b0*/  MUFU.EX2 R32, R142 ;  /* 0x0000008e00207308 */ /* 0x000ea20000000800 */
[----:B---3--:R-:W-:-:S07]  /*d0c0*/  FADD.FTZ R110, R189, R110 ;  /* 0x0000006ebd6e7221 */ /* 0x008fce0000010000 */
[----:B------:R-:W3:Y:S01]  /*d0d0*/  MUFU.EX2 R238, R141 ;  /* 0x0000008d00ee7308 */ /* 0x000ee20000000800 */
[C---:B----4-:R-:W-:Y:S01]  /*d0e0*/  F2FP.BF16.PACK_AB R9, R201.reuse, R189 ;  /* 0x000000bdc909723e */ /* 0x050fe200000010ff */
[----:B------:R-:W-:-:S04]  /*d0f0*/  FADD.FTZ R110, R201, R110 ;  /* 0x0000006ec96e7221 */ /* 0x000fc80000010000 */
[----:B--2---:R-:W-:Y:S01]  /*d100*/  FADD.FTZ R110, R32, R110 ;  /* 0x0000006e206e7221 */ /* 0x004fe20000010000 */
[C---:B---3--:R-:W-:Y:S01]  /*d110*/  F2FP.BF16.PACK_AB R11, R238.reuse, R32 ;  /* 0x00000020ee0b723e */ /* 0x048fe200000010ff */
[----:B-1----:R-:W-:Y:S02]  /*d120*/  HMMA.16816.F32.BF16 R140, R136, R132, R16 ;  /* 0x00000084888c723c */ /* 0x002fe40000041810 */
[----:B------:R-:W-:-:S06]  /*d130*/  FADD.FTZ R238, R238, R110 ;  /* 0x0000006eeeee7221 */ /* 0x000fcc0000010000 */
[----:B------:R-:W-:Y:S08]  /*d140*/  HMMA.16816.F32.BF16 R136, R136, R134, R20 ;  /* 0x000000868888723c */ /* 0x000ff00000041814 */
[C---:B------:R-:W-:Y:S08]  /*d150*/  HMMA.16816.F32.BF16 R160, R8.reuse, R148, R24 ;  /* 0x0000009408a0723c */ /* 0x040ff00000041818 */
[C---:B------:R-:W-:Y:S08]  /*d160*/  HMMA.16816.F32.BF16 R144, R8.reuse, R132, R40 ;  /* 0x000000840890723c */ /* 0x040ff00000041828 */
[C---:B------:R-:W-:Y:S08]  /*d170*/  HMMA.16816.F32.BF16 R148, R8.reuse, R150, R28 ;  /* 0x000000960894723c */ /* 0x040ff0000004181c */
[----:B------:R-:W-:Y:S08]  /*d180*/  HMMA.16816.F32.BF16 R132, R8, R134, R4 ;  /* 0x000000860884723c */ /* 0x000ff00000041804 */
.L_x_210:
[----:B------:R-:W-:-:S06]  /*d190*/  UISETP.GT.AND UP0, UPT, UR4, UR11, UPT ;  /* 0x0000000b0400728c */ /* 0x000fcc000bf04270 */
[----:B------:R-:W-:-:S13]  /*d1a0*/  PLOP3.LUT P0, PT, PT, PT, UP0, 0x80, 0x0 ;  /* 0x000000000000781c */ /* 0x000fda0003f0f008 */
[----:B------:R-:W-:Y:S05]  /*d1b0*/  @!P0 BRA `(.L_x_214) ;  /* 0x0000573000008947 */ /* 0x000fea0003800000 */
[----:B------:R-:W-:Y:S01]  /*d1c0*/  ULDC UR26, c[0x0][0x1a4] ;  /* 0x00006900001a7ab9 */ /* 0x000fe20000000800 */
[----:B------:R-:W-:Y:S01]  /*d1d0*/  IMAD.MOV.U32 R166, RZ, RZ, R3 ;  /* 0x000000ffffa67224 */ /* 0x000fe200078e0003 */
[----:B------:R-:W-:Y:S01]  /*d1e0*/  USHF.L.U32 UR21, UR6, 0x6, URZ ;  /* 0x0000000606157899 */ /* 0x000fe2000800063f */
[----:B------:R-:W-:Y:S01]  /*d1f0*/  IMAD.MOV.U32 R167, RZ, RZ, R36 ;  /* 0x000000ffffa77224 */ /* 0x000fe200078e0024 */
[----:B------:R-:W-:Y:S01]  /*d200*/  UIMAD.WIDE.U32 UR24, UR6, 0x60, URZ ;  /* 0x00000060061878a5 */ /* 0x000fe2000f8e003f */
[----:B------:R-:W-:Y:S01]  /*d210*/  MOV R164, R0 ;  /* 0x0000000000a47202 */ /* 0x000fe20000000f00 */
[----:B------:R-:W-:Y:S01]  /*d220*/  ULDC UR27, c[0x0][0x19c] ;  /* 0x00006700001b7ab9 */ /* 0x000fe20000000800 */
[----:B------:R-:W-:Y:S01]  /*d230*/  IMAD.MOV.U32 R165, RZ, RZ, R2 ;  /* 0x000000ffffa57224 */ /* 0x000fe200078e0002 */
[----:B------:R-:W-:Y:S01]  /*d240*/  USHF.L.U64.HI UR6, UR6, 0x6, UR26 ;  /* 0x0000000606067899 */ /* 0x000fe2000801021a */
[----:B------:R-:W-:Y:S01]  /*d250*/  ISETP.GE.AND P4, PT, R232, c[0x0][0x220], PT ;  /* 0x00008800e8007a0c */ /* 0x000fe20003f86270 */
[----:B------:R-:W-:Y:S01]  /*d260*/  UIMAD.WIDE.U32 UR30, UR8, 0x60, URZ ;  /* 0x00000060081e78a5 */ /* 0x000fe2000f8e003f */
[----:B------:R-:W-:Y:S01]  /*d270*/  MOV R234, R180 ;  /* 0x000000b400ea7202 */ /* 0x000fe20000000f00 */
[----:B------:R-:W-:Y:S01]  /*d280*/  UIMAD UR26, UR26, 0x60, URZ ;  /* 0x000000601a1a78a4 */ /* 0x000fe2000f8e023f */
[----:B------:R-:W-:Y:S01]  /*d290*/  MOV R235, R183 ;  /* 0x000000b700eb7202 */ /* 0x000fe20000000f00 */
[----:B------:R-:W-:-:S02]  /*d2a0*/  UIMAD UR28, UR27, 0x60, URZ ;  /* 0x000000601b1c78a4 */ /* 0x000fc4000f8e023f */
[----:B------:R-:W-:Y:S02]  /*d2b0*/  USHF.L.U32 UR22, UR8, 0x6, URZ ;  /* 0x0000000608167899 */ /* 0x000fe4000800063f */
[----:B------:R-:W-:Y:S02]  /*d2c0*/  USHF.L.U64.HI UR27, UR8, 0x6, UR27 ;  /* 0x00000006081b7899 */ /* 0x000fe4000801021b */
[----:B------:R-:W-:Y:S02]  /*d2d0*/  UIADD3 UR26, UR26, UR25, URZ ;  /* 0x000000191a1a7290 */ /* 0x000fe4000fffe03f */
[----:B------:R-:W-:Y:S01]  /*d2e0*/  UIADD3 UR28, UR28, UR31, URZ ;  /* 0x0000001f1c1c7290 */ /* 0x000fe2000fffe03f */
[----:B------:R-:W-:Y:S05]  /*d2f0*/  BRA `(.L_x_215) ;  /* 0x0000032000007947 */ /* 0x000fea0003800000 */
.L_x_217:
[----:B------:R1:W-:Y:S01]  /*d300*/  @P4 STS [R219+0x2000], RZ ;  /* 0x002000ffdb004388 */ /* 0x0003e20000000800 */
[----:B------:R-:W-:Y:S03]  /*d310*/  UIADD3 UR29, UR4, -0x2, URZ ;  /* 0xfffffffe041d7890 */ /* 0x000fe6000fffe03f */
[----:B------:R1:W-:Y:S01]  /*d320*/  @P4 STS [R219+0x2004], RZ ;  /* 0x002004ffdb004388 */ /* 0x0003e20000000800 */
[----:B------:R-:W-:Y:S02]  /*d330*/  USHF.R.S32.HI UR23, URZ, 0x1f, UR29 ;  /* 0x0000001f3f177899 */ /* 0x000fe4000801141d */
[----:B------:R-:W-:Y:S01]  /*d340*/  ULDC.64 UR4, c[0x0][0x198] ;  /* 0x0000660000047ab9 */ /* 0x000fe20000000a00 */
[----:B------:R1:W-:Y:S01]  /*d350*/  @P4 STS.64 [R219+0x2008], RZ ;  /* 0x002008ffdb004388 */ /* 0x0003e20000000a00 */
[----:B------:R-:W-:Y:S02]  /*d360*/  UIMAD UR23, UR23, UR4, URZ ;  /* 0x00000004171772a4 */ /* 0x000fe4000f8e023f */
[----:B------:R-:W-:Y:S02]  /*d370*/  UIMAD.WIDE.U32 UR32, UR29, UR4, URZ ;  /* 0x000000041d2072a5 */ /* 0x000fe4000f8e003f */
[----:B------:R-:W-:Y:S04]  /*d380*/  UIMAD UR23, UR29, UR5, UR23 ;  /* 0x000000051d1772a4 */ /* 0x000fe8000f8e0217 */
[----:B------:R-:W-:Y:S01]  /*d390*/  UIADD3 UR23, UR33, UR23, URZ ;  /* 0x0000001721177290 */ /* 0x000fe2000fffe03f */
[----:B------:R-:W-:Y:S02]  /*d3a0*/  IMAD.U32 R2, RZ, RZ, UR32 ;  /* 0x00000020ff027e24 */ /* 0x000fe4000f8e00ff */
[----:B------:R-:W-:Y:S03]  /*d3b0*/  IMAD.U32 R3, RZ, RZ, UR32 ;  /* 0x00000020ff037e24 */ /* 0x000fe6000f8e00ff */
[----:B------:R-:W-:Y:S01]  /*d3c0*/  IMAD.U32 R0, RZ, RZ, UR23 ;  /* 0x00000017ff007e24 */ /* 0x000fe2000f8e00ff */
[----:B------:R-:W-:Y:S04]  /*d3d0*/  LEA R2, P1, R2, R220, 0x7 ;  /* 0x000000dc02027211 */ /* 0x000fe800078238ff */
[C---:B------:R-:W-:Y:S02]  /*d3e0*/  @!P4 LEA R180, P6, R2.reuse, c[0x0][0x168], 0x1 ;  /* 0x00005a0002b4ca11 */ /* 0x040fe400078c08ff */
        /* <DEDUP_REMOVED lines=9> */
[----:B------:R-:W-:Y:S02]  /*d480*/  @!P4 IADD3 R170, P3, R2, UR22, RZ ;  /* 0x0000001602aacc10 */ /* 0x000fe4000ff7e0ff */
[----:B------:R-:W-:Y:S01]  /*d490*/  @!P4 LEA.HI.X R179, R168, c[0x0][0x16c], R3, 0x1, P5 ;  /* 0x00005b00a8b3ca11 */ /* 0x000fe200028f0c03 */
[----:B------:R1:W-:Y:S01]  /*d4a0*/  @P4 STS.128 [R219+0x2800], RZ ;  /* 0x002800ffdb004388 */ /* 0x0003e20000000c00 */
        /* <DEDUP_REMOVED lines=23> */
.L_x_215:
[----:B------:R-:W-:Y:S04]  /*d620*/  DEPBAR.LE SB0, 0x0 ;  /* 0x000080000000791a */ /* 0x000fe80000000000 */
[----:B------:R-:W-:Y:S01]  /*d630*/  BAR.SYNC.DEFER_BLOCKING 0x0 ;  /* 0x0000000000007b1d */ /* 0x000fe20000010000 */
[----:B------:R-:W-:Y:S04]  /*d640*/  UIADD3 UR8, UR4, -0x1, URZ ;  /* 0xffffffff04087890 */ /* 0x000fe8000fffe03f */
[----:B------:R-:W-:Y:S02]  /*d650*/  USHF.R.S32.HI UR23, URZ, 0x1f, UR8 ;  /* 0x0000001f3f177899 */ /* 0x000fe40008011408 */
[----:B------:R-:W-:Y:S01]  /*d660*/  UIMAD UR5, UR7, UR8, URZ ;  /* 0x00000008070572a4 */ /* 0x000fe2000f8e023f */
[----:B------:R-:W-:Y:S01]  /*d670*/  IMAD.U32 R8, RZ, RZ, UR8 ;  /* 0x00000008ff087e24 */ /* 0x000fe2000f8e00ff */
[----:B------:R-:W-:Y:S02]  /*d680*/  UISETP.GT.AND UP0, UPT, UR8, UR11, UPT ;  /* 0x0000000b0800728c */ /* 0x000fe4000bf04270 */
[----:B------:R-:W-:Y:S01]  /*d690*/  UIMAD UR5, UR23, UR18, UR5 ;  /* 0x00000012170572a4 */ /* 0x000fe2000f8e0205 */
[----:B------:R-:W-:Y:S05]  /*d6a0*/  IMAD.WIDE.U32 R8, R8, UR18, R234 ;  /* 0x0000001208087c25 */ /* 0x000fea000f8e00ea */
[C---:B------:R-:W-:Y:S02]  /*d6b0*/  @!P4 LEA R16, P3, R8.reuse, c[0x0][0x170], 0x1 ;  /* 0x00005c000810ca11 */ /* 0x040fe400078608ff */
[----:B------:R-:W-:Y:S02]  /*d6c0*/  IADD3 R0, R9, UR5, RZ ;  /* 0x0000000509007c10 */ /* 0x000fe4000fffe0ff */
[C---:B------:R-:W-:Y:S02]  /*d6d0*/  @!P4 IADD3 R3, P2, R8.reuse, UR20, RZ ;  /* 0x000000140803cc10 */ /* 0x040fe4000ff5e0ff */
[----:B------:R-:W-:Y:S01]  /*d6e0*/  @!P4 LEA.HI.X R17, R8, c[0x0][0x174], R0, 0x1, P3 ;  /* 0x00005d000811ca11 */ /* 0x000fe200018f0c00 */
[----:B------:R-:W-:Y:S01]  /*d6f0*/  @P4 STS [R219+0x4000], RZ ;  /* 0x004000ffdb004388 */ /* 0x000fe20000000800 */
[----:B------:R-:W-:Y:S02]  /*d700*/  @!P4 IADD3.X R2, R0, UR19, RZ, P2, !PT ;  /* 0x000000130002cc10 */ /* 0x000fe400097fe4ff */
[C---:B------:R-:W-:Y:S02]  /*d710*/  @!P4 LEA R14, P2, R3.reuse, c[0x0][0x170], 0x1 ;  /* 0x00005c00030eca11 */ /* 0x040fe400078408ff */
[----:B------:R-:W-:Y:S01]  /*d720*/  @!P4 IADD3 R5, P1, R8, UR21, RZ ;  /* 0x000000150805cc10 */ /* 0x000fe2000ff3e0ff */
[----:B------:R-:W-:Y:S01]  /*d730*/  @P4 STS [R219+0x4004], RZ ;  /* 0x004004ffdb004388 */ /* 0x000fe20000000800 */
[----:B------:R-:W-:Y:S02]  /*d740*/  @!P4 LEA.HI.X R15, R3, c[0x0][0x174], R2, 0x1, P2 ;  /* 0x00005d00030fca11 */ /* 0x000fe400010f0c02 */
[----:B------:R-:W-:Y:S02]  /*d750*/  @!P4 IADD3.X R4, R0, UR6, RZ, P1, !PT ;  /* 0x000000060004cc10 */ /* 0x000fe40008ffe4ff */
[C---:B------:R-:W-:Y:S01]  /*d760*/  @!P4 LEA R12, P1, R5.reuse, c[0x0][0x170], 0x1 ;  /* 0x00005c00050cca11 */ /* 0x040fe200078208ff */
[----:B------:R-:W-:Y:S01]  /*d770*/  @P4 STS.64 [R219+0x4008], RZ ;  /* 0x004008ffdb004388 */ /* 0x000fe20000000a00 */
[----:B------:R-:W-:Y:S02]  /*d780*/  @!P4 IADD3 R7, P0, R8, UR24, RZ ;  /* 0x000000180807cc10 */ /* 0x000fe4000ff1e0ff */
[----:B------:R-:W-:Y:S02]  /*d790*/  @!P4 LEA.HI.X R13, R5, c[0x0][0x174], R4, 0x1, P1 ;  /* 0x00005d00050dca11 */ /* 0x000fe400008f0c04 */
[----:B------:R-:W-:Y:S01]  /*d7a0*/  @!P4 IADD3.X R6, R0, UR26, RZ, P0, !PT ;  /* 0x0000001a0006cc10 */ /* 0x000fe200087fe4ff */
[----:B------:R-:W-:Y:S01]  /*d7b0*/  @!PT LDS RZ, [RZ] ;  /* 0x00000000fffff984 */ /* 0x000fe20000000800 */
[----:B------:R-:W-:Y:S01]  /*d7c0*/  @!PT LDS RZ, [RZ] ;  /* 0x00000000fffff984 */ /* 0x000fe20000000800 */
[----:B------:R-:W-:Y:S01]  /*d7d0*/  @!PT LDS RZ, [RZ] ;  /* 0x00000000fffff984 */ /* 0x000fe20000000800 */
[----:B------:R1:W-:Y:S01]  /*d7e0*/  @!P4 LDGSTS.E.BYPASS.LTC128B.128 [R219+0x4000], [R16.64] ;  /* 0x0400000010dbcfae */ /* 0x0003e2000b901d50 */
[C---:B------:R-:W-:Y:S04]  /*d7f0*/  @!P4 LEA R10, P0, R7.reuse, c[0x0][0x170], 0x1 ;  /* 0x00005c00070aca11 */ /* 0x040fe800078008ff */
[----:B------:R-:W-:Y:S01]  /*d800*/  @!P4 LEA.HI.X R11, R7, c[0x0][0x174], R6, 0x1, P0 ;  /* 0x00005d00070bca11 */ /* 0x000fe200000f0c06 */
[----:B------:R-:W-:Y:S01]  /*d810*/  @P4 STS.128 [R219+0x4800], RZ ;  /* 0x004800ffdb004388 */ /* 0x000fe20000000c00 */
[----:B------:R-:W-:Y:S05]  /*d820*/  PLOP3.LUT P0, PT, PT, PT, UP0, 0x80, 0x0 ;  /* 0x000000000000781c */ /* 0x000fea0003f0f008 */
        /* <DEDUP_REMOVED lines=15> */
[----:B-1----:R-:W1:Y:S06]  /*d920*/  LDSM.16.M88.4 R16, [R215+0x2000] ;  /* 0x00200000d710783b */ /* 0x002e6c0000000200 */
[----:B------:R-:W3:Y:S06]  /*d930*/  LDSM.16.M88.4 R124, [R216+0x1000] ;  /* 0x00100000d87c783b */ /* 0x000eec0000000200 */
[----:B------:R-:W4:Y:S06]  /*d940*/  LDSM.16.M88.4 R32, [R215+0x2400] ;  /* 0x00240000d720783b */ /* 0x000f2c0000000200 */
[----:B------:R-:W0:Y:S06]  /*d950*/  LDGDEPBAR ;  /* 0x00000000000079af */ /* 0x000e2c0000000000 */
[----:B------:R-:W5:Y:S06]  /*d960*/  LDSM.16.M88.4 R48, [R215+0x2800] ;  /* 0x00280000d730783b */ /* 0x000f6c0000000200 */
[----:B------:R-:W4:Y:S06]  /*d970*/  LDSM.16.M88.4 R64, [R215+0x2c00] ;  /* 0x002c0000d740783b */ /* 0x000f2c0000000200 */
[----:B------:R-:W5:Y:S01]  /*d980*/  LDSM.16.M88.4 R80, [R215+0x3000] ;  /* 0x00300000d750783b */ /* 0x000f620000000200 */
[-C--:B-1----:R-:W-:Y:S05]  /*d990*/  HMMA.16816.F32.BF16 R4, R128, R16.reuse, RZ ;  /* 0x000000108004723c */ /* 0x082fea00000418ff */
[----:B------:R-:W1:Y:S03]  /*d9a0*/  LDSM.16.M88.4 R96, [R215+0x3400] ;  /* 0x00340000d760783b */ /* 0x000e660000000200 */
[C---:B---3--:R-:W-:Y:S03]  /*d9b0*/  HMMA.16816.F32.BF16 R8, R124.reuse, R16, RZ ;  /* 0x000000107c08723c */ /* 0x048fe600000418ff */
[----:B------:R-:W3:Y:S06]  /*d9c0*/  LDSM.16.M88.4 R112, [R215+0x3800] ;  /* 0x00380000d770783b */ /* 0x000eec0000000200 */
[----:B------:R-:W1:Y:S01]  /*d9d0*/  LDSM.16.M88.4 R168, [R215+0x3c00] ;  /* 0x003c0000d7a8783b */ /* 0x000e620000000200 */
[-C--:B--2---:R-:W-:Y:S05]  /*d9e0*/  HMMA.16816.F32.BF16 R12, R124, R18.reuse, RZ ;  /* 0x000000127c0c723c */ /* 0x084fea00000418ff */
[----:B------:R-:W-:Y:S03]  /*d9f0*/  LDSM.16.M88.4 R172, [R214] ;  /* 0x00000000d6ac783b */ /* 0x000fe60000000200 */
[C---:B------:R-:W-:Y:S03]  /*da00*/  HMMA.16816.F32.BF16 R16, R128.reuse, R18, RZ ;  /* 0x000000128010723c */ /* 0x040fe600000418ff */
[----:B------:R-:W2:Y:S05]  /*da10*/  LDSM.16.M88.4 R176, [R213] ;  /* 0x00000000d5b0783b */ /* 0x000eaa0000000200 */
[-C--:B----4-:R-:W-:Y:S01]  /*da20*/  HMMA.16816.F32.BF16 R20, R128, R32.reuse, RZ ;  /* 0x000000208014723c */ /* 0x090fe200000418ff */
[----:B------:R-:W4:Y:S06]  /*da30*/  LDSM.16.M88.4 R180, [R214+0x1000] ;  /* 0x00100000d6b4783b */ /* 0x000f2c0000000200 */
        /* <DEDUP_REMOVED lines=20> */
[-C--:B-1----:R-:W-:Y:S08]  /*db80*/  HMMA.16816.F32.BF16 R84, R128, R96.reuse, RZ ;  /* 0x000000608054723c */ /* 0x082ff000000418ff */
        /* <DEDUP_REMOVED lines=12> */
[-C--:B--2---:R-:W-:Y:S08]  /*dc50*/  HMMA.16816.F32.BF16 R4, R172, R176.reuse, R4 ;  /* 0x000000b0ac04723c */ /* 0x084ff00000041804 */
[C---:B----4-:R-:W-:Y:S08]  /*dc60*/  HMMA.16816.F32.BF16 R8, R180.reuse, R176, R8 ;  /* 0x000000b0b408723c */ /* 0x050ff00000041808 */
        /* <DEDUP_REMOVED lines=34> */
.L_x_216:
[----:B-1----:R-:W-:Y:S01]  /*de90*/  IMAD.U32 R179, RZ, RZ, UR8 ;  /* 0x00000008ffb37e24 */ /* 0x002fe2000f8e00ff */
[----:B------:R-:W-:Y:S02]  /*dea0*/  UISETP.GT.AND UP0, UPT, UR8, UR11, UPT ;  /* 0x0000000b0800728c */ /* 0x000fe4000bf04270 */
[----:B------:R-:W-:Y:S01]  /*deb0*/  UMOV UR4, UR8 ;  /* 0x0000000800047c82 */ /* 0x000fe20008000000 */
[----:B------:R-:W-:Y:S05]  /*dec0*/  IMAD R179, R179, 0x80, R218 ;  /* 0x00000080b3b37824 */ /* 0x000fea00078e02da */
        /* <DEDUP_REMOVED lines=17> */
[C---:B------:R-:W-:Y:S02]  /*dfe0*/  ISETP.GE.AND P1, PT, R179.reuse, R229, PT ;  /* 0x000000e5b300720c */ /* 0x040fe40003f26270 */
[CC--:B------:R-:W-:Y:S02]  /*dff0*/  ISETP.GE.AND P0, PT, R179.reuse, R227.reuse, PT ;  /* 0x000000e3b300720c */ /* 0x0c0fe40003f06270 */
[C---:B------:R-:W-:Y:S02]  /*e000*/  ISETP.GE.OR P1, PT, R179.reuse, R228, !P1 ;  /* 0x000000e4b300720c */ /* 0x040fe40004f26670 */
[-C--:B------:R-:W-:Y:S02]  /*e010*/  ISETP.GE.OR P0, PT, R179, R226.reuse, !P0 ;  /* 0x000000e2b300720c */ /* 0x080fe40004706670 */
[----:B------:R-:W-:Y:S02]  /*e020*/  FSEL R3, R4, -INF , !P1 ;  /* 0xff80000004037808 */ /* 0x000fe40004800000 */
[----:B------:R-:W-:Y:S02]  /*e030*/  FSEL R4, R6, -INF , !P0 ;  /* 0xff80000006047808 */ /* 0x000fe40004000000 */
[----:B------:R-:W-:Y:S02]  /*e040*/  ISETP.GE.AND P0, PT, R177, R227, PT ;  /* 0x000000e3b100720c */ /* 0x000fe40003f06270 */
[----:B------:R-:W-:Y:S02]  /*e050*/  IADD3 R0, R179, 0x1, RZ ;  /* 0x00000001b3007810 */ /* 0x000fe40007ffe0ff */
[-C--:B------:R-:W-:Y:S02]  /*e060*/  ISETP.GE.OR P0, PT, R177, R226.reuse, !P0 ;  /* 0x000000e2b100720c */ /* 0x080fe40004706670 */
[C---:B------:R-:W-:Y:S02]  /*e070*/  ISETP.GE.AND P5, PT, R0.reuse, R229, PT ;  /* 0x000000e50000720c */ /* 0x040fe40003fa6270 */
[----:B------:R-:W-:Y:S02]  /*e080*/  FSEL R171, R19, -INF , !P0 ;  /* 0xff80000013ab7808 */ /* 0x000fe40004000000 */
[CC--:B------:R-:W-:Y:S02]  /*e090*/  ISETP.GE.AND P0, PT, R195.reuse, R227.reuse, PT ;  /* 0x000000e3c300720c */ /* 0x0c0fe40003f06270 */
[C---:B------:R-:W-:Y:S02]  /*e0a0*/  ISETP.GE.AND P2, PT, R0.reuse, R227, PT ;  /* 0x000000e30000720c */ /* 0x040fe40003f46270 */
[----:B------:R-:W-:Y:S02]  /*e0b0*/  ISETP.GE.OR P0, PT, R195, R226, !P0 ;  /* 0x000000e2c300720c */ /* 0x000fe40004706670 */
[C---:B------:R-:W-:Y:S02]  /*e0c0*/  ISETP.GE.AND P6, PT, R0.reuse, R225, PT ;  /* 0x000000e10000720c */ /* 0x040fe40003fc6270 */
[----:B------:R-:W-:Y:S02]  /*e0d0*/  FSEL R23, R23, -INF , !P0 ;  /* 0xff80000017177808 */ /* 0x000fe40004000000 */
[C---:B------:R-:W-:Y:S02]  /*e0e0*/  ISETP.GE.AND P3, PT, R0.reuse, R223, PT ;  /* 0x000000df0000720c */ /* 0x040fe40003f66270 */
[C---:B------:R-:W-:Y:S02]  /*e0f0*/  ISETP.GE.OR P5, PT, R0.reuse, R228, !P5 ;  /* 0x000000e40000720c */ /* 0x040fe40006fa6670 */
[C---:B------:R-:W-:Y:S02]  /*e100*/  ISETP.GE.OR P2, PT, R0.reuse, R226, !P2 ;  /* 0x000000e20000720c */ /* 0x040fe40005746670 */
[C---:B------:R-:W-:Y:S02]  /*e110*/  ISETP.GE.OR P6, PT, R0.reuse, R224, !P6 ;  /* 0x000000e00000720c */ /* 0x040fe400077c6670 */
[----:B------:R-:W-:Y:S02]  /*e120*/  ISETP.GE.OR P3, PT, R0, R222, !P3 ;  /* 0x000000de0000720c */ /* 0x000fe40005f66670 */
[----:B------:R-:W-:Y:S02]  /*e130*/  FSEL R0, R5, -INF , !P5 ;  /* 0xff80000005007808 */ /* 0x000fe40006800000 */
[C---:B------:R-:W-:Y:S02]  /*e140*/  ISETP.GE.AND P5, PT, R176.reuse, R229, PT ;  /* 0x000000e5b000720c */ /* 0x040fe40003fa6270 */
[C---:B------:R-:W-:Y:S02]  /*e150*/  ISETP.GE.AND P1, PT, R176.reuse, R227, PT ;  /* 0x000000e3b000720c */ /* 0x040fe40003f26270 */
[C---:B------:R-:W-:Y:S02]  /*e160*/  ISETP.GE.OR P5, PT, R176.reuse, R228, !P5 ;  /* 0x000000e4b000720c */ /* 0x040fe40006fa6670 */
[----:B------:R-:W-:Y:S02]  /*e170*/  ISETP.GE.OR P1, PT, R176, R226, !P1 ;  /* 0x000000e2b000720c */ /* 0x000fe40004f26670 */
        /* <DEDUP_REMOVED lines=8> */
[----:B------:R-:W-:Y:S02]  /*e200*/  FSEL R172, R7, -INF , !P2 ;  /* 0xff80000007ac7808 */ /* 0x000fe40005000000 */
[----:B------:R-:W-:Y:S02]  /*e210*/  ISETP.GE.AND P2, PT, R177, R229, PT ;  /* 0x000000e5b100720c */ /* 0x000fe40003f46270 */
[----:B------:R-:W-:Y:S02]  /*e220*/  IADD3 R192, R179, 0x19, RZ ;  /* 0x00000019b3c07810 */ /* 0x000fe40007ffe0ff */
[----:B------:R-:W-:Y:S02]  /*e230*/  ISETP.GE.OR P2, PT, R177, R228, !P2 ;  /* 0x000000e4b100720c */ /* 0x000fe40005746670 */
[C---:B------:R-:W-:Y:S02]  /*e240*/  ISETP.GE.AND P0, PT, R192.reuse, R227, PT ;  /* 0x000000e3c000720c */ /* 0x040fe40003f06270 */
[----:B------:R-:W-:Y:S02]  /*e250*/  FSEL R173, R17, -INF , !P2 ;  /* 0xff80000011ad7808 */ /* 0x000fe40005000000 */
[C---:B------:R-:W-:Y:S02]  /*e260*/  ISETP.GE.AND P2, PT, R195.reuse, R229, PT ;  /* 0x000000e5c300720c */ /* 0x040fe40003f46270 */
[----:B------:R-:W-:Y:S02]  /*e270*/  ISETP.GE.OR P0, PT, R192, R226, !P0 ;  /* 0x000000e2c000720c */ /* 0x000fe40004706670 */
[----:B------:R-:W-:Y:S02]  /*e280*/  ISETP.GE.OR P2, PT, R195, R228, !P2 ;  /* 0x000000e4c300720c */ /* 0x000fe40005746670 */
[----:B------:R-:W-:Y:S02]  /*e290*/  FSEL R35, R35, -INF , !P0 ;  /* 0xff80000023237808 */ /* 0x000fe40004000000 */
[----:B------:R-:W-:Y:S02]  /*e2a0*/  FSEL R169, R21, -INF , !P2 ;  /* 0xff80000015a97808 */ /* 0x000fe40005000000 */
[C---:B------:R-:W-:Y:S02]  /*e2b0*/  ISETP.GE.AND P0, PT, R174.reuse, R227, PT ;  /* 0x000000e3ae00720c */ /* 0x040fe40003f06270 */
        /* <DEDUP_REMOVED lines=18> */
[----:B------:R-:W-:Y:S02]  /*e3e0*/  ISETP.GE.AND P0, PT, R180, R227, PT ;  /* 0x000000e3b400720c */ /* 0x000fe40003f06270 */
[----:B------:R-:W-:Y:S02]  /*e3f0*/  FSEL R48, R48, -INF , !P5 ;  /* 0xff80000030307808 */ /* 0x000fe40006800000 */
[CC--:B------:R-:W-:Y:S02]  /*e400*/  ISETP.GE.AND P5, PT, R191.reuse, R229.reuse, PT ;  /* 0x000000e5bf00720c */ /* 0x0c0fe40003fa6270 */
[----:B------:R-:W-:Y:S02]  /*e410*/  ISETP.GE.OR P0, PT, R180, R226, !P0 ;  /* 0x000000e2b400720c */ /* 0x000fe40004706670 */
[-C--:B------:R-:W-:Y:S02]  /*e420*/  ISETP.GE.OR P5, PT, R191, R228.reuse, !P5 ;  /* 0x000000e4bf00720c */ /* 0x080fe40006fa6670 */
[-C--:B------:R-:W-:Y:S02]  /*e430*/  ISETP.GE.AND P2, PT, R192, R229.reuse, PT ;  /* 0x000000e5c000720c */ /* 0x080fe40003f46270 */
[----:B------:R-:W-:Y:S02]  /*e440*/  FSEL R20, R52, -INF , !P5 ;  /* 0xff80000034147808 */ /* 0x000fe40006800000 */
[-C--:B------:R-:W-:Y:S02]  /*e450*/  ISETP.GE.OR P2, PT, R192, R228.reuse, !P2 ;  /* 0x000000e4c000720c */ /* 0x080fe40005746670 */
[----:B------:R-:W-:Y:S02]  /*e460*/  IADD3 R182, R179, 0x41, RZ ;  /* 0x00000041b3b67810 */ /* 0x000fe40007ffe0ff */
[----:B------:R-:W-:Y:S02]  /*e470*/  FSEL R33, R33, -INF , !P2 ;  /* 0xff80000021217808 */ /* 0x000fe40005000000 */
[C---:B------:R-:W-:Y:S02]  /*e480*/  ISETP.GE.AND P2, PT, R174.reuse, R229, PT ;  /* 0x000000e5ae00720c */ /* 0x040fe40003f46270 */
[----:B------:R-:W-:Y:S02]  /*e490*/  FSEL R67, R67, -INF , !P0 ;  /* 0xff80000043437808 */ /* 0x000fe40004000000 */
        /* <DEDUP_REMOVED lines=15> */
[C---:B------:R-:W-:Y:S02]  /*e590*/  IADD3 R188, R179.reuse, 0x40, RZ ;  /* 0x00000040b3bc7810 */ /* 0x040fe40007ffe0ff */
[----:B------:R-:W-:Y:S02]  /*e5a0*/  ISETP.GE.OR P2, PT, R180, R228, !P2 ;  /* 0x000000e4b400720c */ /* 0x000fe40005746670 */
[----:B------:R-:W-:Y:S02]  /*e5b0*/  ISETP.GE.AND P0, PT, R179, R223, PT ;  /* 0x000000dfb300720c */ /* 0x000fe40003f06270 */
[----:B------:R-:W-:Y:S02]  /*e5c0*/  FSEL R65, R65, -INF , !P2 ;  /* 0xff80000041417808 */ /* 0x000fe40005000000 */
[----:B------:R-:W-:Y:S02]  /*e5d0*/  ISETP.GE.OR P0, PT, R179, R222, !P0 ;  /* 0x000000deb300720c */ /* 0x000fe40004706670 */
[----:B------:R-:W-:Y:S02]  /*e5e0*/  ISETP.GE.AND P2, PT, R182, R229, PT ;  /* 0x000000e5b600720c */ /* 0x000fe40003f46270 */
[----:B------:R-:W-:Y:S02]  /*e5f0*/  ISETP.GE.AND P1, PT, R194, R227, PT ;  /* 0x000000e3c200720c */ /* 0x000fe40003f26270 */
[----:B------:R-:W-:Y:S02]  /*e600*/  ISETP.GE.OR P2, PT, R182, R228, !P2 ;  /* 0x000000e4b600720c */ /* 0x000fe40005746670 */
[----:B------:R-:W-:Y:S02]  /*e610*/  ISETP.GE.OR P1, PT, R194, R226, !P1 ;  /* 0x000000e2c200720c */ /* 0x000fe40004f26670 */
[----:B------:R-:W-:Y:S02]  /*e620*/  FSEL R69, R69, -INF , !P2 ;  /* 0xff80000045457808 */ /* 0x000fe40005000000 */
[----:B------:R-:W-:Y:S02]  /*e630*/  ISETP.GE.AND P2, PT, R36, R229, PT ;  /* 0x000000e52400720c */ /* 0x000fe40003f46270 */
[----:B------:R-:W-:Y:S02]  /*e640*/  FSEL R34, R34, -INF , !P1 ;  /* 0xff80000022227808 */ /* 0x000fe40004800000 */
[----:B------:R-:W-:Y:S02]  /*e650*/  ISETP.GE.OR P2, PT, R36, R228, !P2 ;  /* 0x000000e42400720c */ /* 0x000fe40005746670 */
[----:B------:R-:W-:Y:S02]  /*e660*/  ISETP.GE.AND P1, PT, R193, R227, PT ;  /* 0x000000e3c100720c */ /* 0x000fe40003f26270 */
[----:B------:R-:W-:Y:S02]  /*e670*/  FSEL R7, R81, -INF , !P2 ;  /* 0xff80000051077808 */ /* 0x000fe40005000000 */
[----:B------:R-:W-:Y:S02]  /*e680*/  ISETP.GE.OR P1, PT, R193, R226, !P1 ;  /* 0x000000e2c100720c */ /* 0x000fe40004f26670 */
[----:B------:R-:W-:Y:S02]  /*e690*/  ISETP.GE.AND P2, PT, R176, R223, PT ;  /* 0x000000dfb000720c */ /* 0x000fe40003f46270 */
[----:B------:R-:W-:Y:S02]  /*e6a0*/  FSEL R38, R38, -INF , !P1 ;  /* 0xff80000026267808 */ /* 0x000fe40004800000 */
[-C--:B------:R-:W-:Y:S02]  /*e6b0*/  ISETP.GE.AND P1, PT, R168, R227.reuse, PT ;  /* 0x000000e3a800720c */ /* 0x080fe40003f26270 */
[----:B------:R-:W-:Y:S02]  /*e6c0*/  ISETP.GE.OR P2, PT, R176, R222, !P2 ;  /* 0x000000deb000720c */ /* 0x000fe40005746670 */
[-C--:B------:R-:W-:Y:S02]  /*e6d0*/  ISETP.GE.OR P1, PT, R168, R226.reuse, !P1 ;  /* 0x000000e2a800720c */ /* 0x080fe40004f26670 */
        /* <DEDUP_REMOVED lines=15> */
[----:B------:R-:W-:Y:S02]  /*e7d0*/  IADD3 R98, R179, 0x69, RZ ;  /* 0x00000069b3627810 */ /* 0x000fe40007ffe0ff */
[C---:B------:R-:W-:Y:S02]  /*e7e0*/  ISETP.GE.OR P5, PT, R183.reuse, R228, !P5 ;  /* 0x000000e4b700720c */ /* 0x040fe40006fa6670 */
[C---:B------:R-:W-:Y:S02]  /*e7f0*/  ISETP.GE.AND P1, PT, R183.reuse, R227, PT ;  /* 0x000000e3b700720c */ /* 0x040fe40003f26270 */
[----:B------:R-:W-:Y:S02]  /*e800*/  FSEL R64, R64, -INF , !P5 ;  /* 0xff80000040407808 */ /* 0x000fe40006800000 */
[C---:B------:R-:W-:Y:S02]  /*e810*/  ISETP.GE.AND P5, PT, R188.reuse, R229, PT ;  /* 0x000000e5bc00720c */ /* 0x040fe40003fa6270 */
[----:B------:R-:W-:Y:S02]  /*e820*/  ISETP.GE.OR P1, PT, R183, R226, !P1 ;  /* 0x000000e2b700720c */ /* 0x000fe40004f26670 */
[----:B------:R-:W-:Y:S02]  /*e830*/  ISETP.GE.OR P5, PT, R188, R228, !P5 ;  /* 0x000000e4bc00720c */ /* 0x000fe40006fa6670 */
[----:B------:R-:W-:Y:S02]  /*e840*/  FSEL R66, R66, -INF , !P1 ;  /* 0xff80000042427808 */ /* 0x000fe40004800000 */
[----:B------:R-:W-:Y:S02]  /*e850*/  ISETP.GE.AND P1, PT, R188, R227, PT ;  /* 0x000000e3bc00720c */ /* 0x000fe40003f26270 */
[----:B------:R-:W-:Y:S02]  /*e860*/  FSEL R68, R68, -INF , !P5 ;  /* 0xff80000044447808 */ /* 0x000fe40006800000 */
[C---:B------:R-:W-:Y:S02]  /*e870*/  ISETP.GE.AND P5, PT, R181.reuse, R229, PT ;  /* 0x000000e5b500720c */ /* 0x040fe40003fa6270 */
[----:B------:R-:W-:Y:S02]  /*e880*/  ISETP.GE.OR P1, PT, R188, R226, !P1 ;  /* 0x000000e2bc00720c */ /* 0x000fe40004f26670 */
[C---:B------:R-:W-:Y:S02]  /*e890*/  ISETP.GE.OR P5, PT, R181.reuse, R228, !P5 ;  /* 0x000000e4b500720c */ /* 0x040fe40006fa6670 */
[----:B------:R-:W-:Y:S02]  /*e8a0*/  FSEL R70, R70, -INF , !P1 ;  /* 0xff80000046467808 */ /* 0x000fe40004800000 */
[----:B------:R-:W-:Y:S02]  /*e8b0*/  FSEL R18, R80, -INF , !P5 ;  /* 0xff80000050127808 */ /* 0x000fe40006800000 */
[----:B------:R-:W-:Y:S02]  /*e8c0*/  FSEL R80, R10, -INF , !P0 ;  /* 0xff8000000a507808 */ /* 0x000fe40004000000 */
[CC--:B------:R-:W-:Y:S02]  /*e8d0*/  ISETP.GE.AND P0, PT, R186.reuse, R227.reuse, PT ;  /* 0x000000e3ba00720c */ /* 0x0c0fe40003f06270 */
[C---:B------:R-:W-:Y:S02]  /*e8e0*/  ISETP.GE.AND P1, PT, R181.reuse, R227, PT ;  /* 0x000000e3b500720c */ /* 0x040fe40003f26270 */
[-C--:B------:R-:W-:Y:S02]  /*e8f0*/  ISETP.GE.OR P0, PT, R186, R226.reuse, !P0 ;  /* 0x000000e2ba00720c */ /* 0x080fe40004706670 */
[----:B------:R-:W-:Y:S02]  /*e900*/  ISETP.GE.OR P1, PT, R181, R226, !P1 ;  /* 0x000000e2b500720c */ /* 0x000fe40004f26670 */
[----:B------:R-:W-:Y:S02]  /*e910*/  FSEL R52, R87, -INF , !P0 ;  /* 0xff80000057347808 */ /* 0x000fe40004000000 */
[----:B------:R-:W-:Y:S02]  /*e920*/  FSEL R6, R82, -INF , !P1 ;  /* 0xff80000052067808 */ /* 0x000fe40004800000 */
[----:B------:R-:W-:Y:S02]  /*e930*/  ISETP.GE.AND P0, PT, R177, R223, PT ;  /* 0x000000dfb100720c */ /* 0x000fe40003f06270 */
[-C--:B------:R-:W-:Y:S02]  /*e940*/  ISETP.GE.AND P1, PT, R179, R225.reuse, PT ;  /* 0x000000e1b300720c */ /* 0x080fe40003f26270 */
[----:B------:R-:W-:Y:S02]  /*e950*/  ISETP.GE.OR P0, PT, R177, R222, !P0 ;  /* 0x000000deb100720c */ /* 0x000fe40004706670 */
[----:B------:R-:W-:Y:S02]  /*e960*/  FSEL R177, R13, -INF , !P3 ;  /* 0xff8000000db17808 */ /* 0x000fe40005800000 */
[----:B------:R-:W-:Y:S02]  /*e970*/  ISETP.GE.OR P1, PT, R179, R224, !P1 ;  /* 0x000000e0b300720c */ /* 0x000fe40004f26670 */
[----:B------:R-:W-:Y:S02]  /*e980*/  ISETP.GE.AND P5, PT, R176, R225, PT ;  /* 0x000000e1b000720c */ /* 0x000fe40003fa6270 */
        /* <DEDUP_REMOVED lines=8> */
[----:B------:R-:W-:Y:S02]  /*ea10*/  ISETP.GE.OR P5, PT, R176, R224, !P5 ;  /* 0x000000e0b000720c */ /* 0x000fe40006fa6670 */
[----:B------:R-:W-:Y:S02]  /*ea20*/  FMNMX.FTZ R8, R170, R8, !PT ;  /* 0x00000008aa087209 */ /* 0x000fe40007810000 */
        /* <DEDUP_REMOVED lines=11> */
[----:B------:R-:W-:Y:S02]  /*eae0*/  FSEL R178, R12, -INF , !P5 ;  /* 0xff8000000cb27808 */ /* 0x000fe40006800000 */
[----:B------:R-:W-:Y:S02]  /*eaf0*/  FSEL R82, R24, -INF , !P6 ;  /* 0xff80000018527808 */ /* 0x000fe40007000000 */
[C---:B------:R-:W-:Y:S02]  /*eb00*/  ISETP.GE.AND P5, PT, R190.reuse, R229, PT ;  /* 0x000000e5be00720c */ /* 0x040fe40003fa6270 */
[----:B------:R-:W-:Y:S02]  /*eb10*/  ISETP.GE.OR P0, PT, R189, R226, !P0 ;  /* 0x000000e2bd00720c */ /* 0x000fe40004706670 */
[----:B------:R-:W-:Y:S02]  /*eb20*/  ISETP.GE.OR P5, PT, R190, R228, !P5 ;  /* 0x000000e4be00720c */ /* 0x000fe40006fa6670 */
[----:B------:R-:W-:Y:S02]  /*eb30*/  FSEL R200, R99, -INF , !P0 ;  /* 0xff80000063c87808 */ /* 0x000fe40004000000 */
[----:B------:R-:W-:Y:S02]  /*eb40*/  FSEL R199, R96, -INF , !P5 ;  /* 0xff80000060c77808 */ /* 0x000fe40006800000 */
[----:B------:R-:W-:Y:S02]  /*eb50*/  IADD3 R96, R179, 0x61, RZ ;  /* 0x00000061b3607810 */ /* 0x000fe40007ffe0ff */
[----:B------:R-:W-:Y:S02]  /*eb60*/  ISETP.GE.AND P0, PT, R195, R223, PT ;  /* 0x000000dfc300720c */ /* 0x000fe40003f06270 */
[----:B------:R-:W-:Y:S02]  /*eb70*/  IADD3 R99, R179, 0x68, RZ ;  /* 0x00000068b3637810 */ /* 0x000fe40007ffe0ff */
[----:B------:R-:W-:Y:S02]  /*eb80*/  ISETP.GE.OR P0, PT, R195, R222, !P0 ;  /* 0x000000dec300720c */ /* 0x000fe40004706670 */
[----:B------:R-:W-:Y:S02]  /*eb90*/  ISETP.GE.AND P3, PT, R189, R229, PT ;  /* 0x000000e5bd00720c */ /* 0x000fe40003f66270 */
[----:B------:R-:W-:Y:S02]  /*eba0*/  FSEL R27, R27, -INF , !P0 ;  /* 0xff8000001b1b7808 */ /* 0x000fe40004000000 */
[C---:B------:R-:W-:Y:S02]  /*ebb0*/  ISETP.GE.AND P0, PT, R96.reuse, R227, PT ;  /* 0x000000e36000720c */ /* 0x040fe40003f06270 */
[----:B------:R-:W-:Y:S02]  /*ebc0*/  ISETP.GE.OR P3, PT, R189, R228, !P3 ;  /* 0x000000e4bd00720c */ /* 0x000fe40005f66670 */
[C---:B------:R-:W-:Y:S02]  /*ebd0*/  ISETP.GE.OR P0, PT, R96.reuse, R226, !P0 ;  /* 0x000000e26000720c */ /* 0x040fe40004706670 */
[----:B------:R-:W-:Y:S02]  /*ebe0*/  FSEL R198, R97, -INF , !P3 ;  /* 0xff80000061c67808 */ /* 0x000fe40005800000 */
[----:B------:R-:W-:Y:S02]  /*ebf0*/  IADD3 R97, R179, 0x60, RZ ;  /* 0x00000060b3617810 */ /* 0x000fe40007ffe0ff */
[----:B------:R-:W-:Y:S02]  /*ec00*/  ISETP.GE.AND P3, PT, R195, R225, PT ;  /* 0x000000e1c300720c */ /* 0x000fe40003f66270 */
[----:B------:R-:W-:Y:S02]  /*ec10*/  ISETP.GE.AND P6, PT, R97, R229, PT ;  /* 0x000000e56100720c */ /* 0x000fe40003fc6270 */
[----:B------:R-:W-:Y:S02]  /*ec20*/  ISETP.GE.OR P3, PT, R195, R224, !P3 ;  /* 0x000000e0c300720c */ /* 0x000fe40005f66670 */
[----:B------:R-:W-:Y:S02]  /*ec30*/  ISETP.GE.AND P1, PT, R97, R227, PT ;  /* 0x000000e36100720c */ /* 0x000fe40003f26270 */
[----:B------:R-:W-:Y:S02]  /*ec40*/  FSEL R25, R25, -INF , !P3 ;  /* 0xff80000019197808 */ /* 0x000fe40005800000 */
[C---:B------:R-:W-:Y:S02]  /*ec50*/  ISETP.GE.AND P3, PT, R96.reuse, R229, PT ;  /* 0x000000e56000720c */ /* 0x040fe40003f66270 */
[CC--:B------:R-:W-:Y:S02]  /*ec60*/  ISETP.GE.OR P6, PT, R97.reuse, R228.reuse, !P6 ;  /* 0x000000e46100720c */ /* 0x0c0fe400077c6670 */
[----:B------:R-:W-:Y:S02]  /*ec70*/  ISETP.GE.OR P3, PT, R96, R228, !P3 ;  /* 0x000000e46000720c */ /* 0x000fe40005f66670 */
[----:B------:R-:W-:Y:S02]  /*ec80*/  ISETP.GE.OR P1, PT, R97, R226, !P1 ;  /* 0x000000e26100720c */ /* 0x000fe40004f26670 */
[----:B------:R-:W-:Y:S02]  /*ec90*/  FSEL R197, R100, -INF , !P6 ;  /* 0xff80000064c57808 */ /* 0x000fe40007000000 */
[----:B------:R-:W-:Y:S02]  /*eca0*/  IADD3 R100, R179, 0x71, RZ ;  /* 0x00000071b3647810 */ /* 0x000fe40007ffe0ff */
[----:B------:R-:W-:Y:S02]  /*ecb0*/  FSEL R249, R102, -INF , !P1 ;  /* 0xff80000066f97808 */ /* 0x000fe40004800000 */
[----:B------:R-:W-:Y:S02]  /*ecc0*/  FSEL R247, R103, -INF , !P0 ;  /* 0xff80000067f77808 */ /* 0x000fe40004000000 */
[----:B------:R-:W-:Y:S02]  /*ecd0*/  FSEL R248, R101, -INF , !P3 ;  /* 0xff80000065f87808 */ /* 0x000fe40005800000 */
[----:B------:R-:W-:Y:S02]  /*ece0*/  ISETP.GE.AND P1, PT, R193, R223, PT ;  /* 0x000000dfc100720c */ /* 0x000fe40003f26270 */
[----:B------:R-:W-:Y:S02]  /*ecf0*/  IADD3 R101, R179, 0x70, RZ ;  /* 0x00000070b3657810 */ /* 0x000fe40007ffe0ff */
[C---:B------:R-:W-:Y:S02]  /*ed00*/  ISETP.GE.OR P1, PT, R193.reuse, R222, !P1 ;  /* 0x000000dec100720c */ /* 0x040fe40004f26670 */
[C---:B------:R-:W-:Y:S02]  /*ed10*/  ISETP.GE.AND P6, PT, R193.reuse, R225, PT ;  /* 0x000000e1c100720c */ /* 0x040fe40003fc6270 */
[----:B------:R-:W-:Y:S02]  /*ed20*/  FSEL R15, R42, -INF , !P1 ;  /* 0xff8000002a0f7808 */ /* 0x000fe40004800000 */
[----:B------:R-:W-:Y:S02]  /*ed30*/  ISETP.GE.OR P6, PT, R193, R224, !P6 ;  /* 0x000000e0c100720c */ /* 0x000fe400077c6670 */
[C---:B------:R-:W-:Y:S02]  /*ed40*/  ISETP.GE.AND P1, PT, R101.reuse, R227, PT ;  /* 0x000000e36500720c */ /* 0x040fe40003f26270 */
[----:B------:R-:W-:Y:S02]  /*ed50*/  FSEL R40, R40, -INF , !P6 ;  /* 0xff80000028287808 */ /* 0x000fe40007000000 */
[C---:B------:R-:W-:Y:S02]  /*ed60*/  ISETP.GE.AND P6, PT, R101.reuse, R229, PT ;  /* 0x000000e56500720c */ /* 0x040fe40003fc6270 */
[C---:B------:R-:W-:Y:S02]  /*ed70*/  ISETP.GE.OR P1, PT, R101.reuse, R226, !P1 ;  /* 0x000000e26500720c */ /* 0x040fe40004f26670 */
[----:B------:R-:W-:Y:S02]  /*ed80*/  ISETP.GE.OR P6, PT, R101, R228, !P6 ;  /* 0x000000e46500720c */ /* 0x000fe400077c6670 */
[C---:B------:R-:W-:Y:S02]  /*ed90*/  ISETP.GE.AND P0, PT, R192.reuse, R223, PT ;  /* 0x000000dfc000720c */ /* 0x040fe40003f06270 */
[C---:B------:R-:W-:Y:S02]  /*eda0*/  ISETP.GE.AND P3, PT, R192.reuse, R225, PT ;  /* 0x000000e1c000720c */ /* 0x040fe40003f66270 */
[C---:B------:R-:W-:Y:S02]  /*edb0*/  ISETP.GE.OR P0, PT, R192.reuse, R222, !P0 ;  /* 0x000000dec000720c */ /* 0x040fe40004706670 */
[----:B------:R-:W-:Y:S02]  /*edc0*/  ISETP.GE.OR P3, PT, R192, R224, !P3 ;  /* 0x000000e0c000720c */ /* 0x000fe40005f66670 */
[----:B------:R-:W-:Y:S02]  /*edd0*/  FSEL R31, R31, -INF , !P0 ;  /* 0xff8000001f1f7808 */ /* 0x000fe40004000000 */
[C---:B------:R-:W-:Y:S02]  /*ede0*/  ISETP.GE.AND P0, PT, R98.reuse, R227, PT ;  /* 0x000000e36200720c */ /* 0x040fe40003f06270 */
[----:B------:R-:W-:Y:S02]  /*edf0*/  FSEL R86, R29, -INF , !P3 ;  /* 0xff8000001d567808 */ /* 0x000fe40005800000 */
[C---:B------:R-:W-:Y:S02]  /*ee00*/  ISETP.GE.OR P0, PT, R98.reuse, R226, !P0 ;  /* 0x000000e26200720c */ /* 0x040fe40004706670 */
[----:B------:R-:W-:Y:S02]  /*ee10*/  ISETP.GE.AND P3, PT, R98, R229, PT ;  /* 0x000000e56200720c */ /* 0x000fe40003f66270 */
[----:B------:R-:W-:Y:S02]  /*ee20*/  FSEL R240, R115, -INF , !P0 ;  /* 0xff80000073f07808 */ /* 0x000fe40004000000 */
[----:B------:R-:W-:Y:S02]  /*ee30*/  ISETP.GE.AND P0, PT, R174, R223, PT ;  /* 0x000000dfae00720c */ /* 0x000fe40003f06270 */
        /* <DEDUP_REMOVED lines=9> */
[----:B------:R-:W-:Y:S01]  /*eed0*/  FSEL R42, R119, -INF , !P0 ;  /* 0xff800000772a7808 */ /* 0x000fe20004000000 */
[----:B------:R-:W-:Y:S01]  /*eee0*/  IMAD.MOV.U32 R119, RZ, RZ, R199 ;  /* 0x000000ffff777224 */ /* 0x000fe200078e00c7 */
[----:B------:R-:W-:Y:S02]  /*eef0*/  FSEL R24, R41, -INF , !P3 ;  /* 0xff80000029187808 */ /* 0x000fe40005800000 */
[C---:B------:R-:W-:Y:S02]  /*ef00*/  ISETP.GE.AND P3, PT, R100.reuse, R229, PT ;  /* 0x000000e56400720c */ /* 0x040fe40003f66270 */
[C---:B------:R-:W-:Y:S02]  /*ef10*/  IADD3 R41, R179.reuse, 0x78, RZ ;  /* 0x00000078b3297810 */ /* 0x040fe40007ffe0ff */
[----:B------:R-:W-:Y:S02]  /*ef20*/  ISETP.GE.OR P3, PT, R100, R228, !P3 ;  /* 0x000000e46400720c */ /* 0x000fe40005f66670 */
[----:B------:R-:W-:Y:S02]  /*ef30*/  FSEL R43, R118, -INF , !P1 ;  /* 0xff800000762b7808 */ /* 0x000fe40004800000 */
[----:B------:R-:W-:Y:S02]  /*ef40*/  IADD3 R179, R179, 0x79, RZ ;  /* 0x00000079b3b37810 */ /* 0x000fe40007ffe0ff */
        /* <DEDUP_REMOVED lines=28> */
[C---:B------:R-:W-:Y:S02]  /*f110*/  ISETP.GE.AND P6, PT, R188.reuse, R225, PT ;  /* 0x000000e1bc00720c */ /* 0x040fe40003fc6270 */
[----:B------:R-:W-:Y:S02]  /*f120*/  FSEL R63, R63, -INF , !P0 ;  /* 0xff8000003f3f7808 */ /* 0x000fe40004000000 */
[----:B------:R-:W-:Y:S02]  /*f130*/  ISETP.GE.OR P6, PT, R188, R224, !P6 ;  /* 0x000000e0bc00720c */ /* 0x000fe400077c6670 */
[-C--:B------:R-:W-:Y:S02]  /*f140*/  ISETP.GE.AND P0, PT, R182, R223.reuse, PT ;  /* 0x000000dfb600720c */ /* 0x080fe40003f06270 */
[----:B------:R-:W-:Y:S02]  /*f150*/  FSEL R12, R72, -INF , !P6 ;  /* 0xff800000480c7808 */ /* 0x000fe40007000000 */
[----:B------:R-:W-:Y:S02]  /*f160*/  ISETP.GE.OR P0, PT, R182, R222, !P0 ;  /* 0x000000deb600720c */ /* 0x000fe40004706670 */
[----:B------:R-:W-:Y:S02]  /*f170*/  ISETP.GE.AND P6, PT, R187, R223, PT ;  /* 0x000000dfbb00720c */ /* 0x000fe40003fc6270 */
[----:B------:R-:W-:Y:S02]  /*f180*/  FSEL R9, R75, -INF , !P0 ;  /* 0xff8000004b097808 */ /* 0x000fe40004000000 */
[C---:B------:R-:W-:Y:S02]  /*f190*/  ISETP.GE.AND P0, PT, R36.reuse, R225, PT ;  /* 0x000000e12400720c */ /* 0x040fe40003f06270 */
[----:B------:R-:W-:Y:S02]  /*f1a0*/  FMNMX.FTZ R75, R83, R165, !PT ;  /* 0x000000a5534b7209 */ /* 0x000fe40007810000 */
[----:B------:R-:W-:Y:S02]  /*f1b0*/  ISETP.GE.OR P0, PT, R36, R224, !P0 ;  /* 0x000000e02400720c */ /* 0x000fe40004706670 */
[----:B------:R-:W-:Y:S02]  /*f1c0*/  FMNMX.FTZ R75, R176, R75, !PT ;  /* 0x0000004bb04b7209 */ /* 0x000fe40007810000 */
[----:B------:R-:W-:Y:S02]  /*f1d0*/  FSEL R13, R77, -INF , !P0 ;  /* 0xff8000004d0d7808 */ /* 0x000fe40004000000 */
[----:B------:R-:W-:Y:S02]  /*f1e0*/  FMNMX.FTZ R75, R178, R75, !PT ;  /* 0x0000004bb24b7209 */ /* 0x000fe40007810000 */
[-C--:B------:R-:W-:Y:S02]  /*f1f0*/  ISETP.GE.OR P6, PT, R187, R222.reuse, !P6 ;  /* 0x000000debb00720c */ /* 0x080fe400077c6670 */
[----:B------:R-:W-:Y:S02]  /*f200*/  FMNMX.FTZ R75, R177, R75, !PT ;  /* 0x0000004bb14b7209 */ /* 0x000fe40007810000 */
[----:B------:R-:W-:Y:S02]  /*f210*/  FSEL R90, R90, -INF , !P6 ;  /* 0xff8000005a5a7808 */ /* 0x000fe40007000000 */
[CC--:B------:R-:W-:Y:S02]  /*f220*/  ISETP.GE.AND P6, PT, R97.reuse, R223.reuse, PT ;  /* 0x000000df6100720c */ /* 0x0c0fe40003fc6270 */
[C---:B------:R-:W-:Y:S02]  /*f230*/  ISETP.GE.AND P1, PT, R188.reuse, R223, PT ;  /* 0x000000dfbc00720c */ /* 0x040fe40003f26270 */
[-C--:B------:R-:W-:Y:S02]  /*f240*/  ISETP.GE.OR P6, PT, R97, R222.reuse, !P6 ;  /* 0x000000de6100720c */ /* 0x080fe400077c6670 */
[----:B------:R-:W-:Y:S02]  /*f250*/  ISETP.GE.OR P1, PT, R188, R222, !P1 ;  /* 0x000000debc00720c */ /* 0x000fe40004f26670 */
[----:B------:R-:W-:Y:S02]  /*f260*/  FSEL R243, R106, -INF , !P6 ;  /* 0xff8000006af37808 */ /* 0x000fe40007000000 */
[----:B------:R-:W-:Y:S02]  /*f270*/  FSEL R10, R74, -INF , !P1 ;  /* 0xff8000004a0a7808 */ /* 0x000fe40004800000 */
[CC--:B------:R-:W-:Y:S02]  /*f280*/  ISETP.GE.AND P1, PT, R187.reuse, R225.reuse, PT ;  /* 0x000000e1bb00720c */ /* 0x0c0fe40003f26270 */
[----:B------:R-:W-:Y:S02]  /*f290*/  FMNMX.FTZ R74, R80, R164, !PT ;  /* 0x000000a4504a7209 */ /* 0x000fe40007810000 */
[----:B------:R-:W-:Y:S02]  /*f2a0*/  ISETP.GE.OR P1, PT, R187, R224, !P1 ;  /* 0x000000e0bb00720c */ /* 0x000fe40004f26670 */
[----:B------:R-:W-:Y:S02]  /*f2b0*/  FMNMX.FTZ R74, R81, R74, !PT ;  /* 0x0000004a514a7209 */ /* 0x000fe40007810000 */
[----:B------:R-:W-:Y:S02]  /*f2c0*/  ISETP.GE.AND P6, PT, R101, R225, PT ;  /* 0x000000e16500720c */ /* 0x000fe40003fc6270 */
        /* <DEDUP_REMOVED lines=34> */
[----:B------:R-:W-:Y:S02]  /*f4f0*/  FSEL R242, R114, -INF , !P2 ;  /* 0xff80000072f27808 */ /* 0x000fe40005000000 */
[C---:B------:R-:W-:Y:S02]  /*f500*/  ISETP.GE.AND P2, PT, R168.reuse, R223, PT ;  /* 0x000000dfa800720c */ /* 0x040fe40003f46270 */
[----:B------:R-:W-:Y:S02]  /*f510*/  ISETP.GE.AND P5, PT, R183, R225, PT ;  /* 0x000000e1b700720c */ /* 0x000fe40003fa6270 */
[----:B------:R-:W-:Y:S02]  /*f520*/  ISETP.GE.OR P2, PT, R168, R222, !P2 ;  /* 0x000000dea800720c */ /* 0x000fe40005746670 */
[----:B------:R-:W-:Y:S02]  /*f530*/  FSEL R168, R117, -INF , !P3 ;  /* 0xff80000075a87808 */ /* 0x000fe40005800000 */
[----:B------:R-:W-:Y:S02]  /*f540*/  FSEL R46, R46, -INF , !P2 ;  /* 0xff8000002e2e7808 */ /* 0x000fe40005000000 */
[C---:B------:R-:W-:Y:S02]  /*f550*/  ISETP.GE.AND P2, PT, R41.reuse, R227, PT ;  /* 0x000000e32900720c */ /* 0x040fe40003f46270 */
[----:B------:R-:W-:Y:S02]  /*f560*/  FMNMX.FTZ R74, R46, R74, !PT ;  /* 0x0000004a2e4a7209 */ /* 0x000fe40007810000 */
[----:B------:R-:W-:Y:S02]  /*f570*/  ISETP.GE.OR P2, PT, R41, R226, !P2 ;  /* 0x000000e22900720c */ /* 0x000fe40005746670 */
[----:B------:R-:W-:Y:S02]  /*f580*/  FMNMX.FTZ R74, R47, R74, !PT ;  /* 0x0000004a2f4a7209 */ /* 0x000fe40007810000 */
[----:B------:R-:W-:Y:S02]  /*f590*/  FSEL R130, R130, -INF , !P2 ;  /* 0xff80000082827808 */ /* 0x000fe40005000000 */
[C---:B------:R-:W-:Y:S02]  /*f5a0*/  ISETP.GE.AND P2, PT, R183.reuse, R223, PT ;  /* 0x000000dfb700720c */ /* 0x040fe40003f46270 */
[C---:B------:R-:W-:Y:S02]  /*f5b0*/  ISETP.GE.OR P5, PT, R183.reuse, R224, !P5 ;  /* 0x000000e0b700720c */ /* 0x040fe40006fa6670 */
[----:B------:R-:W-:Y:S02]  /*f5c0*/  ISETP.GE.OR P2, PT, R183, R222, !P2 ;  /* 0x000000deb700720c */ /* 0x000fe40005746670 */
[----:B------:R-:W-:Y:S02]  /*f5d0*/  FSEL R29, R60, -INF , !P5 ;  /* 0xff8000003c1d7808 */ /* 0x000fe40006800000 */
[----:B------:R-:W-:Y:S02]  /*f5e0*/  FSEL R62, R62, -INF , !P2 ;  /* 0xff8000003e3e7808 */ /* 0x000fe40005000000 */
        /* <DEDUP_REMOVED lines=11> */
[----:B------:R-:W-:Y:S02]  /*f6a0*/  FMNMX.FTZ R36, R4, R166, !PT ;  /* 0x000000a604247209 */ /* 0x000fe40007810000 */
[----:B------:R-:W-:Y:S02]  /*f6b0*/  FMNMX.FTZ R60, R49, R60, !PT ;  /* 0x0000003c313c7209 */ /* 0x000fe40007810000 */
[----:B------:R-:W-:Y:S02]  /*f6c0*/  FSEL R8, R79, -INF , !P2 ;  /* 0xff8000004f087808 */ /* 0x000fe40005000000 */
[----:B------:R-:W-:Y:S02]  /*f6d0*/  FMNMX.FTZ R60, R20, R60, !PT ;  /* 0x0000003c143c7209 */ /* 0x000fe40007810000 */
[CC--:B------:R-:W-:Y:S02]  /*f6e0*/  ISETP.GE.AND P2, PT, R190.reuse, R225.reuse, PT ;  /* 0x000000e1be00720c */ /* 0x0c0fe40003f46270 */
[----:B------:R-:W-:Y:S02]  /*f6f0*/  FMNMX.FTZ R72, R19, R60, !PT ;  /* 0x0000003c13487209 */ /* 0x000fe40007810000 */
[----:B------:R-:W-:Y:S02]  /*f700*/  ISETP.GE.OR P2, PT, R190, R224, !P2 ;  /* 0x000000e0be00720c */ /* 0x000fe40005746670 */
[----:B------:R-:W-:Y:S02]  /*f710*/  FMNMX.FTZ R72, R64, R72, !PT ;  /* 0x0000004840487209 */ /* 0x000fe40007810000 */
[----:B------:R-:W-:Y:S02]  /*f720*/  FSEL R92, R92, -INF , !P2 ;  /* 0xff8000005c5c7808 */ /* 0x000fe40005000000 */
[C---:B------:R-:W-:Y:S02]  /*f730*/  ISETP.GE.AND P2, PT, R96.reuse, R225, PT ;  /* 0x000000e16000720c */ /* 0x040fe40003f46270 */
[----:B------:R-:W-:Y:S02]  /*f740*/  FMNMX.FTZ R72, R65, R72, !PT ;  /* 0x0000004841487209 */ /* 0x000fe40007810000 */
[----:B------:R-:W-:Y:S02]  /*f750*/  ISETP.GE.OR P2, PT, R96, R224, !P2 ;  /* 0x000000e06000720c */ /* 0x000fe40005746670 */
[----:B------:R-:W-:Y:S02]  /*f760*/  FMNMX.FTZ R72, R68, R72, !PT ;  /* 0x0000004844487209 */ /* 0x000fe40007810000 */
[----:B------:R-:W-:Y:S02]  /*f770*/  FSEL R251, R105, -INF , !P2 ;  /* 0xff80000069fb7808 */ /* 0x000fe40005000000 */
[----:B------:R-:W-:Y:S02]  /*f780*/  FMNMX.FTZ R72, R69, R72, !PT ;  /* 0x0000004845487209 */ /* 0x000fe40007810000 */
[-C--:B------:R-:W-:Y:S02]  /*f790*/  ISETP.GE.AND P2, PT, R98, R223.reuse, PT ;  /* 0x000000df6200720c */ /* 0x080fe40003f46270 */
        /* <DEDUP_REMOVED lines=19> */
[CC--:B------:R-:W-:Y:S02]  /*f8d0*/  ISETP.GE.AND P5, PT, R181.reuse, R223.reuse, PT ;  /* 0x000000dfb500720c */ /* 0x0c0fe40003fa6270 */
        /* <DEDUP_REMOVED lines=11> */
[----:B------:R-:W-:Y:S02]  /*f990*/  FMNMX.FTZ R36, R16, R72, !PT ;  /* 0x0000004810247209 */ /* 0x000fe40007810000 */
[----:B------:R-:W-:Y:S02]  /*f9a0*/  ISETP.GE.AND P5, PT, R99, R225, PT ;  /* 0x000000e16300720c */ /* 0x000fe40003fa6270 */
[----:B------:R-:W-:Y:S02]  /*f9b0*/  FMNMX.FTZ R36, R119, R36, !PT ;  /* 0x0000002477247209 */ /* 0x000fe40007810000 */
[-C--:B------:R-:W-:Y:S02]  /*f9c0*/  ISETP.GE.OR P5, PT, R99, R224.reuse, !P5 ;  /* 0x000000e06300720c */ /* 0x080fe40006fa6670 */
[----:B------:R-:W-:Y:S02]  /*f9d0*/  FMNMX.FTZ R77, R66, R77, !PT ;  /* 0x0000004d424d7209 */ /* 0x000fe40007810000 */
[----:B------:R-:W-:Y:S02]  /*f9e0*/  FSEL R250, R108, -INF , !P5 ;  /* 0xff8000006cfa7808 */ /* 0x000fe40006800000 */
        /* <DEDUP_REMOVED lines=15> */
[C---:B------:R-:W-:Y:S02]  /*fae0*/  ISETP.GE.AND P3, PT, R180.reuse, R225, PT ;  /* 0x000000e1b400720c */ /* 0x040fe40003f66270 */
[----:B------:R-:W-:Y:S02]  /*faf0*/  FMNMX.FTZ R75, R57, R75, !PT ;  /* 0x0000004b394b7209 */ /* 0x000fe40007810000 */
[-C--:B------:R-:W-:Y:S02]  /*fb00*/  ISETP.GE.OR P3, PT, R180, R224.reuse, !P3 ;  /* 0x000000e0b400720c */ /* 0x080fe40005f66670 */
[----:B------:R-:W-:Y:S02]  /*fb10*/  FMNMX.FTZ R77, R196, R77, !PT ;  /* 0x0000004dc44d7209 */ /* 0x000fe40007810000 */
[----:B------:R-:W-:Y:S02]  /*fb20*/  FSEL R28, R61, -INF , !P3 ;  /* 0xff8000003d1c7808 */ /* 0x000fe40005800000 */
        /* <DEDUP_REMOVED lines=13> */
[----:B------:R-:W-:Y:S02]  /*fc00*/  ISETP.GE.AND P1, PT, R96, R223, PT ;  /* 0x000000df6000720c */ /* 0x000fe40003f26270 */
[----:B------:R-:W-:Y:S02]  /*fc10*/  FMNMX.FTZ R77, R42, R77, !PT ;  /* 0x0000004d2a4d7209 */ /* 0x000fe40007810000 */
[-C--:B------:R-:W-:Y:S02]  /*fc20*/  ISETP.GE.OR P1, PT, R96, R222.reuse, !P1 ;  /* 0x000000de6000720c */ /* 0x080fe40004f26670 */
[----:B------:R-:W-:Y:S02]  /*fc30*/  FMNMX.FTZ R77, R130, R77, !PT ;  /* 0x0000004d824d7209 */ /* 0x000fe40007810000 */
[----:B------:R-:W-:Y:S02]  /*fc40*/  FSEL R203, R107, -INF , !P1 ;  /* 0xff8000006bcb7808 */ /* 0x000fe40004800000 */
[----:B------:R-:W-:Y:S02]  /*fc50*/  ISETP.GE.AND P1, PT, R101, R223, PT ;  /* 0x000000df6500720c */ /* 0x000fe40003f26270 */
[----:B------:R-:W-:Y:S02]  /*fc60*/  FSEL R184, R120, -INF , !P6 ;  /* 0xff80000078b87808 */ /* 0x000fe40007000000 */
[-C--:B------:R-:W-:Y:S02]  /*fc70*/  ISETP.GE.AND P6, PT, R41, R225.reuse, PT ;  /* 0x000000e12900720c */ /* 0x080fe40003fc6270 */
[----:B------:R-:W-:Y:S02]  /*fc80*/  ISETP.GE.OR P1, PT, R101, R222, !P1 ;  /* 0x000000de6500720c */ /* 0x000fe40004f26670 */
[-C--:B------:R-:W-:Y:S02]  /*fc90*/  ISETP.GE.OR P6, PT, R41, R224.reuse, !P6 ;  /* 0x000000e02900720c */ /* 0x080fe400077c6670 */
[CC--:B------:R-:W-:Y:S02]  /*fca0*/  ISETP.GE.AND P3, PT, R181.reuse, R225.reuse, PT ;  /* 0x000000e1b500720c */ /* 0x0c0fe40003f66270 */
[----:B------:R-:W-:Y:S02]  /*fcb0*/  FSEL R190, R124, -INF , !P6 ;  /* 0xff8000007cbe7808 */ /* 0x000fe40007000000 */
[-C--:B------:R-:W-:Y:S04]  /*fcc0*/  ISETP.GE.OR P3, PT, R181, R224.reuse, !P3 ;  /* 0x000000e0b500720c */ /* 0x080fe80005f66670 */
[----:B------:R-:W-:Y:S02]  /*fcd0*/  FSEL R76, R76, -INF , !P3 ;  /* 0xff8000004c4c7808 */ /* 0x000fe40005800000 */
[C---:B------:R-:W-:Y:S04]  /*fce0*/  ISETP.GE.AND P3, PT, R186.reuse, R225, PT ;  /* 0x000000e1ba00720c */ /* 0x040fe80003f66270 */
[----:B------:R-:W-:Y:S02]  /*fcf0*/  ISETP.GE.OR P3, PT, R186, R224, !P3 ;  /* 0x000000e0ba00720c */ /* 0x000fe40005f66670 */
[----:B------:R-:W-:Y:S02]  /*fd00*/  FSEL R186, R121, -INF , !P5 ;  /* 0xff80000079ba7808 */ /* 0x000fe40006800000 */
[----:B------:R-:W-:Y:S01]  /*fd10*/  FSEL R60, R89, -INF , !P3 ;  /* 0xff800000593c7808 */ /* 0x000fe20005800000 */
[----:B------:R-:W-:Y:S01]  /*fd20*/  IMAD.MOV.U32 R89, RZ, RZ, R198 ;  /* 0x000000ffff597224 */ /* 0x000fe200078e00c6 */
[----:B------:R-:W-:Y:S02]  /*fd30*/  ISETP.GE.AND P3, PT, R189, R223, PT ;  /* 0x000000dfbd00720c */ /* 0x000fe40003f66270 */
[----:B------:R-:W-:Y:S02]  /*fd40*/  ISETP.GE.AND P5, PT, R179, R225, PT ;  /* 0x000000e1b300720c */ /* 0x000fe40003fa6270 */
[----:B------:R-:W-:Y:S02]  /*fd50*/  FMNMX.FTZ R36, R89, R36, !PT ;  /* 0x0000002459247209 */ /* 0x000fe40007810000 */
[----:B------:R-:W-:Y:S02]  /*fd60*/  ISETP.GE.OR P3, PT, R189, R222, !P3 ;  /* 0x000000debd00720c */ /* 0x000fe40005f66670 */
[----:B------:R-:W-:Y:S02]  /*fd70*/  ISETP.GE.OR P5, PT, R179, R224, !P5 ;  /* 0x000000e0b300720c */ /* 0x000fe40006fa6670 */
[----:B------:R-:W-:Y:S02]  /*fd80*/  FSEL R88, R95, -INF , !P3 ;  /* 0xff8000005f587808 */ /* 0x000fe40005800000 */
[----:B------:R-:W-:Y:S01]  /*fd90*/  FSEL R193, R125, -INF , !P5 ;  /* 0xff8000007dc17808 */ /* 0x000fe20006800000 */
[----:B------:R-:W-:Y:S01]  /*fda0*/  IMAD.MOV.U32 R125, RZ, RZ, R92 ;  /* 0x000000ffff7d7224 */ /* 0x000fe200078e005c */
[CC--:B------:R-:W-:Y:S02]  /*fdb0*/  ISETP.GE.AND P5, PT, R41.reuse, R223.reuse, PT ;  /* 0x000000df2900720c */ /* 0x0c0fe40003fa6270 */
[----:B------:R-:W-:Y:S02]  /*fdc0*/  FSEL R189, R122, -INF , !P1 ;  /* 0xff8000007abd7808 */ /* 0x000fe40004800000 */
[----:B------:R-:W-:Y:S02]  /*fdd0*/  ISETP.GE.OR P5, PT, R41, R222, !P5 ;  /* 0x000000de2900720c */ /* 0x000fe40006fa6670 */
[----:B------:R-:W-:Y:S02]  /*fde0*/  FSEL R41, R127, -INF , !P2 ;  /* 0xff8000007f297808 */ /* 0x000fe40005000000 */
[----:B------:R-:W-:Y:S02]  /*fdf0*/  FSEL R195, R126, -INF , !P5 ;  /* 0xff8000007ec37808 */ /* 0x000fe40006800000 */
[----:B------:R-:W-:Y:S02]  /*fe00*/  FMNMX.FTZ R36, R197, R36, !PT ;  /* 0x00000024c5247209 */ /* 0x000fe40007810000 */
[C---:B------:R-:W-:Y:S02]  /*fe10*/  ISETP.GE.AND P3, PT, R99.reuse, R223, PT ;  /* 0x000000df6300720c */ /* 0x040fe40003f66270 */
[----:B------:R-:W-:Y:S02]  /*fe20*/  FMNMX.FTZ R36, R248, R36, !PT ;  /* 0x00000024f8247209 */ /* 0x000fe40007810000 */
[----:B------:R-:W-:Y:S02]  /*fe30*/  ISETP.GE.OR P3, PT, R99, R222, !P3 ;  /* 0x000000de6300720c */ /* 0x000fe40005f66670 */
[----:B------:R-:W-:Y:S02]  /*fe40*/  FMNMX.FTZ R36, R245, R36, !PT ;  /* 0x00000024f5247209 */ /* 0x000fe40007810000 */
[----:B------:R-:W-:Y:S01]  /*fe50*/  FSEL R241, R110, -INF , !P3 ;  /* 0xff8000006ef17808 */ /* 0x000fe20005800000 */
[----:B------:R-:W-:Y:S01]  /*fe60*/  IMAD.MOV.U32 R110, RZ, RZ, R196 ;  /* 0x000000ffff6e7224 */ /* 0x000fe200078e00c4 */
[----:B------:R-:W-:Y:S04]  /*fe70*/  FMNMX.FTZ R36, R244, R36, !PT ;  /* 0x00000024f4247209 */ /* 0x000fe80007810000 */
[----:B------:R-:W-:Y:S04]  /*fe80*/  FMNMX.FTZ R36, R174, R36, !PT ;  /* 0x00000024ae247209 */ /* 0x000fe80007810000 */
[----:B------:R-:W-:Y:S04]  /*fe90*/  FMNMX.FTZ R36, R168, R36, !PT ;  /* 0x00000024a8247209 */ /* 0x000fe80007810000 */
[----:B------:R-:W-:Y:S04]  /*fea0*/  FMNMX.FTZ R36, R128, R36, !PT ;  /* 0x0000002480247209 */ /* 0x000fe80007810000 */
[----:B------:R-:W-:Y:S05]  /*feb0*/  FMNMX.FTZ R36, R129, R36, !PT ;  /* 0x0000002481247209 */ /* 0x000fea0007810000 */
[----:B------:R-:W1:Y:S02]  /*fec0*/  SHFL.BFLY PT, R72, R36, 0x2, 0x1f ;  /* 0x0c401f0024487f89 */ /* 0x000e6400000e0000 */
[----:B-1----:R-:W-:Y:S02]  /*fed0*/  FMNMX.FTZ R36, R36, R72, !PT ;  /* 0x0000004824247209 */ /* 0x002fe40007810000 */
        /* <DEDUP_REMOVED lines=8> */
[----:B------:R-:W-:Y:S01]  /*ff60*/  FMNMX.FTZ R78, R61, R78, !PT ;  /* 0x0000004e3d4e7209 */ /* 0x000fe20007810000 */
[----:B------:R-:W2:Y:S01]  /*ff70*/  SHFL.BFLY PT, R72, R36, 0x1, 0x1f ;  /* 0x0c201f0024487f89 */ /* 0x000ea200000e0000 */
        /* <DEDUP_REMOVED lines=12> */
[----:B--2---:R-:W-:Y:S02]  /*10040*/  FMNMX.FTZ R36, R36, R72, !PT ;  /* 0x0000004824247209 */ /* 0x004fe40007810000 */
[----:B------:R-:W-:Y:S02]  /*10050*/  FMNMX.FTZ R72, R91, R77, !PT ;  /* 0x0000004d5b487209 */ /* 0x000fe40007810000 */
[----:B------:R-:W1:Y:S01]  /*10060*/  SHFL.BFLY PT, R77, R75, 0x1, 0x1f ;  /* 0x0c201f004b4d7f89 */ /* 0x000e6200000e0000 */
[C---:B------:R-:W-:Y:S01]  /*10070*/  FMUL.FTZ R199, R36.reuse, c[0x0][0x23c] ;  /* 0x00008f0024c77a20 */ /* 0x040fe20000410000 */
[----:B------:R-:W-:Y:S02]  /*10080*/  FSETP.NEU.FTZ.AND P3, PT, R36, -INF , PT ;  /* 0xff8000002400780b */ /* 0x000fe40003f7d000 */
[----:B------:R-:W-:Y:S02]  /*10090*/  FMNMX.FTZ R72, R79, R72, !PT ;  /* 0x000000484f487209 */ /* 0x000fe40007810000 */
[----:B------:R-:W-:Y:S02]  /*100a0*/  FSEL R199, R199, RZ, P3 ;  /* 0x000000ffc7c77208 */ /* 0x000fe40001800000 */
[----:B------:R-:W-:Y:S02]  /*100b0*/  FMNMX.FTZ R72, R88, R72, !PT ;  /* 0x0000004858487209 */ /* 0x000fe40007810000 */
[----:B------:R-:W-:Y:S01]  /*100c0*/  FMNMX.FTZ R78, R250, R78, !PT ;  /* 0x0000004efa4e7209 */ /* 0x000fe20007810000 */
[--C-:B------:R-:W-:Y:S01]  /*100d0*/  FFMA.FTZ R116, R21, c[0x0][0x23c], -R199.reuse ;  /* 0x00008f0015747a23 */ /* 0x100fe200000108c7 */
[----:B------:R-:W-:Y:S01]  /*100e0*/  FMNMX.FTZ R72, R243, R72, !PT ;  /* 0x00000048f3487209 */ /* 0x000fe20007810000 */
[--C-:B------:R-:W-:Y:S01]  /*100f0*/  FFMA.FTZ R96, R20, c[0x0][0x23c], -R199.reuse ;  /* 0x00008f0014607a23 */ /* 0x100fe200000108c7 */
[----:B------:R-:W-:Y:S01]  /*10100*/  FMNMX.FTZ R74, R246, R78, !PT ;  /* 0x0000004ef64a7209 */ /* 0x000fe20007810000 */
[--C-:B------:R-:W-:Y:S01]  /*10110*/  FFMA.FTZ R108, R48, c[0x0][0x23c], -R199.reuse ;  /* 0x00008f00306c7a23 */ /* 0x100fe200000108c7 */
[----:B------:R-:W-:Y:S01]  /*10120*/  FMNMX.FTZ R78, R203, R72, !PT ;  /* 0x00000048cb4e7209 */ /* 0x000fe20007810000 */
[----:B------:R-:W-:Y:S01]  /*10130*/  MUFU.EX2 R116, R116 ;  /* 0x0000007400747308 */ /* 0x000fe20000000800 */
        /* <DEDUP_REMOVED lines=12> */
[----:B------:R-:W-:Y:S01]  /*10200*/  FFMA.FTZ R191, R3, c[0x0][0x23c], -R199 ;  /* 0x00008f0003bf7a23 */ /* 0x000fe200000108c7 */
[----:B-1----:R-:W-:Y:S01]  /*10210*/  FMNMX.FTZ R3, R75, R77, !PT ;  /* 0x0000004d4b037209 */ /* 0x002fe20007810000 */
[----:B------:R-:W-:Y:S01]  /*10220*/  IMAD.MOV.U32 R75, RZ, RZ, R91 ;  /* 0x000000ffff4b7224 */ /* 0x000fe200078e005b */
[----:B------:R-:W-:Y:S01]  /*10230*/  FMNMX.FTZ R78, R192, R78, !PT ;  /* 0x0000004ec04e7209 */ /* 0x000fe20007810000 */
[----:B------:R-:W-:Y:S01]  /*10240*/  IMAD.MOV.U32 R77, RZ, RZ, R79 ;  /* 0x000000ffff4d7224 */ /* 0x000fe200078e004f */
[C---:B------:R-:W-:Y:S01]  /*10250*/  FSETP.NEU.FTZ.AND P2, PT, R3.reuse, -INF , PT ;  /* 0xff8000000300780b */ /* 0x040fe20003f5d000 */
[----:B------:R-:W-:Y:S01]  /*10260*/  FMUL.FTZ R198, R3, c[0x0][0x23c] ;  /* 0x00008f0003c67a20 */ /* 0x000fe20000410000 */
[----:B------:R-:W-:Y:S01]  /*10270*/  MUFU.EX2 R191, R191 ;  /* 0x000000bf00bf7308 */ /* 0x000fe20000000800 */
[----:B------:R-:W-:Y:S01]  /*10280*/  FFMA.FTZ R185, R0, c[0x0][0x23c], -R199 ;  /* 0x00008f0000b97a23 */ /* 0x000fe200000108c7 */
[----:B------:R-:W-:Y:S01]  /*10290*/  FMNMX.FTZ R0, R195, R78, !PT ;  /* 0x0000004ec3007209 */ /* 0x000fe20007810000 */
[----:B------:R-:W-:Y:S01]  /*102a0*/  IMAD.MOV.U32 R78, RZ, RZ, R197 ;  /* 0x000000ffff4e7224 */ /* 0x000fe200078e00c5 */
[----:B------:R-:W-:Y:S01]  /*102b0*/  FSEL R198, R198, RZ, P2 ;  /* 0x000000ffc6c67208 */ /* 0x000fe20001000000 */
[--C-:B------:R-:W-:Y:S01]  /*102c0*/  FFMA.FTZ R181, R175, c[0x0][0x23c], -R199.reuse ;  /* 0x00008f00afb57a23 */ /* 0x100fe200000108c7 */
[----:B------:R-:W-:Y:S01]  /*102d0*/  FMNMX.FTZ R0, R41, R0, !PT ;  /* 0x0000000029007209 */ /* 0x000fe20007810000 */
[----:B------:R-:W-:Y:S01]  /*102e0*/  FFMA.FTZ R109, R37, c[0x0][0x23c], -R199 ;  /* 0x00008f00256d7a23 */ /* 0x000fe200000108c7 */
[----:B------:R-:W-:Y:S01]  /*102f0*/  FMNMX.FTZ R74, R190, R74, !PT ;  /* 0x0000004abe4a7209 */ /* 0x000fe20007810000 */
[--C-:B------:R-:W-:Y:S01]  /*10300*/  FFMA.FTZ R106, R50, c[0x0][0x23c], -R198.reuse ;  /* 0x00008f00326a7a23 */ /* 0x100fe200000108c6 */
[----:B------:R-:W-:Y:S01]  /*10310*/  MUFU.EX2 R185, R185 ;  /* 0x000000b900b97308 */ /* 0x000fe20000000800 */
[--C-:B------:R-:W-:Y:S01]  /*10320*/  FFMA.FTZ R100, R51, c[0x0][0x23c], -R198.reuse ;  /* 0x00008f0033647a23 */ /* 0x100fe200000108c6 */
[----:B------:R-:W-:Y:S01]  /*10330*/  FMNMX.FTZ R74, R193, R74, !PT ;  /* 0x0000004ac14a7209 */ /* 0x000fe20007810000 */
[----:B------:R-:W-:Y:S01]  /*10340*/  LDSM.16.MT88.4 R48, [R211+0x4000] ;  /* 0x00400000d330783b */ /* 0x000fe20000004200 */
[--C-:B------:R-:W-:Y:S02]  /*10350*/  FFMA.FTZ R94, R54, c[0x0][0x23c], -R198.reuse ;  /* 0x00008f00365e7a23 */ /* 0x100fe400000108c6 */
[--C-:B------:R-:W-:Y:S02]  /*10360*/  FFMA.FTZ R93, R55, c[0x0][0x23c], -R198.reuse ;  /* 0x00008f00375d7a23 */ /* 0x100fe400000108c6 */
[--C-:B------:R-:W-:Y:S02]  /*10370*/  FFMA.FTZ R170, R23, c[0x0][0x23c], -R198.reuse ;  /* 0x00008f0017aa7a23 */ /* 0x100fe400000108c6 */
[----:B------:R-:W-:Y:S01]  /*10380*/  MUFU.EX2 R181, R181 ;  /* 0x000000b500b57308 */ /* 0x000fe20000000800 */
[----:B------:R-:W-:Y:S01]  /*10390*/  IMAD.MOV.U32 R23, RZ, RZ, R75 ;  /* 0x000000ffff177224 */ /* 0x000fe200078e004b */
[----:B------:R-:W1:Y:S01]  /*103a0*/  SHFL.BFLY PT, R72, R74, 0x2, 0x1f ;  /* 0x0c401f004a487f89 */ /* 0x000e6200000e0000 */
[--C-:B------:R-:W-:Y:S02]  /*103b0*/  FFMA.FTZ R43, R43, c[0x0][0x23c], -R198.reuse ;  /* 0x00008f002b2b7a23 */ /* 0x100fe400000108c6 */
[--C-:B------:R-:W-:Y:S02]  /*103c0*/  FFMA.FTZ R42, R42, c[0x0][0x23c], -R198.reuse ;  /* 0x00008f002a2a7a23 */ /* 0x100fe400000108c6 */
[--C-:B------:R-:W-:Y:S02]  /*103d0*/  FFMA.FTZ R175, R171, c[0x0][0x23c], -R198.reuse ;  /* 0x00008f00abaf7a23 */ /* 0x100fe400000108c6 */
[----:B------:R-:W-:Y:S01]  /*103e0*/  FFMA.FTZ R171, R22, c[0x0][0x23c], -R198 ;  /* 0x00008f0016ab7a23 */ /* 0x000fe200000108c6 */
[----:B------:R-:W-:Y:S01]  /*103f0*/  MUFU.EX2 R180, R180 ;  /* 0x000000b400b47308 */ /* 0x000fe20000000800 */
[----:B------:R-:W-:Y:S02]  /*10400*/  IMAD.MOV.U32 R22, RZ, RZ, R78 ;  /* 0x000000ffff167224 */ /* 0x000fe400078e004e */
[--C-:B------:R-:W-:Y:S02]  /*10410*/  FFMA.FTZ R249, R249, c[0x0][0x23c], -R198.reuse ;  /* 0x00008f00f9f97a23 */ /* 0x100fe400000108c6 */
[--C-:B------:R-:W-:Y:S02]  /*10420*/  FFMA.FTZ R247, R247, c[0x0][0x23c], -R198.reuse ;  /* 0x00008f00f7f77a23 */ /* 0x100fe400000108c6 */
[--C-:B------:R-:W-:Y:S02]  /*10430*/  FFMA.FTZ R242, R242, c[0x0][0x23c], -R198.reuse ;  /* 0x00008f00f2f27a23 */ /* 0x100fe400000108c6 */
[--C-:B------:R-:W-:Y:S01]  /*10440*/  FFMA.FTZ R240, R240, c[0x0][0x23c], -R198.reuse ;  /* 0x00008f00f0f07a23 */ /* 0x100fe200000108c6 */
[----:B------:R-:W-:Y:S01]  /*10450*/  MUFU.EX2 R175, R175 ;  /* 0x000000af00af7308 */ /* 0x000fe20000000800 */
[--C-:B------:R-:W-:Y:S02]  /*10460*/  FFMA.FTZ R75, R69, c[0x0][0x23c], -R199.reuse ;  /* 0x00008f00454b7a23 */ /* 0x100fe400000108c7 */
[--C-:B------:R-:W-:Y:S02]  /*10470*/  FFMA.FTZ R69, R5, c[0x0][0x23c], -R198.reuse ;  /* 0x00008f0005457a23 */ /* 0x100fe400000108c6 */
[--C-:B------:R-:W-:Y:S01]  /*10480*/  FFMA.FTZ R107, R39, c[0x0][0x23c], -R198.reuse ;  /* 0x00008f00276b7a23 */ /* 0x100fe200000108c6 */
[----:B------:R-:W-:Y:S01]  /*10490*/  FSEL R39, R3, RZ, P2 ;  /* 0x000000ff03277208 */ /* 0x000fe20001000000 */
[----:B------:R-:W-:Y:S01]  /*104a0*/  FFMA.FTZ R115, R38, c[0x0][0x23c], -R198 ;  /* 0x00008f0026737a23 */ /* 0x000fe200000108c6 */
[----:B-1----:R-:W-:Y:S01]  /*104b0*/  FMNMX.FTZ R72, R74, R72, !PT ;  /* 0x000000484a487209 */ /* 0x002fe20007810000 */
[----:B------:R-:W-:Y:S01]  /*104c0*/  FFMA.FTZ R124, R32, c[0x0][0x23c], -R199 ;  /* 0x00008f00207c7a23 */ /* 0x000fe200000108c7 */
[----:B------:R-:W-:Y:S01]  /*104d0*/  MUFU.EX2 R171, R171 ;  /* 0x000000ab00ab7308 */ /* 0x000fe20000000800 */
[----:B------:R-:W-:Y:S02]  /*104e0*/  FADD.FTZ R39, -R39, R166 ;  /* 0x000000a627277221 */ /* 0x000fe40000010100 */
[----:B------:R-:W-:Y:S01]  /*104f0*/  IMAD.MOV.U32 R166, RZ, RZ, R23 ;  /* 0x000000ffffa67224 */ /* 0x000fe200078e0017 */
[----:B------:R-:W1:Y:S01]  /*10500*/  SHFL.BFLY PT, R74, R72, 0x1, 0x1f ;  /* 0x0c201f00484a7f89 */ /* 0x000e6200000e0000 */
[----:B------:R-:W-:Y:S02]  /*10510*/  FMUL.FTZ R39, R39, c[0x0][0x23c] ;  /* 0x00008f0027277a20 */ /* 0x000fe40000410000 */
[--C-:B------:R-:W-:Y:S02]  /*10520*/  FFMA.FTZ R122, R33, c[0x0][0x23c], -R199.reuse ;  /* 0x00008f00217a7a23 */ /* 0x100fe400000108c7 */
[--C-:B------:R-:W-:Y:S01]  /*10530*/  FFMA.FTZ R121, R34, c[0x0][0x23c], -R198.reuse ;  /* 0x00008f0022797a23 */ /* 0x100fe200000108c6 */
[----:B------:R-:W-:Y:S01]  /*10540*/  MUFU.EX2 R170, R170 ;  /* 0x000000aa00aa7308 */ /* 0x000fe20000000800 */
[--C-:B------:R-:W-:Y:S02]  /*10550*/  FFMA.FTZ R120, R35, c[0x0][0x23c], -R198.reuse ;  /* 0x00008f0023787a23 */ /* 0x100fe400000108c6 */
[--C-:B------:R-:W-:Y:S02]  /*10560*/  FFMA.FTZ R197, R4, c[0x0][0x23c], -R198.reuse ;  /* 0x00008f0004c57a23 */ /* 0x100fe400000108c6 */
[----:B------:R-:W2:Y:S01]  /*10570*/  SHFL.BFLY PT, R4, R0, 0x2, 0x1f ;  /* 0x0c401f0000047f89 */ /* 0x000ea200000e0000 */
[--C-:B------:R-:W-:Y:S02]  /*10580*/  FFMA.FTZ R183, R2, c[0x0][0x23c], -R198.reuse ;  /* 0x00008f0002b77a23 */ /* 0x100fe400000108c6 */
[----:B------:R-:W-:Y:S02]  /*10590*/  FFMA.FTZ R179, R172, c[0x0][0x23c], -R198 ;  /* 0x00008f00acb37a23 */ /* 0x000fe400000108c6 */
[----:B------:R-:W-:Y:S01]  /*105a0*/  MUFU.EX2 R197, R197 ;  /* 0x000000c500c57308 */ /* 0x000fe20000000800 */
[--C-:B------:R-:W-:Y:S02]  /*105b0*/  FFMA.FTZ R172, R169, c[0x0][0x23c], -R199.reuse ;  /* 0x00008f00a9ac7a23 */ /* 0x100fe400000108c7 */
[--C-:B------:R-:W-:Y:S02]  /*105c0*/  FFMA.FTZ R173, R173, c[0x0][0x23c], -R199.reuse ;  /* 0x00008f00adad7a23 */ /* 0x100fe400000108c7 */
[--C-:B------:R-:W-:Y:S02]  /*105d0*/  FFMA.FTZ R174, R174, c[0x0][0x23c], -R199.reuse ;  /* 0x00008f00aeae7a23 */ /* 0x100fe400000108c7 */
[--C-:B------:R-:W-:Y:S01]  /*105e0*/  FFMA.FTZ R168, R168, c[0x0][0x23c], -R199.reuse ;  /* 0x00008f00a8a87a23 */ /* 0x100fe200000108c7 */
[----:B-1----:R-:W-:Y:S01]  /*105f0*/  FMNMX.FTZ R2, R72, R74, !PT ;  /* 0x0000004a48027209 */ /* 0x002fe20007810000 */
[----:B------:R-:W-:Y:S01]  /*10600*/  IMAD.MOV.U32 R72, RZ, RZ, R90 ;  /* 0x000000ffff487224 */ /* 0x000fe200078e005a */
[----:B------:R-:W-:Y:S01]  /*10610*/  MUFU.EX2 R179, R179 ;  /* 0x000000b300b37308 */ /* 0x000fe20000000800 */
[----:B------:R-:W-:Y:S01]  /*10620*/  IMAD.MOV.U32 R74, RZ, RZ, R200 ;  /* 0x000000ffff4a7224 */ /* 0x000fe200078e00c8 */
[C---:B------:R-:W-:Y:S01]  /*10630*/  FSETP.NEU.FTZ.AND P1, PT, R2.reuse, -INF , PT ;  /* 0xff8000000200780b */ /* 0x040fe20003f3d000 */
[C---:B------:R-:W-:Y:S02]  /*10640*/  FMUL.FTZ R201, R2.reuse, c[0x0][0x23c] ;  /* 0x00008f0002c97a20 */ /* 0x040fe40000410000 */
[----:B------:R-:W-:Y:S01]  /*10650*/  IMAD.MOV.U32 R32, RZ, RZ, R72 ;  /* 0x000000ffff207224 */ /* 0x000fe200078e0048 */
[----:B------:R-:W-:Y:S01]  /*10660*/  FSEL R5, R2, RZ, P1 ;  /* 0x000000ff02057208 */ /* 0x000fe20000800000 */
[--C-:B------:R-:W-:Y:S01]  /*10670*/  FFMA.FTZ R72, R18, c[0x0][0x23c], -R199.reuse ;  /* 0x00008f0012487a23 */ /* 0x100fe200000108c7 */
[----:B------:R-:W-:Y:S01]  /*10680*/  FSEL R201, R201, RZ, P1 ;  /* 0x000000ffc9c97208 */ /* 0x000fe20000800000 */
[----:B------:R-:W-:Y:S01]  /*10690*/  FFMA.FTZ R90, R64, c[0x0][0x23c], -R199 ;  /* 0x00008f00405a7a23 */ /* 0x000fe200000108c7 */
[----:B------:R-:W-:Y:S01]  /*106a0*/  MUFU.EX2 R173, R173 ;  /* 0x000000ad00ad7308 */ /* 0x000fe20000000800 */
[----:B--2---:R-:W-:Y:S01]  /*106b0*/  FMNMX.FTZ R4, R0, R4, !PT ;  /* 0x0000000400047209 */ /* 0x004fe20007810000 */
[----:B------:R-:W-:Y:S02]  /*106c0*/  FADD.FTZ R5, -R5, R165 ;  /* 0x000000a505057221 */ /* 0x000fe40000010100 */
[----:B------:R-:W-:Y:S02]  /*106d0*/  FFMA.FTZ R92, R56, c[0x0][0x23c], -R201 ;  /* 0x00008f00385c7a23 */ /* 0x000fe400000108c9 */
[----:B------:R-:W-:Y:S01]  /*106e0*/  IMAD.MOV.U32 R56, RZ, RZ, R125 ;  /* 0x000000ffff387224 */ /* 0x000fe200078e007d */
[----:B------:R-:W1:Y:S01]  /*106f0*/  SHFL.BFLY PT, R0, R4, 0x1, 0x1f ;  /* 0x0c201f0004007f89 */ /* 0x000e6200000e0000 */
[----:B------:R-:W-:Y:S02]  /*10700*/  IMAD.MOV.U32 R125, RZ, RZ, R119 ;  /* 0x000000ffff7d7224 */ /* 0x000fe400078e0077 */
[----:B------:R-:W-:Y:S01]  /*10710*/  MUFU.EX2 R183, R183 ;  /* 0x000000b700b77308 */ /* 0x000fe20000000800 */
[----:B------:R-:W-:Y:S02]  /*10720*/  FFMA.FTZ R119, R52, c[0x0][0x23c], -R198 ;  /* 0x00008f0034777a23 */ /* 0x000fe400000108c6 */
[----:B------:R-:W-:Y:S02]  /*10730*/  FMUL.FTZ R5, R5, c[0x0][0x23c] ;  /* 0x00008f0005057a20 */ /* 0x000fe40000410000 */
[--C-:B------:R-:W-:Y:S02]  /*10740*/  FFMA.FTZ R118, R87, c[0x0][0x23c], -R201.reuse ;  /* 0x00008f0057767a23 */ /* 0x100fe400000108c9 */
[----:B------:R-:W-:Y:S02]  /*10750*/  FFMA.FTZ R87, R57, c[0x0][0x23c], -R201 ;  /* 0x00008f0039577a23 */ /* 0x000fe400000108c9 */
[----:B------:R-:W-:Y:S01]  /*10760*/  IMAD.MOV.U32 R57, RZ, RZ, R97 ;  /* 0x000000ffff397224 */ /* 0x000fe200078e0061 */
[----:B------:R-:W2:Y:S01]  /*10770*/  MUFU.EX2 R39, R39 ;  /* 0x0000002700277308 */ /* 0x000ea20000000800 */
[----:B------:R-:W-:Y:S02]  /*10780*/  FFMA.FTZ R97, R16, c[0x0][0x23c], -R199 ;  /* 0x00008f0010617a23 */ /* 0x000fe400000108c7 */
[--C-:B------:R-:W-:Y:S02]  /*10790*/  FFMA.FTZ R105, R24, c[0x0][0x23c], -R201.reuse ;  /* 0x00008f0018697a23 */ /* 0x100fe400000108c9 */
[--C-:B------:R-:W-:Y:S02]  /*107a0*/  FFMA.FTZ R182, R176, c[0x0][0x23c], -R201.reuse ;  /* 0x00008f00b0b67a23 */ /* 0x100fe400000108c9 */
[--C-:B------:R-:W-:Y:S01]  /*107b0*/  FFMA.FTZ R113, R40, c[0x0][0x23c], -R201.reuse ;  /* 0x00008f0028717a23 */ /* 0x100fe200000108c9 */
[----:B------:R-:W-:Y:S01]  /*107c0*/  FSEL R40, R36, RZ, P3 ;  /* 0x000000ff24287208 */ /* 0x000fe20001800000 */
[----:B------:R-:W-:Y:S01]  /*107d0*/  FFMA.FTZ R188, R178, c[0x0][0x23c], -R201 ;  /* 0x00008f00b2bc7a23 */ /* 0x000fe200000108c9 */
[----:B------:R-:W3:Y:S01]  /*107e0*/  MUFU.EX2 R38, R5 ;  /* 0x0000000500267308 */ /* 0x000ee20000000800 */
[----:B-1----:R-:W-:Y:S01]  /*107f0*/  FMNMX.FTZ R0, R4, R0, !PT ;  /* 0x0000000004007209 */ /* 0x002fe20007810000 */
[----:B------:R-:W-:Y:S02]  /*10800*/  IMAD.MOV.U32 R4, RZ, RZ, R88 ;  /* 0x000000ffff047224 */ /* 0x000fe400078e0058 */
[----:B------:R-:W-:Y:S01]  /*10810*/  FADD.FTZ R40, -R40, R167 ;  /* 0x000000a728287221 */ /* 0x000fe20000010100 */
[C---:B------:R-:W-:Y:S01]  /*10820*/  FSETP.NEU.FTZ.AND P0, PT, R0.reuse, -INF , PT ;  /* 0xff8000000000780b */ /* 0x040fe20003f1d000 */
[----:B------:R-:W-:Y:S02]  /*10830*/  IMAD.MOV.U32 R167, RZ, RZ, R22 ;  /* 0x000000ffffa77224 */ /* 0x000fe400078e0016 */
[----:B------:R-:W1:Y:S01]  /*10840*/  LDSM.16.MT88.4 R20, [R212+0x4000] ;  /* 0x00400000d414783b */ /* 0x000e620000004200 */
[----:B------:R-:W-:Y:S01]  /*10850*/  FMUL.FTZ R200, R0, c[0x0][0x23c] ;  /* 0x00008f0000c87a20 */ /* 0x000fe20000410000 */
[----:B------:R-:W-:Y:S01]  /*10860*/  MUFU.EX2 R182, R182 ;  /* 0x000000b600b67308 */ /* 0x000fe20000000800 */
[----:B------:R-:W-:Y:S02]  /*10870*/  FMUL.FTZ R40, R40, c[0x0][0x23c] ;  /* 0x00008f0028287a20 */ /* 0x000fe40000410000 */
[----:B------:R-:W-:Y:S01]  /*10880*/  FFMA.FTZ R178, R177, c[0x0][0x23c], -R201 ;  /* 0x00008f00b1b27a23 */ /* 0x000fe200000108c9 */
[----:B------:R-:W-:Y:S01]  /*10890*/  FSEL R200, R200, RZ, P0 ;  /* 0x000000ffc8c87208 */ /* 0x000fe20000000000 */
[C---:B--2---:R-:W-:Y:S02]  /*108a0*/  FMUL.FTZ R18, R39.reuse, R150 ;  /* 0x0000009627127220 */ /* 0x044fe40000410000 */
[----:B------:R-:W-:Y:S02]  /*108b0*/  FMUL.FTZ R19, R39, R151 ;  /* 0x0000009727137220 */ /* 0x000fe40000410000 */
[--C-:B------:R-:W-:Y:S01]  /*108c0*/  FFMA.FTZ R177, R85, c[0x0][0x23c], -R200.reuse ;  /* 0x00008f0055b17a23 */ /* 0x100fe200000108c8 */
[----:B------:R-:W2:Y:S01]  /*108d0*/  MUFU.EX2 R40, R40 ;  /* 0x0000002800287308 */ /* 0x000ea20000000800 */
[--C-:B------:R-:W-:Y:S02]  /*108e0*/  FFMA.FTZ R85, R59, c[0x0][0x23c], -R200.reuse ;  /* 0x00008f003b557a23 */ /* 0x100fe400000108c8 */
[--C-:B------:R-:W-:Y:S02]  /*108f0*/  FFMA.FTZ R91, R58, c[0x0][0x23c], -R200.reuse ;  /* 0x00008f003a5b7a23 */ /* 0x100fe400000108c8 */
[----:B------:R-:W-:Y:S02]  /*10900*/  IMAD.MOV.U32 R58, RZ, RZ, R89 ;  /* 0x000000ffff3a7224 */ /* 0x000fe400078e0059 */
[--C-:B------:R-:W-:Y:S02]  /*10910*/  FFMA.FTZ R89, R17, c[0x0][0x23c], -R199.reuse ;  /* 0x00008f0011597a23 */ /* 0x100fe400000108c7 */
[----:B---3--:R-:W-:Y:S01]  /*10920*/  FMUL.FTZ R24, R38, R140 ;  /* 0x0000008c26187220 */ /* 0x008fe20000410000 */
[----:B------:R-:W-:Y:S01]  /*10930*/  MUFU.EX2 R188, R188 ;  /* 0x000000bc00bc7308 */ /* 0x000fe20000000800 */
[----:B------:R-:W-:Y:S02]  /*10940*/  FFMA.FTZ R140, R58, c[0x0][0x23c], -R199 ;  /* 0x00008f003a8c7a23 */ /* 0x000fe400000108c7 */
[--C-:B------:R-:W-:Y:S02]  /*10950*/  FFMA.FTZ R176, R84, c[0x0][0x23c], -R200.reuse ;  /* 0x00008f0054b07a23 */ /* 0x100fe400000108c8 */
[--C-:B------:R-:W-:Y:S02]  /*10960*/  FFMA.FTZ R84, R62, c[0x0][0x23c], -R200.reuse ;  /* 0x00008f003e547a23 */ /* 0x100fe400000108c8 */
[----:B------:R-:W-:Y:S02]  /*10970*/  IMAD.MOV.U32 R62, RZ, RZ, R77 ;  /* 0x000000ffff3e7224 */ /* 0x000fe400078e004d */
[----:B------:R-:W-:Y:S01]  /*10980*/  FFMA.FTZ R77, R63, c[0x0][0x23c], -R200 ;  /* 0x00008f003f4d7a23 */ /* 0x000fe200000108c8 */
[----:B------:R-:W3:Y:S01]  /*10990*/  MUFU.EX2 R178, R178 ;  /* 0x000000b200b27308 */ /* 0x000ee20000000800 */
[----:B------:R-:W-:Y:S02]  /*109a0*/  IMAD.MOV.U32 R63, RZ, RZ, R4 ;  /* 0x000000ffff3f7224 */ /* 0x000fe400078e0004 */
[----:B------:R-:W-:Y:S02]  /*109b0*/  IMAD.MOV.U32 R4, RZ, RZ, R74 ;  /* 0x000000ffff047224 */ /* 0x000fe400078e004a */
[C---:B--2---:R-:W-:Y:S02]  /*109c0*/  FMUL.FTZ R16, R40.reuse, R148 ;  /* 0x0000009428107220 */ /* 0x044fe40000410000 */
[----:B------:R-:W-:Y:S02]  /*109d0*/  FMUL.FTZ R17, R40, R149 ;  /* 0x0000009528117220 */ /* 0x000fe40000410000 */
[----:B------:R-:W-:Y:S01]  /*109e0*/  LDSM.16.MT88.4 R148, [R212+0x5c00] ;  /* 0x005c0000d494783b */ /* 0x000fe20000004200 */
[----:B------:R-:W-:Y:S01]  /*109f0*/  MUFU.EX2 R177, R177 ;  /* 0x000000b100b17308 */ /* 0x000fe20000000800 */
[----:B------:R-:W-:Y:S01]  /*10a00*/  IMAD.MOV.U32 R165, RZ, RZ, R4 ;  /* 0x000000ffffa57224 */ /* 0x000fe200078e0004 */
[----:B------:R-:W-:Y:S01]  /*10a10*/  FSEL R4, R0, RZ, P0 ;  /* 0x000000ff00047208 */ /* 0x000fe20000000000 */
[----:B------:R-:W-:Y:S01]  /*10a20*/  FMUL.FTZ R5, R40, R161 ;  /* 0x000000a128057220 */ /* 0x000fe20000410000 */
[----:B------:R-:W-:Y:S01]  /*10a30*/  PLOP3.LUT P0, PT, PT, PT, UP0, 0x80, 0x0 ;  /* 0x000000000000781c */ /* 0x000fe20003f0f008 */
[----:B------:R-:W-:Y:S02]  /*10a40*/  IMAD.MOV.U32 R161, RZ, RZ, R57 ;  /* 0x000000ffffa17224 */ /* 0x000fe400078e0039 */
[--C-:B------:R-:W-:Y:S02]  /*10a50*/  FFMA.FTZ R196, R80, c[0x0][0x23c], -R200.reuse ;  /* 0x00008f0050c47a23 */ /* 0x100fe400000108c8 */
[--C-:B------:R-:W-:Y:S01]  /*10a60*/  FFMA.FTZ R187, R81, c[0x0][0x23c], -R200.reuse ;  /* 0x00008f0051bb7a23 */ /* 0x100fe200000108c8 */
[----:B------:R-:W2:Y:S01]  /*10a70*/  MUFU.EX2 R176, R176 ;  /* 0x000000b000b07308 */ /* 0x000ea20000000800 */
[--C-:B------:R-:W-:Y:S01]  /*10a80*/  FFMA.FTZ R101, R46, c[0x0][0x23c], -R200.reuse ;  /* 0x00008f002e657a23 */ /* 0x100fe200000108c8 */
[----:B------:R-:W-:Y:S01]  /*10a90*/  F2FP.BF16.PACK_AB R46, R173, R181 ;  /* 0x000000b5ad2e723e */ /* 0x000fe200000010ff */
[--C-:B------:R-:W-:Y:S01]  /*10aa0*/  FFMA.FTZ R98, R47, c[0x0][0x23c], -R200.reuse ;  /* 0x00008f002f627a23 */ /* 0x100fe200000108c8 */
[----:B------:R-:W-:Y:S01]  /*10ab0*/  F2FP.BF16.PACK_AB R47, R175, R183 ;  /* 0x000000b7af2f723e */ /* 0x000fe200000010ff */
[--C-:B------:R-:W-:Y:S01]  /*10ac0*/  FFMA.FTZ R64, R11, c[0x0][0x23c], -R200.reuse ;  /* 0x00008f000b407a23 */ /* 0x100fe200000108c8 */
[----:B---3--:R-:W-:Y:S01]  /*10ad0*/  F2FP.BF16.PACK_AB R34, R178, R188 ;  /* 0x000000bcb222723e */ /* 0x008fe200000010ff */
[--C-:B------:R-:W-:Y:S02]  /*10ae0*/  FFMA.FTZ R111, R15, c[0x0][0x23c], -R200.reuse ;  /* 0x00008f000f6f7a23 */ /* 0x100fe400000108c8 */
[--C-:B------:R-:W-:Y:S01]  /*10af0*/  FFMA.FTZ R103, R14, c[0x0][0x23c], -R200.reuse ;  /* 0x00008f000e677a23 */ /* 0x100fe200000108c8 */
[----:B------:R-:W-:Y:S01]  /*10b00*/  MUFU.EX2 R196, R196 ;  /* 0x000000c400c47308 */ /* 0x000fe20000000800 */
[--C-:B------:R-:W-:Y:S02]  /*10b10*/  FFMA.FTZ R126, R26, c[0x0][0x23c], -R200.reuse ;  /* 0x00008f001a7e7a23 */ /* 0x100fe400000108c8 */
[--C-:B------:R-:W-:Y:S02]  /*10b20*/  FFMA.FTZ R123, R27, c[0x0][0x23c], -R200.reuse ;  /* 0x00008f001b7b7a23 */ /* 0x100fe400000108c8 */
[--C-:B------:R-:W-:Y:S02]  /*10b30*/  FFMA.FTZ R117, R30, c[0x0][0x23c], -R200.reuse ;  /* 0x00008f001e757a23 */ /* 0x100fe400000108c8 */
[--C-:B------:R-:W-:Y:S02]  /*10b40*/  FFMA.FTZ R112, R31, c[0x0][0x23c], -R200.reuse ;  /* 0x00008f001f707a23 */ /* 0x100fe400000108c8 */
[----:B------:R-:W-:Y:S01]  /*10b50*/  FFMA.FTZ R167, R167, c[0x0][0x23c], -R199 ;  /* 0x00008f00a7a77a23 */ /* 0x000fe200000108c7 */
[----:B------:R-:W3:Y:S01]  /*10b60*/  MUFU.EX2 R187, R187 ;  /* 0x000000bb00bb7308 */ /* 0x000ee20000000800 */
[--C-:B------:R-:W-:Y:S02]  /*10b70*/  FFMA.FTZ R243, R243, c[0x0][0x23c], -R200.reuse ;  /* 0x00008f00f3f37a23 */ /* 0x100fe400000108c8 */
[--C-:B------:R-:W-:Y:S01]  /*10b80*/  FFMA.FTZ R203, R203, c[0x0][0x23c], -R200.reuse ;  /* 0x00008f00cbcb7a23 */ /* 0x100fe200000108c8 */
[----:B--2---:R-:W-:Y:S01]  /*10b90*/  F2FP.BF16.PACK_AB R35, R176, R177 ;  /* 0x000000b1b023723e */ /* 0x004fe200000010ff */
[--C-:B------:R-:W-:Y:S02]  /*10ba0*/  FFMA.FTZ R241, R241, c[0x0][0x23c], -R200.reuse ;  /* 0x00008f00f1f17a23 */ /* 0x100fe400000108c8 */
[--C-:B------:R-:W-:Y:S02]  /*10bb0*/  FFMA.FTZ R202, R202, c[0x0][0x23c], -R200.reuse ;  /* 0x00008f00caca7a23 */ /* 0x100fe400000108c8 */
[--C-:B------:R-:W-:Y:S01]  /*10bc0*/  FFMA.FTZ R189, R189, c[0x0][0x23c], -R200.reuse ;  /* 0x00008f00bdbd7a23 */ /* 0x100fe200000108c8 */
[----:B------:R-:W-:Y:S01]  /*10bd0*/  MUFU.EX2 R172, R172 ;  /* 0x000000ac00ac7308 */ /* 0x000fe20000000800 */
[--C-:B------:R-:W-:Y:S02]  /*10be0*/  FFMA.FTZ R192, R192, c[0x0][0x23c], -R200.reuse ;  /* 0x00008f00c0c07a23 */ /* 0x100fe400000108c8 */
[----:B------:R-:W-:Y:S02]  /*10bf0*/  FFMA.FTZ R195, R195, c[0x0][0x23c], -R200 ;  /* 0x00008f00c3c37a23 */ /* 0x000fe400000108c8 */
[----:B------:R-:W-:Y:S02]  /*10c00*/  FADD.FTZ R4, -R4, R164 ;  /* 0x000000a404047221 */ /* 0x000fe40000010100 */
[----:B------:R-:W-:Y:S02]  /*10c10*/  IMAD.MOV.U32 R164, RZ, RZ, R32 ;  /* 0x000000ffffa47224 */ /* 0x000fe400078e0020 */
[----:B------:R-:W-:Y:S01]  /*10c20*/  FMUL.FTZ R4, R4, c[0x0][0x23c] ;  /* 0x00008f0004047a20 */ /* 0x000fe20000410000 */
[----:B------:R-:W-:Y:S01]  /*10c30*/  MUFU.EX2 R124, R124 ;  /* 0x0000007c007c7308 */ /* 0x000fe20000000800 */
[----:B------:R-:W-:Y:S01]  /*10c40*/  FFMA.FTZ R104, R44, c[0x0][0x23c], -R201 ;  /* 0x00008f002c687a23 */ /* 0x000fe200000108c9 */
[----:B------:R-:W-:Y:S01]  /*10c50*/  F2FP.BF16.PACK_AB R44, R185, R191 ;  /* 0x000000bfb92c723e */ /* 0x000fe200000010ff */
[----:B------:R-:W-:Y:S01]  /*10c60*/  FFMA.FTZ R191, R40, R239, R191 ;  /* 0x000000ef28bf7223 */ /* 0x000fe200000100bf */
[----:B---3--:R-:W-:Y:S01]  /*10c70*/  F2FP.BF16.PACK_AB R33, R187, R196 ;  /* 0x000000c4bb21723e */ /* 0x008fe200000010ff */
[----:B------:R-:W-:Y:S01]  /*10c80*/  FFMA.FTZ R99, R45, c[0x0][0x23c], -R201 ;  /* 0x00008f002d637a23 */ /* 0x000fe200000108c9 */
[----:B------:R-:W-:Y:S01]  /*10c90*/  F2FP.BF16.PACK_AB R45, R179, R197 ;  /* 0x000000c5b32d723e */ /* 0x000fe200000010ff */
[--C-:B------:R-:W-:Y:S02]  /*10ca0*/  FFMA.FTZ R80, R70, c[0x0][0x23c], -R198.reuse ;  /* 0x00008f0046507a23 */ /* 0x100fe400000108c6 */
[----:B------:R-:W-:Y:S01]  /*10cb0*/  FFMA.FTZ R70, R6, c[0x0][0x23c], -R198 ;  /* 0x00008f0006467a23 */ /* 0x000fe200000108c6 */
[----:B------:R2:W3:Y:S01]  /*10cc0*/  MUFU.EX2 R37, R4 ;  /* 0x0000000400257308 */ /* 0x0004e20000000800 */
[----:B------:R-:W-:Y:S02]  /*10cd0*/  FMUL.FTZ R6, R39, R162 ;  /* 0x000000a227067220 */ /* 0x000fe40000410000 */
[----:B------:R-:W-:Y:S02]  /*10ce0*/  IMAD.MOV.U32 R162, RZ, RZ, R56 ;  /* 0x000000ffffa27224 */ /* 0x000fe400078e0038 */
[----:B------:R-:W-:Y:S01]  /*10cf0*/  LDSM.16.MT88.4 R56, [R211+0x4400] ;  /* 0x00440000d338783b */ /* 0x000fe20000004200 */
[--C-:B------:R-:W-:Y:S02]  /*10d00*/  FFMA.FTZ R74, R71, c[0x0][0x23c], -R198.reuse ;  /* 0x00008f00474a7a23 */ /* 0x100fe400000108c6 */
[----:B------:R-:W-:Y:S02]  /*10d10*/  FFMA.FTZ R71, R7, c[0x0][0x23c], -R199 ;  /* 0x00008f0007477a23 */ /* 0x000fe400000108c7 */
[----:B------:R-:W-:Y:S01]  /*10d20*/  MUFU.EX2 R122, R122 ;  /* 0x0000007a007a7308 */ /* 0x000fe20000000800 */
[----:B------:R-:W-:Y:S02]  /*10d30*/  FMUL.FTZ R7, R39, R163 ;  /* 0x000000a327077220 */ /* 0x000fe40000410000 */
[----:B------:R-:W-:Y:S02]  /*10d40*/  FFMA.FTZ R169, R82, c[0x0][0x23c], -R201 ;  /* 0x00008f0052a97a23 */ /* 0x000fe400000108c9 */
[----:B------:R-:W-:Y:S02]  /*10d50*/  FFMA.FTZ R81, R67, c[0x0][0x23c], -R198 ;  /* 0x00008f0043517a23 */ /* 0x000fe400000108c6 */
[----:B------:R-:W-:Y:S02]  /*10d60*/  FFMA.FTZ R82, R68, c[0x0][0x23c], -R199 ;  /* 0x00008f0044527a23 */ /* 0x000fe400000108c7 */
[--C-:B------:R-:W-:Y:S01]  /*10d70*/  FFMA.FTZ R68, R73, c[0x0][0x23c], -R201.reuse ;  /* 0x00008f0049447a23 */ /* 0x100fe200000108c9 */
[----:B------:R-:W-:Y:S01]  /*10d80*/  MUFU.EX2 R121, R121 ;  /* 0x0000007900797308 */ /* 0x000fe20000000800 */
[----:B------:R-:W-:Y:S02]  /*10d90*/  FFMA.FTZ R73, R10, c[0x0][0x23c], -R200 ;  /* 0x00008f000a497a23 */ /* 0x000fe400000108c8 */
[--C-:B------:R-:W-:Y:S02]  /*10da0*/  FFMA.FTZ R67, R76, c[0x0][0x23c], -R201.reuse ;  /* 0x00008f004c437a23 */ /* 0x100fe400000108c9 */
[----:B--2---:R-:W-:Y:S02]  /*10db0*/  FMUL.FTZ R4, R40, R160 ;  /* 0x000000a028047220 */ /* 0x004fe40000410000 */
[----:B---3--:R-:W-:Y:S02]  /*10dc0*/  FMUL.FTZ R27, R37, R143 ;  /* 0x0000008f251b7220 */ /* 0x008fe40000410000 */
[--C-:B------:R-:W-:Y:S01]  /*10dd0*/  FFMA.FTZ R143, R61, c[0x0][0x23c], -R201.reuse ;  /* 0x00008f003d8f7a23 */ /* 0x100fe200000108c9 */
[----:B------:R-:W-:Y:S01]  /*10de0*/  MUFU.EX2 R120, R120 ;  /* 0x0000007800787308 */ /* 0x000fe20000000800 */
[----:B------:R-:W-:Y:S01]  /*10df0*/  IMAD.MOV.U32 R160, RZ, RZ, R110 ;  /* 0x000000ffffa07224 */ /* 0x000fe200078e006e */
[-C--:B-1----:R-:W-:Y:S01]  /*10e00*/  HMMA.16816.F32.BF16 R4, R44, R20.reuse, R4 ;  /* 0x000000142c04723c */ /* 0x082fe20000041804 */
[----:B------:R-:W-:Y:S02]  /*10e10*/  FFMA.FTZ R110, R53, c[0x0][0x23c], -R198 ;  /* 0x00008f00356e7a23 */ /* 0x000fe400000108c6 */
[----:B------:R-:W1:Y:S01]  /*10e20*/  LDSM.16.MT88.4 R52, [R212+0x4400] ;  /* 0x00440000d434783b */ /* 0x000e620000004200 */
[----:B------:R-:W-:Y:S02]  /*10e30*/  FFMA.FTZ R76, R8, c[0x0][0x23c], -R200 ;  /* 0x00008f00084c7a23 */ /* 0x000fe400000108c8 */
[----:B------:R-:W-:Y:S02]  /*10e40*/  FMUL.FTZ R8, R38, R156 ;  /* 0x0000009c26087220 */ /* 0x000fe40000410000 */
[----:B------:R-:W-:Y:S01]  /*10e50*/  MUFU.EX2 R169, R169 ;  /* 0x000000a900a97308 */ /* 0x000fe20000000800 */
[C---:B------:R-:W-:Y:S03]  /*10e60*/  FMUL.FTZ R10, R37.reuse, R158 ;  /* 0x0000009e250a7220 */ /* 0x040fe60000410000 */
[C---:B------:R-:W-:Y:S02]  /*10e70*/  FMUL.FTZ R11, R37.reuse, R159 ;  /* 0x0000009f250b7220 */ /* 0x040fe40000410000 */
[C---:B------:R-:W-:Y:S02]  /*10e80*/  FMUL.FTZ R14, R37.reuse, R154 ;  /* 0x0000009a250e7220 */ /* 0x040fe40000410000 */
[C---:B------:R-:W-:Y:S02]  /*10e90*/  FMUL.FTZ R15, R37.reuse, R155 ;  /* 0x0000009b250f7220 */ /* 0x040fe40000410000 */
[----:B------:R-:W-:Y:S01]  /*10ea0*/  MUFU.EX2 R118, R118 ;  /* 0x0000007600767308 */ /* 0x000fe20000000800 */
[----:B------:R-:W-:Y:S02]  /*10eb0*/  FMUL.FTZ R26, R37, R142 ;  /* 0x0000008e251a7220 */ /* 0x000fe40000410000 */
[----:B------:R-:W-:Y:S02]  /*10ec0*/  FFMA.FTZ R142, R165, c[0x0][0x23c], -R198 ;  /* 0x00008f00a58e7a23 */ /* 0x000fe400000108c6 */
[----:B------:R-:W-:Y:S02]  /*10ed0*/  IMAD.MOV.U32 R165, RZ, RZ, R62 ;  /* 0x000000ffffa57224 */ /* 0x000fe400078e003e */
[C---:B------:R-:W-:Y:S02]  /*10ee0*/  FMUL.FTZ R30, R37.reuse, R138 ;  /* 0x0000008a251e7220 */ /* 0x040fe40000410000 */
[----:B------:R-:W-:Y:S01]  /*10ef0*/  FMUL.FTZ R31, R37, R139 ;  /* 0x0000008b251f7220 */ /* 0x000fe20000410000 */
[----:B------:R-:W-:Y:S01]  /*10f00*/  MUFU.EX2 R126, R126 ;  /* 0x0000007e007e7308 */ /* 0x000fe20000000800 */
[----:B------:R-:W-:Y:S02]  /*10f10*/  FFMA.FTZ R165, R165, c[0x0][0x23c], -R200 ;  /* 0x00008f00a5a57a23 */ /* 0x000fe400000108c8 */
[--C-:B------:R-:W-:Y:S02]  /*10f20*/  FFMA.FTZ R88, R66, c[0x0][0x23c], -R198.reuse ;  /* 0x00008f0042587a23 */ /* 0x100fe400000108c6 */
[--C-:B------:R-:W-:Y:S02]  /*10f30*/  FFMA.FTZ R78, R12, c[0x0][0x23c], -R201.reuse ;  /* 0x00008f000c4e7a23 */ /* 0x100fe400000108c9 */
[C---:B------:R-:W-:Y:S02]  /*10f40*/  FMUL.FTZ R12, R38.reuse, R152 ;  /* 0x00000098260c7220 */ /* 0x040fe40000410000 */
[--C-:B------:R-:W-:Y:S01]  /*10f50*/  FFMA.FTZ R66, R13, c[0x0][0x23c], -R201.reuse ;  /* 0x00008f000d427a23 */ /* 0x100fe200000108c9 */
[----:B------:R-:W-:Y:S01]  /*10f60*/  MUFU.EX2 R123, R123 ;  /* 0x0000007b007b7308 */ /* 0x000fe20000000800 */
[C---:B------:R-:W-:Y:S02]  /*10f70*/  FMUL.FTZ R13, R38.reuse, R153 ;  /* 0x00000099260d7220 */ /* 0x040fe40000410000 */
[--C-:B------:R-:W-:Y:S02]  /*10f80*/  FFMA.FTZ R127, R25, c[0x0][0x23c], -R201.reuse ;  /* 0x00008f00197f7a23 */ /* 0x100fe400000108c9 */
[----:B------:R-:W-:Y:S02]  /*10f90*/  FMUL.FTZ R25, R38, R141 ;  /* 0x0000008d26197220 */ /* 0x000fe40000410000 */
[--C-:B------:R-:W-:Y:S02]  /*10fa0*/  FFMA.FTZ R114, R86, c[0x0][0x23c], -R201.reuse ;  /* 0x00008f0056727a23 */ /* 0x100fe400000108c9 */
[--C-:B------:R-:W-:Y:S01]  /*10fb0*/  FFMA.FTZ R86, R29, c[0x0][0x23c], -R201.reuse ;  /* 0x00008f001d567a23 */ /* 0x100fe200000108c9 */
[----:B------:R-:W-:Y:S01]  /*10fc0*/  MUFU.EX2 R127, R127 ;  /* 0x0000007f007f7308 */ /* 0x000fe20000000800 */
[----:B------:R-:W-:Y:S02]  /*10fd0*/  FMUL.FTZ R29, R38, R137 ;  /* 0x00000089261d7220 */ /* 0x000fe40000410000 */
[----:B------:R-:W-:Y:S02]  /*10fe0*/  FFMA.FTZ R79, R28, c[0x0][0x23c], -R201 ;  /* 0x00008f001c4f7a23 */ /* 0x000fe400000108c9 */
[----:B------:R-:W-:Y:S02]  /*10ff0*/  FMUL.FTZ R28, R38, R136 ;  /* 0x00000088261c7220 */ /* 0x000fe40000410000 */
[----:B------:R-:W-:Y:S02]  /*11000*/  FFMA.FTZ R141, R160, c[0x0][0x23c], -R198 ;  /* 0x00008f00a08d7a23 */ /* 0x000fe400000108c6 */
[----:B------:R-:W-:Y:S01]  /*11010*/  IMAD.MOV.U32 R160, RZ, RZ, R164 ;  /* 0x000000ffffa07224 */ /* 0x000fe200078e00a4 */
[----:B------:R-:W-:Y:S01]  /*11020*/  MUFU.EX2 R114, R114 ;  /* 0x0000007200727308 */ /* 0x000fe20000000800 */
[----:B------:R-:W-:Y:S02]  /*11030*/  IMAD.MOV.U32 R164, RZ, RZ, R166 ;  /* 0x000000ffffa47224 */ /* 0x000fe400078e00a6 */
[----:B------:R-:W-:Y:S02]  /*11040*/  IMAD.MOV.U32 R166, RZ, RZ, R63 ;  /* 0x000000ffffa67224 */ /* 0x000fe400078e003f */
[--C-:B------:R-:W-:Y:S02]  /*11050*/  FFMA.FTZ R164, R164, c[0x0][0x23c], -R200.reuse ;  /* 0x00008f00a4a47a23 */ /* 0x100fe400000108c8 */
[--C-:B------:R-:W-:Y:S02]  /*11060*/  FFMA.FTZ R166, R166, c[0x0][0x23c], -R200.reuse ;  /* 0x00008f00a6a67a23 */ /* 0x100fe400000108c8 */
[----:B------:R-:W-:Y:S01]  /*11070*/  FFMA.FTZ R194, R83, c[0x0][0x23c], -R201 ;  /* 0x00008f0053c27a23 */ /* 0x000fe200000108c9 */
[----:B------:R-:W-:Y:S01]  /*11080*/  MUFU.EX2 R117, R117 ;  /* 0x0000007500757308 */ /* 0x000fe20000000800 */
[--C-:B------:R-:W-:Y:S02]  /*11090*/  FFMA.FTZ R83, R65, c[0x0][0x23c], -R199.reuse ;  /* 0x00008f0041537a23 */ /* 0x100fe400000108c7 */
[----:B------:R-:W-:Y:S02]  /*110a0*/  FFMA.FTZ R65, R9, c[0x0][0x23c], -R200 ;  /* 0x00008f0009417a23 */ /* 0x000fe400000108c8 */
[----:B------:R-:W-:Y:S02]  /*110b0*/  FMUL.FTZ R9, R38, R157 ;  /* 0x0000009d26097220 */ /* 0x000fe40000410000 */
[----:B------:R-:W-:Y:S02]  /*110c0*/  FFMA.FTZ R125, R125, c[0x0][0x23c], -R199 ;  /* 0x00008f007d7d7a23 */ /* 0x000fe400000108c7 */
[--C-:B------:R-:W-:Y:S01]  /*110d0*/  FFMA.FTZ R252, R252, c[0x0][0x23c], -R201.reuse ;  /* 0x00008f00fcfc7a23 */ /* 0x100fe200000108c9 */
[----:B------:R-:W2:Y:S01]  /*110e0*/  MUFU.EX2 R194, R194 ;  /* 0x000000c200c27308 */ /* 0x000ea20000000800 */
[--C-:B------:R-:W-:Y:S02]  /*110f0*/  FFMA.FTZ R251, R251, c[0x0][0x23c], -R201.reuse ;  /* 0x00008f00fbfb7a23 */ /* 0x100fe400000108c9 */
[--C-:B------:R-:W-:Y:S02]  /*11100*/  FFMA.FTZ R250, R250, c[0x0][0x23c], -R201.reuse ;  /* 0x00008f00fafa7a23 */ /* 0x100fe400000108c9 */
[----:B------:R-:W-:Y:S02]  /*11110*/  FFMA.FTZ R246, R246, c[0x0][0x23c], -R201 ;  /* 0x00008f00f6f67a23 */ /* 0x000fe400000108c9 */
[----:B------:R-:W-:Y:S02]  /*11120*/  FFMA.FTZ R197, R39, R238, R197 ;  /* 0x000000ee27c57223 */ /* 0x000fe400000100c5 */
[----:B------:R-:W-:Y:S01]  /*11130*/  FFMA.FTZ R196, R37, R236, R196 ;  /* 0x000000ec25c47223 */ /* 0x000fe200000100c4 */
[----:B------:R-:W-:Y:S01]  /*11140*/  MUFU.EX2 R112, R112 ;  /* 0x0000007000707308 */ /* 0x000fe20000000800 */
        /* <DEDUP_REMOVED lines=8> */
[----:B--2---:R-:W-:Y:S01]  /*111d0*/  F2FP.BF16.PACK_AB R32, R182, R194 ;  /* 0x000000c2b620723e */ /* 0x004fe200000010ff */
[----:B------:R-:W-:Y:S02]  /*111e0*/  FFMA.FTZ R194, R38, R237, R194 ;  /* 0x000000ed26c27223 */ /* 0x000fe400000100c2 */
[----:B------:R-:W-:Y:S02]  /*111f0*/  FADD.FTZ R197, R175, R197 ;  /* 0x000000c5afc57221 */ /* 0x000fe40000010000 */
[----:B------:R-:W-:Y:S01]  /*11200*/  FADD.FTZ R194, R182, R194 ;  /* 0x000000c2b6c27221 */ /* 0x000fe20000010000 */
[----:B------:R-:W-:Y:S01]  /*11210*/  MUFU.EX2 R115, R115 ;  /* 0x0000007300737308 */ /* 0x000fe20000000800 */
[C---:B------:R-:W-:Y:S01]  /*11220*/  HMMA.16816.F32.BF16 R8, R32.reuse, R20, R8 ;  /* 0x000000142008723c */ /* 0x040fe20000041808 */
[----:B------:R-:W-:Y:S02]  /*11230*/  FADD.FTZ R196, R176, R196 ;  /* 0x000000c4b0c47221 */ /* 0x000fe40000010000 */
[----:B------:R-:W-:Y:S02]  /*11240*/  FADD.FTZ R194, R188, R194 ;  /* 0x000000c2bcc27221 */ /* 0x000fe40000010000 */
[----:B------:R-:W-:Y:S02]  /*11250*/  FADD.FTZ R191, R180, R191 ;  /* 0x000000bfb4bf7221 */ /* 0x000fe40000010000 */
[----:B------:R-:W-:Y:S01]  /*11260*/  FMUL.FTZ R20, R40, R144 ;  /* 0x0000009028147220 */ /* 0x000fe20000410000 */
[-C--:B------:R-:W-:Y:S01]  /*11270*/  HMMA.16816.F32.BF16 R12, R32, R22.reuse, R12 ;  /* 0x00000016200c723c */ /* 0x080fe2000004180c */
[----:B------:R-:W-:Y:S03]  /*11280*/  MUFU.EX2 R107, R107 ;  /* 0x0000006b006b7308 */ /* 0x000fe60000000800 */
[--C-:B------:R-:W-:Y:S02]  /*11290*/  FFMA.FTZ R144, R60, c[0x0][0x23c], -R201.reuse ;  /* 0x00008f003c907a23 */ /* 0x100fe400000108c9 */
[----:B------:R-:W2:Y:S01]  /*112a0*/  LDSM.16.MT88.4 R60, [R212+0x4800] ;  /* 0x00480000d43c783b */ /* 0x000ea20000004200 */
[----:B------:R-:W-:Y:S01]  /*112b0*/  FMUL.FTZ R21, R40, R145 ;  /* 0x0000009128157220 */ /* 0x000fe20000410000 */
[C---:B------:R-:W-:Y:S01]  /*112c0*/  HMMA.16816.F32.BF16 R16, R44.reuse, R22, R16 ;  /* 0x000000162c10723c */ /* 0x040fe20000041810 */
[----:B------:R-:W-:Y:S02]  /*112d0*/  FFMA.FTZ R145, R162, c[0x0][0x23c], -R201 ;  /* 0x00008f00a2917a23 */ /* 0x000fe400000108c9 */
[----:B------:R-:W-:Y:S01]  /*112e0*/  MUFU.EX2 R102, R102 ;  /* 0x0000006600667308 */ /* 0x000fe20000000800 */
[----:B------:R-:W-:Y:S02]  /*112f0*/  FADD.FTZ R194, R178, R194 ;  /* 0x000000c2b2c27221 */ /* 0x000fe40000010000 */
[----:B------:R-:W-:Y:S02]  /*11300*/  FADD.FTZ R197, R171, R197 ;  /* 0x000000c5abc57221 */ /* 0x000fe40000010000 */
[C---:B------:R-:W-:Y:S04]  /*11310*/  FMUL.FTZ R22, R39.reuse, R146 ;  /* 0x0000009227167220 */ /* 0x040fe80000410000 */
[----:B------:R-:W-:Y:S01]  /*11320*/  FMUL.FTZ R23, R39, R147 ;  /* 0x0000009327177220 */ /* 0x000fe20000410000 */
[----:B------:R-:W-:Y:S01]  /*11330*/  MUFU.EX2 R106, R106 ;  /* 0x0000006a006a7308 */ /* 0x000fe20000000800 */
[----:B------:R-:W-:Y:S02]  /*11340*/  FFMA.FTZ R146, R161, c[0x0][0x23c], -R201 ;  /* 0x00008f00a1927a23 */ /* 0x000fe400000108c9 */
[--C-:B------:R-:W-:Y:S02]  /*11350*/  FFMA.FTZ R147, R160, c[0x0][0x23c], -R200.reuse ;  /* 0x00008f00a0937a23 */ /* 0x100fe400000108c8 */
[----:B------:R-:W-:Y:S01]  /*11360*/  FFMA.FTZ R200, R41, c[0x0][0x23c], -R200 ;  /* 0x00008f0029c87a23 */ /* 0x000fe200000108c8 */
[-C--:B------:R-:W-:Y:S01]  /*11370*/  HMMA.16816.F32.BF16 R20, R44, R48.reuse, R20 ;  /* 0x000000302c14723c */ /* 0x080fe20000041814 */
[----:B------:R-:W-:Y:S02]  /*11380*/  FADD.FTZ R194, R169, R194 ;  /* 0x000000c2a9c27221 */ /* 0x000fe40000010000 */
[--C-:B------:R-:W-:Y:S01]  /*11390*/  FFMA.FTZ R128, R128, c[0x0][0x23c], -R199.reuse ;  /* 0x00008f0080807a23 */ /* 0x100fe200000108c7 */
[----:B------:R-:W-:Y:S01]  /*113a0*/  MUFU.EX2 R100, R100 ;  /* 0x0000006400647308 */ /* 0x000fe20000000800 */
[----:B------:R-:W-:Y:S02]  /*113b0*/  FFMA.FTZ R199, R129, c[0x0][0x23c], -R199 ;  /* 0x00008f0081c77a23 */ /* 0x000fe400000108c7 */
[--C-:B------:R-:W-:Y:S01]  /*113c0*/  FFMA.FTZ R184, R184, c[0x0][0x23c], -R201.reuse ;  /* 0x00008f00b8b87a23 */ /* 0x100fe200000108c9 */
[C---:B------:R-:W-:Y:S01]  /*113d0*/  HMMA.16816.F32.BF16 R24, R32.reuse, R48, R24 ;  /* 0x000000302018723c */ /* 0x040fe20000041818 */
[--C-:B------:R-:W-:Y:S03]  /*113e0*/  FFMA.FTZ R186, R186, c[0x0][0x23c], -R201.reuse ;  /* 0x00008f00baba7a23 */ /* 0x100fe600000108c9 */
[----:B------:R-:W-:Y:S02]  /*113f0*/  FFMA.FTZ R190, R190, c[0x0][0x23c], -R201 ;  /* 0x00008f00bebe7a23 */ /* 0x000fe400000108c9 */
[----:B------:R-:W3:Y:S01]  /*11400*/  MUFU.EX2 R113, R113 ;  /* 0x0000007100717308 */ /* 0x000ee20000000800 */
[----:B------:R-:W-:Y:S01]  /*11410*/  F2FP.BF16.PACK_AB R48, R127, R169 ;  /* 0x000000a97f30723e */ /* 0x000fe200000010ff */
[-C--:B------:R-:W-:Y:S01]  /*11420*/  HMMA.16816.F32.BF16 R28, R32, R50.reuse, R28 ;  /* 0x00000032201c723c */ /* 0x080fe2000004181c */
[----:B------:R-:W-:Y:S03]  /*11430*/  F2FP.BF16.PACK_AB R49, R123, R126 ;  /* 0x0000007e7b31723e */ /* 0x000fe600000010ff */
[----:B------:R-:W-:Y:S02]  /*11440*/  FADD.FTZ R127, R127, R194 ;  /* 0x000000c27f7f7221 */ /* 0x000fe40000010000 */
[----:B------:R-:W-:Y:S02]  /*11450*/  FADD.FTZ R126, R126, R196 ;  /* 0x000000c47e7e7221 */ /* 0x000fe40000010000 */
[----:B------:R-:W4:Y:S01]  /*11460*/  MUFU.EX2 R105, R105 ;  /* 0x0000006900697308 */ /* 0x000f220000000800 */
[C---:B------:R-:W-:Y:S03]  /*11470*/  FMUL.FTZ R32, R40.reuse, R132 ;  /* 0x0000008428207220 */ /* 0x040fe60000410000 */
[----:B------:R-:W-:Y:S02]  /*11480*/  FMUL.FTZ R33, R40, R133 ;  /* 0x0000008528217220 */ /* 0x000fe40000410000 */
[C---:B------:R-:W-:Y:S02]  /*11490*/  FMUL.FTZ R34, R39.reuse, R134 ;  /* 0x0000008627227220 */ /* 0x040fe40000410000 */
[----:B------:R-:W-:Y:S02]  /*114a0*/  FMUL.FTZ R35, R39, R135 ;  /* 0x0000008727237220 */ /* 0x000fe40000410000 */
[----:B------:R-:W-:Y:S01]  /*114b0*/  MUFU.EX2 R104, R104 ;  /* 0x0000006800687308 */ /* 0x000fe20000000800 */
[----:B------:R-:W-:Y:S02]  /*114c0*/  FADD.FTZ R127, R118, R127 ;  /* 0x0000007f767f7221 */ /* 0x000fe40000010000 */
[----:B------:R-:W-:Y:S02]  /*114d0*/  FADD.FTZ R126, R123, R126 ;  /* 0x0000007e7b7e7221 */ /* 0x000fe40000010000 */
[----:B------:R-:W-:Y:S01]  /*114e0*/  HMMA.16816.F32.BF16 R32, R44, R50, R32 ;  /* 0x000000322c20723c */ /* 0x000fe20000041820 */
[----:B------:R-:W-:Y:S02]  /*114f0*/  FADD.FTZ R127, R114, R127 ;  /* 0x0000007f727f7221 */ /* 0x000fe40000010000 */
[----:B------:R-:W-:Y:S02]  /*11500*/  FFMA.FTZ R201, R193, c[0x0][0x23c], -R201 ;  /* 0x00008f00c1c97a23 */ /* 0x000fe400000108c9 */
[----:B------:R-:W-:Y:S01]  /*11510*/  MUFU.EX2 R99, R99 ;  /* 0x0000006300637308 */ /* 0x000fe20000000800 */
[----:B---3--:R-:W-:Y:S01]  /*11520*/  FADD.FTZ R127, R113, R127 ;  /* 0x0000007f717f7221 */ /* 0x008fe20000010000 */
[C---:B------:R-:W-:Y:S01]  /*11530*/  F2FP.BF16.PACK_AB R44, R172.reuse, R180 ;  /* 0x000000b4ac2c723e */ /* 0x040fe200000010ff */
[----:B------:R-:W-:Y:S01]  /*11540*/  FADD.FTZ R172, R172, R191 ;  /* 0x000000bfacac7221 */ /* 0x000fe20000010000 */
[----:B------:R-:W-:Y:S03]  /*11550*/  F2FP.BF16.PACK_AB R45, R170, R171 ;  /* 0x000000abaa2d723e */ /* 0x000fe600000010ff */
[----:B------:R-:W-:Y:S01]  /*11560*/  F2FP.BF16.PACK_AB R46, R122, R124 ;  /* 0x0000007c7a2e723e */ /* 0x000fe200000010ff */
[----:B------:R-:W-:Y:S01]  /*11570*/  FADD.FTZ R170, R170, R197 ;  /* 0x000000c5aaaa7221 */ /* 0x000fe20000010000 */
[----:B------:R-:W-:Y:S01]  /*11580*/  F2FP.BF16.PACK_AB R47, R120, R121 ;  /* 0x00000079782f723e */ /* 0x000fe200000010ff */
[----:B------:R-:W3:Y:S01]  /*11590*/  MUFU.EX2 R111, R111 ;  /* 0x0000006f006f7308 */ /* 0x000ee20000000800 */
[----:B------:R-:W-:Y:S01]  /*115a0*/  F2FP.BF16.PACK_AB R50, R114, R118 ;  /* 0x000000767232723e */ /* 0x000fe200000010ff */
[----:B------:R-:W-:Y:S01]  /*115b0*/  FADD.FTZ R172, R124, R172 ;  /* 0x000000ac7cac7221 */ /* 0x000fe20000010000 */
[----:B------:R-:W-:Y:S01]  /*115c0*/  F2FP.BF16.PACK_AB R51, R112, R117 ;  /* 0x000000757033723e */ /* 0x000fe200000010ff */
[----:B------:R-:W-:Y:S02]  /*115d0*/  FADD.FTZ R170, R121, R170 ;  /* 0x000000aa79aa7221 */ /* 0x000fe40000010000 */
[-C--:B-1----:R-:W-:Y:S01]  /*115e0*/  HMMA.16816.F32.BF16 R4, R44, R52.reuse, R4 ;  /* 0x000000342c04723c */ /* 0x082fe20000041804 */
[----:B------:R-:W-:Y:S02]  /*115f0*/  FADD.FTZ R126, R117, R126 ;  /* 0x0000007e757e7221 */ /* 0x000fe40000010000 */
[----:B------:R-:W-:Y:S01]  /*11600*/  FADD.FTZ R172, R122, R172 ;  /* 0x000000ac7aac7221 */ /* 0x000fe20000010000 */
[----:B------:R-:W1:Y:S01]  /*11610*/  MUFU.EX2 R103, R103 ;  /* 0x0000006700677308 */ /* 0x000e620000000800 */
[----:B------:R-:W-:Y:S02]  /*11620*/  FADD.FTZ R170, R120, R170 ;  /* 0x000000aa78aa7221 */ /* 0x000fe40000010000 */
[----:B----4-:R-:W-:Y:S01]  /*11630*/  FADD.FTZ R127, R105, R127 ;  /* 0x0000007f697f7221 */ /* 0x010fe20000010000 */
[C---:B------:R-:W-:Y:S01]  /*11640*/  HMMA.16816.F32.BF16 R8, R48.reuse, R52, R8 ;  /* 0x000000343008723c */ /* 0x040fe20000041808 */
[----:B------:R-:W-:Y:S03]  /*11650*/  FADD.FTZ R126, R112, R126 ;  /* 0x0000007e707e7221 */ /* 0x000fe60000010000 */
[----:B------:R-:W-:Y:S02]  /*11660*/  FADD.FTZ R172, R116, R172 ;  /* 0x000000ac74ac7221 */ /* 0x000fe40000010000 */
[----:B------:R-:W4:Y:S01]  /*11670*/  MUFU.EX2 R101, R101 ;  /* 0x0000006500657308 */ /* 0x000f220000000800 */
[----:B------:R-:W-:Y:S01]  /*11680*/  FADD.FTZ R170, R115, R170 ;  /* 0x000000aa73aa7221 */ /* 0x000fe20000010000 */
[-C--:B------:R-:W-:Y:S01]  /*11690*/  HMMA.16816.F32.BF16 R12, R48, R54.reuse, R12 ;  /* 0x00000036300c723c */ /* 0x080fe2000004180c */
[----:B------:R-:W-:Y:S03]  /*116a0*/  FADD.FTZ R172, R109, R172 ;  /* 0x000000ac6dac7221 */ /* 0x000fe60000010000 */
[----:B---3--:R-:W-:Y:S02]  /*116b0*/  FADD.FTZ R126, R111, R126 ;  /* 0x0000007e6f7e7221 */ /* 0x008fe40000010000 */
[----:B------:R-:W-:Y:S02]  /*116c0*/  FADD.FTZ R170, R107, R170 ;  /* 0x000000aa6baa7221 */ /* 0x000fe40000010000 */
[----:B------:R-:W3:Y:S01]  /*116d0*/  MUFU.EX2 R98, R98 ;  /* 0x0000006200627308 */ /* 0x000ee20000000800 */
[C---:B------:R-:W-:Y:S01]  /*116e0*/  HMMA.16816.F32.BF16 R16, R44.reuse, R54, R16 ;  /* 0x000000362c10723c */ /* 0x040fe20000041810 */
[----:B------:R-:W5:Y:S02]  /*116f0*/  LDSM.16.MT88.4 R52, [R211+0x4800] ;  /* 0x00480000d334783b */ /* 0x000f640000004200 */
[----:B-1----:R-:W-:Y:S05]  /*11700*/  FADD.FTZ R126, R103, R126 ;  /* 0x0000007e677e7221 */ /* 0x002fea0000010000 */
[-C--:B------:R-:W-:Y:S01]  /*11710*/  HMMA.16816.F32.BF16 R20, R44, R56.reuse, R20 ;  /* 0x000000382c14723c */ /* 0x080fe20000041814 */
[----:B------:R-:W1:Y:S03]  /*11720*/  MUFU.EX2 R96, R96 ;  /* 0x0000006000607308 */ /* 0x000e660000000800 */
[----:B----4-:R-:W-:Y:S04]  /*11730*/  FADD.FTZ R126, R101, R126 ;  /* 0x0000007e657e7221 */ /* 0x010fe80000010000 */
[C---:B------:R-:W-:Y:S03]  /*11740*/  HMMA.16816.F32.BF16 R24, R48.reuse, R56, R24 ;  /* 0x000000383018723c */ /* 0x040fe60000041818 */
[----:B------:R-:W-:Y:S01]  /*11750*/  MUFU.EX2 R95, R95 ;  /* 0x0000005f005f7308 */ /* 0x000fe20000000800 */
[----:B---3--:R-:W-:Y:S04]  /*11760*/  FADD.FTZ R126, R98, R126 ;  /* 0x0000007e627e7221 */ /* 0x008fe80000010000 */
[-C--:B------:R-:W-:Y:S05]  /*11770*/  HMMA.16816.F32.BF16 R28, R48, R58.reuse, R28 ;  /* 0x0000003a301c723c */ /* 0x080fea000004181c */
[----:B------:R-:W3:Y:S02]  /*11780*/  MUFU.EX2 R94, R94 ;  /* 0x0000005e005e7308 */ /* 0x000ee40000000800 */
[----:B------:R-:W-:Y:S01]  /*11790*/  F2FP.BF16.PACK_AB R48, R105, R113 ;  /* 0x000000716930723e */ /* 0x000fe200000010ff */
[----:B------:R-:W-:Y:S01]  /*117a0*/  HMMA.16816.F32.BF16 R32, R44, R58, R32 ;  /* 0x0000003a2c20723c */ /* 0x000fe20000041820 */
[----:B------:R-:W4:Y:S03]  /*117b0*/  LDSM.16.MT88.4 R56, [R212+0x4c00] ;  /* 0x004c0000d438783b */ /* 0x000f260000004200 */
[----:B------:R-:W-:Y:S01]  /*117c0*/  F2FP.BF16.PACK_AB R50, R99, R104 ;  /* 0x000000686332723e */ /* 0x000fe200000010ff */
[----:B------:R-:W-:Y:S01]  /*117d0*/  FADD.FTZ R104, R104, R127 ;  /* 0x0000007f68687221 */ /* 0x000fe20000010000 */
[----:B------:R-:W-:Y:S01]  /*117e0*/  F2FP.BF16.PACK_AB R49, R103, R111 ;  /* 0x0000006f6731723e */ /* 0x000fe200000010ff */
[----:B------:R-:W5:Y:S01]  /*117f0*/  MUFU.EX2 R93, R93 ;  /* 0x0000005d005d7308 */ /* 0x000f620000000800 */
[----:B------:R-:W-:Y:S01]  /*11800*/  F2FP.BF16.PACK_AB R44, R109, R116 ;  /* 0x000000746d2c723e */ /* 0x000fe200000010ff */
[----:B------:R-:W-:Y:S03]  /*11810*/  FADD.FTZ R104, R99, R104 ;  /* 0x0000006863687221 */ /* 0x000fe60000010000 */
[----:B------:R-:W-:Y:S02]  /*11820*/  F2FP.BF16.PACK_AB R45, R107, R115 ;  /* 0x000000736b2d723e */ /* 0x000fe400000010ff */
[----:B------:R-:W-:Y:S01]  /*11830*/  F2FP.BF16.PACK_AB R46, R102, R108 ;  /* 0x0000006c662e723e */ /* 0x000fe200000010ff */
[----:B------:R-:W-:Y:S01]  /*11840*/  FADD.FTZ R108, R108, R172 ;  /* 0x000000ac6c6c7221 */ /* 0x000fe20000010000 */
[----:B------:R-:W-:Y:S01]  /*11850*/  F2FP.BF16.PACK_AB R47, R100, R106 ;  /* 0x0000006a642f723e */ /* 0x000fe200000010ff */
[----:B------:R-:W4:Y:S01]  /*11860*/  MUFU.EX2 R90, R90 ;  /* 0x0000005a005a7308 */ /* 0x000f220000000800 */
[----:B------:R-:W-:Y:S01]  /*11870*/  F2FP.BF16.PACK_AB R51, R98, R101 ;  /* 0x000000656233723e */ /* 0x000fe200000010ff */
[----:B------:R-:W-:Y:S02]  /*11880*/  FADD.FTZ R106, R106, R170 ;  /* 0x000000aa6a6a7221 */ /* 0x000fe40000010000 */
[----:B------:R-:W-:Y:S02]  /*11890*/  FADD.FTZ R108, R102, R108 ;  /* 0x0000006c666c7221 */ /* 0x000fe40000010000 */
[-C--:B--2---:R-:W-:Y:S01]  /*118a0*/  HMMA.16816.F32.BF16 R4, R44, R60.reuse, R4 ;  /* 0x0000003c2c04723c */ /* 0x084fe20000041804 */
[----:B------:R-:W-:Y:S02]  /*118b0*/  FADD.FTZ R106, R100, R106 ;  /* 0x0000006a646a7221 */ /* 0x000fe40000010000 */
[----:B-1----:R-:W-:Y:S01]  /*118c0*/  FADD.FTZ R108, R96, R108 ;  /* 0x0000006c606c7221 */ /* 0x002fe20000010000 */
[----:B------:R-:W1:Y:S01]  /*118d0*/  MUFU.EX2 R83, R83 ;  /* 0x0000005300537308 */ /* 0x000e620000000800 */
[----:B---3--:R-:W-:Y:S02]  /*118e0*/  FADD.FTZ R106, R94, R106 ;  /* 0x0000006a5e6a7221 */ /* 0x008fe40000010000 */
[----:B------:R-:W-:Y:S01]  /*118f0*/  FADD.FTZ R108, R95, R108 ;  /* 0x0000006c5f6c7221 */ /* 0x000fe20000010000 */
[C---:B------:R-:W-:Y:S01]  /*11900*/  HMMA.16816.F32.BF16 R8, R48.reuse, R60, R8 ;  /* 0x0000003c3008723c */ /* 0x040fe20000041808 */
[----:B-----5:R-:W-:Y:S05]  /*11910*/  FADD.FTZ R106, R93, R106 ;  /* 0x0000006a5d6a7221 */ /* 0x020fea0000010000 */
[----:B------:R-:W2:Y:S02]  /*11920*/  MUFU.EX2 R88, R88 ;  /* 0x0000005800587308 */ /* 0x000ea40000000800 */
[-C--:B------:R-:W-:Y:S01]  /*11930*/  HMMA.16816.F32.BF16 R12, R48, R62.reuse, R12 ;  /* 0x0000003e300c723c */ /* 0x080fe2000004180c */
[----:B----4-:R-:W-:Y:S07]  /*11940*/  FADD.FTZ R108, R90, R108 ;  /* 0x0000006c5a6c7221 */ /* 0x010fee0000010000 */
[----:B------:R-:W3:Y:S01]  /*11950*/  MUFU.EX2 R81, R81 ;  /* 0x0000005100517308 */ /* 0x000ee20000000800 */
[C---:B------:R-:W-:Y:S01]  /*11960*/  HMMA.16816.F32.BF16 R16, R44.reuse, R62, R16 ;  /* 0x0000003e2c10723c */ /* 0x040fe20000041810 */
[----:B------:R-:W4:Y:S02]  /*11970*/  LDSM.16.MT88.4 R60, [R211+0x4c00] ;  /* 0x004c0000d33c783b */ /* 0x000f240000004200 */
[----:B-1----:R-:W-:Y:S05]  /*11980*/  FADD.FTZ R108, R83, R108 ;  /* 0x0000006c536c7221 */ /* 0x002fea0000010000 */
[-C--:B------:R-:W-:Y:S01]  /*11990*/  HMMA.16816.F32.BF16 R20, R44, R52.reuse, R20 ;  /* 0x000000342c14723c */ /* 0x080fe20000041814 */
[----:B------:R-:W1:Y:S03]  /*119a0*/  MUFU.EX2 R92, R92 ;  /* 0x0000005c005c7308 */ /* 0x000e660000000800 */
[----:B--2---:R-:W-:Y:S04]  /*119b0*/  FADD.FTZ R106, R88, R106 ;  /* 0x0000006a586a7221 */ /* 0x004fe80000010000 */
[C---:B------:R-:W-:Y:S03]  /*119c0*/  HMMA.16816.F32.BF16 R24, R48.reuse, R52, R24 ;  /* 0x000000343018723c */ /* 0x040fe60000041818 */
[----:B------:R-:W2:Y:S01]  /*119d0*/  MUFU.EX2 R87, R87 ;  /* 0x0000005700577308 */ /* 0x000ea20000000800 */
[----:B---3--:R-:W-:Y:S04]  /*119e0*/  FADD.FTZ R106, R81, R106 ;  /* 0x0000006a516a7221 */ /* 0x008fe80000010000 */
[-C--:B------:R-:W-:Y:S05]  /*119f0*/  HMMA.16816.F32.BF16 R28, R48, R54.reuse, R28 ;  /* 0x00000036301c723c */ /* 0x080fea000004181c */
[----:B------:R-:W3:Y:S03]  /*11a00*/  MUFU.EX2 R86, R86 ;  /* 0x0000005600567308 */ /* 0x000ee60000000800 */
[----:B------:R-:W-:Y:S01]  /*11a10*/  HMMA.16816.F32.BF16 R32, R44, R54, R32 ;  /* 0x000000362c20723c */ /* 0x000fe20000041820 */
[----:B------:R-:W5:Y:S03]  /*11a20*/  LDSM.16.MT88.4 R52, [R212+0x5000] ;  /* 0x00500000d434783b */ /* 0x000f660000004200 */
[----:B-1----:R-:W-:Y:S03]  /*11a30*/  FADD.FTZ R104, R92, R104 ;  /* 0x000000685c687221 */ /* 0x002fe60000010000 */
[----:B------:R-:W1:Y:S01]  /*11a40*/  MUFU.EX2 R79, R79 ;  /* 0x0000004f004f7308 */ /* 0x000e620000000800 */
[----:B------:R-:W-:Y:S04]  /*11a50*/  F2FP.BF16.PACK_AB R44, R95, R96 ;  /* 0x000000605f2c723e */ /* 0x000fe800000010ff */
[----:B------:R-:W-:Y:S01]  /*11a60*/  F2FP.BF16.PACK_AB R45, R93, R94 ;  /* 0x0000005e5d2d723e */ /* 0x000fe200000010ff */
[----:B--2---:R-:W-:Y:S01]  /*11a70*/  FADD.FTZ R104, R87, R104 ;  /* 0x0000006857687221 */ /* 0x004fe20000010000 */
[----:B------:R-:W-:Y:S02]  /*11a80*/  F2FP.BF16.PACK_AB R46, R83, R90 ;  /* 0x0000005a532e723e */ /* 0x000fe400000010ff */
[----:B------:R-:W-:Y:S01]  /*11a90*/  F2FP.BF16.PACK_AB R47, R81, R88 ;  /* 0x00000058512f723e */ /* 0x000fe200000010ff */
[----:B------:R-:W2:Y:S01]  /*11aa0*/  MUFU.EX2 R91, R91 ;  /* 0x0000005b005b7308 */ /* 0x000ea20000000800 */
[----:B------:R-:W-:Y:S01]  /*11ab0*/  F2FP.BF16.PACK_AB R48, R87, R92 ;  /* 0x0000005c5730723e */ /* 0x000fe200000010ff */
[----:B---3--:R-:W-:Y:S04]  /*11ac0*/  FADD.FTZ R104, R86, R104 ;  /* 0x0000006856687221 */ /* 0x008fe80000010000 */
[-C--:B------:R-:W-:Y:S04]  /*11ad0*/  HMMA.16816.F32.BF16 R4, R44, R56.reuse, R4 ;  /* 0x000000382c04723c */ /* 0x080fe80000041804 */
[----:B------:R-:W3:Y:S01]  /*11ae0*/  MUFU.EX2 R85, R85 ;  /* 0x0000005500557308 */ /* 0x000ee20000000800 */
[C---:B-1----:R-:W-:Y:S01]  /*11af0*/  F2FP.BF16.PACK_AB R50, R79.reuse, R86 ;  /* 0x000000564f32723e */ /* 0x042fe200000010ff */
[----:B------:R-:W-:Y:S08]  /*11b00*/  FADD.FTZ R104, R79, R104 ;  /* 0x000000684f687221 */ /* 0x000ff00000010000 */
[----:B------:R-:W1:Y:S01]  /*11b10*/  MUFU.EX2 R84, R84 ;  /* 0x0000005400547308 */ /* 0x000e620000000800 */
[----:B--2---:R-:W-:Y:S09]  /*11b20*/  FADD.FTZ R126, R91, R126 ;  /* 0x0000007e5b7e7221 */ /* 0x004ff20000010000 */
[----:B------:R-:W2:Y:S01]  /*11b30*/  MUFU.EX2 R77, R77 ;  /* 0x0000004d004d7308 */ /* 0x000ea20000000800 */
[C---:B---3--:R-:W-:Y:S01]  /*11b40*/  F2FP.BF16.PACK_AB R49, R85.reuse, R91 ;  /* 0x0000005b5531723e */ /* 0x048fe200000010ff */
[----:B------:R-:W-:Y:S08]  /*11b50*/  FADD.FTZ R126, R85, R126 ;  /* 0x0000007e557e7221 */ /* 0x000ff00000010000 */
[----:B------:R-:W-:Y:S01]  /*11b60*/  MUFU.EX2 R82, R82 ;  /* 0x0000005200527308 */ /* 0x000fe20000000800 */
[----:B-1----:R-:W-:Y:S09]  /*11b70*/  FADD.FTZ R126, R84, R126 ;  /* 0x0000007e547e7221 */ /* 0x002ff20000010000 */
[----:B------:R-:W1:Y:S01]  /*11b80*/  MUFU.EX2 R75, R75 ;  /* 0x0000004b004b7308 */ /* 0x000e620000000800 */
[C---:B--2---:R-:W-:Y:S01]  /*11b90*/  F2FP.BF16.PACK_AB R51, R77.reuse, R84 ;  /* 0x000000544d33723e */ /* 0x044fe200000010ff */
[----:B------:R-:W-:Y:S08]  /*11ba0*/  FADD.FTZ R126, R77, R126 ;  /* 0x0000007e4d7e7221 */ /* 0x000ff00000010000 */
[----:B------:R-:W-:Y:S01]  /*11bb0*/  MUFU.EX2 R80, R80 ;  /* 0x0000005000507308 */ /* 0x000fe20000000800 */
[C---:B------:R-:W-:Y:S08]  /*11bc0*/  HMMA.16816.F32.BF16 R8, R48.reuse, R56, R8 ;  /* 0x000000383008723c */ /* 0x040ff00000041808 */
[-C--:B------:R-:W-:Y:S01]  /*11bd0*/  HMMA.16816.F32.BF16 R12, R48, R58.reuse, R12 ;  /* 0x0000003a300c723c */ /* 0x080fe2000004180c */
[----:B------:R-:W2:Y:S07]  /*11be0*/  MUFU.EX2 R74, R74 ;  /* 0x0000004a004a7308 */ /* 0x000eae0000000800 */
[C---:B------:R-:W-:Y:S01]  /*11bf0*/  HMMA.16816.F32.BF16 R16, R44.reuse, R58, R16 ;  /* 0x0000003a2c10723c */ /* 0x040fe20000041810 */
[----:B------:R-:W3:Y:S02]  /*11c00*/  LDSM.16.MT88.4 R56, [R211+0x5000] ;  /* 0x00500000d338783b */ /* 0x000ee40000004200 */
[----:B------:R-:W-:Y:S05]  /*11c10*/  MUFU.EX2 R72, R72 ;  /* 0x0000004800487308 */ /* 0x000fea0000000800 */
[-C--:B----4-:R-:W-:Y:S05]  /*11c20*/  HMMA.16816.F32.BF16 R20, R44, R60.reuse, R20 ;  /* 0x0000003c2c14723c */ /* 0x090fea0000041814 */
[----:B------:R-:W4:Y:S03]  /*11c30*/  MUFU.EX2 R71, R71 ;  /* 0x0000004700477308 */ /* 0x000f260000000800 */
[C---:B------:R-:W-:Y:S07]  /*11c40*/  HMMA.16816.F32.BF16 R24, R48.reuse, R60, R24 ;  /* 0x0000003c3018723c */ /* 0x040fee0000041818 */
[----:B------:R-:W3:Y:S01]  /*11c50*/  MUFU.EX2 R70, R70 ;  /* 0x0000004600467308 */ /* 0x000ee20000000800 */
[-C--:B------:R-:W-:Y:S08]  /*11c60*/  HMMA.16816.F32.BF16 R28, R48, R62.reuse, R28 ;  /* 0x0000003e301c723c */ /* 0x080ff0000004181c */
[----:B------:R-:W-:Y:S01]  /*11c70*/  HMMA.16816.F32.BF16 R32, R44, R62, R32 ;  /* 0x0000003e2c20723c */ /* 0x000fe20000041820 */
[----:B------:R-:W5:Y:S01]  /*11c80*/  MUFU.EX2 R69, R69 ;  /* 0x0000004500457308 */ /* 0x000f620000000800 */
[----:B------:R-:W5:Y:S05]  /*11c90*/  LDSM.16.MT88.4 R60, [R212+0x5400] ;  /* 0x00540000d43c783b */ /* 0x000f6a0000004200 */
[----:B-1----:R-:W-:Y:S01]  /*11ca0*/  F2FP.BF16.PACK_AB R44, R75, R82 ;  /* 0x000000524b2c723e */ /* 0x002fe200000010ff */
[----:B------:R-:W-:Y:S01]  /*11cb0*/  FADD.FTZ R82, R82, R108 ;  /* 0x0000006c52527221 */ /* 0x000fe20000010000 */
[----:B--2---:R-:W-:Y:S02]  /*11cc0*/  F2FP.BF16.PACK_AB R45, R74, R80 ;  /* 0x000000504a2d723e */ /* 0x004fe400000010ff */
[----:B------:R-:W-:Y:S01]  /*11cd0*/  MUFU.EX2 R78, R78 ;  /* 0x0000004e004e7308 */ /* 0x000fe20000000800 */
[----:B----4-:R-:W-:Y:S01]  /*11ce0*/  F2FP.BF16.PACK_AB R46, R71, R72 ;  /* 0x00000048472e723e */ /* 0x010fe200000010ff */
[----:B------:R-:W-:Y:S02]  /*11cf0*/  FADD.FTZ R80, R80, R106 ;  /* 0x0000006a50507221 */ /* 0x000fe40000010000 */
[----:B------:R-:W-:Y:S02]  /*11d00*/  FADD.FTZ R82, R75, R82 ;  /* 0x000000524b527221 */ /* 0x000fe40000010000 */
[----:B------:R-:W-:Y:S02]  /*11d10*/  FADD.FTZ R80, R74, R80 ;  /* 0x000000504a507221 */ /* 0x000fe40000010000 */
[----:B------:R-:W-:Y:S02]  /*11d20*/  FADD.FTZ R82, R72, R82 ;  /* 0x0000005248527221 */ /* 0x000fe40000010000 */
[----:B------:R-:W1:Y:S01]  /*11d30*/  MUFU.EX2 R68, R68 ;  /* 0x0000004400447308 */ /* 0x000e620000000800 */
[----:B---3--:R-:W-:Y:S02]  /*11d40*/  FADD.FTZ R80, R70, R80 ;  /* 0x0000005046507221 */ /* 0x008fe40000010000 */
[----:B------:R-:W-:Y:S01]  /*11d50*/  FADD.FTZ R82, R71, R82 ;  /* 0x0000005247527221 */ /* 0x000fe20000010000 */
[C---:B-----5:R-:W-:Y:S01]  /*11d60*/  F2FP.BF16.PACK_AB R47, R69.reuse, R70 ;  /* 0x00000046452f723e */ /* 0x060fe200000010ff */
[----:B------:R-:W-:Y:S05]  /*11d70*/  FADD.FTZ R80, R69, R80 ;  /* 0x0000005045507221 */ /* 0x000fea0000010000 */
[----:B------:R-:W2:Y:S01]  /*11d80*/  MUFU.EX2 R67, R67 ;  /* 0x0000004300437308 */ /* 0x000ea20000000800 */
[-C--:B------:R-:W-:Y:S09]  /*11d90*/  HMMA.16816.F32.BF16 R4, R44, R52.reuse, R4 ;  /* 0x000000342c04723c */ /* 0x080ff20000041804 */
[----:B------:R-:W3:Y:S03]  /*11da0*/  MUFU.EX2 R66, R66 ;  /* 0x0000004200427308 */ /* 0x000ee60000000800 */
[----:B-1----:R-:W-:Y:S01]  /*11db0*/  F2FP.BF16.PACK_AB R48, R68, R78 ;  /* 0x0000004e4430723e */ /* 0x002fe200000010ff */
[----:B------:R-:W-:Y:S04]  /*11dc0*/  FADD.FTZ R78, R78, R104 ;  /* 0x000000684e4e7221 */ /* 0x000fe80000010000 */
[----:B------:R-:W-:Y:S02]  /*11dd0*/  FADD.FTZ R78, R68, R78 ;  /* 0x0000004e444e7221 */ /* 0x000fe40000010000 */
[----:B------:R-:W1:Y:S02]  /*11de0*/  MUFU.EX2 R73, R73 ;  /* 0x0000004900497308 */ /* 0x000e640000000800 */
[----:B--2---:R-:W-:Y:S08]  /*11df0*/  FADD.FTZ R78, R67, R78 ;  /* 0x0000004e434e7221 */ /* 0x004ff00000010000 */
[----:B------:R-:W2:Y:S01]  /*11e00*/  MUFU.EX2 R65, R65 ;  /* 0x0000004100417308 */ /* 0x000ea20000000800 */
[C---:B---3--:R-:W-:Y:S01]  /*11e10*/  F2FP.BF16.PACK_AB R50, R66.reuse, R67 ;  /* 0x000000434232723e */ /* 0x048fe200000010ff */
[----:B------:R-:W-:Y:S08]  /*11e20*/  FADD.FTZ R78, R66, R78 ;  /* 0x0000004e424e7221 */ /* 0x000ff00000010000 */
[----:B------:R-:W3:Y:S01]  /*11e30*/  MUFU.EX2 R64, R64 ;  /* 0x0000004000407308 */ /* 0x000ee20000000800 */
[----:B-1----:R-:W-:Y:S09]  /*11e40*/  FADD.FTZ R126, R73, R126 ;  /* 0x0000007e497e7221 */ /* 0x002ff20000010000 */
[----:B------:R-:W1:Y:S01]  /*11e50*/  MUFU.EX2 R76, R76 ;  /* 0x0000004c004c7308 */ /* 0x000e620000000800 */
[C---:B--2---:R-:W-:Y:S01]  /*11e60*/  F2FP.BF16.PACK_AB R49, R65.reuse, R73 ;  /* 0x000000494131723e */ /* 0x044fe200000010ff */
[----:B------:R-:W-:Y:S08]  /*11e70*/  FADD.FTZ R126, R65, R126 ;  /* 0x0000007e417e7221 */ /* 0x000ff00000010000 */
[----:B------:R-:W2:Y:S01]  /*11e80*/  MUFU.EX2 R89, R89 ;  /* 0x0000005900597308 */ /* 0x000ea20000000800 */
[----:B---3--:R-:W-:Y:S09]  /*11e90*/  FADD.FTZ R126, R64, R126 ;  /* 0x0000007e407e7221 */ /* 0x008ff20000010000 */
[----:B------:R-:W3:Y:S01]  /*11ea0*/  MUFU.EX2 R97, R97 ;  /* 0x0000006100617308 */ /* 0x000ee20000000800 */
[C---:B-1----:R-:W-:Y:S01]  /*11eb0*/  F2FP.BF16.PACK_AB R51, R76.reuse, R64 ;  /* 0x000000404c33723e */ /* 0x042fe200000010ff */
[----:B------:R-:W-:Y:S08]  /*11ec0*/  FADD.FTZ R126, R76, R126 ;  /* 0x0000007e4c7e7221 */ /* 0x000ff00000010000 */
[----:B------:R-:W1:Y:S01]  /*11ed0*/  MUFU.EX2 R110, R110 ;  /* 0x0000006e006e7308 */ /* 0x000e620000000800 */
[C---:B------:R-:W-:Y:S01]  /*11ee0*/  HMMA.16816.F32.BF16 R8, R48.reuse, R52, R8 ;  /* 0x000000343008723c */ /* 0x040fe20000041808 */
[----:B--2---:R-:W-:Y:S07]  /*11ef0*/  FADD.FTZ R82, R89, R82 ;  /* 0x0000005259527221 */ /* 0x004fee0000010000 */
[-C--:B------:R-:W-:Y:S01]  /*11f00*/  HMMA.16816.F32.BF16 R12, R48, R54.reuse, R12 ;  /* 0x00000036300c723c */ /* 0x080fe2000004180c */
[----:B------:R-:W2:Y:S03]  /*11f10*/  MUFU.EX2 R119, R119 ;  /* 0x0000007700777308 */ /* 0x000ea60000000800 */
[----:B---3--:R-:W-:Y:S04]  /*11f20*/  FADD.FTZ R82, R97, R82 ;  /* 0x0000005261527221 */ /* 0x008fe80000010000 */
[C---:B------:R-:W-:Y:S01]  /*11f30*/  HMMA.16816.F32.BF16 R16, R44.reuse, R54, R16 ;  /* 0x000000362c10723c */ /* 0x040fe20000041810 */
[----:B------:R-:W3:Y:S02]  /*11f40*/  LDSM.16.MT88.4 R52, [R211+0x5400] ;  /* 0x00540000d334783b */ /* 0x000ee40000004200 */
[----:B------:R-:W4:Y:S01]  /*11f50*/  MUFU.EX2 R125, R125 ;  /* 0x0000007d007d7308 */ /* 0x000f220000000800 */
[----:B-1----:R-:W-:Y:S04]  /*11f60*/  FADD.FTZ R80, R110, R80 ;  /* 0x000000506e507221 */ /* 0x002fe80000010000 */
[-C--:B------:R-:W-:Y:S05]  /*11f70*/  HMMA.16816.F32.BF16 R20, R44, R56.reuse, R20 ;  /* 0x000000382c14723c */ /* 0x080fea0000041814 */
[----:B------:R-:W1:Y:S03]  /*11f80*/  MUFU.EX2 R140, R140 ;  /* 0x0000008c008c7308 */ /* 0x000e660000000800 */
[C---:B------:R-:W-:Y:S01]  /*11f90*/  HMMA.16816.F32.BF16 R24, R48.reuse, R56, R24 ;  /* 0x000000383018723c */ /* 0x040fe20000041818 */
[----:B--2---:R-:W-:Y:S06]  /*11fa0*/  FADD.FTZ R80, R119, R80 ;  /* 0x0000005077507221 */ /* 0x004fec0000010000 */
[----:B------:R-:W2:Y:S01]  /*11fb0*/  MUFU.EX2 R141, R141 ;  /* 0x0000008d008d7308 */ /* 0x000ea20000000800 */
[-C--:B------:R-:W-:Y:S01]  /*11fc0*/  HMMA.16816.F32.BF16 R28, R48, R58.reuse, R28 ;  /* 0x0000003a301c723c */ /* 0x080fe2000004181c */
[----:B----4-:R-:W-:Y:S07]  /*11fd0*/  FADD.FTZ R82, R125, R82 ;  /* 0x000000527d527221 */ /* 0x010fee0000010000 */
[----:B------:R-:W-:Y:S01]  /*11fe0*/  HMMA.16816.F32.BF16 R32, R44, R58, R32 ;  /* 0x0000003a2c20723c */ /* 0x000fe20000041820 */
[----:B------:R-:W4:Y:S01]  /*11ff0*/  MUFU.EX2 R142, R142 ;  /* 0x0000008e008e7308 */ /* 0x000f220000000800 */
[----:B------:R-:W5:Y:S02]  /*12000*/  LDSM.16.MT88.4 R56, [R212+0x5800] ;  /* 0x00580000d438783b */ /* 0x000f640000004200 */
[C---:B-1----:R-:W-:Y:S03]  /*12010*/  FADD.FTZ R82, R140.reuse, R82 ;  /* 0x000000528c527221 */ /* 0x042fe60000010000 */
[----:B------:R-:W-:Y:S02]  /*12020*/  F2FP.BF16.PACK_AB R44, R97, R89 ;  /* 0x00000059612c723e */ /* 0x000fe400000010ff */
[----:B------:R-:W-:Y:S02]  /*12030*/  F2FP.BF16.PACK_AB R45, R119, R110 ;  /* 0x0000006e772d723e */ /* 0x000fe400000010ff */
[----:B------:R-:W1:Y:S01]  /*12040*/  MUFU.EX2 R143, R143 ;  /* 0x0000008f008f7308 */ /* 0x000e620000000800 */
[----:B------:R-:W-:Y:S01]  /*12050*/  F2FP.BF16.PACK_AB R46, R140, R125 ;  /* 0x0000007d8c2e723e */ /* 0x000fe200000010ff */
[----:B--2---:R-:W-:Y:S08]  /*12060*/  FADD.FTZ R80, R141, R80 ;  /* 0x000000508d507221 */ /* 0x004ff00000010000 */
[----:B------:R-:W2:Y:S01]  /*12070*/  MUFU.EX2 R144, R144 ;  /* 0x0000009000907308 */ /* 0x000ea20000000800 */
[C---:B----4-:R-:W-:Y:S01]  /*12080*/  F2FP.BF16.PACK_AB R47, R142.reuse, R141 ;  /* 0x0000008d8e2f723e */ /* 0x050fe200000010ff */
[----:B------:R-:W-:Y:S08]  /*12090*/  FADD.FTZ R80, R142, R80 ;  /* 0x000000508e507221 */ /* 0x000ff00000010000 */
[----:B------:R-:W4:Y:S01]  /*120a0*/  MUFU.EX2 R145, R145 ;  /* 0x0000009100917308 */ /* 0x000f220000000800 */
[-C--:B------:R-:W-:Y:S01]  /*120b0*/  HMMA.16816.F32.BF16 R4, R44, R60.reuse, R4 ;  /* 0x0000003c2c04723c */ /* 0x080fe20000041804 */
[----:B-1----:R-:W-:Y:S08]  /*120c0*/  FADD.FTZ R78, R143, R78 ;  /* 0x0000004e8f4e7221 */ /* 0x002ff00000010000 */
[----:B------:R-:W1:Y:S03]  /*120d0*/  MUFU.EX2 R146, R146 ;  /* 0x0000009200927308 */ /* 0x000e660000000800 */
[C---:B--2---:R-:W-:Y:S01]  /*120e0*/  F2FP.BF16.PACK_AB R48, R144.reuse, R143 ;  /* 0x0000008f9030723e */ /* 0x044fe200000010ff */
[----:B------:R-:W-:Y:S06]  /*120f0*/  FADD.FTZ R78, R144, R78 ;  /* 0x0000004e904e7221 */ /* 0x000fec0000010000 */
[----:B------:R-:W2:Y:S01]  /*12100*/  MUFU.EX2 R147, R147 ;  /* 0x0000009300937308 */ /* 0x000ea20000000800 */
[----:B----4-:R-:W-:Y:S09]  /*12110*/  FADD.FTZ R78, R145, R78 ;  /* 0x0000004e914e7221 */ /* 0x010ff20000010000 */
[----:B------:R-:W4:Y:S01]  /*12120*/  MUFU.EX2 R164, R164 ;  /* 0x000000a400a47308 */ /* 0x000f220000000800 */
[C---:B-1----:R-:W-:Y:S01]  /*12130*/  F2FP.BF16.PACK_AB R50, R146.reuse, R145 ;  /* 0x000000919232723e */ /* 0x042fe200000010ff */
[----:B------:R-:W-:Y:S08]  /*12140*/  FADD.FTZ R78, R146, R78 ;  /* 0x0000004e924e7221 */ /* 0x000ff00000010000 */
[----:B------:R-:W1:Y:S01]  /*12150*/  MUFU.EX2 R165, R165 ;  /* 0x000000a500a57308 */ /* 0x000e620000000800 */
[----:B--2---:R-:W-:Y:S09]  /*12160*/  FADD.FTZ R126, R147, R126 ;  /* 0x0000007e937e7221 */ /* 0x004ff20000010000 */
[----:B------:R-:W2:Y:S01]  /*12170*/  MUFU.EX2 R166, R166 ;  /* 0x000000a600a67308 */ /* 0x000ea20000000800 */
[C---:B----4-:R-:W-:Y:S01]  /*12180*/  F2FP.BF16.PACK_AB R49, R164.reuse, R147 ;  /* 0x00000093a431723e */ /* 0x050fe200000010ff */
[----:B------:R-:W-:Y:S02]  /*12190*/  FADD.FTZ R126, R164, R126 ;  /* 0x0000007ea47e7221 */ /* 0x000fe40000010000 */
[----:B------:R-:W-:Y:S06]  /*121a0*/  IMAD.MOV.U32 R164, RZ, RZ, R0 ;  /* 0x000000ffffa47224 */ /* 0x000fec00078e0000 */
[----:B------:R-:W4:Y:S01]  /*121b0*/  MUFU.EX2 R167, R167 ;  /* 0x000000a700a77308 */ /* 0x000f220000000800 */
[----:B-1----:R-:W-:Y:S09]  /*121c0*/  FADD.FTZ R126, R165, R126 ;  /* 0x0000007ea57e7221 */ /* 0x002ff20000010000 */
[----:B------:R-:W1:Y:S01]  /*121d0*/  MUFU.EX2 R248, R248 ;  /* 0x000000f800f87308 */ /* 0x000e620000000800 */
[C---:B--2---:R-:W-:Y:S01]  /*121e0*/  F2FP.BF16.PACK_AB R51, R166.reuse, R165 ;  /* 0x000000a5a633723e */ /* 0x044fe200000010ff */
[----:B------:R-:W-:Y:S02]  /*121f0*/  FADD.FTZ R126, R166, R126 ;  /* 0x0000007ea67e7221 */ /* 0x000fe40000010000 */
[----:B------:R-:W-:Y:S02]  /*12200*/  IMAD.MOV.U32 R166, RZ, RZ, R3 ;  /* 0x000000ffffa67224 */ /* 0x000fe400078e0003 */
[----:B------:R-:W-:Y:S04]  /*12210*/  IMAD.MOV.U32 R165, RZ, RZ, R2 ;  /* 0x000000ffffa57224 */ /* 0x000fe800078e0002 */
[----:B------:R-:W2:Y:S01]  /*12220*/  MUFU.EX2 R249, R249 ;  /* 0x000000f900f97308 */ /* 0x000ea20000000800 */
[C---:B------:R-:W-:Y:S01]  /*12230*/  HMMA.16816.F32.BF16 R8, R48.reuse, R60, R8 ;  /* 0x0000003c3008723c */ /* 0x040fe20000041808 */
[----:B----4-:R-:W-:Y:S06]  /*12240*/  FADD.FTZ R82, R167, R82 ;  /* 0x00000052a7527221 */ /* 0x010fec0000010000 */
[--C-:B------:R-:W-:Y:S01]  /*12250*/  FFMA.FTZ R60, R130, c[0x0][0x23c], -R198.reuse ;  /* 0x00008f00823c7a23 */ /* 0x100fe200000108c6 */
[-C--:B------:R-:W-:Y:S01]  /*12260*/  HMMA.16816.F32.BF16 R12, R48, R62.reuse, R12 ;  /* 0x0000003e300c723c */ /* 0x080fe2000004180c */
[----:B------:R-:W4:Y:S03]  /*12270*/  MUFU.EX2 R247, R247 ;  /* 0x000000f700f77308 */ /* 0x000f260000000800 */
[----:B------:R-:W-:Y:S01]  /*12280*/  FFMA.FTZ R198, R131, c[0x0][0x23c], -R198 ;  /* 0x00008f0083c67a23 */ /* 0x000fe200000108c6 */
[C---:B-1----:R-:W-:Y:S01]  /*12290*/  F2FP.BF16.PACK_AB R40, R248.reuse, R167 ;  /* 0x000000a7f828723e */ /* 0x042fe200000010ff */
[----:B------:R-:W-:Y:S02]  /*122a0*/  FADD.FTZ R82, R248, R82 ;  /* 0x00000052f8527221 */ /* 0x000fe40000010000 */
[C---:B------:R-:W-:Y:S01]  /*122b0*/  HMMA.16816.F32.BF16 R16, R44.reuse, R62, R16 ;  /* 0x0000003e2c10723c */ /* 0x040fe20000041810 */
[----:B------:R-:W-:Y:S02]  /*122c0*/  IMAD.MOV.U32 R167, RZ, RZ, R36 ;  /* 0x000000ffffa77224 */ /* 0x000fe400078e0024 */
[----:B------:R-:W1:Y:S01]  /*122d0*/  MUFU.EX2 R245, R245 ;  /* 0x000000f500f57308 */ /* 0x000e620000000800 */
[----:B--2---:R-:W-:Y:S04]  /*122e0*/  FADD.FTZ R80, R249, R80 ;  /* 0x00000050f9507221 */ /* 0x004fe80000010000 */
[-C--:B---3--:R-:W-:Y:S05]  /*122f0*/  HMMA.16816.F32.BF16 R20, R44, R52.reuse, R20 ;  /* 0x000000342c14723c */ /* 0x088fea0000041814 */
[----:B------:R-:W2:Y:S03]  /*12300*/  MUFU.EX2 R244, R244 ;  /* 0x000000f400f47308 */ /* 0x000ea60000000800 */
[C---:B------:R-:W-:Y:S01]  /*12310*/  HMMA.16816.F32.BF16 R24, R48.reuse, R52, R24 ;  /* 0x000000343018723c */ /* 0x040fe20000041818 */
[C---:B----4-:R-:W-:Y:S03]  /*12320*/  F2FP.BF16.PACK_AB R41, R247.reuse, R249 ;  /* 0x000000f9f729723e */ /* 0x050fe600000010ff */
[----:B------:R-:W-:Y:S03]  /*12330*/  FADD.FTZ R80, R247, R80 ;  /* 0x00000050f7507221 */ /* 0x000fe60000010000 */
[----:B------:R-:W3:Y:S01]  /*12340*/  MUFU.EX2 R242, R242 ;  /* 0x000000f200f27308 */ /* 0x000ee20000000800 */
[-C--:B------:R-:W-:Y:S01]  /*12350*/  HMMA.16816.F32.BF16 R28, R48, R54.reuse, R28 ;  /* 0x00000036301c723c */ /* 0x080fe2000004181c */
[----:B------:R-:W4:Y:S03]  /*12360*/  LDSM.16.MT88.4 R48, [R211+0x5800] ;  /* 0x00580000d330783b */ /* 0x000f260000004200 */
[----:B-1----:R-:W-:Y:S04]  /*12370*/  FADD.FTZ R82, R245, R82 ;  /* 0x00000052f5527221 */ /* 0x002fe80000010000 */
[----:B------:R-:W-:Y:S01]  /*12380*/  HMMA.16816.F32.BF16 R32, R44, R54, R32 ;  /* 0x000000362c20723c */ /* 0x000fe20000041820 */
[----:B------:R-:W1:Y:S03]  /*12390*/  MUFU.EX2 R240, R240 ;  /* 0x000000f000f07308 */ /* 0x000e660000000800 */
[----:B--2---:R-:W-:Y:S07]  /*123a0*/  FADD.FTZ R82, R244, R82 ;  /* 0x00000052f4527221 */ /* 0x004fee0000010000 */
[----:B------:R2:W2:Y:S01]  /*123b0*/  MUFU.EX2 R132, R43 ;  /* 0x0000002b00847308 */ /* 0x0004a20000000800 */
[----:B---3--:R-:W-:Y:S09]  /*123c0*/  FADD.FTZ R80, R242, R80 ;  /* 0x00000050f2507221 */ /* 0x008ff20000010000 */
[----:B------:R3:W3:Y:S01]  /*123d0*/  MUFU.EX2 R133, R42 ;  /* 0x0000002a00857308 */ /* 0x0006e20000000800 */
[C---:B-1----:R-:W-:Y:S09]  /*123e0*/  FADD.FTZ R80, R240.reuse, R80 ;  /* 0x00000050f0507221 */ /* 0x042ff20000010000 */
[----:B------:R-:W1:Y:S01]  /*123f0*/  MUFU.EX2 R252, R252 ;  /* 0x000000fc00fc7308 */ /* 0x000e620000000800 */
[----:B--2---:R-:W-:Y:S01]  /*12400*/  F2FP.BF16.PACK_AB R43, R240, R242 ;  /* 0x000000f2f02b723e */ /* 0x004fe200000010ff */
[----:B------:R-:W-:Y:S04]  /*12410*/  IMAD.MOV.U32 R129, RZ, RZ, R132 ;  /* 0x000000ffff817224 */ /* 0x000fe800078e0084 */
[----:B------:R-:W-:Y:S04]  /*12420*/  FADD.FTZ R80, R129, R80 ;  /* 0x0000005081507221 */ /* 0x000fe80000010000 */
[----:B------:R-:W2:Y:S01]  /*12430*/  MUFU.EX2 R251, R251 ;  /* 0x000000fb00fb7308 */ /* 0x000ea20000000800 */
[----:B---3--:R-:W-:Y:S01]  /*12440*/  F2FP.BF16.PACK_AB R42, R244, R245 ;  /* 0x000000f5f42a723e */ /* 0x008fe200000010ff */
[----:B------:R-:W-:Y:S04]  /*12450*/  IMAD.MOV.U32 R61, RZ, RZ, R133 ;  /* 0x000000ffff3d7224 */ /* 0x000fe800078e0085 */
[C---:B------:R-:W-:Y:S04]  /*12460*/  FADD.FTZ R80, R61.reuse, R80 ;  /* 0x000000503d507221 */ /* 0x040fe80000010000 */
[----:B------:R-:W3:Y:S01]  /*12470*/  MUFU.EX2 R250, R250 ;  /* 0x000000fa00fa7308 */ /* 0x000ee20000000800 */
[-C--:B-----5:R-:W-:Y:S01]  /*12480*/  HMMA.16816.F32.BF16 R4, R40, R56.reuse, R4 ;  /* 0x000000382804723c */ /* 0x0a0fe20000041804 */
[----:B------:R-:W-:Y:S01]  /*12490*/  F2FP.BF16.PACK_AB R133, R61, R129 ;  /* 0x000000813d85723e */ /* 0x000fe200000010ff */
[----:B-1----:R-:W-:Y:S07]  /*124a0*/  FADD.FTZ R78, R252, R78 ;  /* 0x0000004efc4e7221 */ /* 0x002fee0000010000 */
[----:B------:R-:W1:Y:S03]  /*124b0*/  MUFU.EX2 R246, R246 ;  /* 0x000000f600f67308 */ /* 0x000e660000000800 */
[C---:B--2---:R-:W-:Y:S01]  /*124c0*/  F2FP.BF16.PACK_AB R44, R251.reuse, R252 ;  /* 0x000000fcfb2c723e */ /* 0x044fe200000010ff */
[----:B------:R-:W-:Y:S06]  /*124d0*/  FADD.FTZ R78, R251, R78 ;  /* 0x0000004efb4e7221 */ /* 0x000fec0000010000 */
[----:B------:R-:W2:Y:S01]  /*124e0*/  MUFU.EX2 R243, R243 ;  /* 0x000000f300f37308 */ /* 0x000ea20000000800 */
[----:B---3--:R-:W-:Y:S09]  /*124f0*/  FADD.FTZ R78, R250, R78 ;  /* 0x0000004efa4e7221 */ /* 0x008ff20000010000 */
        /* <DEDUP_REMOVED lines=14> */
[C---:B------:R-:W-:Y:S01]  /*125e0*/  HMMA.16816.F32.BF16 R8, R44.reuse, R56, R8 ;  /* 0x000000382c08723c */ /* 0x040fe20000041808 */
[----:B---3--:R-:W-:Y:S07]  /*125f0*/  FADD.FTZ R82, R174, R82 ;  /* 0x00000052ae527221 */ /* 0x008fee0000010000 */
[-C--:B------:R-:W-:Y:S01]  /*12600*/  HMMA.16816.F32.BF16 R12, R44, R58.reuse, R12 ;  /* 0x0000003a2c0c723c */ /* 0x080fe2000004180c */
[----:B------:R-:W3:Y:S03]  /*12610*/  MUFU.EX2 R199, R199 ;  /* 0x000000c700c77308 */ /* 0x000ee60000000800 */
[C---:B-1----:R-:W-:Y:S01]  /*12620*/  F2FP.BF16.PACK_AB R132, R168.reuse, R174 ;  /* 0x000000aea884723e */ /* 0x042fe200000010ff */
[----:B------:R-:W-:Y:S03]  /*12630*/  FADD.FTZ R82, R168, R82 ;  /* 0x00000052a8527221 */ /* 0x000fe60000010000 */
[C---:B------:R-:W-:Y:S03]  /*12640*/  HMMA.16816.F32.BF16 R16, R40.reuse, R58, R16 ;  /* 0x0000003a2810723c */ /* 0x040fe60000041810 */
[----:B------:R-:W1:Y:S01]  /*12650*/  MUFU.EX2 R60, R60 ;  /* 0x0000003c003c7308 */ /* 0x000e620000000800 */
[----:B--2---:R-:W-:Y:S04]  /*12660*/  FADD.FTZ R82, R128, R82 ;  /* 0x0000005280527221 */ /* 0x004fe80000010000 */
[-C--:B----4-:R-:W-:Y:S05]  /*12670*/  HMMA.16816.F32.BF16 R20, R40, R48.reuse, R20 ;  /* 0x000000302814723c */ /* 0x090fea0000041814 */
[----:B------:R-:W2:Y:S03]  /*12680*/  MUFU.EX2 R198, R198 ;  /* 0x000000c600c67308 */ /* 0x000ea60000000800 */
[C---:B------:R-:W-:Y:S01]  /*12690*/  HMMA.16816.F32.BF16 R24, R44.reuse, R48, R24 ;  /* 0x000000302c18723c */ /* 0x040fe20000041818 */
[C---:B---3--:R-:W-:Y:S03]  /*126a0*/  F2FP.BF16.PACK_AB R134, R199.reuse, R128 ;  /* 0x00000080c786723e */ /* 0x048fe600000010ff */
[----:B------:R-:W-:Y:S03]  /*126b0*/  FADD.FTZ R239, R199, R82 ;  /* 0x00000052c7ef7221 */ /* 0x000fe60000010000 */
[----:B------:R-:W3:Y:S01]  /*126c0*/  MUFU.EX2 R37, R184 ;  /* 0x000000b800257308 */ /* 0x000ee20000000800 */
[-C--:B------:R-:W-:Y:S01]  /*126d0*/  HMMA.16816.F32.BF16 R28, R44, R50.reuse, R28 ;  /* 0x000000322c1c723c */ /* 0x080fe2000004181c */
[----:B-1----:R-:W-:Y:S07]  /*126e0*/  FADD.FTZ R80, R60, R80 ;  /* 0x000000503c507221 */ /* 0x002fee0000010000 */
[----:B------:R-:W-:Y:S01]  /*126f0*/  HMMA.16816.F32.BF16 R32, R40, R50, R32 ;  /* 0x000000322820723c */ /* 0x000fe20000041820 */
[----:B------:R-:W1:Y:S01]  /*12700*/  MUFU.EX2 R38, R186 ;  /* 0x000000ba00267308 */ /* 0x000e620000000800 */
[----:B------:R-:W4:Y:S02]  /*12710*/  LDSM.16.MT88.4 R40, [R211+0x5c00] ;  /* 0x005c0000d328783b */ /* 0x000f240000004200 */
[C---:B--2---:R-:W-:Y:S01]  /*12720*/  F2FP.BF16.PACK_AB R135, R198.reuse, R60 ;  /* 0x0000003cc687723e */ /* 0x044fe200000010ff */
[----:B------:R-:W-:Y:S06]  /*12730*/  FADD.FTZ R238, R198, R80 ;  /* 0x00000050c6ee7221 */ /* 0x000fec0000010000 */
[----:B------:R-:W2:Y:S01]  /*12740*/  MUFU.EX2 R39, R190 ;  /* 0x000000be00277308 */ /* 0x000ea20000000800 */
[-C--:B------:R-:W-:Y:S01]  /*12750*/  HMMA.16816.F32.BF16 R160, R132, R148.reuse, R4 ;  /* 0x0000009484a0723c */ /* 0x080fe20000041804 */
[----:B---3--:R-:W-:Y:S08]  /*12760*/  FADD.FTZ R78, R37, R78 ;  /* 0x0000004e254e7221 */ /* 0x008ff00000010000 */
[----:B------:R-:W3:Y:S03]  /*12770*/  MUFU.EX2 R201, R201 ;  /* 0x000000c900c97308 */ /* 0x000ee60000000800 */
[C---:B-1----:R-:W-:Y:S01]  /*12780*/  F2FP.BF16.PACK_AB R136, R38.reuse, R37 ;  /* 0x000000252688723e */ /* 0x042fe200000010ff */
[----:B------:R-:W-:Y:S06]  /*12790*/  FADD.FTZ R78, R38, R78 ;  /* 0x0000004e264e7221 */ /* 0x000fec0000010000 */
        /* <DEDUP_REMOVED lines=9> */
[----:B------:R-:W-:Y:S04]  /*12830*/  FADD.FTZ R126, R192, R126 ;  /* 0x0000007ec07e7221 */ /* 0x000fe80000010000 */
[----:B---3--:R-:W-:Y:S01]  /*12840*/  FADD.FTZ R126, R195, R126 ;  /* 0x0000007ec37e7221 */ /* 0x008fe20000010000 */
        /* <DEDUP_REMOVED lines=10> */
.L_x_214:
[----:B------:R-:W1:Y:S01]  /*128f0*/  SHFL.BFLY PT, R5, R239, 0x2, 0x1f ;  /* 0x0c401f00ef057f89 */ /* 0x000e6200000e0000 */
[----:B------:R-:W-:Y:S01]  /*12900*/  IMAD.MOV.U32 R10, RZ, RZ, 0x3f800000 ;  /* 0x3f800000ff0a7424 */ /* 0x000fe200078e00ff */
[----:B------:R-:W-:Y:S01]  /*12910*/  MOV R9, 0x3f800000 ;  /* 0x3f80000000097802 */ /* 0x000fe20000000f00 */
[----:B------:R-:W-:Y:S01]  /*12920*/  IMAD.MOV.U32 R12, RZ, RZ, 0x3f800000 ;  /* 0x3f800000ff0c7424 */ /* 0x000fe200078e00ff */
[----:B------:R-:W2:Y:S01]  /*12930*/  SHFL.BFLY PT, R7, R238, 0x2, 0x1f ;  /* 0x0c401f00ee077f89 */ /* 0x000ea200000e0000 */
[----:B------:R-:W-:Y:S01]  /*12940*/  MOV R11, 0x3f800000 ;  /* 0x3f800000000b7802 */ /* 0x000fe20000000f00 */
[----:B------:R-:W3:Y:S01]  /*12950*/  S2UR UR6, SR_CTAID.Y ;  /* 0x00000000000679c3 */ /* 0x000ee20000002600 */
[----:B------:R-:W-:Y:S01]  /*12960*/  UISETP.NE.AND UP4, UPT, UR12, -0x1, UPT ;  /* 0xffffffff0c00788c */ /* 0x000fe2000bf85270 */
[----:B------:R-:W4:Y:S01]  /*12970*/  SHFL.BFLY PT, R4, R237, 0x2, 0x1f ;  /* 0x0c401f00ed047f89 */ /* 0x000f2200000e0000 */
[----:B------:R-:W-:Y:S01]  /*12980*/  ULDC.64 UR4, c[0x0][0x1e8] ;  /* 0x00007a0000047ab9 */ /* 0x000fe20000000a00 */
[----:B------:R-:W-:Y:S01]  /*12990*/  BSSY B0, `(.L_x_218) ;  /* 0x00000dc000007945 */ /* 0x000fe20003800000 */
[----:B------:R-:W-:-:S02]  /*129a0*/  ULDC.U8 UR9, c[0x0][0x329] ;  /* 0x0000ca4000097ab9 */ /* 0x000fc40000000000 */
[----:B------:R-:W-:Y:S01]  /*129b0*/  UISETP.NE.AND UP1, UPT, UR9, URZ, UPT ;  /* 0x0000003f0900728c */ /* 0x000fe2000bf25270 */
[----:B------:R-:W5:Y:S01]  /*129c0*/  S2UR UR11, SR_CTAID.Z ;  /* 0x00000000000b79c3 */ /* 0x000f620000002700 */
[----:B------:R-:W-:Y:S02]  /*129d0*/  ULDC UR8, c[0x0][0x214] ;  /* 0x0000850000087ab9 */ /* 0x000fe40000000800 */
[----:B------:R-:W-:Y:S02]  /*129e0*/  UMOV UR24, URZ ;  /* 0x0000003f00187c82 */ /* 0x000fe40008000000 */
[----:B------:R-:W-:Y:S02]  /*129f0*/  @UP4 UIMAD.WIDE.U32 UR18, UR12, UR4, URZ ;  /* 0x000000040c1242a5 */ /* 0x000fe4000f8e003f */
[----:B------:R-:W-:Y:S02]  /*12a00*/  UMOV UR25, URZ ;  /* 0x0000003f00197c82 */ /* 0x000fe40008000000 */
[----:B------:R-:W-:Y:S01]  /*12a10*/  @UP4 UIMAD UR7, UR12, UR5, UR19 ;  /* 0x000000050c0742a4 */ /* 0x000fe2000f8e0213 */
[----:B-1----:R-:W-:Y:S01]  /*12a20*/  FADD.FTZ R239, R5, R239 ;  /* 0x000000ef05ef7221 */ /* 0x002fe20000010000 */
[----:B------:R-:W-:Y:S01]  /*12a30*/  @UP1 UMOV UR20, 0x1 ;  /* 0x0000000100141882 */ /* 0x000fe20000000000 */
[----:B------:R-:W1:Y:S01]  /*12a40*/  SHFL.BFLY PT, R5, R236, 0x2, 0x1f ;  /* 0x0c401f00ec057f89 */ /* 0x000e6200000e0000 */
[----:B------:R-:W-:Y:S01]  /*12a50*/  ULDC.64 UR4, c[0x0][0x1e0] ;  /* 0x0000780000047ab9 */ /* 0x000fe20000000a00 */
[----:B--2---:R-:W-:Y:S01]  /*12a60*/  FADD.FTZ R238, R7, R238 ;  /* 0x000000ee07ee7221 */ /* 0x004fe20000010000 */
[----:B------:R-:W-:Y:S01]  /*12a70*/  @UP1 ULDC UR19, c[0x0][0x210] ;  /* 0x0000840000131ab9 */ /* 0x000fe20000000800 */
[----:B------:R-:W2:Y:S01]  /*12a80*/  SHFL.BFLY PT, R6, R239, 0x1, 0x1f ;  /* 0x0c201f00ef067f89 */ /* 0x000ea200000e0000 */
[----:B---3--:R-:W-:Y:S01]  /*12a90*/  @!UP4 USHF.R.S32.HI UR15, URZ, 0x1f, UR6 ;  /* 0x0000001f3f0fc899 */ /* 0x008fe20008011406 */
[----:B----4-:R-:W-:Y:S01]  /*12aa0*/  FADD.FTZ R237, R4, R237 ;  /* 0x000000ed04ed7221 */ /* 0x010fe20000010000 */
[----:B------:R-:W-:Y:S01]  /*12ab0*/  @!UP4 UIMAD.WIDE.U32 UR22, UR6, UR4, URZ ;  /* 0x000000040616c2a5 */ /* 0x000fe2000f8e003f */
[----:B------:R-:W3:Y:S01]  /*12ac0*/  SHFL.BFLY PT, R7, R238, 0x1, 0x1f ;  /* 0x0c201f00ee077f89 */ /* 0x000ee200000e0000 */
[----:B------:R-:W-:-:S02]  /*12ad0*/  @!UP4 UIMAD UR15, UR15, UR4, URZ ;  /* 0x000000040f0fc2a4 */ /* 0x000fc4000f8e023f */
[----:B------:R-:W-:Y:S01]  /*12ae0*/  @UP1 UIMAD UR19, UR19, UR8, URZ ;  /* 0x00000008131312a4 */ /* 0x000fe2000f8e023f */
[----:B------:R-:W4:Y:S01]  /*12af0*/  SHFL.BFLY PT, R4, R237, 0x1, 0x1f ;  /* 0x0c201f00ed047f89 */ /* 0x000f2200000e0000 */
[----:B------:R-:W-:Y:S02]  /*12b00*/  ULDC.U8 UR4, c[0x0][0x328] ;  /* 0x0000ca0000047ab9 */ /* 0x000fe40000000000 */
[----:B------:R-:W-:Y:S02]  /*12b10*/  UISETP.NE.AND UP3, UPT, UR4, URZ, UPT ;  /* 0x0000003f0400728c */ /* 0x000fe4000bf65270 */
[----:B------:R-:W-:Y:S02]  /*12b20*/  @!UP4 UIMAD UR15, UR6, UR5, UR15 ;  /* 0x00000005060fc2a4 */ /* 0x000fe4000f8e020f */
[----:B------:R-:W-:Y:S01]  /*12b30*/  UISETP.NE.OR UP2, UPT, UR9, URZ, !UP3 ;  /* 0x0000003f0900728c */ /* 0x000fe2000df45670 */
[----:B------:R-:W5:Y:S01]  /*12b40*/  S2UR UR9, SR_CTAID.X ;  /* 0x00000000000979c3 */ /* 0x000f620000002500 */
[----:B------:R-:W-:-:S02]  /*12b50*/  ULDC UR5, c[0x0][0x234] ;  /* 0x00008d0000057ab9 */ /* 0x000fc40000000800 */
[----:B------:R-:W-:Y:S01]  /*12b60*/  UISETP.NE.OR UP0, UPT, UR12, -0x1, UP2 ;  /* 0xffffffff0c00788c */ /* 0x000fe20009705670 */
[----:B-1----:R-:W-:Y:S01]  /*12b70*/  FADD.FTZ R5, R5, R236 ;  /* 0x000000ec05057221 */ /* 0x002fe20000010000 */
[----:B------:R-:W-:Y:S02]  /*12b80*/  @!UP1 USEL UR19, UR8, UR5, !UP3 ;  /* 0x0000000508139287 */ /* 0x000fe4000d800000 */
[----:B------:R-:W-:Y:S01]  /*12b90*/  ULDC UR4, c[0x0][0x1c0] ;  /* 0x0000700000047ab9 */ /* 0x000fe20000000800 */
[----:B--2---:R-:W-:Y:S01]  /*12ba0*/  FADD.FTZ R6, R239, R6 ;  /* 0x00000006ef067221 */ /* 0x004fe20000010000 */
[----:B------:R-:W1:Y:S01]  /*12bb0*/  SHFL.BFLY PT, R8, R5, 0x1, 0x1f ;  /* 0x0c201f0005087f89 */ /* 0x000e6200000e0000 */
[----:B------:R-:W-:Y:S01]  /*12bc0*/  @!UP1 UIMAD UR20, UR19, UR4, URZ ;  /* 0x00000004131492a4 */ /* 0x000fe2000f8e023f */
[----:B---3--:R-:W-:Y:S02]  /*12bd0*/  FADD.FTZ R7, R238, R7 ;  /* 0x00000007ee077221 */ /* 0x008fe40000010000 */
[----:B------:R-:W-:Y:S01]  /*12be0*/  FSETP.NE.FTZ.AND P4, PT, R6, RZ, PT ;  /* 0x000000ff0600720b */ /* 0x000fe20003f95000 */
[----:B------:R-:W-:Y:S01]  /*12bf0*/  @UP1 ULDC UR21, c[0x0][0x210] ;  /* 0x0000840000151ab9 */ /* 0x000fe20000000800 */
[----:B----4-:R-:W-:Y:S01]  /*12c00*/  FADD.FTZ R4, R237, R4 ;  /* 0x00000004ed047221 */ /* 0x010fe20000010000 */
[----:B------:R-:W-:Y:S01]  /*12c10*/  FSETP.NE.FTZ.AND P3, PT, R7, RZ, PT ;  /* 0x000000ff0700720b */ /* 0x000fe20003f75000 */
[----:B------:R-:W-:-:S02]  /*12c20*/  UIMAD UR5, UR6, UR20, URZ ;  /* 0x00000014060572a4 */ /* 0x000fc4000f8e023f */
[----:B------:R-:W-:Y:S01]  /*12c30*/  @!UP1 UMOV UR21, 0x1 ;  /* 0x0000000100159882 */ /* 0x000fe20000000000 */
[----:B------:R-:W-:Y:S01]  /*12c40*/  FSETP.NE.FTZ.AND P2, PT, R4, RZ, PT ;  /* 0x000000ff0400720b */ /* 0x000fe20003f55000 */
[----:B------:R-:W-:Y:S02]  /*12c50*/  @!UP0 UIMAD UR12, UR6, UR8, URZ ;  /* 0x00000008060c82a4 */ /* 0x000fe4000f8e023f */
[----:B-----5:R-:W-:-:S03]  /*12c60*/  UIMAD UR4, UR9, UR21, URZ ;  /* 0x00000015090472a4 */ /* 0x020fc6000f8e023f */
[----:B------:R-:W2:Y:S01]  /*12c70*/  @P4 MUFU.RCP R9, R6 ;  /* 0x0000000600094308 */ /* 0x000ea20000001000 */
[----:B------:R-:W-:Y:S02]  /*12c80*/  USEL UR5, UR5, URZ, UP2 ;  /* 0x0000003f05057287 */ /* 0x000fe40009000000 */
[----:B------:R-:W-:Y:S02]  /*12c90*/  USHF.L.U32 UR4, UR4, 0x7, URZ ;  /* 0x0000000704047899 */ /* 0x000fe4000800063f */
[----:B------:R-:W-:Y:S01]  /*12ca0*/  UIMAD UR19, UR11, UR19, UR5 ;  /* 0x000000130b1372a4 */ /* 0x000fe2000f8e0205 */
[----:B-1----:R-:W-:Y:S02]  /*12cb0*/  FADD.FTZ R8, R5, R8 ;  /* 0x0000000805087221 */ /* 0x002fe40000010000 */
[----:B------:R-:W1:Y:S01]  /*12cc0*/  @P3 MUFU.RCP R10, R7 ;  /* 0x00000007000a3308 */ /* 0x000e620000001000 */
[----:B------:R-:W3:Y:S01]  /*12cd0*/  S2R R5, SR_TID.X ;  /* 0x0000000000057919 */ /* 0x000ee20000002100 */
[----:B------:R-:W-:Y:S01]  /*12ce0*/  @!UP2 UMOV UR24, UR12 ;  /* 0x0000000c0018ac82 */ /* 0x000fe20008000000 */
[----:B------:R-:W-:Y:S01]  /*12cf0*/  FSETP.NE.FTZ.AND P1, PT, R8, RZ, PT ;  /* 0x000000ff0800720b */ /* 0x000fe20003f35000 */
[----:B------:R-:W-:-:S02]  /*12d00*/  USHF.R.S32.HI UR5, URZ, 0x1f, UR4 ;  /* 0x0000001f3f057899 */ /* 0x000fc40008011404 */
[----:B------:R-:W-:Y:S01]  /*12d10*/  @!UP2 USHF.R.S32.HI UR25, URZ, 0x1f, UR12 ;  /* 0x0000001f3f19a899 */ /* 0x000fe2000801140c */
[C---:B--2---:R-:W-:Y:S01]  /*12d20*/  FMUL.FTZ R160, R9.reuse, R160 ;  /* 0x000000a009a07220 */ /* 0x044fe20000410000 */
[----:B------:R-:W2:Y:S01]  /*12d30*/  @P2 MUFU.RCP R11, R4 ;  /* 0x00000004000b2308 */ /* 0x000ea20000001000 */
[C---:B------:R-:W-:Y:S01]  /*12d40*/  FMUL.FTZ R161, R9.reuse, R161 ;  /* 0x000000a109a17220 */ /* 0x040fe20000410000 */
[----:B------:R-:W-:Y:S01]  /*12d50*/  USHF.R.S32.HI UR6, URZ, 0x1f, UR19 ;  /* 0x0000001f3f067899 */ /* 0x000fe20008011413 */
[C---:B------:R-:W-:Y:S01]  /*12d60*/  FMUL.FTZ R148, R9.reuse, R148 ;  /* 0x0000009409947220 */ /* 0x040fe20000410000 */
[----:B------:R-:W-:Y:S01]  /*12d70*/  UIADD3 UR4, UP1, UP0, UR4, UR24, UR19 ;  /* 0x0000001804047290 */ /* 0x000fe2000f83e013 */
[----:B------:R-:W-:Y:S01]  /*12d80*/  FMUL.FTZ R149, R9, R149 ;  /* 0x0000009509957220 */ /* 0x000fe20000410000 */
[----:B------:R-:W-:Y:S01]  /*12d90*/  F2FP.BF16.PACK_AB R160, R161, R160 ;  /* 0x000000a0a1a0723e */ /* 0x000fe200000010ff */
[C---:B-1----:R-:W-:Y:S01]  /*12da0*/  FMUL.FTZ R162, R10.reuse, R162 ;  /* 0x000000a20aa27220 */ /* 0x042fe20000410000 */
[----:B------:R-:W1:Y:S01]  /*12db0*/  @P1 MUFU.RCP R12, R8 ;  /* 0x00000008000c1308 */ /* 0x000e620000001000 */
[C---:B------:R-:W-:Y:S01]  /*12dc0*/  FMUL.FTZ R163, R10.reuse, R163 ;  /* 0x000000a30aa37220 */ /* 0x040fe20000410000 */
[----:B------:R-:W-:Y:S01]  /*12dd0*/  F2FP.BF16.PACK_AB R148, R149, R148 ;  /* 0x000000949594723e */ /* 0x000fe200000010ff */
[C---:B------:R-:W-:Y:S01]  /*12de0*/  FMUL.FTZ R150, R10.reuse, R150 ;  /* 0x000000960a967220 */ /* 0x040fe20000410000 */
[----:B------:R-:W-:Y:S01]  /*12df0*/  @!UP4 UIADD3 UR7, UR23, UR15, URZ ;  /* 0x0000000f1707c290 */ /* 0x000fe2000fffe03f */
[C---:B------:R-:W-:Y:S01]  /*12e00*/  FMUL.FTZ R151, R10.reuse, R151 ;  /* 0x000000970a977220 */ /* 0x040fe20000410000 */
[----:B------:R-:W-:Y:S01]  /*12e10*/  F2FP.BF16.PACK_AB R162, R163, R162 ;  /* 0x000000a2a3a2723e */ /* 0x000fe200000010ff */
[C---:B------:R-:W-:Y:S01]  /*12e20*/  FMUL.FTZ R146, R10.reuse, R146 ;  /* 0x000000920a927220 */ /* 0x040fe20000410000 */
[----:B------:R-:W4:Y:S01]  /*12e30*/  @P4 MUFU.LG2 R6, R6 ;  /* 0x0000000600064308 */ /* 0x000f220000000c00 */
[C---:B------:R-:W-:Y:S01]  /*12e40*/  FMUL.FTZ R147, R10.reuse, R147 ;  /* 0x000000930a937220 */ /* 0x040fe20000410000 */
[----:B------:R-:W-:Y:S01]  /*12e50*/  F2FP.BF16.PACK_AB R150, R151, R150 ;  /* 0x000000969796723e */ /* 0x000fe200000010ff */
[C---:B------:R-:W-:Y:S01]  /*12e60*/  FMUL.FTZ R134, R10.reuse, R134 ;  /* 0x000000860a867220 */ /* 0x040fe20000410000 */
[----:B------:R-:W-:Y:S01]  /*12e70*/  UIADD3.X UR5, UR5, UR25, UR6, UP1, UP0 ;  /* 0x0000001905057290 */ /* 0x000fe20008fe0406 */
[----:B------:R-:W-:Y:S01]  /*12e80*/  FMUL.FTZ R135, R10, R135 ;  /* 0x000000870a877220 */ /* 0x000fe20000410000 */
[----:B---3--:R-:W-:Y:S01]  /*12e90*/  SHF.R.S32.HI R10, RZ, 0x1f, R5 ;  /* 0x0000001fff0a7819 */ /* 0x008fe20000011405 */
[----:B------:R-:W-:Y:S01]  /*12ea0*/  FMUL.FTZ R144, R9, R144 ;  /* 0x0000009009907220 */ /* 0x000fe20000410000 */
[----:B------:R-:W-:Y:S01]  /*12eb0*/  F2FP.BF16.PACK_AB R146, R147, R146 ;  /* 0x000000929392723e */ /* 0x000fe200000010ff */
[C---:B------:R-:W-:Y:S01]  /*12ec0*/  FMUL.FTZ R145, R9.reuse, R145 ;  /* 0x0000009109917220 */ /* 0x040fe20000410000 */
[CC--:B------:R-:W-:Y:S01]  /*12ed0*/  LEA.HI R13, R10.reuse, R5.reuse, RZ, 0x2 ;  /* 0x000000050a0d7211 */ /* 0x0c0fe200078f10ff */
[C---:B------:R-:W-:Y:S01]  /*12ee0*/  FMUL.FTZ R132, R9.reuse, R132 ;  /* 0x0000008409847220 */ /* 0x040fe20000410000 */
[----:B------:R-:W-:Y:S01]  /*12ef0*/  LEA.HI R10, R10, R5, RZ, 0x5 ;  /* 0x000000050a0a7211 */ /* 0x000fe200078f28ff */
[----:B------:R-:W-:Y:S01]  /*12f00*/  FMUL.FTZ R9, R9, R133 ;  /* 0x0000008509097220 */ /* 0x000fe20000410000 */
[----:B------:R-:W-:Y:S01]  /*12f10*/  SHF.R.S32.HI R14, RZ, 0x2, R13 ;  /* 0x00000002ff0e7819 */ /* 0x000fe2000001140d */
[----:B--2---:R-:W-:Y:S01]  /*12f20*/  FMUL.FTZ R156, R11, R156 ;  /* 0x0000009c0b9c7220 */ /* 0x004fe20000410000 */
[----:B------:R-:W-:Y:S01]  /*12f30*/  LOP3.LUT R13, R13, 0xfffffffc, RZ, 0xc0, !PT ;  /* 0xfffffffc0d0d7812 */ /* 0x000fe200078ec0ff */
[----:B------:R-:W-:Y:S01]  /*12f40*/  FMUL.FTZ R157, R11, R157 ;  /* 0x0000009d0b9d7220 */ /* 0x000fe20000410000 */
[----:B------:R-:W-:Y:S01]  /*12f50*/  SHF.R.S32.HI R15, RZ, 0x1f, R14 ;  /* 0x0000001fff0f7819 */ /* 0x000fe2000001140e */
[C---:B-1----:R-:W-:Y:S01]  /*12f60*/  FMUL.FTZ R159, R12.reuse, R159 ;  /* 0x0000009f0c9f7220 */ /* 0x042fe20000410000 */
[----:B------:R-:W-:Y:S01]  /*12f70*/  F2FP.BF16.PACK_AB R132, R9, R132 ;  /* 0x000000840984723e */ /* 0x000fe200000010ff */
[----:B------:R-:W-:Y:S01]  /*12f80*/  IMAD.IADD R13, R5, 0x1, -R13 ;  /* 0x00000001050d7824 */ /* 0x000fe200078e0a0d */
[----:B------:R-:W-:Y:S01]  /*12f90*/  LEA.HI R15, R15, R14, RZ, 0x3 ;  /* 0x0000000e0f0f7211 */ /* 0x000fe200078f18ff */
[----:B------:R-:W-:Y:S01]  /*12fa0*/  FMUL.FTZ R158, R12, R158 ;  /* 0x0000009e0c9e7220 */ /* 0x000fe20000410000 */
[----:B------:R-:W-:Y:S01]  /*12fb0*/  SHF.R.S32.HI R9, RZ, 0x5, R10 ;  /* 0x00000005ff097819 */ /* 0x000fe2000001140a */
[----:B------:R-:W-:Y:S01]  /*12fc0*/  FMUL.FTZ R152, R11, R152 ;  /* 0x000000980b987220 */ /* 0x000fe20000410000 */
[----:B------:R-:W-:Y:S01]  /*12fd0*/  LOP3.LUT R15, R15, 0xfffffff8, RZ, 0xc0, !PT ;  /* 0xfffffff80f0f7812 */ /* 0x000fe200078ec0ff */
[----:B------:R-:W-:Y:S01]  /*12fe0*/  FMUL.FTZ R153, R11, R153 ;  /* 0x000000990b997220 */ /* 0x000fe20000410000 */
[----:B------:R-:W-:Y:S01]  /*12ff0*/  F2FP.BF16.PACK_AB R156, R157, R156 ;  /* 0x0000009c9d9c723e */ /* 0x000fe200000010ff */
[----:B------:R-:W-:Y:S01]  /*13000*/  IMAD R13, R9, 0x100, R13 ;  /* 0x00000100090d7824 */ /* 0x000fe200078e020d */
[----:B------:R-:W-:Y:S01]  /*13010*/  IADD3 R15, R14, -R15, RZ ;  /* 0x8000000f0e0f7210 */ /* 0x000fe20007ffe0ff */
[C---:B------:R-:W-:Y:S01]  /*13020*/  FMUL.FTZ R155, R12.reuse, R155 ;  /* 0x0000009b0c9b7220 */ /* 0x040fe20000410000 */
[----:B------:R-:W-:Y:S01]  /*13030*/  F2FP.BF16.PACK_AB R158, R159, R158 ;  /* 0x0000009e9f9e723e */ /* 0x000fe200000010ff */
[----:B------:R-:W-:Y:S01]  /*13040*/  FMUL.FTZ R154, R12, R154 ;  /* 0x0000009a0c9a7220 */ /* 0x000fe20000410000 */
[----:B------:R-:W-:Y:S01]  /*13050*/  LEA.HI R16, R15, R15, RZ, 0x1 ;  /* 0x0000000f0f107211 */ /* 0x000fe200078f08ff */
[----:B------:R-:W-:Y:S01]  /*13060*/  FMUL.FTZ R140, R11, R140 ;  /* 0x0000008c0b8c7220 */ /* 0x000fe20000410000 */
[----:B------:R-:W-:Y:S01]  /*13070*/  F2FP.BF16.PACK_AB R152, R153, R152 ;  /* 0x000000989998723e */ /* 0x000fe200000010ff */
[C---:B------:R-:W-:Y:S01]  /*13080*/  FMUL.FTZ R141, R11.reuse, R141 ;  /* 0x0000008d0b8d7220 */ /* 0x040fe20000410000 */
[----:B------:R-:W-:Y:S01]  /*13090*/  SHF.R.S32.HI R18, RZ, 0x1, R16 ;  /* 0x00000001ff127819 */ /* 0x000fe20000011410 */
[----:B------:R-:W-:Y:S01]  /*130a0*/  FMUL.FTZ R136, R11, R136 ;  /* 0x000000880b887220 */ /* 0x000fe20000410000 */
[----:B------:R-:W-:Y:S01]  /*130b0*/  LOP3.LUT R16, R16, 0x3fffffe, RZ, 0xc0, !PT ;  /* 0x03fffffe10107812 */ /* 0x000fe200078ec0ff */
[----:B------:R-:W-:Y:S01]  /*130c0*/  FMUL.FTZ R143, R12, R143 ;  /* 0x0000008f0c8f7220 */ /* 0x000fe20000410000 */
[----:B------:R-:W-:Y:S01]  /*130d0*/  SHF.L.U32 R17, R18, 0x6, RZ ;  /* 0x0000000612117819 */ /* 0x000fe200000006ff */
[C---:B------:R-:W-:Y:S01]  /*130e0*/  FMUL.FTZ R142, R12.reuse, R142 ;  /* 0x0000008e0c8e7220 */ /* 0x040fe20000410000 */
[----:B------:R-:W-:Y:S01]  /*130f0*/  IADD3 R16, R15, -R16, RZ ;  /* 0x800000100f107210 */ /* 0x000fe20007ffe0ff */
[----:B------:R-:W-:Y:S01]  /*13100*/  FMUL.FTZ R139, R12, R139 ;  /* 0x0000008b0c8b7220 */ /* 0x000fe20000410000 */
[----:B------:R-:W-:Y:S01]  /*13110*/  LOP3.LUT R15, R18, 0x1, RZ, 0xc0, !PT ;  /* 0x00000001120f7812 */ /* 0x000fe200078ec0ff */
[----:B------:R-:W-:Y:S01]  /*13120*/  FMUL.FTZ R11, R11, R137 ;  /* 0x000000890b0b7220 */ /* 0x000fe20000410000 */
[----:B------:R-:W-:Y:S01]  /*13130*/  LOP3.LUT R17, R17, 0xc0, RZ, 0xc0, !PT ;  /* 0x000000c011117812 */ /* 0x000fe200078ec0ff */
[----:B------:R-:W-:Y:S01]  /*13140*/  FMUL.FTZ R12, R12, R138 ;  /* 0x0000008a0c0c7220 */ /* 0x000fe20000410000 */
[----:B------:R-:W-:Y:S01]  /*13150*/  ISETP.NE.U32.AND P0, PT, R15, 0x1, PT ;  /* 0x000000010f00780c */ /* 0x000fe20003f05070 */
[----:B------:R-:W1:Y:S01]  /*13160*/  @P3 MUFU.LG2 R7, R7 ;  /* 0x0000000700073308 */ /* 0x000e620000000c00 */
[----:B------:R-:W-:Y:S01]  /*13170*/  MOV R15, 0xfffffff0 ;  /* 0xfffffff0000f7802 */ /* 0x000fe20000000f00 */
[----:B----4-:R-:W-:Y:S01]  /*13180*/  @P4 FMUL.FTZ R6, R6, 0.69314718246459960938 ;  /* 0x3f31721806064820 */ /* 0x010fe20000410000 */
[----:B------:R-:W-:Y:S01]  /*13190*/  LEA R13, R16, R13, 0x4 ;  /* 0x0000000d100d7211 */ /* 0x000fe200078e20ff */
[----:B------:R-:W-:Y:S01]  /*131a0*/  @!UP4 UMOV UR18, UR22 ;  /* 0x000000160012cc82 */ /* 0x000fe20008000000 */
[----:B------:R-:W-:-:S02]  /*131b0*/  LEA.HI R17, R17, R17, RZ, 0x1d ;  /* 0x0000001111117211 */ /* 0x000fc400078fe8ff */
[----:B------:R-:W-:Y:S01]  /*131c0*/  SEL R15, R15, 0x10, !P0 ;  /* 0x000000100f0f7807 */ /* 0x000fe20004000000 */
[----:B------:R-:W2:Y:S01]  /*131d0*/  @P2 MUFU.LG2 R4, R4 ;  /* 0x0000000400042308 */ /* 0x000ea20000000c00 */
[----:B------:R-:W-:Y:S01]  /*131e0*/  LOP3.LUT P0, RZ, R18, 0x2, RZ, 0xc0, !PT ;  /* 0x0000000212ff7812 */ /* 0x000fe2000780c0ff */
[----:B------:R-:W-:Y:S01]  /*131f0*/  IMAD.U32 R13, R13, 0x2, R17 ;  /* 0x000000020d0d7824 */ /* 0x000fe200078e0011 */
[----:B------:R-:W-:Y:S02]  /*13200*/  F2FP.BF16.PACK_AB R154, R155, R154 ;  /* 0x0000009a9b9a723e */ /* 0x000fe400000010ff */
[----:B------:R-:W-:Y:S02]  /*13210*/  F2FP.BF16.PACK_AB R144, R145, R144 ;  /* 0x000000909190723e */ /* 0x000fe400000010ff */
[----:B------:R-:W-:Y:S01]  /*13220*/  SHF.L.U32 R13, R13, 0x1, RZ ;  /* 0x000000010d0d7819 */ /* 0x000fe200000006ff */
[----:B------:R-:W3:Y:S01]  /*13230*/  @P1 MUFU.LG2 R8, R8 ;  /* 0x0000000800081308 */ /* 0x000ee20000000c00 */
[----:B------:R-:W-:Y:S01]  /*13240*/  F2FP.BF16.PACK_AB R134, R135, R134 ;  /* 0x000000868786723e */ /* 0x000fe200000010ff */
[----:B-1----:R-:W-:Y:S01]  /*13250*/  @P3 FMUL.FTZ R7, R7, 0.69314718246459960938 ;  /* 0x3f31721807073820 */ /* 0x002fe20000410000 */
[C---:B------:R-:W-:Y:S01]  /*13260*/  IADD3 R17, R13.reuse, 0x20, RZ ;  /* 0x000000200d117810 */ /* 0x040fe20007ffe0ff */
[----:B------:R-:W-:Y:S01]  /*13270*/  STS [R13], R160 ;  /* 0x000000a00d007388 */ /* 0x000fe20000000800 */
[----:B------:R-:W-:-:S02]  /*13280*/  IADD3 R16, R13, R15, RZ ;  /* 0x0000000f0d107210 */ /* 0x000fc40007ffe0ff */
[----:B------:R-:W-:Y:S01]  /*13290*/  @P0 IADD3 R17, R13, -0x20, RZ ;  /* 0xffffffe00d110810 */ /* 0x000fe20007ffe0ff */
[----:B------:R-:W-:Y:S01]  /*132a0*/  STS [R13+0x200], R162 ;  /* 0x000200a20d007388 */ /* 0x000fe20000000800 */
[----:B------:R-:W-:Y:S01]  /*132b0*/  F2FP.BF16.PACK_AB R140, R141, R140 ;  /* 0x0000008c8d8c723e */ /* 0x000fe200000010ff */
[----:B--2---:R-:W-:Y:S01]  /*132c0*/  @P2 FMUL.FTZ R4, R4, 0.69314718246459960938 ;  /* 0x3f31721804042820 */ /* 0x004fe20000410000 */
[----:B------:R-:W-:Y:S01]  /*132d0*/  F2FP.BF16.PACK_AB R142, R143, R142 ;  /* 0x0000008e8f8e723e */ /* 0x000fe200000010ff */
[----:B------:R-:W-:Y:S01]  /*132e0*/  IMAD.IADD R15, R15, 0x1, R17 ;  /* 0x000000010f0f7824 */ /* 0x000fe200078e0211 */
[----:B------:R-:W-:Y:S01]  /*132f0*/  STS [R16], R148 ;  /* 0x0000009410007388 */ /* 0x000fe20000000800 */
[----:B------:R-:W-:Y:S02]  /*13300*/  F2FP.BF16.PACK_AB R11, R11, R136 ;  /* 0x000000880b0b723e */ /* 0x000fe400000010ff */
[----:B------:R-:W-:Y:S01]  /*13310*/  F2FP.BF16.PACK_AB R12, R139, R12 ;  /* 0x0000000c8b0c723e */ /* 0x000fe200000010ff */
[----:B------:R-:W-:Y:S01]  /*13320*/  STS [R16+0x200], R150 ;  /* 0x0002009610007388 */ /* 0x000fe20000000800 */
[----:B------:R-:W-:Y:S01]  /*13330*/  LOP3.LUT R10, R10, 0xffffffe0, RZ, 0xc0, !PT ;  /* 0xffffffe00a0a7812 */ /* 0x000fe200078ec0ff */
[----:B---3--:R-:W-:-:S02]  /*13340*/  @P1 FMUL.FTZ R8, R8, 0.69314718246459960938 ;  /* 0x3f31721808081820 */ /* 0x008fc40000410000 */
[----:B------:R-:W-:Y:S01]  /*13350*/  STS [R13+0x1000], R156 ;  /* 0x0010009c0d007388 */ /* 0x000fe20000000800 */
[----:B------:R-:W-:Y:S02]  /*13360*/  IADD3 R10, -R10, R5, RZ ;  /* 0x000000050a0a7210 */ /* 0x000fe40007ffe1ff */
[----:B------:R-:W-:Y:S01]  /*13370*/  MOV R5, 0x7f800000 ;  /* 0x7f80000000057802 */ /* 0x000fe20000000f00 */
[----:B------:R-:W-:Y:S01]  /*13380*/  STS [R13+0x1200], R158 ;  /* 0x0012009e0d007388 */ /* 0x000fe20000000800 */
[----:B------:R-:W-:Y:S01]  /*13390*/  LOP3.LUT P0, RZ, R10, 0x3, RZ, 0xc0, !PT ;  /* 0x000000030aff7812 */ /* 0x000fe2000780c0ff */
[----:B------:R-:W-:Y:S01]  /*133a0*/  @P2 FFMA.FTZ R5, R2, c[0x0][0x238], R4 ;  /* 0x00008e0002052a23 */ /* 0x000fe20000010004 */
[----:B------:R-:W-:Y:S01]  /*133b0*/  MOV R10, 0x7f800000 ;  /* 0x7f800000000a7802 */ /* 0x000fe20000000f00 */
[----:B------:R-:W-:Y:S01]  /*133c0*/  STS [R16+0x1000], R152 ;  /* 0x0010009810007388 */ /* 0x000fe20000000800 */
[----:B------:R-:W-:-:S03]  /*133d0*/  @P1 FFMA.FTZ R10, R0, c[0x0][0x238], R8 ;  /* 0x00008e00000a1a23 */ /* 0x000fc60000010008 */
[----:B------:R-:W-:Y:S04]  /*133e0*/  STS [R16+0x1200], R154 ;  /* 0x0012009a10007388 */ /* 0x000fe80000000800 */
[----:B------:R-:W-:Y:S04]  /*133f0*/  STS [R17], R144 ;  /* 0x0000009011007388 */ /* 0x000fe80000000800 */
[----:B------:R-:W-:Y:S04]  /*13400*/  STS [R17+0x200], R146 ;  /* 0x0002009211007388 */ /* 0x000fe80000000800 */
[----:B------:R-:W-:Y:S04]  /*13410*/  STS [R15], R132 ;  /* 0x000000840f007388 */ /* 0x000fe80000000800 */
[----:B------:R-:W-:Y:S04]  /*13420*/  STS [R15+0x200], R134 ;  /* 0x000200860f007388 */ /* 0x000fe80000000800 */
[----:B------:R-:W-:Y:S04]  /*13430*/  STS [R17+0x1000], R140 ;  /* 0x0010008c11007388 */ /* 0x000fe80000000800 */
[----:B------:R-:W-:Y:S04]  /*13440*/  STS [R17+0x1200], R142 ;  /* 0x0012008e11007388 */ /* 0x000fe80000000800 */
[----:B------:R1:W-:Y:S04]  /*13450*/  STS [R15+0x1000], R11 ;  /* 0x0010000b0f007388 */ /* 0x0003e80000000800 */
[----:B------:R2:W-:Y:S04]  /*13460*/  STS [R15+0x1200], R12 ;  /* 0x0012000c0f007388 */ /* 0x0005e80000000800 */
[----:B------:R-:W-:Y:S01]  /*13470*/  BAR.SYNC.DEFER_BLOCKING 0x0 ;  /* 0x0000000000007b1d */ /* 0x000fe20000010000 */
[----:B-1----:R-:W-:Y:S01]  /*13480*/  MOV R11, 0x7f800000 ;  /* 0x7f800000000b7802 */ /* 0x002fe20000000f00 */
[----:B------:R-:W-:-:S02]  /*13490*/  @P4 FFMA.FTZ R11, R36, c[0x0][0x238], R6 ;  /* 0x00008e00240b4a23 */ /* 0x000fc40000010006 */
[----:B--2---:R-:W-:Y:S02]  /*134a0*/  IMAD.MOV.U32 R12, RZ, RZ, 0x7f800000 ;  /* 0x7f800000ff0c7424 */ /* 0x004fe400078e00ff */
[----:B------:R-:W-:Y:S01]  /*134b0*/  @P3 FFMA.FTZ R12, R3, c[0x0][0x238], R7 ;  /* 0x00008e00030c3a23 */ /* 0x000fe20000010007 */
[----:B------:R1:W2:Y:S04]  /*134c0*/  LDS.128 R24, [R219] ;  /* 0x00000000db187984 */ /* 0x0002a80000000c00 */
[----:B------:R1:W3:Y:S04]  /*134d0*/  LDS.128 R20, [R219+0x800] ;  /* 0x00080000db147984 */ /* 0x0002e80000000c00 */
[----:B------:R1:W4:Y:S04]  /*134e0*/  LDS.128 R16, [R219+0x1000] ;  /* 0x00100000db107984 */ /* 0x0003280000000c00 */
[----:B------:R1:W1:Y:S01]  /*134f0*/  LDS.128 R28, [R219+0x1800] ;  /* 0x00180000db1c7984 */ /* 0x0002620000000c00 */
[----:B------:R-:W-:Y:S05]  /*13500*/  @P0 BRA `(.L_x_219) ;  /* 0x0000024000000947 */ /* 0x000fea0003800000 */
[----:B------:R-:W-:-:S04]  /*13510*/  SHF.R.S32.HI R0, RZ, 0x1f, R9 ;  /* 0x0000001fff007819 */ /* 0x000fc80000011409 */
[----:B------:R-:W-:-:S04]  /*13520*/  LEA.HI R0, R0, R9, RZ, 0x2 ;  /* 0x0000000900007211 */ /* 0x000fc800078f10ff */
[----:B------:R-:W-:-:S05]  /*13530*/  LOP3.LUT R0, R0, 0xffffffc, RZ, 0xc0, !PT ;  /* 0x0ffffffc00007812 */ /* 0x000fca00078ec0ff */
[----:B------:R-:W-:-:S04]  /*13540*/  IMAD.IADD R0, R9, 0x1, -R0 ;  /* 0x0000000109007824 */ /* 0x000fc800078e0a00 */
[----:B------:R-:W-:-:S05]  /*13550*/  IMAD R0, R0, 0x10, R217 ;  /* 0x0000001000007824 */ /* 0x000fca00078e02d9 */
[C---:B------:R-:W-:Y:S02]  /*13560*/  ISETP.GE.AND P6, PT, R0.reuse, UR10, PT ;  /* 0x0000000a00007c0c */ /* 0x040fe4000bfc6270 */
[C---:B------:R-:W-:Y:S02]  /*13570*/  IADD3 R4, R0.reuse, 0x8, RZ ;  /* 0x0000000800047810 */ /* 0x040fe40007ffe0ff */
[----:B------:R-:W-:Y:S02]  /*13580*/  IADD3 R7, R0, 0x40, RZ ;  /* 0x0000004000077810 */ /* 0x000fe40007ffe0ff */
[----:B------:R-:W-:Y:S02]  /*13590*/  ISETP.GE.AND P5, PT, R4, UR10, PT ;  /* 0x0000000a04007c0c */ /* 0x000fe4000bfa6270 */
[----:B------:R-:W-:Y:S02]  /*135a0*/  IADD3 R6, R0, 0x48, RZ ;  /* 0x0000004800067810 */ /* 0x000fe40007ffe0ff */
[----:B------:R-:W-:-:S02]  /*135b0*/  ISETP.GE.AND P4, PT, R7, UR10, PT ;  /* 0x0000000a07007c0c */ /* 0x000fc4000bf86270 */
[----:B------:R-:W-:Y:S01]  /*135c0*/  ISETP.GE.AND P3, PT, R6, UR10, PT ;  /* 0x0000000a06007c0c */ /* 0x000fe2000bf66270 */
[----:B------:R-:W-:-:S05]  /*135d0*/  @!P6 IMAD R0, R0, UR21, RZ ;  /* 0x000000150000ec24 */ /* 0x000fca000f8e02ff */
[----:B------:R-:W-:Y:S01]  /*135e0*/  @!P6 IADD3 R3, P0, R0, UR4, RZ ;  /* 0x000000040003ec10 */ /* 0x000fe2000ff1e0ff */
[----:B------:R-:W-:-:S03]  /*135f0*/  @!P5 IMAD R4, R4, UR21, RZ ;  /* 0x000000150404dc24 */ /* 0x000fc6000f8e02ff */
[----:B------:R-:W-:Y:S01]  /*13600*/  @!P6 LEA.HI.X.SX32 R0, R0, UR5, 0x1, P0 ;  /* 0x000000050000ec11 */ /* 0x000fe200080f0eff */
[----:B------:R-:W-:Y:S01]  /*13610*/  @!P4 IMAD R7, R7, UR21, RZ ;  /* 0x000000150707cc24 */ /* 0x000fe2000f8e02ff */
[C---:B------:R-:W-:Y:S01]  /*13620*/  @!P6 LEA R8, P1, R3.reuse, c[0x0][0x200], 0x2 ;  /* 0x000080000308ea11 */ /* 0x040fe200078210ff */
[----:B------:R-:W-:Y:S01]  /*13630*/  @!P3 IMAD R6, R6, UR21, RZ ;  /* 0x000000150606bc24 */ /* 0x000fe2000f8e02ff */
[C---:B------:R-:W-:Y:S02]  /*13640*/  @!P5 IADD3 R2, P0, R4.reuse, UR4, RZ ;  /* 0x000000040402dc10 */ /* 0x040fe4000ff1e0ff */
[----:B------:R-:W-:Y:S02]  /*13650*/  @!P6 LEA.HI.X R9, R3, c[0x0][0x204], R0, 0x2, P1 ;  /* 0x000081000309ea11 */ /* 0x000fe400008f1400 */
[----:B------:R-:W-:Y:S02]  /*13660*/  @!P5 LEA.HI.X.SX32 R0, R4, UR5, 0x1, P0 ;  /* 0x000000050400dc11 */ /* 0x000fe400080f0eff */
[----:B------:R-:W-:Y:S01]  /*13670*/  @!P4 IADD3 R3, P1, R7, UR4, RZ ;  /* 0x000000040703cc10 */ /* 0x000fe2000ff3e0ff */
[----:B------:R4:W-:Y:S01]  /*13680*/  @!P6 STG.E [R8.64], R11 ;  /* 0x0000000b0800e986 */ /* 0x0009e2000c101910 */
[----:B------:R-:W-:-:S02]  /*13690*/  @!P5 LEA R32, P2, R2, c[0x0][0x200], 0x2 ;  /* 0x000080000220da11 */ /* 0x000fc400078410ff */
[----:B------:R-:W-:Y:S02]  /*136a0*/  @!P3 IADD3 R4, P0, R6, UR4, RZ ;  /* 0x000000040604bc10 */ /* 0x000fe4000ff1e0ff */
[----:B------:R-:W-:Y:S02]  /*136b0*/  @!P4 LEA.HI.X.SX32 R7, R7, UR5, 0x1, P1 ;  /* 0x000000050707cc11 */ /* 0x000fe400088f0eff */
[----:B------:R-:W-:Y:S02]  /*136c0*/  @!P5 LEA.HI.X R33, R2, c[0x0][0x204], R0, 0x2, P2 ;  /* 0x000081000221da11 */ /* 0x000fe400010f1400 */
[----:B------:R-:W-:Y:S02]  /*136d0*/  @!P3 LEA.HI.X.SX32 R6, R6, UR5, 0x1, P0 ;  /* 0x000000050606bc11 */ /* 0x000fe400080f0eff */
[----:B------:R-:W-:Y:S01]  /*136e0*/  @!P4 LEA R34, P1, R3, c[0x0][0x200], 0x2 ;  /* 0x000080000322ca11 */ /* 0x000fe200078210ff */
[----:B------:R4:W-:Y:S01]  /*136f0*/  @!P5 STG.E [R32.64], R12 ;  /* 0x0000000c2000d986 */ /* 0x0009e2000c101910 */
[----:B------:R-:W-:-:S02]  /*13700*/  @!P3 LEA R2, P0, R4, c[0x0][0x200], 0x2 ;  /* 0x000080000402ba11 */ /* 0x000fc400078010ff */
[----:B------:R-:W-:Y:S02]  /*13710*/  @!P4 LEA.HI.X R35, R3, c[0x0][0x204], R7, 0x2, P1 ;  /* 0x000081000323ca11 */ /* 0x000fe400008f1407 */
[----:B------:R-:W-:-:S03]  /*13720*/  @!P3 LEA.HI.X R3, R4, c[0x0][0x204], R6, 0x2, P0 ;  /* 0x000081000403ba11 */ /* 0x000fc600000f1406 */
[----:B------:R4:W-:Y:S04]  /*13730*/  @!P4 STG.E [R34.64], R5 ;  /* 0x000000052200c986 */ /* 0x0009e8000c101910 */
[----:B------:R4:W-:Y:S02]  /*13740*/  @!P3 STG.E [R2.64], R10 ;  /* 0x0000000a0200b986 */ /* 0x0009e4000c101910 */
.L_x_219:
[----:B------:R-:W-:Y:S05]  /*13750*/  BSYNC B0 ;  /* 0x0000000000007941 */ /* 0x000fea0003800000 */
.L_x_218:
[----:B------:R-:W5:Y:S01]  /*13760*/  S2R R4, SR_TID.X ;  /* 0x0000000000047919 */ /* 0x000f620000002100 */
[----:B------:R-:W-:Y:S01]  /*13770*/  UIMAD UR9, UR9, -0x80, UR14 ;  /* 0xffffff80090978a4 */ /* 0x000fe2000f8e020e */
[C---:B------:R-:W-:Y:S01]  /*13780*/  IADD3 R6, P0, R232.reuse, UR18, RZ ;  /* 0x00000012e8067c10 */ /* 0x040fe2000ff1e0ff */
[----:B------:R-:W-:Y:S01]  /*13790*/  USHF.R.S32.HI UR6, URZ, 0x1f, UR11 ;  /* 0x0000001f3f067899 */ /* 0x000fe2000801140b */
[----:B------:R-:W4:Y:S01]  /*137a0*/  S2R R0, SR_CTAID.Z ;  /* 0x0000000000007919 */ /* 0x000f220000002700 */
[----:B------:R-:W-:Y:S01]  /*137b0*/  ISETP.GE.AND P1, PT, R232, c[0x0][0x220], PT ;  /* 0x00008800e8007a0c */ /* 0x000fe20003f26270 */
[----:B------:R-:W-:Y:S01]  /*137c0*/  ULDC.64 UR4, c[0x0][0x1f0] ;  /* 0x00007c0000047ab9 */ /* 0x000fe20000000a00 */
[----:B------:R-:W-:Y:S01]  /*137d0*/  BSSY B0, `(.L_x_220) ;  /* 0x000001a000007945 */ /* 0x000fe20003800000 */
[----:B------:R-:W-:-:S04]  /*137e0*/  UIMAD UR4, UR6, UR4, URZ ;  /* 0x00000004060472a4 */ /* 0x000fc8000f8e023f */
[----:B------:R-:W-:Y:S01]  /*137f0*/  UIMAD UR4, UR11, UR5, UR4 ;  /* 0x000000050b0472a4 */ /* 0x000fe2000f8e0204 */
[----:B----45:R-:W-:-:S04]  /*13800*/  SHF.R.S32.HI R3, RZ, 0x1f, R4 ;  /* 0x0000001fff037819 */ /* 0x030fc80000011404 */
[----:B------:R-:W-:-:S04]  /*13810*/  LEA.HI R3, R3, R4, RZ, 0x2 ;  /* 0x0000000403037211 */ /* 0x000fc800078f10ff */
[----:B------:R-:W-:-:S05]  /*13820*/  LOP3.LUT R2, R3, 0xfffffffc, RZ, 0xc0, !PT ;  /* 0xfffffffc03027812 */ /* 0x000fca00078ec0ff */
[----:B------:R-:W-:Y:S01]  /*13830*/  IMAD.IADD R2, R4, 0x1, -R2 ;  /* 0x0000000104027824 */ /* 0x000fe200078e0a02 */
[----:B------:R-:W-:-:S03]  /*13840*/  SHF.R.S32.HI R4, RZ, 0x2, R3 ;  /* 0x00000002ff047819 */ /* 0x000fc60000011403 */
[----:B------:R-:W-:Y:S01]  /*13850*/  IMAD.SHL.U32 R2, R2, 0x8, RZ ;  /* 0x0000000802027824 */ /* 0x000fe200078e00ff */
[----:B------:R-:W-:-:S04]  /*13860*/  SHF.R.S32.HI R5, RZ, 0x1f, R4 ;  /* 0x0000001fff057819 */ /* 0x000fc80000011404 */
[----:B------:R-:W-:-:S04]  /*13870*/  SHF.R.S32.HI R2, RZ, 0x1f, R2 ;  /* 0x0000001fff027819 */ /* 0x000fc80000011402 */
[----:B------:R-:W-:Y:S01]  /*13880*/  IADD3.X R7, R2, UR7, RZ, P0, !PT ;  /* 0x0000000702077c10 */ /* 0x000fe200087fe4ff */
[----:B------:R-:W-:Y:S01]  /*13890*/  IMAD.U32 R2, RZ, RZ, UR13 ;  /* 0x0000000dff027e24 */ /* 0x000fe2000f8e00ff */
[----:B------:R-:W-:-:S03]  /*138a0*/  ISETP.GE.OR P0, PT, R14, UR9, P1 ;  /* 0x000000090e007c0c */ /* 0x000fc60008f06670 */
[----:B------:R-:W-:-:S04]  /*138b0*/  IMAD.WIDE.U32 R6, R0, c[0x0][0x1f0], R6 ;  /* 0x00007c0000067a25 */ /* 0x000fc800078e0006 */
[----:B------:R-:W-:Y:S01]  /*138c0*/  IMAD.WIDE R8, R2, 0x80, R4 ;  /* 0x0000008002087825 */ /* 0x000fe200078e0204 */
[----:B------:R-:W-:-:S05]  /*138d0*/  IADD3 R11, R7, UR4, RZ ;  /* 0x00000004070b7c10 */ /* 0x000fca000fffe0ff */
        /* <DEDUP_REMOVED lines=8> */
[----:B--2---:R2:W-:Y:S02]  /*13960*/  STG.E.128 [R12.64], R24 ;  /* 0x000000180c007986 */ /* 0x0045e4000c101d10 */
.L_x_221:
[----:B------:R-:W-:Y:S05]  /*13970*/  BSYNC B0 ;  /* 0x0000000000007941 */ /* 0x000fea0003800000 */
.L_x_220:
[----:B------:R-:W-:Y:S01]  /*13980*/  IADD3 R0, R4, 0x20, RZ ;  /* 0x0000002004007810 */ /* 0x000fe20007ffe0ff */
[----:B------:R-:W-:Y:S03]  /*13990*/  BSSY B0, `(.L_x_222) ;  /* 0x000000e000007945 */ /* 0x000fe60003800000 */
[----:B------:R-:W-:-:S13]  /*139a0*/  ISETP.GE.OR P0, PT, R0, UR10, P1 ;  /* 0x0000000a00007c0c */ /* 0x000fda0008f06670 */
[----:B------:R-:W-:Y:S05]  /*139b0*/  @P0 BRA `(.L_x_223) ;  /* 0x000000b000000947 */ /* 0x000fea0003800000 */
[----:B------:R-:W-:Y:S01]  /*139c0*/  IADD3 R2, P0, R8, 0x20, RZ ;  /* 0x0000002008027810 */ /* 0x000fe20007f1e0ff */
[----:B--2---:R-:W-:Y:S01]  /*139d0*/  IMAD.MOV.U32 R12, RZ, RZ, R6 ;  /* 0x000000ffff0c7224 */ /* 0x004fe200078e0006 */
        /* <DEDUP_REMOVED lines=9> */
.L_x_223:
[----:B------:R-:W-:Y:S05]  /*13a70*/  BSYNC B0 ;  /* 0x0000000000007941 */ /* 0x000fea0003800000 */
.L_x_222:
[----:B------:R-:W-:Y:S01]  /*13a80*/  IADD3 R0, R4, 0x40, RZ ;  /* 0x0000004004007810 */ /* 0x000fe20007ffe0ff */
[----:B------:R-:W-:Y:S03]  /*13a90*/  BSSY B0, `(.L_x_224) ;  /* 0x000000e000007945 */ /* 0x000fe60003800000 */
[----:B------:R-:W-:-:S13]  /*13aa0*/  ISETP.GE.OR P0, PT, R0, UR10, P1 ;  /* 0x0000000a00007c0c */ /* 0x000fda0008f06670 */
        /* <DEDUP_REMOVED lines=12> */
.L_x_225:
[----:B------:R-:W-:Y:S05]  /*13b70*/  BSYNC B0 ;  /* 0x0000000000007941 */ /* 0x000fea0003800000 */
.L_x_224:
[----:B------:R-:W-:-:S04]  /*13b80*/  IADD3 R4, R4, 0x60, RZ ;  /* 0x0000006004047810 */ /* 0x000fc80007ffe0ff */
[----:B------:R-:W-:-:S13]  /*13b90*/  ISETP.GE.OR P1, PT, R4, UR10, P1 ;  /* 0x0000000a04007c0c */ /* 0x000fda0008f26670 */
[----:B------:R-:W-:Y:S05]  /*13ba0*/  @P1 EXIT ;  /* 0x000000000000194d */ /* 0x000fea0003800000 */
[----:B------:R-:W-:Y:S01]  /*13bb0*/  IADD3 R0, P0, R8, 0x60, RZ ;  /* 0x0000006008007810 */ /* 0x000fe20007f1e0ff */
[----:B------:R-:W-:Y:S01]  /*13bc0*/  IMAD.MOV.U32 R4, RZ, RZ, R6 ;  /* 0x000000ffff047224 */ /* 0x000fe200078e0006 */
[----:B------:R-:W-:-:S03]  /*13bd0*/  MOV R5, R11 ;  /* 0x0000000b00057202 */ /* 0x000fc60000000f00 */
[----:B--2---:R-:W-:Y:S02]  /*13be0*/  IMAD.X R2, RZ, RZ, R9, P0 ;  /* 0x000000ffff027224 */ /* 0x004fe400000e0609 */
[----:B------:R-:W-:-:S04]  /*13bf0*/  IMAD.WIDE.U32 R4, R0, c[0x0][0x1e8], R4 ;  /* 0x00007a0000047a25 */ /* 0x000fc800078e0004 */
[----:B------:R-:W-:Y:S01]  /*13c00*/  IMAD R2, R2, c[0x0][0x1e8], RZ ;  /* 0x00007a0002027a24 */ /* 0x000fe200078e02ff */
[----:B------:R-:W-:-:S03]  /*13c10*/  LEA R6, P0, R4, c[0x0][0x1d0], 0x1 ;  /* 0x0000740004067a11 */ /* 0x000fc600078008ff */
[----:B------:R-:W-:-:S05]  /*13c20*/  IMAD R2, R0, c[0x0][0x1ec], R2 ;  /* 0x00007b0000027a24 */ /* 0x000fca00078e0202 */
[----:B------:R-:W-:-:S04]  /*13c30*/  IADD3 R2, R2, R5, RZ ;  /* 0x0000000502027210 */ /* 0x000fc80007ffe0ff */
[----:B------:R-:W-:-:S05]  /*13c40*/  LEA.HI.X R7, R4, c[0x0][0x1d4], R2, 0x1, P0 ;  /* 0x0000750004077a11 */ /* 0x000fca00000f0c02 */
[----:B-1----:R-:W-:Y:S01]  /*13c50*/  STG.E.128 [R6.64], R28 ;  /* 0x0000001c06007986 */ /* 0x002fe2000c101d10 */
[----:B------:R-:W-:Y:S05]  /*13c60*/  EXIT ;  /* 0x000000000000794d */ /* 0x000fea0003800000 */
.L_x_226:
        /* <DEDUP_REMOVED lines=9> */
.L_x_1129:


//--------------------- .text._ZN5flash16flash_fwd_kernelI23Flash_fwd_kernel_traitsILi32ELi128ELi128ELi4ELb0ELb0EN7cutlass10bfloat16_tE19Flash_kernel_traitsILi32ELi128ELi128ELi4ES3_EELb0ELb0ELb1ELb1ELb0ELb0ELb0ELb0EEEvNS_16Flash_fwd_paramsE --------------------------
	.section	.text._ZN5flash16flash_fwd_kernelI23Flash_fwd_kernel_traitsILi32ELi128ELi128ELi4ELb0ELb0EN7cutlass10bfloat16_tE19Flash_kernel_traitsILi32ELi128ELi128ELi4ES3_EELb0ELb0ELb1ELb1ELb0ELb0ELb0ELb0EEEvNS_16Flash_fwd_paramsE,"ax",@progbits
	.sectioninfo	@"SHI_REGISTERS=255"
	.align	128
        .global         _ZN5flash16flash_fwd_kernelI23Flash_fwd_kernel_traitsILi32ELi128ELi128ELi4ELb0ELb0EN7cutlass10bfloat16_tE19Flash_kernel_traitsILi32ELi128ELi128ELi4ES3_EELb0ELb0ELb1ELb1ELb0ELb0ELb0ELb0EEEvNS_16Flash_fwd_paramsE
        .type           _ZN5flash16flash_fwd_kernelI23Flash_fwd_kernel_traitsILi32ELi128ELi128ELi4ELb0ELb0EN7cutlass10bfloat16_tE19Flash_kernel_traitsILi32ELi128ELi128ELi4ES3_EELb0ELb0ELb1ELb1ELb0ELb0ELb0ELb0EEEvNS_16Flash_fwd_paramsE,@function
        .size           _ZN5flash16flash_fwd_kernelI23Flash_fwd_kernel_traitsILi32ELi128ELi128ELi4ELb0ELb0EN7cutlass10bfloat16_tE19Flash_kernel_traitsILi32ELi128ELi128ELi4ES3_EELb0ELb0ELb1ELb1ELb0ELb0ELb0ELb0EEEvNS_16Flash_fwd_paramsE,(.L_x_1130 - _ZN5flash16flash_fwd_kernelI23Flash_fwd_kernel_traitsILi32ELi128ELi128ELi4ELb0ELb0EN7cutlass10bfloat16_tE19Flash_kernel_traitsILi32ELi128ELi128ELi4ES3_EELb0ELb0ELb1ELb1ELb0ELb0ELb0ELb0EEEvNS_16Flash_fwd_paramsE)
        .other          _ZN5flash16flash_fwd_kernelI23Flash_fwd_kernel_traitsILi32ELi128ELi128ELi4ELb0ELb0EN7cutlass10bfloat16_tE19Flash_kernel_traitsILi32ELi128ELi128ELi4ES3_EELb0ELb0ELb1ELb1ELb0ELb0ELb0ELb0EEEvNS_16Flash_fwd_paramsE,@"STO_CUDA_ENTRY STV_DEFAULT"
_ZN5flash16flash_fwd_kernelI23Flash_fwd_kernel_traitsILi32ELi128ELi128ELi4ELb0ELb0EN7cutlass10bfloat16_tE19Flash_kernel_traitsILi32ELi128ELi128ELi4ES3_EELb0ELb0ELb1ELb1ELb0ELb0ELb0ELb0EEEvNS_16Flash_fwd_paramsE:
.text._ZN5flash16flash_fwd_kernelI23Flash_fwd_kernel_traitsILi32ELi128ELi128ELi4ELb0ELb0EN7cutlass10bfloat16_tE19Flash_kernel_traitsILi32ELi128ELi128ELi4ES3_EELb0ELb0ELb1ELb1ELb0ELb0ELb0ELb0EEEvNS_16Flash_fwd_paramsE:
        /* <DEDUP_REMOVED lines=26> */
[----:B------:R-:W-:Y:S01]  /*01a0*/  IMAD.U32 R4, RZ, RZ, UR4 ;  /* 0x00000004ff047e24 */ /* 0x000fe2000f8e00ff */
[----:B------:R-:W-:-:S05]  /*01b0*/  MOV R5, UR5 ;  /* 0x0000000500057c02 */ /* 0x000fca0008000f00 */
[----:B------:R4:W5:Y:S01]  /*01c0*/  @P0 LDG.E R4, [R4.64] ;  /* 0x0000001204040981 */ /* 0x000962000c1e1900 */
[----:B------:R-:W-:Y:S01]  /*01d0*/  PLOP3.LUT P1, PT, PT, PT, UP1, 0x80, 0x0 ;  /* 0x000000000000781c */ /* 0x000fe20003f2f018 */
[----:B------:R-:W-:-:S06]  /*01e0*/  UIMAD.WIDE UR8, UR11, UR7, UR8 ;  /* 0x000000070b0872a5 */ /* 0x000fcc000f8e0208 */
[----:B-1----:R-:W-:Y:S01]  /*01f0*/  IMAD.U32 R2, RZ, RZ, UR8 ;  /* 0x00000008ff027e24 */ /* 0x002fe2000f8e00ff */
[----:B------:R-:W-:-:S05]  /*0200*/  MOV R3, UR9 ;  /* 0x0000000900037c02 */ /* 0x000fca0008000f00 */
[----:B----4-:R-:W4:Y:S01]  /*0210*/  @!P1 LDG.E R5, [R2.64] ;  /* 0x0000001202059981 */ /* 0x010f22000c1e1900 */
[----:B------:R-:W-:Y:S02]  /*0220*/  UMOV UR10, 0xffffffff ;  /* 0xffffffff000a7882 */ /* 0x000fe40000000000 */
[----:B------:R-:W-:Y:S01]  /*0230*/  UMOV UR21, URZ ;  /* 0x0000003f00157c82 */ /* 0x000fe20008000000 */
[----:B------:R-:W1:Y:S01]  /*0240*/  S2R R10, SR_TID.X ;  /* 0x00000000000a7919 */ /* 0x000e620000002100 */
[----:B------:R-:W-:Y:S01]  /*0250*/  UMOV UR23, 0xffffffff ;  /* 0xffffffff00177882 */ /* 0x000fe20000000000 */
[----:B------:R-:W1:Y:S08]  /*0260*/  S2UR UR13, SR_CTAID.X ;  /* 0x00000000000d79c3 */ /* 0x000e700000002500 */
[----:B------:R-:W1:Y:S08]  /*0270*/  S2UR UR12, SR_CTAID.Z ;  /* 0x00000000000c79c3 */ /* 0x000e700000002700 */
[----:B--2---:R-:W2:Y:S08]  /*0280*/  @P2 R2UR UR10, R6 ;  /* 0x00000000060a23c2 */ /* 0x004eb000000e0000 */
[----:B---3--:R-:W2:Y:S08]  /*0290*/  @P2 R2UR UR16, R0 ;  /* 0x00000000001023c2 */ /* 0x008eb000000e0000 */
[----:B-----5:R3:W1:Y:S01]  /*02a0*/  @P0 R2UR UR21, R4 ;  /* 0x00000000041503c2 */ /* 0x02066200000e0000 */
[----:B------:R-:W-:-:S04]  /*02b0*/  ISETP.NE.U32.AND P0, PT, RZ, c[0x0][0x248], PT ;  /* 0x00009200ff007a0c */ /* 0x000fc80003f05070 */
[----:B------:R-:W-:Y:S01]  /*02c0*/  ISETP.NE.AND.EX P0, PT, RZ, c[0x0][0x24c], PT, P0 ;  /* 0x00009300ff007a0c */ /* 0x000fe20003f05300 */
[----:B--2---:R-:W-:Y:S02]  /*02d0*/  @UP2 UIADD3 UR16, UR16, -UR10, URZ ;  /* 0x8000000a10102290 */ /* 0x004fe4000fffe03f */
[----:B----4-:R3:W2:Y:S05]  /*02e0*/  @!P1 R2UR UR23, R5 ;  /* 0x00000000051793c2 */ /* 0x0106aa00000e0000 */
[----:B------:R-:W-:-:S05]  /*02f0*/  @!UP2 ULDC UR16, c[0x0][0x214] ;  /* 0x000085000010aab9 */ /* 0x000fca0000000800 */
[----:B-123--:R-:W-:Y:S05]  /*0300*/  @!P0 BRA `(.L_x_227) ;  /* 0x0000007000008947 */ /* 0x00efea0003800000 */
[----:B------:R-:W-:-:S13]  /*0310*/  PLOP3.LUT P0, PT, PT, PT, UP3, 0x80, 0x0 ;  /* 0x000000000000781c */ /* 0x000fda0003f0f038 */
[----:B------:R-:W2:Y:S04]  /*0320*/  @P0 LDG.E R0, [R2.64+0x4] ;  /* 0x0000041202000981 */ /* 0x000ea8000c1e1900 */
[----:B------:R-:W3:Y:S01]  /*0330*/  @!P0 LDG.E R2, [R2.64] ;  /* 0x0000001202028981 */ /* 0x000ee2000c1e1900 */
[----:B--2---:R-:W1:Y:S02]  /*0340*/  @P0 R2UR UR6, R0 ;  /* 0x00000000000603c2 */ /* 0x004e6400000e0000 */
[----:B-1----:R-:W-:-:S11]  /*0350*/  @UP3 UIADD3 UR6, UR6, -UR23, URZ ;  /* 0x8000001706063290 */ /* 0x002fd6000fffe03f */
[----:B---3--:R1:W2:Y:S02]  /*0360*/  @!P0 R2UR UR6, R2 ;  /* 0x00000000020683c2 */ /* 0x0082a400000e0000 */
[----:B-12---:R-:W-:Y:S05]  /*0370*/  BRA `(.L_x_228) ;  /* 0x0000001000007947 */ /* 0x006fea0003800000 */
.L_x_227:
[----:B------:R-:W-:Y:S02]  /*0380*/  ULDC UR6, c[0x0][0x218] ;  /* 0x0000860000067ab9 */ /* 0x000fe40000000800 */
.L_x_228:
        /* <DEDUP_REMOVED lines=12> */
[----:B------:R-:W-:-:S03]  /*0450*/  @!UP2 UISETP.NE.U32.AND UP1, UPT, URZ, UR4, UPT ;  /* 0x000000043f00a28c */ /* 0x000fc6000bf25070 */
[----:B------:R-:W-:Y:S02]  /*0460*/  ULDC UR4, c[0x0][0x21c] ;  /* 0x0000870000047ab9 */ /* 0x000fe40000000800 */
[----:B------:R-:W-:-:S04]  /*0470*/  @!UP2 UISETP.NE.AND.EX UP1, UPT, URZ, UR5, UPT, UP1 ;  /* 0x000000053f00a28c */ /* 0x000fc8000bf25310 */
[----:B------:R-:W-:Y:S01]  /*0480*/  @!UP2 USEL UR4, URZ, UR4, !UP1 ;  /* 0x000000043f04a287 */ /* 0x000fe2000c800000 */
[----:B--2---:R-:W1:Y:S01]  /*0490*/  @P0 R2UR UR15, R0 ;  /* 0x00000000000f03c2 */ /* 0x004e6200000e0000 */
[----:B------:R-:W-:Y:S01]  /*04a0*/  PLOP3.LUT P0, PT, PT, PT, UP0, 0x80, 0x0 ;  /* 0x000000000000781c */ /* 0x000fe20003f0f008 */
[----:B-1----:R-:W-:Y:S02]  /*04b0*/  @UP2 UIADD3 UR15, UR15, -UR21, URZ ;  /* 0x800000150f0f2290 */ /* 0x002fe4000fffe03f */
[----:B------:R-:W-:-:S10]  /*04c0*/  @!UP2 UIADD3 UR15, UR4, UR6, -UR21 ;  /* 0x00000006040fa290 */ /* 0x000fd4000fffe815 */
[----:B------:R-:W-:Y:S05]  /*04d0*/  @!P0 EXIT ;  /* 0x000000000000894d */ /* 0x000fea0003800000 */
[----:B------:R-:W-:Y:S02]  /*04e0*/  UIADD3 UR6, UR15, UR14, -UR16 ;  /* 0x0000000e0f067290 */ /* 0x000fe4000fffe810 */
[----:B------:R-:W-:Y:S02]  /*04f0*/  UIADD3 UR4, -UR16, 0xff, UR14 ;  /* 0x000000ff10047890 */ /* 0x000fe4000fffe10e */
[----:B------:R-:W-:Y:S02]  /*0500*/  ULDC UR9, c[0x0][0x2e4] ;  /* 0x0000b90000097ab9 */ /* 0x000fe40000000800 */
[----:B------:R-:W-:Y:S02]  /*0510*/  ULDC UR5, c[0x0][0x2e8] ;  /* 0x0000ba0000057ab9 */ /* 0x000fe40000000800 */
[----:B------:R-:W-:Y:S02]  /*0520*/  UIADD3 UR9, UR6, -UR9, URZ ;  /* 0x8000000906097290 */ /* 0x000fe4000fffe03f */
[----:B------:R-:W-:-:S02]  /*0530*/  UIADD3 UR7, UR15, 0x7f, URZ ;  /* 0x0000007f0f077890 */ /* 0x000fc4000fffe03f */
[----:B------:R-:W-:Y:S02]  /*0540*/  UIADD3 UR5, UR4, UR5, UR15 ;  /* 0x0000000504057290 */ /* 0x000fe4000fffe00f */
[----:B------:R-:W-:Y:S02]  /*0550*/  USHF.R.S32.HI UR8, URZ, 0x1f, UR9 ;  /* 0x0000001f3f087899 */ /* 0x000fe40008011409 */
[----:B------:R-:W-:Y:S02]  /*0560*/  USHF.R.S32.HI UR6, URZ, 0x1f, UR7 ;  /* 0x0000001f3f067899 */ /* 0x000fe40008011407 */
[----:B------:R-:W-:Y:S02]  /*0570*/  USHF.R.S32.HI UR4, URZ, 0x1f, UR5 ;  /* 0x0000001f3f047899 */ /* 0x000fe40008011405 */
[----:B------:R-:W-:Y:S02]  /*0580*/  ULEA.HI UR8, UR8, UR9, URZ, 0x7 ;  /* 0x0000000908087291 */ /* 0x000fe4000f8f383f */
        /* <DEDUP_REMOVED lines=12> */
[----:B------:R-:W-:Y:S01]  /*0650*/  UISETP.NE.AND UP0, UPT, UR10, -0x1, UPT ;  /* 0xffffffff0a00788c */ /* 0x000fe2000bf05270 */
        /* <DEDUP_REMOVED lines=71> */
.L_x_231:
[----:B------:R-:W-:Y:S05]  /*0ad0*/  BSYNC B0 ;  /* 0x0000000000007941 */ /* 0x000fea0003800000 */
.L_x_230:
        /* <DEDUP_REMOVED lines=16> */
.L_x_233:
[----:B------:R-:W-:Y:S05]  /*0be0*/  BSYNC B0 ;  /* 0x0000000000007941 */ /* 0x000fea0003800000 */
.L_x_232:
        /* <DEDUP_REMOVED lines=16> */
.L_x_235:
[----:B------:R-:W-:Y:S05]  /*0cf0*/  BSYNC B0 ;  /* 0x0000000000007941 */ /* 0x000fea0003800000 */
.L_x_234:
        /* <DEDUP_REMOVED lines=15> */
.L_x_237:
[----:B------:R-:W-:Y:S05]  /*0df0*/  BSYNC B0 ;  /* 0x0000000000007941 */ /* 0x000fea0003800000 */
.L_x_236:
[C---:B------:R-:W-:Y:S02]  /*0e00*/  ISETP.NE.OR P6, PT, R10.reuse, RZ, P6 ;  /* 0x000000ff0a00720c */ /* 0x040fe400037c5670 */
[C---:B------:R-:W-:Y:S02]  /*0e10*/  ISETP.NE.OR P5, PT, R10.reuse, RZ, P5 ;  /* 0x000000ff0a00720c */ /* 0x040fe40002fa5670 */
[C---:B------:R-:W-:Y:S02]  /*0e20*/  ISETP.NE.OR P4, PT, R10.reuse, RZ, P4 ;  /* 0x000000ff0a00720c */ /* 0x040fe40002785670 */
[----:B------:R-:W-:-:S07]  /*0e30*/  ISETP.NE.OR P0, PT, R10, RZ, P0 ;  /* 0x000000ff0a00720c */ /* 0x000fce0000705670 */
[----:B------:R-:W-:Y:S02]  /*0e40*/  @!P6 IMAD R7, R12, UR23, RZ ;  /* 0x000000170c07ec24 */ /* 0x000fe4000f8e02ff */
[----:B------:R-:W-:Y:S02]  /*0e50*/  @!P5 IMAD R0, R5, UR23, RZ ;  /* 0x000000170500dc24 */ /* 0x000fe4000f8e02ff */
[----:B------:R-:W-:Y:S01]  /*0e60*/  @!P4 IMAD R4, R4, UR23, RZ ;  /* 0x000000170404cc24 */ /* 0x000fe2000f8e02ff */
[C---:B------:R-:W-:Y:S02]  /*0e70*/  @!P6 IADD3 R6, P1, R7.reuse, UR14, RZ ;  /* 0x0000000e0706ec10 */ /* 0x040fe4000ff3e0ff */
        /* <DEDUP_REMOVED lines=26> */
.L_x_229:
[----:B------:R-:W-:Y:S02]  /*1020*/  UISETP.NE.AND UP0, UPT, UR10, -0x1, UPT ;  /* 0xffffffff0a00788c */ /* 0x000fe4000bf05270 */
        /* <DEDUP_REMOVED lines=10> */
[----:B------:R-:W-:Y:S02]  /*10d0*/  @UP1 UIMAD.WIDE.U32 UR26, UR22, UR4, URZ ;  /* 0x00000004161a12a5 */ /* 0x000fe4000f8e003f */
[----:B------:R-:W-:Y:S02]  /*10e0*/  @!UP0 UIMAD.WIDE.U32 UR28, UR11, UR6, URZ ;  /* 0x000000060b1c82a5 */ /* 0x000fe4000f8e003f */
[----:B------:R-:W-:Y:S02]  /*10f0*/  @!UP0 UIMAD UR7, UR11, UR7, UR17 ;  /* 0x000000070b0782a4 */ /* 0x000fe4000f8e0211 */
[----:B------:R-:W-:Y:S02]  /*1100*/  @UP0 UMOV UR6, UR24 ;  /* 0x0000001800060c82 */ /* 0x000fe40008000000 */
[----:B------:R-:W-:Y:S02]  /*1110*/  @UP1 UIMAD UR22, UR22, UR5, UR27 ;  /* 0x00000005161612a4 */ /* 0x000fe4000f8e021b */
[----:B------:R-:W-:-:S02]  /*1120*/  USHF.R.S32.HI UR17, URZ, 0x1f, UR12 ;  /* 0x0000001f3f117899 */ /* 0x000fc4000801140c */
[----:B------:R-:W-:Y:S02]  /*1130*/  @!UP0 UIADD3 UR20, UR29, UR7, URZ ;  /* 0x000000071d148290 */ /* 0x000fe4000fffe03f */
[----:B------:R-:W-:Y:S02]  /*1140*/  @!UP0 UMOV UR6, UR28 ;  /* 0x0000001c00068c82 */ /* 0x000fe40008000000 */
[----:B------:R-:W-:Y:S01]  /*1150*/  @UP1 UMOV UR24, UR26 ;  /* 0x0000001a00181c82 */ /* 0x000fe20008000000 */
[----:B------:R-:W-:Y:S05]  /*1160*/  @P0 BRA `(.L_x_238) ;  /* 0x000000c000000947 */ /* 0x000fea0003800000 */
[----:B------:R-:W-:Y:S02]  /*1170*/  USHF.R.S32.HI UR22, URZ, 0x1f, UR21 ;  /* 0x0000001f3f167899 */ /* 0x000fe40008011415 */
[----:B------:R-:W-:Y:S02]  /*1180*/  ULDC.64 UR4, c[0x0][0x198] ;  /* 0x0000660000047ab9 */ /* 0x000fe40000000a00 */
[----:B------:R-:W-:Y:S02]  /*1190*/  UIMAD UR22, UR22, UR4, URZ ;  /* 0x00000004161672a4 */ /* 0x000fe4000f8e023f */
[----:B------:R-:W-:-:S02]  /*11a0*/  UIMAD.WIDE.U32 UR24, UR21, UR4, URZ ;  /* 0x00000004151872a5 */ /* 0x000fc4000f8e003f */
[----:B------:R-:W-:Y:S02]  /*11b0*/  UIMAD UR22, UR21, UR5, UR22 ;  /* 0x00000005151672a4 */ /* 0x000fe4000f8e0216 */
[----:B------:R-:W-:Y:S02]  /*11c0*/  USHF.R.S32.HI UR7, URZ, 0x1f, UR11 ;  /* 0x0000001f3f077899 */ /* 0x000fe4000801140b */
[----:B------:R-:W-:Y:S02]  /*11d0*/  ULDC.64 UR4, c[0x0][0x180] ;  /* 0x0000600000047ab9 */ /* 0x000fe40000000a00 */
[----:B------:R-:W-:Y:S02]  /*11e0*/  UIADD3 UR25, UR25, UR22, URZ ;  /* 0x0000001619197290 */ /* 0x000fe4000fffe03f */
[----:B------:R-:W-:Y:S02]  /*11f0*/  UIMAD UR7, UR7, UR4, URZ ;  /* 0x00000004070772a4 */ /* 0x000fe4000f8e023f */
[----:B------:R-:W-:-:S02]  /*1200*/  UIMAD.WIDE.U32 UR24, UR11, UR4, UR24 ;  /* 0x000000040b1872a5 */ /* 0x000fc4000f8e0018 */
[----:B------:R-:W-:-:S04]  /*1210*/  UIMAD UR5, UR11, UR5, UR7 ;  /* 0x000000050b0572a4 */ /* 0x000fc8000f8e0207 */
[----:B------:R-:W-:Y:S02]  /*1220*/  UIADD3 UR22, UR25, UR5, URZ ;  /* 0x0000000519167290 */ /* 0x000fe4000fffe03f */
.L_x_238:
[----:B------:R-:W-:Y:S01]  /*1230*/  IABS R3, c[0x0][0x1c8] ;  /* 0x0000720000037a13 */ /* 0x000fe20000000000 */
[----:B------:R-:W1:Y:S01]  /*1240*/  S2R R0, SR_CTAID.Z ;  /* 0x0000000000007919 */ /* 0x000e620000002700 */
[----:B------:R-:W-:Y:S02]  /*1250*/  ULDC UR4, c[0x0][0x1c8] ;  /* 0x0000720000047ab9 */ /* 0x000fe40000000800 */
[----:B------:R-:W2:Y:S01]  /*1260*/  I2F.RP R4, R3 ;  /* 0x0000000300047306 */ /* 0x000ea20000209400 */
[----:B------:R-:W-:Y:S02]  /*1270*/  ULOP3.LUT UR4, UR12, UR4, URZ, 0x3c, !UPT ;  /* 0x000000040c047292 */ /* 0x000fe4000f8e3c3f */
[----:B------:R-:W-:-:S04]  /*1280*/  @UP1 UIADD3 UR23, UR21, UR23, URZ ;  /* 0x0000001715171290 */ /* 0x000fc8000fffe03f */
        /* <DEDUP_REMOVED lines=37> */
.L_x_239:
        /* <DEDUP_REMOVED lines=20> */
[----:B------:R-:W-:Y:S02]  /*1620*/  SHF.R.S32.HI R237, RZ, 0x1f, R236 ;  /* 0x0000001fffed7819 */ /* 0x000fe400000114ec */
        /* <DEDUP_REMOVED lines=8> */
[----:B------:R-:W-:Y:S01]  /*16b0*/  SHF.R.S32.HI R19, RZ, 0x1f, R18 ;  /* 0x0000001fff137819 */ /* 0x000fe20000011412 */
        /* <DEDUP_REMOVED lines=24> */
.L_x_241:
[----:B------:R-:W-:Y:S05]  /*1840*/  BSYNC B0 ;  /* 0x0000000000007941 */ /* 0x000fea0003800000 */
.L_x_240:
        /* <DEDUP_REMOVED lines=21> */
.L_x_243:
[----:B------:R-:W-:Y:S05]  /*19a0*/  BSYNC B0 ;  /* 0x0000000000007941 */ /* 0x000fea0003800000 */
.L_x_242:
        /* <DEDUP_REMOVED lines=21> */
.L_x_245:
[----:B------:R-:W-:Y:S05]  /*1b00*/  BSYNC B0 ;  /* 0x0000000000007941 */ /* 0x000fea0003800000 */
.L_x_244:
        /* <DEDUP_REMOVED lines=24> */
.L_x_247:
[----:B------:R-:W-:Y:S05]  /*1c90*/  BSYNC B0 ;  /* 0x0000000000007941 */ /* 0x000fea0003800000 */
.L_x_246:
[----:B------:R-:W-:Y:S01]  /*1ca0*/  LEA.HI R12, R12, R10, RZ, 0x4 ;  /* 0x0000000a0c0c7211 */ /* 0x000fe200078f20ff */
[----:B------:R-:W-:Y:S01]  /*1cb0*/  IMAD R2, R19, c[0x0][0x1a0], RZ ;  /* 0x0000680013027a24 */ /* 0x000fe200078e02ff */
[----:B------:R-:W-:Y:S01]  /*1cc0*/  BSSY B0, `(.L_x_248) ;  /* 0x0000033000007945 */ /* 0x000fe20003800000 */
[----:B-1----:R-:W-:Y:S01]  /*1cd0*/  IMAD.WIDE.U32 R14, R18, c[0x0][0x1a0], R236 ;  /* 0x00006800120e7a25 */ /* 0x002fe200078e00ec */
[----:B------:R-:W-:-:S03]  /*1ce0*/  LOP3.LUT R7, R12, 0xfffffff0, RZ, 0xc0, !PT ;  /* 0xfffffff00c077812 */ /* 0x000fc600078ec0ff */
[----:B------:R-:W-:Y:S01]  /*1cf0*/  IMAD R4, R19, c[0x0][0x198], RZ ;  /* 0x0000660013047a24 */ /* 0x000fe200078e02ff */
[----:B------:R-:W-:Y:S01]  /*1d00*/  IADD3 R14, P0, R14, UR26, RZ ;  /* 0x0000001a0e0e7c10 */ /* 0x000fe2000ff1e0ff */
[----:B------:R-:W-:-:S04]  /*1d10*/  IMAD.WIDE.U32 R20, R18, c[0x0][0x198], R236 ;  /* 0x0000660012147a25 */ /* 0x000fc800078e00ec */
[----:B------:R-:W-:Y:S01]  /*1d20*/  IMAD R2, R18, c[0x0][0x1a4], R2 ;  /* 0x0000690012027a24 */ /* 0x000fe200078e0202 */
[----:B------:R-:W-:Y:S01]  /*1d30*/  IADD3 R220, P1, R20, UR24, RZ ;  /* 0x0000001814dc7c10 */ /* 0x000fe2000ff3e0ff */
[----:B------:R-:W-:Y:S02]  /*1d40*/  IMAD.IADD R7, R10, 0x1, -R7 ;  /* 0x000000010a077824 */ /* 0x000fe400078e0a07 */
[----:B------:R-:W-:Y:S01]  /*1d50*/  IMAD R4, R18, c[0x0][0x19c], R4 ;  /* 0x0000670012047a24 */ /* 0x000fe200078e0204 */
[----:B------:R-:W-:Y:S01]  /*1d60*/  IADD3.X R15, R15, UR25, R2, P0, !PT ;  /* 0x000000190f0f7c10 */ /* 0x000fe200087fe402 */
[----:B------:R-:W-:Y:S01]  /*1d70*/  UIADD3 UR25, UR8, -0x1, URZ ;  /* 0xffffffff08197890 */ /* 0x000fe2000fffe03f */
[----:B------:R-:W-:Y:S01]  /*1d80*/  LEA.HI R11, R7, R7, RZ, 0x1 ;  /* 0x00000007070b7211 */ /* 0x000fe200078f08ff */
[----:B------:R-:W-:Y:S01]  /*1d90*/  IMAD R234, R58, c[0x0][0x1b0], RZ ;  /* 0x00006c003aea7a24 */ /* 0x000fe200078e02ff */
[----:B------:R-:W-:Y:S01]  /*1da0*/  IADD3.X R221, R21, UR22, R4, P1, !PT ;  /* 0x0000001615dd7c10 */ /* 0x000fe20008ffe404 */
[----:B------:R-:W-:Y:S01]  /*1db0*/  UIMAD UR22, UR25, -0x80, UR15 ;  /* 0xffffff80191678a4 */ /* 0x000fe2000f8e020f */
[--C-:B------:R-:W-:Y:S01]  /*1dc0*/  SHF.R.S32.HI R2, RZ, 0x1, R11.reuse ;  /* 0x00000001ff027819 */ /* 0x100fe2000001140b */
[C---:B------:R-:W-:Y:S01]  /*1dd0*/  IMAD R234, R56.reuse, c[0x0][0x1b4], R234 ;  /* 0x00006d0038ea7a24 */ /* 0x040fe200078e02ea */
[----:B------:R-:W-:Y:S01]  /*1de0*/  SHF.R.S32.HI R6, RZ, 0x1f, R11 ;  /* 0x0000001fff067819 */ /* 0x000fe2000001140b */
[----:B------:R-:W-:Y:S01]  /*1df0*/  IMAD.WIDE.U32 R220, R56, c[0x0][0x1b0], R220 ;  /* 0x00006c0038dc7a25 */ /* 0x000fe200078e00dc */
[----:B------:R-:W-:Y:S01]  /*1e00*/  USHF.R.S32.HI UR24, URZ, 0x1f, UR25 ;  /* 0x0000001f3f187899 */ /* 0x000fe20008011419 */
[----:B------:R-:W-:Y:S01]  /*1e10*/  ISETP.GE.AND P0, PT, R18, UR22, PT ;  /* 0x0000001612007c0c */ /* 0x000fe2000bf06270 */
[----:B------:R-:W-:Y:S01]  /*1e20*/  UIMAD UR4, UR7, UR25, URZ ;  /* 0x00000019070472a4 */ /* 0x000fe2000f8e023f */
[----:B------:R-:W-:Y:S01]  /*1e30*/  LEA.HI R6, R6, R2, RZ, 0x2 ;  /* 0x0000000206067211 */ /* 0x000fe200078f10ff */
[----:B------:R-:W-:Y:S01]  /*1e40*/  IMAD.IADD R235, R221, 0x1, R234 ;  /* 0x00000001ddeb7824 */ /* 0x000fe200078e02ea */
[----:B------:R-:W-:Y:S01]  /*1e50*/  MOV R234, R220 ;  /* 0x000000dc00ea7202 */ /* 0x000fe20000000f00 */
[----:B------:R-:W-:Y:S01]  /*1e60*/  IMAD.U32 R20, RZ, RZ, UR25 ;  /* 0x00000019ff147e24 */ /* 0x000fe2000f8e00ff */
[----:B------:R-:W-:Y:S01]  /*1e70*/  LOP3.LUT R6, R6, 0xfffffffc, RZ, 0xc0, !PT ;  /* 0xfffffffc06067812 */ /* 0x000fe200078ec0ff */
[----:B------:R-:W-:Y:S01]  /*1e80*/  IMAD R58, R58, c[0x0][0x1b8], RZ ;  /* 0x00006e003a3a7a24 */ /* 0x000fe200078e02ff */
[----:B------:R-:W-:Y:S01]  /*1e90*/  UIMAD UR4, UR24, UR23, UR4 ;  /* 0x00000017180472a4 */ /* 0x000fe2000f8e0204 */
[----:B------:R-:W-:Y:S01]  /*1ea0*/  IMAD.WIDE.U32 R20, R20, UR23, R234 ;  /* 0x0000001714147c25 */ /* 0x000fe2000f8e00ea */
[----:B------:R-:W-:-:S02]  /*1eb0*/  IADD3 R6, R2, -R6, RZ ;  /* 0x8000000602067210 */ /* 0x000fc40007ffe0ff */
[----:B------:R-:W-:Y:S01]  /*1ec0*/  MOV R4, 0x10 ;  /* 0x0000001000047802 */ /* 0x000fe20000000f00 */
[----:B------:R-:W-:Y:S01]  /*1ed0*/  IMAD R58, R56, c[0x0][0x1bc], R58 ;  /* 0x00006f00383a7a24 */ /* 0x000fe200078e023a */
[----:B------:R-:W-:Y:S01]  /*1ee0*/  LOP3.LUT P1, RZ, R6, 0x2, RZ, 0xc0, !PT ;  /* 0x0000000206ff7812 */ /* 0x000fe2000782c0ff */
[----:B------:R-:W-:Y:S01]  /*1ef0*/  IMAD.WIDE.U32 R56, R56, c[0x0][0x1b8], R14 ;  /* 0x00006e0038387a25 */ /* 0x000fe200078e000e */
[----:B--2---:R-:W-:Y:S02]  /*1f00*/  IADD3 R23, R21, UR4, RZ ;  /* 0x0000000415177c10 */ /* 0x004fe4000fffe0ff */
[----:B------:R-:W-:Y:S01]  /*1f10*/  SEL R4, R4, 0xfffffff0, !P1 ;  /* 0xfffffff004047807 */ /* 0x000fe20004800000 */
[----:B------:R-:W-:Y:S01]  /*1f20*/  IMAD.IADD R59, R57, 0x1, R58 ;  /* 0x00000001393b7824 */ /* 0x000fe200078e023a */
        /* <DEDUP_REMOVED lines=12> */
.L_x_249:
[----:B------:R-:W-:Y:S05]  /*1ff0*/  BSYNC B0 ;  /* 0x0000000000007941 */ /* 0x000fea0003800000 */
.L_x_248:
        /* <DEDUP_REMOVED lines=10> */
[----:B--2---:R-:W-:-:S04]  /*20a0*/  IADD3 R14, P0, R20, UR28, RZ ;  /* 0x0000001c140e7c10 */ /* 0x004fc8000ff1e0ff */
[----:B------:R-:W-:Y:S02]  /*20b0*/  IADD3.X R2, R23, UR27, RZ, P0, !PT ;  /* 0x0000001b17027c10 */ /* 0x000fe400087fe4ff */
[----:B------:R-:W-:-:S04]  /*20c0*/  LEA R24, P0, R14, c[0x0][0x168], 0x1 ;  /* 0x00005a000e187a11 */ /* 0x000fc800078008ff */
[----:B------:R-:W-:-:S05]  /*20d0*/  LEA.HI.X R25, R14, c[0x0][0x16c], R2, 0x1, P0 ;  /* 0x00005b000e197a11 */ /* 0x000fca00000f0c02 */
[----:B------:R-:W-:Y:S01]  /*20e0*/  @!PT LDS RZ, [RZ] ;  /* 0x00000000fffff984 */ /* 0x000fe20000000800 */
[----:B------:R-:W-:Y:S01]  /*20f0*/  @!PT LDS RZ, [RZ] ;  /* 0x00000000fffff984 */ /* 0x000fe20000000800 */
[----:B------:R-:W-:Y:S01]  /*2100*/  @!PT LDS RZ, [RZ] ;  /* 0x00000000fffff984 */ /* 0x000fe20000000800 */
[----:B------:R2:W-:Y:S04]  /*2110*/  LDGSTS.E.BYPASS.LTC128B.128 [R218+0x2800], [R24.64] ;  /* 0x0280000018da7fae */ /* 0x0005e8000b901d52 */
.L_x_251:
[----:B------:R-:W-:Y:S05]  /*2120*/  BSYNC B0 ;  /* 0x0000000000007941 */ /* 0x000fea0003800000 */
.L_x_250:
[----:B------:R-:W-:Y:S01]  /*2130*/  ISETP.GE.AND P0, PT, R8, UR22, PT ;  /* 0x0000001608007c0c */ /* 0x000fe2000bf06270 */
[----:B------:R-:W-:-:S12]  /*2140*/  BSSY B0, `(.L_x_252) ;  /* 0x0000010000007945 */ /* 0x000fd80003800000 */
[----:B------:R-:W-:Y:S05]  /*2150*/  @P0 BRA `(.L_x_253) ;  /* 0x000000e000000947 */ /* 0x000fea0003800000 */
[----:B------:R-:W-:-:S13]  /*2160*/  ISETP.GE.AND P0, PT, R236, c[0x0][0x220], PT ;  /* 0x00008800ec007a0c */ /* 0x000fda0003f06270 */
[----:B------:R1:W-:Y:S01]  /*2170*/  @P0 STS.128 [R218+0x3000], RZ ;  /* 0x003000ffda000388 */ /* 0x0003e20000000c00 */
[----:B------:R-:W-:Y:S05]  /*2180*/  @P0 BRA `(.L_x_253) ;  /* 0x000000b000000947 */ /* 0x000fea0003800000 */
[----:B--2---:R-:W-:Y:S02]  /*2190*/  IMAD.U32 R14, RZ, RZ, UR6 ;  /* 0x00000006ff0e7e24 */ /* 0x004fe4000f8e00ff */
[----:B------:R-:W-:Y:S02]  /*21a0*/  IMAD.MOV.U32 R15, RZ, RZ, c[0x0][0x19c] ;  /* 0x00006700ff0f7624 */ /* 0x000fe400078e00ff */
        /* <DEDUP_REMOVED lines=9> */
.L_x_253:
[----:B------:R-:W-:Y:S05]  /*2240*/  BSYNC B0 ;  /* 0x0000000000007941 */ /* 0x000fea0003800000 */
.L_x_252:
[----:B------:R-:W-:Y:S01]  /*2250*/  ISETP.GE.AND P0, PT, R0, UR22, PT ;  /* 0x0000001600007c0c */ /* 0x000fe2000bf06270 */
[----:B------:R-:W-:-:S12]  /*2260*/  BSSY B0, `(.L_x_254) ;  /* 0x0000011000007945 */ /* 0x000fd80003800000 */
        /* <DEDUP_REMOVED lines=10> */
[----:B--2---:R-:W-:-:S04]  /*2310*/  LEA R14, P0, R22, c[0x0][0x168], 0x1 ;  /* 0x00005a00160e7a11 */ /* 0x004fc800078008ff */
[----:B------:R-:W-:-:S05]  /*2320*/  LEA.HI.X R15, R22, c[0x0][0x16c], R2, 0x1, P0 ;  /* 0x00005b00160f7a11 */ /* 0x000fca00000f0c02 */
[----:B------:R-:W-:Y:S01]  /*2330*/  @!PT LDS RZ, [RZ] ;  /* 0x00000000fffff984 */ /* 0x000fe20000000800 */
[----:B------:R-:W-:Y:S01]  /*2340*/  @!PT LDS RZ, [RZ] ;  /* 0x00000000fffff984 */ /* 0x000fe20000000800 */
[----:B------:R-:W-:Y:S01]  /*2350*/  @!PT LDS RZ, [RZ] ;  /* 0x00000000fffff984 */ /* 0x000fe20000000800 */
[----:B------:R2:W-:Y:S04]  /*2360*/  LDGSTS.E.BYPASS.LTC128B.128 [R218+0x3800], [R14.64] ;  /* 0x038000000eda7fae */ /* 0x0005e8000b901d52 */
.L_x_255:
[----:B------:R-:W-:Y:S05]  /*2370*/  BSYNC B0 ;  /* 0x0000000000007941 */ /* 0x000fea0003800000 */
.L_x_254:
[----:B------:R-:W-:Y:S01]  /*2380*/  ULDC.64 UR4, c[0x0][0x318] ;  /* 0x0000c60000047ab9 */ /* 0x000fe20000000a00 */
[----:B------:R-:W0:Y:S01]  /*2390*/  LDGDEPBAR ;  /* 0x00000000000079af */ /* 0x000e220000000000 */
[----:B------:R-:W-:-:S04]  /*23a0*/  UISETP.NE.U32.AND UP1, UPT, URZ, UR4, UPT ;  /* 0x000000043f00728c */ /* 0x000fc8000bf25070 */
[----:B------:R-:W-:-:S03]  /*23b0*/  UISETP.NE.AND.EX UP1, UPT, URZ, UR5, UPT, UP1 ;  /* 0x000000053f00728c */ /* 0x000fc6000bf25310 */
[----:B------:R-:W-:-:S03]  /*23c0*/  ULDC.64 UR4, c[0x0][0x320] ;  /* 0x0000c80000047ab9 */ /* 0x000fc60000000a00 */
[----:B------:R-:W-:-:S05]  /*23d0*/  PLOP3.LUT P0, PT, PT, PT, UP1, 0x80, 0x0 ;  /* 0x000000000000781c */ /* 0x000fca0003f0f018 */
[----:B------:R-:W-:Y:S02]  /*23e0*/  @UP1 USHF.R.S32.HI UR29, URZ, 0x1f, UR11 ;  /* 0x0000001f3f1d1899 */ /* 0x000fe4000801140b */
[----:B------:R-:W-:Y:S02]  /*23f0*/  @UP1 UMOV UR30, UR12 ;  /* 0x0000000c001e1c82 */ /* 0x000fe40008000000 */
[----:B------:R-:W-:Y:S02]  /*2400*/  @UP1 UIMAD UR29, UR29, UR4, URZ ;  /* 0x000000041d1d12a4 */ /* 0x000fe4000f8e023f */
[----:B------:R-:W-:Y:S02]  /*2410*/  @UP1 UMOV UR31, UR17 ;  /* 0x00000011001f1c82 */ /* 0x000fe40008000000 */
[----:B------:R-:W-:Y:S01]  /*2420*/  @UP1 UIMAD.WIDE.U32 UR30, UR11, UR4, UR30 ;  /* 0x000000040b1e12a5 */ /* 0x000fe2000f8e001e */
[----:B------:R-:W-:-:S04]  /*2430*/  DEPBAR.LE SB0, 0x0 ;  /* 0x000080000000791a */ /* 0x000fc80000000000 */
[----:B------:R-:W-:Y:S02]  /*2440*/  @UP1 UIMAD UR5, UR11, UR5, UR29 ;  /* 0x000000050b0512a4 */ /* 0x000fe4000f8e021d */
[----:B------:R-:W-:Y:S02]  /*2450*/  ULDC UR4, c[0x0][0x318] ;  /* 0x0000c60000047ab9 */ /* 0x000fe40000000800 */
[----:B------:R-:W-:Y:S02]  /*2460*/  @UP1 ULEA UR32, UP0, UR30, UR4, 0x2 ;  /* 0x000000041e201291 */ /* 0x000fe4000f80103f */
[----:B------:R-:W-:Y:S02]  /*2470*/  @UP1 UIADD3 UR5, UR31, UR5, URZ ;  /* 0x000000051f051290 */ /* 0x000fe4000fffe03f */
[----:B------:R-:W-:Y:S02]  /*2480*/  ULDC UR4, c[0x0][0x31c] ;  /* 0x0000c70000047ab9 */ /* 0x000fe40000000800 */
[----:B------:R-:W-:Y:S01]  /*2490*/  @UP1 ULEA.HI.X UR33, UR30, UR4, UR5, 0x2, UP0 ;  /* 0x000000041e211291 */ /* 0x000fe200080f1405 */
[----:B--2---:R-:W-:Y:S01]  /*24a0*/  IMAD.U32 R14, RZ, RZ, UR32 ;  /* 0x00000020ff0e7e24 */ /* 0x004fe2000f8e00ff */
[----:B------:R-:W2:Y:S01]  /*24b0*/  @P0 MUFU.RCP R2, c[0x0][0x238] ;  /* 0x00008e0000020b08 */ /* 0x000ea20000001000 */
[----:B------:R-:W-:Y:S01]  /*24c0*/  ISETP.GE.AND P1, PT, R18, UR22, PT ;  /* 0x0000001612007c0c */ /* 0x000fe2000bf26270 */
[----:B------:R-:W-:-:S02]  /*24d0*/  ULDC.64 UR4, c[0x0][0x1a0] ;  /* 0x0000680000047ab9 */ /* 0x000fc40000000a00 */
[----:B------:R-:W-:-:S05]  /*24e0*/  IMAD.U32 R15, RZ, RZ, UR33 ;  /* 0x00000021ff0f7e24 */ /* 0x000fca000f8e00ff */
[----:B------:R-:W2:Y:S01]  /*24f0*/  @P0 LDG.E R14, [R14.64] ;  /* 0x000000120e0e0981 */ /* 0x000ea2000c1e1900 */
[----:B------:R-:W-:Y:S01]  /*2500*/  LOP3.LUT R16, R16, 0xffffffe0, RZ, 0xc0, !PT ;  /* 0xffffffe010107812 */ /* 0x000fe200078ec0ff */
[----:B------:R-:W-:Y:S01]  /*2510*/  USHF.L.U64.HI UR5, UR4, UR20, UR5 ;  /* 0x0000001404057299 */ /* 0x000fe20008010205 */
[----:B------:R-:W-:Y:S01]  /*2520*/  IMAD.MOV.U32 R58, RZ, RZ, R56 ;  /* 0x000000ffff3a7224 */ /* 0x000fe200078e0038 */
[----:B------:R-:W-:Y:S01]  /*2530*/  BAR.SYNC.DEFER_BLOCKING 0x0 ;  /* 0x0000000000007b1d */ /* 0x000fe20000010000 */
[----:B------:R-:W-:Y:S01]  /*2540*/  USHF.L.U32 UR11, UR4, 0x7, URZ ;  /* 0x00000007040b7899 */ /* 0x000fe2000800063f */
[----:B------:R-:W-:Y:S01]  /*2550*/  IMAD.SHL.U32 R217, R10, 0x2, RZ ;  /* 0x000000020ad97824 */ /* 0x000fe200078e00ff */
[----:B------:R-:W-:-:S03]  /*2560*/  UIMAD UR17, UR5, UR25, URZ ;  /* 0x00000019051172a4 */ /* 0x000fc6000f8e023f */
[----:B------:R-:W-:Y:S01]  /*2570*/  BSSY B0, `(.L_x_256) ;  /* 0x000001d000007945 */ /* 0x000fe20003800000 */
[----:B------:R-:W-:Y:S01]  /*2580*/  UIMAD UR24, UR24, UR11, UR17 ;  /* 0x0000000b181872a4 */ /* 0x000fe2000f8e0211 */
[----:B------:R-:W-:Y:S02]  /*2590*/  LOP3.LUT R217, R217, 0x6, RZ, 0xc0, !PT ;  /* 0x00000006d9d97812 */ /* 0x000fe400078ec0ff */
[----:B------:R-:W-:Y:S01]  /*25a0*/  UMOV UR17, URZ ;  /* 0x0000003f00117c82 */ /* 0x000fe20008000000 */
[----:B------:R1:W-:Y:S04]  /*25b0*/  @P1 STS [R218+0x4000], RZ ;  /* 0x004000ffda001388 */ /* 0x0003e80000000800 */
[----:B------:R1:W-:Y:S04]  /*25c0*/  @P1 STS [R218+0x4004], RZ ;  /* 0x004004ffda001388 */ /* 0x0003e80000000800 */
[----:B------:R1:W-:Y:S01]  /*25d0*/  @P1 STS.64 [R218+0x4008], RZ ;  /* 0x004008ffda001388 */ /* 0x0003e20000000a00 */
[----:B--2---:R-:W-:-:S04]  /*25e0*/  @P0 FMUL.FTZ R2, R14, R2 ;  /* 0x000000020e020220 */ /* 0x004fc80000410000 */
[----:B------:R2:W5:Y:S02]  /*25f0*/  @P0 R2UR UR12, R2 ;  /* 0x00000000020c03c2 */ /* 0x00056400000e0000 */
[----:B--2---:R-:W-:Y:S01]  /*2600*/  IMAD.IADD R2, R10, 0x1, -R16 ;  /* 0x000000010a027824 */ /* 0x004fe200078e0a10 */
[----:B-----5:R-:W-:Y:S01]  /*2610*/  @UP1 UMOV UR17, UR12 ;  /* 0x0000000c00111c82 */ /* 0x020fe20008000000 */
[----:B------:R-:W-:-:S03]  /*2620*/  IMAD.U32 R16, RZ, RZ, UR25 ;  /* 0x00000019ff107e24 */ /* 0x000fc6000f8e00ff */
[----:B------:R-:W-:Y:S01]  /*2630*/  SHF.R.S32.HI R14, RZ, 0x1f, R2 ;  /* 0x0000001fff0e7819 */ /* 0x000fe20000011402 */
[----:B------:R-:W-:-:S03]  /*2640*/  IMAD.WIDE.U32 R16, R16, UR11, R58 ;  /* 0x0000000b10107c25 */ /* 0x000fc6000f8e003a */
[----:B------:R-:W-:Y:S02]  /*2650*/  LEA.HI R2, R14, R2, RZ, 0x2 ;  /* 0x000000020e027211 */ /* 0x000fe400078f10ff */
[----:B------:R-:W-:Y:S02]  /*2660*/  IADD3 R19, R17, UR24, RZ ;  /* 0x0000001811137c10 */ /* 0x000fe4000fffe0ff */
[----:B------:R-:W-:Y:S01]  /*2670*/  SHF.R.S32.HI R2, RZ, 0x2, R2 ;  /* 0x00000002ff027819 */ /* 0x000fe20000011402 */
        /* <DEDUP_REMOVED lines=12> */
.L_x_257:
[----:B-1----:R-:W-:Y:S05]  /*2740*/  BSYNC B0 ;  /* 0x0000000000007941 */ /* 0x002fea0003800000 */
.L_x_256:
        /* <DEDUP_REMOVED lines=18> */
.L_x_259:
[----:B------:R-:W-:Y:S05]  /*2870*/  BSYNC B0 ;  /* 0x0000000000007941 */ /* 0x000fea0003800000 */
.L_x_258:
        /* <DEDUP_REMOVED lines=8> */
[----:B--2---:R-:W-:Y:S02]  /*2900*/  IMAD.MOV.U32 R14, RZ, RZ, c[0x0][0x1a4] ;  /* 0x00006900ff0e7624 */ /* 0x004fe400078e00ff */
        /* <DEDUP_REMOVED lines=9> */
.L_x_261:
[----:B------:R-:W-:Y:S05]  /*29a0*/  BSYNC B0 ;  /* 0x0000000000007941 */ /* 0x000fea0003800000 */
.L_x_260:
[----:B------:R-:W-:Y:S01]  /*29b0*/  ISETP.GE.AND P0, PT, R0, UR22, PT ;  /* 0x0000001600007c0c */ /* 0x000fe2000bf06270 */
[----:B------:R-:W-:-:S12]  /*29c0*/  BSSY B0, `(.L_x_262) ;  /* 0x0000012000007945 */ /* 0x000fd80003800000 */
        /* <DEDUP_REMOVED lines=17> */
.L_x_263:
[----:B------:R-:W-:Y:S05]  /*2ae0*/  BSYNC B0 ;  /* 0x0000000000007941 */ /* 0x000fea0003800000 */
.L_x_262:
[----:B------:R-:W-:Y:S01]  /*2af0*/  LOP3.LUT R13, R13, 0xfffffff8, RZ, 0xc0, !PT ;  /* 0xfffffff80d0d7812 */ /* 0x000fe200078ec0ff */
[----:B------:R-:W-:Y:S01]  /*2b00*/  IMAD.U32 R101, RZ, RZ, UR25 ;  /* 0x00000019ff657e24 */ /* 0x000fe2000f8e00ff */
[----:B-1----:R-:W-:Y:S01]  /*2b10*/  SHF.R.S32.HI R8, RZ, 0x4, R12 ;  /* 0x00000004ff087819 */ /* 0x002fe2000001140c */
[----:B------:R-:W-:Y:S01]  /*2b20*/  UIADD3 UR20, UR15, 0x1, -UR16 ;  /* 0x000000010f147890 */ /* 0x000fe2000fffe810 */
[----:B------:R-:W-:Y:S01]  /*2b30*/  LOP3.LUT R0, R11, 0x7fffffe, RZ, 0xc0, !PT ;  /* 0x07fffffe0b007812 */ /* 0x000fe200078ec0ff */
[----:B------:R-:W-:Y:S01]  /*2b40*/  IMAD.IADD R10, R10, 0x1, -R13 ;  /* 0x000000010a0a7824 */ /* 0x000fe200078e0a0d */
[----:B------:R-:W-:Y:S01]  /*2b50*/  LEA.HI R11, R12, R8, RZ, 0x1 ;  /* 0x000000080c0b7211 */ /* 0x000fe200078f08ff */
[----:B------:R-:W-:Y:S01]  /*2b60*/  IMAD R101, R101, 0x80, R217 ;  /* 0x0000008065657824 */ /* 0x000fe200078e02d9 */
[----:B------:R-:W-:Y:S01]  /*2b70*/  SHF.R.S32.HI R12, RZ, 0x1f, R7 ;  /* 0x0000001fff0c7819 */ /* 0x000fe20000011407 */
[----:B------:R-:W-:Y:S01]  /*2b80*/  IMAD.IADD R0, R7, 0x1, -R0 ;  /* 0x0000000107007824 */ /* 0x000fe200078e0a00 */
[----:B------:R-:W-:Y:S01]  /*2b90*/  LEA.HI R9, R10, R10, RZ, 0x1 ;  /* 0x0000000a0a097211 */ /* 0x000fe200078f08ff */
[----:B------:R-:W0:Y:S01]  /*2ba0*/  LDGDEPBAR ;  /* 0x00000000000079af */ /* 0x000e220000000000 */
[----:B------:R-:W-:Y:S01]  /*2bb0*/  LEA.HI R7, R12, R7, RZ, 0x3 ;  /* 0x000000070c077211 */ /* 0x000fe200078f18ff */
[----:B------:R-:W-:Y:S01]  /*2bc0*/  IMAD.SHL.U32 R12, R6, 0x40, RZ ;  /* 0x00000040060c7824 */ /* 0x000fe200078e00ff */
[----:B------:R-:W-:Y:S01]  /*2bd0*/  LOP3.LUT R11, R11, 0xfffffffe, RZ, 0xc0, !PT ;  /* 0xfffffffe0b0b7812 */ /* 0x000fe200078ec0ff */
[----:B------:R-:W-:Y:S01]  /*2be0*/  UISETP.GT.AND UP0, UPT, UR25, UR9, UPT ;  /* 0x000000091900728c */ /* 0x000fe2000bf04270 */
[----:B------:R-:W-:Y:S01]  /*2bf0*/  SHF.R.S32.HI R6, RZ, 0x1, R9 ;  /* 0x00000001ff067819 */ /* 0x000fe20000011409 */
[----:B------:R-:W-:Y:S01]  /*2c00*/  IMAD.SHL.U32 R100, R7, 0x20, RZ ;  /* 0x0000002007647824 */ /* 0x000fe200078e00ff */
[----:B------:R-:W-:Y:S01]  /*2c10*/  LOP3.LUT R215, R9, 0x3fffffe, RZ, 0xc0, !PT ;  /* 0x03fffffe09d77812 */ /* 0x000fe200078ec0ff */
[----:B------:R-:W-:Y:S01]  /*2c20*/  IMAD.IADD R11, R8, 0x1, -R11 ;  /* 0x00000001080b7824 */ /* 0x000fe200078e0a0b */
[C---:B------:R-:W-:Y:S01]  /*2c30*/  LOP3.LUT P0, RZ, R6.reuse, 0x2, RZ, 0xc0, !PT ;  /* 0x0000000206ff7812 */ /* 0x040fe2000780c0ff */
[----:B------:R-:W-:Y:S01]  /*2c40*/  IMAD.SHL.U32 R8, R6, 0x40, RZ ;  /* 0x0000004006087824 */ /* 0x000fe200078e00ff */
[----:B------:R-:W-:Y:S01]  /*2c50*/  LOP3.LUT R100, R100, 0xffffff00, RZ, 0xc0, !PT ;  /* 0xffffff0064647812 */ /* 0x000fe200078ec0ff */
[----:B------:R-:W-:Y:S01]  /*2c60*/  IMAD.IADD R215, R10, 0x1, -R215 ;  /* 0x000000010ad77824 */ /* 0x000fe200078e0ad7 */
[----:B------:R-:W-:Y:S01]  /*2c70*/  LOP3.LUT R10, R12, 0xc0, RZ, 0xc0, !PT ;  /* 0x000000c00c0a7812 */ /* 0x000fe200078ec0ff */
[----:B------:R-:W-:Y:S01]  /*2c80*/  IMAD.SHL.U32 R9, R11, 0x8, RZ ;  /* 0x000000080b097824 */ /* 0x000fe200078e00ff */
[----:B------:R-:W-:Y:S01]  /*2c90*/  LOP3.LUT R8, R8, 0xc0, RZ, 0xc0, !PT ;  /* 0x000000c008087812 */ /* 0x000fe200078ec0ff */
[----:B------:R-:W-:Y:S01]  /*2ca0*/  IMAD.SHL.U32 R7, R5, 0x8, RZ ;  /* 0x0000000805077824 */ /* 0x000fe200078e00ff */
[----:B------:R-:W-:Y:S01]  /*2cb0*/  IADD3 R117, R101, 0x51, RZ ;  /* 0x0000005165757810 */ /* 0x000fe20007ffe0ff */
[----:B------:R-:W-:Y:S01]  /*2cc0*/  IMAD R215, R11, 0x8, R215 ;  /* 0x000000080bd77824 */ /* 0x000fe200078e02d7 */
[----:B------:R-:W-:Y:S01]  /*2cd0*/  LOP3.LUT R5, R10, 0x8, R9, 0xf8, !PT ;  /* 0x000000080a057812 */ /* 0x000fe200078ef809 */
[--C-:B------:R-:W-:Y:S01]  /*2ce0*/  IMAD R9, R3, 0x200, R100.reuse ;  /* 0x0000020003097824 */ /* 0x100fe200078e0264 */
[----:B------:R-:W-:Y:S01]  /*2cf0*/  LOP3.LUT R7, R8, 0x8, R7, 0xf8, !PT ;  /* 0x0000000808077812 */ /* 0x000fe200078ef807 */
[C---:B------:R-:W-:Y:S01]  /*2d00*/  IMAD R100, R0.reuse, 0x20, R100 ;  /* 0x0000002000647824 */ /* 0x040fe200078e0264 */
[----:B------:R-:W-:Y:S01]  /*2d10*/  SHF.R.U32.HI R10, RZ, 0x3, R10 ;  /* 0x00000003ff0a7819 */ /* 0x000fe2000001160a */
[----:B------:R-:W-:Y:S01]  /*2d20*/  IMAD R9, R0, 0x20, R9 ;  /* 0x0000002000097824 */ /* 0x000fe200078e0209 */
[----:B------:R-:W-:-:S02]  /*2d30*/  SHF.R.U32.HI R8, RZ, 0x3, R8 ;  /* 0x00000003ff087819 */ /* 0x000fc40000011608 */
[----:B------:R-:W-:Y:S02]  /*2d40*/  LOP3.LUT R5, R5, R10, RZ, 0x3c, !PT ;  /* 0x0000000a05057212 */ /* 0x000fe400078e3cff */
[----:B------:R-:W-:Y:S02]  /*2d50*/  LOP3.LUT R7, R7, R8, RZ, 0x3c, !PT ;  /* 0x0000000807077212 */ /* 0x000fe400078e3cff */
[----:B------:R-:W-:Y:S01]  /*2d60*/  LEA R3, R3, UR14, 0x4 ;  /* 0x0000000e03037c11 */ /* 0x000fe2000f8e20ff */
[----:B------:R-:W-:Y:S01]  /*2d70*/  IMAD.IADD R216, R5, 0x1, R9 ;  /* 0x0000000105d87824 */ /* 0x000fe200078e0209 */
[----:B------:R-:W-:Y:S01]  /*2d80*/  UIADD3 UR14, UR15, -UR16, URZ ;  /* 0x800000100f0e7290 */ /* 0x000fe2000fffe03f */
[----:B------:R-:W-:Y:S01]  /*2d90*/  IMAD.U32 R215, R215, 0x20, R7 ;  /* 0x00000020d7d77824 */ /* 0x000fe200078e0007 */
[C---:B------:R-:W-:Y:S01]  /*2da0*/  IADD3 R111, R101.reuse, 0x58, RZ ;  /* 0x00000058656f7810 */ /* 0x040fe20007ffe0ff */
[----:B------:R-:W-:Y:S01]  /*2db0*/  IMAD.SHL.U32 R216, R216, 0x2, RZ ;  /* 0x00000002d8d87824 */ /* 0x000fe200078e00ff */
[----:B------:R-:W-:Y:S01]  /*2dc0*/  IADD3 R109, R101, 0x59, RZ ;  /* 0x00000059656d7810 */ /* 0x000fe20007ffe0ff */
[----:B------:R-:W-:-:S02]  /*2dd0*/  IMAD.SHL.U32 R215, R215, 0x2, RZ ;  /* 0x00000002d7d77824 */ /* 0x000fc400078e00ff */
[----:B------:R-:W-:Y:S01]  /*2de0*/  IMAD R214, R4, 0x2, R216 ;  /* 0x0000000204d67824 */ /* 0x000fe200078e02d8 */
[----:B------:R-:W-:Y:S01]  /*2df0*/  LDSM.16.M88.4 R8, [R216+0x1000] ;  /* 0x00100000d808783b */ /* 0x000fe20000000200 */
[----:B------:R-:W-:Y:S01]  /*2e00*/  IMAD.IADD R2, R2, 0x1, R3 ;  /* 0x0000000102027824 */ /* 0x000fe200078e0203 */
[----:B------:R-:W-:Y:S01]  /*2e10*/  IADD3 R6, R215, 0x2000, RZ ;  /* 0x00002000d7067810 */ /* 0x000fe20007ffe0ff */
[----:B------:R-:W-:Y:S01]  /*2e20*/  IMAD.IADD R5, R5, 0x1, R100 ;  /* 0x0000000105057824 */ /* 0x000fe200078e0264 */
[----:B------:R-:W1:Y:S01]  /*2e30*/  LDSM.16.M88.4 R28, [R215+0x2000] ;  /* 0x00200000d71c783b */ /* 0x000e620000000200 */
[----:B------:R-:W-:Y:S02]  /*2e40*/  IADD3 R213, R215, 0x2020, RZ ;  /* 0x00002020d7d57810 */ /* 0x000fe40007ffe0ff */
[----:B------:R-:W-:Y:S01]  /*2e50*/  @P0 IADD3 R213, R6, -0x20, RZ ;  /* 0xffffffe006d50810 */ /* 0x000fe20007ffe0ff */
[----:B--2---:R-:W2:Y:S01]  /*2e60*/  LDSM.16.M88.4 R20, [R216] ;  /* 0x00000000d814783b */ /* 0x004ea20000000200 */
[----:B------:R-:W-:-:S02]  /*2e70*/  IADD3 R44, R2, 0x48, RZ ;  /* 0x00000048022c7810 */ /* 0x000fc40007ffe0ff */
[----:B------:R-:W-:Y:S01]  /*2e80*/  IADD3 R6, R2, 0x8, RZ ;  /* 0x0000000802067810 */ /* 0x000fe20007ffe0ff */
[----:B------:R-:W-:Y:S01]  /*2e90*/  LDSM.16.M88.4 R32, [R213] ;  /* 0x00000000d520783b */ /* 0x000fe20000000200 */
[----:B------:R-:W-:Y:S02]  /*2ea0*/  IADD3 R223, R44, UR14, RZ ;  /* 0x0000000e2cdf7c10 */ /* 0x000fe4000fffe0ff */
[C---:B------:R-:W-:Y:S01]  /*2eb0*/  IADD3 R45, R2.reuse, 0x40, RZ ;  /* 0x00000040022d7810 */ /* 0x040fe20007ffe0ff */
[----:B------:R-:W5:Y:S01]  /*2ec0*/  LDSM.16.M88.4 R12, [R214+0x1000] ;  /* 0x00100000d60c783b */ /* 0x000f620000000200 */
[----:B------:R-:W-:Y:S01]  /*2ed0*/  IADD3 R232, R2, UR14, RZ ;  /* 0x0000000e02e87c10 */ /* 0x000fe2000fffe0ff */
[--C-:B------:R-:W-:Y:S01]  /*2ee0*/  IMAD.IADD R7, R223, 0x1, -R101.reuse ;  /* 0x00000001df077824 */ /* 0x100fe200078e0a65 */
[----:B------:R-:W-:Y:S01]  /*2ef0*/  IADD3 R229, R6, UR14, RZ ;  /* 0x0000000e06e57c10 */ /* 0x000fe2000fffe0ff */
[----:B------:R-:W3:Y:S01]  /*2f00*/  LDSM.16.M88.4 R24, [R214] ;  /* 0x00000000d618783b */ /* 0x000ee20000000200 */
[C---:B------:R-:W-:Y:S01]  /*2f10*/  IADD3 R226, R45.reuse, UR14, RZ ;  /* 0x0000000e2de27c10 */ /* 0x040fe2000fffe0ff */
[----:B------:R-:W-:Y:S01]  /*2f20*/  ULDC UR14, c[0x0][0x2e8] ;  /* 0x0000ba00000e7ab9 */ /* 0x000fe20000000800 */
[----:B------:R-:W-:Y:S01]  /*2f30*/  IABS R7, R7 ;  /* 0x0000000700077213 */ /* 0x000fe20000000000 */
[----:B------:R-:W4:Y:S01]  /*2f40*/  LDSM.16.M88.4 R64, [R215+0x2400] ;  /* 0x00240000d740783b */ /* 0x000f220000000200 */
[----:B------:R-:W-:Y:S01]  /*2f50*/  UIADD3 UR14, UR20, UR14, URZ ;  /* 0x0000000e140e7290 */ /* 0x000fe2000fffe03f */
[--C-:B------:R-:W-:Y:S01]  /*2f60*/  IMAD.IADD R3, R226, 0x1, -R101.reuse ;  /* 0x00000001e2037824 */ /* 0x100fe200078e0a65 */
[C---:B------:R-:W-:Y:S01]  /*2f70*/  IADD3 R231, R232.reuse, -c[0x0][0x2e4], RZ ;  /* 0x8000b900e8e77a10 */ /* 0x040fe20007ffe0ff */
[----:B------:R-:W3:Y:S01]  /*2f80*/  LDSM.16.M88.4 R36, [R213+0x400] ;  /* 0x00040000d524783b */ /* 0x000ee20000000200 */
[----:B------:R-:W2:Y:S01]  /*2f90*/  I2F R7, R7 ;  /* 0x0000000700077306 */ /* 0x000ea20000201400 */
[--C-:B------:R-:W-:Y:S01]  /*2fa0*/  IMAD.IADD R106, R232, 0x1, -R101.reuse ;  /* 0x00000001e86a7824 */ /* 0x100fe200078e0a65 */
[----:B------:R-:W-:Y:S01]  /*2fb0*/  IADD3 R224, R45, UR14, RZ ;  /* 0x0000000e2de07c10 */ /* 0x000fe2000fffe0ff */
[----:B------:R-:W-:Y:S01]  /*2fc0*/  IMAD.IADD R104, R229, 0x1, -R101 ;  /* 0x00000001e5687824 */ /* 0x000fe200078e0a65 */
[----:B------:R-:W-:Y:S01]  /*2fd0*/  IADD3 R219, R44, UR14, RZ ;  /* 0x0000000e2cdb7c10 */ /* 0x000fe2000fffe0ff */
[----:B------:R-:W-:Y:S01]  /*2fe0*/  LDSM.16.M88.4 R60, [R213+0x800] ;  /* 0x00080000d53c783b */ /* 0x000fe20000000200 */
[----:B------:R-:W-:Y:S01]  /*2ff0*/  IABS R3, R3 ;  /* 0x0000000300037213 */ /* 0x000fe20000000000 */
[--C-:B------:R-:W-:Y:S01]  /*3000*/  IMAD.IADD R120, R232, 0x1, -R117.reuse ;  /* 0x00000001e8787824 */ /* 0x100fe200078e0a75 */
[----:B------:R-:W-:Y:S01]  /*3010*/  IABS R106, R106 ;  /* 0x0000006a006a7213 */ /* 0x000fe20000000000 */
[----:B------:R-:W3:Y:S01]  /*3020*/  LDSM.16.M88.4 R44, [R215+0x2800] ;  /* 0x00280000d72c783b */ /* 0x000ee20000000200 */
[----:B------:R-:W-:Y:S01]  /*3030*/  IADD3 R230, R2, UR14, RZ ;  /* 0x0000000e02e67c10 */ /* 0x000fe2000fffe0ff */
[----:B------:R-:W-:Y:S01]  /*3040*/  IMAD.IADD R129, R223, 0x1, -R117 ;  /* 0x00000001df817824 */ /* 0x000fe200078e0a75 */
[----:B------:R-:W3:Y:S01]  /*3050*/  I2F R3, R3 ;  /* 0x0000000300037306 */ /* 0x000ee20000201400 */
[----:B------:R-:W-:Y:S01]  /*3060*/  IADD3 R227, R6, UR14, RZ ;  /* 0x0000000e06e37c10 */ /* 0x000fe2000fffe0ff */
[----:B------:R-:W-:Y:S01]  /*3070*/  IMAD.IADD R110, R232, 0x1, -R111 ;  /* 0x00000001e86e7824 */ /* 0x000fe200078e0a6f */
[----:B-1----:R-:W-:Y:S01]  /*3080*/  HMMA.16816.F32.BF16 R68, R8, R28, RZ ;  /* 0x0000001c0844723c */ /* 0x002fe200000418ff */
[----:B------:R-:W-:Y:S01]  /*3090*/  IMNMX R230, R230, UR15, PT ;  /* 0x0000000fe6e67c17 */ /* 0x000fe2000b800200 */
[----:B------:R-:W-:Y:S01]  /*30a0*/  IMAD.IADD R114, R226, 0x1, -R117 ;  /* 0x00000001e2727824 */ /* 0x000fe200078e0a75 */
[----:B------:R-:W-:Y:S01]  /*30b0*/  IMNMX R227, R227, UR15, PT ;  /* 0x0000000fe3e37c17 */ /* 0x000fe2000b800200 */
[----:B------:R-:W-:Y:S01]  /*30c0*/  IMAD.IADD R102, R232, 0x1, -R109 ;  /* 0x00000001e8667824 */ /* 0x000fe200078e0a6d */
[----:B------:R-:W1:Y:S01]  /*30d0*/  I2F R106, R106 ;  /* 0x0000006a006a7306 */ /* 0x000e620000201400 */
[----:B------:R-:W-:-:S02]  /*30e0*/  IMNMX R224, R224, UR15, PT ;  /* 0x0000000fe0e07c17 */ /* 0x000fc4000b800200 */
[----:B--2---:R-:W-:Y:S01]  /*30f0*/  HMMA.16816.F32.BF16 R72, R20, R28, RZ ;  /* 0x0000001c1448723c */ /* 0x004fe200000418ff */
[----:B------:R-:W-:Y:S02]  /*3100*/  IMNMX R219, R219, UR15, PT ;  /* 0x0000000fdbdb7c17 */ /* 0x000fe4000b800200 */
[----:B------:R-:W-:Y:S02]  /*3110*/  IADD3 R228, R229, -c[0x0][0x2e4], RZ ;  /* 0x8000b900e5e47a10 */ /* 0x000fe40007ffe0ff */
[----:B------:R-:W-:Y:S02]  /*3120*/  IADD3 R225, R226, -c[0x0][0x2e4], RZ ;  /* 0x8000b900e2e17a10 */ /* 0x000fe40007ffe0ff */
[----:B------:R-:W-:Y:S01]  /*3130*/  IADD3 R222, R223, -c[0x0][0x2e4], RZ ;  /* 0x8000b900dfde7a10 */ /* 0x000fe20007ffe0ff */
[----:B------:R-:W-:Y:S01]  /*3140*/  HMMA.16816.F32.BF16 R16, R8, R30, RZ ;  /* 0x0000001e0810723c */ /* 0x000fe200000418ff */
[----:B------:R-:W-:Y:S02]  /*3150*/  IABS R104, R104 ;  /* 0x0000006800687213 */ /* 0x000fe40000000000 */
[----:B------:R-:W-:-:S02]  /*3160*/  IMNMX R231, RZ, R231, !PT ;  /* 0x000000e7ffe77217 */ /* 0x000fc40007800200 */
[----:B------:R-:W-:Y:S02]  /*3170*/  IMNMX R228, RZ, R228, !PT ;  /* 0x000000e4ffe47217 */ /* 0x000fe40007800200 */
[----:B------:R-:W-:Y:S01]  /*3180*/  IMNMX R225, RZ, R225, !PT ;  /* 0x000000e1ffe17217 */ /* 0x000fe20007800200 */
[----:B-----5:R-:W-:Y:S01]  /*3190*/  HMMA.16816.F32.BF16 R68, R12, R32, R68 ;  /* 0x000000200c44723c */ /* 0x020fe20000041844 */
[----:B------:R-:W-:Y:S01]  /*31a0*/  IMNMX R222, RZ, R222, !PT ;  /* 0x000000deffde7217 */ /* 0x000fe20007800200 */
[----:B------:R-:W2:Y:S01]  /*31b0*/  I2F R104, R104 ;  /* 0x0000006800687306 */ /* 0x000ea20000201400 */
[C---:B------:R-:W-:Y:S02]  /*31c0*/  IADD3 R2, R101.reuse, 0x9, RZ ;  /* 0x0000000965027810 */ /* 0x040fe40007ffe0ff */
[C---:B------:R-:W-:Y:S02]  /*31d0*/  ISETP.GE.AND P0, PT, R101.reuse, R230, PT ;  /* 0x000000e66500720c */ /* 0x040fe40003f06270 */
[C---:B------:R-:W-:Y:S01]  /*31e0*/  ISETP.GE.AND P4, PT, R101.reuse, R227, PT ;  /* 0x000000e36500720c */ /* 0x040fe20003f86270 */
[----:B------:R-:W-:Y:S01]  /*31f0*/  HMMA.16816.F32.BF16 R28, R20, R30, RZ ;  /* 0x0000001e141c723c */ /* 0x000fe200000418ff */
[----:B------:R-:W-:-:S02]  /*3200*/  ISETP.LT.OR P0, PT, R101, R231, P0 ;  /* 0x000000e76500720c */ /* 0x000fc40000701670 */
[----:B------:R-:W-:Y:S02]  /*3210*/  ISETP.LT.OR P4, PT, R101, R228, P4 ;  /* 0x000000e46500720c */ /* 0x000fe40002781670 */
[----:B------:R-:W-:Y:S02]  /*3220*/  IABS R120, R120 ;  /* 0x0000007800787213 */ /* 0x000fe40000000000 */
[----:B------:R-:W-:Y:S01]  /*3230*/  IABS R129, R129 ;  /* 0x0000008100817213 */ /* 0x000fe20000000000 */
[----:B---3--:R-:W-:Y:S01]  /*3240*/  HMMA.16816.F32.BF16 R72, R24, R32, R72 ;  /* 0x000000201848723c */ /* 0x008fe20000041848 */
[----:B------:R-:W-:Y:S02]  /*3250*/  IABS R110, R110 ;  /* 0x0000006e006e7213 */ /* 0x000fe40000000000 */
[----:B------:R-:W-:Y:S01]  /*3260*/  I2F R120, R120 ;  /* 0x0000007800787306 */ /* 0x000fe20000201400 */
[----:B------:R-:W-:Y:S02]  /*3270*/  IABS R114, R114 ;  /* 0x0000007200727213 */ /* 0x000fe40000000000 */
[----:B------:R-:W-:-:S02]  /*3280*/  IABS R102, R102 ;  /* 0x0000006600667213 */ /* 0x000fc40000000000 */
[----:B------:R-:W-:Y:S01]  /*3290*/  FFMA.FTZ R7, R7, -UR17, R70 ;  /* 0x8000001107077c23 */ /* 0x000fe20008010046 */
[-C--:B------:R-:W-:Y:S01]  /*32a0*/  HMMA.16816.F32.BF16 R16, R12, R34.reuse, R16 ;  /* 0x000000220c10723c */ /* 0x080fe20000041810 */
[----:B------:R-:W-:Y:S01]  /*32b0*/  IADD3 R70, R101, 0x1, RZ ;  /* 0x0000000165467810 */ /* 0x000fe20007ffe0ff */
[----:B------:R-:W-:Y:S01]  /*32c0*/  FFMA.FTZ R0, R3, -UR17, R68 ;  /* 0x8000001103007c23 */ /* 0x000fe20008010044 */
[----:B------:R-:W-:Y:S01]  /*32d0*/  IADD3 R3, R101, 0x8, RZ ;  /* 0x0000000865037810 */ /* 0x000fe20007ffe0ff */
[----:B------:R-:W-:Y:S01]  /*32e0*/  I2F R110, R110 ;  /* 0x0000006e006e7306 */ /* 0x000fe20000201400 */
[----:B------:R-:W-:Y:S01]  /*32f0*/  ISETP.GE.AND P2, PT, R70, R230, PT ;  /* 0x000000e64600720c */ /* 0x000fe20003f46270 */
[--C-:B------:R-:W-:Y:S01]  /*3300*/  IMAD.IADD R92, R232, 0x1, -R70.reuse ;  /* 0x00000001e85c7824 */ /* 0x100fe200078e0a46 */
[C---:B------:R-:W-:Y:S01]  /*3310*/  ISETP.GE.AND P6, PT, R70.reuse, R227, PT ;  /* 0x000000e34600720c */ /* 0x040fe20003fc6270 */
[----:B------:R-:W-:Y:S01]  /*3320*/  HMMA.16816.F32.BF16 R28, R24, R34, R28 ;  /* 0x00000022181c723c */ /* 0x000fe2000004181c */
[----:B------:R-:W-:Y:S01]  /*3330*/  ISETP.GE.AND P5, PT, R70, R224, PT ;  /* 0x000000e04600720c */ /* 0x000fe20003fa6270 */
[----:B------:R-:W-:Y:S01]  /*3340*/  IMAD.IADD R6, R229, 0x1, -R70 ;  /* 0x00000001e5067824 */ /* 0x000fe200078e0a46 */
[----:B------:R-:W-:Y:S01]  /*3350*/  IABS R92, R92 ;  /* 0x0000005c005c7213 */ /* 0x000fe20000000000 */
[--C-:B------:R-:W-:Y:S01]  /*3360*/  IMAD.IADD R68, R232, 0x1, -R3.reuse ;  /* 0x00000001e8447824 */ /* 0x100fe200078e0a03 */
[C---:B------:R-:W-:Y:S01]  /*3370*/  ISETP.GE.AND P3, PT, R70.reuse, R219, PT ;  /* 0x000000db4600720c */ /* 0x040fe20003f66270 */
[C-C-:B------:R-:W-:Y:S01]  /*3380*/  IMAD.IADD R76, R223.reuse, 0x1, -R3.reuse ;  /* 0x00000001df4c7824 */ /* 0x140fe200078e0a03 */
[----:B------:R-:W-:Y:S01]  /*3390*/  ISETP.LT.OR P2, PT, R70, R231, P2 ;  /* 0x000000e74600720c */ /* 0x000fe20001741670 */
[-C--:B----4-:R-:W-:Y:S01]  /*33a0*/  HMMA.16816.F32.BF16 R52, R20, R64.reuse, RZ ;  /* 0x000000401434723c */ /* 0x090fe200000418ff */
[----:B-1----:R-:W-:Y:S01]  /*33b0*/  FFMA.FTZ R106, R106, -UR17, R72 ;  /* 0x800000116a6a7c23 */ /* 0x002fe20008010048 */
[----:B------:R-:W-:Y:S01]  /*33c0*/  ISETP.LT.OR P6, PT, R70, R228, P6 ;  /* 0x000000e44600720c */ /* 0x000fe200037c1670 */
[--C-:B------:R-:W-:Y:S01]  /*33d0*/  IMAD.IADD R72, R226, 0x1, -R70.reuse ;  /* 0x00000001e2487824 */ /* 0x100fe200078e0a46 */
[C---:B------:R-:W-:Y:S01]  /*33e0*/  ISETP.LT.OR P5, PT, R70.reuse, R225, P5 ;  /* 0x000000e14600720c */ /* 0x040fe20002fa1670 */
[----:B------:R-:W1:Y:S01]  /*33f0*/  I2F R92, R92 ;  /* 0x0000005c005c7306 */ /* 0x000e620000201400 */
[----:B------:R-:W-:Y:S01]  /*3400*/  ISETP.LT.OR P3, PT, R70, R222, P3 ;  /* 0x000000de4600720c */ /* 0x000fe20001f61670 */
[----:B------:R-:W-:Y:S01]  /*3410*/  IMAD.IADD R70, R223, 0x1, -R70 ;  /* 0x00000001df467824 */ /* 0x000fe200078e0a46 */
[C---:B------:R-:W-:Y:S01]  /*3420*/  HMMA.16816.F32.BF16 R32, R8.reuse, R64, RZ ;  /* 0x000000400820723c */ /* 0x040fe200000418ff */
[----:B------:R-:W-:Y:S01]  /*3430*/  IABS R6, R6 ;  /* 0x0000000600067213 */ /* 0x000fe20000000000 */
[----:B------:R-:W-:Y:S01]  /*3440*/  IMAD.IADD R77, R226, 0x1, -R3 ;  /* 0x00000001e24d7824 */ /* 0x000fe200078e0a03 */
[----:B------:R-:W-:Y:S01]  /*3450*/  IABS R68, R68 ;  /* 0x0000004400447213 */ /* 0x000fe20000000000 */
[----:B--2---:R-:W-:Y:S01]  /*3460*/  FFMA.FTZ R104, R104, -UR17, R74 ;  /* 0x8000001168687c23 */ /* 0x004fe2000801004a */
[----:B------:R-:W-:Y:S01]  /*3470*/  IABS R72, R72 ;  /* 0x0000004800487213 */ /* 0x000fe20000000000 */
[----:B------:R-:W-:Y:S01]  /*3480*/  IMAD.IADD R74, R232, 0x1, -R2 ;  /* 0x00000001e84a7824 */ /* 0x000fe200078e0a02 */
[----:B------:R-:W-:Y:S01]  /*3490*/  IABS R70, R70 ;  /* 0x0000004600467213 */ /* 0x000fe20000000000 */
[----:B------:R-:W-:Y:S01]  /*34a0*/  HMMA.16816.F32.BF16 R40, R8, R66, RZ ;  /* 0x000000420828723c */ /* 0x000fe200000418ff */
[----:B------:R-:W2:Y:S01]  /*34b0*/  I2F R6, R6 ;  /* 0x0000000600067306 */ /* 0x000ea20000201400 */
[----:B------:R-:W-:-:S02]  /*34c0*/  IABS R77, R77 ;  /* 0x0000004d004d7213 */ /* 0x000fc40000000000 */
[----:B------:R-:W-:Y:S01]  /*34d0*/  IABS R74, R74 ;  /* 0x0000004a004a7213 */ /* 0x000fe20000000000 */
[----:B-1----:R-:W-:Y:S01]  /*34e0*/  FFMA.FTZ R92, R92, -UR17, R73 ;  /* 0x800000115c5c7c23 */ /* 0x002fe20008010049 */
[----:B------:R-:W-:Y:S01]  /*34f0*/  ISETP.GE.AND P1, PT, R3, R230, PT ;  /* 0x000000e60300720c */ /* 0x000fe20003f26270 */
[----:B------:R-:W-:Y:S01]  /*3500*/  IMAD.IADD R73, R229, 0x1, -R3 ;  /* 0x00000001e5497824 */ /* 0x000fe200078e0a03 */
[----:B------:R-:W-:Y:S01]  /*3510*/  HMMA.16816.F32.BF16 R64, R20, R66, RZ ;  /* 0x000000421440723c */ /* 0x000fe200000418ff */
[----:B------:R-:W1:Y:S01]  /*3520*/  I2F R68, R68 ;  /* 0x0000004400447306 */ /* 0x000e620000201400 */
[----:B------:R-:W-:Y:S02]  /*3530*/  ISETP.LT.OR P1, PT, R3, R231, P1 ;  /* 0x000000e70300720c */ /* 0x000fe40000f21670 */
[----:B------:R-:W-:Y:S02]  /*3540*/  IABS R73, R73 ;  /* 0x0000004900497213 */ /* 0x000fe40000000000 */
[----:B------:R-:W-:-:S02]  /*3550*/  FSEL R106, R106, -INF , !P0 ;  /* 0xff8000006a6a7808 */ /* 0x000fc40004000000 */
[-C--:B------:R-:W-:Y:S01]  /*3560*/  HMMA.16816.F32.BF16 R52, R24, R36.reuse, R52 ;  /* 0x000000241834723c */ /* 0x080fe20000041834 */
[----:B------:R-:W3:Y:S01]  /*3570*/  I2F R72, R72 ;  /* 0x0000004800487306 */ /* 0x000ee20000201400 */
[----:B--2---:R-:W-:Y:S01]  /*3580*/  FFMA.FTZ R75, R6, -UR17, R75 ;  /* 0x80000011064b7c23 */ /* 0x004fe2000801004b */
[----:B------:R-:W-:Y:S02]  /*3590*/  FSEL R104, R104, -INF , !P4 ;  /* 0xff80000068687808 */ /* 0x000fe40006000000 */
[----:B------:R-:W-:Y:S02]  /*35a0*/  ISETP.GE.AND P0, PT, R101, R224, PT ;  /* 0x000000e06500720c */ /* 0x000fe40003f06270 */
[----:B------:R-:W-:Y:S01]  /*35b0*/  FSEL R96, R75, -INF , !P6 ;  /* 0xff8000004b607808 */ /* 0x000fe20007000000 */
[----:B------:R-:W-:Y:S01]  /*35c0*/  HMMA.16816.F32.BF16 R32, R12, R36, R32 ;  /* 0x000000240c20723c */ /* 0x000fe20000041820 */
[----:B------:R-:W2:Y:S01]  /*35d0*/  I2F R70, R70 ;  /* 0x0000004600467306 */ /* 0x000ea20000201400 */
[----:B-1----:R-:W-:Y:S01]  /*35e0*/  FFMA.FTZ R68, R68, -UR17, R28 ;  /* 0x8000001144447c23 */ /* 0x002fe2000801001c */
[----:B------:R-:W-:-:S02]  /*35f0*/  ISETP.GE.AND P4, PT, R101, R219, PT ;  /* 0x000000db6500720c */ /* 0x000fc40003f86270 */
[----:B------:R-:W-:Y:S02]  /*3600*/  ISETP.GE.AND P6, PT, R2, R230, PT ;  /* 0x000000e60200720c */ /* 0x000fe40003fc6270 */
[----:B------:R-:W-:Y:S01]  /*3610*/  FSEL R91, R68, -INF , !P1 ;  /* 0xff800000445b7808 */ /* 0x000fe20004800000 */
[-C--:B------:R-:W-:Y:S01]  /*3620*/  HMMA.16816.F32.BF16 R40, R12, R38.reuse, R40 ;  /* 0x000000260c28723c */ /* 0x080fe20000041828 */
[----:B---3--:R-:W-:Y:S01]  /*3630*/  FFMA.FTZ R72, R72, -UR17, R69 ;  /* 0x8000001148487c23 */ /* 0x008fe20008010045 */
[----:B------:R-:W1:Y:S01]  /*3640*/  I2F R73, R73 ;  /* 0x0000004900497306 */ /* 0x000e620000201400 */
[----:B------:R-:W-:Y:S02]  /*3650*/  ISETP.GE.AND P1, PT, R2, R219, PT ;  /* 0x000000db0200720c */ /* 0x000fe40003f26270 */
[----:B------:R-:W-:Y:S02]  /*3660*/  ISETP.LT.OR P0, PT, R101, R225, P0 ;  /* 0x000000e16500720c */ /* 0x000fe40000701670 */
[----:B------:R-:W-:Y:S01]  /*3670*/  FSEL R95, R72, -INF , !P5 ;  /* 0xff800000485f7808 */ /* 0x000fe20006800000 */
[----:B------:R-:W-:Y:S01]  /*3680*/  HMMA.16816.F32.BF16 R64, R24, R38, R64 ;  /* 0x000000261840723c */ /* 0x000fe20000041840 */
[----:B--2---:R-:W-:Y:S01]  /*3690*/  FFMA.FTZ R6, R70, -UR17, R71 ;  /* 0x8000001146067c23 */ /* 0x004fe20008010047 */
[----:B------:R-:W2:Y:S01]  /*36a0*/  I2F R74, R74 ;  /* 0x0000004a004a7306 */ /* 0x000ea20000201400 */
[----:B------:R-:W-:-:S02]  /*36b0*/  ISETP.GE.AND P5, PT, R2, R227, PT ;  /* 0x000000e30200720c */ /* 0x000fc40003fa6270 */
[----:B------:R-:W-:Y:S02]  /*36c0*/  ISETP.LT.OR P4, PT, R101, R222, P4 ;  /* 0x000000de6500720c */ /* 0x000fe40002781670 */
[----:B------:R-:W-:Y:S01]  /*36d0*/  FSEL R6, R6, -INF , !P3 ;  /* 0xff80000006067808 */ /* 0x000fe20005800000 */
[-C--:B------:R-:W-:Y:S01]  /*36e0*/  HMMA.16816.F32.BF16 R48, R20, R44.reuse, RZ ;  /* 0x0000002c1430723c */ /* 0x080fe200000418ff */
[C---:B------:R-:W-:Y:S01]  /*36f0*/  ISETP.GE.AND P3, PT, R2.reuse, R224, PT ;  /* 0x000000e00200720c */ /* 0x040fe20003f66270 */
[----:B-1----:R-:W-:Y:S01]  /*3700*/  FFMA.FTZ R30, R73, -UR17, R30 ;  /* 0x80000011491e7c23 */ /* 0x002fe2000801001e */
[C---:B------:R-:W-:Y:S01]  /*3710*/  ISETP.LT.OR P6, PT, R2.reuse, R231, P6 ;  /* 0x000000e70200720c */ /* 0x040fe200037c1670 */
[----:B------:R-:W-:Y:S01]  /*3720*/  I2F R114, R114 ;  /* 0x0000007200727306 */ /* 0x000fe20000201400 */
[C---:B------:R-:W-:Y:S02]  /*3730*/  ISETP.LT.OR P5, PT, R2.reuse, R228, P5 ;  /* 0x000000e40200720c */ /* 0x040fe40002fa1670 */
[C---:B------:R-:W-:Y:S01]  /*3740*/  ISETP.LT.OR P3, PT, R2.reuse, R225, P3 ;  /* 0x000000e10200720c */ /* 0x040fe20001f61670 */
[----:B------:R-:W-:Y:S01]  /*3750*/  HMMA.16816.F32.BF16 R36, R8, R44, RZ ;  /* 0x0000002c0824723c */ /* 0x000fe200000418ff */
[----:B------:R-:W-:Y:S01]  /*3760*/  ISETP.LT.OR P1, PT, R2, R222, P1 ;  /* 0x000000de0200720c */ /* 0x000fe20000f21670 */
[----:B--2---:R-:W-:Y:S01]  /*3770*/  FFMA.FTZ R29, R74, -UR17, R29 ;  /* 0x800000114a1d7c23 */ /* 0x004fe2000801001d */
[----:B------:R-:W-:Y:S01]  /*3780*/  FSEL R0, R0, -INF , !P0 ;  /* 0xff80000000007808 */ /* 0x000fe20004000000 */
[----:B------:R-:W-:Y:S01]  /*3790*/  I2F R102, R102 ;  /* 0x0000006600667306 */ /* 0x000fe20000201400 */
[----:B------:R-:W-:-:S02]  /*37a0*/  FSEL R7, R7, -INF , !P4 ;  /* 0xff80000007077808 */ /* 0x000fc40006000000 */
[----:B------:R-:W-:Y:S01]  /*37b0*/  IABS R45, R76 ;  /* 0x0000004c002d7213 */ /* 0x000fe20000000000 */
[----:B------:R-:W-:Y:S01]  /*37c0*/  IMAD.MOV.U32 R44, RZ, RZ, R77 ;  /* 0x000000ffff2c7224 */ /* 0x000fe200078e004d */
[----:B------:R-:W-:Y:S02]  /*37d0*/  FSEL R92, R92, -INF , !P2 ;  /* 0xff8000005c5c7808 */ /* 0x000fe40005000000 */
[C---:B------:R-:W-:Y:S02]  /*37e0*/  ISETP.GE.AND P0, PT, R3.reuse, R227, PT ;  /* 0x000000e30300720c */ /* 0x040fe40003f06270 */
[----:B------:R-:W1:Y:S01]  /*37f0*/  I2F R45, R45 ;  /* 0x0000002d002d7306 */ /* 0x000e620000201400 */
[C---:B------:R-:W-:Y:S02]  /*3800*/  ISETP.GE.AND P4, PT, R3.reuse, R224, PT ;  /* 0x000000e00300720c */ /* 0x040fe40003f86270 */
[----:B------:R-:W-:Y:S01]  /*3810*/  HMMA.16816.F32.BF16 R48, R24, R60, R48 ;  /* 0x0000003c1830723c */ /* 0x000fe20000041830 */
[----:B------:R-:W-:-:S02]  /*3820*/  ISETP.GE.AND P2, PT, R3, R219, PT ;  /* 0x000000db0300720c */ /* 0x000fc40003f46270 */
[C---:B------:R-:W-:Y:S02]  /*3830*/  ISETP.LT.OR P0, PT, R3.reuse, R228, P0 ;  /* 0x000000e40300720c */ /* 0x040fe40000701670 */
[----:B------:R-:W2:Y:S01]  /*3840*/  I2F R44, R44 ;  /* 0x0000002c002c7306 */ /* 0x000ea20000201400 */
[C---:B------:R-:W-:Y:S02]  /*3850*/  ISETP.LT.OR P4, PT, R3.reuse, R225, P4 ;  /* 0x000000e10300720c */ /* 0x040fe40002781670 */
[----:B------:R-:W-:Y:S01]  /*3860*/  HMMA.16816.F32.BF16 R36, R12, R60, R36 ;  /* 0x0000003c0c24723c */ /* 0x000fe20000041824 */
[----:B------:R-:W-:Y:S02]  /*3870*/  ISETP.LT.OR P2, PT, R3, R222, P2 ;  /* 0x000000de0300720c */ /* 0x000fe40001741670 */
[----:B------:R-:W-:Y:S01]  /*3880*/  IADD3 R3, R101, 0x10, RZ ;  /* 0x0000001065037810 */ /* 0x000fe20007ffe0ff */
[----:B-1----:R-:W-:Y:S01]  /*3890*/  FFMA.FTZ R18, R45, -UR17, R18 ;  /* 0x800000112d127c23 */ /* 0x002fe20008010012 */
[----:B------:R-:W-:Y:S01]  /*38a0*/  FSEL R90, R30, -INF , !P0 ;  /* 0xff8000001e5a7808 */ /* 0x000fe20004000000 */
[--C-:B------:R-:W-:Y:S01]  /*38b0*/  IMAD.IADD R45, R229, 0x1, -R2.reuse ;  /* 0x00000001e52d7824 */ /* 0x100fe200078e0a02 */
[----:B------:R-:W-:Y:S01]  /*38c0*/  FSEL R79, R29, -INF , !P6 ;  /* 0xff8000001d4f7808 */ /* 0x000fe20007000000 */
[--C-:B------:R-:W-:Y:S01]  /*38d0*/  IMAD.IADD R61, R226, 0x1, -R2.reuse ;  /* 0x00000001e23d7824 */ /* 0x100fe200078e0a02 */
[----:B------:R-:W-:Y:S01]  /*38e0*/  FSEL R93, R18, -INF , !P2 ;  /* 0xff800000125d7808 */ /* 0x000fe20005000000 */
[----:B------:R-:W-:Y:S01]  /*38f0*/  IMAD.IADD R2, R223, 0x1, -R2 ;  /* 0x00000001df027824 */ /* 0x000fe200078e0a02 */
[----:B------:R-:W-:Y:S01]  /*3900*/  ISETP.GE.AND P0, PT, R3, R230, PT ;  /* 0x000000e60300720c */ /* 0x000fe20003f06270 */
[----:B--2---:R-:W-:Y:S01]  /*3910*/  FFMA.FTZ R88, R44, -UR17, R16 ;  /* 0x800000112c587c23 */ /* 0x004fe20008010010 */
[----:B------:R-:W-:Y:S01]  /*3920*/  IABS R61, R61 ;  /* 0x0000003d003d7213 */ /* 0x000fe20000000000 */
[--C-:B------:R-:W-:Y:S01]  /*3930*/  IMAD.IADD R60, R232, 0x1, -R3.reuse ;  /* 0x00000001e83c7824 */ /* 0x100fe200078e0a03 */
[----:B------:R-:W-:Y:S01]  /*3940*/  IABS R2, R2 ;  /* 0x0000000200027213 */ /* 0x000fe20000000000 */
[----:B------:R-:W-:Y:S01]  /*3950*/  IMAD.IADD R68, R229, 0x1, -R3 ;  /* 0x00000001e5447824 */ /* 0x000fe200078e0a03 */
[----:B------:R-:W-:Y:S01]  /*3960*/  FSEL R88, R88, -INF , !P4 ;  /* 0xff80000058587808 */ /* 0x000fe20006000000 */
[----:B------:R1:W2:Y:S01]  /*3970*/  I2F R30, R61 ;  /* 0x0000003d001e7306 */ /* 0x0002a20000201400 */
[----:B------:R-:W-:-:S02]  /*3980*/  ISETP.GE.AND P4, PT, R3, R227, PT ;  /* 0x000000e30300720c */ /* 0x000fc40003f86270 */
[C---:B------:R-:W-:Y:S02]  /*3990*/  ISETP.GE.AND P2, PT, R3.reuse, R224, PT ;  /* 0x000000e00300720c */ /* 0x040fe40003f46270 */
[C---:B------:R-:W-:Y:S02]  /*39a0*/  ISETP.GE.AND P6, PT, R3.reuse, R219, PT ;  /* 0x000000db0300720c */ /* 0x040fe40003fc6270 */
[C---:B------:R-:W-:Y:S01]  /*39b0*/  ISETP.LT.OR P0, PT, R3.reuse, R231, P0 ;  /* 0x000000e70300720c */ /* 0x040fe20000701670 */
[----:B------:R-:W3:Y:S01]  /*39c0*/  I2F R2, R2 ;  /* 0x0000000200027306 */ /* 0x000ee20000201400 */
[C---:B------:R-:W-:Y:S02]  /*39d0*/  ISETP.LT.OR P4, PT, R3.reuse, R228, P4 ;  /* 0x000000e40300720c */ /* 0x040fe40002781670 */
[C---:B------:R-:W-:Y:S02]  /*39e0*/  ISETP.LT.OR P2, PT, R3.reuse, R225, P2 ;  /* 0x000000e10300720c */ /* 0x040fe40001741670 */
[----:B------:R-:W-:-:S02]  /*39f0*/  ISETP.LT.OR P6, PT, R3, R222, P6 ;  /* 0x000000de0300720c */ /* 0x000fc400037c1670 */
[----:B------:R-:W-:Y:S01]  /*3a00*/  IADD3 R69, R101, 0x11, RZ ;  /* 0x0000001165457810 */ /* 0x000fe20007ffe0ff */
[--C-:B-1----:R-:W-:Y:S01]  /*3a10*/  IMAD.IADD R61, R226, 0x1, -R3.reuse ;  /* 0x00000001e23d7824 */ /* 0x102fe200078e0a03 */
[----:B------:R-:W-:Y:S01]  /*3a20*/  IABS R45, R45 ;  /* 0x0000002d002d7213 */ /* 0x000fe20000000000 */
[----:B------:R-:W-:Y:S01]  /*3a30*/  IMAD.IADD R3, R223, 0x1, -R3 ;  /* 0x00000001df037824 */ /* 0x000fe200078e0a03 */
[----:B------:R-:W-:Y:S01]  /*3a40*/  IABS R68, R68 ;  /* 0x0000004400447213 */ /* 0x000fe20000000000 */
[----:B------:R-:W-:Y:S01]  /*3a50*/  IMAD.IADD R28, R232, 0x1, -R69 ;  /* 0x00000001e81c7824 */ /* 0x000fe200078e0a45 */
[----:B------:R-:W-:Y:S01]  /*3a60*/  IABS R60, R60 ;  /* 0x0000003c003c7213 */ /* 0x000fe20000000000 */
[----:B--2---:R-:W-:Y:S01]  /*3a70*/  FFMA.FTZ R17, R30, -UR17, R17 ;  /* 0x800000111e117c23 */ /* 0x004fe20008010011 */
[----:B------:R-:W-:Y:S01]  /*3a80*/  IABS R3, R3 ;  /* 0x0000000300037213 */ /* 0x000fe20000000000 */
[----:B---3--:R-:W-:Y:S01]  /*3a90*/  FFMA.FTZ R19, R2, -UR17, R19 ;  /* 0x8000001102137c23 */ /* 0x008fe20008010013 */
[----:B------:R-:W-:Y:S01]  /*3aa0*/  IABS R28, R28 ;  /* 0x0000001c001c7213 */ /* 0x000fe20000000000 */
[----:B------:R-:W1:Y:S01]  /*3ab0*/  I2F R45, R45 ;  /* 0x0000002d002d7306 */ /* 0x000e620000201400 */
[----:B------:R-:W-:Y:S01]  /*3ac0*/  IABS R61, R61 ;  /* 0x0000003d003d7213 */ /* 0x000fe20000000000 */
[----:B------:R-:W-:Y:S01]  /*3ad0*/  IMAD.MOV.U32 R2, RZ, RZ, R3 ;  /* 0x000000ffff027224 */ /* 0x000fe200078e0003 */
[----:B------:R-:W-:Y:S01]  /*3ae0*/  IADD3 R44, R101, 0x18, RZ ;  /* 0x00000018652c7810 */ /* 0x000fe20007ffe0ff */
[----:B------:R-:W-:Y:S01]  /*3af0*/  IMAD.MOV.U32 R18, RZ, RZ, R68 ;  /* 0x000000ffff127224 */ /* 0x000fe200078e0044 */
[----:B------:R-:W-:Y:S01]  /*3b00*/  FSEL R87, R17, -INF , !P3 ;  /* 0xff80000011577808 */ /* 0x000fe20005800000 */
[C-C-:B------:R-:W-:Y:S01]  /*3b10*/  IMAD.IADD R29, R226.reuse, 0x1, -R69.reuse ;  /* 0x00000001e21d7824 */ /* 0x140fe200078e0a45 */
[----:B------:R-:W-:Y:S01]  /*3b20*/  FSEL R82, R19, -INF , !P1 ;  /* 0xff80000013527808 */ /* 0x000fe20004800000 */
[----:B------:R-:W2:Y:S01]  /*3b30*/  I2F R16, R60 ;  /* 0x0000003c00107306 */ /* 0x000ea20000201400 */
[----:B------:R-:W-:Y:S01]  /*3b40*/  IMAD.IADD R3, R223, 0x1, -R69 ;  /* 0x00000001df037824 */ /* 0x000fe200078e0a45 */
[----:B------:R-:W-:Y:S01]  /*3b50*/  ISETP.GE.AND P3, PT, R69, R227, PT ;  /* 0x000000e34500720c */ /* 0x000fe20003f66270 */
[--C-:B------:R-:W-:Y:S01]  /*3b60*/  IMAD.IADD R68, R226, 0x1, -R44.reuse ;  /* 0x00000001e2447824 */ /* 0x100fe200078e0a2c */
[----:B------:R-:W-:Y:S01]  /*3b70*/  IABS R17, R29 ;  /* 0x0000001d00117213 */ /* 0x000fe20000000000 */
[----:B------:R-:W-:Y:S01]  /*3b80*/  IMAD.IADD R29, R229, 0x1, -R44 ;  /* 0x00000001e51d7824 */ /* 0x000fe200078e0a2c */
[----:B------:R-:W-:-:S02]  /*3b90*/  IABS R3, R3 ;  /* 0x0000000300037213 */ /* 0x000fc40000000000 */
[----:B------:R-:W3:Y:S01]  /*3ba0*/  I2F R2, R2 ;  /* 0x0000000200027306 */ /* 0x000ee20000201400 */
[----:B-1----:R-:W-:Y:S01]  /*3bb0*/  FFMA.FTZ R31, R45, -UR17, R31 ;  /* 0x800000112d1f7c23 */ /* 0x002fe2000801001f */
[----:B------:R-:W-:Y:S02]  /*3bc0*/  IABS R29, R29 ;  /* 0x0000001d001d7213 */ /* 0x000fe40000000000 */
[----:B------:R-:W-:Y:S02]  /*3bd0*/  ISETP.GE.AND P1, PT, R69, R224, PT ;  /* 0x000000e04500720c */ /* 0x000fe40003f26270 */
[----:B------:R-:W-:Y:S02]  /*3be0*/  FSEL R89, R31, -INF , !P5 ;  /* 0xff8000001f597808 */ /* 0x000fe40006800000 */
[----:B------:R-:W1:Y:S01]  /*3bf0*/  I2F R83, R61 ;  /* 0x0000003d00537306 */ /* 0x000e620000201400 */
[----:B--2---:R-:W-:Y:S01]  /*3c00*/  FFMA.FTZ R16, R16, -UR17, R52 ;  /* 0x8000001110107c23 */ /* 0x004fe20008010034 */
[----:B------:R-:W-:Y:S01]  /*3c10*/  ISETP.GE.AND P5, PT, R69, R230, PT ;  /* 0x000000e64500720c */ /* 0x000fe20003fa6270 */
[----:B------:R-:W-:Y:S01]  /*3c20*/  IMAD.IADD R60, R232, 0x1, -R44 ;  /* 0x00000001e83c7824 */ /* 0x000fe200078e0a2c */
[----:B------:R-:W-:-:S02]  /*3c30*/  IABS R68, R68 ;  /* 0x0000004400447213 */ /* 0x000fc40000000000 */
[----:B------:R-:W-:Y:S02]  /*3c40*/  FSEL R78, R16, -INF , !P0 ;  /* 0xff800000104e7808 */ /* 0x000fe40004000000 */
[----:B------:R-:W-:Y:S01]  /*3c50*/  I2F R28, R28 ;  /* 0x0000001c001c7306 */ /* 0x000fe20000201400 */
[----:B---3--:R-:W-:Y:S01]  /*3c60*/  FFMA.FTZ R34, R2, -UR17, R34 ;  /* 0x8000001102227c23 */ /* 0x008fe20008010022 */
[----:B------:R-:W-:Y:S02]  /*3c70*/  IADD3 R2, R101, 0x19, RZ ;  /* 0x0000001965027810 */ /* 0x000fe40007ffe0ff */
[----:B------:R-:W-:Y:S02]  /*3c80*/  ISETP.LT.OR P5, PT, R69, R231, P5 ;  /* 0x000000e74500720c */ /* 0x000fe40002fa1670 */
[----:B------:R-:W-:Y:S01]  /*3c90*/  FSEL R81, R34, -INF , !P6 ;  /* 0xff80000022517808 */ /* 0x000fe20007000000 */
[----:B------:R-:W-:Y:S01]  /*3ca0*/  IMAD.IADD R45, R232, 0x1, -R2 ;  /* 0x00000001e82d7824 */ /* 0x000fe200078e0a02 */
[----:B------:R-:W2:Y:S01]  /*3cb0*/  I2F R18, R18 ;  /* 0x0000001200127306 */ /* 0x000ea20000201400 */
[----:B-1----:R-:W-:Y:S01]  /*3cc0*/  FFMA.FTZ R83, R83, -UR17, R32 ;  /* 0x8000001153537c23 */ /* 0x002fe20008010020 */
[----:B------:R-:W-:Y:S01]  /*3cd0*/  ISETP.GE.AND P6, PT, R44, R224, PT ;  /* 0x000000e02c00720c */ /* 0x000fe20003fc6270 */
[C---:B------:R-:W-:Y:S01]  /*3ce0*/  IMAD.IADD R61, R229.reuse, 0x1, -R69 ;  /* 0x00000001e53d7824 */ /* 0x040fe200078e0a45 */
[----:B------:R-:W-:Y:S01]  /*3cf0*/  IABS R45, R45 ;  /* 0x0000002d002d7213 */ /* 0x000fe20000000000 */
[--C-:B------:R-:W-:Y:S01]  /*3d00*/  IMAD.IADD R105, R229, 0x1, -R2.reuse ;  /* 0x00000001e5697824 */ /* 0x100fe200078e0a02 */
[----:B------:R-:W-:Y:S01]  /*3d10*/  FSEL R83, R83, -INF , !P2 ;  /* 0xff80000053537808 */ /* 0x000fe20005000000 */
[--C-:B------:R-:W-:Y:S01]  /*3d20*/  IMAD.IADD R132, R226, 0x1, -R2.reuse ;  /* 0x00000001e2847824 */ /* 0x100fe200078e0a02 */
[----:B------:R1:W3:Y:S01]  /*3d30*/  I2F R32, R3 ;  /* 0x0000000300207306 */ /* 0x0002e20000201400 */
[C---:B------:R-:W-:Y:S01]  /*3d40*/  ISETP.GE.AND P2, PT, R44.reuse, R227, PT ;  /* 0x000000e32c00720c */ /* 0x040fe20003f46270 */
[----:B------:R-:W-:Y:S01]  /*3d50*/  IMAD.IADD R80, R223, 0x1, -R2 ;  /* 0x00000001df507824 */ /* 0x000fe200078e0a02 */
[----:B------:R-:W-:-:S02]  /*3d60*/  ISETP.LT.OR P6, PT, R44, R225, P6 ;  /* 0x000000e12c00720c */ /* 0x000fc400037c1670 */
[----:B------:R-:W-:Y:S02]  /*3d70*/  ISETP.LT.OR P2, PT, R44, R228, P2 ;  /* 0x000000e42c00720c */ /* 0x000fe40001741670 */
[----:B------:R-:W-:Y:S01]  /*3d80*/  IABS R60, R60 ;  /* 0x0000003c003c7213 */ /* 0x000fe20000000000 */
[----:B------:R4:W5:Y:S01]  /*3d90*/  I2F R52, R17 ;  /* 0x0000001100347306 */ /* 0x0009620000201400 */
[----:B--2---:R-:W-:Y:S01]  /*3da0*/  FFMA.FTZ R54, R18, -UR17, R54 ;  /* 0x8000001112367c23 */ /* 0x004fe20008010036 */
[----:B------:R-:W-:Y:S02]  /*3db0*/  IABS R61, R61 ;  /* 0x0000003d003d7213 */ /* 0x000fe40000000000 */
[C---:B------:R-:W-:Y:S02]  /*3dc0*/  ISETP.GE.AND P0, PT, R69.reuse, R219, PT ;  /* 0x000000db4500720c */ /* 0x040fe40003f06270 */
[----:B------:R-:W-:Y:S01]  /*3dd0*/  FSEL R77, R54, -INF , !P4 ;  /* 0xff800000364d7808 */ /* 0x000fe20006000000 */
[----:B-1----:R-:W-:Y:S01]  /*3de0*/  FFMA.FTZ R3, R28, -UR17, R53 ;  /* 0x800000111c037c23 */ /* 0x002fe20008010035 */
[----:B------:R-:W-:Y:S01]  /*3df0*/  ISETP.GE.AND P4, PT, R44, R230, PT ;  /* 0x000000e62c00720c */ /* 0x000fe20003f86270 */
[----:B------:R1:W2:Y:S01]  /*3e00*/  I2F R53, R29 ;  /* 0x0000001d00357306 */ /* 0x0002a20000201400 */
[----:B------:R-:W-:Y:S01]  /*3e10*/  ISETP.LT.OR P3, PT, R69, R228, P3 ;  /* 0x000000e44500720c */ /* 0x000fe20001f61670 */
[----:B---3--:R-:W-:Y:S01]  /*3e20*/  FFMA.FTZ R32, R32, -UR17, R35 ;  /* 0x8000001120207c23 */ /* 0x008fe20008010023 */
[----:B------:R-:W-:-:S02]  /*3e30*/  FSEL R3, R3, -INF , !P5 ;  /* 0xff80000003037808 */ /* 0x000fc40006800000 */
[C---:B------:R-:W-:Y:S01]  /*3e40*/  ISETP.GE.AND P5, PT, R44.reuse, R219, PT ;  /* 0x000000db2c00720c */ /* 0x040fe20003fa6270 */
[-C--:B----4-:R-:W-:Y:S01]  /*3e50*/  HMMA.16816.F32.BF16 R16, R8, R46.reuse, RZ ;  /* 0x0000002e0810723c */ /* 0x090fe200000418ff */
[C---:B------:R-:W-:Y:S01]  /*3e60*/  ISETP.LT.OR P4, PT, R44.reuse, R231, P4 ;  /* 0x000000e72c00720c */ /* 0x040fe20002781670 */
[----:B------:R-:W3:Y:S01]  /*3e70*/  I2F R108, R45 ;  /* 0x0000002d006c7306 */ /* 0x000ee20000201400 */
[-C--:B------:R-:W-:Y:S01]  /*3e80*/  ISETP.LT.OR P5, PT, R44, R222.reuse, P5 ;  /* 0x000000de2c00720c */ /* 0x080fe20002fa1670 */
[----:B-----5:R-:W-:Y:S01]  /*3e90*/  FFMA.FTZ R33, R52, -UR17, R33 ;  /* 0x8000001134217c23 */ /* 0x020fe20008010021 */
[C---:B------:R-:W-:Y:S02]  /*3ea0*/  ISETP.LT.OR P1, PT, R69.reuse, R225, P1 ;  /* 0x000000e14500720c */ /* 0x040fe40000f21670 */
[----:B------:R-:W-:Y:S02]  /*3eb0*/  ISETP.LT.OR P0, PT, R69, R222, P0 ;  /* 0x000000de4500720c */ /* 0x000fe40000701670 */
[----:B------:R-:W-:Y:S01]  /*3ec0*/  IADD3 R69, R101, 0x20, RZ ;  /* 0x0000002065457810 */ /* 0x000fe20007ffe0ff */
[----:B-1----:R-:W-:Y:S01]  /*3ed0*/  HMMA.16816.F32.BF16 R28, R20, R46, RZ ;  /* 0x0000002e141c723c */ /* 0x002fe200000418ff */
[----:B------:R-:W1:Y:S01]  /*3ee0*/  I2F R60, R60 ;  /* 0x0000003c003c7306 */ /* 0x000e620000201400 */
[----:B------:R-:W-:Y:S01]  /*3ef0*/  FSEL R134, R33, -INF , !P1 ;  /* 0xff80000021867808 */ /* 0x000fe20004800000 */
[----:B--2---:R-:W-:Y:S01]  /*3f00*/  FFMA.FTZ R52, R53, -UR17, R66 ;  /* 0x8000001135347c23 */ /* 0x004fe20008010042 */
[----:B------:R-:W-:Y:S01]  /*3f10*/  FSEL R116, R32, -INF , !P0 ;  /* 0xff80000020747808 */ /* 0x000fe20004000000 */
[----:B------:R-:W-:Y:S01]  /*3f20*/  IMAD.IADD R35, R232, 0x1, -R69 ;  /* 0x00000001e8237824 */ /* 0x000fe200078e0a45 */
[C---:B------:R-:W-:Y:S01]  /*3f30*/  ISETP.GE.AND P1, PT, R2.reuse, R227, PT ;  /* 0x000000e30200720c */ /* 0x040fe20003f26270 */
[----:B------:R-:W-:Y:S01]  /*3f40*/  IMAD.IADD R46, R223, 0x1, -R44 ;  /* 0x00000001df2e7824 */ /* 0x000fe200078e0a2c */
[----:B------:R-:W-:Y:S01]  /*3f50*/  ISETP.GE.AND P0, PT, R2, R224, PT ;  /* 0x000000e00200720c */ /* 0x000fe20003f06270 */
[----:B------:R-:W2:Y:S01]  /*3f60*/  I2F R61, R61 ;  /* 0x0000003d003d7306 */ /* 0x000ea20000201400 */
[----:B------:R-:W-:Y:S01]  /*3f70*/  IABS R35, R35 ;  /* 0x0000002300237213 */ /* 0x000fe20000000000 */
[----:B---3--:R-:W-:Y:S01]  /*3f80*/  FFMA.FTZ R108, R108, -UR17, R65 ;  /* 0x800000116c6c7c23 */ /* 0x008fe20008010041 */
[----:B------:R-:W-:Y:S01]  /*3f90*/  IABS R46, R46 ;  /* 0x0000002e002e7213 */ /* 0x000fe20000000000 */
[----:B------:R-:W-:Y:S01]  /*3fa0*/  IMAD.IADD R70, R229, 0x1, -R69 ;  /* 0x00000001e5467824 */ /* 0x000fe200078e0a45 */
[----:B------:R-:W-:Y:S01]  /*3fb0*/  HMMA.16816.F32.BF16 R16, R12, R62, R16 ;  /* 0x0000003e0c10723c */ /* 0x000fe20000041810 */
[----:B------:R-:W-:Y:S01]  /*3fc0*/  ISETP.LT.OR P1, PT, R2, R228, P1 ;  /* 0x000000e40200720c */ /* 0x000fe20000f21670 */
[----:B------:R-:W-:Y:S01]  /*3fd0*/  IMAD.MOV.U32 R137, RZ, RZ, R35 ;  /* 0x000000ffff897224 */ /* 0x000fe200078e0023 */
[----:B------:R3:W4:Y:S01]  /*3fe0*/  I2F R34, R46 ;  /* 0x0000002e00227306 */ /* 0x0007220000201400 */
[----:B-1----:R-:W-:Y:S01]  /*3ff0*/  FFMA.FTZ R107, R60, -UR17, R64 ;  /* 0x800000113c6b7c23 */ /* 0x002fe20008010040 */
[----:B------:R-:W-:-:S02]  /*4000*/  ISETP.LT.OR P0, PT, R2, R225, P0 ;  /* 0x000000e10200720c */ /* 0x000fc40000701670 */
[----:B------:R-:W-:Y:S02]  /*4010*/  IABS R105, R105 ;  /* 0x0000006900697213 */ /* 0x000fe40000000000 */
[----:B------:R-:W-:Y:S01]  /*4020*/  FSEL R107, R107, -INF , !P4 ;  /* 0xff8000006b6b7808 */ /* 0x000fe20006000000 */
[----:B------:R-:W-:Y:S01]  /*4030*/  HMMA.16816.F32.BF16 R28, R24, R62, R28 ;  /* 0x0000003e181c723c */ /* 0x000fe2000004181c */
[----:B------:R-:W1:Y:S01]  /*4040*/  I2F R54, R68 ;  /* 0x0000004400367306 */ /* 0x000e620000201400 */
[----:B--2---:R-:W-:Y:S01]  /*4050*/  FFMA.FTZ R55, R61, -UR17, R55 ;  /* 0x800000113d377c23 */ /* 0x004fe20008010037 */
[C---:B------:R-:W-:Y:S01]  /*4060*/  ISETP.GE.AND P4, PT, R2.reuse, R219, PT ;  /* 0x000000db0200720c */ /* 0x040fe20003f86270 */
[----:B------:R-:W-:Y:S01]  /*4070*/  LDSM.16.M88.4 R60, [R213+0xc00] ;  /* 0x000c0000d53c783b */ /* 0x000fe20000000200 */
[----:B------:R-:W-:Y:S02]  /*4080*/  IABS R132, R132 ;  /* 0x0000008400847213 */ /* 0x000fe40000000000 */
[----:B------:R-:W-:Y:S01]  /*4090*/  FSEL R76, R55, -INF , !P3 ;  /* 0xff800000374c7808 */ /* 0x000fe20005800000 */
[----:B---3--:R-:W2:Y:S01]  /*40a0*/  LDSM.16.M88.4 R44, [R215+0x2c00] ;  /* 0x002c0000d72c783b */ /* 0x008ea20000000200 */
[----:B------:R-:W-:Y:S01]  /*40b0*/  ISETP.GE.AND P3, PT, R2, R230, PT ;  /* 0x000000e60200720c */ /* 0x000fe20003f66270 */
[----:B----4-:R-:W-:Y:S01]  /*40c0*/  FFMA.FTZ R42, R34, -UR17, R42 ;  /* 0x80000011222a7c23 */ /* 0x010fe2000801002a */
[C---:B------:R-:W-:Y:S01]  /*40d0*/  ISETP.LT.OR P4, PT, R2.reuse, R222, P4 ;  /* 0x000000de0200720c */ /* 0x040fe20002781670 */
[----:B------:R-:W3:Y:S01]  /*40e0*/  I2F R105, R105 ;  /* 0x0000006900697306 */ /* 0x000ee20000201400 */
[----:B------:R-:W-:-:S02]  /*40f0*/  ISETP.LT.OR P3, PT, R2, R231, P3 ;  /* 0x000000e70200720c */ /* 0x000fc40001f61670 */
[----:B------:R-:W-:Y:S01]  /*4100*/  FSEL R2, R52, -INF , !P2 ;  /* 0xff80000034027808 */ /* 0x000fe20005000000 */
[----:B-1----:R-:W-:Y:S01]  /*4110*/  FFMA.FTZ R40, R54, -UR17, R40 ;  /* 0x8000001136287c23 */ /* 0x002fe20008010028 */
[----:B------:R-:W-:Y:S02]  /*4120*/  IABS R80, R80 ;  /* 0x0000005000507213 */ /* 0x000fe40000000000 */
[----:B------:R-:W-:Y:S01]  /*4130*/  FSEL R84, R42, -INF , !P5 ;  /* 0xff8000002a547808 */ /* 0x000fe20006800000 */
[----:B------:R-:W1:Y:S01]  /*4140*/  I2F R132, R132 ;  /* 0x0000008400847306 */ /* 0x000e620000201400 */
[----:B------:R-:W-:Y:S02]  /*4150*/  FSEL R133, R40, -INF , !P6 ;  /* 0xff80000028857808 */ /* 0x000fe40007000000 */
[----:B------:R-:W-:Y:S02]  /*4160*/  FSEL R108, R108, -INF , !P3 ;  /* 0xff8000006c6c7808 */ /* 0x000fe40005800000 */
[----:B------:R-:W-:-:S02]  /*4170*/  ISETP.GE.AND P2, PT, R69, R230, PT ;  /* 0x000000e64500720c */ /* 0x000fc40003f46270 */
[C---:B------:R-:W-:Y:S01]  /*4180*/  ISETP.GE.AND P6, PT, R69.reuse, R227, PT ;  /* 0x000000e34500720c */ /* 0x040fe20003fc6270 */
[----:B------:R-:W4:Y:S01]  /*4190*/  I2F R80, R80 ;  /* 0x0000005000507306 */ /* 0x000f220000201400 */
[----:B------:R-:W-:Y:S01]  /*41a0*/  ISETP.GE.AND P5, PT, R69, R224, PT ;  /* 0x000000e04500720c */ /* 0x000fe20003fa6270 */
[----:B---3--:R-:W-:Y:S01]  /*41b0*/  FFMA.FTZ R105, R105, -UR17, R67 ;  /* 0x8000001169697c23 */ /* 0x008fe20008010043 */
[C---:B------:R-:W-:Y:S02]  /*41c0*/  ISETP.GE.AND P3, PT, R69.reuse, R219, PT ;  /* 0x000000db4500720c */ /* 0x040fe40003f66270 */
[C---:B------:R-:W-:Y:S02]  /*41d0*/  ISETP.LT.OR P2, PT, R69.reuse, R231, P2 ;  /* 0x000000e74500720c */ /* 0x040fe40001741670 */
[C---:B------:R-:W-:Y:S01]  /*41e0*/  ISETP.LT.OR P6, PT, R69.reuse, R228, P6 ;  /* 0x000000e44500720c */ /* 0x040fe200037c1670 */
[----:B------:R-:W3:Y:S01]  /*41f0*/  I2F R137, R137 ;  /* 0x0000008900897306 */ /* 0x000ee20000201400 */
[C---:B------:R-:W-:Y:S01]  /*4200*/  ISETP.LT.OR P5, PT, R69.reuse, R225, P5 ;  /* 0x000000e14500720c */ /* 0x040fe20002fa1670 */
[----:B-1----:R-:W-:Y:S01]  /*4210*/  FFMA.FTZ R132, R132, -UR17, R41 ;  /* 0x8000001184847c23 */ /* 0x002fe20008010029 */
[----:B------:R-:W-:-:S02]  /*4220*/  ISETP.LT.OR P3, PT, R69, R222, P3 ;  /* 0x000000de4500720c */ /* 0x000fc40001f61670 */
[C---:B------:R-:W-:Y:S02]  /*4230*/  IADD3 R68, R101.reuse, 0x21, RZ ;  /* 0x0000002165447810 */ /* 0x040fe40007ffe0ff */
[----:B------:R-:W-:Y:S01]  /*4240*/  IABS R70, R70 ;  /* 0x0000004600467213 */ /* 0x000fe20000000000 */
[----:B----4-:R-:W-:Y:S01]  /*4250*/  FFMA.FTZ R80, R80, -UR17, R43 ;  /* 0x8000001150507c23 */ /* 0x010fe2000801002b */
[----:B------:R-:W-:Y:S01]  /*4260*/  IADD3 R64, R101, 0x28, RZ ;  /* 0x0000002865407810 */ /* 0x000fe20007ffe0ff */
[----:B------:R-:W-:Y:S01]  /*4270*/  IMAD.IADD R74, R223, 0x1, -R68 ;  /* 0x00000001df4a7824 */ /* 0x000fe200078e0a44 */
[----:B------:R-:W-:Y:S01]  /*4280*/  FSEL R105, R105, -INF , !P1 ;  /* 0xff80000069697808 */ /* 0x000fe20004800000 */
[-C--:B--2---:R-:W-:Y:S01]  /*4290*/  HMMA.16816.F32.BF16 R32, R20, R44.reuse, RZ ;  /* 0x0000002c1420723c */ /* 0x084fe200000418ff */
[----:B------:R-:W1:Y:S01]  /*42a0*/  I2F R70, R70 ;  /* 0x0000004600467306 */ /* 0x000e620000201400 */
[----:B------:R-:W-:Y:S01]  /*42b0*/  IMAD.IADD R65, R232, 0x1, -R64 ;  /* 0x00000001e8417824 */ /* 0x000fe200078e0a40 */
[----:B------:R-:W-:Y:S01]  /*42c0*/  FSEL R132, R132, -INF , !P0 ;  /* 0xff80000084847808 */ /* 0x000fe20004000000 */
[----:B---3--:R-:W-:Y:S01]  /*42d0*/  FFMA.FTZ R137, R137, -UR17, R48 ;  /* 0x8000001189897c23 */ /* 0x008fe20008010030 */
[----:B------:R-:W-:Y:S01]  /*42e0*/  IADD3 R48, R101, 0x29, RZ ;  /* 0x0000002965307810 */ /* 0x000fe20007ffe0ff */
[----:B------:R-:W-:Y:S01]  /*42f0*/  IMAD.IADD R66, R232, 0x1, -R68 ;  /* 0x00000001e8427824 */ /* 0x000fe200078e0a44 */
[----:B------:R-:W-:Y:S01]  /*4300*/  IABS R65, R65 ;  /* 0x0000004100417213 */ /* 0x000fe20000000000 */
[----:B------:R-:W-:Y:S01]  /*4310*/  HMMA.16816.F32.BF16 R52, R8, R44, RZ ;  /* 0x0000002c0834723c */ /* 0x000fe200000418ff */
[----:B------:R-:W-:Y:S01]  /*4320*/  FSEL R80, R80, -INF , !P4 ;  /* 0xff80000050507808 */ /* 0x000fe20006000000 */
[--C-:B------:R-:W-:Y:S01]  /*4330*/  IMAD.IADD R71, R232, 0x1, -R48.reuse ;  /* 0x00000001e8477824 */ /* 0x100fe200078e0a30 */
[----:B------:R-:W-:Y:S01]  /*4340*/  FSEL R137, R137, -INF , !P2 ;  /* 0xff80000089897808 */ /* 0x000fe20005000000 */
[----:B------:R-:W-:Y:S01]  /*4350*/  IMAD.IADD R97, R226, 0x1, -R48 ;  /* 0x00000001e2617824 */ /* 0x000fe200078e0a30 */
[----:B------:R-:W2:Y:S01]  /*4360*/  I2F R65, R65 ;  /* 0x0000004100417306 */ /* 0x000ea20000201400 */
[----:B------:R-:W-:Y:S01]  /*4370*/  ISETP.GE.AND P1, PT, R68, R230, PT ;  /* 0x000000e64400720c */ /* 0x000fe20003f26270 */
[--C-:B------:R-:W-:Y:S01]  /*4380*/  IMAD.IADD R44, R226, 0x1, -R69.reuse ;  /* 0x00000001e22c7824 */ /* 0x100fe200078e0a45 */
[C---:B------:R-:W-:Y:S01]  /*4390*/  ISETP.GE.AND P0, PT, R68.reuse, R227, PT ;  /* 0x000000e34400720c */ /* 0x040fe20003f06270 */
[C---:B------:R-:W-:Y:S01]  /*43a0*/  IMAD.IADD R69, R223.reuse, 0x1, -R69 ;  /* 0x00000001df457824 */ /* 0x040fe200078e0a45 */
[----:B------:R-:W-:Y:S01]  /*43b0*/  ISETP.GE.AND P4, PT, R68, R224, PT ;  /* 0x000000e04400720c */ /* 0x000fe20003f86270 */
[----:B-1----:R-:W-:Y:S01]  /*43c0*/  FFMA.FTZ R50, R70, -UR17, R50 ;  /* 0x8000001146327c23 */ /* 0x002fe20008010032 */
[----:B------:R-:W-:Y:S01]  /*43d0*/  IABS R40, R44 ;  /* 0x0000002c00287213 */ /* 0x000fe20000000000 */
[----:B------:R-:W-:Y:S01]  /*43e0*/  IMAD.IADD R112, R223, 0x1, -R48 ;  /* 0x00000001df707824 */ /* 0x000fe200078e0a30 */
[----:B------:R-:W-:-:S02]  /*43f0*/  IABS R69, R69 ;  /* 0x0000004500457213 */ /* 0x000fc40000000000 */
[-C--:B------:R-:W-:Y:S01]  /*4400*/  HMMA.16816.F32.BF16 R32, R24, R60.reuse, R32 ;  /* 0x0000003c1820723c */ /* 0x080fe20000041820 */
[----:B------:R-:W-:Y:S02]  /*4410*/  IADD3 R70, R101, 0x38, RZ ;  /* 0x0000003865467810 */ /* 0x000fe40007ffe0ff */
[----:B------:R-:W-:Y:S01]  /*4420*/  IMAD.MOV.U32 R67, RZ, RZ, R69 ;  /* 0x000000ffff437224 */ /* 0x000fe200078e0045 */
[----:B------:R-:W-:Y:S01]  /*4430*/  ISETP.GE.AND P2, PT, R68, R219, PT ;  /* 0x000000db4400720c */ /* 0x000fe20003f46270 */
[----:B------:R-:W-:Y:S01]  /*4440*/  IMAD.IADD R69, R226, 0x1, -R68 ;  /* 0x00000001e2457824 */ /* 0x000fe200078e0a44 */
[----:B------:R-:W-:Y:S01]  /*4450*/  ISETP.LT.OR P1, PT, R68, R231, P1 ;  /* 0x000000e74400720c */ /* 0x000fe20000f21670 */
[----:B--2---:R-:W-:Y:S01]  /*4460*/  FFMA.FTZ R28, R65, -UR17, R28 ;  /* 0x80000011411c7c23 */ /* 0x004fe2000801001c */
[----:B------:R-:W-:Y:S01]  /*4470*/  HMMA.16816.F32.BF16 R52, R12, R60, R52 ;  /* 0x0000003c0c34723c */ /* 0x000fe20000041834 */
[----:B------:R1:W2:Y:S01]  /*4480*/  I2F R60, R40 ;  /* 0x00000028003c7306 */ /* 0x0002a20000201400 */
[----:B------:R-:W-:-:S02]  /*4490*/  IABS R69, R69 ;  /* 0x0000004500457213 */ /* 0x000fc40000000000 */
[C---:B------:R-:W-:Y:S02]  /*44a0*/  ISETP.LT.OR P0, PT, R68.reuse, R228, P0 ;  /* 0x000000e44400720c */ /* 0x040fe40000701670 */
[C---:B------:R-:W-:Y:S01]  /*44b0*/  ISETP.LT.OR P4, PT, R68.reuse, R225, P4 ;  /* 0x000000e14400720c */ /* 0x040fe20002781670 */
[----:B------:R-:W-:Y:S01]  /*44c0*/  IMAD.IADD R61, R229, 0x1, -R68 ;  /* 0x00000001e53d7824 */ /* 0x000fe200078e0a44 */
[----:B------:R-:W-:Y:S01]  /*44d0*/  ISETP.LT.OR P2, PT, R68, R222, P2 ;  /* 0x000000de4400720c */ /* 0x000fe20001741670 */
[----:B------:R-:W-:Y:S01]  /*44e0*/  IMAD.MOV.U32 R75, RZ, RZ, R69 ;  /* 0x000000ffff4b7224 */ /* 0x000fe200078e0045 */
[----:B------:R-:W-:Y:S01]  /*44f0*/  IABS R69, R71 ;  /* 0x0000004700457213 */ /* 0x000fe20000000000 */
[----:B------:R-:W3:Y:S01]  /*4500*/  I2F R67, R67 ;  /* 0x0000004300437306 */ /* 0x000ee20000201400 */
[----:B------:R-:W-:Y:S02]  /*4510*/  IABS R71, R74 ;  /* 0x0000004a00477213 */ /* 0x000fe40000000000 */
[----:B------:R-:W-:Y:S01]  /*4520*/  IABS R61, R61 ;  /* 0x0000003d003d7213 */ /* 0x000fe20000000000 */
[----:B------:R-:W-:Y:S01]  /*4530*/  IMAD.MOV.U32 R74, RZ, RZ, R69 ;  /* 0x000000ffff4a7224 */ /* 0x000fe200078e0045 */
[----:B------:R-:W-:Y:S01]  /*4540*/  IADD3 R69, R101, 0x31, RZ ;  /* 0x0000003165457810 */ /* 0x000fe20007ffe0ff */
[----:B-1----:R-:W-:Y:S01]  /*4550*/  HMMA.16816.F32.BF16 R40, R8, R46, RZ ;  /* 0x0000002e0828723c */ /* 0x002fe200000418ff */
[----:B--2---:R-:W-:Y:S01]  /*4560*/  FFMA.FTZ R36, R60, -UR17, R36 ;  /* 0x800000113c247c23 */ /* 0x004fe20008010024 */
[----:B------:R-:W1:Y:S01]  /*4570*/  I2F R71, R71 ;  /* 0x0000004700477306 */ /* 0x000e620000201400 */
[----:B------:R-:W-:Y:S01]  /*4580*/  IMAD.IADD R60, R229, 0x1, -R64 ;  /* 0x00000001e53c7824 */ /* 0x000fe200078e0a40 */
[----:B------:R-:W-:-:S02]  /*4590*/  FSEL R115, R50, -INF , !P6 ;  /* 0xff80000032737808 */ /* 0x000fc40007000000 */
[----:B------:R-:W-:Y:S01]  /*45a0*/  FSEL R86, R36, -INF , !P5 ;  /* 0xff80000024567808 */ /* 0x000fe20006800000 */
[----:B------:R-:W-:Y:S01]  /*45b0*/  IMAD.IADD R36, R223, 0x1, -R64 ;  /* 0x00000001df247824 */ /* 0x000fe200078e0a40 */
[----:B------:R-:W-:Y:S01]  /*45c0*/  HMMA.16816.F32.BF16 R44, R20, R46, RZ ;  /* 0x0000002e142c723c */ /* 0x000fe200000418ff */
[----:B------:R-:W-:Y:S01]  /*45d0*/  IABS R60, R60 ;  /* 0x0000003c003c7213 */ /* 0x000fe20000000000 */
[----:B------:R-:W2:Y:S01]  /*45e0*/  I2F R61, R61 ;  /* 0x0000003d003d7306 */ /* 0x000ea20000201400 */
[----:B---3--:R-:W-:Y:S01]  /*45f0*/  FFMA.FTZ R38, R67, -UR17, R38 ;  /* 0x8000001143267c23 */ /* 0x008fe20008010026 */
[----:B------:R-:W-:Y:S02]  /*4600*/  IADD3 R67, R101, 0x39, RZ ;  /* 0x0000003965437810 */ /* 0x000fe40007ffe0ff */
[----:B------:R-:W-:Y:S02]  /*4610*/  IABS R36, R36 ;  /* 0x0000002400247213 */ /* 0x000fe40000000000 */
[----:B------:R-:W-:-:S02]  /*4620*/  IABS R66, R66 ;  /* 0x0000004200427213 */ /* 0x000fc40000000000 */
[----:B------:R-:W3:Y:S01]  /*4630*/  I2F R60, R60 ;  /* 0x0000003c003c7306 */ /* 0x000ee20000201400 */
[----:B-1----:R-:W-:Y:S01]  /*4640*/  FFMA.FTZ R39, R71, -UR17, R39 ;  /* 0x8000001147277c23 */ /* 0x002fe20008010027 */
[----:B------:R-:W-:Y:S01]  /*4650*/  ISETP.GE.AND P6, PT, R64, R230, PT ;  /* 0x000000e64000720c */ /* 0x000fe20003fc6270 */
[----:B------:R-:W-:Y:S01]  /*4660*/  IMAD.MOV.U32 R103, RZ, RZ, R36 ;  /* 0x000000ffff677224 */ /* 0x000fe200078e0024 */
[----:B------:R-:W-:Y:S01]  /*4670*/  IABS R97, R97 ;  /* 0x0000006100617213 */ /* 0x000fe20000000000 */
[----:B------:R-:W-:Y:S01]  /*4680*/  IMAD.IADD R36, R229, 0x1, -R48 ;  /* 0x00000001e5247824 */ /* 0x000fe200078e0a30 */
[----:B------:R-:W-:Y:S01]  /*4690*/  HMMA.16816.F32.BF16 R40, R12, R62, R40 ;  /* 0x0000003e0c28723c */ /* 0x000fe20000041828 */
[----:B------:R-:W-:Y:S01]  /*46a0*/  IABS R112, R112 ;  /* 0x0000007000707213 */ /* 0x000fe20000000000 */
[----:B--2---:R-:W-:Y:S01]  /*46b0*/  FFMA.FTZ R51, R61, -UR17, R51 ;  /* 0x800000113d337c23 */ /* 0x004fe20008010033 */
[----:B------:R-:W1:Y:S01]  /*46c0*/  I2F R75, R75 ;  /* 0x0000004b004b7306 */ /* 0x000e620000201400 */
[----:B------:R-:W-:Y:S01]  /*46d0*/  IMAD.IADD R61, R232, 0x1, -R67 ;  /* 0x00000001e83d7824 */ /* 0x000fe200078e0a43 */
[----:B------:R-:W-:-:S02]  /*46e0*/  IADD3 R72, R101, 0x30, RZ ;  /* 0x0000003065487810 */ /* 0x000fc40007ffe0ff */
[----:B------:R-:W-:Y:S01]  /*46f0*/  ISETP.LT.OR P6, PT, R64, R231, P6 ;  /* 0x000000e74000720c */ /* 0x000fe200037c1670 */
[----:B------:R-:W-:Y:S01]  /*4700*/  HMMA.16816.F32.BF16 R44, R24, R62, R44 ;  /* 0x0000003e182c723c */ /* 0x000fe2000004182c */
[----:B------:R-:W-:Y:S01]  /*4710*/  IABS R61, R61 ;  /* 0x0000003d003d7213 */ /* 0x000fe20000000000 */
[----:B---3--:R-:W-:Y:S01]  /*4720*/  FFMA.FTZ R30, R60, -UR17, R30 ;  /* 0x800000113c1e7c23 */ /* 0x008fe2000801001e */
[----:B------:R-:W2:Y:S01]  /*4730*/  I2F R74, R74 ;  /* 0x0000004a004a7306 */ /* 0x000ea20000201400 */
[----:B------:R-:W-:Y:S01]  /*4740*/  IABS R36, R36 ;  /* 0x0000002400247213 */ /* 0x000fe20000000000 */
[----:B------:R-:W-:Y:S01]  /*4750*/  IMAD.IADD R73, R232, 0x1, -R72 ;  /* 0x00000001e8497824 */ /* 0x000fe200078e0a48 */
[----:B------:R-:W-:Y:S01]  /*4760*/  FSEL R141, R28, -INF , !P6 ;  /* 0xff8000001c8d7808 */ /* 0x000fe20007000000 */
[----:B------:R-:W-:Y:S01]  /*4770*/  IMAD.IADD R62, R232, 0x1, -R69 ;  /* 0x00000001e83e7824 */ /* 0x000fe200078e0a45 */
[----:B------:R-:W-:Y:S01]  /*4780*/  FSEL R99, R38, -INF , !P3 ;  /* 0xff80000026637808 */ /* 0x000fe20005800000 */
[----:B------:R-:W-:Y:S01]  /*4790*/  IMAD.IADD R63, R226, 0x1, -R64 ;  /* 0x00000001e23f7824 */ /* 0x000fe200078e0a40 */
[C---:B------:R-:W-:Y:S01]  /*47a0*/  ISETP.GE.AND P3, PT, R64.reuse, R224, PT ;  /* 0x000000e04000720c */ /* 0x040fe20003f66270 */
[----:B------:R-:W3:Y:S01]  /*47b0*/  I2F R65, R61 ;  /* 0x0000003d00417306 */ /* 0x000ee20000201400 */
[----:B------:R-:W-:Y:S01]  /*47c0*/  IABS R62, R62 ;  /* 0x0000003e003e7213 */ /* 0x000fe20000000000 */
[----:B------:R-:W-:Y:S01]  /*47d0*/  IMAD.IADD R28, R229, 0x1, -R72 ;  /* 0x00000001e51c7824 */ /* 0x000fe200078e0a48 */
[----:B------:R-:W-:Y:S01]  /*47e0*/  IABS R63, R63 ;  /* 0x0000003f003f7213 */ /* 0x000fe20000000000 */
[----:B-1----:R-:W-:Y:S01]  /*47f0*/  FFMA.FTZ R37, R75, -UR17, R37 ;  /* 0x800000114b257c23 */ /* 0x002fe20008010025 */
[----:B------:R-:W-:-:S02]  /*4800*/  ISETP.LT.OR P3, PT, R64, R225, P3 ;  /* 0x000000e14000720c */ /* 0x000fc40001f61670 */
[----:B------:R-:W-:Y:S01]  /*4810*/  IABS R28, R28 ;  /* 0x0000001c001c7213 */ /* 0x000fe20000000000 */
[----:B------:R1:W4:Y:S01]  /*4820*/  I2F R71, R62 ;  /* 0x0000003e00477306 */ /* 0x0003220000201400 */
[----:B------:R-:W-:Y:S01]  /*4830*/  IMAD.MOV.U32 R50, RZ, RZ, R63 ;  /* 0x000000ffff327224 */ /* 0x000fe200078e003f */
[----:B------:R-:W-:Y:S01]  /*4840*/  ISETP.GE.AND P5, PT, R64, R227, PT ;  /* 0x000000e34000720c */ /* 0x000fe20003fa6270 */
[----:B--2---:R-:W-:Y:S01]  /*4850*/  FFMA.FTZ R74, R74, -UR17, R29 ;  /* 0x800000114a4a7c23 */ /* 0x004fe2000801001d */
[----:B------:R-:W-:Y:S01]  /*4860*/  FSEL R123, R51, -INF , !P0 ;  /* 0xff800000337b7808 */ /* 0x000fe20004000000 */
[----:B------:R-:W-:Y:S01]  /*4870*/  IMAD.IADD R29, R223, 0x1, -R72 ;  /* 0x00000001df1d7824 */ /* 0x000fe200078e0a48 */
[----:B------:R-:W-:Y:S02]  /*4880*/  FSEL R85, R37, -INF , !P4 ;  /* 0xff80000025557808 */ /* 0x000fe40006000000 */
[----:B------:R-:W2:Y:S01]  /*4890*/  I2F R50, R50 ;  /* 0x0000003200327306 */ /* 0x000ea20000201400 */
[----:B------:R-:W-:Y:S01]  /*48a0*/  FSEL R98, R39, -INF , !P2 ;  /* 0xff80000027627808 */ /* 0x000fe20005000000 */
[----:B---3--:R-:W-:Y:S01]  /*48b0*/  FFMA.FTZ R45, R65, -UR17, R45 ;  /* 0x80000011412d7c23 */ /* 0x008fe2000801002d */
[----:B------:R-:W-:-:S02]  /*48c0*/  ISETP.GE.AND P0, PT, R48, R230, PT ;  /* 0x000000e63000720c */ /* 0x000fc40003f06270 */
[C---:B------:R-:W-:Y:S02]  /*48d0*/  ISETP.GE.AND P4, PT, R48.reuse, R227, PT ;  /* 0x000000e33000720c */ /* 0x040fe40003f86270 */
[----:B------:R-:W-:Y:S01]  /*48e0*/  ISETP.GE.AND P2, PT, R48, R224, PT ;  /* 0x000000e03000720c */ /* 0x000fe20003f46270 */
[----:B-1----:R-:W-:Y:S01]  /*48f0*/  IMAD.IADD R62, R232, 0x1, -R70 ;  /* 0x00000001e83e7824 */ /* 0x002fe200078e0a46 */
[----:B------:R-:W1:Y:S01]  /*4900*/  I2F R66, R66 ;  /* 0x0000004200427306 */ /* 0x000e620000201400 */
[----:B------:R-:W-:Y:S01]  /*4910*/  ISETP.GE.AND P6, PT, R48, R219, PT ;  /* 0x000000db3000720c */ /* 0x000fe20003fc6270 */
[----:B----4-:R-:W-:Y:S01]  /*4920*/  FFMA.FTZ R71, R71, -UR17, R33 ;  /* 0x8000001147477c23 */ /* 0x010fe20008010021 */
[----:B------:R-:W-:Y:S01]  /*4930*/  IABS R29, R29 ;  /* 0x0000001d001d7213 */ /* 0x000fe20000000000 */
[----:B------:R-:W-:Y:S01]  /*4940*/  IMAD.IADD R33, R226, 0x1, -R67 ;  /* 0x00000001e2217824 */ /* 0x000fe200078e0a43 */
[----:B------:R-:W-:Y:S01]  /*4950*/  IABS R62, R62 ;  /* 0x0000003e003e7213 */ /* 0x000fe20000000000 */
[----:B--2---:R-:W-:-:S02]  /*4960*/  FFMA.FTZ R16, R50, -UR17, R16 ;  /* 0x8000001132107c23 */ /* 0x004fc40008010010 */
[----:B------:R-:W2:Y:S01]  /*4970*/  I2F R97, R97 ;  /* 0x0000006100617306 */ /* 0x000ea20000201400 */
[-C--:B------:R-:W-:Y:S02]  /*4980*/  ISETP.LT.OR P5, PT, R64, R228.reuse, P5 ;  /* 0x000000e44000720c */ /* 0x080fe40002fa1670 */
[----:B------:R-:W-:Y:S02]  /*4990*/  ISETP.LT.OR P0, PT, R48, R231, P0 ;  /* 0x000000e73000720c */ /* 0x000fe40000701670 */
[----:B------:R-:W-:Y:S01]  /*49a0*/  FSEL R94, R16, -INF , !P3 ;  /* 0xff800000105e7808 */ /* 0x000fe20005800000 */
[----:B------:R-:W-:Y:S01]  /*49b0*/  IMAD.MOV.U32 R16, RZ, RZ, R28 ;  /* 0x000000ffff107224 */ /* 0x000fe200078e001c */
[----:B------:R-:W-:Y:S01]  /*49c0*/  ISETP.LT.OR P4, PT, R48, R228, P4 ;  /* 0x000000e43000720c */ /* 0x000fe20002781670 */
[----:B------:R3:W4:Y:S01]  /*49d0*/  I2F R68, R62 ;  /* 0x0000003e00447306 */ /* 0x0007220000201400 */
[----:B-1----:R-:W-:Y:S01]  /*49e0*/  FFMA.FTZ R49, R66, -UR17, R49 ;  /* 0x8000001142317c23 */ /* 0x002fe20008010031 */
[C---:B------:R-:W-:Y:S01]  /*49f0*/  ISETP.LT.OR P2, PT, R48.reuse, R225, P2 ;  /* 0x000000e13000720c */ /* 0x040fe20001741670 */
[----:B------:R-:W-:Y:S01]  /*4a00*/  IMAD.IADD R28, R229, 0x1, -R69 ;  /* 0x00000001e51c7824 */ /* 0x000fe200078e0a45 */
[----:B------:R-:W-:-:S02]  /*4a10*/  ISETP.LT.OR P6, PT, R48, R222, P6 ;  /* 0x000000de3000720c */ /* 0x000fc400037c1670 */
[----:B------:R-:W-:Y:S02]  /*4a20*/  FSEL R140, R49, -INF , !P1 ;  /* 0xff800000318c7808 */ /* 0x000fe40004800000 */
[----:B------:R-:W1:Y:S01]  /*4a30*/  I2F R112, R112 ;  /* 0x0000007000707306 */ /* 0x000e620000201400 */
[----:B------:R-:W-:Y:S01]  /*4a40*/  LDSM.16.M88.4 R48, [R213+0x1000] ;  /* 0x00100000d530783b */ /* 0x000fe20000000200 */
[----:B--2---:R-:W-:Y:S01]  /*4a50*/  FFMA.FTZ R97, R97, -UR17, R17 ;  /* 0x8000001161617c23 */ /* 0x004fe20008010011 */
[----:B------:R-:W-:Y:S01]  /*4a60*/  FSEL R135, R30, -INF , !P5 ;  /* 0xff8000001e877808 */ /* 0x000fe20006800000 */
[----:B------:R-:W-:Y:S01]  /*4a70*/  IMAD.MOV.U32 R17, RZ, RZ, R29 ;  /* 0x000000ffff117224 */ /* 0x000fe200078e001d */
[----:B------:R-:W-:Y:S02]  /*4a80*/  IABS R73, R73 ;  /* 0x0000004900497213 */ /* 0x000fe40000000000 */
[----:B------:R-:W-:Y:S01]  /*4a90*/  ISETP.GE.AND P1, PT, R64, R219, PT ;  /* 0x000000db4000720c */ /* 0x000fe20003f26270 */
[----:B---3--:R-:W2:Y:S01]  /*4aa0*/  LDSM.16.M88.4 R60, [R215+0x3000] ;  /* 0x00300000d73c783b */ /* 0x008ea20000000200 */
[----:B------:R-:W3:Y:S01]  /*4ab0*/  I2F R136, R36 ;  /* 0x0000002400887306 */ /* 0x000ee20000201400 */
[----:B------:R-:W-:Y:S01]  /*4ac0*/  IABS R33, R33 ;  /* 0x0000002100217213 */ /* 0x000fe20000000000 */
[----:B----4-:R-:W-:Y:S01]  /*4ad0*/  FFMA.FTZ R44, R68, -UR17, R44 ;  /* 0x80000011442c7c23 */ /* 0x010fe2000801002c */
[----:B------:R-:W-:-:S02]  /*4ae0*/  ISETP.LT.OR P1, PT, R64, R222, P1 ;  /* 0x000000de4000720c */ /* 0x000fc40000f21670 */
[----:B------:R-:W-:Y:S01]  /*4af0*/  IADD3 R64, R101, 0x40, RZ ;  /* 0x0000004065407810 */ /* 0x000fe20007ffe0ff */
[----:B-1----:R-:W-:Y:S01]  /*4b00*/  FFMA.FTZ R112, R112, -UR17, R19 ;  /* 0x8000001170707c23 */ /* 0x002fe20008010013 */
[----:B------:R-:W-:Y:S01]  /*4b10*/  IABS R19, R28 ;  /* 0x0000001c00137213 */ /* 0x000fe20000000000 */
[----:B------:R-:W1:Y:S01]  /*4b20*/  I2F R103, R103 ;  /* 0x0000006700677306 */ /* 0x000e620000201400 */
[----:B------:R-:W-:Y:S01]  /*4b30*/  ISETP.GE.AND P5, PT, R72, R230, PT ;  /* 0x000000e64800720c */ /* 0x000fe20003fa6270 */
[----:B------:R-:W-:Y:S01]  /*4b40*/  IMAD.IADD R66, R232, 0x1, -R64 ;  /* 0x00000001e8427824 */ /* 0x000fe200078e0a40 */
[----:B------:R-:W-:Y:S02]  /*4b50*/  FSEL R142, R74, -INF , !P0 ;  /* 0xff8000004a8e7808 */ /* 0x000fe40004000000 */
[----:B------:R-:W-:Y:S01]  /*4b60*/  ISETP.LT.OR P5, PT, R72, R231, P5 ;  /* 0x000000e74800720c */ /* 0x000fe20002fa1670 */
[----:B---3--:R-:W-:Y:S02]  /*4b70*/  FFMA.FTZ R136, R136, -UR17, R31 ;  /* 0x8000001188887c23 */ /* 0x008fe4000801001f */
[----:B------:R-:W3:Y:S01]  /*4b80*/  I2F R73, R73 ;  /* 0x0000004900497306 */ /* 0x000ee20000201400 */
[----:B------:R-:W-:-:S02]  /*4b90*/  ISETP.GE.AND P3, PT, R72, R227, PT ;  /* 0x000000e34800720c */ /* 0x000fc40003f66270 */
[----:B------:R-:W-:Y:S02]  /*4ba0*/  ISETP.GE.AND P0, PT, R72, R219, PT ;  /* 0x000000db4800720c */ /* 0x000fe40003f06270 */
[----:B------:R-:W-:Y:S02]  /*4bb0*/  FSEL R112, R112, -INF , !P6 ;  /* 0xff80000070707808 */ /* 0x000fe40007000000 */
[----:B------:R-:W-:Y:S01]  /*4bc0*/  ISETP.GE.AND P6, PT, R69, R224, PT ;  /* 0x000000e04500720c */ /* 0x000fe20003fc6270 */
[----:B------:R-:W4:Y:S01]  /*4bd0*/  I2F R16, R16 ;  /* 0x0000001000107306 */ /* 0x000f220000201400 */
[----:B-1----:R-:W-:Y:S01]  /*4be0*/  FFMA.FTZ R103, R103, -UR17, R18 ;  /* 0x8000001167677c23 */ /* 0x002fe20008010012 */
[----:B------:R-:W-:Y:S01]  /*4bf0*/  FSEL R136, R136, -INF , !P4 ;  /* 0xff80000088887808 */ /* 0x000fe20006000000 */
[----:B------:R-:W-:Y:S01]  /*4c00*/  IMAD.IADD R18, R226, 0x1, -R72 ;  /* 0x00000001e2127824 */ /* 0x000fe200078e0a48 */
[----:B------:R-:W-:Y:S02]  /*4c10*/  FSEL R97, R97, -INF , !P2 ;  /* 0xff80000061617808 */ /* 0x000fe40005000000 */
[----:B------:R-:W-:-:S02]  /*4c20*/  FSEL R103, R103, -INF , !P1 ;  /* 0xff80000067677808 */ /* 0x000fc40004800000 */
[----:B------:R-:W-:Y:S01]  /*4c30*/  IABS R18, R18 ;  /* 0x0000001200127213 */ /* 0x000fe20000000000 */
[----:B---3--:R-:W-:Y:S01]  /*4c40*/  FFMA.FTZ R73, R73, -UR17, R32 ;  /* 0x8000001149497c23 */ /* 0x008fe20008010020 */
[----:B------:R-:W1:Y:S01]  /*4c50*/  I2F R17, R17 ;  /* 0x0000001100117306 */ /* 0x000e620000201400 */
[----:B------:R-:W-:Y:S01]  /*4c60*/  IMAD.MOV.U32 R32, RZ, RZ, R19 ;  /* 0x000000ffff207224 */ /* 0x000fe200078e0013 */
[----:B------:R-:W-:Y:S01]  /*4c70*/  ISETP.GE.AND P1, PT, R72, R224, PT ;  /* 0x000000e04800720c */ /* 0x000fe20003f26270 */
[----:B------:R-:W-:Y:S01]  /*4c80*/  IMAD.IADD R19, R229, 0x1, -R70 ;  /* 0x00000001e5137824 */ /* 0x000fe200078e0a46 */
[----:B--2---:R-:W-:Y:S01]  /*4c90*/  HMMA.16816.F32.BF16 R36, R20, R60, RZ ;  /* 0x0000003c1424723c */ /* 0x004fe200000418ff */
[----:B------:R-:W-:Y:S01]  /*4ca0*/  FSEL R146, R73, -INF , !P5 ;  /* 0xff80000049927808 */ /* 0x000fe20006800000 */
[----:B----4-:R-:W-:Y:S01]  /*4cb0*/  FFMA.FTZ R16, R16, -UR17, R34 ;  /* 0x8000001110107c23 */ /* 0x010fe20008010022 */
[----:B------:R-:W-:Y:S01]  /*4cc0*/  ISETP.LT.OR P3, PT, R72, R228, P3 ;  /* 0x000000e44800720c */ /* 0x000fe20001f61670 */
[----:B------:R-:W2:Y:S01]  /*4cd0*/  I2F R18, R18 ;  /* 0x0000001200127306 */ /* 0x000ea20000201400 */
[----:B------:R-:W-:Y:S01]  /*4ce0*/  IMAD.IADD R34, R226, 0x1, -R70 ;  /* 0x00000001e2227824 */ /* 0x000fe200078e0a46 */
[----:B------:R-:W-:-:S02]  /*4cf0*/  IABS R19, R19 ;  /* 0x0000001300137213 */ /* 0x000fc40000000000 */
[----:B------:R-:W-:Y:S01]  /*4d00*/  HMMA.16816.F32.BF16 R28, R8, R60, RZ ;  /* 0x0000003c081c723c */ /* 0x000fe200000418ff */
[C---:B------:R-:W-:Y:S02]  /*4d10*/  ISETP.LT.OR P1, PT, R72.reuse, R225, P1 ;  /* 0x000000e14800720c */ /* 0x040fe40000f21670 */
[----:B------:R-:W-:Y:S01]  /*4d20*/  IABS R34, R34 ;  /* 0x0000002200227213 */ /* 0x000fe20000000000 */
[----:B------:R-:W3:Y:S01]  /*4d30*/  I2F R32, R32 ;  /* 0x0000002000207306 */ /* 0x000ee20000201400 */
[----:B-1----:R-:W-:Y:S01]  /*4d40*/  FFMA.FTZ R17, R17, -UR17, R54 ;  /* 0x8000001111117c23 */ /* 0x002fe20008010036 */
[----:B------:R-:W-:Y:S01]  /*4d50*/  ISETP.LT.OR P0, PT, R72, R222, P0 ;  /* 0x000000de4800720c */ /* 0x000fe20000701670 */
[--C-:B------:R-:W-:Y:S01]  /*4d60*/  IMAD.IADD R61, R223, 0x1, -R69.reuse ;  /* 0x00000001df3d7824 */ /* 0x100fe200078e0a45 */
[C---:B------:R-:W-:Y:S01]  /*4d70*/  ISETP.GE.AND P4, PT, R69.reuse, R230, PT ;  /* 0x000000e64500720c */ /* 0x040fe20003f86270 */
[----:B------:R-:W-:Y:S01]  /*4d80*/  IMAD.IADD R60, R226, 0x1, -R69 ;  /* 0x00000001e23c7824 */ /* 0x000fe200078e0a45 */
[----:B------:R-:W-:Y:S01]  /*4d90*/  ISETP.GE.AND P2, PT, R69, R227, PT ;  /* 0x000000e34500720c */ /* 0x000fe20003f46270 */
[----:B------:R-:W-:Y:S01]  /*4da0*/  IMAD.IADD R54, R229, 0x1, -R67 ;  /* 0x00000001e5367824 */ /* 0x000fe200078e0a43 */
[----:B------:R-:W-:Y:S01]  /*4db0*/  IABS R61, R61 ;  /* 0x0000003d003d7213 */ /* 0x000fe20000000000 */
[----:B--2---:R-:W-:Y:S01]  /*4dc0*/  FFMA.FTZ R18, R18, -UR17, R52 ;  /* 0x8000001112127c23 */ /* 0x004fe20008010034 */
[----:B------:R-:W-:Y:S01]  /*4dd0*/  IABS R60, R60 ;  /* 0x0000003c003c7213 */ /* 0x000fe20000000000 */
[----:B------:R-:W1:Y:S01]  /*4de0*/  I2F R52, R19 ;  /* 0x0000001300347306 */ /* 0x000e620000201400 */
[----:B------:R-:W-:Y:S01]  /*4df0*/  HMMA.16816.F32.BF16 R36, R24, R48, R36 ;  /* 0x000000301824723c */ /* 0x000fe20000041824 */
[C---:B------:R-:W-:Y:S01]  /*4e00*/  ISETP.GE.AND P5, PT, R69.reuse, R219, PT ;  /* 0x000000db4500720c */ /* 0x040fe20003fa6270 */
[----:B------:R-:W-:Y:S01]  /*4e10*/  LDSM.16.M88.4 R72, [R213+0x1400] ;  /* 0x00140000d548783b */ /* 0x000fe20000000200 */
[C---:B------:R-:W-:Y:S01]  /*4e20*/  ISETP.LT.OR P6, PT, R69.reuse, R225, P6 ;  /* 0x000000e14500720c */ /* 0x040fe200037c1670 */
[----:B---3--:R-:W-:Y:S01]  /*4e30*/  FFMA.FTZ R139, R32, -UR17, R35 ;  /* 0x80000011208b7c23 */ /* 0x008fe20008010023 */
[----:B------:R-:W-:-:S02]  /*4e40*/  ISETP.LT.OR P4, PT, R69, R231, P4 ;  /* 0x000000e74500720c */ /* 0x000fc40002781670 */
[----:B------:R-:W2:Y:S01]  /*4e50*/  I2F R61, R61 ;  /* 0x0000003d003d7306 */ /* 0x000ea20000201400 */
[----:B------:R-:W-:Y:S01]  /*4e60*/  HMMA.16816.F32.BF16 R28, R12, R48, R28 ;  /* 0x000000300c1c723c */ /* 0x000fe2000004181c */
[C---:B------:R-:W-:Y:S02]  /*4e70*/  ISETP.LT.OR P2, PT, R69.reuse, R228, P2 ;  /* 0x000000e44500720c */ /* 0x040fe40001741670 */
[----:B------:R-:W-:Y:S01]  /*4e80*/  ISETP.LT.OR P5, PT, R69, R222, P5 ;  /* 0x000000de4500720c */ /* 0x000fe20002fa1670 */
[C---:B------:R-:W-:Y:S01]  /*4e90*/  IMAD.IADD R69, R223.reuse, 0x1, -R67 ;  /* 0x00000001df457824 */ /* 0x040fe200078e0a43 */
[----:B------:R-:W-:Y:S02]  /*4ea0*/  FSEL R138, R16, -INF , !P3 ;  /* 0xff800000108a7808 */ /* 0x000fe40005800000 */
[----:B------:R-:W3:Y:S01]  /*4eb0*/  I2F R60, R60 ;  /* 0x0000003c003c7306 */ /* 0x000ee20000201400 */
[----:B------:R-:W-:Y:S01]  /*4ec0*/  IMAD.IADD R48, R223, 0x1, -R70 ;  /* 0x00000001df307824 */ /* 0x000fe200078e0a46 */
[----:B------:R-:W-:Y:S01]  /*4ed0*/  FSEL R118, R18, -INF , !P1 ;  /* 0xff80000012767808 */ /* 0x000fe20004800000 */
[----:B------:R-:W-:Y:S01]  /*4ee0*/  IMAD.MOV.U32 R49, RZ, RZ, R34 ;  /* 0x000000ffff317224 */ /* 0x000fe200078e0022 */
[----:B------:R-:W-:Y:S01]  /*4ef0*/  FSEL R128, R17, -INF , !P0 ;  /* 0xff80000011807808 */ /* 0x000fe20004000000 */
[----:B-1----:R-:W-:Y:S01]  /*4f00*/  FFMA.FTZ R46, R52, -UR17, R46 ;  /* 0x80000011342e7c23 */ /* 0x002fe2000801002e */
[----:B------:R-:W-:Y:S01]  /*4f10*/  IABS R48, R48 ;  /* 0x0000003000307213 */ /* 0x000fe20000000000 */
[----:B------:R-:W-:Y:S01]  /*4f20*/  HMMA.16816.F32.BF16 R16, R8, R62, RZ ;  /* 0x0000003e0810723c */ /* 0x000fe200000418ff */
[----:B--2---:R-:W-:Y:S01]  /*4f30*/  FFMA.FTZ R55, R61, -UR17, R55 ;  /* 0x800000113d377c23 */ /* 0x004fe20008010037 */
[----:B------:R-:W1:Y:S01]  /*4f40*/  I2F R49, R49 ;  /* 0x0000003100317306 */ /* 0x000e620000201400 */
[----:B------:R-:W-:Y:S01]  /*4f50*/  IMAD.IADD R61, R229, 0x1, -R64 ;  /* 0x00000001e53d7824 */ /* 0x000fe200078e0a40 */
[----:B------:R-:W-:-:S02]  /*4f60*/  IABS R66, R66 ;  /* 0x0000004200427213 */ /* 0x000fc40000000000 */
[----:B------:R-:W-:Y:S02]  /*4f70*/  IABS R69, R69 ;  /* 0x0000004500457213 */ /* 0x000fe40000000000 */
[----:B------:R-:W-:Y:S01]  /*4f80*/  IABS R61, R61 ;  /* 0x0000003d003d7213 */ /* 0x000fe20000000000 */
[----:B---3--:R-:W-:Y:S01]  /*4f90*/  FFMA.FTZ R60, R60, -UR17, R53 ;  /* 0x800000113c3c7c23 */ /* 0x008fe20008010035 */
[----:B------:R-:W2:Y:S01]  /*4fa0*/  I2F R48, R48 ;  /* 0x0000003000307306 */ /* 0x000ea20000201400 */
[----:B------:R-:W-:Y:S01]  /*4fb0*/  IMAD.MOV.U32 R53, RZ, RZ, R33 ;  /* 0x000000ffff357224 */ /* 0x000fe200078e0021 */
[----:B------:R-:W-:Y:S01]  /*4fc0*/  ISETP.GE.AND P3, PT, R70, R230, PT ;  /* 0x000000e64600720c */ /* 0x000fe20003f66270 */
[----:B------:R-:W-:Y:S01]  /*4fd0*/  IMAD.MOV.U32 R145, RZ, RZ, R61 ;  /* 0x000000ffff917224 */ /* 0x000fe200078e003d */
[----:B------:R-:W-:Y:S01]  /*4fe0*/  HMMA.16816.F32.BF16 R32, R20, R62, RZ ;  /* 0x0000003e1420723c */ /* 0x000fe200000418ff */
[----:B------:R-:W-:Y:S02]  /*4ff0*/  FSEL R119, R60, -INF , !P6 ;  /* 0xff8000003c777808 */ /* 0x000fe40007000000 */
[----:B------:R-:W3:Y:S01]  /*5000*/  LDSM.16.M88.4 R60, [R215+0x3400] ;  /* 0x00340000d73c783b */ /* 0x000ee20000000200 */
[----:B------:R-:W4:Y:S01]  /*5010*/  I2F R53, R53 ;  /* 0x0000003500357306 */ /* 0x000f220000201400 */
[----:B------:R-:W-:Y:S01]  /*5020*/  ISETP.LT.OR P3, PT, R70, R231, P3 ;  /* 0x000000e74600720c */ /* 0x000fe20001f61670 */
[----:B-1----:R-:W-:Y:S01]  /*5030*/  FFMA.FTZ R40, R49, -UR17, R40 ;  /* 0x8000001131287c23 */ /* 0x002fe20008010028 */
[----:B------:R-:W-:-:S02]  /*5040*/  FSEL R147, R71, -INF , !P4 ;  /* 0xff80000047937808 */ /* 0x000fc40006000000 */
[----:B------:R-:W-:Y:S01]  /*5050*/  FSEL R139, R139, -INF , !P2 ;  /* 0xff8000008b8b7808 */ /* 0x000fe20005000000 */
[-C--:B------:R-:W-:Y:S01]  /*5060*/  HMMA.16816.F32.BF16 R16, R12, R50.reuse, R16 ;  /* 0x000000320c10723c */ /* 0x080fe20000041810 */
[C---:B------:R-:W-:Y:S01]  /*5070*/  ISETP.GE.AND P1, PT, R70.reuse, R227, PT ;  /* 0x000000e34600720c */ /* 0x040fe20003f26270 */
[----:B------:R-:W1:Y:S01]  /*5080*/  I2F R145, R145 ;  /* 0x0000009100917306 */ /* 0x000e620000201400 */
[----:B------:R-:W-:Y:S01]  /*5090*/  ISETP.GE.AND P0, PT, R70, R224, PT ;  /* 0x000000e04600720c */ /* 0x000fe20003f06270 */
[----:B--2---:R-:W-:Y:S01]  /*50a0*/  FFMA.FTZ R48, R48, -UR17, R42 ;  /* 0x8000001130307c23 */ /* 0x004fe2000801002a */
[----:B------:R-:W-:Y:S02]  /*50b0*/  ISETP.GE.AND P4, PT, R70, R219, PT ;  /* 0x000000db4600720c */ /* 0x000fe40003f86270 */
[----:B------:R-:W-:Y:S02]  /*50c0*/  ISETP.GE.AND P2, PT, R67, R230, PT ;  /* 0x000000e64300720c */ /* 0x000fe40003f46270 */
[----:B------:R-:W-:Y:S01]  /*50d0*/  FSEL R148, R44, -INF , !P3 ;  /* 0xff8000002c947808 */ /* 0x000fe20005800000 */
[----:B----4-:R-:W-:Y:S01]  /*50e0*/  FFMA.FTZ R53, R53, -UR17, R41 ;  /* 0x8000001135357c23 */ /* 0x010fe20008010029 */
[----:B------:R-:W2:Y:S01]  /*50f0*/  I2F R66, R66 ;  /* 0x0000004200427306 */ /* 0x000ea20000201400 */
[----:B------:R-:W-:Y:S01]  /*5100*/  IMAD.IADD R41, R226, 0x1, -R64 ;  /* 0x00000001e2297824 */ /* 0x000fe200078e0a40 */
[C---:B------:R-:W-:Y:S01]  /*5110*/  ISETP.LT.OR P1, PT, R70.reuse, R228, P1 ;  /* 0x000000e44600720c */ /* 0x040fe20000f21670 */
[----:B------:R-:W-:Y:S01]  /*5120*/  HMMA.16816.F32.BF16 R32, R24, R50, R32 ;  /* 0x000000321820723c */ /* 0x000fe20000041820 */
[----:B------:R-:W-:-:S02]  /*5130*/  ISETP.LT.OR P0, PT, R70, R225, P0 ;  /* 0x000000e14600720c */ /* 0x000fc40000701670 */
[----:B------:R-:W-:Y:S01]  /*5140*/  ISETP.LT.OR P4, PT, R70, R222, P4 ;  /* 0x000000de4600720c */ /* 0x000fe20002781670 */
[----:B-1----:R-:W-:Y:S01]  /*5150*/  FFMA.FTZ R145, R145, -UR17, R38 ;  /* 0x8000001191917c23 */ /* 0x002fe20008010026 */
[----:B------:R-:W-:Y:S01]  /*5160*/  IABS R38, R41 ;  /* 0x0000002900267213 */ /* 0x000fe20000000000 */
[----:B------:R-:W1:Y:S01]  /*5170*/  I2F R165, R69 ;  /* 0x0000004500a57306 */ /* 0x000e620000201400 */
[----:B------:R-:W-:Y:S02]  /*5180*/  ISETP.LT.OR P2, PT, R67, R231, P2 ;  /* 0x000000e74300720c */ /* 0x000fe40001741670 */
[----:B------:R-:W-:Y:S02]  /*5190*/  IADD3 R44, R101, 0x41, RZ ;  /* 0x00000041652c7810 */ /* 0x000fe40007ffe0ff */
[----:B------:R-:W-:Y:S02]  /*51a0*/  FSEL R144, R46, -INF , !P1 ;  /* 0xff8000002e907808 */ /* 0x000fe40004800000 */
[----:B------:R-:W-:Y:S01]  /*51b0*/  FSEL R121, R40, -INF , !P0 ;  /* 0xff80000028797808 */ /* 0x000fe20004000000 */
[----:B------:R-:W4:Y:S01]  /*51c0*/  I2F R38, R38 ;  /* 0x0000002600267306 */ /* 0x000f220000201400 */
[----:B------:R-:W-:Y:S01]  /*51d0*/  FSEL R131, R48, -INF , !P4 ;  /* 0xff80000030837808 */ /* 0x000fe20006000000 */
[----:B--2---:R-:W-:Y:S01]  /*51e0*/  FFMA.FTZ R36, R66, -UR17, R36 ;  /* 0x8000001142247c23 */ /* 0x004fe20008010024 */
[----:B------:R-:W-:-:S02]  /*51f0*/  FSEL R150, R45, -INF , !P2 ;  /* 0xff8000002d967808 */ /* 0x000fc40005000000 */
[----:B------:R-:W-:Y:S02]  /*5200*/  IABS R54, R54 ;  /* 0x0000003600367213 */ /* 0x000fe40000000000 */
[C---:B------:R-:W-:Y:S01]  /*5210*/  ISETP.GE.AND P1, PT, R64.reuse, R230, PT ;  /* 0x000000e64000720c */ /* 0x040fe20003f26270 */
[----:B-1----:R-:W-:Y:S01]  /*5220*/  FFMA.FTZ R165, R165, -UR17, R43 ;  /* 0x80000011a5a57c23 */ /* 0x002fe2000801002b */
[----:B------:R-:W-:Y:S01]  /*5230*/  ISETP.GE.AND P0, PT, R64, R227, PT ;  /* 0x000000e34000720c */ /* 0x000fe20003f06270 */
[----:B------:R-:W-:Y:S01]  /*5240*/  IMAD.IADD R43, R232, 0x1, -R44 ;  /* 0x00000001e82b7824 */ /* 0x000fe200078e0a2c */
[C---:B------:R-:W-:Y:S01]  /*5250*/  ISETP.GE.AND P4, PT, R64.reuse, R224, PT ;  /* 0x000000e04000720c */ /* 0x040fe20003f86270 */
[----:B------:R-:W1:Y:S01]  /*5260*/  I2F R54, R54 ;  /* 0x0000003600367306 */ /* 0x000e620000201400 */
[C---:B------:R-:W-:Y:S01]  /*5270*/  ISETP.GE.AND P2, PT, R64.reuse, R219, PT ;  /* 0x000000db4000720c */ /* 0x040fe20003f46270 */
[----:B---3--:R-:W-:Y:S01]  /*5280*/  HMMA.16816.F32.BF16 R68, R20, R60, RZ ;  /* 0x0000003c1444723c */ /* 0x008fe200000418ff */
[----:B------:R-:W-:Y:S01]  /*5290*/  ISETP.LT.OR P1, PT, R64, R231, P1 ;  /* 0x000000e74000720c */ /* 0x000fe20000f21670 */
[----:B----4-:R-:W-:Y:S01]  /*52a0*/  FFMA.FTZ R28, R38, -UR17, R28 ;  /* 0x80000011261c7c23 */ /* 0x010fe2000801001c */
[C---:B------:R-:W-:Y:S01]  /*52b0*/  ISETP.LT.OR P0, PT, R64.reuse, R228, P0 ;  /* 0x000000e44000720c */ /* 0x040fe20000701670 */
[----:B------:R-:W-:Y:S01]  /*52c0*/  IMAD.IADD R38, R229, 0x1, -R44 ;  /* 0x00000001e5267824 */ /* 0x000fe200078e0a2c */
[----:B------:R-:W-:-:S02]  /*52d0*/  ISETP.LT.OR P4, PT, R64, R225, P4 ;  /* 0x000000e14000720c */ /* 0x000fc40002781670 */
[----:B------:R-:W-:Y:S01]  /*52e0*/  ISETP.LT.OR P2, PT, R64, R222, P2 ;  /* 0x000000de4000720c */ /* 0x000fe20001741670 */
[----:B------:R-:W-:Y:S01]  /*52f0*/  IMAD.IADD R64, R223, 0x1, -R64 ;  /* 0x00000001df407824 */ /* 0x000fe200078e0a40 */
[----:B------:R-:W-:Y:S02]  /*5300*/  IABS R38, R38 ;  /* 0x0000002600267213 */ /* 0x000fe40000000000 */
[----:B------:R-:W-:Y:S02]  /*5310*/  FSEL R149, R36, -INF , !P1 ;  /* 0xff80000024957808 */ /* 0x000fe40004800000 */
[----:B------:R2:W-:Y:S01]  /*5320*/  I2F R36, R38 ;  /* 0x0000002600247306 */ /* 0x0005e20000201400 */
[----:B------:R-:W-:Y:S01]  /*5330*/  IADD3 R42, R101, 0x48, RZ ;  /* 0x00000048652a7810 */ /* 0x000fe20007ffe0ff */
[----:B-1----:R-:W-:Y:S01]  /*5340*/  FFMA.FTZ R47, R54, -UR17, R47 ;  /* 0x80000011362f7c23 */ /* 0x002fe2000801002f */
[----:B------:R-:W-:Y:S02]  /*5350*/  IABS R64, R64 ;  /* 0x0000004000407213 */ /* 0x000fe40000000000 */
[----:B------:R-:W-:Y:S01]  /*5360*/  IABS R43, R43 ;  /* 0x0000002b002b7213 */ /* 0x000fe20000000000 */
[----:B------:R-:W-:Y:S01]  /*5370*/  IMAD.IADD R41, R232, 0x1, -R42 ;  /* 0x00000001e8297824 */ /* 0x000fe200078e0a2a */
[----:B------:R-:W-:Y:S01]  /*5380*/  FSEL R127, R55, -INF , !P5 ;  /* 0xff800000377f7808 */ /* 0x000fe20006800000 */
[----:B------:R-:W-:Y:S01]  /*5390*/  IMAD.MOV.U32 R178, RZ, RZ, R64 ;  /* 0x000000ffffb27224 */ /* 0x000fe200078e0040 */
[----:B------:R1:W3:Y:S01]  /*53a0*/  I2F R151, R43 ;  /* 0x0000002b00977306 */ /* 0x0002e20000201400 */
[C---:B------:R-:W-:Y:S01]  /*53b0*/  ISETP.GE.AND P6, PT, R67.reuse, R227, PT ;  /* 0x000000e34300720c */ /* 0x040fe20003fc6270 */
[----:B------:R-:W-:Y:S01]  /*53c0*/  HMMA.16816.F32.BF16 R68, R24, R72, R68 ;  /* 0x000000481844723c */ /* 0x000fe20000041844 */
[----:B------:R-:W-:-:S02]  /*53d0*/  ISETP.GE.AND P5, PT, R67, R224, PT ;  /* 0x000000e04300720c */ /* 0x000fc40003fa6270 */
[----:B------:R-:W-:Y:S01]  /*53e0*/  ISETP.GE.AND P3, PT, R67, R219, PT ;  /* 0x000000db4300720c */ /* 0x000fe20003f66270 */
[--C-:B--2---:R-:W-:Y:S01]  /*53f0*/  IMAD.IADD R38, R223, 0x1, -R44.reuse ;  /* 0x00000001df267824 */ /* 0x104fe200078e0a2c */
[----:B------:R-:W-:Y:S01]  /*5400*/  IABS R41, R41 ;  /* 0x0000002900297213 */ /* 0x000fe20000000000 */
[----:B------:R-:W2:Y:S01]  /*5410*/  I2F R178, R178 ;  /* 0x000000b200b27306 */ /* 0x000ea20000201400 */
[C---:B------:R-:W-:Y:S02]  /*5420*/  ISETP.LT.OR P6, PT, R67.reuse, R228, P6 ;  /* 0x000000e44300720c */ /* 0x040fe400037c1670 */
[----:B------:R-:W-:Y:S02]  /*5430*/  IABS R38, R38 ;  /* 0x0000002600267213 */ /* 0x000fe40000000000 */
[C---:B------:R-:W-:Y:S02]  /*5440*/  ISETP.LT.OR P5, PT, R67.reuse, R225, P5 ;  /* 0x000000e14300720c */ /* 0x040fe40002fa1670 */
[----:B------:R-:W-:Y:S01]  /*5450*/  ISETP.LT.OR P3, PT, R67, R222, P3 ;  /* 0x000000de4300720c */ /* 0x000fe20001f61670 */
[----:B-1----:R-:W-:Y:S01]  /*5460*/  IMAD.IADD R43, R226, 0x1, -R44 ;  /* 0x00000001e22b7824 */ /* 0x002fe200078e0a2c */
[----:B------:R-:W1:Y:S01]  /*5470*/  I2F R38, R38 ;  /* 0x0000002600267306 */ /* 0x000e620000201400 */
[----:B------:R-:W-:Y:S01]  /*5480*/  FSEL R143, R47, -INF , !P6 ;  /* 0xff8000002f8f7808 */ /* 0x000fe20007000000 */
[----:B---3--:R-:W-:Y:S01]  /*5490*/  FFMA.FTZ R151, R151, -UR17, R37 ;  /* 0x8000001197977c23 */ /* 0x008fe20008010025 */
[----:B------:R-:W-:Y:S01]  /*54a0*/  FSEL R124, R53, -INF , !P5 ;  /* 0xff800000357c7808 */ /* 0x000fe20006800000 */
[----:B------:R-:W-:Y:S01]  /*54b0*/  HMMA.16816.F32.BF16 R64, R8, R60, RZ ;  /* 0x0000003c0840723c */ /* 0x000fe200000418ff */
[----:B------:R-:W-:Y:S01]  /*54c0*/  FSEL R165, R165, -INF , !P3 ;  /* 0xff800000a5a57808 */ /* 0x000fe20005800000 */
[----:B------:R-:W-:Y:S01]  /*54d0*/  LDSM.16.M88.4 R52, [R215+0x3c00] ;  /* 0x003c0000d734783b */ /* 0x000fe20000000200 */
[C---:B------:R-:W-:Y:S01]  /*54e0*/  ISETP.GE.AND P6, PT, R44.reuse, R230, PT ;  /* 0x000000e62c00720c */ /* 0x040fe20003fc6270 */
[----:B------:R-:W3:Y:S01]  /*54f0*/  I2F R41, R41 ;  /* 0x0000002900297306 */ /* 0x000ee20000201400 */
[----:B------:R-:W-:Y:S01]  /*5500*/  ISETP.GE.AND P5, PT, R44, R227, PT ;  /* 0x000000e32c00720c */ /* 0x000fe20003fa6270 */
[----:B--2---:R-:W-:Y:S01]  /*5510*/  FFMA.FTZ R178, R178, -UR17, R30 ;  /* 0x80000011b2b27c23 */ /* 0x004fe2000801001e */
[----:B------:R-:W-:Y:S01]  /*5520*/  IABS R43, R43 ;  /* 0x0000002b002b7213 */ /* 0x000fe20000000000 */
[----:B------:R-:W-:Y:S01]  /*5530*/  IMAD.IADD R30, R226, 0x1, -R42 ;  /* 0x00000001e21e7824 */ /* 0x000fe200078e0a2a */
[----:B------:R-:W-:-:S02]  /*5540*/  ISETP.GE.AND P3, PT, R44, R224, PT ;  /* 0x000000e02c00720c */ /* 0x000fc40003f66270 */
[C---:B------:R-:W-:Y:S01]  /*5550*/  ISETP.GE.AND P1, PT, R44.reuse, R219, PT ;  /* 0x000000db2c00720c */ /* 0x040fe20003f26270 */
[----:B------:R2:W4:Y:S01]  /*5560*/  I2F R37, R43 ;  /* 0x0000002b00257306 */ /* 0x0005220000201400 */
[----:B------:R-:W-:Y:S01]  /*5570*/  ISETP.LT.OR P6, PT, R44, R231, P6 ;  /* 0x000000e72c00720c */ /* 0x000fe200037c1670 */
[----:B-1----:R-:W-:Y:S01]  /*5580*/  FFMA.FTZ R177, R38, -UR17, R31 ;  /* 0x8000001126b17c23 */ /* 0x002fe2000801001f */
[C---:B------:R-:W-:Y:S02]  /*5590*/  ISETP.LT.OR P5, PT, R44.reuse, R228, P5 ;  /* 0x000000e42c00720c */ /* 0x040fe40002fa1670 */
[C---:B------:R-:W-:Y:S02]  /*55a0*/  ISETP.LT.OR P3, PT, R44.reuse, R225, P3 ;  /* 0x000000e12c00720c */ /* 0x040fe40001f61670 */
[----:B------:R-:W-:Y:S01]  /*55b0*/  ISETP.LT.OR P1, PT, R44, R222, P1 ;  /* 0x000000de2c00720c */ /* 0x000fe20000f21670 */
[----:B------:R-:W-:Y:S01]  /*55c0*/  IMAD.IADD R44, R229, 0x1, -R42 ;  /* 0x00000001e52c7824 */ /* 0x000fe200078e0a2a */
[----:B------:R-:W-:Y:S01]  /*55d0*/  IADD3 R40, R101, 0x49, RZ ;  /* 0x0000004965287810 */ /* 0x000fe20007ffe0ff */
[----:B---3--:R-:W-:Y:S01]  /*55e0*/  FFMA.FTZ R153, R41, -UR17, R32 ;  /* 0x8000001129997c23 */ /* 0x008fe20008010020 */
[----:B------:R-:W-:Y:S01]  /*55f0*/  IADD3 R48, R101, 0x50, RZ ;  /* 0x0000005065307810 */ /* 0x000fe20007ffe0ff */
[----:B------:R-:W-:Y:S01]  /*5600*/  HMMA.16816.F32.BF16 R64, R12, R72, R64 ;  /* 0x000000480c40723c */ /* 0x000fe20000041840 */
[----:B------:R-:W-:Y:S01]  /*5610*/  IABS R44, R44 ;  /* 0x0000002c002c7213 */ /* 0x000fe20000000000 */
[--C-:B------:R-:W-:Y:S01]  /*5620*/  IMAD.IADD R154, R232, 0x1, -R40.reuse ;  /* 0x00000001e89a7824 */ /* 0x100fe200078e0a28 */
[----:B------:R-:W-:Y:S01]  /*5630*/  FSEL R169, R28, -INF , !P4 ;  /* 0xff8000001ca97808 */ /* 0x000fe20006000000 */
[----:B------:R-:W-:Y:S01]  /*5640*/  IMAD.IADD R31, R226, 0x1, -R40 ;  /* 0x00000001e21f7824 */ /* 0x000fe200078e0a28 */
[----:B------:R-:W-:Y:S01]  /*5650*/  IABS R30, R30 ;  /* 0x0000001e001e7213 */ /* 0x000fe20000000000 */
[----:B--2---:R-:W-:Y:S01]  /*5660*/  IMAD.IADD R43, R223, 0x1, -R42 ;  /* 0x00000001df2b7824 */ /* 0x004fe200078e0a2a */
[----:B------:R-:W-:Y:S01]  /*5670*/  IABS R154, R154 ;  /* 0x0000009a009a7213 */ /* 0x000fe20000000000 */
[----:B------:R-:W-:Y:S01]  /*5680*/  IMAD.MOV.U32 R28, RZ, RZ, R44 ;  /* 0x000000ffff1c7224 */ /* 0x000fe200078e002c */
[----:B------:R-:W-:Y:S01]  /*5690*/  IABS R41, R31 ;  /* 0x0000001f00297213 */ /* 0x000fe20000000000 */
[----:B------:R-:W-:Y:S01]  /*56a0*/  IMAD.IADD R31, R232, 0x1, -R48 ;  /* 0x00000001e81f7824 */ /* 0x000fe200078e0a30 */
[----:B------:R-:W-:Y:S01]  /*56b0*/  IABS R43, R43 ;  /* 0x0000002b002b7213 */ /* 0x000fe20000000000 */
[----:B----4-:R-:W-:Y:S01]  /*56c0*/  FFMA.FTZ R170, R37, -UR17, R29 ;  /* 0x8000001125aa7c23 */ /* 0x010fe2000801001d */
[----:B------:R-:W1:Y:S01]  /*56d0*/  I2F R154, R154 ;  /* 0x0000009a009a7306 */ /* 0x000e620000201400 */
[----:B------:R-:W-:Y:S01]  /*56e0*/  FFMA.FTZ R72, R36, -UR17, R39 ;  /* 0x8000001124487c23 */ /* 0x000fe20008010027 */
[----:B------:R-:W-:Y:S01]  /*56f0*/  IABS R31, R31 ;  /* 0x0000001f001f7213 */ /* 0x000fe20000000000 */
[----:B------:R-:W-:Y:S01]  /*5700*/  IMAD.IADD R32, R223, 0x1, -R40 ;  /* 0x00000001df207824 */ /* 0x000fe200078e0a28 */
[----:B------:R-:W-:Y:S01]  /*5710*/  FSEL R178, R178, -INF , !P2 ;  /* 0xff800000b2b27808 */ /* 0x000fe20005000000 */
[----:B------:R-:W2:Y:S01]  /*5720*/  LDSM.16.M88.4 R36, [R215+0x3800] ;  /* 0x00380000d724783b */ /* 0x000ea20000000200 */
[----:B------:R-:W-:Y:S01]  /*5730*/  FSEL R151, R151, -INF , !P6 ;  /* 0xff80000097977808 */ /* 0x000fe20007000000 */
[--C-:B------:R-:W-:Y:S01]  /*5740*/  IMAD.IADD R50, R226, 0x1, -R48.reuse ;  /* 0x00000001e2327824 */ /* 0x100fe200078e0a30 */
[----:B------:R-:W3:Y:S01]  /*5750*/  I2F R28, R28 ;  /* 0x0000001c001c7306 */ /* 0x000ee20000201400 */
[----:B------:R-:W-:Y:S01]  /*5760*/  FSEL R72, R72, -INF , !P5 ;  /* 0xff80000048487808 */ /* 0x000fe20006800000 */
[----:B------:R-:W-:Y:S01]  /*5770*/  IMAD.IADD R49, R229, 0x1, -R48 ;  /* 0x00000001e5317824 */ /* 0x000fe200078e0a30 */
[----:B------:R-:W-:Y:S01]  /*5780*/  ISETP.GE.AND P4, PT, R42, R227, PT ;  /* 0x000000e32a00720c */ /* 0x000fe20003f86270 */
[----:B------:R-:W-:Y:S01]  /*5790*/  FFMA.FTZ R65, R114, -UR17, R65 ;  /* 0x8000001172417c23 */ /* 0x000fe20008010041 */
[----:B------:R-:W-:-:S02]  /*57a0*/  ISETP.GE.AND P2, PT, R42, R224, PT ;  /* 0x000000e02a00720c */ /* 0x000fc40003f46270 */
[----:B------:R-:W-:Y:S01]  /*57b0*/  ISETP.GE.AND P6, PT, R42, R219, PT ;  /* 0x000000db2a00720c */ /* 0x000fe20003fc6270 */
[----:B------:R-:W4:Y:S01]  /*57c0*/  I2F R30, R30 ;  /* 0x0000001e001e7306 */ /* 0x000f220000201400 */
[----:B------:R-:W-:Y:S01]  /*57d0*/  ISETP.GE.AND P5, PT, R40, R230, PT ;  /* 0x000000e62800720c */ /* 0x000fe20003fa6270 */
[----:B-1----:R-:W-:Y:S01]  /*57e0*/  FFMA.FTZ R154, R154, -UR17, R33 ;  /* 0x800000119a9a7c23 */ /* 0x002fe20008010021 */
[----:B------:R-:W-:Y:S02]  /*57f0*/  FSEL R145, R145, -INF , !P0 ;  /* 0xff80000091917808 */ /* 0x000fe40004000000 */
[C---:B------:R-:W-:Y:S02]  /*5800*/  ISETP.LT.OR P4, PT, R42.reuse, R228, P4 ;  /* 0x000000e42a00720c */ /* 0x040fe40002781670 */
[----:B------:R-:W-:Y:S01]  /*5810*/  ISETP.LT.OR P2, PT, R42, R225, P2 ;  /* 0x000000e12a00720c */ /* 0x000fe20001741670 */
[----:B------:R-:W1:Y:S01]  /*5820*/  I2F R29, R43 ;  /* 0x0000002b001d7306 */ /* 0x000e620000201400 */
[----:B---3--:R-:W-:Y:S01]  /*5830*/  FFMA.FTZ R34, R28, -UR17, R34 ;  /* 0x800000111c227c23 */ /* 0x008fe20008010022 */
[----:B------:R-:W-:-:S02]  /*5840*/  ISETP.LT.OR P6, PT, R42, R222, P6 ;  /* 0x000000de2a00720c */ /* 0x000fc400037c1670 */
[-C--:B------:R-:W-:Y:S02]  /*5850*/  ISETP.LT.OR P5, PT, R40, R231.reuse, P5 ;  /* 0x000000e72800720c */ /* 0x080fe40002fa1670 */
[----:B------:R-:W-:Y:S02]  /*5860*/  ISETP.GE.AND P0, PT, R42, R230, PT ;  /* 0x000000e62a00720c */ /* 0x000fe40003f06270 */
[----:B------:R-:W3:Y:S01]  /*5870*/  I2F R155, R31 ;  /* 0x0000001f009b7306 */ /* 0x000ee20000201400 */
[----:B----4-:R-:W-:Y:S01]  /*5880*/  FFMA.FTZ R16, R30, -UR17, R16 ;  /* 0x800000111e107c23 */ /* 0x010fe20008010010 */
[----:B------:R-:W-:Y:S02]  /*5890*/  FSEL R154, R154, -INF , !P5 ;  /* 0xff8000009a9a7808 */ /* 0x000fe40006800000 */
[----:B------:R-:W-:Y:S01]  /*58a0*/  ISETP.LT.OR P0, PT, R42, R231, P0 ;  /* 0x000000e72a00720c */ /* 0x000fe20000701670 */
[----:B------:R-:W-:Y:S01]  /*58b0*/  IMAD.IADD R42, R229, 0x1, -R40 ;  /* 0x00000001e52a7824 */ /* 0x000fe200078e0a28 */
[----:B------:R-:W-:Y:S01]  /*58c0*/  FSEL R172, R16, -INF , !P2 ;  /* 0xff80000010ac7808 */ /* 0x000fe20005000000 */
[----:B-1----:R-:W-:Y:S01]  /*58d0*/  FFMA.FTZ R18, R29, -UR17, R18 ;  /* 0x800000111d127c23 */ /* 0x002fe20008010012 */
[----:B------:R-:W-:Y:S01]  /*58e0*/  IABS R32, R32 ;  /* 0x0000002000207213 */ /* 0x000fe20000000000 */
[----:B------:R-:W1:Y:S01]  /*58f0*/  I2F R41, R41 ;  /* 0x0000002900297306 */ /* 0x000e620000201400 */
[----:B------:R-:W-:-:S02]  /*5900*/  ISETP.GE.AND P2, PT, R48, R227, PT ;  /* 0x000000e33000720c */ /* 0x000fc40003f46270 */
[----:B------:R-:W-:Y:S01]  /*5910*/  FSEL R181, R18, -INF , !P6 ;  /* 0xff80000012b57808 */ /* 0x000fe20007000000 */
[----:B------:R-:W-:Y:S01]  /*5920*/  IMAD.IADD R18, R229, 0x1, -R117 ;  /* 0x00000001e5127824 */ /* 0x000fe200078e0a75 */
[----:B------:R-:W-:Y:S01]  /*5930*/  ISETP.GE.AND P6, PT, R48, R224, PT ;  /* 0x000000e03000720c */ /* 0x000fe20003fc6270 */
[----:B---3--:R-:W-:Y:S01]  /*5940*/  FFMA.FTZ R155, R155, -UR17, R68 ;  /* 0x800000119b9b7c23 */ /* 0x008fe20008010044 */
[----:B------:R-:W-:Y:S01]  /*5950*/  FSEL R68, R34, -INF , !P4 ;  /* 0xff80000022447808 */ /* 0x000fe20006000000 */
[----:B------:R-:W3:Y:S01]  /*5960*/  I2F R32, R32 ;  /* 0x0000002000207306 */ /* 0x000ee20000201400 */
[C---:B------:R-:W-:Y:S01]  /*5970*/  ISETP.GE.AND P4, PT, R48.reuse, R230, PT ;  /* 0x000000e63000720c */ /* 0x040fe20003f86270 */
[----:B------:R-:W-:Y:S01]  /*5980*/  HMMA.16816.F32.BF16 R28, R8, R62, RZ ;  /* 0x0000003e081c723c */ /* 0x000fe200000418ff */
[C---:B------:R-:W-:Y:S02]  /*5990*/  ISETP.GE.AND P5, PT, R48.reuse, R219, PT ;  /* 0x000000db3000720c */ /* 0x040fe40003fa6270 */
[----:B------:R-:W-:-:S02]  /*59a0*/  ISETP.LT.OR P4, PT, R48, R231, P4 ;  /* 0x000000e73000720c */ /* 0x000fc40002781670 */
[----:B------:R-:W-:Y:S01]  /*59b0*/  IABS R16, R50 ;  /* 0x0000003200107213 */ /* 0x000fe20000000000 */
[----:B-1----:R-:W-:Y:S01]  /*59c0*/  FFMA.FTZ R17, R41, -UR17, R17 ;  /* 0x8000001129117c23 */ /* 0x002fe20008010011 */
[C---:B------:R-:W-:Y:S01]  /*59d0*/  ISETP.LT.OR P2, PT, R48.reuse, R228, P2 ;  /* 0x000000e43000720c */ /* 0x040fe20001741670 */
[----:B------:R-:W-:Y:S01]  /*59e0*/  HMMA.16816.F32.BF16 R60, R20, R62, RZ ;  /* 0x0000003e143c723c */ /* 0x000fe200000418ff */
[C---:B------:R-:W-:Y:S01]  /*59f0*/  ISETP.LT.OR P6, PT, R48.reuse, R225, P6 ;  /* 0x000000e13000720c */ /* 0x040fe200037c1670 */
[----:B------:R-:W-:Y:S01]  /*5a00*/  IMAD.MOV.U32 R125, RZ, RZ, R16 ;  /* 0x000000ffff7d7224 */ /* 0x000fe200078e0010 */
[----:B------:R-:W-:Y:S01]  /*5a10*/  ISETP.LT.OR P5, PT, R48, R222, P5 ;  /* 0x000000de3000720c */ /* 0x000fe20002fa1670 */
[----:B------:R-:W-:Y:S01]  /*5a20*/  IMAD.IADD R48, R223, 0x1, -R48 ;  /* 0x00000001df307824 */ /* 0x000fe200078e0a30 */
[----:B------:R-:W-:Y:S01]  /*5a30*/  IABS R42, R42 ;  /* 0x0000002a002a7213 */ /* 0x000fe20000000000 */
[----:B---3--:R-:W-:Y:S01]  /*5a40*/  FFMA.FTZ R19, R32, -UR17, R19 ;  /* 0x8000001120137c23 */ /* 0x008fe20008010013 */
[----:B------:R-:W-:Y:S01]  /*5a50*/  FSEL R177, R177, -INF , !P1 ;  /* 0xff800000b1b17808 */ /* 0x000fe20004800000 */
[----:B------:R-:W1:Y:S01]  /*5a60*/  I2F R125, R125 ;  /* 0x0000007d007d7306 */ /* 0x000e620000201400 */
[----:B------:R-:W-:Y:S01]  /*5a70*/  IABS R16, R48 ;  /* 0x0000003000107213 */ /* 0x000fe20000000000 */
[----:B------:R-:W-:Y:S01]  /*5a80*/  IMAD.MOV.U32 R73, RZ, RZ, R42 ;  /* 0x000000ffff497224 */ /* 0x000fe200078e002a */
[----:B------:R-:W-:Y:S01]  /*5a90*/  FSEL R153, R153, -INF , !P0 ;  /* 0xff80000099997808 */ /* 0x000fe20004000000 */
[----:B--2---:R-:W-:Y:S01]  /*5aa0*/  HMMA.16816.F32.BF16 R44, R8, R36, RZ ;  /* 0x00000024082c723c */ /* 0x004fe200000418ff */
[C---:B------:R-:W-:Y:S01]  /*5ab0*/  ISETP.GE.AND P1, PT, R40.reuse, R224, PT ;  /* 0x000000e02800720c */ /* 0x040fe20003f26270 */
[----:B------:R-:W-:Y:S01]  /*5ac0*/  IMAD.MOV.U32 R126, RZ, RZ, R16 ;  /* 0x000000ffff7e7224 */ /* 0x000fe200078e0010 */
[----:B------:R-:W-:Y:S01]  /*5ad0*/  ISETP.GE.AND P0, PT, R40, R219, PT ;  /* 0x000000db2800720c */ /* 0x000fe20003f06270 */
[----:B------:R-:W2:Y:S01]  /*5ae0*/  I2F R73, R73 ;  /* 0x0000004900497306 */ /* 0x000ea20000201400 */
[----:B------:R-:W-:-:S02]  /*5af0*/  FSEL R170, R170, -INF , !P3 ;  /* 0xff800000aaaa7808 */ /* 0x000fc40005800000 */
[C---:B------:R-:W-:Y:S01]  /*5b00*/  ISETP.GE.AND P3, PT, R40.reuse, R227, PT ;  /* 0x000000e32800720c */ /* 0x040fe20003f66270 */
[-C--:B------:R-:W-:Y:S01]  /*5b10*/  HMMA.16816.F32.BF16 R28, R12, R74.reuse, R28 ;  /* 0x0000004a0c1c723c */ /* 0x080fe2000004181c */
[C---:B------:R-:W-:Y:S02]  /*5b20*/  ISETP.LT.OR P1, PT, R40.reuse, R225, P1 ;  /* 0x000000e12800720c */ /* 0x040fe40000f21670 */
[C---:B------:R-:W-:Y:S01]  /*5b30*/  ISETP.LT.OR P0, PT, R40.reuse, R222, P0 ;  /* 0x000000de2800720c */ /* 0x040fe20000701670 */
[----:B------:R-:W3:Y:S01]  /*5b40*/  I2F R126, R126 ;  /* 0x0000007e007e7306 */ /* 0x000ee20000201400 */
[----:B------:R-:W-:Y:S01]  /*5b50*/  IABS R16, R18 ;  /* 0x0000001200107213 */ /* 0x000fe20000000000 */
[----:B-1----:R-:W-:Y:S01]  /*5b60*/  FFMA.FTZ R125, R125, -UR17, R64 ;  /* 0x800000117d7d7c23 */ /* 0x002fe20008010040 */
[----:B------:R-:W-:Y:S01]  /*5b70*/  ISETP.LT.OR P3, PT, R40, R228, P3 ;  /* 0x000000e42800720c */ /* 0x000fe20001f61670 */
[----:B------:R-:W-:Y:S01]  /*5b80*/  HMMA.16816.F32.BF16 R60, R24, R74, R60 ;  /* 0x0000004a183c723c */ /* 0x000fe2000004183c */
[----:B------:R-:W-:Y:S01]  /*5b90*/  FSEL R174, R17, -INF , !P1 ;  /* 0xff80000011ae7808 */ /* 0x000fe20004800000 */
[----:B------:R-:W-:Y:S01]  /*5ba0*/  IMAD.IADD R64, R226, 0x1, -R111 ;  /* 0x00000001e2407824 */ /* 0x000fe200078e0a6f */
[----:B------:R-:W-:Y:S01]  /*5bb0*/  FSEL R183, R19, -INF , !P0 ;  /* 0xff80000013b77808 */ /* 0x000fe20004000000 */
[----:B------:R-:W1:Y:S01]  /*5bc0*/  I2F R113, R16 ;  /* 0x0000001000717306 */ /* 0x000e620000201400 */
[----:B------:R-:W-:Y:S01]  /*5bd0*/  IABS R49, R49 ;  /* 0x0000003100317213 */ /* 0x000fe20000000000 */
[----:B--2---:R-:W-:Y:S01]  /*5be0*/  FFMA.FTZ R73, R73, -UR17, R35 ;  /* 0x8000001149497c23 */ /* 0x004fe20008010023 */
[----:B------:R-:W-:Y:S01]  /*5bf0*/  FSEL R155, R155, -INF , !P4 ;  /* 0xff8000009b9b7808 */ /* 0x000fe20006000000 */
[----:B------:R-:W-:Y:S01]  /*5c00*/  HMMA.16816.F32.BF16 R40, R8, R52, RZ ;  /* 0x000000340828723c */ /* 0x000fe200000418ff */
[----:B------:R-:W-:-:S02]  /*5c10*/  ISETP.GE.AND P1, PT, R117, R227, PT ;  /* 0x000000e37500720c */ /* 0x000fc40003f26270 */
[----:B------:R-:W-:Y:S01]  /*5c20*/  FSEL R73, R73, -INF , !P3 ;  /* 0xff80000049497808 */ /* 0x000fe20005800000 */
[----:B------:R-:W2:Y:S01]  /*5c30*/  I2F R122, R49 ;  /* 0x00000031007a7306 */ /* 0x000ea20000201400 */
[----:B---3--:R-:W-:Y:S01]  /*5c40*/  FFMA.FTZ R126, R126, -UR17, R66 ;  /* 0x800000117e7e7c23 */ /* 0x008fe20008010042 */
[C---:B------:R-:W-:Y:S01]  /*5c50*/  ISETP.GE.AND P3, PT, R117.reuse, R230, PT ;  /* 0x000000e67500720c */ /* 0x040fe20003f66270 */
[----:B------:R-:W-:Y:S01]  /*5c60*/  FFMA.FTZ R66, R120, -UR17, R69 ;  /* 0x8000001178427c23 */ /* 0x000fe20008010045 */
[----:B------:R-:W-:Y:S01]  /*5c70*/  HMMA.16816.F32.BF16 R32, R8, R38, RZ ;  /* 0x000000260820723c */ /* 0x000fe200000418ff */
[C---:B------:R-:W-:Y:S01]  /*5c80*/  ISETP.GE.AND P0, PT, R117.reuse, R224, PT ;  /* 0x000000e07500720c */ /* 0x040fe20003f06270 */
[----:B------:R-:W-:Y:S01]  /*5c90*/  IMAD.IADD R120, R226, 0x1, -R109 ;  /* 0x00000001e2787824 */ /* 0x000fe200078e0a6d */
[----:B------:R-:W-:Y:S01]  /*5ca0*/  ISETP.GE.AND P4, PT, R117, R219, PT ;  /* 0x000000db7500720c */ /* 0x000fe20003f86270 */
[----:B-1----:R-:W-:Y:S01]  /*5cb0*/  FFMA.FTZ R74, R113, -UR17, R71 ;  /* 0x80000011714a7c23 */ /* 0x002fe20008010047 */
[----:B------:R-:W-:Y:S01]  /*5cc0*/  ISETP.LT.OR P3, PT, R117, R231, P3 ;  /* 0x000000e77500720c */ /* 0x000fe20001f61670 */
[----:B------:R-:W-:Y:S01]  /*5cd0*/  IMAD.IADD R113, R223, 0x1, -R109 ;  /* 0x00000001df717824 */ /* 0x000fe200078e0a6d */
[C---:B------:R-:W-:Y:S01]  /*5ce0*/  ISETP.LT.OR P1, PT, R117.reuse, R228, P1 ;  /* 0x000000e47500720c */ /* 0x040fe20000f21670 */
[C---:B------:R-:W-:Y:S01]  /*5cf0*/  HMMA.16816.F32.BF16 R16, R20.reuse, R52, RZ ;  /* 0x000000341410723c */ /* 0x040fe200000418ff */
[C---:B------:R-:W-:Y:S01]  /*5d00*/  ISETP.LT.OR P0, PT, R117.reuse, R225, P0 ;  /* 0x000000e17500720c */ /* 0x040fe20000701670 */
[----:B------:R-:W-:Y:S01]  /*5d10*/  FFMA.FTZ R60, R110, -UR17, R60 ;  /* 0x800000116e3c7c23 */ /* 0x000fe2000801003c */
[----:B------:R-:W-:Y:S01]  /*5d20*/  ISETP.LT.OR P4, PT, R117, R222, P4 ;  /* 0x000000de7500720c */ /* 0x000fe20002781670 */
[----:B------:R-:W-:Y:S01]  /*5d30*/  IMAD.MOV.U32 R117, RZ, RZ, R129 ;  /* 0x000000ffff757224 */ /* 0x000fe200078e0081 */
[----:B------:R-:W-:Y:S01]  /*5d40*/  IABS R64, R64 ;  /* 0x0000004000407213 */ /* 0x000fe20000000000 */
[----:B--2---:R-:W-:Y:S01]  /*5d50*/  FFMA.FTZ R70, R122, -UR17, R70 ;  /* 0x800000117a467c23 */ /* 0x004fe20008010046 */
[----:B------:R-:W-:Y:S01]  /*5d60*/  IABS R120, R120 ;  /* 0x0000007800787213 */ /* 0x000fe20000000000 */
[C---:B------:R-:W-:Y:S01]  /*5d70*/  IMAD.IADD R52, R229.reuse, 0x1, -R111 ;  /* 0x00000001e5347824 */ /* 0x040fe200078e0a6f */
[----:B------:R-:W-:Y:S01]  /*5d80*/  HMMA.16816.F32.BF16 R48, R20, R36, RZ ;  /* 0x000000241430723c */ /* 0x000fe200000418ff */
[----:B------:R-:W1:Y:S01]  /*5d90*/  I2F R117, R117 ;  /* 0x0000007500757306 */ /* 0x000e620000201400 */
[----:B------:R-:W-:Y:S01]  /*5da0*/  IMAD.IADD R122, R229, 0x1, -R109 ;  /* 0x00000001e57a7824 */ /* 0x000fe200078e0a6d */
[----:B------:R-:W-:Y:S01]  /*5db0*/  FSEL R152, R70, -INF , !P2 ;  /* 0xff80000046987808 */ /* 0x000fe20005000000 */
[----:B------:R-:W-:Y:S01]  /*5dc0*/  IMAD.IADD R70, R223, 0x1, -R111 ;  /* 0x00000001df467824 */ /* 0x000fe200078e0a6f */
[----:B------:R-:W-:-:S02]  /*5dd0*/  IABS R52, R52 ;  /* 0x0000003400347213 */ /* 0x000fc40000000000 */
[----:B------:R-:W-:Y:S01]  /*5de0*/  IABS R122, R122 ;  /* 0x0000007a007a7213 */ /* 0x000fe20000000000 */
[----:B------:R-:W-:Y:S01]  /*5df0*/  HMMA.16816.F32.BF16 R36, R20, R38, RZ ;  /* 0x000000261424723c */ /* 0x000fe200000418ff */
[----:B------:R2:W3:Y:S01]  /*5e00*/  I2F R69, R52 ;  /* 0x0000003400457306 */ /* 0x0004e20000201400 */
[----:B------:R-:W-:Y:S02]  /*5e10*/  IABS R70, R70 ;  /* 0x0000004600467213 */ /* 0x000fe40000000000 */
[----:B------:R-:W-:Y:S02]  /*5e20*/  IABS R113, R113 ;  /* 0x0000007100717213 */ /* 0x000fe40000000000 */
[----:B------:R-:W-:Y:S02]  /*5e30*/  ISETP.GE.AND P2, PT, R111, R230, PT ;  /* 0x000000e66f00720c */ /* 0x000fe40003f46270 */
[----:B------:R-:W-:Y:S01]  /*5e40*/  HMMA.16816.F32.BF16 R8, R8, R54, RZ ;  /* 0x000000360808723c */ /* 0x000fe200000418ff */
[----:B------:R-:W4:Y:S01]  /*5e50*/  I2F R75, R122 ;  /* 0x0000007a004b7306 */ /* 0x000f220000201400 */
[----:B-1----:R-:W-:Y:S01]  /*5e60*/  FFMA.FTZ R117, R117, -UR17, R67 ;  /* 0x8000001175757c23 */ /* 0x002fe20008010043 */
[----:B------:R-:W-:-:S02]  /*5e70*/  FSEL R187, R125, -INF , !P6 ;  /* 0xff8000007dbb7808 */ /* 0x000fc40007000000 */
[C---:B------:R-:W-:Y:S02]  /*5e80*/  ISETP.GE.AND P6, PT, R111.reuse, R227, PT ;  /* 0x000000e36f00720c */ /* 0x040fe40003fc6270 */
[----:B------:R-:W-:Y:S01]  /*5e90*/  ISETP.LT.OR P2, PT, R111, R231, P2 ;  /* 0x000000e76f00720c */ /* 0x000fe20001741670 */
[----:B------:R-:W-:Y:S01]  /*5ea0*/  HMMA.16816.F32.BF16 R20, R20, R54, RZ ;  /* 0x000000361414723c */ /* 0x000fe200000418ff */
[----:B--2---:R-:W1:Y:S01]  /*5eb0*/  LDSM.16.M88.4 R52, [R213+0x1800] ;  /* 0x00180000d534783b */ /* 0x004e620000000200 */
[----:B------:R-:W2:Y:S01]  /*5ec0*/  I2F R64, R64 ;  /* 0x0000004000407306 */ /* 0x000ea20000201400 */
[----:B---3--:R-:W-:Y:S01]  /*5ed0*/  FFMA.FTZ R62, R69, -UR17, R62 ;  /* 0x80000011453e7c23 */ /* 0x008fe2000801003e */
[----:B------:R-:W-:Y:S01]  /*5ee0*/  FSEL R188, R126, -INF , !P5 ;  /* 0xff8000007ebc7808 */ /* 0x000fe20006800000 */
[----:B------:R-:W-:Y:S01]  /*5ef0*/  FFMA.FTZ R69, R102, -UR17, R61 ;  /* 0x8000001166457c23 */ /* 0x000fe2000801003d */
[----:B------:R-:W-:Y:S02]  /*5f00*/  ISETP.LT.OR P6, PT, R111, R228, P6 ;  /* 0x000000e46f00720c */ /* 0x000fe400037c1670 */
[----:B------:R-:W-:Y:S01]  /*5f10*/  IADD3 R71, R101, 0x60, RZ ;  /* 0x0000006065477810 */ /* 0x000fe20007ffe0ff */
[----:B----4-:R-:W-:Y:S01]  /*5f20*/  FFMA.FTZ R63, R75, -UR17, R63 ;  /* 0x800000114b3f7c23 */ /* 0x010fe2000801003f */
[----:B------:R-:W3:Y:S01]  /*5f30*/  I2F R70, R70 ;  /* 0x0000004600467306 */ /* 0x000ee20000201400 */
[----:B------:R-:W-:-:S02]  /*5f40*/  ISETP.GE.AND P5, PT, R111, R224, PT ;  /* 0x000000e06f00720c */ /* 0x000fc40003fa6270 */
[----:B------:R-:W-:Y:S02]  /*5f50*/  FSEL R191, R65, -INF , !P0 ;  /* 0xff80000041bf7808 */ /* 0x000fe40004000000 */
[----:B------:R-:W-:Y:S02]  /*5f60*/  FSEL R66, R66, -INF , !P3 ;  /* 0xff80000042427808 */ /* 0x000fe40005800000 */
[----:B------:R-:W-:Y:S01]  /*5f70*/  FSEL R65, R60, -INF , !P2 ;  /* 0xff8000003c417808 */ /* 0x000fe20005000000 */
[----:B------:R-:W4:Y:S01]  /*5f80*/  I2F R67, R120 ;  /* 0x0000007800437306 */ /* 0x000f220000201400 */
[----:B------:R-:W-:Y:S01]  /*5f90*/  ISETP.GE.AND P3, PT, R111, R219, PT ;  /* 0x000000db6f00720c */ /* 0x000fe20003f66270 */
[----:B--2---:R-:W-:Y:S01]  /*5fa0*/  FFMA.FTZ R28, R64, -UR17, R28 ;  /* 0x80000011401c7c23 */ /* 0x004fe2000801001c */
[----:B------:R-:W-:Y:S02]  /*5fb0*/  IADD3 R60, R101, 0x61, RZ ;  /* 0x00000061653c7810 */ /* 0x000fe40007ffe0ff */
[----:B------:R-:W-:Y:S01]  /*5fc0*/  FSEL R75, R62, -INF , !P6 ;  /* 0xff8000003e4b7808 */ /* 0x000fe20007000000 */
[----:B------:R-:W-:Y:S01]  /*5fd0*/  IMAD.IADD R62, R226, 0x1, -R71 ;  /* 0x00000001e23e7824 */ /* 0x000fe200078e0a47 */
[----:B------:R-:W-:Y:S01]  /*5fe0*/  ISETP.LT.OR P5, PT, R111, R225, P5 ;  /* 0x000000e16f00720c */ /* 0x000fe20002fa1670 */
[----:B------:R-:W2:Y:S01]  /*5ff0*/  I2F R110, R113 ;  /* 0x00000071006e7306 */ /* 0x000ea20000201400 */
[----:B------:R-:W-:Y:S01]  /*6000*/  ISETP.GE.AND P0, PT, R109, R227, PT ;  /* 0x000000e36d00720c */ /* 0x000fe20003f06270 */
[----:B---3--:R-:W-:Y:S01]  /*6010*/  FFMA.FTZ R30, R70, -UR17, R30 ;  /* 0x80000011461e7c23 */ /* 0x008fe2000801001e */
[----:B------:R-:W-:-:S02]  /*6020*/  FSEL R186, R117, -INF , !P4 ;  /* 0xff80000075ba7808 */ /* 0x000fc40006000000 */
[----:B------:R-:W-:Y:S01]  /*6030*/  ISETP.LT.OR P3, PT, R111, R222, P3 ;  /* 0x000000de6f00720c */ /* 0x000fe20001f61670 */
[----:B------:R-:W-:Y:S01]  /*6040*/  IMAD.IADD R111, R232, 0x1, -R71 ;  /* 0x00000001e86f7824 */ /* 0x000fe200078e0a47 */
[----:B------:R-:W-:Y:S01]  /*6050*/  ISETP.GE.AND P4, PT, R109, R224, PT ;  /* 0x000000e06d00720c */ /* 0x000fe20003f86270 */
[----:B----4-:R-:W-:Y:S01]  /*6060*/  FFMA.FTZ R29, R67, -UR17, R29 ;  /* 0x80000011431d7c23 */ /* 0x010fe2000801001d */
[C---:B------:R-:W-:Y:S01]  /*6070*/  ISETP.GE.AND P2, PT, R109.reuse, R219, PT ;  /* 0x000000db6d00720c */ /* 0x040fe20003f46270 */
[----:B------:R-:W-:Y:S01]  /*6080*/  IMAD.IADD R67, R226, 0x1, -R60 ;  /* 0x00000001e2437824 */ /* 0x000fe200078e0a3c */
[----:B------:R-:W-:Y:S02]  /*6090*/  FSEL R190, R28, -INF , !P5 ;  /* 0xff8000001cbe7808 */ /* 0x000fe40006800000 */
[----:B------:R-:W-:Y:S01]  /*60a0*/  ISETP.LT.OR P0, PT, R109, R228, P0 ;  /* 0x000000e46d00720c */ /* 0x000fe20000701670 */
[----:B-1----:R-:W-:Y:S01]  /*60b0*/  HMMA.16816.F32.BF16 R48, R24, R52, R48 ;  /* 0x000000341830723c */ /* 0x002fe20000041830 */
[----:B--2---:R-:W-:Y:S01]  /*60c0*/  FFMA.FTZ R31, R110, -UR17, R31 ;  /* 0x800000116e1f7c23 */ /* 0x004fe2000801001f */
[----:B------:R-:W-:Y:S01]  /*60d0*/  IABS R28, R62 ;  /* 0x0000003e001c7213 */ /* 0x000fe20000000000 */
[----:B------:R-:W-:Y:S01]  /*60e0*/  IMAD.IADD R62, R223, 0x1, -R71 ;  /* 0x00000001df3e7824 */ /* 0x000fe200078e0a47 */
[----:B------:R-:W-:-:S02]  /*60f0*/  ISETP.LT.OR P4, PT, R109, R225, P4 ;  /* 0x000000e16d00720c */ /* 0x000fc40002781670 */
[----:B------:R-:W-:Y:S02]  /*6100*/  ISETP.LT.OR P2, PT, R109, R222, P2 ;  /* 0x000000de6d00720c */ /* 0x000fe40001741670 */
[----:B------:R-:W-:Y:S01]  /*6110*/  HMMA.16816.F32.BF16 R44, R12, R52, R44 ;  /* 0x000000340c2c723c */ /* 0x000fe2000004182c */
[----:B------:R-:W-:Y:S02]  /*6120*/  IABS R111, R111 ;  /* 0x0000006f006f7213 */ /* 0x000fe40000000000 */
[----:B------:R-:W-:Y:S02]  /*6130*/  FSEL R192, R63, -INF , !P0 ;  /* 0xff8000003fc07808 */ /* 0x000fe40004000000 */
[----:B------:R-:W-:Y:S01]  /*6140*/  FSEL R184, R30, -INF , !P3 ;  /* 0xff8000001eb87808 */ /* 0x000fe20005800000 */
[----:B------:R1:W2:Y:S01]  /*6150*/  I2F R63, R28 ;  /* 0x0000001c003f7306 */ /* 0x0002a20000201400 */
[----:B------:R-:W-:Y:S01]  /*6160*/  IMAD.IADD R53, R232, 0x1, -R60 ;  /* 0x00000001e8357824 */ /* 0x000fe200078e0a3c */
[----:B------:R-:W-:Y:S01]  /*6170*/  FSEL R189, R29, -INF , !P4 ;  /* 0xff8000001dbd7808 */ /* 0x000fe20006000000 */
[----:B------:R-:W-:Y:S01]  /*6180*/  HMMA.16816.F32.BF16 R36, R24, R54, R36 ;  /* 0x000000361824723c */ /* 0x000fe20000041824 */
[----:B------:R-:W-:-:S02]  /*6190*/  FSEL R182, R31, -INF , !P2 ;  /* 0xff8000001fb67808 */ /* 0x000fc40005000000 */
[----:B------:R-:W-:Y:S02]  /*61a0*/  IABS R53, R53 ;  /* 0x0000003500357213 */ /* 0x000fe40000000000 */
[----:B------:R-:W3:Y:S01]  /*61b0*/  I2F R156, R111 ;  /* 0x0000006f009c7306 */ /* 0x000ee20000201400 */
[----:B------:R-:W-:Y:S02]  /*61c0*/  IABS R62, R62 ;  /* 0x0000003e003e7213 */ /* 0x000fe40000000000 */
[----:B------:R-:W-:Y:S01]  /*61d0*/  IMAD.MOV.U32 R61, RZ, RZ, R53 ;  /* 0x000000ffff3d7224 */ /* 0x000fe200078e0035 */
[-C--:B------:R-:W-:Y:S01]  /*61e0*/  ISETP.GE.AND P6, PT, R71, R230.reuse, PT ;  /* 0x000000e64700720c */ /* 0x080fe20003fc6270 */
[----:B------:R-:W-:Y:S01]  /*61f0*/  IMAD.IADD R53, R229, 0x1, -R71 ;  /* 0x00000001e5357824 */ /* 0x000fe200078e0a47 */
[----:B------:R-:W-:Y:S01]  /*6200*/  IADD3 R52, R101, 0x68, RZ ;  /* 0x0000006865347810 */ /* 0x000fe20007ffe0ff */
[----:B------:R-:W-:Y:S01]  /*6210*/  HMMA.16816.F32.BF16 R32, R12, R54, R32 ;  /* 0x000000360c20723c */ /* 0x000fe20000041820 */
[----:B-1----:R-:W1:Y:S01]  /*6220*/  LDSM.16.M88.4 R28, [R213+0x1c00] ;  /* 0x001c0000d51c783b */ /* 0x002e620000000200 */
[----:B------:R-:W4:Y:S01]  /*6230*/  I2F R62, R62 ;  /* 0x0000003e003e7306 */ /* 0x000f220000201400 */
[----:B------:R-:W-:Y:S01]  /*6240*/  IABS R53, R53 ;  /* 0x0000003500357213 */ /* 0x000fe20000000000 */
[----:B--2---:R-:W-:Y:S01]  /*6250*/  FFMA.FTZ R44, R63, -UR17, R44 ;  /* 0x800000113f2c7c23 */ /* 0x004fe2000801002c */
[----:B------:R-:W-:Y:S01]  /*6260*/  ISETP.LT.OR P6, PT, R71, R231, P6 ;  /* 0x000000e74700720c */ /* 0x000fe200037c1670 */
[----:B------:R-:W-:Y:S01]  /*6270*/  IMAD.IADD R63, R223, 0x1, -R52 ;  /* 0x00000001df3f7824 */ /* 0x000fe200078e0a34 */
[----:B------:R-:W-:Y:S01]  /*6280*/  ISETP.GE.AND P0, PT, R60, R230, PT ;  /* 0x000000e63c00720c */ /* 0x000fe20003f06270 */
[----:B------:R-:W-:-:S04]  /*6290*/  DEPBAR.LE SB0, 0x0 ;  /* 0x000080000000791a */ /* 0x000fc80000000000 */
[----:B------:R2:W5:Y:S01]  /*62a0*/  I2F R64, R53 ;  /* 0x0000003500407306 */ /* 0x0005620000201400 */
[----:B---3--:R-:W-:Y:S01]  /*62b0*/  FFMA.FTZ R156, R156, -UR17, R48 ;  /* 0x800000119c9c7c23 */ /* 0x008fe20008010030 */
[----:B------:R-:W-:Y:S01]  /*62c0*/  ISETP.GE.AND P4, PT, R60, R227, PT ;  /* 0x000000e33c00720c */ /* 0x000fe20003f86270 */
[----:B------:R-:W-:Y:S01]  /*62d0*/  IMAD.IADD R48, R232, 0x1, -R52 ;  /* 0x00000001e8307824 */ /* 0x000fe200078e0a34 */
[----:B------:R-:W-:Y:S02]  /*62e0*/  ISETP.GE.AND P2, PT, R60, R224, PT ;  /* 0x000000e03c00720c */ /* 0x000fe40003f46270 */
[----:B------:R-:W-:Y:S01]  /*62f0*/  FSEL R156, R156, -INF , !P6 ;  /* 0xff8000009c9c7808 */ /* 0x000fe20007000000 */
[----:B----4-:R-:W-:Y:S01]  /*6300*/  FFMA.FTZ R171, R62, -UR17, R46 ;  /* 0x800000113eab7c23 */ /* 0x010fe2000801002e */
[----:B------:R-:W3:Y:S01]  /*6310*/  I2F R61, R61 ;  /* 0x0000003d003d7306 */ /* 0x000ee20000201400 */
[----:B------:R-:W-:Y:S01]  /*6320*/  ISETP.GE.AND P6, PT, R60, R219, PT ;  /* 0x000000db3c00720c */ /* 0x000fe20003fc6270 */
[----:B------:R-:W-:Y:S01]  /*6330*/  IMAD.IADD R46, R229, 0x1, -R52 ;  /* 0x00000001e52e7824 */ /* 0x000fe200078e0a34 */
[----:B------:R-:W-:-:S02]  /*6340*/  IABS R48, R48 ;  /* 0x0000003000307213 */ /* 0x000fc40000000000 */
[----:B------:R-:W-:Y:S02]  /*6350*/  IABS R67, R67 ;  /* 0x0000004300437213 */ /* 0x000fe40000000000 */
[C---:B------:R-:W-:Y:S01]  /*6360*/  ISETP.LT.OR P0, PT, R60.reuse, R231, P0 ;  /* 0x000000e73c00720c */ /* 0x040fe20000701670 */
[----:B--2---:R-:W-:Y:S01]  /*6370*/  IMAD.IADD R53, R229, 0x1, -R60 ;  /* 0x00000001e5357824 */ /* 0x004fe200078e0a3c */
[----:B------:R-:W-:Y:S01]  /*6380*/  ISETP.LT.OR P4, PT, R60, R228, P4 ;  /* 0x000000e43c00720c */ /* 0x000fe20002781670 */
[----:B-----5:R-:W-:Y:S01]  /*6390*/  FFMA.FTZ R64, R64, -UR17, R50 ;  /* 0x8000001140407c23 */ /* 0x020fe20008010032 */
[C---:B------:R-:W-:Y:S01]  /*63a0*/  ISETP.LT.OR P2, PT, R60.reuse, R225, P2 ;  /* 0x000000e13c00720c */ /* 0x040fe20001741670 */
[----:B------:R-:W2:Y:S01]  /*63b0*/  I2F R50, R67 ;  /* 0x0000004300327306 */ /* 0x000ea20000201400 */
[----:B------:R-:W-:Y:S01]  /*63c0*/  ISETP.LT.OR P6, PT, R60, R222, P6 ;  /* 0x000000de3c00720c */ /* 0x000fe200037c1670 */
[----:B------:R-:W-:Y:S01]  /*63d0*/  IMAD.IADD R60, R223, 0x1, -R60 ;  /* 0x00000001df3c7824 */ /* 0x000fe200078e0a3c */
[----:B------:R-:W-:Y:S01]  /*63e0*/  IABS R53, R53 ;  /* 0x0000003500357213 */ /* 0x000fe20000000000 */
[----:B---3--:R-:W-:Y:S01]  /*63f0*/  FFMA.FTZ R62, R61, -UR17, R49 ;  /* 0x800000113d3e7c23 */ /* 0x008fe20008010031 */
[----:B------:R-:W-:-:S02]  /*6400*/  IABS R61, R46 ;  /* 0x0000002e003d7213 */ /* 0x000fc40000000000 */
[----:B------:R-:W-:Y:S01]  /*6410*/  IABS R60, R60 ;  /* 0x0000003c003c7213 */ /* 0x000fe20000000000 */
[----:B------:R-:W3:Y:S01]  /*6420*/  I2F R48, R48 ;  /* 0x0000003000307306 */ /* 0x000ee20000201400 */
[C---:B------:R-:W-:Y:S01]  /*6430*/  IADD3 R46, R101.reuse, 0x70, RZ ;  /* 0x00000070652e7810 */ /* 0x040fe20007ffe0ff */
[-C--:B-1----:R-:W-:Y:S01]  /*6440*/  HMMA.16816.F32.BF16 R16, R24, R28.reuse, R16 ;  /* 0x0000001c1810723c */ /* 0x082fe20000041810 */
[----:B------:R-:W-:Y:S01]  /*6450*/  IADD3 R49, R101, 0x69, RZ ;  /* 0x0000006965317810 */ /* 0x000fe20007ffe0ff */
[----:B------:R-:W-:Y:S01]  /*6460*/  IMAD.MOV.U32 R55, RZ, RZ, R60 ;  /* 0x000000ffff377224 */ /* 0x000fe200078e003c */
[----:B------:R-:W-:Y:S01]  /*6470*/  FSEL R74, R74, -INF , !P1 ;  /* 0xff8000004a4a7808 */ /* 0x000fe20004800000 */
[----:B------:R-:W-:Y:S01]  /*6480*/  IMAD.IADD R60, R226, 0x1, -R52 ;  /* 0x00000001e23c7824 */ /* 0x000fe200078e0a34 */
[----:B------:R-:W-:Y:S01]  /*6490*/  ISETP.GE.AND P1, PT, R109, R230, PT ;  /* 0x000000e66d00720c */ /* 0x000fe20003f26270 */
[----:B------:R-:W1:Y:S01]  /*64a0*/  I2F R53, R53 ;  /* 0x0000003500357306 */ /* 0x000e620000201400 */
[----:B--2---:R-:W-:Y:S01]  /*64b0*/  FFMA.FTZ R50, R50, -UR17, R45 ;  /* 0x8000001132327c23 */ /* 0x004fe2000801002d */
[----:B------:R-:W-:Y:S01]  /*64c0*/  HMMA.16816.F32.BF16 R40, R12, R28, R40 ;  /* 0x0000001c0c28723c */ /* 0x000fe20000041828 */
[C---:B------:R-:W-:Y:S01]  /*64d0*/  ISETP.GE.AND P5, PT, R71.reuse, R227, PT ;  /* 0x000000e34700720c */ /* 0x040fe20003fa6270 */
[----:B------:R-:W-:Y:S01]  /*64e0*/  IMAD.IADD R54, R232, 0x1, -R49 ;  /* 0x00000001e8367824 */ /* 0x000fe200078e0a31 */
[----:B------:R-:W-:-:S02]  /*64f0*/  ISETP.GE.AND P3, PT, R71, R224, PT ;  /* 0x000000e04700720c */ /* 0x000fc40003f66270 */
[----:B------:R-:W-:Y:S01]  /*6500*/  ISETP.LT.OR P1, PT, R109, R231, P1 ;  /* 0x000000e76d00720c */ /* 0x000fe20000f21670 */
[----:B------:R-:W2:Y:S01]  /*6510*/  I2F R55, R55 ;  /* 0x0000003700377306 */ /* 0x000ea20000201400 */
[----:B------:R-:W-:Y:S01]  /*6520*/  IMAD.IADD R28, R232, 0x1, -R46 ;  /* 0x00000001e81c7824 */ /* 0x000fe200078e0a2e */
[C---:B------:R-:W-:Y:S01]  /*6530*/  ISETP.LT.OR P5, PT, R71.reuse, R228, P5 ;  /* 0x000000e44700720c */ /* 0x040fe20002fa1670 */
[-C--:B------:R-:W-:Y:S01]  /*6540*/  HMMA.16816.F32.BF16 R20, R24, R30.reuse, R20 ;  /* 0x0000001e1814723c */ /* 0x080fe20000041814 */
[----:B------:R-:W-:Y:S02]  /*6550*/  ISETP.LT.OR P3, PT, R71, R225, P3 ;  /* 0x000000e14700720c */ /* 0x000fe40001f61670 */
[----:B------:R-:W-:Y:S01]  /*6560*/  IABS R45, R28 ;  /* 0x0000001c002d7213 */ /* 0x000fe20000000000 */
[----:B---3--:R-:W-:Y:S01]  /*6570*/  FFMA.FTZ R28, R48, -UR17, R36 ;  /* 0x80000011301c7c23 */ /* 0x008fe20008010024 */
[----:B------:R-:W-:Y:S01]  /*6580*/  FSEL R69, R69, -INF , !P1 ;  /* 0xff80000045457808 */ /* 0x000fe20004800000 */
[----:B------:R-:W-:Y:S01]  /*6590*/  IMAD.IADD R36, R229, 0x1, -R49 ;  /* 0x00000001e5247824 */ /* 0x000fe200078e0a31 */
[----:B------:R-:W-:Y:S01]  /*65a0*/  ISETP.GE.AND P1, PT, R71, R219, PT ;  /* 0x000000db4700720c */ /* 0x000fe20003f26270 */
[----:B-1----:R-:W-:Y:S01]  /*65b0*/  FFMA.FTZ R51, R53, -UR17, R51 ;  /* 0x8000001135337c23 */ /* 0x002fe20008010033 */
[----:B------:R-:W-:Y:S01]  /*65c0*/  FSEL R167, R64, -INF , !P5 ;  /* 0xff80000040a77808 */ /* 0x000fe20006800000 */
[----:B------:R-:W1:Y:S01]  /*65d0*/  I2F R61, R61 ;  /* 0x0000003d003d7306 */ /* 0x000e620000201400 */
[----:B------:R-:W-:Y:S01]  /*65e0*/  IABS R36, R36 ;  /* 0x0000002400247213 */ /* 0x000fe20000000000 */
[----:B------:R-:W-:Y:S01]  /*65f0*/  HMMA.16816.F32.BF16 R8, R12, R30, R8 ;  /* 0x0000001e0c08723c */ /* 0x000fe20000041808 */
[----:B------:R-:W-:Y:S01]  /*6600*/  ISETP.GE.AND P5, PT, R52, R230, PT ;  /* 0x000000e63400720c */ /* 0x000fe20003fa6270 */
[----:B--2---:R-:W-:Y:S01]  /*6610*/  FFMA.FTZ R55, R55, -UR17, R47 ;  /* 0x8000001137377c23 */ /* 0x004fe2000801002f */
[----:B------:R-:W-:Y:S01]  /*6620*/  FSEL R179, R44, -INF , !P3 ;  /* 0xff8000002cb37808 */ /* 0x000fe20005800000 */
[----:B------:R-:W-:Y:S01]  /*6630*/  IMAD.MOV.U32 R48, RZ, RZ, R36 ;  /* 0x000000ffff307224 */ /* 0x000fe200078e0024 */
[----:B------:R-:W-:Y:S01]  /*6640*/  IABS R44, R63 ;  /* 0x0000003f002c7213 */ /* 0x000fe20000000000 */
[----:B------:R-:W2:Y:S01]  /*6650*/  I2F R47, R45 ;  /* 0x0000002d002f7306 */ /* 0x000ea20000201400 */
[----:B------:R-:W-:-:S02]  /*6660*/  ISETP.LT.OR P1, PT, R71, R222, P1 ;  /* 0x000000de4700720c */ /* 0x000fc40000f21670 */
[----:B------:R-:W-:Y:S01]  /*6670*/  ISETP.LT.OR P5, PT, R52, R231, P5 ;  /* 0x000000e73400720c */ /* 0x000fe20002fa1670 */
[----:B------:R-:W-:Y:S01]  /*6680*/  IMAD.MOV.U32 R63, RZ, RZ, R44 ;  /* 0x000000ffff3f7224 */ /* 0x000fe200078e002c */
[----:B------:R-:W-:Y:S02]  /*6690*/  FSEL R171, R171, -INF , !P1 ;  /* 0xff800000abab7808 */ /* 0x000fe40004800000 */
[----:B------:R-:W-:Y:S01]  /*66a0*/  FSEL R44, R62, -INF , !P0 ;  /* 0xff8000003e2c7808 */ /* 0x000fe20004000000 */
[----:B------:R-:W3:Y:S01]  /*66b0*/  I2F R48, R48 ;  /* 0x0000003000307306 */ /* 0x000ee20000201400 */
[C---:B------:R-:W-:Y:S01]  /*66c0*/  ISETP.GE.AND P3, PT, R52.reuse, R227, PT ;  /* 0x000000e33400720c */ /* 0x040fe20003f66270 */
[----:B-1----:R-:W-:Y:S01]  /*66d0*/  FFMA.FTZ R61, R61, -UR17, R38 ;  /* 0x800000113d3d7c23 */ /* 0x002fe20008010026 */
[C---:B------:R-:W-:Y:S02]  /*66e0*/  ISETP.GE.AND P1, PT, R52.reuse, R224, PT ;  /* 0x000000e03400720c */ /* 0x040fe40003f26270 */
[----:B------:R-:W-:-:S02]  /*66f0*/  ISETP.GE.AND P0, PT, R52, R219, PT ;  /* 0x000000db3400720c */ /* 0x000fc40003f06270 */
[----:B------:R-:W-:Y:S01]  /*6700*/  FSEL R185, R51, -INF , !P4 ;  /* 0xff80000033b97808 */ /* 0x000fe20006000000 */
[----:B------:R-:W1:Y:S01]  /*6710*/  I2F R62, R63 ;  /* 0x0000003f003e7306 */ /* 0x000e620000201400 */
[----:B------:R-:W-:Y:S01]  /*6720*/  FSEL R176, R50, -INF , !P2 ;  /* 0xff80000032b07808 */ /* 0x000fe20005000000 */
[----:B--2---:R-:W-:Y:S01]  /*6730*/  FFMA.FTZ R16, R47, -UR17, R16 ;  /* 0x800000112f107c23 */ /* 0x004fe20008010010 */
[----:B------:R-:W-:Y:S02]  /*6740*/  FSEL R168, R55, -INF , !P6 ;  /* 0xff80000037a87808 */ /* 0x000fe40007000000 */
[----:B------:R-:W-:Y:S02]  /*6750*/  FSEL R28, R28, -INF , !P5 ;  /* 0xff8000001c1c7808 */ /* 0x000fe40006800000 */
[C---:B------:R-:W-:Y:S01]  /*6760*/  ISETP.GE.AND P4, PT, R49.reuse, R230, PT ;  /* 0x000000e63100720c */ /* 0x040fe20003f86270 */
[----:B---3--:R-:W-:Y:S01]  /*6770*/  FFMA.FTZ R39, R48, -UR17, R39 ;  /* 0x8000001130277c23 */ /* 0x008fe20008010027 */
[----:B------:R-:W-:-:S02]  /*6780*/  ISETP.GE.AND P2, PT, R49, R227, PT ;  /* 0x000000e33100720c */ /* 0x000fc40003f46270 */
[C---:B------:R-:W-:Y:S02]  /*6790*/  ISETP.GE.AND P6, PT, R49.reuse, R224, PT ;  /* 0x000000e03100720c */ /* 0x040fe40003fc6270 */
[C---:B------:R-:W-:Y:S02]  /*67a0*/  ISETP.GE.AND P5, PT, R49.reuse, R219, PT ;  /* 0x000000db3100720c */ /* 0x040fe40003fa6270 */
[----:B------:R-:W-:Y:S01]  /*67b0*/  IABS R54, R54 ;  /* 0x0000003600367213 */ /* 0x000fe20000000000 */
[----:B-1----:R-:W-:Y:S01]  /*67c0*/  FFMA.FTZ R62, R62, -UR17, R34 ;  /* 0x800000113e3e7c23 */ /* 0x002fe20008010022 */
[C---:B------:R-:W-:Y:S02]  /*67d0*/  ISETP.LT.OR P3, PT, R52.reuse, R228, P3 ;  /* 0x000000e43400720c */ /* 0x040fe40001f61670 */
[C---:B------:R-:W-:Y:S01]  /*67e0*/  ISETP.LT.OR P1, PT, R52.reuse, R225, P1 ;  /* 0x000000e13400720c */ /* 0x040fe20000f21670 */
[----:B------:R-:W-:Y:S01]  /*67f0*/  IMAD.MOV.U32 R29, RZ, RZ, R54 ;  /* 0x000000ffff1d7224 */ /* 0x000fe200078e0036 */
[----:B------:R-:W-:Y:S01]  /*6800*/  ISETP.LT.OR P0, PT, R52, R222, P0 ;  /* 0x000000de3400720c */ /* 0x000fe20000701670 */
[----:B------:R-:W-:Y:S01]  /*6810*/  IMAD.IADD R52, R226, 0x1, -R49 ;  /* 0x00000001e2347824 */ /* 0x000fe200078e0a31 */
[----:B------:R-:W-:-:S02]  /*6820*/  ISETP.LT.OR P4, PT, R49, R231, P4 ;  /* 0x000000e73100720c */ /* 0x000fc40002781670 */
[C---:B------:R-:W-:Y:S01]  /*6830*/  ISETP.LT.OR P2, PT, R49.reuse, R228, P2 ;  /* 0x000000e43100720c */ /* 0x040fe20001741670 */
[----:B------:R-:W1:Y:S01]  /*6840*/  I2F R29, R29 ;  /* 0x0000001d001d7306 */ /* 0x000e620000201400 */
[C---:B------:R-:W-:Y:S02]  /*6850*/  ISETP.LT.OR P6, PT, R49.reuse, R225, P6 ;  /* 0x000000e13100720c */ /* 0x040fe400037c1670 */
[----:B------:R-:W-:Y:S01]  /*6860*/  ISETP.LT.OR P5, PT, R49, R222, P5 ;  /* 0x000000de3100720c */ /* 0x000fe20002fa1670 */
[----:B------:R-:W-:Y:S01]  /*6870*/  IMAD.IADD R49, R223, 0x1, -R49 ;  /* 0x00000001df317824 */ /* 0x000fe200078e0a31 */
[----:B------:R-:W-:Y:S02]  /*6880*/  IABS R52, R52 ;  /* 0x0000003400347213 */ /* 0x000fe40000000000 */
[----:B------:R-:W-:Y:S02]  /*6890*/  IABS R60, R60 ;  /* 0x0000003c003c7213 */ /* 0x000fe40000000000 */
[----:B------:R-:W-:Y:S01]  /*68a0*/  IABS R49, R49 ;  /* 0x0000003100317213 */ /* 0x000fe20000000000 */
[----:B------:R-:W-:Y:S01]  /*68b0*/  IMAD.MOV.U32 R51, RZ, RZ, R52 ;  /* 0x000000ffff337224 */ /* 0x000fe200078e0034 */
[----:B------:R-:W-:-:S02]  /*68c0*/  IADD3 R45, R101, 0x71, RZ ;  /* 0x00000071652d7810 */ /* 0x000fc40007ffe0ff */
[----:B------:R-:W2:Y:S01]  /*68d0*/  I2F R60, R60 ;  /* 0x0000003c003c7306 */ /* 0x000ea20000201400 */
[----:B------:R-:W-:Y:S01]  /*68e0*/  IMAD.MOV.U32 R48, RZ, RZ, R49 ;  /* 0x000000ffff307224 */ /* 0x000fe200078e0031 */
[----:B------:R-:W-:Y:S01]  /*68f0*/  FSEL R130, R39, -INF , !P2 ;  /* 0xff80000027827808 */ /* 0x000fe20005000000 */
[--C-:B------:R-:W-:Y:S01]  /*6900*/  IMAD.IADD R49, R226, 0x1, -R46.reuse ;  /* 0x00000001e2317824 */ /* 0x100fe200078e0a2e */
[----:B------:R-:W-:Y:S01]  /*6910*/  IADD3 R36, R101, 0x78, RZ ;  /* 0x0000007865247810 */ /* 0x000fe20007ffe0ff */
[----:B-1----:R-:W-:Y:S01]  /*6920*/  FFMA.FTZ R29, R29, -UR17, R37 ;  /* 0x800000111d1d7c23 */ /* 0x002fe20008010025 */
[----:B------:R-:W-:Y:S01]  /*6930*/  IADD3 R101, R101, 0x79, RZ ;  /* 0x0000007965657810 */ /* 0x000fe20007ffe0ff */
[----:B------:R-:W-:Y:S01]  /*6940*/  IMAD.IADD R37, R229, 0x1, -R46 ;  /* 0x00000001e5257824 */ /* 0x000fe200078e0a2e */
[----:B------:R-:W1:Y:S01]  /*6950*/  I2F R48, R48 ;  /* 0x0000003000307306 */ /* 0x000e620000201400 */
[----:B------:R-:W-:Y:S01]  /*6960*/  IABS R49, R49 ;  /* 0x0000003100317213 */ /* 0x000fe20000000000 */
[----:B------:R-:W-:Y:S01]  /*6970*/  IMAD.IADD R39, R223, 0x1, -R45 ;  /* 0x00000001df277824 */ /* 0x000fe200078e0a2d */
[----:B------:R-:W-:Y:S01]  /*6980*/  FSEL R180, R61, -INF , !P3 ;  /* 0xff8000003db47808 */ /* 0x000fe20005800000 */
[--C-:B------:R-:W-:Y:S01]  /*6990*/  IMAD.IADD R34, R232, 0x1, -R36.reuse ;  /* 0x00000001e8227824 */ /* 0x100fe200078e0a24 */
[----:B------:R-:W-:Y:S01]  /*69a0*/  IABS R37, R37 ;  /* 0x0000002500257213 */ /* 0x000fe20000000000 */
[----:B------:R-:W-:Y:S01]  /*69b0*/  IMAD.IADD R24, R229, 0x1, -R36 ;  /* 0x00000001e5187824 */ /* 0x000fe200078e0a24 */
[----:B------:R-:W-:Y:S01]  /*69c0*/  IABS R39, R39 ;  /* 0x0000002700277213 */ /* 0x000fe20000000000 */
[----:B------:R-:W3:Y:S01]  /*69d0*/  I2F R51, R51 ;  /* 0x0000003300337306 */ /* 0x000ee20000201400 */
[----:B--2---:R-:W-:Y:S01]  /*69e0*/  FFMA.FTZ R32, R60, -UR17, R32 ;  /* 0x800000113c207c23 */ /* 0x004fe20008010020 */
[----:B------:R-:W-:Y:S01]  /*69f0*/  IABS R34, R34 ;  /* 0x0000002200227213 */ /* 0x000fe20000000000 */
[----:B------:R-:W-:Y:S01]  /*6a00*/  IMAD.IADD R12, R226, 0x1, -R101 ;  /* 0x00000001e20c7824 */ /* 0x000fe200078e0a65 */
[----:B------:R-:W-:Y:S01]  /*6a10*/  FSEL R166, R62, -INF , !P0 ;  /* 0xff8000003ea67808 */ /* 0x000fe20004000000 */
[----:B------:R-:W-:Y:S01]  /*6a20*/  IMAD.MOV.U32 R26, RZ, RZ, R39 ;  /* 0x000000ffff1a7224 */ /* 0x000fe200078e0027 */
[----:B------:R-:W-:Y:S01]  /*6a30*/  FSEL R175, R32, -INF , !P1 ;  /* 0xff80000020af7808 */ /* 0x000fe20004800000 */
[----:B------:R-:W-:Y:S01]  /*6a40*/  IMAD.IADD R38, R232, 0x1, -R45 ;  /* 0x00000001e8267824 */ /* 0x000fe200078e0a2d */
[----:B------:R2:W4:Y:S01]  /*6a50*/  I2F R47, R49 ;  /* 0x00000031002f7306 */ /* 0x0005220000201400 */
[----:B-1----:R-:W-:Y:S01]  /*6a60*/  FFMA.FTZ R35, R48, -UR17, R35 ;  /* 0x8000001130237c23 */ /* 0x002fe20008010023 */
[----:B------:R-:W-:Y:S01]  /*6a70*/  FSEL R29, R29, -INF , !P4 ;  /* 0xff8000001d1d7808 */ /* 0x000fe20006000000 */
[----:B------:R-:W-:Y:S01]  /*6a80*/  IMAD.IADD R48, R226, 0x1, -R45 ;  /* 0x00000001e2307824 */ /* 0x000fe200078e0a2d */
[C---:B------:R-:W-:Y:S01]  /*6a90*/  ISETP.GE.AND P3, PT, R46.reuse, R230, PT ;  /* 0x000000e62e00720c */ /* 0x040fe20003f66270 */
[----:B------:R-:W-:Y:S01]  /*6aa0*/  IMAD.IADD R14, R223, 0x1, -R101 ;  /* 0x00000001df0e7824 */ /* 0x000fe200078e0a65 */
[----:B------:R-:W-:Y:S01]  /*6ab0*/  FSEL R164, R35, -INF , !P5 ;  /* 0xff80000023a47808 */ /* 0x000fe20006800000 */
[----:B------:R-:W-:Y:S01]  /*6ac0*/  IMAD.IADD R25, R223, 0x1, -R36 ;  /* 0x00000001df197824 */ /* 0x000fe200078e0a24 */
[----:B------:R-:W1:Y:S01]  /*6ad0*/  I2F R37, R37 ;  /* 0x0000002500257306 */ /* 0x000e620000201400 */
[----:B---3--:R-:W-:Y:S01]  /*6ae0*/  FFMA.FTZ R33, R51, -UR17, R33 ;  /* 0x8000001133217c23 */ /* 0x008fe20008010021 */
[----:B------:R-:W-:Y:S01]  /*6af0*/  IABS R48, R48 ;  /* 0x0000003000307213 */ /* 0x000fe20000000000 */
[--C-:B------:R-:W-:Y:S01]  /*6b00*/  IMAD.IADD R27, R229, 0x1, -R101.reuse ;  /* 0x00000001e51b7824 */ /* 0x100fe200078e0a65 */
[----:B------:R-:W-:Y:S01]  /*6b10*/  ISETP.GE.AND P1, PT, R46, R227, PT ;  /* 0x000000e32e00720c */ /* 0x000fe20003f26270 */
[----:B------:R-:W-:Y:S01]  /*6b20*/  IMAD.IADD R50, R232, 0x1, -R101 ;  /* 0x00000001e8327824 */ /* 0x000fe200078e0a65 */
[----:B------:R-:W-:Y:S01]  /*6b30*/  FSEL R173, R33, -INF , !P6 ;  /* 0xff80000021ad7808 */ /* 0x000fe20007000000 */
[----:B------:R-:W-:Y:S01]  /*6b40*/  IMAD.MOV.U32 R35, RZ, RZ, R48 ;  /* 0x000000ffff237224 */ /* 0x000fe200078e0030 */
[C---:B------:R-:W-:Y:S01]  /*6b50*/  ISETP.GE.AND P0, PT, R46.reuse, R224, PT ;  /* 0x000000e02e00720c */ /* 0x040fe20003f06270 */
[----:B--2---:R-:W-:Y:S01]  /*6b60*/  IMAD.IADD R49, R229, 0x1, -R45 ;  /* 0x00000001e5317824 */ /* 0x004fe200078e0a2d */
[C---:B------:R-:W-:Y:S01]  /*6b70*/  ISETP.GE.AND P4, PT, R46.reuse, R219, PT ;  /* 0x000000db2e00720c */ /* 0x040fe20003f86270 */
[----:B------:R-:W2:Y:S01]  /*6b80*/  I2F R34, R34 ;  /* 0x0000002200227306 */ /* 0x000ea20000201400 */
[----:B------:R-:W-:Y:S01]  /*6b90*/  ISETP.LT.OR P3, PT, R46, R231, P3 ;  /* 0x000000e72e00720c */ /* 0x000fe20001f61670 */
[----:B----4-:R-:W-:Y:S01]  /*6ba0*/  FFMA.FTZ R40, R47, -UR17, R40 ;  /* 0x800000112f287c23 */ /* 0x010fe20008010028 */
[----:B------:R-:W-:-:S02]  /*6bb0*/  IABS R49, R49 ;  /* 0x0000003100317213 */ /* 0x000fc40000000000 */
[C---:B------:R-:W-:Y:S01]  /*6bc0*/  ISETP.LT.OR P1, PT, R46.reuse, R228, P1 ;  /* 0x000000e42e00720c */ /* 0x040fe20000f21670 */
[----:B-1----:R-:W-:Y:S01]  /*6bd0*/  FFMA.FTZ R18, R37, -UR17, R18 ;  /* 0x8000001125127c23 */ /* 0x002fe20008010012 */
[C---:B------:R-:W-:Y:S01]  /*6be0*/  ISETP.LT.OR P0, PT, R46.reuse, R225, P0 ;  /* 0x000000e12e00720c */ /* 0x040fe20000701670 */
[----:B------:R-:W-:Y:S01]  /*6bf0*/  IMAD.MOV.U32 R33, RZ, RZ, R49 ;  /* 0x000000ffff217224 */ /* 0x000fe200078e0031 */
[----:B------:R-:W-:Y:S01]  /*6c00*/  ISETP.LT.OR P4, PT, R46, R222, P4 ;  /* 0x000000de2e00720c */ /* 0x000fe20002781670 */
[----:B------:R-:W1:Y:S01]  /*6c10*/  I2F R35, R35 ;  /* 0x0000002300237306 */ /* 0x000e620000201400 */
[----:B------:R-:W-:Y:S01]  /*6c20*/  IABS R24, R24 ;  /* 0x0000001800187213 */ /* 0x000fe20000000000 */
[----:B------:R-:W-:Y:S01]  /*6c30*/  IMAD.IADD R46, R223, 0x1, -R46 ;  /* 0x00000001df2e7824 */ /* 0x000fe200078e0a2e */
[----:B------:R-:W-:Y:S02]  /*6c40*/  IABS R12, R12 ;  /* 0x0000000c000c7213 */ /* 0x000fe40000000000 */
[----:B------:R-:W-:Y:S01]  /*6c50*/  IABS R38, R38 ;  /* 0x0000002600267213 */ /* 0x000fe20000000000 */
[----:B--2---:R-:W-:Y:S01]  /*6c60*/  FFMA.FTZ R20, R34, -UR17, R20 ;  /* 0x8000001122147c23 */ /* 0x004fe20008010014 */
[----:B------:R-:W-:Y:S01]  /*6c70*/  IABS R46, R46 ;  /* 0x0000002e002e7213 */ /* 0x000fe20000000000 */
[----:B------:R-:W2:Y:S01]  /*6c80*/  I2F R33, R33 ;  /* 0x0000002100217306 */ /* 0x000ea20000201400 */
[----:B------:R-:W-:Y:S01]  /*6c90*/  FSEL R111, R18, -INF , !P1 ;  /* 0xff800000126f7808 */ /* 0x000fe20004800000 */
[----:B------:R-:W-:Y:S01]  /*6ca0*/  IMAD.IADD R18, R226, 0x1, -R36 ;  /* 0x00000001e2127824 */ /* 0x000fe200078e0a24 */
[----:B------:R-:W-:Y:S01]  /*6cb0*/  FSEL R16, R16, -INF , !P3 ;  /* 0xff80000010107808 */ /* 0x000fe20005800000 */
[----:B------:R-:W-:Y:S01]  /*6cc0*/  IMAD.MOV.U32 R13, RZ, RZ, R12 ;  /* 0x000000ffff0d7224 */ /* 0x000fe200078e000c */
[----:B------:R-:W-:-:S02]  /*6cd0*/  IABS R12, R14 ;  /* 0x0000000e000c7213 */ /* 0x000fc40000000000 */
[C---:B------:R-:W-:Y:S01]  /*6ce0*/  ISETP.GE.AND P6, PT, R45.reuse, R227, PT ;  /* 0x000000e32d00720c */ /* 0x040fe20003fc6270 */
[----:B------:R-:W3:Y:S01]  /*6cf0*/  I2F R26, R26 ;  /* 0x0000001a001a7306 */ /* 0x000ee20000201400 */
[----:B------:R-:W-:Y:S01]  /*6d00*/  ISETP.GE.AND P5, PT, R45, R224, PT ;  /* 0x000000e02d00720c */ /* 0x000fe20003fa6270 */
[----:B-1----:R-:W-:Y:S01]  /*6d10*/  FFMA.FTZ R35, R35, -UR17, R41 ;  /* 0x8000001123237c23 */ /* 0x002fe20008010029 */
[----:B------:R-:W-:Y:S01]  /*6d20*/  ISETP.GE.AND P3, PT, R45, R219, PT ;  /* 0x000000db2d00720c */ /* 0x000fe20003f66270 */
[----:B------:R-:W-:Y:S01]  /*6d30*/  IMAD.MOV.U32 R14, RZ, RZ, R12 ;  /* 0x000000ffff0e7224 */ /* 0x000fe200078e000c */
[----:B------:R-:W-:Y:S02]  /*6d40*/  ISETP.GE.AND P1, PT, R36, R230, PT ;  /* 0x000000e62400720c */ /* 0x000fe40003f26270 */
[----:B------:R-:W-:Y:S01]  /*6d50*/  IABS R18, R18 ;  /* 0x0000001200127213 */ /* 0x000fe20000000000 */
[----:B------:R-:W1:Y:S01]  /*6d60*/  I2F R24, R24 ;  /* 0x0000001800187306 */ /* 0x000e620000201400 */
[----:B------:R-:W-:Y:S01]  /*6d70*/  IABS R25, R25 ;  /* 0x0000001900197213 */ /* 0x000fe20000000000 */
[----:B--2---:R-:W-:Y:S01]  /*6d80*/  FFMA.FTZ R19, R33, -UR17, R19 ;  /* 0x8000001121137c23 */ /* 0x004fe20008010013 */
[----:B------:R-:W-:-:S02]  /*6d90*/  IABS R27, R27 ;  /* 0x0000001b001b7213 */ /* 0x000fc40000000000 */
[C---:B------:R-:W-:Y:S02]  /*6da0*/  ISETP.LT.OR P6, PT, R45.reuse, R228, P6 ;  /* 0x000000e42d00720c */ /* 0x040fe400037c1670 */
[C---:B------:R-:W-:Y:S01]  /*6db0*/  ISETP.LT.OR P5, PT, R45.reuse, R225, P5 ;  /* 0x000000e12d00720c */ /* 0x040fe20002fa1670 */
[----:B------:R-:W2:Y:S01]  /*6dc0*/  I2F R46, R46 ;  /* 0x0000002e002e7306 */ /* 0x000ea20000201400 */
[----:B---3--:R-:W-:Y:S01]  /*6dd0*/  FFMA.FTZ R26, R26, -UR17, R43 ;  /* 0x800000111a1a7c23 */ /* 0x008fe2000801002b */
[----:B------:R-:W-:Y:S02]  /*6de0*/  ISETP.LT.OR P3, PT, R45, R222, P3 ;  /* 0x000000de2d00720c */ /* 0x000fe40001f61670 */
[----:B------:R-:W-:Y:S02]  /*6df0*/  ISETP.LT.OR P1, PT, R36, R231, P1 ;  /* 0x000000e72400720c */ /* 0x000fe40000f21670 */
[----:B------:R-:W-:Y:S02]  /*6e00*/  IABS R50, R50 ;  /* 0x0000003200327213 */ /* 0x000fe40000000000 */
[----:B------:R-:W3:Y:S01]  /*6e10*/  I2F R38, R38 ;  /* 0x0000002600267306 */ /* 0x000ee20000201400 */
[----:B------:R-:W-:Y:S01]  /*6e20*/  FSEL R129, R40, -INF , !P0 ;  /* 0xff80000028817808 */ /* 0x000fe20004000000 */
[----:B-1----:R-:W-:Y:S01]  /*6e30*/  FFMA.FTZ R22, R24, -UR17, R22 ;  /* 0x8000001118167c23 */ /* 0x002fe20008010016 */
[----:B------:R-:W-:-:S02]  /*6e40*/  ISETP.GE.AND P0, PT, R36, R227, PT ;  /* 0x000000e32400720c */ /* 0x000fc40003f06270 */
[----:B------:R-:W-:Y:S02]  /*6e50*/  FSEL R102, R19, -INF , !P6 ;  /* 0xff80000013667808 */ /* 0x000fe40007000000 */
[----:B------:R-:W-:Y:S01]  /*6e60*/  FSEL R126, R35, -INF , !P5 ;  /* 0xff800000237e7808 */ /* 0x000fe20006800000 */
[----:B------:R-:W1:Y:S01]  /*6e70*/  I2F R18, R18 ;  /* 0x0000001200127306 */ /* 0x000e620000201400 */
[----:B------:R-:W-:Y:S01]  /*6e80*/  FSEL R117, R26, -INF , !P3 ;  /* 0xff8000001a757808 */ /* 0x000fe20005800000 */
[----:B--2---:R-:W-:Y:S01]  /*6e90*/  FFMA.FTZ R42, R46, -UR17, R42 ;  /* 0x800000112e2a7c23 */ /* 0x004fe2000801002a */
[----:B------:R-:W-:Y:S02]  /*6ea0*/  FSEL R12, R20, -INF , !P1 ;  /* 0xff800000140c7808 */ /* 0x000fe40004800000 */
[C---:B------:R-:W-:Y:S02]  /*6eb0*/  ISETP.GE.AND P6, PT, R101.reuse, R230, PT ;  /* 0x000000e66500720c */ /* 0x040fe40003fc6270 */
[C---:B------:R-:W-:Y:S01]  /*6ec0*/  ISETP.GE.AND P5, PT, R101.reuse, R227, PT ;  /* 0x000000e36500720c */ /* 0x040fe20003fa6270 */
[----:B------:R-:W2:Y:S01]  /*6ed0*/  I2F R32, R50 ;  /* 0x0000003200207306 */ /* 0x000ea20000201400 */
[C---:B------:R-:W-:Y:S01]  /*6ee0*/  ISETP.GE.AND P3, PT, R101.reuse, R224, PT ;  /* 0x000000e06500720c */ /* 0x040fe20003f66270 */
[----:B---3--:R-:W-:Y:S01]  /*6ef0*/  FFMA.FTZ R17, R38, -UR17, R17 ;  /* 0x8000001126117c23 */ /* 0x008fe20008010011 */
[----:B------:R-:W-:-:S02]  /*6f00*/  ISETP.GE.AND P1, PT, R101, R219, PT ;  /* 0x000000db6500720c */ /* 0x000fc40003f26270 */
[----:B------:R-:W-:Y:S02]  /*6f10*/  ISETP.LT.OR P0, PT, R36, R228, P0 ;  /* 0x000000e42400720c */ /* 0x000fe40000701670 */
[----:B------:R-:W-:Y:S01]  /*6f20*/  ISETP.GE.AND P2, PT, R45, R230, PT ;  /* 0x000000e62d00720c */ /* 0x000fe20003f46270 */
[----:B------:R-:W3:Y:S01]  /*6f30*/  I2F R25, R25 ;  /* 0x0000001900197306 */ /* 0x000ee20000201400 */
[C---:B------:R-:W-:Y:S01]  /*6f40*/  ISETP.LT.OR P6, PT, R101.reuse, R231, P6 ;  /* 0x000000e76500720c */ /* 0x040fe200037c1670 */
[----:B-1----:R-:W-:Y:S01]  /*6f50*/  FFMA.FTZ R8, R18, -UR17, R8 ;  /* 0x8000001112087c23 */ /* 0x002fe20008010008 */
[C---:B------:R-:W-:Y:S02]  /*6f60*/  ISETP.LT.OR P5, PT, R101.reuse, R228, P5 ;  /* 0x000000e46500720c */ /* 0x040fe40002fa1670 */
[C---:B------:R-:W-:Y:S02]  /*6f70*/  ISETP.LT.OR P3, PT, R101.reuse, R225, P3 ;  /* 0x000000e16500720c */ /* 0x040fe40001f61670 */
[----:B------:R-:W-:Y:S01]  /*6f80*/  ISETP.LT.OR P1, PT, R101, R222, P1 ;  /* 0x000000de6500720c */ /* 0x000fe20000f21670 */
[----:B------:R-:W1:Y:S01]  /*6f90*/  I2F R27, R27 ;  /* 0x0000001b001b7306 */ /* 0x000e620000201400 */
[----:B------:R-:W-:Y:S01]  /*6fa0*/  FSEL R101, R22, -INF , !P0 ;  /* 0xff80000016657808 */ /* 0x000fe20004000000 */
[----:B--2---:R-:W-:Y:S01]  /*6fb0*/  FFMA.FTZ R21, R32, -UR17, R21 ;  /* 0x8000001120157c23 */ /* 0x004fe20008010015 */
[----:B------:R-:W-:-:S02]  /*6fc0*/  PLOP3.LUT P0, PT, PT, PT, UP0, 0x80, 0x0 ;  /* 0x000000000000781c */ /* 0x000fc40003f0f008 */
[----:B------:R-:W-:Y:S02]  /*6fd0*/  ISETP.LT.OR P2, PT, R45, R231, P2 ;  /* 0x000000e72d00720c */ /* 0x000fe40001741670 */
[----:B------:R-:W-:Y:S01]  /*6fe0*/  FSEL R120, R42, -INF , !P4 ;  /* 0xff8000002a787808 */ /* 0x000fe20006000000 */
[----:B------:R-:W2:Y:S01]  /*6ff0*/  I2F R13, R13 ;  /* 0x0000000d000d7306 */ /* 0x000ea20000201400 */
[C---:B------:R-:W-:Y:S01]  /*7000*/  ISETP.GE.AND P4, PT, R36.reuse, R224, PT ;  /* 0x000000e02400720c */ /* 0x040fe20003f86270 */
[----:B---3--:R-:W-:Y:S01]  /*7010*/  FFMA.FTZ R10, R25, -UR17, R10 ;  /* 0x80000011190a7c23 */ /* 0x008fe2000801000a */
[----:B------:R-:W-:Y:S02]  /*7020*/  FSEL R17, R17, -INF , !P2 ;  /* 0xff80000011117808 */ /* 0x000fe40005000000 */
[C---:B------:R-:W-:Y:S02]  /*7030*/  ISETP.GE.AND P2, PT, R36.reuse, R219, PT ;  /* 0x000000db2400720c */ /* 0x040fe40003f46270 */
[C---:B------:R-:W-:Y:S01]  /*7040*/  ISETP.LT.OR P4, PT, R36.reuse, R225, P4 ;  /* 0x000000e12400720c */ /* 0x040fe20002781670 */
[----:B------:R-:W3:Y:S01]  /*7050*/  I2F R14, R14 ;  /* 0x0000000e000e7306 */ /* 0x000ee20000201400 */
[----:B-1----:R-:W-:Y:S01]  /*7060*/  FFMA.FTZ R23, R27, -UR17, R23 ;  /* 0x800000111b177c23 */ /* 0x002fe20008010017 */
[----:B------:R-:W-:-:S02]  /*7070*/  ISETP.LT.OR P2, PT, R36, R222, P2 ;  /* 0x000000de2400720c */ /* 0x000fc40001741670 */
[----:B------:R-:W-:Y:S02]  /*7080*/  FSEL R125, R8, -INF , !P4 ;  /* 0xff800000087d7808 */ /* 0x000fe40006000000 */
[----:B------:R-:W-:Y:S01]  /*7090*/  IADD3 R210, R213, 0x400, RZ ;  /* 0x00000400d5d27810 */ /* 0x000fe20007ffe0ff */
[----:B--2---:R-:W-:Y:S01]  /*70a0*/  FFMA.FTZ R9, R13, -UR17, R9 ;  /* 0x800000110d097c23 */ /* 0x004fe20008010009 */
[C---:B------:R-:W-:Y:S02]  /*70b0*/  IADD3 R209, R213.reuse, 0x800, RZ ;  /* 0x00000800d5d17810 */ /* 0x040fe40007ffe0ff */
[C---:B------:R-:W-:Y:S02]  /*70c0*/  IADD3 R208, R213.reuse, 0xc00, RZ ;  /* 0x00000c00d5d07810 */ /* 0x040fe40007ffe0ff */
[C---:B------:R-:W-:Y:S02]  /*70d0*/  IADD3 R207, R213.reuse, 0x1000, RZ ;  /* 0x00001000d5cf7810 */ /* 0x040fe40007ffe0ff */
[C---:B------:R-:W-:Y:S01]  /*70e0*/  IADD3 R206, R213.reuse, 0x1400, RZ ;  /* 0x00001400d5ce7810 */ /* 0x040fe20007ffe0ff */
[----:B---3--:R-:W-:Y:S01]  /*70f0*/  FFMA.FTZ R11, R14, -UR17, R11 ;  /* 0x800000110e0b7c23 */ /* 0x008fe2000801000b */
[----:B------:R-:W-:-:S02]  /*7100*/  IADD3 R205, R213, 0x1800, RZ ;  /* 0x00001800d5cd7810 */ /* 0x000fc40007ffe0ff */
[----:B------:R-:W-:Y:S02]  /*7110*/  IADD3 R204, R213, 0x1c00, RZ ;  /* 0x00001c00d5cc7810 */ /* 0x000fe40007ffe0ff */
[----:B------:R-:W-:Y:S02]  /*7120*/  FSEL R114, R10, -INF , !P2 ;  /* 0xff8000000a727808 */ /* 0x000fe40005000000 */
[----:B------:R-:W-:Y:S02]  /*7130*/  FSEL R8, R21, -INF , !P6 ;  /* 0xff80000015087808 */ /* 0x000fe40007000000 */
[----:B------:R-:W-:Y:S02]  /*7140*/  FSEL R100, R23, -INF , !P5 ;  /* 0xff80000017647808 */ /* 0x000fe40006800000 */
[----:B------:R-:W-:Y:S02]  /*7150*/  FSEL R122, R9, -INF , !P3 ;  /* 0xff800000097a7808 */ /* 0x000fe40005800000 */
[----:B------:R-:W-:Y:S01]  /*7160*/  FSEL R113, R11, -INF , !P1 ;  /* 0xff8000000b717808 */ /* 0x000fe20004800000 */
[----:B------:R-:W-:Y:S06]  /*7170*/  BAR.SYNC.DEFER_BLOCKING 0x0 ;  /* 0x0000000000007b1d */ /* 0x000fec0000010000 */
[----:B------:R-:W-:Y:S05]  /*7180*/  @!P0 BRA `(.L_x_264) ;  /* 0x0000037000008947 */ /* 0x000fea0003800000 */
[----:B------:R-:W-:Y:S01]  /*7190*/  UIADD3 UR15, UR8, -0x2, URZ ;  /* 0xfffffffe080f7890 */ /* 0x000fe2000fffe03f */
[----:B------:R-:W-:Y:S01]  /*71a0*/  ISETP.GE.AND P1, PT, R236, c[0x0][0x220], PT ;  /* 0x00008800ec007a0c */ /* 0x000fe20003f26270 */
[----:B------:R-:W-:Y:S01]  /*71b0*/  IMAD.U32 R13, RZ, RZ, UR6 ;  /* 0x00000006ff0d7e24 */ /* 0x000fe2000f8e00ff */
[----:B------:R-:W-:Y:S01]  /*71c0*/  BSSY B0, `(.L_x_265) ;  /* 0x0000032000007945 */ /* 0x000fe20003800000 */
[----:B------:R-:W-:Y:S01]  /*71d0*/  USHF.R.S32.HI UR14, URZ, 0x1f, UR15 ;  /* 0x0000001f3f0e7899 */ /* 0x000fe2000801140f */
[----:B------:R-:W-:Y:S01]  /*71e0*/  IMAD.U32 R9, RZ, RZ, UR6 ;  /* 0x00000006ff097e24 */ /* 0x000fe2000f8e00ff */
[----:B------:R-:W-:Y:S01]  /*71f0*/  UIMAD UR7, UR7, UR15, URZ ;  /* 0x0000000f070772a4 */ /* 0x000fe2000f8e023f */
[----:B------:R-:W-:-:S03]  /*7200*/  IMAD.U32 R14, RZ, RZ, UR15 ;  /* 0x0000000fff0e7e24 */ /* 0x000fc6000f8e00ff */
[----:B------:R-:W-:Y:S01]  /*7210*/  UIMAD UR7, UR14, UR23, UR7 ;  /* 0x000000170e0772a4 */ /* 0x000fe2000f8e0207 */
[----:B------:R-:W-:-:S03]  /*7220*/  IMAD.WIDE.U32 R14, R14, UR23, R234 ;  /* 0x000000170e0e7c25 */ /* 0x000fc6000f8e00ea */
[----:B------:R1:W-:Y:S01]  /*7230*/  @P1 STS [R218+0x2000], RZ ;  /* 0x002000ffda001388 */ /* 0x0003e20000000800 */
[----:B------:R-:W-:Y:S01]  /*7240*/  @!P1 IMAD.MOV.U32 R10, RZ, RZ, c[0x0][0x19c] ;  /* 0x00006700ff0a9624 */ /* 0x000fe200078e00ff */
[----:B------:R-:W-:Y:S02]  /*7250*/  @!P1 LEA R13, P2, R13, R14, 0x6 ;  /* 0x0000000e0d0d9211 */ /* 0x000fe400078430ff */
[----:B------:R-:W-:Y:S01]  /*7260*/  IADD3 R19, R15, UR7, RZ ;  /* 0x000000070f137c10 */ /* 0x000fe2000fffe0ff */
[----:B------:R1:W-:Y:S01]  /*7270*/  @P1 STS [R218+0x2004], RZ ;  /* 0x002004ffda001388 */ /* 0x0003e20000000800 */
[C---:B------:R-:W-:Y:S02]  /*7280*/  @!P1 IADD3 R11, P3, R14.reuse, UR28, RZ ;  /* 0x0000001c0e0b9c10 */ /* 0x040fe4000ff7e0ff */
[----:B------:R-:W-:Y:S01]  /*7290*/  @!P1 LEA.HI.X R10, R9, R19, R10, 0x6, P2 ;  /* 0x00000013090a9211 */ /* 0x000fe200010f340a */
[----:B------:R1:W-:Y:S01]  /*72a0*/  @P1 STS.64 [R218+0x2008], RZ ;  /* 0x002008ffda001388 */ /* 0x0003e20000000a00 */
[----:B------:R-:W-:-:S02]  /*72b0*/  @!P1 LEA R24, P4, R14, c[0x0][0x168], 0x1 ;  /* 0x00005a000e189a11 */ /* 0x000fc400078808ff */
[----:B------:R-:W-:Y:S02]  /*72c0*/  @!P1 IADD3.X R9, R19, UR27, RZ, P3, !PT ;  /* 0x0000001b13099c10 */ /* 0x000fe40009ffe4ff */
        /* <DEDUP_REMOVED lines=33> */
.L_x_266:
[----:B------:R-:W-:Y:S05]  /*74e0*/  BSYNC B0 ;  /* 0x0000000000007941 */ /* 0x000fea0003800000 */
.L_x_265:
[----:B------:R-:W0:Y:S02]  /*74f0*/  LDGDEPBAR ;  /* 0x00000000000079af */ /* 0x000e240000000000 */
.L_x_264:
[----:B--2---:R-:W-:Y:S01]  /*7500*/  FMNMX.FTZ R10, R106, R92, !PT ;  /* 0x0000005c6a0a7209 */ /* 0x004fe20007810000 */
[----:B------:R-:W-:Y:S01]  /*7510*/  UMOV UR7, UR25 ;  /* 0x0000001900077c82 */ /* 0x000fe20008000000 */
        /* <DEDUP_REMOVED lines=23> */
[----:B-1----:R-:W-:Y:S01]  /*7690*/  LDSM.16.MT88.4 R20, [R212+0x4800] ;  /* 0x00480000d414783b */ /* 0x002fe20000004200 */
        /* <DEDUP_REMOVED lines=28> */
[--C-:B------:R-:W-:Y:S02]  /*7860*/  FFMA.FTZ R91, R79, c[0x0][0x23c], -R9.reuse ;  /* 0x00008f004f5b7a23 */ /* 0x100fe40000010809 */
[--C-:B------:R-:W-:Y:S01]  /*7870*/  FFMA.FTZ R79, R78, c[0x0][0x23c], -R9.reuse ;  /* 0x00008f004e4f7a23 */ /* 0x100fe20000010809 */
        /* <DEDUP_REMOVED lines=57> */
[----:B------:R-:W-:Y:S01]  /*7c10*/  LDSM.16.MT88.4 R148, [R212+0x4000] ;  /* 0x00400000d494783b */ /* 0x000fe20000004200 */
        /* <DEDUP_REMOVED lines=37> */
[----:B------:R-:W-:Y:S03]  /*7e70*/  MUFU.EX2 R67, R67 ;  /* 0x0000004300437308 */ /* 0x000fe60000000800 */
[----:B------:R-:W-:-:S04]  /*7e80*/  FMNMX.FTZ R3, R101, R3, !PT ;  /* 0x0000000365037209 */ /* 0x000fc80007810000 */
[----:B------:R-:W-:Y:S01]  /*7e90*/  FMNMX.FTZ R3, R100, R3, !PT ;  /* 0x0000000364037209 */ /* 0x000fe20007810000 */
[----:B------:R-:W-:Y:S04]  /*7ea0*/  MUFU.EX2 R64, R64 ;  /* 0x0000004000407308 */ /* 0x000fe80000000800 */
[----:B------:R-:W1:Y:S04]  /*7eb0*/  SHFL.BFLY PT, R10, R3, 0x2, 0x1f ;  /* 0x0c401f00030a7f89 */ /* 0x000e6800000e0000 */
        /* <DEDUP_REMOVED lines=14> */
[----:B------:R-:W-:Y:S01]  /*7fa0*/  LDSM.16.MT88.4 R12, [R212+0x4400] ;  /* 0x00440000d40c783b */ /* 0x000fe20000004200 */
[----:B------:R-:W-:Y:S02]  /*7fb0*/  MUFU.EX2 R52, R52 ;  /* 0x0000003400347308 */ /* 0x000fe40000000800 */
[----:B------:R-:W-:Y:S02]  /*7fc0*/  FMNMX.FTZ R10, R94, R10, !PT ;  /* 0x0000000a5e0a7209 */ /* 0x000fe40007810000 */
[----:B------:R-:W-:-:S02]  /*7fd0*/  FSEL R108, R108, RZ, P1 ;  /* 0x000000ff6c6c7208 */ /* 0x000fc40000800000 */
[----:B------:R-:W-:Y:S02]  /*7fe0*/  FMNMX.FTZ R9, R97, R10, !PT ;  /* 0x0000000a61097209 */ /* 0x000fe40007810000 */
        /* <DEDUP_REMOVED lines=35> */
[----:B------:R-:W1:Y:S01]  /*8220*/  MUFU.EX2 R89, R89 ;  /* 0x0000005900597308 */ /* 0x000e620000000800 */
        /* <DEDUP_REMOVED lines=9> */
[--C-:B------:R-:W-:Y:S01]  /*82c0*/  FFMA.FTZ R180, R180, c[0x0][0x23c], -R108.reuse ;  /* 0x00008f00b4b47a23 */ /* 0x100fe2000001086c */
[----:B------:R-:W2:Y:S01]  /*82d0*/  SHFL.BFLY PT, R9, R8, 0x2, 0x1f ;  /* 0x0c401f0008097f89 */ /* 0x000ea200000e0000 */
[--C-:B------:R-:W-:Y:S01]  /*82e0*/  FFMA.FTZ R130, R130, c[0x0][0x23c], -R108.reuse ;  /* 0x00008f0082827a23 */ /* 0x100fe2000001086c */
[----:B------:R-:W-:Y:S01]  /*82f0*/  FMNMX.FTZ R2, R176, R2, !PT ;  /* 0x00000002b0027209 */ /* 0x000fe20007810000 */
[--C-:B------:R-:W-:Y:S01]  /*8300*/  FFMA.FTZ R111, R111, c[0x0][0x23c], -R108.reuse ;  /* 0x00008f006f6f7a23 */ /* 0x100fe2000001086c */
[----:B-1----:R-:W-:Y:S01]  /*8310*/  F2FP.BF16.PACK_AB R135, R89, R90 ;  /* 0x0000005a5987723e */ /* 0x002fe200000010ff */
[----:B------:R-:W-:Y:S01]  /*8320*/  MUFU.EX2 R76, R76 ;  /* 0x0000004c004c7308 */ /* 0x000fe20000000800 */
[----:B------:R-:W-:Y:S01]  /*8330*/  FMNMX.FTZ R2, R175, R2, !PT ;  /* 0x00000002af027209 */ /* 0x000fe20007810000 */
[----:B------:R-:W-:-:S02]  /*8340*/  FFMA.FTZ R241, R100, c[0x0][0x23c], -R108 ;  /* 0x00008f0064f17a23 */ /* 0x000fc4000001086c */
[----:B------:R-:W-:Y:S01]  /*8350*/  FFMA.FTZ R101, R101, c[0x0][0x23c], -R108 ;  /* 0x00008f0065657a23 */ /* 0x000fe2000001086c */
[----:B------:R-:W-:-:S03]  /*8360*/  FMNMX.FTZ R2, R173, R2, !PT ;  /* 0x00000002ad027209 */ /* 0x000fc60007810000 */
[----:B------:R-:W-:Y:S01]  /*8370*/  MUFU.EX2 R66, R66 ;  /* 0x0000004200427308 */ /* 0x000fe20000000800 */
[----:B------:R-:W-:-:S04]  /*8380*/  FMNMX.FTZ R2, R129, R2, !PT ;  /* 0x0000000281027209 */ /* 0x000fc80007810000 */
[----:B------:R-:W-:-:S03]  /*8390*/  FMNMX.FTZ R2, R126, R2, !PT ;  /* 0x000000027e027209 */ /* 0x000fc60007810000 */
[----:B------:R-:W-:Y:S01]  /*83a0*/  MUFU.EX2 R65, R65 ;  /* 0x0000004100417308 */ /* 0x000fe20000000800 */
[----:B------:R-:W-:Y:S02]  /*83b0*/  FMNMX.FTZ R2, R125, R2, !PT ;  /* 0x000000027d027209 */ /* 0x000fe40007810000 */
[----:B--2---:R-:W-:Y:S02]  /*83c0*/  FMNMX.FTZ R8, R8, R9, !PT ;  /* 0x0000000908087209 */ /* 0x004fe40007810000 */
[----:B------:R-:W-:-:S03]  /*83d0*/  FMNMX.FTZ R2, R122, R2, !PT ;  /* 0x000000027a027209 */ /* 0x000fc60007810000 */
[----:B------:R-:W-:Y:S01]  /*83e0*/  SHFL.BFLY PT, R9, R8, 0x1, 0x1f ;  /* 0x0c201f0008097f89 */ /* 0x000fe200000e0000 */
        /* <DEDUP_REMOVED lines=27> */
[--C-:B------:R-:W-:Y:S01]  /*85a0*/  FFMA.FTZ R74, R134, c[0x0][0x23c], -R123.reuse ;  /* 0x00008f00864a7a23 */ /* 0x100fe2000001087b */
[----:B------:R-:W-:Y:S01]  /*85b0*/  F2FP.BF16.PACK_AB R134, R91, R92 ;  /* 0x0000005c5b86723e */ /* 0x000fe200000010ff */
[----:B------:R-:W-:Y:S01]  /*85c0*/  FFMA.FTZ R73, R133, c[0x0][0x23c], -R123 ;  /* 0x00008f0085497a23 */ /* 0x000fe2000001087b */
[----:B------:R-:W1:Y:S01]  /*85d0*/  MUFU.EX2 R104, R104 ;  /* 0x0000006800687308 */ /* 0x000e620000000800 */
[--C-:B------:R-:W-:Y:S01]  /*85e0*/  FFMA.FTZ R95, R7, c[0x0][0x23c], -R115.reuse ;  /* 0x00008f00075f7a23 */ /* 0x100fe20000010873 */
[----:B------:R-:W-:Y:S01]  /*85f0*/  F2FP.BF16.PACK_AB R133, R106, R107 ;  /* 0x0000006b6a85723e */ /* 0x000fe200000010ff */
[----:B------:R-:W-:-:S02]  /*8600*/  FFMA.FTZ R96, R6, c[0x0][0x23c], -R115 ;  /* 0x00008f0006607a23 */ /* 0x000fc40000010873 */
[----:B------:R-:W2:Y:S01]  /*8610*/  LDSM.16.MT88.4 R4, [R211+0x4000] ;  /* 0x00400000d304783b */ /* 0x000ea20000004200 */
[--C-:B------:R-:W-:Y:S02]  /*8620*/  FFMA.FTZ R93, R93, c[0x0][0x23c], -R115.reuse ;  /* 0x00008f005d5d7a23 */ /* 0x100fe40000010873 */
[----:B------:R-:W-:Y:S01]  /*8630*/  FFMA.FTZ R82, R82, c[0x0][0x23c], -R115 ;  /* 0x00008f0052527a23 */ /* 0x000fe20000010873 */
[----:B------:R-:W-:Y:S01]  /*8640*/  MUFU.EX2 R88, R88 ;  /* 0x0000005800587308 */ /* 0x000fe20000000800 */
[----:B------:R-:W-:Y:S01]  /*8650*/  FFMA.FTZ R68, R132, c[0x0][0x23c], -R123 ;  /* 0x00008f0084447a23 */ /* 0x000fe2000001087b */
[----:B------:R-:W-:Y:S01]  /*8660*/  F2FP.BF16.PACK_AB R132, R109, R110 ;  /* 0x0000006e6d84723e */ /* 0x000fe200000010ff */
[--C-:B------:R-:W-:Y:S02]  /*8670*/  FFMA.FTZ R81, R81, c[0x0][0x23c], -R115.reuse ;  /* 0x00008f0051517a23 */ /* 0x100fe40000010873 */
[----:B------:R-:W-:Y:S01]  /*8680*/  FFMA.FTZ R72, R116, c[0x0][0x23c], -R115 ;  /* 0x00008f0074487a23 */ /* 0x000fe20000010873 */
[----:B-1----:R-:W-:-:S02]  /*8690*/  F2FP.BF16.PACK_AB R136, R104, R105 ;  /* 0x000000696888723e */ /* 0x002fc400000010ff */
[----:B------:R-:W1:Y:S01]  /*86a0*/  MUFU.EX2 R87, R87 ;  /* 0x0000005700577308 */ /* 0x000e620000000800 */
[--C-:B------:R-:W-:Y:S01]  /*86b0*/  FFMA.FTZ R84, R84, c[0x0][0x23c], -R115.reuse ;  /* 0x00008f0054547a23 */ /* 0x100fe20000010873 */
[----:B------:R-:W-:Y:S01]  /*86c0*/  HMMA.16816.F32.BF16 R160, R132, R148, RZ ;  /* 0x0000009484a0723c */ /* 0x000fe200000418ff */
[----:B------:R-:W-:Y:S02]  /*86d0*/  FFMA.FTZ R80, R80, c[0x0][0x23c], -R115 ;  /* 0x00008f0050507a23 */ /* 0x000fe40000010873 */
[--C-:B------:R-:W-:Y:S02]  /*86e0*/  FFMA.FTZ R86, R86, c[0x0][0x23c], -R123.reuse ;  /* 0x00008f0056567a23 */ /* 0x100fe4000001087b */
[--C-:B------:R-:W-:Y:S01]  /*86f0*/  FFMA.FTZ R85, R85, c[0x0][0x23c], -R123.reuse ;  /* 0x00008f0055557a23 */ /* 0x100fe2000001087b */
[----:B------:R-:W-:Y:S01]  /*8700*/  MUFU.EX2 R95, R95 ;  /* 0x0000005f005f7308 */ /* 0x000fe20000000800 */
[--C-:B------:R-:W-:Y:S02]  /*8710*/  FFMA.FTZ R94, R94, c[0x0][0x23c], -R123.reuse ;  /* 0x00008f005e5e7a23 */ /* 0x100fe4000001087b */
[----:B------:R-:W-:-:S02]  /*8720*/  FFMA.FTZ R97, R97, c[0x0][0x23c], -R123 ;  /* 0x00008f0061617a23 */ /* 0x000fc4000001087b */
[--C-:B------:R-:W-:Y:S02]  /*8730*/  FFMA.FTZ R99, R99, c[0x0][0x23c], -R115.reuse ;  /* 0x00008f0063637a23 */ /* 0x100fe40000010873 */
[--C-:B------:R-:W-:Y:S01]  /*8740*/  FFMA.FTZ R98, R98, c[0x0][0x23c], -R115.reuse ;  /* 0x00008f0062627a23 */ /* 0x100fe20000010873 */
[----:B------:R-:W3:Y:S01]  /*8750*/  MUFU.EX2 R96, R96 ;  /* 0x0000006000607308 */ /* 0x000ee20000000800 */
[----:B-1----:R-:W-:Y:S01]  /*8760*/  F2FP.BF16.PACK_AB R138, R87, R88 ;  /* 0x00000058578a723e */ /* 0x002fe200000010ff */
[--C-:B------:R-:W-:Y:S02]  /*8770*/  FFMA.FTZ R103, R103, c[0x0][0x23c], -R115.reuse ;  /* 0x00008f0067677a23 */ /* 0x100fe40000010873 */
[----:B------:R-:W-:Y:S02]  /*8780*/  FFMA.FTZ R112, R112, c[0x0][0x23c], -R115 ;  /* 0x00008f0070707a23 */ /* 0x000fe40000010873 */
[--C-:B------:R-:W-:Y:S02]  /*8790*/  FFMA.FTZ R118, R118, c[0x0][0x23c], -R123.reuse ;  /* 0x00008f0076767a23 */ /* 0x100fe4000001087b */
[----:B------:R-:W-:Y:S01]  /*87a0*/  MUFU.EX2 R93, R93 ;  /* 0x0000005d005d7308 */ /* 0x000fe20000000800 */
[----:B------:R-:W-:-:S02]  /*87b0*/  FFMA.FTZ R119, R119, c[0x0][0x23c], -R123 ;  /* 0x00008f0077777a23 */ /* 0x000fc4000001087b */
[--C-:B------:R-:W-:Y:S01]  /*87c0*/  FFMA.FTZ R121, R121, c[0x0][0x23c], -R123.reuse ;  /* 0x00008f0079797a23 */ /* 0x100fe2000001087b */
[----:B--2---:R-:W-:Y:S01]  /*87d0*/  HMMA.16816.F32.BF16 R144, R132, R4, RZ ;  /* 0x000000048490723c */ /* 0x004fe200000418ff */
[----:B------:R-:W-:Y:S02]  /*87e0*/  FFMA.FTZ R124, R124, c[0x0][0x23c], -R123 ;  /* 0x00008f007c7c7a23 */ /* 0x000fe4000001087b */
[--C-:B------:R-:W-:Y:S01]  /*87f0*/  FFMA.FTZ R128, R128, c[0x0][0x23c], -R115.reuse ;  /* 0x00008f0080807a23 */ /* 0x100fe20000010873 */
[----:B------:R-:W1:Y:S01]  /*8800*/  MUFU.EX2 R82, R82 ;  /* 0x0000005200527308 */ /* 0x000e620000000800 */
[----:B---3--:R-:W-:Y:S01]  /*8810*/  F2FP.BF16.PACK_AB R137, R96, R95 ;  /* 0x0000005f6089723e */ /* 0x008fe200000010ff */
[--C-:B------:R-:W-:Y:S02]  /*8820*/  FFMA.FTZ R127, R127, c[0x0][0x23c], -R115.reuse ;  /* 0x00008f007f7f7a23 */ /* 0x100fe40000010873 */
[--C-:B------:R-:W-:Y:S02]  /*8830*/  FFMA.FTZ R131, R131, c[0x0][0x23c], -R115.reuse ;  /* 0x00008f0083837a23 */ /* 0x100fe40000010873 */
[----:B------:R-:W-:-:S02]  /*8840*/  FFMA.FTZ R165, R165, c[0x0][0x23c], -R115 ;  /* 0x00008f00a5a57a23 */ /* 0x000fc40000010873 */
[----:B------:R-:W-:Y:S01]  /*8850*/  MUFU.EX2 R83, R83 ;  /* 0x0000005300537308 */ /* 0x000fe20000000800 */
[--C-:B------:R-:W-:Y:S02]  /*8860*/  FFMA.FTZ R169, R169, c[0x0][0x23c], -R123.reuse ;  /* 0x00008f00a9a97a23 */ /* 0x100fe4000001087b */
[--C-:B------:R-:W-:Y:S02]  /*8870*/  FFMA.FTZ R170, R170, c[0x0][0x23c], -R123.reuse ;  /* 0x00008f00aaaa7a23 */ /* 0x100fe4000001087b */
[--C-:B------:R-:W-:Y:S02]  /*8880*/  FFMA.FTZ R172, R172, c[0x0][0x23c], -R123.reuse ;  /* 0x00008f00acac7a23 */ /* 0x100fe4000001087b */
[----:B------:R-:W-:Y:S01]  /*8890*/  FFMA.FTZ R174, R174, c[0x0][0x23c], -R123 ;  /* 0x00008f00aeae7a23 */ /* 0x000fe2000001087b */
[----:B-1----:R-:W-:Y:S01]  /*88a0*/  F2FP.BF16.PACK_AB R139, R82, R93 ;  /* 0x0000005d528b723e */ /* 0x002fe200000010ff */
[----:B------:R-:W1:Y:S01]  /*88b0*/  MUFU.EX2 R74, R74 ;  /* 0x0000004a004a7308 */ /* 0x000e620000000800 */
[----:B------:R-:W-:-:S02]  /*88c0*/  FFMA.FTZ R178, R178, c[0x0][0x23c], -R115 ;  /* 0x00008f00b2b27a23 */ /* 0x000fc40000010873 */
[--C-:B------:R-:W-:Y:S02]  /*88d0*/  FFMA.FTZ R177, R177, c[0x0][0x23c], -R115.reuse ;  /* 0x00008f00b1b17a23 */ /* 0x100fe40000010873 */
[--C-:B------:R-:W-:Y:S01]  /*88e0*/  FFMA.FTZ R181, R181, c[0x0][0x23c], -R115.reuse ;  /* 0x00008f00b5b57a23 */ /* 0x100fe20000010873 */
[C---:B------:R-:W-:Y:S01]  /*88f0*/  HMMA.16816.F32.BF16 R156, R136.reuse, R148, RZ ;  /* 0x00000094889c723c */ /* 0x040fe200000418ff */
[----:B------:R-:W-:Y:S01]  /*8900*/  FFMA.FTZ R183, R183, c[0x0][0x23c], -R115 ;  /* 0x00008f00b7b77a23 */ /* 0x000fe20000010873 */
[----:B------:R-:W-:Y:S01]  /*8910*/  MUFU.EX2 R73, R73 ;  /* 0x0000004900497308 */ /* 0x000fe20000000800 */
[----:B------:R-:W-:Y:S02]  /*8920*/  FADD.FTZ R109, R110, R109 ;  /* 0x0000006d6e6d7221 */ /* 0x000fe40000010000 */
        /* <DEDUP_REMOVED lines=23> */
[----:B-1----:R-:W-:Y:S02]  /*8aa0*/  FADD.FTZ R93, R81, R93 ;  /* 0x0000005d515d7221 */ /* 0x002fe40000010000 */
[----:B------:R-:W-:Y:S02]  /*8ab0*/  FADD.FTZ R91, R78, R91 ;  /* 0x0000005b4e5b7221 */ /* 0x000fe40000010000 */
[----:B------:R-:W-:Y:S01]  /*8ac0*/  FADD.FTZ R89, R76, R89 ;  /* 0x000000594c597221 */ /* 0x000fe20000010000 */
[----:B------:R-:W-:Y:S01]  /*8ad0*/  HMMA.16816.F32.BF16 R132, R132, R6, RZ ;  /* 0x000000068484723c */ /* 0x000fe200000418ff */
[----:B------:R-:W-:Y:S01]  /*8ae0*/  FADD.FTZ R87, R74, R87 ;  /* 0x000000574a577221 */ /* 0x000fe20000010000 */
[----:B------:R-:W1:Y:S01]  /*8af0*/  MUFU.EX2 R80, R80 ;  /* 0x0000005000507308 */ /* 0x000e620000000800 */
[C---:B--2---:R-:W-:Y:S01]  /*8b00*/  F2FP.BF16.PACK_AB R5, R72.reuse, R81 ;  /* 0x000000514805723e */ /* 0x044fe200000010ff */
[----:B------:R-:W-:-:S02]  /*8b10*/  FADD.FTZ R93, R72, R93 ;  /* 0x0000005d485d7221 */ /* 0x000fc40000010000 */
[--C-:B------:R-:W-:Y:S01]  /*8b20*/  FFMA.FTZ R187, R187, c[0x0][0x23c], -R123.reuse ;  /* 0x00008f00bbbb7a23 */ /* 0x100fe2000001087b */
[----:B------:R-:W-:Y:S01]  /*8b30*/  F2FP.BF16.PACK_AB R6, R68, R73 ;  /* 0x000000494406723e */ /* 0x000fe200000010ff */
[--C-:B------:R-:W-:Y:S02]  /*8b40*/  FFMA.FTZ R191, R191, c[0x0][0x23c], -R123.reuse ;  /* 0x00008f00bfbf7a23 */ /* 0x100fe4000001087b */
[----:B------:R-:W2:Y:S01]  /*8b50*/  MUFU.EX2 R86, R86 ;  /* 0x0000005600567308 */ /* 0x000ea20000000800 */
[--C-:B------:R-:W-:Y:S02]  /*8b60*/  FFMA.FTZ R190, R190, c[0x0][0x23c], -R123.reuse ;  /* 0x00008f00bebe7a23 */ /* 0x100fe4000001087b */
[----:B------:R-:W-:Y:S02]  /*8b70*/  FFMA.FTZ R189, R189, c[0x0][0x23c], -R123 ;  /* 0x00008f00bdbd7a23 */ /* 0x000fe4000001087b */
[--C-:B------:R-:W-:Y:S02]  /*8b80*/  FFMA.FTZ R188, R188, c[0x0][0x23c], -R115.reuse ;  /* 0x00008f00bcbc7a23 */ /* 0x100fe40000010873 */
[--C-:B------:R-:W-:Y:S01]  /*8b90*/  FFMA.FTZ R186, R186, c[0x0][0x23c], -R115.reuse ;  /* 0x00008f00baba7a23 */ /* 0x100fe20000010873 */
[----:B-1----:R-:W-:Y:S01]  /*8ba0*/  F2FP.BF16.PACK_AB R7, R80, R84 ;  /* 0x000000545007723e */ /* 0x002fe200000010ff */
[----:B------:R-:W1:Y:S01]  /*8bb0*/  MUFU.EX2 R85, R85 ;  /* 0x0000005500557308 */ /* 0x000e620000000800 */
[----:B------:R-:W-:-:S02]  /*8bc0*/  FFMA.FTZ R184, R184, c[0x0][0x23c], -R115 ;  /* 0x00008f00b8b87a23 */ /* 0x000fc40000010873 */
[----:B------:R-:W-:Y:S02]  /*8bd0*/  FFMA.FTZ R182, R182, c[0x0][0x23c], -R115 ;  /* 0x00008f00b6b67a23 */ /* 0x000fe40000010873 */
[----:B------:R-:W-:Y:S01]  /*8be0*/  FADD.FTZ R91, R71, R91 ;  /* 0x0000005b475b7221 */ /* 0x000fe20000010000 */
        /* <DEDUP_REMOVED lines=11> */
[----:B------:R-:W-:Y:S01]  /*8ca0*/  FFMA.FTZ R116, R192, c[0x0][0x23c], -R108 ;  /* 0x00008f00c0747a23 */ /* 0x000fe2000001086c */
        /* <DEDUP_REMOVED lines=73> */
[----:B------:R-:W-:Y:S01]  /*9140*/  FFMA.FTZ R129, R129, c[0x0][0x23c], -R123 ;  /* 0x00008f0081817a23 */ /* 0x000fe2000001087b */
[----:B------:R-:W-:Y:S01]  /*9150*/  HMMA.16816.F32.BF16 R136, R4, R18, R136 ;  /* 0x000000120488723c */ /* 0x000fe20000041888 */
[----:B------:R-:W-:Y:S01]  /*9160*/  FADD.FTZ R91, R50, R91 ;  /* 0x0000005b325b7221 */ /* 0x000fe20000010000 */
[----:B------:R-:W1:Y:S01]  /*9170*/  MUFU.EX2 R169, R169 ;  /* 0x000000a900a97308 */ /* 0x000e620000000800 */
[----:B----4-:R-:W-:-:S02]  /*9180*/  FADD.FTZ R93, R131, R93 ;  /* 0x0000005d835d7221 */ /* 0x010fc40000010000 */
[--C-:B------:R-:W-:Y:S02]  /*9190*/  FFMA.FTZ R126, R126, c[0x0][0x23c], -R123.reuse ;  /* 0x00008f007e7e7a23 */ /* 0x100fe4000001087b */
[----:B------:R-:W-:Y:S01]  /*91a0*/  F2FP.BF16.PACK_AB R4, R64, R67 ;  /* 0x000000434004723e */ /* 0x000fe200000010ff */
[----:B------:R-:W-:Y:S01]  /*91b0*/  FFMA.FTZ R125, R125, c[0x0][0x23c], -R123 ;  /* 0x00008f007d7d7a23 */ /* 0x000fe2000001087b */
[----:B------:R-:W-:Y:S01]  /*91c0*/  F2FP.BF16.PACK_AB R5, R37, R65 ;  /* 0x000000412505723e */ /* 0x000fe200000010ff */
[----:B------:R-:W4:Y:S01]  /*91d0*/  MUFU.EX2 R170, R170 ;  /* 0x000000aa00aa7308 */ /* 0x000f220000000800 */
[----:B------:R-:W-:Y:S01]  /*91e0*/  F2FP.BF16.PACK_AB R6, R62, R63 ;  /* 0x0000003f3e06723e */ /* 0x000fe200000010ff */
[----:B--2---:R-:W-:Y:S01]  /*91f0*/  FADD.FTZ R93, R165, R93 ;  /* 0x0000005da55d7221 */ /* 0x004fe20000010000 */
[----:B------:R-:W-:Y:S01]  /*9200*/  F2FP.BF16.PACK_AB R7, R34, R35 ;  /* 0x000000232207723e */ /* 0x000fe200000010ff */
[----:B------:R-:W-:Y:S02]  /*9210*/  FFMA.FTZ R240, R122, c[0x0][0x23c], -R123 ;  /* 0x00008f007af07a23 */ /* 0x000fe4000001087b */
[----:B------:R-:W-:-:S02]  /*9220*/  FFMA.FTZ R120, R120, c[0x0][0x23c], -R115 ;  /* 0x00008f0078787a23 */ /* 0x000fc40000010873 */
[----:B------:R-:W2:Y:S01]  /*9230*/  MUFU.EX2 R172, R172 ;  /* 0x000000ac00ac7308 */ /* 0x000ea20000000800 */
[----:B-1----:R-:W-:Y:S01]  /*9240*/  FADD.FTZ R87, R169, R87 ;  /* 0x00000057a9577221 */ /* 0x002fe20000010000 */
[----:B------:R-:W-:Y:S01]  /*9250*/  HMMA.16816.F32.BF16 R160, R4, R20, R160 ;  /* 0x0000001404a0723c */ /* 0x000fe200000418a0 */
[--C-:B------:R-:W-:Y:S02]  /*9260*/  FFMA.FTZ R117, R117, c[0x0][0x23c], -R115.reuse ;  /* 0x00008f0075757a23 */ /* 0x100fe40000010873 */
[----:B------:R-:W-:-:S03]  /*9270*/  FFMA.FTZ R233, R113, c[0x0][0x23c], -R115 ;  /* 0x00008f0071e97a23 */ /* 0x000fc60000010873 */
[----:B------:R-:W1:Y:S01]  /*9280*/  MUFU.EX2 R174, R174 ;  /* 0x000000ae00ae7308 */ /* 0x000e620000000800 */
[----:B----4-:R-:W-:Y:S01]  /*9290*/  FADD.FTZ R87, R170, R87 ;  /* 0x00000057aa577221 */ /* 0x010fe20000010000 */
[C---:B------:R-:W-:Y:S01]  /*92a0*/  HMMA.16816.F32.BF16 R148, R4.reuse, R22, R148 ;  /* 0x000000160494723c */ /* 0x040fe20000041894 */
[----:B------:R-:W4:Y:S05]  /*92b0*/  LDSM.16.MT88.4 R20, [R212+0x5000] ;  /* 0x00500000d414783b */ /* 0x000f2a0000004200 */
[----:B------:R-:W3:Y:S01]  /*92c0*/  MUFU.EX2 R178, R178 ;  /* 0x000000b200b27308 */ /* 0x000ee20000000800 */
[----:B--2---:R-:W-:Y:S01]  /*92d0*/  FADD.FTZ R87, R172, R87 ;  /* 0x00000057ac577221 */ /* 0x004fe20000010000 */
[C---:B------:R-:W-:Y:S06]  /*92e0*/  HMMA.16816.F32.BF16 R144, R4.reuse, R16, R144 ;  /* 0x000000100490723c */ /* 0x040fec0000041890 */
        /* <DEDUP_REMOVED lines=115> */
[C---:B------:R-:W-:Y:S01]  /*9a20*/  HMMA.16816.F32.BF16 R148, R4.reuse, R14, R148 ;  /* 0x0000000e0494723c */ /* 0x040fe20000041894 */
[----:B------:R-:W4:Y:S05]  /*9a30*/  LDSM.16.MT88.4 R12, [R212+0x5c00] ;  /* 0x005c0000d40c783b */ /* 0x000f2a0000004200 */
[----:B------:R-:W5:Y:S01]  /*9a40*/  MUFU.EX2 R43, R43 ;  /* 0x0000002b002b7308 */ /* 0x000f620000000800 */
[----:B--2---:R-:W-:Y:S01]  /*9a50*/  FADD.FTZ R91, R45, R91 ;  /* 0x0000005b2d5b7221 */ /* 0x004fe20000010000 */
[C---:B------:R-:W-:Y:S06]  /*9a60*/  HMMA.16816.F32.BF16 R144, R4.reuse, R8, R144 ;  /* 0x000000080490723c */ /* 0x040fec0000041890 */
[----:B------:R-:W2:Y:S01]  /*9a70*/  MUFU.EX2 R42, R42 ;  /* 0x0000002a002a7308 */ /* 0x000ea20000000800 */
[----:B-1----:R-:W-:Y:S01]  /*9a80*/  FADD.FTZ R91, R44, R91 ;  /* 0x0000005b2c5b7221 */ /* 0x002fe20000010000 */
[----:B------:R-:W-:Y:S01]  /*9a90*/  HMMA.16816.F32.BF16 R132, R4, R10, R132 ;  /* 0x0000000a0484723c */ /* 0x000fe20000041884 */
[----:B------:R-:W1:Y:S05]  /*9aa0*/  LDSM.16.MT88.4 R8, [R211+0x5c00] ;  /* 0x005c0000d308783b */ /* 0x000e6a0000004200 */
[----:B------:R-:W3:Y:S01]  /*9ab0*/  MUFU.EX2 R167, R167 ;  /* 0x000000a700a77308 */ /* 0x000ee20000000800 */
[----:B------:R-:W-:Y:S01]  /*9ac0*/  F2FP.BF16.PACK_AB R4, R176, R179 ;  /* 0x000000b3b004723e */ /* 0x000fe200000010ff */
[----:B-----5:R-:W-:Y:S01]  /*9ad0*/  FADD.FTZ R91, R43, R91 ;  /* 0x0000005b2b5b7221 */ /* 0x020fe20000010000 */
[----:B------:R-:W-:-:S02]  /*9ae0*/  F2FP.BF16.PACK_AB R5, R168, R171 ;  /* 0x000000aba805723e */ /* 0x000fc400000010ff */
[----:B------:R-:W-:Y:S02]  /*9af0*/  F2FP.BF16.PACK_AB R6, R173, R175 ;  /* 0x000000afad06723e */ /* 0x000fe400000010ff */
[----:B------:R-:W-:Y:S01]  /*9b00*/  F2FP.BF16.PACK_AB R7, R164, R166 ;  /* 0x000000a6a407723e */ /* 0x000fe200000010ff */
[----:B------:R-:W5:Y:S01]  /*9b10*/  MUFU.EX2 R185, R185 ;  /* 0x000000b900b97308 */ /* 0x000f620000000800 */
[----:B--2---:R-:W-:-:S05]  /*9b20*/  FADD.FTZ R91, R42, R91 ;  /* 0x0000005b2a5b7221 */ /* 0x004fca0000010000 */
[----:B------:R-:W-:Y:S02]  /*9b30*/  HMMA.16816.F32.BF16 R156, R4, R20, R156 ;  /* 0x00000014049c723c */ /* 0x000fe4000004189c */
[----:B------:R-:W2:Y:S01]  /*9b40*/  MUFU.EX2 R180, R180 ;  /* 0x000000b400b47308 */ /* 0x000ea20000000800 */
[----:B---3--:R-:W-:-:S05]  /*9b50*/  FADD.FTZ R89, R167, R89 ;  /* 0x00000059a7597221 */ /* 0x008fca0000010000 */
[----:B------:R-:W-:Y:S02]  /*9b60*/  HMMA.16816.F32.BF16 R152, R4, R22, R152 ;  /* 0x000000160498723c */ /* 0x000fe40000041898 */
[----:B------:R-:W3:Y:S01]  /*9b70*/  MUFU.EX2 R130, R130 ;  /* 0x0000008200827308 */ /* 0x000ee20000000800 */
[----:B-----5:R-:W-:-:S05]  /*9b80*/  FADD.FTZ R89, R185, R89 ;  /* 0x00000059b9597221 */ /* 0x020fca0000010000 */
[----:B------:R-:W-:Y:S02]  /*9b90*/  HMMA.16816.F32.BF16 R140, R4, R16, R140 ;  /* 0x00000010048c723c */ /* 0x000fe4000004188c */
[----:B------:R-:W5:Y:S01]  /*9ba0*/  MUFU.EX2 R129, R129 ;  /* 0x0000008100817308 */ /* 0x000f620000000800 */
[----:B--2---:R-:W-:-:S05]  /*9bb0*/  FADD.FTZ R89, R180, R89 ;  /* 0x00000059b4597221 */ /* 0x004fca0000010000 */
[----:B------:R-:W-:Y:S02]  /*9bc0*/  HMMA.16816.F32.BF16 R136, R4, R18, R136 ;  /* 0x000000120488723c */ /* 0x000fe40000041888 */
[----:B------:R-:W2:Y:S01]  /*9bd0*/  MUFU.EX2 R126, R126 ;  /* 0x0000007e007e7308 */ /* 0x000ea20000000800 */
[----:B---3--:R-:W-:-:S04]  /*9be0*/  FADD.FTZ R89, R130, R89 ;  /* 0x0000005982597221 */ /* 0x008fc80000010000 */
[----:B------:R-:W-:Y:S02]  /*9bf0*/  F2FP.BF16.PACK_AB R4, R44, R45 ;  /* 0x0000002d2c04723e */ /* 0x000fe400000010ff */
[----:B------:R-:W-:Y:S01]  /*9c00*/  F2FP.BF16.PACK_AB R5, R185, R167 ;  /* 0x000000a7b905723e */ /* 0x000fe200000010ff */
[----:B------:R-:W3:Y:S01]  /*9c10*/  MUFU.EX2 R125, R125 ;  /* 0x0000007d007d7308 */ /* 0x000ee20000000800 */
[----:B------:R-:W-:Y:S01]  /*9c20*/  F2FP.BF16.PACK_AB R6, R42, R43 ;  /* 0x0000002b2a06723e */ /* 0x000fe200000010ff */
[----:B-----5:R-:W-:Y:S01]  /*9c30*/  FADD.FTZ R87, R129, R87 ;  /* 0x0000005781577221 */ /* 0x020fe20000010000 */
[----:B------:R-:W-:-:S05]  /*9c40*/  F2FP.BF16.PACK_AB R7, R130, R180 ;  /* 0x000000b48207723e */ /* 0x000fca00000010ff */
[----:B------:R-:W-:Y:S01]  /*9c50*/  MUFU.EX2 R240, R240 ;  /* 0x000000f000f07308 */ /* 0x000fe20000000800 */
[----:B--2---:R-:W-:Y:S01]  /*9c60*/  FADD.FTZ R87, R126, R87 ;  /* 0x000000577e577221 */ /* 0x004fe20000010000 */
[C---:B------:R-:W-:Y:S06]  /*9c70*/  HMMA.16816.F32.BF16 R160, R4.reuse, R20, R160 ;  /* 0x0000001404a0723c */ /* 0x040fec00000418a0 */
[----:B------:R-:W2:Y:S01]  /*9c80*/  MUFU.EX2 R120, R120 ;  /* 0x0000007800787308 */ /* 0x000ea20000000800 */
[----:B------:R-:W-:Y:S01]  /*9c90*/  FFMA.FTZ R20, R114, c[0x0][0x23c], -R115 ;  /* 0x00008f0072147a23 */ /* 0x000fe20000010873 */
[----:B------:R-:W-:Y:S01]  /*9ca0*/  HMMA.16816.F32.BF16 R144, R4, R16, R144 ;  /* 0x000000100490723c */ /* 0x000fe20000041890 */
[----:B---3--:R-:W-:-:S05]  /*9cb0*/  FADD.FTZ R87, R125, R87 ;  /* 0x000000577d577221 */ /* 0x008fca0000010000 */
[----:B------:R-:W3:Y:S01]  /*9cc0*/  MUFU.EX2 R117, R117 ;  /* 0x0000007500757308 */ /* 0x000ee20000000800 */
[----:B------:R-:W-:Y:S01]  /*9cd0*/  FFMA.FTZ R17, R102, c[0x0][0x23c], -R108 ;  /* 0x00008f0066117a23 */ /* 0x000fe2000001086c */
[C---:B------:R-:W-:Y:S06]  /*9ce0*/  HMMA.16816.F32.BF16 R148, R4.reuse, R22, R148 ;  /* 0x000000160494723c */ /* 0x040fec0000041894 */
[----:B------:R-:W5:Y:S01]  /*9cf0*/  MUFU.EX2 R20, R20 ;  /* 0x0000001400147308 */ /* 0x000f620000000800 */
[----:B--2---:R-:W-:Y:S01]  /*9d00*/  FADD.FTZ R93, R120, R93 ;  /* 0x0000005d785d7221 */ /* 0x004fe20000010000 */
[----:B------:R-:W-:Y:S06]  /*9d10*/  HMMA.16816.F32.BF16 R132, R4, R18, R132 ;  /* 0x000000120484723c */ /* 0x000fec0000041884 */
[----:B------:R-:W2:Y:S01]  /*9d20*/  MUFU.EX2 R233, R233 ;  /* 0x000000e900e97308 */ /* 0x000ea20000000800 */
[----:B------:R-:W-:Y:S01]  /*9d30*/  F2FP.BF16.PACK_AB R4, R126, R129 ;  /* 0x000000817e04723e */ /* 0x000fe200000010ff */
[C---:B---3--:R-:W-:Y:S01]  /*9d40*/  FADD.FTZ R93, R117.reuse, R93 ;  /* 0x0000005d755d7221 */ /* 0x048fe20000010000 */
[----:B------:R-:W-:-:S02]  /*9d50*/  F2FP.BF16.PACK_AB R5, R117, R120 ;  /* 0x000000787505723e */ /* 0x000fc400000010ff */
[C---:B------:R-:W-:Y:S01]  /*9d60*/  F2FP.BF16.PACK_AB R6, R240.reuse, R125 ;  /* 0x0000007df006723e */ /* 0x040fe200000010ff */
[----:B------:R-:W-:Y:S02]  /*9d70*/  FADD.FTZ R240, R240, R87 ;  /* 0x00000057f0f07221 */ /* 0x000fe40000010000 */
[----:B------:R-:W3:Y:S01]  /*9d80*/  MUFU.EX2 R41, R41 ;  /* 0x0000002900297308 */ /* 0x000ee20000000800 */
[----:B-----5:R-:W-:-:S07]  /*9d90*/  FADD.FTZ R93, R20, R93 ;  /* 0x0000005d145d7221 */ /* 0x020fce0000010000 */
[----:B------:R-:W5:Y:S01]  /*9da0*/  MUFU.EX2 R16, R111 ;  /* 0x0000006f00107308 */ /* 0x000f620000000800 */
[C---:B--2---:R-:W-:Y:S01]  /*9db0*/  F2FP.BF16.PACK_AB R7, R233.reuse, R20 ;  /* 0x00000014e907723e */ /* 0x044fe200000010ff */
[----:B------:R-:W-:-:S06]  /*9dc0*/  FADD.FTZ R233, R233, R93 ;  /* 0x0000005de9e97221 */ /* 0x000fcc0000010000 */
[----:B------:R-:W2:Y:S01]  /*9dd0*/  MUFU.EX2 R40, R40 ;  /* 0x0000002800287308 */ /* 0x000ea20000000800 */
[----:B---3--:R-:W-:Y:S01]  /*9de0*/  FADD.FTZ R91, R41, R91 ;  /* 0x0000005b295b7221 */ /* 0x008fe20000010000 */
[C---:B----4-:R-:W-:Y:S06]  /*9df0*/  HMMA.16816.F32.BF16 R156, R4.reuse, R12, R156 ;  /* 0x0000000c049c723c */ /* 0x050fec000004189c */
[----:B------:R-:W3:Y:S01]  /*9e00*/  MUFU.EX2 R39, R39 ;  /* 0x0000002700277308 */ /* 0x000ee20000000800 */
[----:B-----5:R-:W-:Y:S01]  /*9e10*/  FADD.FTZ R89, R16, R89 ;  /* 0x0000005910597221 */ /* 0x020fe20000010000 */
[C---:B------:R-:W-:Y:S06]  /*9e20*/  HMMA.16816.F32.BF16 R152, R4.reuse, R14, R152 ;  /* 0x0000000e0498723c */ /* 0x040fec0000041898 */
[----:B------:R-:W4:Y:S01]  /*9e30*/  MUFU.EX2 R38, R38 ;  /* 0x0000002600267308 */ /* 0x000f220000000800 */
[C---:B--2---:R-:W-:Y:S01]  /*9e40*/  FADD.FTZ R91, R40.reuse, R91 ;  /* 0x0000005b285b7221 */ /* 0x044fe20000010000 */
[C---:B-1----:R-:W-:Y:S06]  /*9e50*/  HMMA.16816.F32.BF16 R140, R4.reuse, R8, R140 ;  /* 0x00000008048c723c */ /* 0x042fec000004188c */
[----:B------:R-:W1:Y:S01]  /*9e60*/  MUFU.EX2 R17, R17 ;  /* 0x0000001100117308 */ /* 0x000e620000000800 */
[----:B---3--:R-:W-:Y:S01]  /*9e70*/  FADD.FTZ R91, R39, R91 ;  /* 0x0000005b275b7221 */ /* 0x008fe20000010000 */
[----:B------:R-:W-:Y:S06]  /*9e80*/  HMMA.16816.F32.BF16 R136, R4, R10, R136 ;  /* 0x0000000a0488723c */ /* 0x000fec0000041888 */
[----:B------:R-:W2:Y:S01]  /*9e90*/  MUFU.EX2 R18, R101 ;  /* 0x0000006500127308 */ /* 0x000ea20000000800 */
[----:B------:R-:W-:Y:S01]  /*9ea0*/  F2FP.BF16.PACK_AB R4, R40, R41 ;  /* 0x000000292804723e */ /* 0x000fe200000010ff */
[C---:B----4-:R-:W-:Y:S01]  /*9eb0*/  FADD.FTZ R242, R38.reuse, R91 ;  /* 0x0000005b26f27221 */ /* 0x050fe20000010000 */
[----:B------:R-:W-:-:S05]  /*9ec0*/  F2FP.BF16.PACK_AB R6, R38, R39 ;  /* 0x000000272606723e */ /* 0x000fca00000010ff */
[----:B------:R-:W3:Y:S01]  /*9ed0*/  MUFU.EX2 R241, R241 ;  /* 0x000000f100f17308 */ /* 0x000ee20000000800 */
[C---:B-1----:R-:W-:Y:S01]  /*9ee0*/  F2FP.BF16.PACK_AB R5, R17.reuse, R16 ;  /* 0x000000101105723e */ /* 0x042fe200000010ff */
[----:B------:R-:W-:-:S04]  /*9ef0*/  FADD.FTZ R89, R17, R89 ;  /* 0x0000005911597221 */ /* 0x000fc80000010000 */
[----:B--2---:R-:W-:Y:S01]  /*9f00*/  FADD.FTZ R89, R18, R89 ;  /* 0x0000005912597221 */ /* 0x004fe20000010000 */
[----:B---3--:R-:W-:-:S03]  /*9f10*/  F2FP.BF16.PACK_AB R7, R241, R18 ;  /* 0x00000012f107723e */ /* 0x008fc600000010ff */
[----:B------:R-:W-:-:S04]  /*9f20*/  FADD.FTZ R241, R241, R89 ;  /* 0x00000059f1f17221 */ /* 0x000fc80000010000 */
        /* <DEDUP_REMOVED lines=36> */
[----:B------:R-:W-:Y:S01]  /*a170*/  @!P1 LEA.HI.X R15, R7, c[0x0][0x174], R6, 0x1, P2 ;  /* 0x00005d00070f9a11 */ /* 0x000fe200010f0c06 */
[--C-:B------:R-:W-:Y:S01]  /*a180*/  IMAD.IADD R37, R232, 0x1, -R72.reuse ;  /* 0x00000001e8257824 */ /* 0x100fe200078e0a48 */
[----:B------:R-:W-:Y:S01]  /*a190*/  @!P1 LEA R4, P0, R10, c[0x0][0x170], 0x1 ;  /* 0x00005c000a049a11 */ /* 0x000fe200078008ff */
[----:B------:R-:W-:Y:S01]  /*a1a0*/  @P1 STS.64 [R218+0x4008], RZ ;  /* 0x004008ffda001388 */ /* 0x000fe20000000a00 */
[--C-:B------:R-:W-:Y:S01]  /*a1b0*/  IMAD.IADD R38, R223, 0x1, -R72.reuse ;  /* 0x00000001df267824 */ /* 0x100fe200078e0a48 */
[----:B------:R-:W-:Y:S01]  /*a1c0*/  ISETP.GE.AND P2, PT, R72, R230, PT ;  /* 0x000000e64800720c */ /* 0x000fe20003f46270 */
[----:B------:R-:W-:Y:S01]  /*a1d0*/  IMAD.IADD R125, R226, 0x1, -R72 ;  /* 0x00000001e27d7824 */ /* 0x000fe200078e0a48 */
[----:B------:R-:W-:Y:S01]  /*a1e0*/  @!PT LDS RZ, [RZ] ;  /* 0x00000000fffff984 */ /* 0x000fe20000000800 */
[----:B------:R-:W-:Y:S01]  /*a1f0*/  @!PT LDS RZ, [RZ] ;  /* 0x00000000fffff984 */ /* 0x000fe20000000800 */
[----:B------:R-:W-:Y:S01]  /*a200*/  @!PT LDS RZ, [RZ] ;  /* 0x00000000fffff984 */ /* 0x000fe20000000800 */
[----:B------:R1:W-:Y:S01]  /*a210*/  @!P1 LDGSTS.E.BYPASS.LTC128B.128 [R218+0x4000], [R16.64] ;  /* 0x0400000010da9fae */ /* 0x0003e2000b901d52 */
[----:B------:R-:W-:-:S02]  /*a220*/  @!P1 LEA.HI.X R5, R10, c[0x0][0x174], R5, 0x1, P0 ;  /* 0x00005d000a059a11 */ /* 0x000fc400000f0c05 */
[----:B------:R-:W-:Y:S01]  /*a230*/  IABS R37, R37 ;  /* 0x0000002500257213 */ /* 0x000fe20000000000 */
[----:B------:R-:W-:Y:S01]  /*a240*/  @P1 STS.128 [R218+0x4800], RZ ;  /* 0x004800ffda001388 */ /* 0x000fe20000000c00 */
[----:B------:R-:W-:Y:S02]  /*a250*/  IABS R38, R38 ;  /* 0x0000002600267213 */ /* 0x000fe40000000000 */
[C---:B------:R-:W-:Y:S01]  /*a260*/  ISETP.LT.OR P2, PT, R72.reuse, R231, P2 ;  /* 0x000000e74800720c */ /* 0x040fe20001741670 */
[----:B------:R-:W-:Y:S01]  /*a270*/  @!PT LDS RZ, [RZ] ;  /* 0x00000000fffff984 */ /* 0x000fe20000000800 */
[----:B------:R-:W-:Y:S01]  /*a280*/  @!PT LDS RZ, [RZ] ;  /* 0x00000000fffff984 */ /* 0x000fe20000000800 */
[----:B------:R-:W-:Y:S01]  /*a290*/  @!PT LDS RZ, [RZ] ;  /* 0x00000000fffff984 */ /* 0x000fe20000000800 */
[----:B------:R2:W-:Y:S01]  /*a2a0*/  @!P1 LDGSTS.E.BYPASS.LTC128B.128 [R218+0x4800], [R14.64] ;  /* 0x048000000eda9fae */ /* 0x0005e2000b901d52 */
[----:B------:R-:W3:Y:S01]  /*a2b0*/  I2F R37, R37 ;  /* 0x0000002500257306 */ /* 0x000ee20000201400 */
[----:B------:R-:W-:Y:S02]  /*a2c0*/  IABS R125, R125 ;  /* 0x0000007d007d7213 */ /* 0x000fe40000000000 */
[----:B------:R-:W-:Y:S01]  /*a2d0*/  @P1 STS.128 [R218+0x5000], RZ ;  /* 0x005000ffda001388 */ /* 0x000fe20000000c00 */
[----:B------:R-:W-:-:S02]  /*a2e0*/  ISETP.GE.AND P3, PT, R72, R227, PT ;  /* 0x000000e34800720c */ /* 0x000fc40003f66270 */
[C---:B------:R-:W-:Y:S01]  /*a2f0*/  ISETP.GE.AND P0, PT, R72.reuse, R224, PT ;  /* 0x000000e04800720c */ /* 0x040fe20003f06270 */
[----:B------:R-:W-:Y:S01]  /*a300*/  @!PT LDS RZ, [RZ] ;  /* 0x00000000fffff984 */ /* 0x000fe20000000800 */
[----:B------:R-:W-:Y:S01]  /*a310*/  @!PT LDS RZ, [RZ] ;  /* 0x00000000fffff984 */ /* 0x000fe20000000800 */
[----:B------:R-:W-:Y:S01]  /*a320*/  @!PT LDS RZ, [RZ] ;  /* 0x00000000fffff984 */ /* 0x000fe20000000800 */
[----:B------:R2:W-:Y:S01]  /*a330*/  @!P1 LDGSTS.E.BYPASS.LTC128B.128 [R218+0x5000], [R12.64] ;  /* 0x050000000cda9fae */ /* 0x0005e2000b901d52 */
[----:B------:R-:W-:Y:S01]  /*a340*/  I2F R38, R38 ;  /* 0x0000002600267306 */ /* 0x000fe20000201400 */
[C---:B------:R-:W-:Y:S02]  /*a350*/  ISETP.LT.OR P3, PT, R72.reuse, R228, P3 ;  /* 0x000000e44800720c */ /* 0x040fe40001f61670 */
[----:B------:R-:W-:Y:S01]  /*a360*/  @P1 STS.128 [R218+0x5800], RZ ;  /* 0x005800ffda001388 */ /* 0x000fe20000000c00 */
[C---:B------:R-:W-:Y:S02]  /*a370*/  ISETP.LT.OR P0, PT, R72.reuse, R225, P0 ;  /* 0x000000e14800720c */ /* 0x040fe40000701670 */
[C---:B------:R-:W-:Y:S01]  /*a380*/  IADD3 R45, R72.reuse, 0x20, RZ ;  /* 0x00000020482d7810 */ /* 0x040fe20007ffe0ff */
[----:B------:R-:W-:Y:S01]  /*a390*/  @!PT LDS RZ, [RZ] ;  /* 0x00000000fffff984 */ /* 0x000fe20000000800 */
[----:B------:R-:W-:Y:S01]  /*a3a0*/  @!PT LDS RZ, [RZ] ;  /* 0x00000000fffff984 */ /* 0x000fe20000000800 */
[----:B------:R-:W-:Y:S01]  /*a3b0*/  @!PT LDS RZ, [RZ] ;  /* 0x00000000fffff984 */ /* 0x000fe20000000800 */
[----:B------:R4:W-:Y:S01]  /*a3c0*/  @!P1 LDGSTS.E.BYPASS.LTC128B.128 [R218+0x5800], [R4.64] ;  /* 0x0580000004da9fae */ /* 0x0009e2000b901d52 */
[----:B------:R-:W-:Y:S01]  /*a3d0*/  I2F R125, R125 ;  /* 0x0000007d007d7306 */ /* 0x000fe20000201400 */
[----:B------:R-:W-:-:S02]  /*a3e0*/  IADD3 R94, R72, 0x58, RZ ;  /* 0x00000058485e7810 */ /* 0x000fc40007ffe0ff */
[----:B-1----:R-:W-:Y:S01]  /*a3f0*/  LDSM.16.M88.4 R16, [R215+0x2000] ;  /* 0x00200000d710783b */ /* 0x002fe20000000200 */
[----:B------:R-:W-:Y:S01]  /*a400*/  IMAD.IADD R54, R226, 0x1, -R45 ;  /* 0x00000001e2367824 */ /* 0x000fe200078e0a2d */
[----:B------:R-:W-:Y:S02]  /*a410*/  IADD3 R91, R72, 0x59, RZ ;  /* 0x00000059485b7810 */ /* 0x000fe40007ffe0ff */
[----:B------:R-:W-:Y:S02]  /*a420*/  LDSM.16.M88.4 R20, [R214] ;  /* 0x00000000d614783b */ /* 0x000fe40000000200 */
[----:B------:R-:W-:Y:S01]  /*a430*/  IABS R54, R54 ;  /* 0x0000003600367213 */ /* 0x000fe20000000000 */
[--C-:B------:R-:W-:Y:S01]  /*a440*/  IMAD.IADD R95, R229, 0x1, -R91.reuse ;  /* 0x00000001e55f7824 */ /* 0x100fe200078e0a5b */
[----:B------:R-:W-:Y:S01]  /*a450*/  LDSM.16.M88.4 R32, [R213] ;  /* 0x00000000d520783b */ /* 0x000fe20000000200 */
[----:B------:R-:W-:-:S03]  /*a460*/  IMAD.IADD R96, R232, 0x1, -R91 ;  /* 0x00000001e8607824 */ /* 0x000fc600078e0a5b */
[----:B------:R-:W-:Y:S01]  /*a470*/  LDSM.16.M88.4 R8, [R214+0x1000] ;  /* 0x00100000d608783b */ /* 0x000fe20000000200 */
[----:B------:R-:W-:Y:S01]  /*a480*/  I2F R54, R54 ;  /* 0x0000003600367306 */ /* 0x000fe20000201400 */
[----:B------:R-:W-:Y:S02]  /*a490*/  IABS R96, R96 ;  /* 0x0000006000607213 */ /* 0x000fe40000000000 */
[----:B--2---:R-:W1:Y:S04]  /*a4a0*/  LDSM.16.M88.4 R12, [R216] ;  /* 0x00000000d80c783b */ /* 0x004e680000000200 */
[----:B------:R-:W-:Y:S04]  /*a4b0*/  LDSM.16.M88.4 R40, [R215+0x2400] ;  /* 0x00240000d728783b */ /* 0x000fe80000000200 */
[----:B----4-:R-:W2:Y:S04]  /*a4c0*/  LDSM.16.M88.4 R4, [R216+0x1000] ;  /* 0x00100000d804783b */ /* 0x010ea80000000200 */
[----:B------:R-:W0:Y:S01]  /*a4d0*/  LDGDEPBAR ;  /* 0x00000000000079af */ /* 0x000e220000000000 */
[-C--:B-1----:R-:W-:Y:S08]  /*a4e0*/  HMMA.16816.F32.BF16 R24, R12, R16.reuse, RZ ;  /* 0x000000100c18723c */ /* 0x082ff000000418ff */
[----:B--2---:R-:W-:Y:S07]  /*a4f0*/  HMMA.16816.F32.BF16 R28, R4, R16, RZ ;  /* 0x00000010041c723c */ /* 0x004fee00000418ff */
[----:B------:R-:W-:Y:S01]  /*a500*/  IADD3 R16, R72, 0x1, RZ ;  /* 0x0000000148107810 */ /* 0x000fe20007ffe0ff */
[----:B------:R-:W-:-:S03]  /*a510*/  IMAD.IADD R17, R229, 0x1, -R72 ;  /* 0x00000001e5117824 */ /* 0x000fc600078e0a48 */
[----:B------:R-:W-:Y:S01]  /*a520*/  ISETP.GE.AND P6, PT, R16, R230, PT ;  /* 0x000000e61000720c */ /* 0x000fe20003fc6270 */
[----:B------:R-:W-:Y:S01]  /*a530*/  IMAD.IADD R39, R232, 0x1, -R16 ;  /* 0x00000001e8277824 */ /* 0x000fe200078e0a10 */
[----:B------:R-:W-:Y:S02]  /*a540*/  IABS R17, R17 ;  /* 0x0000001100117213 */ /* 0x000fe40000000000 */
[C---:B------:R-:W-:Y:S01]  /*a550*/  ISETP.GE.AND P5, PT, R16.reuse, R227, PT ;  /* 0x000000e31000720c */ /* 0x040fe20003fa6270 */
[----:B------:R-:W-:Y:S01]  /*a560*/  HMMA.16816.F32.BF16 R24, R20, R32, R24 ;  /* 0x000000201418723c */ /* 0x000fe20000041818 */
[----:B------:R-:W-:Y:S02]  /*a570*/  IABS R39, R39 ;  /* 0x0000002700277213 */ /* 0x000fe40000000000 */
[----:B------:R-:W1:Y:S01]  /*a580*/  I2F R17, R17 ;  /* 0x0000001100117306 */ /* 0x000e620000201400 */
[C---:B------:R-:W-:Y:S02]  /*a590*/  ISETP.GE.AND P4, PT, R16.reuse, R224, PT ;  /* 0x000000e01000720c */ /* 0x040fe40003f86270 */
[----:B------:R-:W-:-:S02]  /*a5a0*/  ISETP.LT.OR P6, PT, R16, R231, P6 ;  /* 0x000000e71000720c */ /* 0x000fc400037c1670 */
[----:B------:R-:W-:Y:S01]  /*a5b0*/  HMMA.16816.F32.BF16 R28, R8, R32, R28 ;  /* 0x00000020081c723c */ /* 0x000fe2000004181c */
[C---:B------:R-:W-:Y:S02]  /*a5c0*/  ISETP.LT.OR P5, PT, R16.reuse, R228, P5 ;  /* 0x000000e41000720c */ /* 0x040fe40002fa1670 */
[----:B------:R-:W2:Y:S01]  /*a5d0*/  I2F R66, R39 ;  /* 0x0000002700427306 */ /* 0x000ea20000201400 */
[----:B------:R-:W-:-:S03]  /*a5e0*/  ISETP.LT.OR P4, PT, R16, R225, P4 ;  /* 0x000000e11000720c */ /* 0x000fc60002781670 */
[----:B------:R-:W-:-:S05]  /*a5f0*/  IMAD.IADD R32, R229, 0x1, -R16 ;  /* 0x00000001e5207824 */ /* 0x000fca00078e0a10 */
[----:B------:R-:W-:-:S04]  /*a600*/  IABS R32, R32 ;  /* 0x0000002000207213 */ /* 0x000fc80000000000 */
[----:B------:R-:W4:Y:S01]  /*a610*/  I2F R61, R32 ;  /* 0x00000020003d7306 */ /* 0x000f220000201400 */
[----:B---3--:R-:W-:Y:S01]  /*a620*/  FFMA.FTZ R24, R37, -UR17, R24 ;  /* 0x8000001125187c23 */ /* 0x008fe20008010018 */
[----:B------:R-:W-:Y:S01]  /*a630*/  IADD3 R37, R72, 0x9, RZ ;  /* 0x0000000948257810 */ /* 0x000fe20007ffe0ff */
[----:B-1----:R-:W-:Y:S02]  /*a640*/  FFMA.FTZ R17, R17, -UR17, R26 ;  /* 0x8000001111117c23 */ /* 0x002fe4000801001a */
[----:B--2---:R-:W-:Y:S01]  /*a650*/  FFMA.FTZ R66, R66, -UR17, R25 ;  /* 0x8000001142427c23 */ /* 0x004fe20008010019 */
[----:B------:R-:W-:Y:S01]  /*a660*/  FSEL R68, R24, -INF , !P2 ;  /* 0xff80000018447808 */ /* 0x000fe20005000000 */
[----:B------:R-:W-:Y:S01]  /*a670*/  IMAD.IADD R70, R232, 0x1, -R37 ;  /* 0x00000001e8467824 */ /* 0x000fe200078e0a25 */
[----:B------:R-:W-:Y:S01]  /*a680*/  ISETP.GE.AND P2, PT, R16, R219, PT ;  /* 0x000000db1000720c */ /* 0x000fe20003f46270 */
[----:B------:R-:W-:Y:S01]  /*a690*/  FFMA.FTZ R124, R38, -UR17, R30 ;  /* 0x80000011267c7c23 */ /* 0x000fe2000801001e */
[----:B------:R-:W-:Y:S01]  /*a6a0*/  IADD3 R38, R72, 0x8, RZ ;  /* 0x0000000848267810 */ /* 0x000fe20007ffe0ff */
[--C-:B------:R-:W-:Y:S01]  /*a6b0*/  IMAD.IADD R30, R226, 0x1, -R16.reuse ;  /* 0x00000001e21e7824 */ /* 0x100fe200078e0a10 */
[----:B------:R-:W-:Y:S01]  /*a6c0*/  ISETP.LT.OR P2, PT, R16, R222, P2 ;  /* 0x000000de1000720c */ /* 0x000fe20001741670 */
[----:B------:R-:W-:Y:S01]  /*a6d0*/  IMAD.IADD R16, R223, 0x1, -R16 ;  /* 0x00000001df107824 */ /* 0x000fe200078e0a10 */
[----:B------:R-:W-:Y:S01]  /*a6e0*/  FSEL R62, R17, -INF , !P3 ;  /* 0xff800000113e7808 */ /* 0x000fe20005800000 */
[--C-:B------:R-:W-:Y:S01]  /*a6f0*/  IMAD.IADD R33, R229, 0x1, -R38.reuse ;  /* 0x00000001e5217824 */ /* 0x100fe200078e0a26 */
[----:B------:R-:W-:Y:S01]  /*a700*/  IABS R30, R30 ;  /* 0x0000001e001e7213 */ /* 0x000fe20000000000 */
[----:B----4-:R-:W-:Y:S01]  /*a710*/  FFMA.FTZ R61, R61, -UR17, R27 ;  /* 0x800000113d3d7c23 */ /* 0x010fe2000801001b */
[----:B------:R-:W-:Y:S01]  /*a720*/  IABS R16, R16 ;  /* 0x0000001000107213 */ /* 0x000fe20000000000 */
[----:B------:R-:W-:Y:S01]  /*a730*/  HMMA.16816.F32.BF16 R24, R12, R18, RZ ;  /* 0x000000120c18723c */ /* 0x000fe200000418ff */
[----:B------:R-:W-:Y:S01]  /*a740*/  IMAD.IADD R32, R232, 0x1, -R38 ;  /* 0x00000001e8207824 */ /* 0x000fe200078e0a26 */
[----:B------:R-:W-:Y:S01]  /*a750*/  IABS R33, R33 ;  /* 0x0000002100217213 */ /* 0x000fe20000000000 */
[----:B------:R-:W-:Y:S01]  /*a760*/  FFMA.FTZ R125, R125, -UR17, R28 ;  /* 0x800000117d7d7c23 */ /* 0x000fe2000801001c */
[----:B------:R-:W-:Y:S01]  /*a770*/  ISETP.GE.AND P3, PT, R72, R219, PT ;  /* 0x000000db4800720c */ /* 0x000fe20003f66270 */
[----:B------:R1:W2:Y:S01]  /*a780*/  I2F R28, R16 ;  /* 0x00000010001c7306 */ /* 0x0002a20000201400 */
[----:B------:R-:W-:Y:S01]  /*a790*/  IABS R32, R32 ;  /* 0x0000002000207213 */ /* 0x000fe20000000000 */
[----:B------:R-:W-:Y:S01]  /*a7a0*/  IMAD.IADD R118, R226, 0x1, -R38 ;  /* 0x00000001e2767824 */ /* 0x000fe200078e0a26 */
[----:B------:R-:W-:Y:S01]  /*a7b0*/  ISETP.LT.OR P3, PT, R72, R222, P3 ;  /* 0x000000de4800720c */ /* 0x000fe20001f61670 */
[--C-:B------:R-:W-:Y:S01]  /*a7c0*/  IMAD.IADD R63, R229, 0x1, -R37.reuse ;  /* 0x00000001e53f7824 */ /* 0x100fe200078e0a25 */
[----:B------:R-:W-:Y:S01]  /*a7d0*/  FSEL R125, R125, -INF , !P0 ;  /* 0xff8000007d7d7808 */ /* 0x000fe20004000000 */
[----:B------:R-:W-:Y:S01]  /*a7e0*/  IMAD.IADD R39, R226, 0x1, -R37 ;  /* 0x00000001e2277824 */ /* 0x000fe200078e0a25 */
[----:B------:R-:W-:Y:S01]  /*a7f0*/  FSEL R124, R124, -INF , !P3 ;  /* 0xff8000007c7c7808 */ /* 0x000fe20005800000 */
[----:B------:R-:W-:Y:S01]  /*a800*/  I2F R32, R32 ;  /* 0x0000002000207306 */ /* 0x000fe20000201400 */
[----:B------:R-:W-:-:S02]  /*a810*/  FSEL R66, R66, -INF , !P6 ;  /* 0xff80000042427808 */ /* 0x000fc40007000000 */
[----:B------:R-:W-:Y:S02]  /*a820*/  FSEL R61, R61, -INF , !P5 ;  /* 0xff8000003d3d7808 */ /* 0x000fe40006800000 */
[C---:B------:R-:W-:Y:S02]  /*a830*/  ISETP.GE.AND P0, PT, R38.reuse, R230, PT ;  /* 0x000000e62600720c */ /* 0x040fe40003f06270 */
[C---:B------:R-:W-:Y:S01]  /*a840*/  ISETP.GE.AND P3, PT, R38.reuse, R227, PT ;  /* 0x000000e32600720c */ /* 0x040fe20003f66270 */
[----:B-1----:R-:W-:Y:S01]  /*a850*/  HMMA.16816.F32.BF16 R16, R4, R18, RZ ;  /* 0x000000120410723c */ /* 0x002fe200000418ff */
[----:B------:R-:W-:Y:S01]  /*a860*/  I2F R33, R33 ;  /* 0x0000002100217306 */ /* 0x000fe20000201400 */
[----:B------:R-:W-:Y:S01]  /*a870*/  ISETP.GE.AND P6, PT, R38, R224, PT ;  /* 0x000000e02600720c */ /* 0x000fe20003fc6270 */
[----:B--2---:R-:W-:Y:S01]  /*a880*/  FFMA.FTZ R28, R28, -UR17, R31 ;  /* 0x800000111c1c7c23 */ /* 0x004fe2000801001f */
[C---:B------:R-:W-:Y:S02]  /*a890*/  ISETP.GE.AND P5, PT, R38.reuse, R219, PT ;  /* 0x000000db2600720c */ /* 0x040fe40003fa6270 */
[----:B------:R-:W-:-:S02]  /*a8a0*/  ISETP.LT.OR P0, PT, R38, R231, P0 ;  /* 0x000000e72600720c */ /* 0x000fc40000701670 */
[----:B------:R-:W-:Y:S01]  /*a8b0*/  HMMA.16816.F32.BF16 R24, R20, R34, R24 ;  /* 0x000000221418723c */ /* 0x000fe20000041818 */
[----:B------:R-:W1:Y:S01]  /*a8c0*/  I2F R30, R30 ;  /* 0x0000001e001e7306 */ /* 0x000e620000201400 */
[C---:B------:R-:W-:Y:S02]  /*a8d0*/  ISETP.LT.OR P3, PT, R38.reuse, R228, P3 ;  /* 0x000000e42600720c */ /* 0x040fe40001f61670 */
[C---:B------:R-:W-:Y:S02]  /*a8e0*/  ISETP.LT.OR P6, PT, R38.reuse, R225, P6 ;  /* 0x000000e12600720c */ /* 0x040fe400037c1670 */
[----:B------:R-:W-:Y:S01]  /*a8f0*/  ISETP.LT.OR P5, PT, R38, R222, P5 ;  /* 0x000000de2600720c */ /* 0x000fe20002fa1670 */
[----:B------:R-:W-:Y:S01]  /*a900*/  IMAD.IADD R38, R223, 0x1, -R38 ;  /* 0x00000001df267824 */ /* 0x000fe200078e0a26 */
[----:B------:R-:W-:Y:S02]  /*a910*/  IABS R118, R118 ;  /* 0x0000007600767213 */ /* 0x000fe40000000000 */
[----:B------:R-:W-:-:S02]  /*a920*/  IABS R70, R70 ;  /* 0x0000004600467213 */ /* 0x000fc40000000000 */
[----:B------:R-:W-:Y:S02]  /*a930*/  IABS R63, R63 ;  /* 0x0000003f003f7213 */ /* 0x000fe40000000000 */
[----:B------:R-:W-:Y:S01]  /*a940*/  IABS R38, R38 ;  /* 0x0000002600267213 */ /* 0x000fe20000000000 */
[----:B------:R-:W2:Y:S01]  /*a950*/  I2F R118, R118 ;  /* 0x0000007600767306 */ /* 0x000ea20000201400 */
[----:B------:R-:W-:Y:S01]  /*a960*/  HMMA.16816.F32.BF16 R16, R8, R34, R16 ;  /* 0x000000220810723c */ /* 0x000fe20000041810 */
[----:B-1----:R-:W-:Y:S01]  /*a970*/  FFMA.FTZ R29, R30, -UR17, R29 ;  /* 0x800000111e1d7c23 */ /* 0x002fe2000801001d */
[----:B------:R-:W-:Y:S02]  /*a980*/  FSEL R123, R28, -INF , !P2 ;  /* 0xff8000001c7b7808 */ /* 0x000fe40005000000 */
[----:B------:R-:W-:Y:S02]  /*a990*/  ISETP.GE.AND P2, PT, R37, R227, PT ;  /* 0x000000e32500720c */ /* 0x000fe40003f46270 */
[----:B------:R-:W-:Y:S01]  /*a9a0*/  FSEL R106, R29, -INF , !P4 ;  /* 0xff8000001d6a7808 */ /* 0x000fe20006000000 */
[----:B------:R-:W1:Y:S01]  /*a9b0*/  I2F R70, R70 ;  /* 0x0000004600467306 */ /* 0x000e620000201400 */
[----:B------:R-:W-:Y:S01]  /*a9c0*/  FFMA.FTZ R24, R32, -UR17, R24 ;  /* 0x8000001120187c23 */ /* 0x000fe20008010018 */
[----:B------:R-:W-:Y:S01]  /*a9d0*/  HMMA.16816.F32.BF16 R28, R12, R40, RZ ;  /* 0x000000280c1c723c */ /* 0x000fe200000418ff */
[----:B------:R-:W-:Y:S01]  /*a9e0*/  FFMA.FTZ R60, R33, -UR17, R26 ;  /* 0x80000011213c7c23 */ /* 0x000fe2000801001a */
[----:B------:R-:W-:Y:S01]  /*a9f0*/  ISETP.GE.AND P4, PT, R37, R230, PT ;  /* 0x000000e62500720c */ /* 0x000fe20003f86270 */
[----:B------:R-:W3:Y:S01]  /*aa00*/  LDSM.16.M88.4 R32, [R210] ;  /* 0x00000000d220783b */ /* 0x000ee20000000200 */
[----:B------:R-:W-:Y:S01]  /*aa10*/  FSEL R67, R24, -INF , !P0 ;  /* 0xff80000018437808 */ /* 0x000fe20004000000 */
[----:B------:R-:W-:Y:S01]  /*aa20*/  IMAD.IADD R24, R223, 0x1, -R37 ;  /* 0x00000001df187824 */ /* 0x000fe200078e0a25 */
[----:B------:R-:W4:Y:S01]  /*aa30*/  I2F R26, R38 ;  /* 0x00000026001a7306 */ /* 0x000f220000201400 */
[----:B------:R-:W-:-:S02]  /*aa40*/  FSEL R60, R60, -INF , !P3 ;  /* 0xff8000003c3c7808 */ /* 0x000fc40005800000 */
[C---:B------:R-:W-:Y:S02]  /*aa50*/  ISETP.GE.AND P0, PT, R37.reuse, R224, PT ;  /* 0x000000e02500720c */ /* 0x040fe40003f06270 */
[----:B------:R-:W-:Y:S02]  /*aa60*/  IABS R24, R24 ;  /* 0x0000001800187213 */ /* 0x000fe40000000000 */
[C---:B------:R-:W-:Y:S01]  /*aa70*/  ISETP.GE.AND P3, PT, R37.reuse, R219, PT ;  /* 0x000000db2500720c */ /* 0x040fe20003f66270 */
[----:B------:R-:W5:Y:S01]  /*aa80*/  I2F R63, R63 ;  /* 0x0000003f003f7306 */ /* 0x000f620000201400 */
[----:B--2---:R-:W-:Y:S01]  /*aa90*/  FFMA.FTZ R118, R118, -UR17, R16 ;  /* 0x8000001176767c23 */ /* 0x004fe20008010010 */
[----:B------:R-:W-:Y:S01]  /*aaa0*/  IABS R39, R39 ;  /* 0x0000002700277213 */ /* 0x000fe20000000000 */
[----:B------:R-:W-:Y:S01]  /*aab0*/  IMAD.MOV.U32 R16, RZ, RZ, R24 ;  /* 0x000000ffff107224 */ /* 0x000fe200078e0018 */
[C---:B------:R-:W-:Y:S01]  /*aac0*/  ISETP.LT.OR P4, PT, R37.reuse, R231, P4 ;  /* 0x000000e72500720c */ /* 0x040fe20002781670 */
[----:B-1----:R-:W-:Y:S01]  /*aad0*/  FFMA.FTZ R70, R70, -UR17, R25 ;  /* 0x8000001146467c23 */ /* 0x002fe20008010019 */
[C---:B------:R-:W-:Y:S01]  /*aae0*/  ISETP.LT.OR P2, PT, R37.reuse, R228, P2 ;  /* 0x000000e42500720c */ /* 0x040fe20001741670 */
[----:B----4-:R-:W-:Y:S01]  /*aaf0*/  FFMA.FTZ R18, R26, -UR17, R18 ;  /* 0x800000111a127c23 */ /* 0x010fe20008010012 */
[----:B------:R-:W-:Y:S01]  /*ab00*/  IADD3 R38, R72, 0x10, RZ ;  /* 0x0000001048267810 */ /* 0x000fe20007ffe0ff */
[----:B------:R-:W1:Y:S01]  /*ab10*/  I2F R16, R16 ;  /* 0x0000001000107306 */ /* 0x000e620000201400 */
[----:B------:R-:W-:-:S02]  /*ab20*/  ISETP.LT.OR P0, PT, R37, R225, P0 ;  /* 0x000000e12500720c */ /* 0x000fc40000701670 */
[----:B------:R-:W-:Y:S01]  /*ab30*/  FSEL R117, R18, -INF , !P5 ;  /* 0xff80000012757808 */ /* 0x000fe20006800000 */
[--C-:B------:R-:W-:Y:S01]  /*ab40*/  IMAD.IADD R110, R226, 0x1, -R38.reuse ;  /* 0x00000001e26e7824 */ /* 0x100fe200078e0a26 */
[----:B------:R-:W-:Y:S01]  /*ab50*/  ISETP.LT.OR P3, PT, R37, R222, P3 ;  /* 0x000000de2500720c */ /* 0x000fe20001f61670 */
[----:B-----5:R-:W-:Y:S01]  /*ab60*/  FFMA.FTZ R63, R63, -UR17, R27 ;  /* 0x800000113f3f7c23 */ /* 0x020fe2000801001b */
[----:B------:R-:W-:Y:S01]  /*ab70*/  ISETP.GE.AND P5, PT, R38, R227, PT ;  /* 0x000000e32600720c */ /* 0x000fe20003fa6270 */
[----:B------:R-:W-:Y:S01]  /*ab80*/  HMMA.16816.F32.BF16 R24, R4, R40, RZ ;  /* 0x000000280418723c */ /* 0x000fe200000418ff */
[----:B------:R2:W4:Y:S01]  /*ab90*/  I2F R37, R39 ;  /* 0x0000002700257306 */ /* 0x0005220000201400 */
[----:B------:R-:W-:Y:S02]  /*aba0*/  FSEL R118, R118, -INF , !P6 ;  /* 0xff80000076767808 */ /* 0x000fe40007000000 */
[----:B------:R-:W-:Y:S02]  /*abb0*/  FSEL R70, R70, -INF , !P4 ;  /* 0xff80000046467808 */ /* 0x000fe40006000000 */
[----:B------:R-:W-:Y:S01]  /*abc0*/  FSEL R63, R63, -INF , !P2 ;  /* 0xff8000003f3f7808 */ /* 0x000fe20005000000 */
[----:B------:R-:W-:Y:S01]  /*abd0*/  IMAD.IADD R40, R229, 0x1, -R38 ;  /* 0x00000001e5287824 */ /* 0x000fe200078e0a26 */
[----:B------:R-:W-:Y:S01]  /*abe0*/  ISETP.GE.AND P6, PT, R38, R230, PT ;  /* 0x000000e62600720c */ /* 0x000fe20003fc6270 */
[----:B-1----:R-:W-:Y:S01]  /*abf0*/  FFMA.FTZ R16, R16, -UR17, R19 ;  /* 0x8000001110107c23 */ /* 0x002fe20008010013 */
[----:B------:R-:W-:Y:S01]  /*ac00*/  ISETP.GE.AND P4, PT, R38, R224, PT ;  /* 0x000000e02600720c */ /* 0x000fe20003f86270 */
[----:B---3--:R-:W-:Y:S01]  /*ac10*/  HMMA.16816.F32.BF16 R28, R20, R32, R28 ;  /* 0x00000020141c723c */ /* 0x008fe2000004181c */
[----:B------:R-:W-:-:S02]  /*ac20*/  IABS R18, R40 ;  /* 0x0000002800127213 */ /* 0x000fc40000000000 */
[C---:B------:R-:W-:Y:S02]  /*ac30*/  ISETP.GE.AND P2, PT, R38.reuse, R219, PT ;  /* 0x000000db2600720c */ /* 0x040fe40003f46270 */
[----:B------:R-:W-:Y:S01]  /*ac40*/  ISETP.LT.OR P5, PT, R38, R228, P5 ;  /* 0x000000e42600720c */ /* 0x000fe20002fa1670 */
[----:B--2---:R-:W-:Y:S01]  /*ac50*/  IMAD.IADD R39, R232, 0x1, -R38 ;  /* 0x00000001e8277824 */ /* 0x004fe200078e0a26 */
[----:B------:R-:W1:Y:S01]  /*ac60*/  I2F R18, R18 ;  /* 0x0000001200127306 */ /* 0x000e620000201400 */
[----:B----4-:R-:W-:Y:S01]  /*ac70*/  FFMA.FTZ R17, R37, -UR17, R17 ;  /* 0x8000001125117c23 */ /* 0x010fe20008010011 */
[C---:B------:R-:W-:Y:S02]  /*ac80*/  ISETP.LT.OR P6, PT, R38.reuse, R231, P6 ;  /* 0x000000e72600720c */ /* 0x040fe400037c1670 */
[----:B------:R-:W-:Y:S02]  /*ac90*/  IABS R39, R39 ;  /* 0x0000002700277213 */ /* 0x000fe40000000000 */
[----:B------:R-:W-:Y:S01]  /*aca0*/  HMMA.16816.F32.BF16 R24, R8, R32, R24 ;  /* 0x000000200818723c */ /* 0x000fe20000041818 */
[----:B------:R-:W-:-:S02]  /*acb0*/  ISETP.LT.OR P4, PT, R38, R225, P4 ;  /* 0x000000e12600720c */ /* 0x000fc40002781670 */
[----:B------:R-:W-:Y:S01]  /*acc0*/  ISETP.LT.OR P2, PT, R38, R222, P2 ;  /* 0x000000de2600720c */ /* 0x000fe20001741670 */
[----:B------:R-:W2:Y:S01]  /*acd0*/  I2F R39, R39 ;  /* 0x0000002700277306 */ /* 0x000ea20000201400 */
[----:B------:R-:W-:Y:S01]  /*ace0*/  IMAD.IADD R38, R223, 0x1, -R38 ;  /* 0x00000001df267824 */ /* 0x000fe200078e0a26 */
[----:B------:R-:W-:Y:S02]  /*acf0*/  FSEL R111, R17, -INF , !P0 ;  /* 0xff800000116f7808 */ /* 0x000fe40004000000 */
[----:B------:R-:W-:Y:S02]  /*ad00*/  IADD3 R32, R72, 0x11, RZ ;  /* 0x0000001148207810 */ /* 0x000fe40007ffe0ff */
[----:B------:R-:W-:Y:S01]  /*ad10*/  FSEL R116, R16, -INF , !P3 ;  /* 0xff80000010747808 */ /* 0x000fe20005800000 */
[----:B-1----:R-:W-:Y:S01]  /*ad20*/  FFMA.FTZ R18, R18, -UR17, R30 ;  /* 0x8000001112127c23 */ /* 0x002fe2000801001e */
[----:B------:R-:W-:Y:S01]  /*ad30*/  IABS R110, R110 ;  /* 0x0000006e006e7213 */ /* 0x000fe20000000000 */
[--C-:B------:R-:W-:Y:S01]  /*ad40*/  IMAD.IADD R19, R232, 0x1, -R32.reuse ;  /* 0x00000001e8137824 */ /* 0x100fe200078e0a20 */
[----:B------:R-:W-:Y:S01]  /*ad50*/  IABS R38, R38 ;  /* 0x0000002600267213 */ /* 0x000fe20000000000 */
[--C-:B------:R-:W-:Y:S01]  /*ad60*/  IMAD.IADD R65, R229, 0x1, -R32.reuse ;  /* 0x00000001e5417824 */ /* 0x100fe200078e0a20 */
[----:B------:R-:W-:Y:S01]  /*ad70*/  FSEL R64, R18, -INF , !P5 ;  /* 0xff80000012407808 */ /* 0x000fe20006800000 */
[----:B------:R-:W-:Y:S01]  /*ad80*/  IMAD.IADD R37, R226, 0x1, -R32 ;  /* 0x00000001e2257824 */ /* 0x000fe200078e0a20 */
[----:B------:R-:W-:Y:S01]  /*ad90*/  IABS R19, R19 ;  /* 0x0000001300137213 */ /* 0x000fe20000000000 */
[----:B------:R-:W1:Y:S01]  /*ada0*/  I2F R110, R110 ;  /* 0x0000006e006e7306 */ /* 0x000e620000201400 */
[----:B--2---:R-:W-:Y:S01]  /*adb0*/  FFMA.FTZ R28, R39, -UR17, R28 ;  /* 0x80000011271c7c23 */ /* 0x004fe2000801001c */
[----:B------:R-:W-:-:S02]  /*adc0*/  IABS R65, R65 ;  /* 0x0000004100417213 */ /* 0x000fc40000000000 */
[----:B------:R-:W-:Y:S02]  /*add0*/  ISETP.GE.AND P0, PT, R32, R230, PT ;  /* 0x000000e62000720c */ /* 0x000fe40003f06270 */
[----:B------:R-:W-:Y:S01]  /*ade0*/  FSEL R73, R28, -INF , !P6 ;  /* 0xff8000001c497808 */ /* 0x000fe20007000000 */
[----:B------:R-:W-:Y:S01]  /*adf0*/  IMAD.IADD R28, R223, 0x1, -R32 ;  /* 0x00000001df1c7824 */ /* 0x000fe200078e0a20 */
[----:B------:R2:W3:Y:S01]  /*ae00*/  I2F R75, R19 ;  /* 0x00000013004b7306 */ /* 0x0004e20000201400 */
[C---:B------:R-:W-:Y:S02]  /*ae10*/  ISETP.GE.AND P3, PT, R32.reuse, R227, PT ;  /* 0x000000e32000720c */ /* 0x040fe40003f66270 */
[C---:B------:R-:W-:Y:S02]  /*ae20*/  ISETP.GE.AND P6, PT, R32.reuse, R224, PT ;  /* 0x000000e02000720c */ /* 0x040fe40003fc6270 */
[----:B------:R-:W-:Y:S02]  /*ae30*/  ISETP.GE.AND P5, PT, R32, R219, PT ;  /* 0x000000db2000720c */ /* 0x000fe40003fa6270 */
[----:B------:R-:W-:Y:S01]  /*ae40*/  IABS R37, R37 ;  /* 0x0000002500257213 */ /* 0x000fe20000000000 */
[----:B------:R-:W4:Y:S01]  /*ae50*/  I2F R30, R38 ;  /* 0x00000026001e7306 */ /* 0x000f220000201400 */
[----:B------:R-:W-:Y:S01]  /*ae60*/  IADD3 R33, R72, 0x18, RZ ;  /* 0x0000001848217810 */ /* 0x000fe20007ffe0ff */
[----:B-1----:R-:W-:Y:S01]  /*ae70*/  FFMA.FTZ R110, R110, -UR17, R24 ;  /* 0x800000116e6e7c23 */ /* 0x002fe20008010018 */
[----:B------:R-:W-:-:S02]  /*ae80*/  ISETP.LT.OR P0, PT, R32, R231, P0 ;  /* 0x000000e72000720c */ /* 0x000fc40000701670 */
[C---:B------:R-:W-:Y:S01]  /*ae90*/  ISETP.LT.OR P3, PT, R32.reuse, R228, P3 ;  /* 0x000000e42000720c */ /* 0x040fe20001f61670 */
[----:B------:R-:W-:Y:S01]  /*aea0*/  IMAD.IADD R40, R229, 0x1, -R33 ;  /* 0x00000001e5287824 */ /* 0x000fe200078e0a21 */
[C---:B------:R-:W-:Y:S01]  /*aeb0*/  ISETP.LT.OR P6, PT, R32.reuse, R225, P6 ;  /* 0x000000e12000720c */ /* 0x040fe200037c1670 */
[----:B--2---:R-:W-:Y:S01]  /*aec0*/  HMMA.16816.F32.BF16 R16, R12, R42, RZ ;  /* 0x0000002a0c10723c */ /* 0x004fe200000418ff */
[----:B------:R-:W1:Y:S01]  /*aed0*/  I2F R65, R65 ;  /* 0x0000004100417306 */ /* 0x000e620000201400 */
[----:B------:R-:W-:Y:S01]  /*aee0*/  ISETP.LT.OR P5, PT, R32, R222, P5 ;  /* 0x000000de2000720c */ /* 0x000fe20002fa1670 */
[----:B---3--:R-:W-:Y:S01]  /*aef0*/  FFMA.FTZ R75, R75, -UR17, R29 ;  /* 0x800000114b4b7c23 */ /* 0x008fe2000801001d */
[----:B------:R-:W-:Y:S01]  /*af00*/  IABS R28, R28 ;  /* 0x0000001c001c7213 */ /* 0x000fe20000000000 */
[----:B------:R-:W-:Y:S01]  /*af10*/  IMAD.IADD R121, R226, 0x1, -R33 ;  /* 0x00000001e2797824 */ /* 0x000fe200078e0a21 */
[----:B------:R-:W-:Y:S01]  /*af20*/  FSEL R110, R110, -INF , !P4 ;  /* 0xff8000006e6e7808 */ /* 0x000fe20006000000 */
[----:B----4-:R-:W-:-:S02]  /*af30*/  FFMA.FTZ R26, R30, -UR17, R26 ;  /* 0x800000111e1a7c23 */ /* 0x010fc4000801001a */
[----:B------:R2:W3:Y:S01]  /*af40*/  I2F R32, R37 ;  /* 0x0000002500207306 */ /* 0x0004e20000201400 */
[----:B------:R-:W-:Y:S01]  /*af50*/  IMAD.MOV.U32 R24, RZ, RZ, R28 ;  /* 0x000000ffff187224 */ /* 0x000fe200078e001c */
[----:B------:R-:W-:Y:S02]  /*af60*/  FSEL R75, R75, -INF , !P0 ;  /* 0xff8000004b4b7808 */ /* 0x000fe40004000000 */
[----:B------:R-:W-:Y:S02]  /*af70*/  FSEL R39, R26, -INF , !P2 ;  /* 0xff8000001a277808 */ /* 0x000fe40005000000 */
[----:B------:R-:W-:Y:S01]  /*af80*/  ISETP.GE.AND P4, PT, R33, R230, PT ;  /* 0x000000e62100720c */ /* 0x000fe20003f86270 */
[----:B-1----:R-:W-:Y:S01]  /*af90*/  FFMA.FTZ R65, R65, -UR17, R31 ;  /* 0x8000001141417c23 */ /* 0x002fe2000801001f */
[C---:B------:R-:W-:Y:S01]  /*afa0*/  ISETP.GE.AND P2, PT, R33.reuse, R227, PT ;  /* 0x000000e32100720c */ /* 0x040fe20003f46270 */
[----:B------:R-:W-:Y:S01]  /*afb0*/  HMMA.16816.F32.BF16 R28, R4, R42, RZ ;  /* 0x0000002a041c723c */ /* 0x000fe200000418ff */
[----:B------:R-:W-:Y:S01]  /*afc0*/  ISETP.GE.AND P0, PT, R33, R224, PT ;  /* 0x000000e02100720c */ /* 0x000fe20003f06270 */
[----:B------:R-:W1:Y:S01]  /*afd0*/  I2F R24, R24 ;  /* 0x0000001800187306 */ /* 0x000e620000201400 */
[----:B------:R-:W-:-:S02]  /*afe0*/  FSEL R65, R65, -INF , !P3 ;  /* 0xff80000041417808 */ /* 0x000fc40005800000 */
[C---:B------:R-:W-:Y:S01]  /*aff0*/  ISETP.GE.AND P3, PT, R33.reuse, R219, PT ;  /* 0x000000db2100720c */ /* 0x040fe20003f66270 */
[----:B--2---:R-:W-:Y:S01]  /*b000*/  IMAD.IADD R37, R232, 0x1, -R33 ;  /* 0x00000001e8257824 */ /* 0x004fe200078e0a21 */
[C---:B------:R-:W-:Y:S01]  /*b010*/  ISETP.LT.OR P4, PT, R33.reuse, R231, P4 ;  /* 0x000000e72100720c */ /* 0x040fe20002781670 */
[-C--:B------:R-:W-:Y:S01]  /*b020*/  HMMA.16816.F32.BF16 R16, R20, R34.reuse, R16 ;  /* 0x000000221410723c */ /* 0x080fe20000041810 */
[C---:B------:R-:W-:Y:S01]  /*b030*/  ISETP.LT.OR P2, PT, R33.reuse, R228, P2 ;  /* 0x000000e42100720c */ /* 0x040fe20001741670 */
[----:B---3--:R-:W-:Y:S01]  /*b040*/  FFMA.FTZ R25, R32, -UR17, R25 ;  /* 0x8000001120197c23 */ /* 0x008fe20008010019 */
[----:B------:R-:W-:Y:S02]  /*b050*/  IABS R37, R37 ;  /* 0x0000002500257213 */ /* 0x000fe40000000000 */
[C---:B------:R-:W-:Y:S02]  /*b060*/  ISETP.LT.OR P0, PT, R33.reuse, R225, P0 ;  /* 0x000000e12100720c */ /* 0x040fe40000701670 */
[----:B------:R-:W-:Y:S01]  /*b070*/  ISETP.LT.OR P3, PT, R33, R222, P3 ;  /* 0x000000de2100720c */ /* 0x000fe20001f61670 */
[----:B------:R-:W-:Y:S01]  /*b080*/  IMAD.MOV.U32 R38, RZ, RZ, R37 ;  /* 0x000000ffff267224 */ /* 0x000fe200078e0025 */
[----:B------:R-:W-:Y:S01]  /*b090*/  IABS R37, R40 ;  /* 0x0000002800257213 */ /* 0x000fe20000000000 */
[----:B------:R-:W-:Y:S01]  /*b0a0*/  IMAD.IADD R33, R223, 0x1, -R33 ;  /* 0x00000001df217824 */ /* 0x000fe200078e0a21 */
[----:B------:R-:W2:Y:S01]  /*b0b0*/  LDSM.16.M88.4 R40, [R215+0x2800] ;  /* 0x00280000d728783b */ /* 0x000ea20000000200 */
[----:B------:R-:W3:Y:S01]  /*b0c0*/  I2F R26, R38 ;  /* 0x00000026001a7306 */ /* 0x000ee20000201400 */
[----:B------:R-:W-:Y:S01]  /*b0d0*/  IABS R121, R121 ;  /* 0x0000007900797213 */ /* 0x000fe20000000000 */
[----:B-1----:R-:W-:Y:S01]  /*b0e0*/  FFMA.FTZ R24, R24, -UR17, R27 ;  /* 0x8000001118187c23 */ /* 0x002fe2000801001b */
[----:B------:R-:W-:Y:S01]  /*b0f0*/  IABS R33, R33 ;  /* 0x0000002100217213 */ /* 0x000fe20000000000 */
[----:B------:R-:W-:Y:S01]  /*b100*/  HMMA.16816.F32.BF16 R28, R8, R34, R28 ;  /* 0x00000022081c723c */ /* 0x000fe2000004181c */
[----:B------:R-:W-:-:S03]  /*b110*/  FSEL R122, R25, -INF , !P6 ;  /* 0xff800000197a7808 */ /* 0x000fc60007000000 */
[----:B------:R1:W4:Y:S08]  /*b120*/  I2F R38, R37 ;  /* 0x0000002500267306 */ /* 0x0003300000201400 */
[----:B------:R-:W5:Y:S01]  /*b130*/  I2F R121, R121 ;  /* 0x0000007900797306 */ /* 0x000f620000201400 */
[----:B---3--:R-:W-:-:S05]  /*b140*/  FFMA.FTZ R16, R26, -UR17, R16 ;  /* 0x800000111a107c23 */ /* 0x008fca0008010010 */
[----:B------:R-:W-:Y:S02]  /*b150*/  FSEL R76, R16, -INF , !P4 ;  /* 0xff800000104c7808 */ /* 0x000fe40006000000 */
[----:B-1----:R-:W-:Y:S01]  /*b160*/  IADD3 R37, R72, 0x19, RZ ;  /* 0x0000001948257810 */ /* 0x002fe20007ffe0ff */
[----:B----4-:R-:W-:Y:S01]  /*b170*/  FFMA.FTZ R69, R38, -UR17, R18 ;  /* 0x8000001126457c23 */ /* 0x010fe20008010012 */
[----:B------:R-:W-:Y:S01]  /*b180*/  FSEL R38, R24, -INF , !P5 ;  /* 0xff80000018267808 */ /* 0x000fe20006800000 */
[----:B------:R1:W3:Y:S01]  /*b190*/  I2F R18, R33 ;  /* 0x0000002100127306 */ /* 0x0002e20000201400 */
[----:B------:R-:W-:Y:S01]  /*b1a0*/  ISETP.GE.AND P6, PT, R37, R230, PT ;  /* 0x000000e62500720c */ /* 0x000fe20003fc6270 */
[--C-:B------:R-:W-:Y:S01]  /*b1b0*/  IMAD.IADD R77, R232, 0x1, -R37.reuse ;  /* 0x00000001e84d7824 */ /* 0x100fe200078e0a25 */
[----:B------:R-:W-:Y:S01]  /*b1c0*/  FSEL R69, R69, -INF , !P2 ;  /* 0xff80000045457808 */ /* 0x000fe20005000000 */
[--C-:B------:R-:W-:Y:S01]  /*b1d0*/  IMAD.IADD R71, R229, 0x1, -R37.reuse ;  /* 0x00000001e5477824 */ /* 0x100fe200078e0a25 */
[----:B------:R-:W-:Y:S01]  /*b1e0*/  ISETP.GE.AND P5, PT, R37, R227, PT ;  /* 0x000000e32500720c */ /* 0x000fe20003fa6270 */
[--C-:B------:R-:W-:Y:S01]  /*b1f0*/  IMAD.IADD R16, R223, 0x1, -R37.reuse ;  /* 0x00000001df107824 */ /* 0x100fe200078e0a25 */
[----:B------:R-:W-:Y:S01]  /*b200*/  IABS R77, R77 ;  /* 0x0000004d004d7213 */ /* 0x000fe20000000000 */
[----:B-----5:R-:W-:Y:S01]  /*b210*/  FFMA.FTZ R121, R121, -UR17, R28 ;  /* 0x8000001179797c23 */ /* 0x020fe2000801001c */
[----:B------:R-:W-:Y:S01]  /*b220*/  IABS R71, R71 ;  /* 0x0000004700477213 */ /* 0x000fe20000000000 */
[----:B------:R-:W-:Y:S01]  /*b230*/  IMAD.IADD R44, R226, 0x1, -R37 ;  /* 0x00000001e22c7824 */ /* 0x000fe200078e0a25 */
[----:B------:R-:W-:Y:S01]  /*b240*/  IABS R16, R16 ;  /* 0x0000001000107213 */ /* 0x000fe20000000000 */
[----:B--2---:R-:W-:Y:S01]  /*b250*/  HMMA.16816.F32.BF16 R24, R12, R40, RZ ;  /* 0x000000280c18723c */ /* 0x004fe200000418ff */
[----:B------:R-:W2:Y:S01]  /*b260*/  I2F R77, R77 ;  /* 0x0000004d004d7306 */ /* 0x000ea20000201400 */
[C---:B------:R-:W-:Y:S01]  /*b270*/  ISETP.GE.AND P4, PT, R37.reuse, R224, PT ;  /* 0x000000e02500720c */ /* 0x040fe20003f86270 */
[----:B-1----:R-:W1:Y:S01]  /*b280*/  LDSM.16.M88.4 R32, [R209] ;  /* 0x00000000d120783b */ /* 0x002e620000000200 */
[C---:B------:R-:W-:Y:S01]  /*b290*/  ISETP.GE.AND P2, PT, R37.reuse, R219, PT ;  /* 0x000000db2500720c */ /* 0x040fe20003f46270 */
[----:B---3--:R-:W-:Y:S01]  /*b2a0*/  FFMA.FTZ R30, R18, -UR17, R30 ;  /* 0x80000011121e7c23 */ /* 0x008fe2000801001e */
[----:B------:R-:W-:-:S03]  /*b2b0*/  ISETP.LT.OR P6, PT, R37, R231, P6 ;  /* 0x000000e72500720c */ /* 0x000fc600037c1670 */
[----:B------:R-:W3:Y:S01]  /*b2c0*/  I2F R71, R71 ;  /* 0x0000004700477306 */ /* 0x000ee20000201400 */
[C---:B------:R-:W-:Y:S02]  /*b2d0*/  ISETP.LT.OR P5, PT, R37.reuse, R228, P5 ;  /* 0x000000e42500720c */ /* 0x040fe40002fa1670 */
[C---:B------:R-:W-:Y:S02]  /*b2e0*/  ISETP.LT.OR P4, PT, R37.reuse, R225, P4 ;  /* 0x000000e12500720c */ /* 0x040fe40002781670 */
[----:B------:R-:W-:Y:S01]  /*b2f0*/  ISETP.LT.OR P2, PT, R37, R222, P2 ;  /* 0x000000de2500720c */ /* 0x000fe20001741670 */
[----:B------:R-:W-:Y:S01]  /*b300*/  IMAD.IADD R37, R232, 0x1, -R45 ;  /* 0x00000001e8257824 */ /* 0x000fe200078e0a2d */
[----:B------:R-:W-:Y:S01]  /*b310*/  IABS R44, R44 ;  /* 0x0000002c002c7213 */ /* 0x000fe20000000000 */
[----:B--2---:R-:W-:Y:S01]  /*b320*/  FFMA.FTZ R77, R77, -UR17, R17 ;  /* 0x800000114d4d7c23 */ /* 0x004fe20008010011 */
[----:B------:R2:W4:Y:S01]  /*b330*/  I2F R28, R16 ;  /* 0x00000010001c7306 */ /* 0x0005220000201400 */
[----:B------:R-:W-:-:S02]  /*b340*/  FSEL R121, R121, -INF , !P0 ;  /* 0xff80000079797808 */ /* 0x000fc40004000000 */
[----:B------:R-:W-:Y:S02]  /*b350*/  IABS R37, R37 ;  /* 0x0000002500257213 */ /* 0x000fe40000000000 */
[----:B------:R-:W-:Y:S01]  /*b360*/  FSEL R77, R77, -INF , !P6 ;  /* 0xff8000004d4d7808 */ /* 0x000fe20007000000 */
[----:B---3--:R-:W-:Y:S02]  /*b370*/  FFMA.FTZ R71, R71, -UR17, R19 ;  /* 0x8000001147477c23 */ /* 0x008fe40008010013 */
[----:B------:R-:W3:Y:S01]  /*b380*/  I2F R44, R44 ;  /* 0x0000002c002c7306 */ /* 0x000ee20000201400 */
[C---:B------:R-:W-:Y:S02]  /*b390*/  ISETP.GE.AND P0, PT, R45.reuse, R230, PT ;  /* 0x000000e62d00720c */ /* 0x040fe40003f06270 */
[----:B------:R-:W-:Y:S02]  /*b3a0*/  ISETP.GE.AND P6, PT, R45, R224, PT ;  /* 0x000000e02d00720c */ /* 0x000fe40003fc6270 */
[----:B------:R-:W-:-:S02]  /*b3b0*/  FSEL R71, R71, -INF , !P5 ;  /* 0xff80000047477808 */ /* 0x000fc40006800000 */
[C---:B------:R-:W-:Y:S01]  /*b3c0*/  ISETP.GE.AND P5, PT, R45.reuse, R219, PT ;  /* 0x000000db2d00720c */ /* 0x040fe20003fa6270 */
[----:B--2---:R-:W-:Y:S01]  /*b3d0*/  HMMA.16816.F32.BF16 R16, R4, R40, RZ ;  /* 0x000000280410723c */ /* 0x004fe200000418ff */
[C---:B------:R-:W-:Y:S01]  /*b3e0*/  ISETP.LT.OR P0, PT, R45.reuse, R231, P0 ;  /* 0x000000e72d00720c */ /* 0x040fe20000701670 */
[----:B----4-:R-:W-:Y:S01]  /*b3f0*/  FFMA.FTZ R28, R28, -UR17, R31 ;  /* 0x800000111c1c7c23 */ /* 0x010fe2000801001f */
[C---:B------:R-:W-:Y:S02]  /*b400*/  ISETP.LT.OR P6, PT, R45.reuse, R225, P6 ;  /* 0x000000e12d00720c */ /* 0x040fe400037c1670 */
[----:B------:R-:W-:Y:S02]  /*b410*/  ISETP.LT.OR P5, PT, R45, R222, P5 ;  /* 0x000000de2d00720c */ /* 0x000fe40002fa1670 */
[----:B------:R-:W-:Y:S01]  /*b420*/  IMAD.IADD R41, R229, 0x1, -R45 ;  /* 0x00000001e5297824 */ /* 0x000fe200078e0a2d */
[----:B------:R-:W-:Y:S01]  /*b430*/  FSEL R55, R28, -INF , !P2 ;  /* 0xff8000001c377808 */ /* 0x000fe20005000000 */
[----:B------:R-:W-:Y:S01]  /*b440*/  IMAD.MOV.U32 R40, RZ, RZ, R37 ;  /* 0x000000ffff287224 */ /* 0x000fe200078e0025 */
[----:B-1----:R-:W-:Y:S01]  /*b450*/  HMMA.16816.F32.BF16 R24, R20, R32, R24 ;  /* 0x000000201418723c */ /* 0x002fe20000041818 */
[----:B------:R-:W-:Y:S01]  /*b460*/  FSEL R37, R30, -INF , !P3 ;  /* 0xff8000001e257808 */ /* 0x000fe20005800000 */
[----:B---3--:R-:W-:Y:S01]  /*b470*/  FFMA.FTZ R29, R44, -UR17, R29 ;  /* 0x800000112c1d7c23 */ /* 0x008fe2000801001d */
[----:B------:R-:W-:-:S02]  /*b480*/  IABS R30, R41 ;  /* 0x00000029001e7213 */ /* 0x000fc40000000000 */
[----:B------:R-:W1:Y:S01]  /*b490*/  I2F R40, R40 ;  /* 0x0000002800287306 */ /* 0x000e620000201400 */
[----:B------:R-:W-:Y:S02]  /*b4a0*/  ISETP.GE.AND P3, PT, R45, R227, PT ;  /* 0x000000e32d00720c */ /* 0x000fe40003f66270 */
[----:B------:R-:W-:Y:S02]  /*b4b0*/  FSEL R129, R29, -INF , !P4 ;  /* 0xff8000001d817808 */ /* 0x000fe40006000000 */
[----:B------:R-:W-:Y:S01]  /*b4c0*/  ISETP.LT.OR P3, PT, R45, R228, P3 ;  /* 0x000000e42d00720c */ /* 0x000fe20001f61670 */
[----:B------:R-:W-:Y:S01]  /*b4d0*/  IMAD.IADD R45, R223, 0x1, -R45 ;  /* 0x00000001df2d7824 */ /* 0x000fe200078e0a2d */
[----:B------:R-:W-:Y:S01]  /*b4e0*/  IADD3 R44, R72, 0x29, RZ ;  /* 0x00000029482c7810 */ /* 0x000fe20007ffe0ff */
[----:B------:R-:W2:Y:S01]  /*b4f0*/  I2F R30, R30 ;  /* 0x0000001e001e7306 */ /* 0x000ea20000201400 */
[----:B------:R-:W-:Y:S02]  /*b500*/  HMMA.16816.F32.BF16 R16, R8, R32, R16 ;  /* 0x000000200810723c */ /* 0x000fe40000041810 */
[----:B------:R-:W-:Y:S01]  /*b510*/  IABS R45, R45 ;  /* 0x0000002d002d7213 */ /* 0x000fe20000000000 */
[----:B------:R-:W-:-:S02]  /*b520*/  IMAD.IADD R81, R232, 0x1, -R44 ;  /* 0x00000001e8517824 */ /* 0x000fc400078e0a2c */
[C-C-:B------:R-:W-:Y:S02]  /*b530*/  IMAD.IADD R167, R229.reuse, 0x1, -R44.reuse ;  /* 0x00000001e5a77824 */ /* 0x140fe400078e0a2c */
[----:B------:R-:W-:Y:S01]  /*b540*/  IADD3 R32, R72, 0x21, RZ ;  /* 0x0000002148207810 */ /* 0x000fe20007ffe0ff */
[----:B------:R-:W-:Y:S01]  /*b550*/  IMAD.IADD R46, R226, 0x1, -R44 ;  /* 0x00000001e22e7824 */ /* 0x000fe200078e0a2c */
[----:B------:R-:W-:Y:S01]  /*b560*/  IADD3 R33, R72, 0x28, RZ ;  /* 0x0000002848217810 */ /* 0x000fe20007ffe0ff */
[----:B-1----:R-:W-:Y:S01]  /*b570*/  FFMA.FTZ R24, R40, -UR17, R24 ;  /* 0x8000001128187c23 */ /* 0x002fe20008010018 */
[C---:B------:R-:W-:Y:S01]  /*b580*/  ISETP.GE.AND P4, PT, R32.reuse, R230, PT ;  /* 0x000000e62000720c */ /* 0x040fe20003f86270 */
[--C-:B------:R-:W-:Y:S01]  /*b590*/  IMAD.IADD R107, R229, 0x1, -R32.reuse ;  /* 0x00000001e56b7824 */ /* 0x100fe200078e0a20 */
[----:B------:R-:W-:Y:S01]  /*b5a0*/  ISETP.GE.AND P2, PT, R32, R227, PT ;  /* 0x000000e32000720c */ /* 0x000fe20003f46270 */
[----:B------:R-:W-:Y:S01]  /*b5b0*/  IMAD.IADD R31, R232, 0x1, -R32 ;  /* 0x00000001e81f7824 */ /* 0x000fe200078e0a20 */
[----:B------:R-:W-:Y:S01]  /*b5c0*/  FSEL R78, R24, -INF , !P0 ;  /* 0xff800000184e7808 */ /* 0x000fe20004000000 */
[----:B--2---:R-:W-:Y:S01]  /*b5d0*/  FFMA.FTZ R30, R30, -UR17, R26 ;  /* 0x800000111e1e7c23 */ /* 0x004fe2000801001a */
[----:B------:R-:W-:Y:S01]  /*b5e0*/  IABS R107, R107 ;  /* 0x0000006b006b7213 */ /* 0x000fe20000000000 */
[----:B------:R-:W1:Y:S01]  /*b5f0*/  I2F R26, R45 ;  /* 0x0000002d001a7306 */ /* 0x000e620000201400 */
[----:B------:R-:W-:Y:S01]  /*b600*/  IABS R31, R31 ;  /* 0x0000001f001f7213 */ /* 0x000fe20000000000 */
[--C-:B------:R-:W-:Y:S01]  /*b610*/  IMAD.IADD R40, R226, 0x1, -R32.reuse ;  /* 0x00000001e2287824 */ /* 0x100fe200078e0a20 */
[----:B------:R-:W-:Y:S01]  /*b620*/  FSEL R74, R30, -INF , !P3 ;  /* 0xff8000001e4a7808 */ /* 0x000fe20005800000 */
[----:B------:R-:W-:Y:S01]  /*b630*/  IMAD.IADD R24, R223, 0x1, -R32 ;  /* 0x00000001df187824 */ /* 0x000fe200078e0a20 */
[----:B------:R-:W-:Y:S01]  /*b640*/  ISETP.GE.AND P0, PT, R32, R224, PT ;  /* 0x000000e02000720c */ /* 0x000fe20003f06270 */
[----:B------:R-:W-:Y:S01]  /*b650*/  FFMA.FTZ R54, R54, -UR17, R16 ;  /* 0x8000001136367c23 */ /* 0x000fe20008010010 */
[----:B------:R-:W-:Y:S01]  /*b660*/  ISETP.GE.AND P3, PT, R32, R219, PT ;  /* 0x000000db2000720c */ /* 0x000fe20003f66270 */
[----:B------:R2:W3:Y:S01]  /*b670*/  I2F R79, R31 ;  /* 0x0000001f004f7306 */ /* 0x0004e20000201400 */
[----:B------:R-:W-:Y:S01]  /*b680*/  IABS R40, R40 ;  /* 0x0000002800287213 */ /* 0x000fe20000000000 */
[----:B------:R-:W-:Y:S01]  /*b690*/  IMAD.IADD R52, R226, 0x1, -R33 ;  /* 0x00000001e2347824 */ /* 0x000fe200078e0a21 */
[----:B------:R-:W-:-:S02]  /*b6a0*/  ISETP.LT.OR P4, PT, R32, R231, P4 ;  /* 0x000000e72000720c */ /* 0x000fc40002781670 */
[C---:B------:R-:W-:Y:S02]  /*b6b0*/  ISETP.LT.OR P2, PT, R32.reuse, R228, P2 ;  /* 0x000000e42000720c */ /* 0x040fe40001741670 */
[C---:B------:R-:W-:Y:S01]  /*b6c0*/  ISETP.LT.OR P0, PT, R32.reuse, R225, P0 ;  /* 0x000000e12000720c */ /* 0x040fe20000701670 */
[----:B------:R-:W4:Y:S01]  /*b6d0*/  I2F R107, R107 ;  /* 0x0000006b006b7306 */ /* 0x000f220000201400 */
[----:B------:R-:W-:Y:S01]  /*b6e0*/  ISETP.LT.OR P3, PT, R32, R222, P3 ;  /* 0x000000de2000720c */ /* 0x000fe20001f61670 */
[----:B-1----:R-:W-:Y:S01]  /*b6f0*/  FFMA.FTZ R18, R26, -UR17, R18 ;  /* 0x800000111a127c23 */ /* 0x002fe20008010012 */
[----:B------:R-:W-:Y:S02]  /*b700*/  IABS R24, R24 ;  /* 0x0000001800187213 */ /* 0x000fe40000000000 */
[----:B------:R-:W-:Y:S02]  /*b710*/  FSEL R54, R54, -INF , !P6 ;  /* 0xff80000036367808 */ /* 0x000fe40007000000 */
[----:B------:R-:W-:Y:S01]  /*b720*/  FSEL R50, R18, -INF , !P5 ;  /* 0xff80000012327808 */ /* 0x000fe20006800000 */
[----:B--2---:R-:W-:Y:S01]  /*b730*/  HMMA.16816.F32.BF16 R28, R12, R42, RZ ;  /* 0x0000002a0c1c723c */ /* 0x004fe200000418ff */
[----:B------:R1:W2:Y:S01]  /*b740*/  I2F R32, R40 ;  /* 0x0000002800207306 */ /* 0x0002a20000201400 */
[----:B------:R-:W-:Y:S01]  /*b750*/  IMAD.MOV.U32 R16, RZ, RZ, R24 ;  /* 0x000000ffff107224 */ /* 0x000fe200078e0018 */
[----:B------:R-:W-:Y:S01]  /*b760*/  ISETP.GE.AND P6, PT, R33, R230, PT ;  /* 0x000000e62100720c */ /* 0x000fe20003fc6270 */
[----:B---3--:R-:W-:Y:S01]  /*b770*/  FFMA.FTZ R79, R79, -UR17, R25 ;  /* 0x800000114f4f7c23 */ /* 0x008fe20008010019 */
[----:B------:R-:W-:-:S02]  /*b780*/  ISETP.GE.AND P5, PT, R33, R227, PT ;  /* 0x000000e32100720c */ /* 0x000fc40003fa6270 */
[----:B------:R-:W-:Y:S01]  /*b790*/  ISETP.LT.OR P6, PT, R33, R231, P6 ;  /* 0x000000e72100720c */ /* 0x000fe200037c1670 */
[----:B----4-:R-:W-:Y:S01]  /*b7a0*/  FFMA.FTZ R107, R107, -UR17, R27 ;  /* 0x800000116b6b7c23 */ /* 0x010fe2000801001b */
[----:B------:R-:W-:Y:S01]  /*b7b0*/  FSEL R79, R79, -INF , !P4 ;  /* 0xff8000004f4f7808 */ /* 0x000fe20006000000 */
[----:B------:R-:W-:Y:S01]  /*b7c0*/  HMMA.16816.F32.BF16 R24, R4, R42, RZ ;  /* 0x0000002a0418723c */ /* 0x000fe200000418ff */
[----:B------:R-:W-:Y:S01]  /*b7d0*/  ISETP.GE.AND P4, PT, R33, R224, PT ;  /* 0x000000e02100720c */ /* 0x000fe20003f86270 */
[----:B------:R-:W3:Y:S01]  /*b7e0*/  I2F R16, R16 ;  /* 0x0000001000107306 */ /* 0x000ee20000201400 */
[----:B------:R-:W-:Y:S02]  /*b7f0*/  FSEL R107, R107, -INF , !P2 ;  /* 0xff8000006b6b7808 */ /* 0x000fe40005000000 */
[C---:B------:R-:W-:Y:S01]  /*b800*/  ISETP.GE.AND P2, PT, R33.reuse, R219, PT ;  /* 0x000000db2100720c */ /* 0x040fe20003f46270 */
[--C-:B-1----:R-:W-:Y:S01]  /*b810*/  IMAD.IADD R40, R232, 0x1, -R33.reuse ;  /* 0x00000001e8287824 */ /* 0x102fe200078e0a21 */
[----:B------:R-:W-:Y:S01]  /*b820*/  ISETP.LT.OR P5, PT, R33, R228, P5 ;  /* 0x000000e42100720c */ /* 0x000fe20002fa1670 */
[----:B------:R-:W-:Y:S01]  /*b830*/  IMAD.IADD R42, R229, 0x1, -R33 ;  /* 0x00000001e52a7824 */ /* 0x000fe200078e0a21 */
[----:B------:R-:W-:Y:S01]  /*b840*/  ISETP.LT.OR P4, PT, R33, R225, P4 ;  /* 0x000000e12100720c */ /* 0x000fe20002781670 */
[----:B--2---:R-:W-:Y:S01]  /*b850*/  FFMA.FTZ R17, R32, -UR17, R17 ;  /* 0x8000001120117c23 */ /* 0x004fe20008010011 */
[----:B------:R-:W-:-:S03]  /*b860*/  IABS R40, R40 ;  /* 0x0000002800287213 */ /* 0x000fc60000000000 */
[-C--:B------:R-:W-:Y:S01]  /*b870*/  HMMA.16816.F32.BF16 R28, R20, R34.reuse, R28 ;  /* 0x00000022141c723c */ /* 0x080fe2000004181c */
[----:B------:R-:W-:Y:S01]  /*b880*/  ISETP.LT.OR P2, PT, R33, R222, P2 ;  /* 0x000000de2100720c */ /* 0x000fe20001741670 */
[----:B------:R-:W-:Y:S01]  /*b890*/  IMAD.IADD R33, R223, 0x1, -R33 ;  /* 0x00000001df217824 */ /* 0x000fe200078e0a21 */
[----:B------:R-:W-:Y:S01]  /*b8a0*/  IABS R52, R52 ;  /* 0x0000003400347213 */ /* 0x000fe20000000000 */
[----:B------:R-:W-:Y:S01]  /*b8b0*/  IMAD.MOV.U32 R41, RZ, RZ, R40 ;  /* 0x000000ffff297224 */ /* 0x000fe200078e0028 */
[----:B------:R-:W-:Y:S01]  /*b8c0*/  IABS R40, R42 ;  /* 0x0000002a00287213 */ /* 0x000fe20000000000 */
[----:B---3--:R-:W-:Y:S01]  /*b8d0*/  FFMA.FTZ R16, R16, -UR17, R19 ;  /* 0x8000001110107c23 */ /* 0x008fe20008010013 */
[----:B------:R-:W-:Y:S01]  /*b8e0*/  IABS R33, R33 ;  /* 0x0000002100217213 */ /* 0x000fe20000000000 */
[----:B------:R1:W2:Y:S01]  /*b8f0*/  I2F R18, R41 ;  /* 0x0000002900127306 */ /* 0x0002a20000201400 */
[----:B------:R-:W-:Y:S01]  /*b900*/  IABS R81, R81 ;  /* 0x0000005100517213 */ /* 0x000fe20000000000 */
[----:B------:R-:W-:Y:S01]  /*b910*/  IMAD.MOV.U32 R45, RZ, RZ, R40 ;  /* 0x000000ffff2d7224 */ /* 0x000fe200078e0028 */
[----:B------:R-:W-:Y:S01]  /*b920*/  HMMA.16816.F32.BF16 R24, R8, R34, R24 ;  /* 0x000000220818723c */ /* 0x000fe20000041818 */
[----:B------:R-:W-:-:S02]  /*b930*/  IABS R167, R167 ;  /* 0x000000a700a77213 */ /* 0x000fc40000000000 */
[----:B------:R-:W-:Y:S02]  /*b940*/  FSEL R53, R17, -INF , !P0 ;  /* 0xff80000011357808 */ /* 0x000fe40004000000 */
[----:B------:R-:W3:Y:S01]  /*b950*/  I2F R45, R45 ;  /* 0x0000002d002d7306 */ /* 0x000ee20000201400 */
[----:B------:R-:W-:Y:S02]  /*b960*/  FSEL R49, R16, -INF , !P3 ;  /* 0xff80000010317808 */ /* 0x000fe40005800000 */
[C---:B------:R-:W-:Y:S02]  /*b970*/  ISETP.GE.AND P0, PT, R44.reuse, R230, PT ;  /* 0x000000e62c00720c */ /* 0x040fe40003f06270 */
[----:B------:R-:W-:Y:S02]  /*b980*/  ISETP.GE.AND P3, PT, R44, R227, PT ;  /* 0x000000e32c00720c */ /* 0x000fe40003f66270 */
[----:B------:R-:W-:Y:S01]  /*b990*/  IABS R46, R46 ;  /* 0x0000002e002e7213 */ /* 0x000fe20000000000 */
[----:B-1----:R-:W1:Y:S01]  /*b9a0*/  LDSM.16.M88.4 R40, [R215+0x2c00] ;  /* 0x002c0000d728783b */ /* 0x002e620000000200 */
[----:B--2---:R-:W-:Y:S01]  /*b9b0*/  FFMA.FTZ R18, R18, -UR17, R28 ;  /* 0x8000001112127c23 */ /* 0x004fe2000801001c */
[----:B------:R-:W2:Y:S01]  /*b9c0*/  I2F R52, R52 ;  /* 0x0000003400347306 */ /* 0x000ea20000201400 */
[----:B------:R-:W-:Y:S01]  /*b9d0*/  IMAD.IADD R28, R223, 0x1, -R44 ;  /* 0x00000001df1c7824 */ /* 0x000fe200078e0a2c */
[----:B------:R-:W-:-:S02]  /*b9e0*/  ISETP.LT.OR P0, PT, R44, R231, P0 ;  /* 0x000000e72c00720c */ /* 0x000fc40000701670 */
[----:B------:R-:W-:Y:S01]  /*b9f0*/  FSEL R80, R18, -INF , !P6 ;  /* 0xff80000012507808 */ /* 0x000fe20007000000 */
[----:B---3--:R-:W-:Y:S01]  /*ba00*/  FFMA.FTZ R45, R45, -UR17, R30 ;  /* 0x800000112d2d7c23 */ /* 0x008fe2000801001e */
[----:B------:R-:W-:Y:S02]  /*ba10*/  IABS R28, R28 ;  /* 0x0000001c001c7213 */ /* 0x000fe40000000000 */
[----:B------:R3:W4:Y:S01]  /*ba20*/  I2F R30, R33 ;  /* 0x00000021001e7306 */ /* 0x0007220000201400 */
[----:B------:R-:W-:Y:S02]  /*ba30*/  ISETP.GE.AND P6, PT, R44, R224, PT ;  /* 0x000000e02c00720c */ /* 0x000fe40003fc6270 */
[----:B------:R-:W-:Y:S02]  /*ba40*/  FSEL R166, R45, -INF , !P5 ;  /* 0xff8000002da67808 */ /* 0x000fe40006800000 */
[----:B------:R-:W-:Y:S02]  /*ba50*/  IADD3 R45, R72, 0x30, RZ ;  /* 0x00000030482d7810 */ /* 0x000fe40007ffe0ff */
[----:B------:R-:W-:Y:S01]  /*ba60*/  ISETP.GE.AND P5, PT, R44, R219, PT ;  /* 0x000000db2c00720c */ /* 0x000fe20003fa6270 */
[----:B------:R-:W5:Y:S01]  /*ba70*/  I2F R81, R81 ;  /* 0x0000005100517306 */ /* 0x000f620000201400 */
[----:B--2---:R-:W-:Y:S01]  /*ba80*/  FFMA.FTZ R52, R52, -UR17, R24 ;  /* 0x8000001134347c23 */ /* 0x004fe20008010018 */
[C---:B------:R-:W-:Y:S01]  /*ba90*/  ISETP.LT.OR P3, PT, R44.reuse, R228, P3 ;  /* 0x000000e42c00720c */ /* 0x040fe20001f61670 */
[----:B------:R-:W-:Y:S01]  /*baa0*/  IMAD.MOV.U32 R24, RZ, RZ, R28 ;  /* 0x000000ffff187224 */ /* 0x000fe200078e001c */
[----:B------:R-:W-:-:S02]  /*bab0*/  ISETP.LT.OR P6, PT, R44, R225, P6 ;  /* 0x000000e12c00720c */ /* 0x000fc400037c1670 */
[----:B------:R-:W-:Y:S01]  /*bac0*/  ISETP.LT.OR P5, PT, R44, R222, P5 ;  /* 0x000000de2c00720c */ /* 0x000fe20002fa1670 */
[----:B---3--:R-:W2:Y:S01]  /*bad0*/  LDSM.16.M88.4 R32, [R208] ;  /* 0x00000000d020783b */ /* 0x008ea20000000200 */
[----:B------:R-:W3:Y:S01]  /*bae0*/  I2F R167, R167 ;  /* 0x000000a700a77306 */ /* 0x000ee20000201400 */
[----:B----4-:R-:W-:Y:S01]  /*baf0*/  FFMA.FTZ R26, R30, -UR17, R26 ;  /* 0x800000111e1a7c23 */ /* 0x010fe2000801001a */
[----:B------:R-:W-:Y:S02]  /*bb00*/  FSEL R52, R52, -INF , !P4 ;  /* 0xff80000034347808 */ /* 0x000fe40006000000 */
[----:B------:R-:W-:Y:S02]  /*bb10*/  ISETP.GE.AND P4, PT, R45, R230, PT ;  /* 0x000000e62d00720c */ /* 0x000fe40003f86270 */
[----:B------:R-:W-:Y:S01]  /*bb20*/  FSEL R48, R26, -INF , !P2 ;  /* 0xff8000001a307808 */ /* 0x000fe20005000000 */
[----:B-----5:R-:W-:Y:S01]  /*bb30*/  FFMA.FTZ R81, R81, -UR17, R29 ;  /* 0x8000001151517c23 */ /* 0x020fe2000801001d */
[----:B------:R4:W5:Y:S01]  /*bb40*/  I2F R44, R46 ;  /* 0x0000002e002c7306 */ /* 0x0009620000201400 */
[----:B------:R-:W-:-:S02]  /*bb50*/  ISETP.GE.AND P2, PT, R45, R227, PT ;  /* 0x000000e32d00720c */ /* 0x000fc40003f46270 */
[----:B------:R-:W-:Y:S01]  /*bb60*/  ISETP.LT.OR P4, PT, R45, R231, P4 ;  /* 0x000000e72d00720c */ /* 0x000fe20002781670 */
[-C--:B-1----:R-:W-:Y:S01]  /*bb70*/  HMMA.16816.F32.BF16 R16, R12, R40.reuse, RZ ;  /* 0x000000280c10723c */ /* 0x082fe200000418ff */
[----:B------:R-:W-:Y:S01]  /*bb80*/  FSEL R81, R81, -INF , !P0 ;  /* 0xff80000051517808 */ /* 0x000fe20004000000 */
[----:B---3--:R-:W-:Y:S02]  /*bb90*/  FFMA.FTZ R167, R167, -UR17, R31 ;  /* 0x80000011a7a77c23 */ /* 0x008fe4000801001f */
[----:B------:R-:W1:Y:S01]  /*bba0*/  I2F R24, R24 ;  /* 0x0000001800187306 */ /* 0x000e620000201400 */
[C---:B------:R-:W-:Y:S02]  /*bbb0*/  ISETP.GE.AND P0, PT, R45.reuse, R224, PT ;  /* 0x000000e02d00720c */ /* 0x040fe40003f06270 */
[----:B------:R-:W-:Y:S01]  /*bbc0*/  ISETP.LT.OR P2, PT, R45, R228, P2 ;  /* 0x000000e42d00720c */ /* 0x000fe20001741670 */
[----:B------:R-:W-:Y:S01]  /*bbd0*/  HMMA.16816.F32.BF16 R28, R4, R40, RZ ;  /* 0x00000028041c723c */ /* 0x000fe200000418ff */
[----:B------:R-:W-:Y:S01]  /*bbe0*/  FSEL R167, R167, -INF , !P3 ;  /* 0xff800000a7a77808 */ /* 0x000fe20005800000 */
[----:B----4-:R-:W-:Y:S01]  /*bbf0*/  IMAD.IADD R46, R232, 0x1, -R45 ;  /* 0x00000001e82e7824 */ /* 0x010fe200078e0a2d */
[C---:B------:R-:W-:Y:S01]  /*bc00*/  ISETP.GE.AND P3, PT, R45.reuse, R219, PT ;  /* 0x000000db2d00720c */ /* 0x040fe20003f66270 */
[----:B-----5:R-:W-:Y:S01]  /*bc10*/  FFMA.FTZ R25, R44, -UR17, R25 ;  /* 0x800000112c197c23 */ /* 0x020fe20008010019 */
[----:B------:R-:W-:-:S02]  /*bc20*/  ISETP.LT.OR P0, PT, R45, R225, P0 ;  /* 0x000000e12d00720c */ /* 0x000fc40000701670 */
[--C-:B------:R-:W-:Y:S01]  /*bc30*/  IMAD.IADD R40, R229, 0x1, -R45.reuse ;  /* 0x00000001e5287824 */ /* 0x100fe200078e0a2d */
[----:B------:R-:W-:Y:S02]  /*bc40*/  IABS R46, R46 ;  /* 0x0000002e002e7213 */ /* 0x000fe40000000000 */
[----:B------:R-:W-:Y:S02]  /*bc50*/  ISETP.LT.OR P3, PT, R45, R222, P3 ;  /* 0x000000de2d00720c */ /* 0x000fe40001f61670 */
[----:B------:R-:W-:Y:S01]  /*bc60*/  IABS R26, R40 ;  /* 0x00000028001a7213 */ /* 0x000fe20000000000 */
[----:B------:R-:W-:Y:S01]  /*bc70*/  IMAD.MOV.U32 R41, RZ, RZ, R46 ;  /* 0x000000ffff297224 */ /* 0x000fe200078e002e */
[----:B------:R-:W-:Y:S01]  /*bc80*/  FSEL R51, R25, -INF , !P6 ;  /* 0xff80000019337808 */ /* 0x000fe20007000000 */
[----:B------:R-:W-:Y:S01]  /*bc90*/  IMAD.IADD R40, R226, 0x1, -R45 ;  /* 0x00000001e2287824 */ /* 0x000fe200078e0a2d */
[----:B------:R-:W-:Y:S01]  /*bca0*/  IADD3 R44, R72, 0x39, RZ ;  /* 0x00000039482c7810 */ /* 0x000fe20007ffe0ff */
[----:B-1----:R-:W-:Y:S01]  /*bcb0*/  FFMA.FTZ R24, R24, -UR17, R27 ;  /* 0x8000001118187c23 */ /* 0x002fe2000801001b */
[----:B--2---:R-:W-:Y:S01]  /*bcc0*/  HMMA.16816.F32.BF16 R16, R20, R32, R16 ;  /* 0x000000201410723c */ /* 0x004fe20000041810 */
[----:B------:R-:W1:Y:S01]  /*bcd0*/  I2F R26, R26 ;  /* 0x0000001a001a7306 */ /* 0x000e620000201400 */
[----:B------:R-:W-:Y:S01]  /*bce0*/  IABS R40, R40 ;  /* 0x0000002800287213 */ /* 0x000fe20000000000 */
[----:B------:R-:W-:Y:S01]  /*bcf0*/  IMAD.IADD R45, R223, 0x1, -R45 ;  /* 0x00000001df2d7824 */ /* 0x000fe200078e0a2d */
[----:B------:R-:W-:Y:S01]  /*bd00*/  FSEL R177, R24, -INF , !P5 ;  /* 0xff80000018b17808 */ /* 0x000fe20006800000 */
[----:B------:R-:W-:-:S02]  /*bd10*/  IMAD.IADD R85, R232, 0x1, -R44 ;  /* 0x00000001e8557824 */ /* 0x000fc400078e0a2c */
[--C-:B------:R-:W-:Y:S01]  /*bd20*/  IMAD.IADD R171, R229, 0x1, -R44.reuse ;  /* 0x00000001e5ab7824 */ /* 0x100fe200078e0a2c */
[----:B------:R-:W-:Y:S01]  /*bd30*/  HMMA.16816.F32.BF16 R28, R8, R32, R28 ;  /* 0x00000020081c723c */ /* 0x000fe2000004181c */
[----:B------:R-:W2:Y:S01]  /*bd40*/  I2F R41, R41 ;  /* 0x0000002900297306 */ /* 0x000ea20000201400 */
[----:B------:R-:W-:Y:S01]  /*bd50*/  IABS R45, R45 ;  /* 0x0000002d002d7213 */ /* 0x000fe20000000000 */
[----:B------:R-:W-:Y:S01]  /*bd60*/  IMAD.IADD R47, R226, 0x1, -R44 ;  /* 0x00000001e22f7824 */ /* 0x000fe200078e0a2c */
[----:B------:R-:W-:Y:S02]  /*bd70*/  IABS R85, R85 ;  /* 0x0000005500557213 */ /* 0x000fe40000000000 */
[----:B------:R-:W-:Y:S02]  /*bd80*/  IABS R171, R171 ;  /* 0x000000ab00ab7213 */ /* 0x000fe40000000000 */
[C---:B------:R-:W-:Y:S01]  /*bd90*/  IADD3 R32, R72.reuse, 0x31, RZ ;  /* 0x0000003148207810 */ /* 0x040fe20007ffe0ff */
[----:B------:R-:W3:Y:S01]  /*bda0*/  I2F R40, R40 ;  /* 0x0000002800287306 */ /* 0x000ee20000201400 */
[----:B------:R-:W-:-:S02]  /*bdb0*/  IADD3 R33, R72, 0x38, RZ ;  /* 0x0000003848217810 */ /* 0x000fc40007ffe0ff */
[----:B------:R-:W-:Y:S01]  /*bdc0*/  ISETP.GE.AND P6, PT, R32, R230, PT ;  /* 0x000000e62000720c */ /* 0x000fe20003fc6270 */
[--C-:B------:R-:W-:Y:S01]  /*bdd0*/  IMAD.IADD R27, R232, 0x1, -R32.reuse ;  /* 0x00000001e81b7824 */ /* 0x100fe200078e0a20 */
[C---:B------:R-:W-:Y:S01]  /*bde0*/  ISETP.GE.AND P5, PT, R32.reuse, R227, PT ;  /* 0x000000e32000720c */ /* 0x040fe20003fa6270 */
[----:B------:R-:W-:Y:S01]  /*bdf0*/  IMAD.IADD R169, R229, 0x1, -R32 ;  /* 0x00000001e5a97824 */ /* 0x000fe200078e0a20 */
[----:B------:R-:W-:Y:S01]  /*be00*/  ISETP.LT.OR P6, PT, R32, R231, P6 ;  /* 0x000000e72000720c */ /* 0x000fe200037c1670 */
[----:B-1----:R-:W-:Y:S01]  /*be10*/  FFMA.FTZ R26, R26, -UR17, R18 ;  /* 0x800000111a1a7c23 */ /* 0x002fe20008010012 */
[----:B------:R-:W-:Y:S01]  /*be20*/  IABS R27, R27 ;  /* 0x0000001b001b7213 */ /* 0x000fe20000000000 */
[----:B--2---:R-:W-:Y:S01]  /*be30*/  FFMA.FTZ R16, R41, -UR17, R16 ;  /* 0x8000001129107c23 */ /* 0x004fe20008010010 */
[----:B------:R-:W-:Y:S01]  /*be40*/  IABS R169, R169 ;  /* 0x000000a900a97213 */ /* 0x000fe20000000000 */
[----:B------:R-:W1:Y:S01]  /*be50*/  I2F R18, R45 ;  /* 0x0000002d00127306 */ /* 0x000e620000201400 */
[----:B------:R-:W-:Y:S01]  /*be60*/  FSEL R168, R26, -INF , !P2 ;  /* 0xff8000001aa87808 */ /* 0x000fe20005000000 */
[----:B------:R-:W-:Y:S01]  /*be70*/  IMAD.IADD R41, R226, 0x1, -R32 ;  /* 0x00000001e2297824 */ /* 0x000fe200078e0a20 */
[----:B------:R-:W-:Y:S01]  /*be80*/  FSEL R82, R16, -INF , !P4 ;  /* 0xff80000010527808 */ /* 0x000fe20006000000 */
[----:B---3--:R-:W-:Y:S01]  /*be90*/  FFMA.FTZ R40, R40, -UR17, R28 ;  /* 0x8000001128287c23 */ /* 0x008fe2000801001c */
[C---:B------:R-:W-:Y:S01]  /*bea0*/  ISETP.GE.AND P4, PT, R32.reuse, R224, PT ;  /* 0x000000e02000720c */ /* 0x040fe20003f86270 */
[----:B------:R-:W-:Y:S01]  /*beb0*/  IMAD.IADD R16, R223, 0x1, -R32 ;  /* 0x00000001df107824 */ /* 0x000fe200078e0a20 */
[----:B------:R-:W-:Y:S01]  /*bec0*/  ISETP.GE.AND P2, PT, R32, R219, PT ;  /* 0x000000db2000720c */ /* 0x000fe20003f46270 */
[----:B------:R2:W3:Y:S01]  /*bed0*/  I2F R83, R27 ;  /* 0x0000001b00537306 */ /* 0x0004e20000201400 */
[----:B------:R-:W-:Y:S01]  /*bee0*/  IABS R41, R41 ;  /* 0x0000002900297213 */ /* 0x000fe20000000000 */
[----:B------:R-:W-:Y:S01]  /*bef0*/  IMAD.IADD R46, R226, 0x1, -R33 ;  /* 0x00000001e22e7824 */ /* 0x000fe200078e0a21 */
[----:B------:R-:W-:-:S02]  /*bf00*/  ISETP.LT.OR P5, PT, R32, R228, P5 ;  /* 0x000000e42000720c */ /* 0x000fc40002fa1670 */
[C---:B------:R-:W-:Y:S02]  /*bf10*/  ISETP.LT.OR P4, PT, R32.reuse, R225, P4 ;  /* 0x000000e12000720c */ /* 0x040fe40002781670 */
[----:B------:R-:W-:Y:S01]  /*bf20*/  ISETP.LT.OR P2, PT, R32, R222, P2 ;  /* 0x000000de2000720c */ /* 0x000fe20001741670 */
[----:B------:R-:W4:Y:S01]  /*bf30*/  I2F R169, R169 ;  /* 0x000000a900a97306 */ /* 0x000f220000201400 */
[----:B------:R-:W-:Y:S01]  /*bf40*/  FSEL R120, R40, -INF , !P0 ;  /* 0xff80000028787808 */ /* 0x000fe20004000000 */
[----:B------:R-:W-:Y:S01]  /*bf50*/  IMAD.IADD R40, R229, 0x1, -R33 ;  /* 0x00000001e5287824 */ /* 0x000fe200078e0a21 */
[----:B------:R-:W-:Y:S01]  /*bf60*/  IABS R16, R16 ;  /* 0x0000001000107213 */ /* 0x000fe20000000000 */
[----:B-1----:R-:W-:Y:S01]  /*bf70*/  FFMA.FTZ R30, R18, -UR17, R30 ;  /* 0x80000011121e7c23 */ /* 0x002fe2000801001e */
[----:B------:R-:W-:Y:S02]  /*bf80*/  ISETP.GE.AND P0, PT, R33, R230, PT ;  /* 0x000000e62100720c */ /* 0x000fe40003f06270 */
[----:B------:R-:W-:Y:S01]  /*bf90*/  IABS R40, R40 ;  /* 0x0000002800287213 */ /* 0x000fe20000000000 */
[----:B--2---:R-:W-:Y:S01]  /*bfa0*/  HMMA.16816.F32.BF16 R24, R12, R42, RZ ;  /* 0x0000002a0c18723c */ /* 0x004fe200000418ff */
[----:B------:R1:W2:Y:S01]  /*bfb0*/  I2F R32, R41 ;  /* 0x0000002900207306 */ /* 0x0002a20000201400 */
[----:B---3--:R-:W-:Y:S01]  /*bfc0*/  FFMA.FTZ R83, R83, -UR17, R17 ;  /* 0x8000001153537c23 */ /* 0x008fe20008010011 */
[----:B------:R-:W-:Y:S01]  /*bfd0*/  FSEL R102, R30, -INF , !P3 ;  /* 0xff8000001e667808 */ /* 0x000fe20005800000 */
[----:B------:R-:W-:Y:S01]  /*bfe0*/  IMAD.MOV.U32 R45, RZ, RZ, R40 ;  /* 0x000000ffff2d7224 */ /* 0x000fe200078e0028 */
[----:B------:R-:W-:-:S02]  /*bff0*/  ISETP.GE.AND P3, PT, R33, R227, PT ;  /* 0x000000e32100720c */ /* 0x000fc40003f66270 */
[----:B------:R-:W-:Y:S01]  /*c000*/  FSEL R83, R83, -INF , !P6 ;  /* 0xff80000053537808 */ /* 0x000fe20007000000 */
[----:B----4-:R-:W-:Y:S01]  /*c010*/  FFMA.FTZ R169, R169, -UR17, R19 ;  /* 0x80000011a9a97c23 */ /* 0x010fe20008010013 */
[----:B------:R-:W3:Y:S01]  /*c020*/  I2F R28, R16 ;  /* 0x00000010001c7306 */ /* 0x000ee20000201400 */
[C---:B------:R-:W-:Y:S02]  /*c030*/  ISETP.GE.AND P6, PT, R33.reuse, R224, PT ;  /* 0x000000e02100720c */ /* 0x040fe40003fc6270 */
[----:B------:R-:W-:Y:S02]  /*c040*/  ISETP.LT.OR P0, PT, R33, R231, P0 ;  /* 0x000000e72100720c */ /* 0x000fe40000701670 */
[----:B------:R-:W-:Y:S02]  /*c050*/  FSEL R169, R169, -INF , !P5 ;  /* 0xff800000a9a97808 */ /* 0x000fe40006800000 */
[C---:B------:R-:W-:Y:S01]  /*c060*/  ISETP.GE.AND P5, PT, R33.reuse, R219, PT ;  /* 0x000000db2100720c */ /* 0x040fe20003fa6270 */
[----:B-1----:R-:W-:Y:S01]  /*c070*/  IMAD.IADD R41, R232, 0x1, -R33 ;  /* 0x00000001e8297824 */ /* 0x002fe200078e0a21 */
[----:B------:R-:W-:Y:S01]  /*c080*/  I2F R45, R45 ;  /* 0x0000002d002d7306 */ /* 0x000fe20000201400 */
[----:B--2---:R-:W-:Y:S01]  /*c090*/  FFMA.FTZ R29, R32, -UR17, R29 ;  /* 0x80000011201d7c23 */ /* 0x004fe2000801001d */
[----:B------:R-:W-:-:S02]  /*c0a0*/  ISETP.LT.OR P3, PT, R33, R228, P3 ;  /* 0x000000e42100720c */ /* 0x000fc40001f61670 */
[----:B------:R-:W-:Y:S02]  /*c0b0*/  IABS R41, R41 ;  /* 0x0000002900297213 */ /* 0x000fe40000000000 */
[----:B------:R-:W-:Y:S01]  /*c0c0*/  HMMA.16816.F32.BF16 R24, R20, R34, R24 ;  /* 0x000000221418723c */ /* 0x000fe20000041818 */
[----:B---3--:R-:W-:Y:S01]  /*c0d0*/  FFMA.FTZ R32, R28, -UR17, R31 ;  /* 0x800000111c207c23 */ /* 0x008fe2000801001f */
[----:B------:R1:W2:Y:S01]  /*c0e0*/  I2F R30, R41 ;  /* 0x00000029001e7306 */ /* 0x0002a20000201400 */
[----:B------:R-:W-:Y:S02]  /*c0f0*/  FSEL R105, R29, -INF , !P4 ;  /* 0xff8000001d697808 */ /* 0x000fe40006000000 */
[C---:B------:R-:W-:Y:S02]  /*c100*/  ISETP.LT.OR P6, PT, R33.reuse, R225, P6 ;  /* 0x000000e12100720c */ /* 0x040fe400037c1670 */
[----:B------:R-:W-:Y:S01]  /*c110*/  ISETP.LT.OR P5, PT, R33, R222, P5 ;  /* 0x000000de2100720c */ /* 0x000fe20002fa1670 */
[----:B------:R-:W-:Y:S01]  /*c120*/  HMMA.16816.F32.BF16 R16, R4, R42, RZ ;  /* 0x0000002a0410723c */ /* 0x000fe200000418ff */
[----:B------:R-:W-:Y:S01]  /*c130*/  IMAD.IADD R33, R223, 0x1, -R33 ;  /* 0x00000001df217824 */ /* 0x000fe200078e0a21 */
[----:B------:R-:W-:Y:S01]  /*c140*/  IABS R46, R46 ;  /* 0x0000002e002e7213 */ /* 0x000fe20000000000 */
[----:B------:R-:W3:Y:S01]  /*c150*/  I2F R85, R85 ;  /* 0x0000005500557306 */ /* 0x000ee20000201400 */
[----:B------:R-:W-:-:S02]  /*c160*/  FSEL R101, R32, -INF , !P2 ;  /* 0xff80000020657808 */ /* 0x000fc40005000000 */
[----:B------:R-:W-:Y:S02]  /*c170*/  IABS R33, R33 ;  /* 0x0000002100217213 */ /* 0x000fe40000000000 */
[C---:B------:R-:W-:Y:S01]  /*c180*/  ISETP.GE.AND P4, PT, R44.reuse, R230, PT ;  /* 0x000000e62c00720c */ /* 0x040fe20003f86270 */
[----:B-1----:R-:W1:Y:S02]  /*c190*/  LDSM.16.M88.4 R40, [R215+0x3000] ;  /* 0x00300000d728783b */ /* 0x002e640000000200 */
[----:B------:R-:W-:Y:S01]  /*c1a0*/  I2F R46, R46 ;  /* 0x0000002e002e7306 */ /* 0x000fe20000201400 */
[----:B------:R-:W-:Y:S02]  /*c1b0*/  ISETP.GE.AND P2, PT, R44, R227, PT ;  /* 0x000000e32c00720c */ /* 0x000fe40003f46270 */
[----:B------:R-:W-:Y:S02]  /*c1c0*/  IABS R47, R47 ;  /* 0x0000002f002f7213 */ /* 0x000fe40000000000 */
[----:B--2---:R-:W-:Y:S01]  /*c1d0*/  FFMA.FTZ R24, R30, -UR17, R24 ;  /* 0x800000111e187c23 */ /* 0x004fe20008010018 */
[----:B------:R-:W-:Y:S01]  /*c1e0*/  ISETP.LT.OR P4, PT, R44, R231, P4 ;  /* 0x000000e72c00720c */ /* 0x000fe20002781670 */
[----:B------:R-:W2:Y:S01]  /*c1f0*/  LDSM.16.M88.4 R28, [R207] ;  /* 0x00000000cf1c783b */ /* 0x000ea20000000200 */
[----:B------:R-:W-:Y:S01]  /*c200*/  FFMA.FTZ R45, R45, -UR17, R26 ;  /* 0x800000112d2d7c23 */ /* 0x000fe2000801001a */
[----:B------:R-:W4:Y:S01]  /*c210*/  I2F R171, R171 ;  /* 0x000000ab00ab7306 */ /* 0x000f220000201400 */
[----:B------:R-:W-:Y:S01]  /*c220*/  FSEL R84, R24, -INF , !P0 ;  /* 0xff80000018547808 */ /* 0x000fe20004000000 */
[----:B------:R-:W-:Y:S01]  /*c230*/  IMAD.IADD R24, R223, 0x1, -R44 ;  /* 0x00000001df187824 */ /* 0x000fe200078e0a2c */
[C---:B------:R-:W-:Y:S01]  /*c240*/  ISETP.GE.AND P0, PT, R44.reuse, R224, PT ;  /* 0x000000e02c00720c */ /* 0x040fe20003f06270 */
[----:B------:R-:W-:Y:S01]  /*c250*/  HMMA.16816.F32.BF16 R16, R8, R34, R16 ;  /* 0x000000220810723c */ /* 0x000fe20000041810 */
[----:B------:R-:W-:Y:S01]  /*c260*/  FSEL R170, R45, -INF , !P3 ;  /* 0xff8000002daa7808 */ /* 0x000fe20005800000 */
[----:B---3--:R-:W-:Y:S01]  /*c270*/  FFMA.FTZ R85, R85, -UR17, R25 ;  /* 0x8000001155557c23 */ /* 0x008fe20008010019 */
[----:B------:R-:W-:Y:S01]  /*c280*/  ISETP.GE.AND P3, PT, R44, R219, PT ;  /* 0x000000db2c00720c */ /* 0x000fe20003f66270 */
[----:B------:R1:W3:Y:S01]  /*c290*/  I2F R26, R33 ;  /* 0x00000021001a7306 */ /* 0x0002e20000201400 */
[----:B------:R-:W-:-:S02]  /*c2a0*/  IABS R24, R24 ;  /* 0x0000001800187213 */ /* 0x000fc40000000000 */
[----:B------:R-:W-:Y:S02]  /*c2b0*/  IADD3 R45, R72, 0x40, RZ ;  /* 0x00000040482d7810 */ /* 0x000fe40007ffe0ff */
[C---:B------:R-:W-:Y:S02]  /*c2c0*/  ISETP.LT.OR P2, PT, R44.reuse, R228, P2 ;  /* 0x000000e42c00720c */ /* 0x040fe40001741670 */
[C---:B------:R-:W-:Y:S01]  /*c2d0*/  ISETP.LT.OR P0, PT, R44.reuse, R225, P0 ;  /* 0x000000e12c00720c */ /* 0x040fe20000701670 */
[----:B----4-:R-:W-:Y:S01]  /*c2e0*/  FFMA.FTZ R171, R171, -UR17, R27 ;  /* 0x80000011abab7c23 */ /* 0x010fe2000801001b */
[----:B------:R-:W-:Y:S02]  /*c2f0*/  ISETP.LT.OR P3, PT, R44, R222, P3 ;  /* 0x000000de2c00720c */ /* 0x000fe40001f61670 */
[----:B------:R4:W5:Y:S01]  /*c300*/  I2F R44, R47 ;  /* 0x0000002f002c7306 */ /* 0x0009620000201400 */
[----:B------:R-:W-:Y:S02]  /*c310*/  FSEL R85, R85, -INF , !P4 ;  /* 0xff80000055557808 */ /* 0x000fe40006000000 */
[----:B------:R-:W-:-:S02]  /*c320*/  FSEL R171, R171, -INF , !P2 ;  /* 0xff800000abab7808 */ /* 0x000fc40005000000 */
[C---:B------:R-:W-:Y:S02]  /*c330*/  ISETP.GE.AND P4, PT, R45.reuse, R224, PT ;  /* 0x000000e02d00720c */ /* 0x040fe40003f86270 */
[C---:B------:R-:W-:Y:S02]  /*c340*/  ISETP.GE.AND P2, PT, R45.reuse, R219, PT ;  /* 0x000000db2d00720c */ /* 0x040fe40003f46270 */
[----:B------:R-:W-:Y:S01]  /*c350*/  FFMA.FTZ R46, R46, -UR17, R16 ;  /* 0x800000112e2e7c23 */ /* 0x000fe20008010010 */
[C---:B------:R-:W-:Y:S01]  /*c360*/  ISETP.LT.OR P4, PT, R45.reuse, R225, P4 ;  /* 0x000000e12d00720c */ /* 0x040fe20002781670 */
[-C--:B-1----:R-:W-:Y:S01]  /*c370*/  HMMA.16816.F32.BF16 R32, R12, R40.reuse, RZ ;  /* 0x000000280c20723c */ /* 0x082fe200000418ff */
[----:B---3--:R-:W-:Y:S01]  /*c380*/  FFMA.FTZ R18, R26, -UR17, R18 ;  /* 0x800000111a127c23 */ /* 0x008fe20008010012 */
[----:B------:R-:W-:Y:S01]  /*c390*/  ISETP.LT.OR P2, PT, R45, R222, P2 ;  /* 0x000000de2d00720c */ /* 0x000fe20001741670 */
[----:B------:R-:W-:Y:S01]  /*c3a0*/  IMAD.MOV.U32 R16, RZ, RZ, R24 ;  /* 0x000000ffff107224 */ /* 0x000fe200078e0018 */
[----:B------:R-:W-:Y:S01]  /*c3b0*/  FSEL R104, R46, -INF , !P6 ;  /* 0xff8000002e687808 */ /* 0x000fe20007000000 */
[----:B----4-:R-:W-:Y:S01]  /*c3c0*/  IMAD.IADD R47, R232, 0x1, -R45 ;  /* 0x00000001e82f7824 */ /* 0x010fe200078e0a2d */
[----:B------:R-:W-:Y:S01]  /*c3d0*/  FSEL R100, R18, -INF , !P5 ;  /* 0xff80000012647808 */ /* 0x000fe20006800000 */
[----:B-----5:R-:W-:Y:S01]  /*c3e0*/  FFMA.FTZ R17, R44, -UR17, R17 ;  /* 0x800000112c117c23 */ /* 0x020fe20008010011 */
[----:B------:R-:W-:Y:S01]  /*c3f0*/  HMMA.16816.F32.BF16 R24, R4, R40, RZ ;  /* 0x000000280418723c */ /* 0x000fe200000418ff */
[----:B------:R-:W1:Y:S01]  /*c400*/  I2F R16, R16 ;  /* 0x0000001000107306 */ /* 0x000e620000201400 */
[----:B------:R-:W-:-:S02]  /*c410*/  IABS R47, R47 ;  /* 0x0000002f002f7213 */ /* 0x000fc40000000000 */
[C---:B------:R-:W-:Y:S02]  /*c420*/  ISETP.GE.AND P6, PT, R45.reuse, R230, PT ;  /* 0x000000e62d00720c */ /* 0x040fe40003fc6270 */
[----:B------:R-:W-:Y:S01]  /*c430*/  ISETP.GE.AND P5, PT, R45, R227, PT ;  /* 0x000000e32d00720c */ /* 0x000fe20003fa6270 */
[----:B------:R-:W-:Y:S01]  /*c440*/  IMAD.IADD R40, R229, 0x1, -R45 ;  /* 0x00000001e5287824 */ /* 0x000fe200078e0a2d */
[C---:B------:R-:W-:Y:S01]  /*c450*/  ISETP.LT.OR P6, PT, R45.reuse, R231, P6 ;  /* 0x000000e72d00720c */ /* 0x040fe200037c1670 */
[----:B------:R-:W-:Y:S01]  /*c460*/  IMAD.MOV.U32 R41, RZ, RZ, R47 ;  /* 0x000000ffff297224 */ /* 0x000fe200078e002f */
[----:B------:R-:W-:Y:S02]  /*c470*/  ISETP.LT.OR P5, PT, R45, R228, P5 ;  /* 0x000000e42d00720c */ /* 0x000fe40002fa1670 */
[----:B------:R-:W-:Y:S01]  /*c480*/  IABS R18, R40 ;  /* 0x0000002800127213 */ /* 0x000fe20000000000 */
[--C-:B------:R-:W-:Y:S01]  /*c490*/  IMAD.IADD R40, R226, 0x1, -R45.reuse ;  /* 0x00000001e2287824 */ /* 0x100fe200078e0a2d */
[----:B------:R-:W-:Y:S01]  /*c4a0*/  FSEL R103, R17, -INF , !P0 ;  /* 0xff80000011677808 */ /* 0x000fe20004000000 */
[----:B------:R-:W-:Y:S01]  /*c4b0*/  I2F R41, R41 ;  /* 0x0000002900297306 */ /* 0x000fe20000201400 */
[----:B--2---:R-:W-:Y:S01]  /*c4c0*/  HMMA.16816.F32.BF16 R32, R20, R28, R32 ;  /* 0x0000001c1420723c */ /* 0x004fe20000041820 */
[----:B------:R-:W-:Y:S01]  /*c4d0*/  IMAD.IADD R45, R223, 0x1, -R45 ;  /* 0x00000001df2d7824 */ /* 0x000fe200078e0a2d */
[----:B------:R-:W-:Y:S01]  /*c4e0*/  IABS R40, R40 ;  /* 0x0000002800287213 */ /* 0x000fe20000000000 */
[----:B-1----:R-:W-:-:S03]  /*c4f0*/  FFMA.FTZ R16, R16, -UR17, R19 ;  /* 0x8000001110107c23 */ /* 0x002fc60008010013 */
[----:B------:R-:W-:Y:S01]  /*c500*/  IABS R45, R45 ;  /* 0x0000002d002d7213 */ /* 0x000fe20000000000 */
[----:B------:R-:W1:Y:S01]  /*c510*/  I2F R18, R18 ;  /* 0x0000001200127306 */ /* 0x000e620000201400 */
[----:B------:R-:W-:Y:S01]  /*c520*/  HMMA.16816.F32.BF16 R24, R8, R28, R24 ;  /* 0x0000001c0818723c */ /* 0x000fe20000041818 */
[----:B------:R-:W-:-:S06]  /*c530*/  FSEL R109, R16, -INF , !P3 ;  /* 0xff800000106d7808 */ /* 0x000fcc0005800000 */
[C---:B------:R-:W-:Y:S01]  /*c540*/  IADD3 R28, R72.reuse, 0x41, RZ ;  /* 0x00000041481c7810 */ /* 0x040fe20007ffe0ff */
[----:B------:R-:W-:Y:S01]  /*c550*/  I2F R40, R40 ;  /* 0x0000002800287306 */ /* 0x000fe20000201400 */
[----:B------:R-:W-:Y:S02]  /*c560*/  IADD3 R29, R72, 0x48, RZ ;  /* 0x00000048481d7810 */ /* 0x000fe40007ffe0ff */
[----:B------:R-:W-:Y:S01]  /*c570*/  ISETP.GE.AND P0, PT, R28, R230, PT ;  /* 0x000000e61c00720c */ /* 0x000fe20003f06270 */
[--C-:B------:R-:W-:Y:S01]  /*c580*/  IMAD.IADD R19, R232, 0x1, -R28.reuse ;  /* 0x00000001e8137824 */ /* 0x100fe200078e0a1c */
[C---:B------:R-:W-:Y:S01]  /*c590*/  ISETP.GE.AND P3, PT, R28.reuse, R227, PT ;  /* 0x000000e31c00720c */ /* 0x040fe20003f66270 */
[----:B------:R-:W-:Y:S01]  /*c5a0*/  IMAD.IADD R44, R223, 0x1, -R28 ;  /* 0x00000001df2c7824 */ /* 0x000fe200078e0a1c */
[----:B------:R-:W-:Y:S01]  /*c5b0*/  ISETP.LT.OR P0, PT, R28, R231, P0 ;  /* 0x000000e71c00720c */ /* 0x000fe20000701670 */
[----:B-1----:R-:W-:Y:S01]  /*c5c0*/  FFMA.FTZ R18, R18, -UR17, R34 ;  /* 0x8000001112127c23 */ /* 0x002fe20008010022 */
[----:B------:R-:W-:Y:S01]  /*c5d0*/  IABS R19, R19 ;  /* 0x0000001300137213 */ /* 0x000fe20000000000 */
[----:B------:R-:W-:Y:S01]  /*c5e0*/  IMAD.IADD R34, R229, 0x1, -R28 ;  /* 0x00000001e5227824 */ /* 0x000fe200078e0a1c */
[----:B------:R-:W1:Y:S01]  /*c5f0*/  I2F R45, R45 ;  /* 0x0000002d002d7306 */ /* 0x000e620000201400 */
[----:B------:R-:W-:Y:S01]  /*c600*/  FFMA.FTZ R32, R41, -UR17, R32 ;  /* 0x8000001129207c23 */ /* 0x000fe20008010020 */
[----:B------:R-:W-:Y:S01]  /*c610*/  FSEL R172, R18, -INF , !P5 ;  /* 0xff80000012ac7808 */ /* 0x000fe20006800000 */
[----:B------:R-:W-:Y:S01]  /*c620*/  IMAD.IADD R249, R226, 0x1, -R29 ;  /* 0x00000001e2f97824 */ /* 0x000fe200078e0a1d */
[----:B------:R-:W-:-:S02]  /*c630*/  IABS R34, R34 ;  /* 0x0000002200227213 */ /* 0x000fc40000000000 */
[----:B------:R-:W-:Y:S01]  /*c640*/  FSEL R86, R32, -INF , !P6 ;  /* 0xff80000020567808 */ /* 0x000fe20007000000 */
[----:B------:R-:W-:Y:S01]  /*c650*/  IMAD.IADD R32, R226, 0x1, -R28 ;  /* 0x00000001e2207824 */ /* 0x000fe200078e0a1c */
[C---:B------:R-:W-:Y:S01]  /*c660*/  ISETP.GE.AND P6, PT, R28.reuse, R224, PT ;  /* 0x000000e01c00720c */ /* 0x040fe20003fc6270 */
[----:B------:R2:W3:Y:S01]  /*c670*/  I2F R41, R19 ;  /* 0x0000001300297306 */ /* 0x0004e20000201400 */
[C---:B------:R-:W-:Y:S02]  /*c680*/  ISETP.GE.AND P5, PT, R28.reuse, R219, PT ;  /* 0x000000db1c00720c */ /* 0x040fe40003fa6270 */
[----:B------:R-:W-:Y:S02]  /*c690*/  IABS R32, R32 ;  /* 0x0000002000207213 */ /* 0x000fe40000000000 */
[C---:B------:R-:W-:Y:S02]  /*c6a0*/  ISETP.LT.OR P3, PT, R28.reuse, R228, P3 ;  /* 0x000000e41c00720c */ /* 0x040fe40001f61670 */
[C---:B------:R-:W-:Y:S01]  /*c6b0*/  ISETP.LT.OR P6, PT, R28.reuse, R225, P6 ;  /* 0x000000e11c00720c */ /* 0x040fe200037c1670 */
[----:B------:R-:W4:Y:S01]  /*c6c0*/  I2F R34, R34 ;  /* 0x0000002200227306 */ /* 0x000f220000201400 */
[----:B------:R-:W-:Y:S01]  /*c6d0*/  ISETP.LT.OR P5, PT, R28, R222, P5 ;  /* 0x000000de1c00720c */ /* 0x000fe20002fa1670 */
[----:B-1----:R-:W-:Y:S01]  /*c6e0*/  FFMA.FTZ R26, R45, -UR17, R26 ;  /* 0x800000112d1a7c23 */ /* 0x002fe2000801001a */
[----:B------:R-:W-:-:S02]  /*c6f0*/  IABS R44, R44 ;  /* 0x0000002c002c7213 */ /* 0x000fc40000000000 */
[----:B------:R-:W-:Y:S02]  /*c700*/  IABS R249, R249 ;  /* 0x000000f900f97213 */ /* 0x000fe40000000000 */
[----:B------:R-:W-:Y:S01]  /*c710*/  FSEL R246, R26, -INF , !P2 ;  /* 0xff8000001af67808 */ /* 0x000fe20005000000 */
[----:B------:R1:W5:Y:S01]  /*c720*/  I2F R28, R32 ;  /* 0x00000020001c7306 */ /* 0x0003620000201400 */
[----:B--2---:R-:W-:Y:S01]  /*c730*/  HMMA.16816.F32.BF16 R16, R12, R42, RZ ;  /* 0x0000002a0c10723c */ /* 0x004fe200000418ff */
[----:B---3--:R-:W-:Y:S01]  /*c740*/  FFMA.FTZ R33, R41, -UR17, R33 ;  /* 0x8000001129217c23 */ /* 0x008fe20008010021 */
[----:B------:R-:W-:-:S04]  /*c750*/  ISETP.GE.AND P2, PT, R29, R227, PT ;  /* 0x000000e31d00720c */ /* 0x000fc80003f46270 */
[----:B------:R-:W-:Y:S01]  /*c760*/  FSEL R87, R33, -INF , !P0 ;  /* 0xff80000021577808 */ /* 0x000fe20004000000 */
[----:B----4-:R-:W-:Y:S01]  /*c770*/  FFMA.FTZ R35, R34, -UR17, R35 ;  /* 0x8000001122237c23 */ /* 0x010fe20008010023 */
[C---:B------:R-:W-:Y:S01]  /*c780*/  ISETP.GE.AND P0, PT, R29.reuse, R224, PT ;  /* 0x000000e01d00720c */ /* 0x040fe20003f06270 */
[----:B------:R-:W-:Y:S01]  /*c790*/  I2F R249, R249 ;  /* 0x000000f900f97306 */ /* 0x000fe20000201400 */
[----:B------:R-:W-:Y:S02]  /*c7a0*/  ISETP.LT.OR P2, PT, R29, R228, P2 ;  /* 0x000000e41d00720c */ /* 0x000fe40001741670 */
[----:B------:R-:W-:Y:S02]  /*c7b0*/  FSEL R173, R35, -INF , !P3 ;  /* 0xff80000023ad7808 */ /* 0x000fe40005800000 */
[C---:B------:R-:W-:Y:S01]  /*c7c0*/  ISETP.GE.AND P3, PT, R29.reuse, R219, PT ;  /* 0x000000db1d00720c */ /* 0x040fe20003f66270 */
[----:B-1----:R-:W-:Y:S01]  /*c7d0*/  FFMA.FTZ R32, R40, -UR17, R24 ;  /* 0x8000001128207c23 */ /* 0x002fe20008010018 */
[C---:B------:R-:W-:Y:S01]  /*c7e0*/  ISETP.LT.OR P0, PT, R29.reuse, R225, P0 ;  /* 0x000000e11d00720c */ /* 0x040fe20000701670 */
[--C-:B------:R-:W-:Y:S01]  /*c7f0*/  IMAD.IADD R40, R232, 0x1, -R29.reuse ;  /* 0x00000001e8287824 */ /* 0x100fe200078e0a1d */
[----:B------:R-:W-:Y:S01]  /*c800*/  ISETP.LT.OR P3, PT, R29, R222, P3 ;  /* 0x000000de1d00720c */ /* 0x000fe20001f61670 */
[----:B------:R-:W-:Y:S01]  /*c810*/  IMAD.MOV.U32 R24, RZ, RZ, R44 ;  /* 0x000000ffff187224 */ /* 0x000fe200078e002c */
[----:B------:R-:W-:Y:S01]  /*c820*/  FSEL R115, R32, -INF , !P4 ;  /* 0xff80000020737808 */ /* 0x000fe20006000000 */
[----:B------:R-:W-:Y:S01]  /*c830*/  IMAD.IADD R32, R229, 0x1, -R29 ;  /* 0x00000001e5207824 */ /* 0x000fe200078e0a1d */
[----:B------:R-:W-:Y:S01]  /*c840*/  IABS R34, R40 ;  /* 0x0000002800227213 */ /* 0x000fe20000000000 */
[----:B-----5:R-:W-:Y:S01]  /*c850*/  FFMA.FTZ R25, R28, -UR17, R25 ;  /* 0x800000111c197c23 */ /* 0x020fe20008010019 */
[----:B------:R-:W-:Y:S01]  /*c860*/  HMMA.16816.F32.BF16 R40, R4, R42, RZ ;  /* 0x0000002a0428723c */ /* 0x000fe200000418ff */
[----:B------:R-:W-:Y:S01]  /*c870*/  ISETP.GE.AND P4, PT, R29, R230, PT ;  /* 0x000000e61d00720c */ /* 0x000fe20003f86270 */
[----:B------:R-:W1:Y:S01]  /*c880*/  I2F R26, R34 ;  /* 0x00000022001a7306 */ /* 0x000e620000201400 */
[----:B------:R-:W-:-:S02]  /*c890*/  IABS R32, R32 ;  /* 0x0000002000207213 */ /* 0x000fc40000000000 */
[----:B------:R-:W-:Y:S01]  /*c8a0*/  ISETP.LT.OR P4, PT, R29, R231, P4 ;  /* 0x000000e71d00720c */ /* 0x000fe20002781670 */
[----:B------:R-:W-:Y:S01]  /*c8b0*/  IMAD.IADD R29, R223, 0x1, -R29 ;  /* 0x00000001df1d7824 */ /* 0x000fe200078e0a1d */
[----:B------:R-:W-:Y:S01]  /*c8c0*/  IADD3 R44, R72, 0x49, RZ ;  /* 0x00000049482c7810 */ /* 0x000fe20007ffe0ff */
[----:B------:R-:W-:Y:S01]  /*c8d0*/  HMMA.16816.F32.BF16 R16, R20, R30, R16 ;  /* 0x0000001e1410723c */ /* 0x000fe20000041810 */
[----:B------:R-:W-:Y:S01]  /*c8e0*/  FSEL R252, R25, -INF , !P6 ;  /* 0xff80000019fc7808 */ /* 0x000fe20007000000 */
[----:B------:R2:W-:Y:S01]  /*c8f0*/  I2F R45, R32 ;  /* 0x00000020002d7306 */ /* 0x0005e20000201400 */
[----:B------:R-:W-:Y:S01]  /*c900*/  IABS R29, R29 ;  /* 0x0000001d001d7213 */ /* 0x000fe20000000000 */
[----:B------:R-:W-:Y:S01]  /*c910*/  IMAD.IADD R176, R229, 0x1, -R44 ;  /* 0x00000001e5b07824 */ /* 0x000fe200078e0a2c */
[----:B------:R-:W-:-:S04]  /*c920*/  ISETP.GE.AND P6, PT, R44, R230, PT ;  /* 0x000000e62c00720c */ /* 0x000fc80003fc6270 */
[----:B------:R-:W-:Y:S01]  /*c930*/  IABS R176, R176 ;  /* 0x000000b000b07213 */ /* 0x000fe20000000000 */
[----:B------:R-:W3:Y:S01]  /*c940*/  I2F R24, R24 ;  /* 0x0000001800187306 */ /* 0x000ee20000201400 */
[----:B------:R-:W-:-:S05]  /*c950*/  ISETP.LT.OR P6, PT, R44, R231, P6 ;  /* 0x000000e72c00720c */ /* 0x000fca00037c1670 */
[----:B------:R-:W-:Y:S01]  /*c960*/  HMMA.16816.F32.BF16 R40, R8, R30, R40 ;  /* 0x0000001e0828723c */ /* 0x000fe20000041828 */
[----:B--2---:R-:W2:Y:S01]  /*c970*/  LDSM.16.M88.4 R32, [R215+0x3400] ;  /* 0x00340000d720783b */ /* 0x004ea20000000200 */
[----:B------:R4:W5:Y:S06]  /*c980*/  I2F R244, R29 ;  /* 0x0000001d00f47306 */ /* 0x00096c0000201400 */
[----:B-1----:R-:W-:Y:S02]  /*c990*/  FFMA.FTZ R16, R26, -UR17, R16 ;  /* 0x800000111a107c23 */ /* 0x002fe40008010010 */
[----:B---3--:R-:W-:Y:S01]  /*c9a0*/  FFMA.FTZ R24, R24, -UR17, R27 ;  /* 0x8000001118187c23 */ /* 0x008fe2000801001b */
[----:B------:R-:W1:Y:S01]  /*c9b0*/  I2F R176, R176 ;  /* 0x000000b000b07306 */ /* 0x000e620000201400 */
[----:B------:R-:W-:Y:S01]  /*c9c0*/  IMAD.IADD R27, R232, 0x1, -R44 ;  /* 0x00000001e81b7824 */ /* 0x000fe200078e0a2c */
[----:B------:R-:W-:Y:S01]  /*c9d0*/  FSEL R88, R16, -INF , !P4 ;  /* 0xff80000010587808 */ /* 0x000fe20006000000 */
[----:B------:R-:W-:Y:S01]  /*c9e0*/  FFMA.FTZ R18, R45, -UR17, R18 ;  /* 0x800000112d127c23 */ /* 0x000fe20008010012 */
[----:B------:R-:W-:Y:S01]  /*c9f0*/  FSEL R245, R24, -INF , !P5 ;  /* 0xff80000018f57808 */ /* 0x000fe20006800000 */
[----:B------:R-:W-:Y:S01]  /*ca00*/  IMAD.IADD R16, R223, 0x1, -R44 ;  /* 0x00000001df107824 */ /* 0x000fe200078e0a2c */
[----:B------:R-:W-:Y:S01]  /*ca10*/  IABS R27, R27 ;  /* 0x0000001b001b7213 */ /* 0x000fe20000000000 */
[----:B----4-:R-:W3:Y:S01]  /*ca20*/  LDSM.16.M88.4 R28, [R206] ;  /* 0x00000000ce1c783b */ /* 0x010ee20000000200 */
[----:B------:R-:W-:-:S03]  /*ca30*/  IADD3 R45, R72, 0x50, RZ ;  /* 0x00000050482d7810 */ /* 0x000fc60007ffe0ff */
[----:B------:R-:W-:Y:S01]  /*ca40*/  IMAD.MOV.U32 R89, RZ, RZ, R27 ;  /* 0x000000ffff597224 */ /* 0x000fe200078e001b */
[----:B------:R-:W-:Y:S01]  /*ca50*/  FSEL R174, R18, -INF , !P2 ;  /* 0xff80000012ae7808 */ /* 0x000fe20005000000 */
[----:B------:R-:W-:Y:S01]  /*ca60*/  IMAD.IADD R18, R226, 0x1, -R44 ;  /* 0x00000001e2127824 */ /* 0x000fe200078e0a2c */
[----:B------:R-:W-:Y:S01]  /*ca70*/  ISETP.GE.AND P5, PT, R44, R227, PT ;  /* 0x000000e32c00720c */ /* 0x000fe20003fa6270 */
[--C-:B------:R-:W-:Y:S01]  /*ca80*/  IMAD.IADD R47, R232, 0x1, -R45.reuse ;  /* 0x00000001e82f7824 */ /* 0x100fe200078e0a2d */
[C---:B------:R-:W-:Y:S01]  /*ca90*/  ISETP.GE.AND P4, PT, R44.reuse, R224, PT ;  /* 0x000000e02c00720c */ /* 0x040fe20003f86270 */
[----:B------:R-:W4:Y:S01]  /*caa0*/  I2F R89, R89 ;  /* 0x0000005900597306 */ /* 0x000f220000201400 */
[----:B------:R-:W-:Y:S01]  /*cab0*/  ISETP.GE.AND P2, PT, R44, R219, PT ;  /* 0x000000db2c00720c */ /* 0x000fe20003f46270 */
[----:B------:R-:W-:Y:S01]  /*cac0*/  IMAD.IADD R46, R229, 0x1, -R45 ;  /* 0x00000001e52e7824 */ /* 0x000fe200078e0a2d */
[----:B------:R-:W-:Y:S01]  /*cad0*/  IABS R18, R18 ;  /* 0x0000001200127213 */ /* 0x000fe20000000000 */
[----:B-----5:R-:W-:Y:S01]  /*cae0*/  FFMA.FTZ R244, R244, -UR17, R42 ;  /* 0x80000011f4f47c23 */ /* 0x020fe2000801002a */
[----:B------:R-:W-:Y:S01]  /*caf0*/  IABS R16, R16 ;  /* 0x0000001000107213 */ /* 0x000fe20000000000 */
[----:B-1----:R-:W-:Y:S01]  /*cb00*/  FFMA.FTZ R176, R176, -UR17, R19 ;  /* 0x80000011b0b07c23 */ /* 0x002fe20008010013 */
[----:B------:R-:W-:Y:S01]  /*cb10*/  IABS R47, R47 ;  /* 0x0000002f002f7213 */ /* 0x000fe20000000000 */
[----:B------:R-:W-:Y:S01]  /*cb20*/  FFMA.FTZ R249, R249, -UR17, R40 ;  /* 0x80000011f9f97c23 */ /* 0x000fe20008010028 */
[C---:B------:R-:W-:Y:S01]  /*cb30*/  ISETP.LT.OR P5, PT, R44.reuse, R228, P5 ;  /* 0x000000e42c00720c */ /* 0x040fe20002fa1670 */
[----:B------:R-:W1:Y:S01]  /*cb40*/  I2F R42, R16 ;  /* 0x00000010002a7306 */ /* 0x000e620000201400 */
[C---:B------:R-:W-:Y:S01]  /*cb50*/  ISETP.LT.OR P4, PT, R44.reuse, R225, P4 ;  /* 0x000000e12c00720c */ /* 0x040fe20002781670 */
[----:B------:R-:W-:Y:S01]  /*cb60*/  IMAD.IADD R198, R223, 0x1, -R45 ;  /* 0x00000001dfc67824 */ /* 0x000fe200078e0a2d */
[----:B------:R-:W-:Y:S01]  /*cb70*/  ISETP.LT.OR P2, PT, R44, R222, P2 ;  /* 0x000000de2c00720c */ /* 0x000fe20001741670 */
[----:B--2---:R-:W-:Y:S01]  /*cb80*/  HMMA.16816.F32.BF16 R24, R12, R32, RZ ;  /* 0x000000200c18723c */ /* 0x004fe200000418ff */
[----:B------:R-:W-:Y:S01]  /*cb90*/  FSEL R249, R249, -INF , !P0 ;  /* 0xff800000f9f97808 */ /* 0x000fe20004000000 */
[----:B----4-:R-:W-:Y:S01]  /*cba0*/  FFMA.FTZ R89, R89, -UR17, R17 ;  /* 0x8000001159597c23 */ /* 0x010fe20008010011 */
[----:B------:R-:W-:Y:S01]  /*cbb0*/  FSEL R244, R244, -INF , !P3 ;  /* 0xff800000f4f47808 */ /* 0x000fe20005800000 */
[----:B------:R2:W4:Y:S01]  /*cbc0*/  I2F R44, R18 ;  /* 0x00000012002c7306 */ /* 0x0005220000201400 */
[----:B------:R-:W-:-:S02]  /*cbd0*/  FSEL R176, R176, -INF , !P5 ;  /* 0xff800000b0b07808 */ /* 0x000fc40006800000 */
[----:B------:R-:W-:Y:S02]  /*cbe0*/  FSEL R89, R89, -INF , !P6 ;  /* 0xff80000059597808 */ /* 0x000fe40007000000 */
[----:B------:R-:W-:Y:S02]  /*cbf0*/  IADD3 R40, R72, 0x51, RZ ;  /* 0x0000005148287810 */ /* 0x000fe40007ffe0ff */
[C---:B------:R-:W-:Y:S01]  /*cc00*/  ISETP.GE.AND P0, PT, R45.reuse, R230, PT ;  /* 0x000000e62d00720c */ /* 0x040fe20003f06270 */
[----:B-1----:R-:W-:Y:S01]  /*cc10*/  FFMA.FTZ R42, R42, -UR17, R43 ;  /* 0x800000112a2a7c23 */ /* 0x002fe2000801002b */
[C---:B------:R-:W-:Y:S02]  /*cc20*/  ISETP.GE.AND P3, PT, R45.reuse, R227, PT ;  /* 0x000000e32d00720c */ /* 0x040fe40003f66270 */
[C---:B------:R-:W-:Y:S02]  /*cc30*/  ISETP.GE.AND P6, PT, R45.reuse, R224, PT ;  /* 0x000000e02d00720c */ /* 0x040fe40003fc6270 */
[----:B------:R-:W-:-:S02]  /*cc40*/  ISETP.GE.AND P5, PT, R45, R219, PT ;  /* 0x000000db2d00720c */ /* 0x000fc40003fa6270 */
[C---:B------:R-:W-:Y:S01]  /*cc50*/  ISETP.LT.OR P0, PT, R45.reuse, R231, P0 ;  /* 0x000000e72d00720c */ /* 0x040fe20000701670 */
[----:B--2---:R-:W-:Y:S01]  /*cc60*/  HMMA.16816.F32.BF16 R16, R4, R32, RZ ;  /* 0x000000200410723c */ /* 0x004fe200000418ff */
[C---:B------:R-:W-:Y:S01]  /*cc70*/  ISETP.LT.OR P3, PT, R45.reuse, R228, P3 ;  /* 0x000000e42d00720c */ /* 0x040fe20001f61670 */
[----:B----4-:R-:W-:Y:S01]  /*cc80*/  FFMA.FTZ R41, R44, -UR17, R41 ;  /* 0x800000112c297c23 */ /* 0x010fe20008010029 */
[C---:B------:R-:W-:Y:S02]  /*cc90*/  ISETP.LT.OR P6, PT, R45.reuse, R225, P6 ;  /* 0x000000e12d00720c */ /* 0x040fe400037c1670 */
[----:B------:R-:W-:Y:S02]  /*cca0*/  ISETP.LT.OR P5, PT, R45, R222, P5 ;  /* 0x000000de2d00720c */ /* 0x000fe40002fa1670 */
[----:B------:R-:W-:Y:S01]  /*ccb0*/  IMAD.MOV.U32 R32, RZ, RZ, R47 ;  /* 0x000000ffff207224 */ /* 0x000fe200078e002f */
[----:B---3--:R-:W-:Y:S01]  /*ccc0*/  HMMA.16816.F32.BF16 R24, R20, R28, R24 ;  /* 0x0000001c1418723c */ /* 0x008fe20000041818 */
[----:B------:R-:W-:Y:S01]  /*ccd0*/  IABS R33, R46 ;  /* 0x0000002e00217213 */ /* 0x000fe20000000000 */
[----:B------:R-:W-:Y:S01]  /*cce0*/  IMAD.IADD R46, R226, 0x1, -R45 ;  /* 0x00000001e22e7824 */ /* 0x000fe200078e0a2d */
[----:B------:R-:W-:Y:S01]  /*ccf0*/  IABS R198, R198 ;  /* 0x000000c600c67213 */ /* 0x000fe20000000000 */
[----:B------:R-:W-:Y:S01]  /*cd00*/  IMAD.IADD R45, R232, 0x1, -R40 ;  /* 0x00000001e82d7824 */ /* 0x000fe200078e0a28 */
[----:B------:R-:W1:Y:S01]  /*cd10*/  I2F R32, R32 ;  /* 0x0000002000207306 */ /* 0x000e620000201400 */
[----:B------:R-:W-:-:S02]  /*cd20*/  FSEL R247, R41, -INF , !P4 ;  /* 0xff80000029f77808 */ /* 0x000fc40006000000 */
[----:B------:R-:W-:Y:S02]  /*cd30*/  IABS R46, R46 ;  /* 0x0000002e002e7213 */ /* 0x000fe40000000000 */
[----:B------:R-:W-:Y:S02]  /*cd40*/  IABS R45, R45 ;  /* 0x0000002d002d7213 */ /* 0x000fe40000000000 */
[----:B------:R-:W-:Y:S01]  /*cd50*/  FSEL R243, R42, -INF , !P2 ;  /* 0xff8000002af37808 */ /* 0x000fe20005000000 */
[----:B------:R-:W2:Y:S01]  /*cd60*/  I2F R33, R33 ;  /* 0x0000002100217306 */ /* 0x000ea20000201400 */
[C---:B------:R-:W-:Y:S02]  /*cd70*/  ISETP.GE.AND P4, PT, R40.reuse, R230, PT ;  /* 0x000000e62800720c */ /* 0x040fe40003f86270 */
[----:B------:R-:W-:Y:S01]  /*cd80*/  HMMA.16816.F32.BF16 R16, R8, R28, R16 ;  /* 0x0000001c0810723c */ /* 0x000fe20000041810 */
[C---:B------:R-:W-:Y:S02]  /*cd90*/  ISETP.GE.AND P2, PT, R40.reuse, R227, PT ;  /* 0x000000e32800720c */ /* 0x040fe40003f46270 */
[----:B------:R-:W-:-:S02]  /*cda0*/  ISETP.LT.OR P4, PT, R40, R231, P4 ;  /* 0x000000e72800720c */ /* 0x000fc40002781670 */
[----:B------:R-:W3:Y:S01]  /*cdb0*/  I2F R239, R46 ;  /* 0x0000002e00ef7306 */ /* 0x000ee20000201400 */
[----:B------:R-:W-:Y:S01]  /*cdc0*/  ISETP.LT.OR P2, PT, R40, R228, P2 ;  /* 0x000000e42800720c */ /* 0x000fe20001741670 */
[----:B------:R-:W-:Y:S02]  /*cdd0*/  IMAD.IADD R29, R226, 0x1, -R40 ;  /* 0x00000001e21d7824 */ /* 0x000fe400078e0a28 */
[----:B-1----:R-:W-:Y:S02]  /*cde0*/  FFMA.FTZ R32, R32, -UR17, R24 ;  /* 0x8000001120207c23 */ /* 0x002fe40008010018 */
[----:B------:R-:W-:Y:S01]  /*cdf0*/  IMAD.IADD R24, R229, 0x1, -R40 ;  /* 0x00000001e5187824 */ /* 0x000fe200078e0a28 */
[----:B------:R-:W-:Y:S01]  /*ce00*/  IABS R29, R29 ;  /* 0x0000001d001d7213 */ /* 0x000fe20000000000 */
[----:B--2---:R-:W-:Y:S01]  /*ce10*/  FFMA.FTZ R33, R33, -UR17, R26 ;  /* 0x8000001121217c23 */ /* 0x004fe2000801001a */
[----:B------:R-:W1:Y:S01]  /*ce20*/  I2F R198, R198 ;  /* 0x000000c600c67306 */ /* 0x000e620000201400 */
[----:B------:R-:W-:Y:S01]  /*ce30*/  FSEL R90, R32, -INF , !P0 ;  /* 0xff800000205a7808 */ /* 0x000fe20004000000 */
[----:B------:R-:W-:Y:S01]  /*ce40*/  IMAD.IADD R28, R223, 0x1, -R40 ;  /* 0x00000001df1c7824 */ /* 0x000fe200078e0a28 */
[----:B------:R-:W-:Y:S01]  /*ce50*/  IABS R24, R24 ;  /* 0x0000001800187213 */ /* 0x000fe20000000000 */
[----:B------:R-:W-:Y:S01]  /*ce60*/  IMAD.IADD R32, R232, 0x1, -R94 ;  /* 0x00000001e8207824 */ /* 0x000fe200078e0a5e */
[----:B------:R-:W-:-:S02]  /*ce70*/  FSEL R179, R33, -INF , !P3 ;  /* 0xff80000021b37808 */ /* 0x000fc40005800000 */
[C---:B------:R-:W-:Y:S01]  /*ce80*/  ISETP.GE.AND P0, PT, R40.reuse, R224, PT ;  /* 0x000000e02800720c */ /* 0x040fe20003f06270 */
[----:B------:R2:W4:Y:S01]  /*ce90*/  I2F R26, R45 ;  /* 0x0000002d001a7306 */ /* 0x0005220000201400 */
[C---:B------:R-:W-:Y:S01]  /*cea0*/  ISETP.GE.AND P3, PT, R40.reuse, R219, PT ;  /* 0x000000db2800720c */ /* 0x040fe20003f66270 */
[----:B---3--:R-:W-:Y:S01]  /*ceb0*/  FFMA.FTZ R239, R239, -UR17, R16 ;  /* 0x80000011efef7c23 */ /* 0x008fe20008010010 */
[C---:B------:R-:W-:Y:S02]  /*cec0*/  ISETP.LT.OR P0, PT, R40.reuse, R225, P0 ;  /* 0x000000e12800720c */ /* 0x040fe40000701670 */
[----:B------:R-:W-:Y:S02]  /*ced0*/  ISETP.LT.OR P3, PT, R40, R222, P3 ;  /* 0x000000de2800720c */ /* 0x000fe40001f61670 */
[----:B------:R-:W3:Y:S01]  /*cee0*/  LDSM.16.M88.4 R40, [R215+0x3800] ;  /* 0x00380000d728783b */ /* 0x000ee20000000200 */
[----:B------:R-:W5:Y:S01]  /*cef0*/  I2F R24, R24 ;  /* 0x0000001800187306 */ /* 0x000f620000201400 */
[----:B------:R-:W-:Y:S01]  /*cf00*/  IABS R32, R32 ;  /* 0x0000002000207213 */ /* 0x000fe20000000000 */
[----:B-1----:R-:W-:Y:S01]  /*cf10*/  FFMA.FTZ R198, R198, -UR17, R18 ;  /* 0x80000011c6c67c23 */ /* 0x002fe20008010012 */
[----:B------:R-:W-:Y:S01]  /*cf20*/  IABS R28, R28 ;  /* 0x0000001c001c7213 */ /* 0x000fe20000000000 */
[----:B------:R-:W-:Y:S01]  /*cf30*/  IMAD.IADD R18, R229, 0x1, -R94 ;  /* 0x00000001e5127824 */ /* 0x000fe200078e0a5e */
[----:B------:R-:W-:Y:S01]  /*cf40*/  FSEL R239, R239, -INF , !P6 ;  /* 0xff800000efef7808 */ /* 0x000fe20007000000 */
[----:B------:R-:W-:Y:S01]  /*cf50*/  IMAD.MOV.U32 R16, RZ, RZ, R32 ;  /* 0x000000ffff107224 */ /* 0x000fe200078e0020 */
[----:B------:R-:W-:Y:S01]  /*cf60*/  FSEL R198, R198, -INF , !P5 ;  /* 0xff800000c6c67808 */ /* 0x000fe20006800000 */
[----:B--2---:R-:W-:Y:S01]  /*cf70*/  HMMA.16816.F32.BF16 R44, R12, R34, RZ ;  /* 0x000000220c2c723c */ /* 0x004fe200000418ff */
[----:B----4-:R-:W-:Y:S01]  /*cf80*/  FFMA.FTZ R25, R26, -UR17, R25 ;  /* 0x800000111a197c23 */ /* 0x010fe20008010019 */
[----:B------:R-:W1:Y:S01]  /*cf90*/  I2F R29, R29 ;  /* 0x0000001d001d7306 */ /* 0x000e620000201400 */
[----:B------:R-:W-:Y:S01]  /*cfa0*/  IMAD.IADD R26, R226, 0x1, -R94 ;  /* 0x00000001e21a7824 */ /* 0x000fe200078e0a5e */
[----:B------:R-:W-:-:S02]  /*cfb0*/  IABS R18, R18 ;  /* 0x0000001200127213 */ /* 0x000fc40000000000 */
[----:B------:R-:W-:Y:S01]  /*cfc0*/  FSEL R108, R25, -INF , !P4 ;  /* 0xff800000196c7808 */ /* 0x000fe20006000000 */
[----:B-----5:R-:W-:Y:S01]  /*cfd0*/  FFMA.FTZ R27, R24, -UR17, R27 ;  /* 0x80000011181b7c23 */ /* 0x020fe2000801001b */
[----:B------:R-:W-:Y:S01]  /*cfe0*/  HMMA.16816.F32.BF16 R32, R4, R34, RZ ;  /* 0x000000220420723c */ /* 0x000fe200000418ff */
[----:B------:R-:W-:Y:S01]  /*cff0*/  IMAD.IADD R24, R223, 0x1, -R94 ;  /* 0x00000001df187824 */ /* 0x000fe200078e0a5e */
[----:B------:R-:W-:Y:S01]  /*d000*/  I2F R16, R16 ;  /* 0x0000001000107306 */ /* 0x000fe20000201400 */
[----:B------:R-:W-:Y:S02]  /*d010*/  IABS R26, R26 ;  /* 0x0000001a001a7213 */ /* 0x000fe40000000000 */
[----:B------:R-:W-:Y:S02]  /*d020*/  FSEL R180, R27, -INF , !P2 ;  /* 0xff8000001bb47808 */ /* 0x000fe40005000000 */
[----:B------:R-:W-:Y:S01]  /*d030*/  IABS R24, R24 ;  /* 0x0000001800187213 */ /* 0x000fe20000000000 */
[----:B-1----:R-:W-:-:S02]  /*d040*/  FFMA.FTZ R17, R29, -UR17, R17 ;  /* 0x800000111d117c23 */ /* 0x002fc40008010011 */
[----:B------:R-:W-:Y:S01]  /*d050*/  I2F R18, R18 ;  /* 0x0000001200127306 */ /* 0x000fe20000201400 */
[----:B------:R-:W-:Y:S01]  /*d060*/  IABS R29, R95 ;  /* 0x0000005f001d7213 */ /* 0x000fe20000000000 */
[----:B------:R-:W-:Y:S01]  /*d070*/  IMAD.MOV.U32 R92, RZ, RZ, R24 ;  /* 0x000000ffff5c7224 */ /* 0x000fe200078e0018 */
[----:B------:R-:W-:Y:S01]  /*d080*/  ISETP.GE.AND P6, PT, R94, R230, PT ;  /* 0x000000e65e00720c */ /* 0x000fe20003fc6270 */
[----:B------:R-:W-:Y:S02]  /*d090*/  IMAD.IADD R95, R226, 0x1, -R91 ;  /* 0x00000001e25f7824 */ /* 0x000fe400078e0a5b */
[----:B------:R-:W-:Y:S01]  /*d0a0*/  HMMA.16816.F32.BF16 R44, R20, R30, R44 ;  /* 0x0000001e142c723c */ /* 0x000fe2000004182c */
[----:B------:R-:W-:Y:S01]  /*d0b0*/  FSEL R238, R17, -INF , !P0 ;  /* 0xff80000011ee7808 */ /* 0x000fe20004000000 */
[----:B------:R-:W1:Y:S01]  /*d0c0*/  I2F R28, R28 ;  /* 0x0000001c001c7306 */ /* 0x000e620000201400 */
[C---:B------:R-:W-:Y:S02]  /*d0d0*/  ISETP.GE.AND P5, PT, R94.reuse, R227, PT ;  /* 0x000000e35e00720c */ /* 0x040fe40003fa6270 */
[----:B------:R-:W-:-:S02]  /*d0e0*/  ISETP.GE.AND P4, PT, R94, R224, PT ;  /* 0x000000e05e00720c */ /* 0x000fc40003f86270 */
[C---:B------:R-:W-:Y:S01]  /*d0f0*/  ISETP.GE.AND P2, PT, R94.reuse, R219, PT ;  /* 0x000000db5e00720c */ /* 0x040fe20003f46270 */
[----:B------:R-:W-:Y:S01]  /*d100*/  HMMA.16816.F32.BF16 R32, R8, R30, R32 ;  /* 0x0000001e0820723c */ /* 0x000fe20000041820 */
[C---:B------:R-:W-:Y:S01]  /*d110*/  ISETP.LT.OR P6, PT, R94.reuse, R231, P6 ;  /* 0x000000e75e00720c */ /* 0x040fe200037c1670 */
[----:B------:R2:W4:Y:S01]  /*d120*/  I2F R93, R26 ;  /* 0x0000001a005d7306 */ /* 0x0005220000201400 */
[C---:B------:R-:W-:Y:S02]  /*d130*/  ISETP.LT.OR P5, PT, R94.reuse, R228, P5 ;  /* 0x000000e45e00720c */ /* 0x040fe40002fa1670 */
[C---:B------:R-:W-:Y:S02]  /*d140*/  ISETP.LT.OR P4, PT, R94.reuse, R225, P4 ;  /* 0x000000e15e00720c */ /* 0x040fe40002781670 */
[----:B------:R-:W-:Y:S01]  /*d150*/  ISETP.LT.OR P2, PT, R94, R222, P2 ;  /* 0x000000de5e00720c */ /* 0x000fe20001741670 */
[----:B------:R-:W-:Y:S01]  /*d160*/  IMAD.MOV.U32 R94, RZ, RZ, R96 ;  /* 0x000000ffff5e7224 */ /* 0x000fe200078e0060 */
[----:B------:R-:W-:Y:S01]  /*d170*/  IABS R95, R95 ;  /* 0x0000005f005f7213 */ /* 0x000fe20000000000 */
[----:B-1----:R-:W-:Y:S01]  /*d180*/  FFMA.FTZ R197, R28, -UR17, R19 ;  /* 0x800000111cc57c23 */ /* 0x002fe20008010013 */
[----:B------:R-:W1:Y:S01]  /*d190*/  I2F R92, R92 ;  /* 0x0000005c005c7306 */ /* 0x000e620000201400 */
[----:B------:R-:W-:Y:S01]  /*d1a0*/  IMAD.IADD R96, R223, 0x1, -R91 ;  /* 0x00000001df607824 */ /* 0x000fe200078e0a5b */
[----:B------:R-:W-:-:S03]  /*d1b0*/  ISETP.GE.AND P0, PT, R91, R230, PT ;  /* 0x000000e65b00720c */ /* 0x000fc60003f06270 */
[----:B------:R-:W-:Y:S01]  /*d1c0*/  FFMA.FTZ R112, R16, -UR17, R44 ;  /* 0x8000001110707c23 */ /* 0x000fe2000801002c */
[----:B------:R-:W-:Y:S01]  /*d1d0*/  IADD3 R44, R72, 0x60, RZ ;  /* 0x00000060482c7810 */ /* 0x000fe20007ffe0ff */
[----:B------:R-:W-:Y:S01]  /*d1e0*/  IMAD.MOV.U32 R16, RZ, RZ, R29 ;  /* 0x000000ffff107224 */ /* 0x000fe200078e001d */
[----:B--2---:R-:W2:Y:S01]  /*d1f0*/  LDSM.16.M88.4 R24, [R205] ;  /* 0x00000000cd18783b */ /* 0x004ea20000000200 */
[----:B------:R-:W-:Y:S01]  /*d200*/  FFMA.FTZ R182, R18, -UR17, R46 ;  /* 0x8000001112b67c23 */ /* 0x000fe2000801002e */
[----:B---3--:R-:W-:Y:S01]  /*d210*/  HMMA.16816.F32.BF16 R28, R12, R40, RZ ;  /* 0x000000280c1c723c */ /* 0x008fe200000418ff */
[----:B------:R3:W5:Y:S01]  /*d220*/  I2F R46, R16 ;  /* 0x00000010002e7306 */ /* 0x0007620000201400 */
[----:B------:R-:W-:Y:S02]  /*d230*/  IABS R96, R96 ;  /* 0x0000006000607213 */ /* 0x000fe40000000000 */
[----:B------:R-:W-:Y:S01]  /*d240*/  FSEL R197, R197, -INF , !P3 ;  /* 0xff800000c5c57808 */ /* 0x000fe20005800000 */
[----:B----4-:R-:W-:Y:S01]  /*d250*/  FFMA.FTZ R32, R93, -UR17, R32 ;  /* 0x800000115d207c23 */ /* 0x010fe20008010020 */
[----:B------:R-:W-:Y:S01]  /*d260*/  FSEL R112, R112, -INF , !P6 ;  /* 0xff80000070707808 */ /* 0x000fe20007000000 */
[----:B-1----:R-:W-:Y:S01]  /*d270*/  FFMA.FTZ R34, R92, -UR17, R34 ;  /* 0x800000115c227c23 */ /* 0x002fe20008010022 */
[----:B------:R-:W-:Y:S01]  /*d280*/  FSEL R182, R182, -INF , !P5 ;  /* 0xff800000b6b67808 */ /* 0x000fe20006800000 */
[----:B------:R-:W1:Y:S01]  /*d290*/  I2F R94, R94 ;  /* 0x0000005e005e7306 */ /* 0x000e620000201400 */
[----:B------:R-:W-:-:S02]  /*d2a0*/  ISETP.GE.AND P3, PT, R91, R227, PT ;  /* 0x000000e35b00720c */ /* 0x000fc40003f66270 */
[C---:B------:R-:W-:Y:S02]  /*d2b0*/  ISETP.GE.AND P6, PT, R91.reuse, R224, PT ;  /* 0x000000e05b00720c */ /* 0x040fe40003fc6270 */
[C---:B------:R-:W-:Y:S02]  /*d2c0*/  ISETP.GE.AND P5, PT, R91.reuse, R219, PT ;  /* 0x000000db5b00720c */ /* 0x040fe40003fa6270 */
[C---:B------:R-:W-:Y:S01]  /*d2d0*/  ISETP.LT.OR P0, PT, R91.reuse, R231, P0 ;  /* 0x000000e75b00720c */ /* 0x040fe20000701670 */
[----:B---3--:R-:W-:Y:S01]  /*d2e0*/  HMMA.16816.F32.BF16 R16, R4, R40, RZ ;  /* 0x000000280410723c */ /* 0x008fe200000418ff */
[----:B------:R3:W4:Y:S01]  /*d2f0*/  I2F R41, R95 ;  /* 0x0000005f00297306 */ /* 0x0007220000201400 */
[C---:B------:R-:W-:Y:S01]  /*d300*/  ISETP.LT.OR P3, PT, R91.reuse, R228, P3 ;  /* 0x000000e45b00720c */ /* 0x040fe20001f61670 */
[----:B-----5:R-:W-:Y:S01]  /*d310*/  FFMA.FTZ R46, R46, -UR17, R47 ;  /* 0x800000112e2e7c23 */ /* 0x020fe2000801002f */
[C---:B------:R-:W-:Y:S02]  /*d320*/  ISETP.LT.OR P6, PT, R91.reuse, R225, P6 ;  /* 0x000000e15b00720c */ /* 0x040fe400037c1670 */
[----:B------:R-:W-:Y:S01]  /*d330*/  ISETP.LT.OR P5, PT, R91, R222, P5 ;  /* 0x000000de5b00720c */ /* 0x000fe20002fa1670 */
[----:B------:R-:W-:Y:S01]  /*d340*/  IMAD.MOV.U32 R40, RZ, RZ, R96 ;  /* 0x000000ffff287224 */ /* 0x000fe200078e0060 */
[----:B------:R-:W-:Y:S01]  /*d350*/  FSEL R196, R34, -INF , !P2 ;  /* 0xff80000022c47808 */ /* 0x000fe20005000000 */
[--C-:B------:R-:W-:Y:S01]  /*d360*/  IMAD.IADD R96, R229, 0x1, -R44.reuse ;  /* 0x00000001e5607824 */ /* 0x100fe200078e0a2c */
[----:B------:R-:W-:Y:S01]  /*d370*/  FSEL R202, R32, -INF , !P4 ;  /* 0xff80000020ca7808 */ /* 0x000fe20006000000 */
[----:B-1----:R-:W-:Y:S01]  /*d380*/  FFMA.FTZ R45, R94, -UR17, R45 ;  /* 0x800000115e2d7c23 */ /* 0x002fe2000801002d */
[----:B------:R-:W-:Y:S01]  /*d390*/  FSEL R98, R46, -INF , !P3 ;  /* 0xff8000002e627808 */ /* 0x000fe20005800000 */
[----:B------:R-:W1:Y:S01]  /*d3a0*/  I2F R40, R40 ;  /* 0x0000002800287306 */ /* 0x000e620000201400 */
[----:B------:R-:W-:Y:S01]  /*d3b0*/  IABS R97, R96 ;  /* 0x0000006000617213 */ /* 0x000fe20000000000 */
[--C-:B------:R-:W-:Y:S01]  /*d3c0*/  IMAD.IADD R96, R226, 0x1, -R44.reuse ;  /* 0x00000001e2607824 */ /* 0x100fe200078e0a2c */
[----:B------:R-:W-:Y:S01]  /*d3d0*/  FSEL R113, R45, -INF , !P0 ;  /* 0xff8000002d717808 */ /* 0x000fe20004000000 */
[----:B---3--:R-:W-:Y:S01]  /*d3e0*/  IMAD.IADD R95, R232, 0x1, -R44 ;  /* 0x00000001e85f7824 */ /* 0x008fe200078e0a2c */
[C---:B------:R-:W-:Y:S01]  /*d3f0*/  ISETP.GE.AND P4, PT, R44.reuse, R230, PT ;  /* 0x000000e62c00720c */ /* 0x040fe20003f86270 */
[----:B------:R-:W-:Y:S01]  /*d400*/  IMAD.MOV.U32 R91, RZ, RZ, R97 ;  /* 0x000000ffff5b7224 */ /* 0x000fe200078e0061 */
[----:B------:R-:W-:Y:S01]  /*d410*/  IABS R96, R96 ;  /* 0x0000006000607213 */ /* 0x000fe20000000000 */
[----:B--2---:R-:W-:Y:S01]  /*d420*/  HMMA.16816.F32.BF16 R28, R20, R24, R28 ;  /* 0x00000018141c723c */ /* 0x004fe2000004181c */
[----:B------:R-:W-:Y:S01]  /*d430*/  IABS R95, R95 ;  /* 0x0000005f005f7213 */ /* 0x000fe20000000000 */
[----:B----4-:R-:W-:Y:S01]  /*d440*/  FFMA.FTZ R33, R41, -UR17, R33 ;  /* 0x8000001129217c23 */ /* 0x010fe20008010021 */
[----:B------:R-:W-:Y:S01]  /*d450*/  I2F R199, R96 ;  /* 0x0000006000c77306 */ /* 0x000fe20000201400 */
[----:B------:R-:W-:-:S02]  /*d460*/  ISETP.GE.AND P2, PT, R44, R227, PT ;  /* 0x000000e32c00720c */ /* 0x000fc40003f46270 */
[C---:B------:R-:W-:Y:S02]  /*d470*/  ISETP.GE.AND P0, PT, R44.reuse, R224, PT ;  /* 0x000000e02c00720c */ /* 0x040fe40003f06270 */
[----:B------:R-:W-:Y:S01]  /*d480*/  HMMA.16816.F32.BF16 R16, R8, R24, R16 ;  /* 0x000000180810723c */ /* 0x000fe20000041810 */
[----:B------:R-:W-:Y:S01]  /*d490*/  ISETP.GE.AND P3, PT, R44, R219, PT ;  /* 0x000000db2c00720c */ /* 0x000fe20003f66270 */
[----:B-1----:R-:W-:Y:S01]  /*d4a0*/  FFMA.FTZ R35, R40, -UR17, R35 ;  /* 0x8000001128237c23 */ /* 0x002fe20008010023 */
[----:B------:R-:W1:Y:S01]  /*d4b0*/  I2F R95, R95 ;  /* 0x0000005f005f7306 */ /* 0x000e620000201400 */
[C---:B------:R-:W-:Y:S02]  /*d4c0*/  ISETP.LT.OR P4, PT, R44.reuse, R231, P4 ;  /* 0x000000e72c00720c */ /* 0x040fe40002781670 */
[----:B------:R-:W-:Y:S01]  /*d4d0*/  ISETP.LT.OR P2, PT, R44, R228, P2 ;  /* 0x000000e42c00720c */ /* 0x000fe20001741670 */
[----:B------:R-:W-:Y:S01]  /*d4e0*/  IMAD.IADD R25, R223, 0x1, -R44 ;  /* 0x00000001df197824 */ /* 0x000fe200078e0a2c */
[----:B------:R-:W-:-:S02]  /*d4f0*/  IADD3 R24, R72, 0x61, RZ ;  /* 0x0000006148187810 */ /* 0x000fc40007ffe0ff */
[C---:B------:R-:W-:Y:S01]  /*d500*/  ISETP.LT.OR P0, PT, R44.reuse, R225, P0 ;  /* 0x000000e12c00720c */ /* 0x040fe20000701670 */
[----:B------:R-:W2:Y:S01]  /*d510*/  I2F R91, R91 ;  /* 0x0000005b005b7306 */ /* 0x000ea20000201400 */
[----:B------:R-:W-:Y:S01]  /*d520*/  IABS R25, R25 ;  /* 0x0000001900197213 */ /* 0x000fe20000000000 */
[--C-:B------:R-:W-:Y:S01]  /*d530*/  IMAD.IADD R34, R229, 0x1, -R24.reuse ;  /* 0x00000001e5227824 */ /* 0x100fe200078e0a18 */
[----:B------:R-:W-:Y:S01]  /*d540*/  ISETP.LT.OR P3, PT, R44, R222, P3 ;  /* 0x000000de2c00720c */ /* 0x000fe20001f61670 */
[--C-:B------:R-:W-:Y:S01]  /*d550*/  IMAD.IADD R32, R232, 0x1, -R24.reuse ;  /* 0x00000001e8207824 */ /* 0x100fe200078e0a18 */
[----:B------:R-:W-:Y:S01]  /*d560*/  HMMA.16816.F32.BF16 R44, R12, R42, RZ ;  /* 0x0000002a0c2c723c */ /* 0x000fe200000418ff */
[----:B------:R-:W-:Y:S01]  /*d570*/  FSEL R200, R33, -INF , !P6 ;  /* 0xff80000021c87808 */ /* 0x000fe20007000000 */
[----:B------:R-:W-:Y:S01]  /*d580*/  IMAD.IADD R186, R223, 0x1, -R24 ;  /* 0x00000001dfba7824 */ /* 0x000fe200078e0a18 */
[----:B------:R-:W3:Y:S01]  /*d590*/  I2F R25, R25 ;  /* 0x0000001900197306 */ /* 0x000ee20000201400 */
[----:B------:R-:W-:Y:S01]  /*d5a0*/  IABS R34, R34 ;  /* 0x0000002200227213 */ /* 0x000fe20000000000 */
[----:B-1----:R-:W-:Y:S01]  /*d5b0*/  FFMA.FTZ R28, R95, -UR17, R28 ;  /* 0x800000115f1c7c23 */ /* 0x002fe2000801001c */
[----:B------:R-:W-:-:S02]  /*d5c0*/  IABS R32, R32 ;  /* 0x0000002000207213 */ /* 0x000fc40000000000 */
[----:B------:R-:W-:Y:S01]  /*d5d0*/  FFMA.FTZ R199, R199, -UR17, R16 ;  /* 0x80000011c7c77c23 */ /* 0x000fe20008010010 */
[----:B------:R-:W-:Y:S01]  /*d5e0*/  FSEL R195, R35, -INF , !P5 ;  /* 0xff80000023c37808 */ /* 0x000fe20006800000 */
[----:B------:R-:W-:Y:S01]  /*d5f0*/  IMAD.IADD R16, R226, 0x1, -R24 ;  /* 0x00000001e2107824 */ /* 0x000fe200078e0a18 */
[----:B------:R-:W-:Y:S01]  /*d600*/  FSEL R119, R28, -INF , !P4 ;  /* 0xff8000001c777808 */ /* 0x000fe20006000000 */
[----:B--2---:R-:W-:Y:S01]  /*d610*/  FFMA.FTZ R30, R91, -UR17, R30 ;  /* 0x800000115b1e7c23 */ /* 0x004fe2000801001e */
[C---:B------:R-:W-:Y:S02]  /*d620*/  ISETP.GE.AND P6, PT, R24.reuse, R230, PT ;  /* 0x000000e61800720c */ /* 0x040fe40003fc6270 */
[----:B------:R-:W-:Y:S02]  /*d630*/  ISETP.GE.AND P5, PT, R24, R227, PT ;  /* 0x000000e31800720c */ /* 0x000fe40003fa6270 */
[----:B------:R-:W-:Y:S01]  /*d640*/  FSEL R99, R30, -INF , !P2 ;  /* 0xff8000001e637808 */ /* 0x000fe20005000000 */
[----:B---3--:R-:W-:Y:S01]  /*d650*/  FFMA.FTZ R188, R25, -UR17, R18 ;  /* 0x8000001119bc7c23 */ /* 0x008fe20008010012 */
[C---:B------:R-:W-:Y:S01]  /*d660*/  ISETP.GE.AND P4, PT, R24.reuse, R224, PT ;  /* 0x000000e01800720c */ /* 0x040fe20003f86270 */
[----:B------:R-:W-:Y:S01]  /*d670*/  IMAD.MOV.U32 R18, RZ, RZ, R34 ;  /* 0x000000ffff127224 */ /* 0x000fe200078e0022 */
[C---:B------:R-:W-:Y:S01]  /*d680*/  ISETP.GE.AND P2, PT, R24.reuse, R219, PT ;  /* 0x000000db1800720c */ /* 0x040fe20003f46270 */
[----:B------:R1:W2:Y:S01]  /*d690*/  I2F R25, R32 ;  /* 0x0000002000197306 */ /* 0x0002a20000201400 */
[C---:B------:R-:W-:Y:S01]  /*d6a0*/  ISETP.LT.OR P6, PT, R24.reuse, R231, P6 ;  /* 0x000000e71800720c */ /* 0x040fe200037c1670 */
[----:B------:R-:W-:Y:S01]  /*d6b0*/  HMMA.16816.F32.BF16 R44, R20, R26, R44 ;  /* 0x0000001a142c723c */ /* 0x000fe2000004182c */
[----:B------:R-:W-:-:S02]  /*d6c0*/  ISETP.LT.OR P5, PT, R24, R228, P5 ;  /* 0x000000e41800720c */ /* 0x000fc40002fa1670 */
[----:B------:R-:W-:Y:S02]  /*d6d0*/  IABS R16, R16 ;  /* 0x0000001000107213 */ /* 0x000fe40000000000 */
[C---:B------:R-:W-:Y:S01]  /*d6e0*/  ISETP.LT.OR P4, PT, R24.reuse, R225, P4 ;  /* 0x000000e11800720c */ /* 0x040fe20002781670 */
[----:B------:R-:W3:Y:S01]  /*d6f0*/  I2F R18, R18 ;  /* 0x0000001200127306 */ /* 0x000ee20000201400 */
[----:B------:R-:W-:Y:S02]  /*d700*/  ISETP.LT.OR P2, PT, R24, R222, P2 ;  /* 0x000000de1800720c */ /* 0x000fe40001741670 */
[C---:B------:R-:W-:Y:S02]  /*d710*/  IADD3 R24, R72.reuse, 0x68, RZ ;  /* 0x0000006848187810 */ /* 0x040fe40007ffe0ff */
[----:B------:R-:W-:Y:S02]  /*d720*/  IABS R186, R186 ;  /* 0x000000ba00ba7213 */ /* 0x000fe40000000000 */
[----:B------:R-:W-:Y:S01]  /*d730*/  IADD3 R92, R72, 0x69, RZ ;  /* 0x00000069485c7810 */ /* 0x000fe20007ffe0ff */
[----:B------:R-:W4:Y:S01]  /*d740*/  I2F R16, R16 ;  /* 0x0000001000107306 */ /* 0x000f220000201400 */
[----:B-1----:R-:W-:Y:S01]  /*d750*/  HMMA.16816.F32.BF16 R32, R4, R42, RZ ;  /* 0x0000002a0420723c */ /* 0x002fe200000418ff */
[----:B------:R-:W1:Y:S01]  /*d760*/  LDSM.16.M88.4 R40, [R215+0x3c00] ;  /* 0x003c0000d728783b */ /* 0x000e620000000200 */
[----:B--2---:R-:W-:Y:S01]  /*d770*/  FFMA.FTZ R29, R25, -UR17, R29 ;  /* 0x80000011191d7c23 */ /* 0x004fe2000801001d */
[----:B------:R-:W-:Y:S01]  /*d780*/  FSEL R188, R188, -INF , !P3 ;  /* 0xff800000bcbc7808 */ /* 0x000fe20005800000 */
[--C-:B------:R-:W-:Y:S01]  /*d790*/  IMAD.IADD R25, R229, 0x1, -R24.reuse ;  /* 0x00000001e5197824 */ /* 0x100fe200078e0a18 */
[----:B------:R-:W-:Y:S01]  /*d7a0*/  ISETP.GE.AND P3, PT, R24, R227, PT ;  /* 0x000000e31800720c */ /* 0x000fe20003f66270 */
[--C-:B------:R-:W-:Y:S01]  /*d7b0*/  IMAD.IADD R28, R226, 0x1, -R24.reuse ;  /* 0x00000001e21c7824 */ /* 0x100fe200078e0a18 */
[----:B------:R-:W2:Y:S01]  /*d7c0*/  I2F R186, R186 ;  /* 0x000000ba00ba7306 */ /* 0x000ea20000201400 */
[----:B---3--:R-:W-:Y:S01]  /*d7d0*/  FFMA.FTZ R31, R18, -UR17, R31 ;  /* 0x80000011121f7c23 */ /* 0x008fe2000801001f */
[----:B------:R-:W-:Y:S01]  /*d7e0*/  IABS R25, R25 ;  /* 0x0000001900197213 */ /* 0x000fe20000000000 */
[----:B------:R-:W-:Y:S01]  /*d7f0*/  IMAD.IADD R18, R232, 0x1, -R24 ;  /* 0x00000001e8127824 */ /* 0x000fe200078e0a18 */
[----:B------:R-:W-:Y:S01]  /*d800*/  FSEL R126, R29, -INF , !P6 ;  /* 0xff8000001d7e7808 */ /* 0x000fe20007000000 */
[--C-:B------:R-:W-:Y:S01]  /*d810*/  IMAD.IADD R95, R229, 0x1, -R92.reuse ;  /* 0x00000001e55f7824 */ /* 0x100fe200078e0a5c */
[----:B------:R-:W-:Y:S01]  /*d820*/  IABS R91, R28 ;  /* 0x0000001c005b7213 */ /* 0x000fe20000000000 */
[----:B------:R-:W-:Y:S01]  /*d830*/  IMAD.MOV.U32 R29, RZ, RZ, R25 ;  /* 0x000000ffff1d7224 */ /* 0x000fe200078e0019 */
[----:B------:R-:W-:Y:S01]  /*d840*/  IABS R18, R18 ;  /* 0x0000001200127213 */ /* 0x000fe20000000000 */
[----:B----4-:R-:W-:Y:S01]  /*d850*/  FFMA.FTZ R16, R16, -UR17, R17 ;  /* 0x8000001110107c23 */ /* 0x010fe20008010011 */
[----:B------:R-:W-:Y:S01]  /*d860*/  FSEL R199, R199, -INF , !P0 ;  /* 0xff800000c7c77808 */ /* 0x000fe20004000000 */
[----:B------:R-:W-:Y:S01]  /*d870*/  IMAD.IADD R17, R232, 0x1, -R92 ;  /* 0x00000001e8117824 */ /* 0x000fe200078e0a5c */
[----:B------:R3:W4:Y:S01]  /*d880*/  I2F R28, R29 ;  /* 0x0000001d001c7306 */ /* 0x0007220000201400 */
[----:B------:R-:W-:Y:S01]  /*d890*/  FSEL R185, R31, -INF , !P5 ;  /* 0xff8000001fb97808 */ /* 0x000fe20006800000 */
[C---:B------:R-:W-:Y:S01]  /*d8a0*/  IMAD.IADD R25, R223.reuse, 0x1, -R24 ;  /* 0x00000001df197824 */ /* 0x040fe200078e0a18 */
[----:B------:R-:W-:Y:S01]  /*d8b0*/  FSEL R194, R16, -INF , !P4 ;  /* 0xff80000010c27808 */ /* 0x000fe20006000000 */
[----:B--2---:R-:W-:Y:S01]  /*d8c0*/  FFMA.FTZ R186, R186, -UR17, R19 ;  /* 0x80000011baba7c23 */ /* 0x004fe20008010013 */
[----:B------:R-:W-:Y:S01]  /*d8d0*/  IABS R17, R17 ;  /* 0x0000001100117213 */ /* 0x000fe20000000000 */
[----:B------:R-:W-:Y:S01]  /*d8e0*/  HMMA.16816.F32.BF16 R32, R8, R26, R32 ;  /* 0x0000001a0820723c */ /* 0x000fe20000041820 */
[C---:B------:R-:W-:Y:S01]  /*d8f0*/  ISETP.GE.AND P0, PT, R24.reuse, R230, PT ;  /* 0x000000e61800720c */ /* 0x040fe20003f06270 */
[----:B------:R-:W2:Y:S01]  /*d900*/  I2F R18, R18 ;  /* 0x0000001200127306 */ /* 0x000ea20000201400 */
[C---:B------:R-:W-:Y:S01]  /*d910*/  ISETP.GE.AND P6, PT, R24.reuse, R224, PT ;  /* 0x000000e01800720c */ /* 0x040fe20003fc6270 */
[----:B------:R-:W-:Y:S01]  /*d920*/  IMAD.IADD R97, R223, 0x1, -R92 ;  /* 0x00000001df617824 */ /* 0x000fe200078e0a5c */
[----:B------:R-:W-:-:S02]  /*d930*/  ISETP.GE.AND P5, PT, R24, R219, PT ;  /* 0x000000db1800720c */ /* 0x000fc40003fa6270 */
[C---:B------:R-:W-:Y:S02]  /*d940*/  ISETP.LT.OR P3, PT, R24.reuse, R228, P3 ;  /* 0x000000e41800720c */ /* 0x040fe40001f61670 */
[----:B------:R-:W-:Y:S01]  /*d950*/  ISETP.LT.OR P0, PT, R24, R231, P0 ;  /* 0x000000e71800720c */ /* 0x000fe20000701670 */
[----:B------:R5:W-:Y:S01]  /*d960*/  I2F R94, R17 ;  /* 0x00000011005e7306 */ /* 0x000be20000201400 */
[----:B---3--:R-:W-:Y:S01]  /*d970*/  IMAD.IADD R29, R226, 0x1, -R92 ;  /* 0x00000001e21d7824 */ /* 0x008fe200078e0a5c */
[----:B------:R-:W-:Y:S01]  /*d980*/  ISETP.LT.OR P6, PT, R24, R225, P6 ;  /* 0x000000e11800720c */ /* 0x000fe200037c1670 */
[----:B----4-:R-:W-:Y:S01]  /*d990*/  FFMA.FTZ R28, R28, -UR17, R46 ;  /* 0x800000111c1c7c23 */ /* 0x010fe2000801002e */
[----:B------:R-:W-:Y:S02]  /*d9a0*/  ISETP.LT.OR P5, PT, R24, R222, P5 ;  /* 0x000000de1800720c */ /* 0x000fe40002fa1670 */
[----:B------:R-:W-:Y:S01]  /*d9b0*/  IABS R29, R29 ;  /* 0x0000001d001d7213 */ /* 0x000fe20000000000 */
[----:B--2---:R-:W-:Y:S01]  /*d9c0*/  FFMA.FTZ R44, R18, -UR17, R44 ;  /* 0x80000011122c7c23 */ /* 0x004fe2000801002c */
[----:B------:R-:W-:Y:S01]  /*d9d0*/  FSEL R114, R28, -INF , !P3 ;  /* 0xff8000001c727808 */ /* 0x000fe20005800000 */
[----:B------:R-:W2:Y:S02]  /*d9e0*/  I2F R91, R91 ;  /* 0x0000005b005b7306 */ /* 0x000ea40000201400 */
[----:B------:R-:W-:Y:S01]  /*d9f0*/  IMAD.MOV.U32 R96, RZ, RZ, R29 ;  /* 0x000000ffff607224 */ /* 0x000fe200078e001d */
[----:B------:R-:W-:Y:S01]  /*da00*/  IABS R24, R25 ;  /* 0x0000001900187213 */ /* 0x000fe20000000000 */
[----:B-1----:R-:W-:Y:S01]  /*da10*/  HMMA.16816.F32.BF16 R28, R12, R40, RZ ;  /* 0x000000280c1c723c */ /* 0x002fe200000418ff */
[----:B------:R-:W-:Y:S01]  /*da20*/  IABS R95, R95 ;  /* 0x0000005f005f7213 */ /* 0x000fe20000000000 */
[----:B-----5:R-:W1:Y:S01]  /*da30*/  LDSM.16.M88.4 R16, [R204] ;  /* 0x00000000cc10783b */ /* 0x020e620000000200 */
[----:B------:R-:W-:Y:S01]  /*da40*/  FSEL R186, R186, -INF , !P2 ;  /* 0xff800000baba7808 */ /* 0x000fe20005000000 */
[----:B------:R3:W4:Y:S01]  /*da50*/  I2F R93, R24 ;  /* 0x00000018005d7306 */ /* 0x0007220000201400 */
[----:B------:R-:W-:Y:S01]  /*da60*/  FSEL R44, R44, -INF , !P0 ;  /* 0xff8000002c2c7808 */ /* 0x000fe20004000000 */
[----:B------:R-:W-:-:S04]  /*da70*/  DEPBAR.LE SB0, 0x0 ;  /* 0x000080000000791a */ /* 0x000fc80000000000 */
[----:B------:R-:W-:Y:S01]  /*da80*/  IADD3 R46, R72, 0x70, RZ ;  /* 0x00000070482e7810 */ /* 0x000fe20007ffe0ff */
[----:B------:R-:W-:Y:S01]  /*da90*/  HMMA.16816.F32.BF16 R12, R12, R42, RZ ;  /* 0x0000002a0c0c723c */ /* 0x000fe200000418ff */
[----:B------:R-:W5:Y:S01]  /*daa0*/  I2F R95, R95 ;  /* 0x0000005f005f7306 */ /* 0x000f620000201400 */
[C---:B------:R-:W-:Y:S01]  /*dab0*/  ISETP.GE.AND P4, PT, R92.reuse, R230, PT ;  /* 0x000000e65c00720c */ /* 0x040fe20003f86270 */
[----:B--2---:R-:W-:Y:S01]  /*dac0*/  FFMA.FTZ R91, R91, -UR17, R32 ;  /* 0x800000115b5b7c23 */ /* 0x004fe20008010020 */
[----:B------:R-:W-:Y:S01]  /*dad0*/  ISETP.GE.AND P2, PT, R92, R227, PT ;  /* 0x000000e35c00720c */ /* 0x000fe20003f46270 */
[----:B------:R-:W-:Y:S01]  /*dae0*/  FFMA.FTZ R32, R94, -UR17, R45 ;  /* 0x800000115e207c23 */ /* 0x000fe2000801002d */
[C---:B------:R-:W-:Y:S02]  /*daf0*/  ISETP.GE.AND P0, PT, R92.reuse, R224, PT ;  /* 0x000000e05c00720c */ /* 0x040fe40003f06270 */
[C---:B------:R-:W-:Y:S01]  /*db00*/  ISETP.GE.AND P3, PT, R92.reuse, R219, PT ;  /* 0x000000db5c00720c */ /* 0x040fe20003f66270 */
[----:B---3--:R-:W-:Y:S01]  /*db10*/  HMMA.16816.F32.BF16 R24, R4, R40, RZ ;  /* 0x000000280418723c */ /* 0x008fe200000418ff */
[C---:B------:R-:W-:Y:S01]  /*db20*/  ISETP.LT.OR P4, PT, R92.reuse, R231, P4 ;  /* 0x000000e75c00720c */ /* 0x040fe20002781670 */
[----:B------:R-:W2:Y:S01]  /*db30*/  I2F R40, R96 ;  /* 0x0000006000287306 */ /* 0x000ea20000201400 */
[C---:B------:R-:W-:Y:S01]  /*db40*/  ISETP.LT.OR P2, PT, R92.reuse, R228, P2 ;  /* 0x000000e45c00720c */ /* 0x040fe20001741670 */
[----:B----4-:R-:W-:Y:S01]  /*db50*/  FFMA.FTZ R34, R93, -UR17, R34 ;  /* 0x800000115d227c23 */ /* 0x010fe20008010022 */
[----:B------:R-:W-:-:S02]  /*db60*/  ISETP.LT.OR P0, PT, R92, R225, P0 ;  /* 0x000000e15c00720c */ /* 0x000fc40000701670 */
[----:B------:R-:W-:Y:S01]  /*db70*/  ISETP.LT.OR P3, PT, R92, R222, P3 ;  /* 0x000000de5c00720c */ /* 0x000fe20001f61670 */
[--C-:B------:R-:W-:Y:S01]  /*db80*/  IMAD.IADD R92, R232, 0x1, -R46.reuse ;  /* 0x00000001e85c7824 */ /* 0x100fe200078e0a2e */
[----:B------:R-:W-:Y:S01]  /*db90*/  HMMA.16816.F32.BF16 R4, R4, R42, RZ ;  /* 0x0000002a0404723c */ /* 0x000fe200000418ff */
[----:B------:R-:W-:Y:S01]  /*dba0*/  IABS R41, R97 ;  /* 0x0000006100297213 */ /* 0x000fe20000000000 */
[----:B-----5:R-:W-:Y:S01]  /*dbb0*/  FFMA.FTZ R95, R95, -UR17, R47 ;  /* 0x800000115f5f7c23 */ /* 0x020fe2000801002f */
[----:B------:R-:W-:Y:S01]  /*dbc0*/  FSEL R178, R34, -INF , !P5 ;  /* 0xff80000022b27808 */ /* 0x000fe20006800000 */
[--C-:B------:R-:W-:Y:S01]  /*dbd0*/  IMAD.IADD R34, R223, 0x1, -R46.reuse ;  /* 0x00000001df227824 */ /* 0x100fe200078e0a2e */
[----:B------:R-:W-:Y:S02]  /*dbe0*/  IABS R92, R92 ;  /* 0x0000005c005c7213 */ /* 0x000fe40000000000 */
[----:B------:R-:W-:Y:S01]  /*dbf0*/  IMAD.IADD R43, R229, 0x1, -R46 ;  /* 0x00000001e52b7824 */ /* 0x000fe200078e0a2e */
[----:B------:R-:W3:Y:S01]  /*dc00*/  I2F R41, R41 ;  /* 0x0000002900297306 */ /* 0x000ee20000201400 */
[----:B------:R-:W-:Y:S01]  /*dc10*/  IADD3 R42, R72, 0x71, RZ ;  /* 0x00000071482a7810 */ /* 0x000fe20007ffe0ff */
[----:B------:R-:W-:Y:S01]  /*dc20*/  IMAD.MOV.U32 R45, RZ, RZ, R92 ;  /* 0x000000ffff2d7224 */ /* 0x000fe200078e005c */
[----:B------:R-:W-:Y:S01]  /*dc30*/  FSEL R193, R91, -INF , !P6 ;  /* 0xff8000005bc17808 */ /* 0x000fe20007000000 */
[----:B--2---:R-:W-:Y:S01]  /*dc40*/  FFMA.FTZ R40, R40, -UR17, R33 ;  /* 0x8000001128287c23 */ /* 0x004fe20008010021 */
[----:B-1----:R-:W-:Y:S01]  /*dc50*/  HMMA.16816.F32.BF16 R28, R20, R16, R28 ;  /* 0x00000010141c723c */ /* 0x002fe2000004181c */
[----:B------:R-:W-:Y:S01]  /*dc60*/  IABS R47, R43 ;  /* 0x0000002b002f7213 */ /* 0x000fe20000000000 */
[----:B------:R-:W-:Y:S01]  /*dc70*/  IMAD.IADD R43, R226, 0x1, -R46 ;  /* 0x00000001e22b7824 */ /* 0x000fe200078e0a2e */
[----:B------:R-:W1:Y:S01]  /*dc80*/  I2F R45, R45 ;  /* 0x0000002d002d7306 */ /* 0x000e620000201400 */
[----:B------:R-:W-:Y:S01]  /*dc90*/  FSEL R32, R32, -INF , !P4 ;  /* 0xff80000020207808 */ /* 0x000fe20006000000 */
[----:B------:R-:W-:Y:S01]  /*dca0*/  IMAD.IADD R92, R232, 0x1, -R42 ;  /* 0x00000001e85c7824 */ /* 0x000fe200078e0a2a */
[----:B------:R-:W-:-:S02]  /*dcb0*/  FSEL R191, R95, -INF , !P2 ;  /* 0xff8000005fbf7808 */ /* 0x000fc40005000000 */
[----:B------:R-:W-:Y:S01]  /*dcc0*/  HMMA.16816.F32.BF16 R24, R8, R16, R24 ;  /* 0x000000100818723c */ /* 0x000fe20000041818 */
[----:B------:R-:W-:Y:S02]  /*dcd0*/  IABS R43, R43 ;  /* 0x0000002b002b7213 */ /* 0x000fe40000000000 */
[C---:B------:R-:W-:Y:S01]  /*dce0*/  ISETP.GE.AND P6, PT, R46.reuse, R230, PT ;  /* 0x000000e62e00720c */ /* 0x040fe20003fc6270 */
[----:B------:R-:W2:Y:S01]  /*dcf0*/  I2F R47, R47 ;  /* 0x0000002f002f7306 */ /* 0x000ea20000201400 */
[C---:B------:R-:W-:Y:S01]  /*dd00*/  ISETP.GE.AND P5, PT, R46.reuse, R227, PT ;  /* 0x000000e32e00720c */ /* 0x040fe20003fa6270 */
[----:B---3--:R-:W-:Y:S01]  /*dd10*/  FFMA.FTZ R41, R41, -UR17, R35 ;  /* 0x8000001129297c23 */ /* 0x008fe20008010023 */
[C---:B------:R-:W-:Y:S01]  /*dd20*/  ISETP.GE.AND P4, PT, R46.reuse, R224, PT ;  /* 0x000000e02e00720c */ /* 0x040fe20003f86270 */
[----:B------:R-:W-:Y:S01]  /*dd30*/  HMMA.16816.F32.BF16 R12, R20, R18, R12 ;  /* 0x00000012140c723c */ /* 0x000fe2000004180c */
[----:B------:R-:W-:Y:S01]  /*dd40*/  ISETP.GE.AND P2, PT, R46, R219, PT ;  /* 0x000000db2e00720c */ /* 0x000fe20003f46270 */
[----:B------:R-:W-:Y:S01]  /*dd50*/  IMAD.IADD R16, R229, 0x1, -R42 ;  /* 0x00000001e5107824 */ /* 0x000fe200078e0a2a */
[----:B------:R-:W-:-:S02]  /*dd60*/  IABS R91, R34 ;  /* 0x00000022005b7213 */ /* 0x000fc40000000000 */
[----:B------:R3:W4:Y:S01]  /*dd70*/  I2F R34, R43 ;  /* 0x0000002b00227306 */ /* 0x0007220000201400 */
[C---:B------:R-:W-:Y:S02]  /*dd80*/  ISETP.LT.OR P6, PT, R46.reuse, R231, P6 ;  /* 0x000000e72e00720c */ /* 0x040fe400037c1670 */
[C---:B------:R-:W-:Y:S01]  /*dd90*/  ISETP.LT.OR P5, PT, R46.reuse, R228, P5 ;  /* 0x000000e42e00720c */ /* 0x040fe20002fa1670 */
[----:B-1----:R-:W-:Y:S01]  /*dda0*/  FFMA.FTZ R28, R45, -UR17, R28 ;  /* 0x800000112d1c7c23 */ /* 0x002fe2000801001c */
[C---:B------:R-:W-:Y:S01]  /*ddb0*/  ISETP.LT.OR P4, PT, R46.reuse, R225, P4 ;  /* 0x000000e12e00720c */ /* 0x040fe20002781670 */
[----:B------:R-:W-:Y:S01]  /*ddc0*/  HMMA.16816.F32.BF16 R4, R8, R18, R4 ;  /* 0x000000120804723c */ /* 0x000fe20000041804 */
[----:B------:R-:W-:Y:S01]  /*ddd0*/  ISETP.LT.OR P2, PT, R46, R222, P2 ;  /* 0x000000de2e00720c */ /* 0x000fe20001741670 */
[----:B--2---:R-:W-:Y:S01]  /*dde0*/  FFMA.FTZ R47, R47, -UR17, R30 ;  /* 0x800000112f2f7c23 */ /* 0x004fe2000801001e */
[----:B------:R-:W-:Y:S01]  /*ddf0*/  IADD3 R33, R72, 0x78, RZ ;  /* 0x0000007848217810 */ /* 0x000fe20007ffe0ff */
[----:B------:R-:W-:Y:S01]  /*de00*/  IMAD.IADD R30, R226, 0x1, -R42 ;  /* 0x00000001e21e7824 */ /* 0x000fe200078e0a2a */
[----:B------:R-:W-:-:S02]  /*de10*/  IABS R46, R92 ;  /* 0x0000005c002e7213 */ /* 0x000fc40000000000 */
[----:B------:R-:W-:Y:S01]  /*de20*/  IABS R16, R16 ;  /* 0x0000001000107213 */ /* 0x000fe20000000000 */
[--C-:B------:R-:W-:Y:S01]  /*de30*/  IMAD.IADD R20, R226, 0x1, -R33.reuse ;  /* 0x00000001e2147824 */ /* 0x100fe200078e0a21 */
[----:B------:R-:W-:Y:S01]  /*de40*/  FSEL R192, R40, -INF , !P0 ;  /* 0xff80000028c07808 */ /* 0x000fe20004000000 */
[----:B------:R-:W-:Y:S01]  /*de50*/  IMAD.MOV.U32 R17, RZ, RZ, R46 ;  /* 0x000000ffff117224 */ /* 0x000fe200078e002e */
[----:B------:R-:W-:Y:S01]  /*de60*/  FSEL R175, R41, -INF , !P3 ;  /* 0xff80000029af7808 */ /* 0x000fe20005800000 */
[----:B------:R-:W-:Y:S01]  /*de70*/  IMAD.IADD R40, R223, 0x1, -R42 ;  /* 0x00000001df287824 */ /* 0x000fe200078e0a2a */
[----:B------:R-:W-:Y:S01]  /*de80*/  IABS R20, R20 ;  /* 0x0000001400147213 */ /* 0x000fe20000000000 */
[----:B------:R-:W-:Y:S01]  /*de90*/  IMAD.IADD R41, R229, 0x1, -R33 ;  /* 0x00000001e5297824 */ /* 0x000fe200078e0a21 */
[----:B------:R1:W-:Y:S01]  /*dea0*/  I2F R35, R16 ;  /* 0x0000001000237306 */ /* 0x0003e20000201400 */
[----:B---3--:R-:W-:Y:S01]  /*deb0*/  IMAD.MOV.U32 R43, RZ, RZ, R91 ;  /* 0x000000ffff2b7224 */ /* 0x008fe200078e005b */
[----:B------:R-:W-:Y:S01]  /*dec0*/  IADD3 R72, R72, 0x79, RZ ;  /* 0x0000007948487810 */ /* 0x000fe20007ffe0ff */
[----:B----4-:R-:W-:Y:S01]  /*ded0*/  FFMA.FTZ R24, R34, -UR17, R24 ;  /* 0x8000001122187c23 */ /* 0x010fe20008010018 */
[----:B------:R-:W-:Y:S01]  /*dee0*/  IABS R41, R41 ;  /* 0x0000002900297213 */ /* 0x000fe20000000000 */
[----:B------:R-:W-:Y:S01]  /*def0*/  IMAD.MOV.U32 R21, RZ, RZ, R20 ;  /* 0x000000ffff157224 */ /* 0x000fe200078e0014 */
[----:B------:R-:W-:Y:S01]  /*df00*/  IABS R30, R30 ;  /* 0x0000001e001e7213 */ /* 0x000fe20000000000 */
[----:B------:R-:W-:Y:S01]  /*df10*/  IMAD.IADD R22, R223, 0x1, -R33 ;  /* 0x00000001df167824 */ /* 0x000fe200078e0a21 */
[----:B------:R-:W2:Y:S01]  /*df20*/  I2F R17, R17 ;  /* 0x0000001100117306 */ /* 0x000ea20000201400 */
[----:B------:R-:W-:Y:S01]  /*df30*/  FSEL R187, R24, -INF , !P4 ;  /* 0xff80000018bb7808 */ /* 0x000fe20006000000 */
[--C-:B------:R-:W-:Y:S01]  /*df40*/  IMAD.IADD R24, R229, 0x1, -R72.reuse ;  /* 0x00000001e5187824 */ /* 0x100fe200078e0a48 */
[----:B------:R-:W-:Y:S01]  /*df50*/  ISETP.GE.AND P0, PT, R42, R230, PT ;  /* 0x000000e62a00720c */ /* 0x000fe20003f06270 */
[----:B------:R-:W-:Y:S01]  /*df60*/  IMAD.MOV.U32 R23, RZ, RZ, R41 ;  /* 0x000000ffff177224 */ /* 0x000fe200078e0029 */
[----:B------:R-:W-:Y:S01]  /*df70*/  IABS R20, R22 ;  /* 0x0000001600147213 */ /* 0x000fe20000000000 */
[--C-:B------:R-:W-:Y:S01]  /*df80*/  IMAD.IADD R22, R232, 0x1, -R72.reuse ;  /* 0x00000001e8167824 */ /* 0x100fe200078e0a48 */
[----:B------:R-:W-:Y:S01]  /*df90*/  IABS R24, R24 ;  /* 0x0000001800187213 */ /* 0x000fe20000000000 */
[----:B------:R-:W3:Y:S01]  /*dfa0*/  I2F R43, R43 ;  /* 0x0000002b002b7306 */ /* 0x000ee20000201400 */
[----:B-1----:R-:W-:Y:S01]  /*dfb0*/  FSEL R16, R28, -INF , !P6 ;  /* 0xff8000001c107808 */ /* 0x002fe20007000000 */
[--C-:B------:R-:W-:Y:S01]  /*dfc0*/  IMAD.IADD R11, R223, 0x1, -R72.reuse ;  /* 0x00000001df0b7824 */ /* 0x100fe200078e0a48 */
[----:B------:R-:W-:Y:S01]  /*dfd0*/  IABS R28, R40 ;  /* 0x00000028001c7213 */ /* 0x000fe20000000000 */
[----:B------:R-:W-:Y:S01]  /*dfe0*/  IMAD.IADD R40, R232, 0x1, -R33 ;  /* 0x00000001e8287824 */ /* 0x000fe200078e0a21 */
[----:B------:R-:W-:Y:S01]  /*dff0*/  ISETP.LT.OR P0, PT, R42, R231, P0 ;  /* 0x000000e72a00720c */ /* 0x000fe20000701670 */
[----:B------:R-:W-:Y:S01]  /*e000*/  IMAD.IADD R8, R226, 0x1, -R72 ;  /* 0x00000001e2087824 */ /* 0x000fe200078e0a48 */
[----:B------:R-:W-:Y:S01]  /*e010*/  IABS R22, R22 ;  /* 0x0000001600167213 */ /* 0x000fe20000000000 */
[----:B------:R-:W1:Y:S01]  /*e020*/  I2F R21, R21 ;  /* 0x0000001500157306 */ /* 0x000e620000201400 */
[----:B------:R-:W-:Y:S01]  /*e030*/  IABS R40, R40 ;  /* 0x0000002800287213 */ /* 0x000fe20000000000 */
[----:B--2---:R-:W-:Y:S01]  /*e040*/  FFMA.FTZ R17, R17, -UR17, R29 ;  /* 0x8000001111117c23 */ /* 0x004fe2000801001d */
[----:B------:R-:W-:Y:S01]  /*e050*/  IABS R11, R11 ;  /* 0x0000000b000b7213 */ /* 0x000fe20000000000 */
[----:B------:R-:W-:Y:S01]  /*e060*/  IMAD.MOV.U32 R9, RZ, RZ, R24 ;  /* 0x000000ffff097224 */ /* 0x000fe200078e0018 */
[----:B------:R-:W-:Y:S01]  /*e070*/  IABS R8, R8 ;  /* 0x0000000800087213 */ /* 0x000fe20000000000 */
[----:B------:R-:W-:Y:S01]  /*e080*/  FFMA.FTZ R31, R35, -UR17, R31 ;  /* 0x80000011231f7c23 */ /* 0x000fe2000801001f */
[----:B------:R-:W-:Y:S01]  /*e090*/  FSEL R17, R17, -INF , !P0 ;  /* 0xff80000011117808 */ /* 0x000fe20004000000 */
[----:B------:R-:W2:Y:S01]  /*e0a0*/  I2F R30, R30 ;  /* 0x0000001e001e7306 */ /* 0x000ea20000201400 */
[----:B------:R-:W-:Y:S01]  /*e0b0*/  ISETP.GE.AND P0, PT, R33, R224, PT ;  /* 0x000000e02100720c */ /* 0x000fe20003f06270 */
[----:B---3--:R-:W-:Y:S01]  /*e0c0*/  FFMA.FTZ R26, R43, -UR17, R26 ;  /* 0x800000112b1a7c23 */ /* 0x008fe2000801001a */
[----:B------:R-:W-:-:S02]  /*e0d0*/  FSEL R190, R47, -INF , !P5 ;  /* 0xff8000002fbe7808 */ /* 0x000fc40006800000 */
[----:B------:R-:W-:Y:S02]  /*e0e0*/  ISETP.LT.OR P0, PT, R33, R225, P0 ;  /* 0x000000e12100720c */ /* 0x000fe40000701670 */
[----:B------:R-:W-:Y:S01]  /*e0f0*/  FSEL R165, R26, -INF , !P2 ;  /* 0xff8000001aa57808 */ /* 0x000fe20005000000 */
[----:B------:R-:W3:Y:S01]  /*e100*/  I2F R28, R28 ;  /* 0x0000001c001c7306 */ /* 0x000ee20000201400 */
[----:B-1----:R-:W-:Y:S01]  /*e110*/  FFMA.FTZ R4, R21, -UR17, R4 ;  /* 0x8000001115047c23 */ /* 0x002fe20008010004 */
[C---:B------:R-:W-:Y:S02]  /*e120*/  ISETP.GE.AND P3, PT, R42.reuse, R227, PT ;  /* 0x000000e32a00720c */ /* 0x040fe40003f66270 */
[C---:B------:R-:W-:Y:S02]  /*e130*/  ISETP.GE.AND P6, PT, R42.reuse, R224, PT ;  /* 0x000000e02a00720c */ /* 0x040fe40003fc6270 */
[----:B------:R-:W-:Y:S02]  /*e140*/  ISETP.GE.AND P5, PT, R42, R219, PT ;  /* 0x000000db2a00720c */ /* 0x000fe40003fa6270 */
[----:B------:R-:W1:Y:S01]  /*e150*/  I2F R40, R40 ;  /* 0x0000002800287306 */ /* 0x000e620000201400 */
[C---:B------:R-:W-:Y:S01]  /*e160*/  ISETP.GE.AND P4, PT, R33.reuse, R230, PT ;  /* 0x000000e62100720c */ /* 0x040fe20003f86270 */
[----:B--2---:R-:W-:Y:S01]  /*e170*/  FFMA.FTZ R25, R30, -UR17, R25 ;  /* 0x800000111e197c23 */ /* 0x004fe20008010019 */
[----:B------:R-:W-:-:S02]  /*e180*/  ISETP.GE.AND P2, PT, R33, R227, PT ;  /* 0x000000e32100720c */ /* 0x000fc40003f46270 */
[----:B------:R-:W-:Y:S02]  /*e190*/  FSEL R248, R4, -INF , !P0 ;  /* 0xff80000004f87808 */ /* 0x000fe40004000000 */
[----:B------:R-:W-:Y:S01]  /*e1a0*/  PLOP3.LUT P0, PT, PT, PT, UP0, 0x80, 0x0 ;  /* 0x000000000000781c */ /* 0x000fe20003f0f008 */
[----:B------:R-:W2:Y:S01]  /*e1b0*/  I2F R23, R23 ;  /* 0x0000001700177306 */ /* 0x000ea20000201400 */
[----:B---3--:R-:W-:Y:S01]  /*e1c0*/  FFMA.FTZ R27, R28, -UR17, R27 ;  /* 0x800000111c1b7c23 */ /* 0x008fe2000801001b */
[C---:B------:R-:W-:Y:S02]  /*e1d0*/  ISETP.LT.OR P3, PT, R42.reuse, R228, P3 ;  /* 0x000000e42a00720c */ /* 0x040fe40001f61670 */
[C---:B------:R-:W-:Y:S02]  /*e1e0*/  ISETP.LT.OR P6, PT, R42.reuse, R225, P6 ;  /* 0x000000e12a00720c */ /* 0x040fe400037c1670 */
[----:B------:R-:W-:Y:S02]  /*e1f0*/  ISETP.LT.OR P5, PT, R42, R222, P5 ;  /* 0x000000de2a00720c */ /* 0x000fe40002fa1670 */
[----:B------:R-:W3:Y:S01]  /*e200*/  I2F R20, R20 ;  /* 0x0000001400147306 */ /* 0x000ee20000201400 */
[----:B-1----:R-:W-:Y:S01]  /*e210*/  FFMA.FTZ R12, R40, -UR17, R12 ;  /* 0x80000011280c7c23 */ /* 0x002fe2000801000c */
[----:B------:R-:W-:-:S02]  /*e220*/  ISETP.LT.OR P4, PT, R33, R231, P4 ;  /* 0x000000e72100720c */ /* 0x000fc40002781670 */
[----:B------:R-:W-:Y:S02]  /*e230*/  ISETP.LT.OR P2, PT, R33, R228, P2 ;  /* 0x000000e42100720c */ /* 0x000fe40001741670 */
[----:B------:R-:W-:Y:S02]  /*e240*/  FSEL R189, R31, -INF , !P3 ;  /* 0xff8000001fbd7808 */ /* 0x000fe40005800000 */
[----:B------:R-:W1:Y:S01]  /*e250*/  I2F R22, R22 ;  /* 0x0000001600167306 */ /* 0x000e620000201400 */
[----:B--2---:R-:W-:Y:S01]  /*e260*/  FFMA.FTZ R14, R23, -UR17, R14 ;  /* 0x80000011170e7c23 */ /* 0x004fe2000801000e */
[----:B------:R-:W-:Y:S02]  /*e270*/  FSEL R201, R25, -INF , !P6 ;  /* 0xff80000019c97808 */ /* 0x000fe40007000000 */
[----:B------:R-:W-:Y:S02]  /*e280*/  FSEL R164, R27, -INF , !P5 ;  /* 0xff8000001ba47808 */ /* 0x000fe40006800000 */
[----:B------:R-:W-:-:S02]  /*e290*/  FSEL R203, R14, -INF , !P2 ;  /* 0xff8000000ecb7808 */ /* 0x000fc40005000000 */
[----:B------:R-:W2:Y:S01]  /*e2a0*/  I2F R9, R9 ;  /* 0x0000000900097306 */ /* 0x000ea20000201400 */
[C---:B------:R-:W-:Y:S01]  /*e2b0*/  ISETP.GE.AND P3, PT, R33.reuse, R219, PT ;  /* 0x000000db2100720c */ /* 0x040fe20003f66270 */
[----:B---3--:R-:W-:Y:S01]  /*e2c0*/  FFMA.FTZ R6, R20, -UR17, R6 ;  /* 0x8000001114067c23 */ /* 0x008fe20008010006 */
[C---:B------:R-:W-:Y:S02]  /*e2d0*/  ISETP.GE.AND P6, PT, R72.reuse, R230, PT ;  /* 0x000000e64800720c */ /* 0x040fe40003fc6270 */
[C---:B------:R-:W-:Y:S02]  /*e2e0*/  ISETP.GE.AND P5, PT, R72.reuse, R227, PT ;  /* 0x000000e34800720c */ /* 0x040fe40003fa6270 */
[----:B------:R-:W-:Y:S01]  /*e2f0*/  ISETP.GE.AND P2, PT, R72, R219, PT ;  /* 0x000000db4800720c */ /* 0x000fe20003f46270 */
[----:B------:R-:W3:Y:S01]  /*e300*/  I2F R10, R8 ;  /* 0x00000008000a7306 */ /* 0x000ee20000201400 */
[----:B-1----:R-:W-:Y:S01]  /*e310*/  FFMA.FTZ R13, R22, -UR17, R13 ;  /* 0x80000011160d7c23 */ /* 0x002fe2000801000d */
[----:B------:R-:W-:-:S02]  /*e320*/  ISETP.LT.OR P3, PT, R33, R222, P3 ;  /* 0x000000de2100720c */ /* 0x000fc40001f61670 */
[C---:B------:R-:W-:Y:S02]  /*e330*/  ISETP.LT.OR P6, PT, R72.reuse, R231, P6 ;  /* 0x000000e74800720c */ /* 0x040fe400037c1670 */
[C---:B------:R-:W-:Y:S02]  /*e340*/  ISETP.LT.OR P5, PT, R72.reuse, R228, P5 ;  /* 0x000000e44800720c */ /* 0x040fe40002fa1670 */
[----:B------:R-:W1:Y:S01]  /*e350*/  I2F R11, R11 ;  /* 0x0000000b000b7306 */ /* 0x000e620000201400 */
[----:B--2---:R-:W-:Y:S01]  /*e360*/  FFMA.FTZ R9, R9, -UR17, R15 ;  /* 0x8000001109097c23 */ /* 0x004fe2000801000f */
[----:B------:R-:W-:Y:S01]  /*e370*/  BAR.SYNC.DEFER_BLOCKING 0x0 ;  /* 0x0000000000007b1d */ /* 0x000fe20000010000 */
[----:B------:R-:W-:Y:S02]  /*e380*/  ISETP.LT.OR P2, PT, R72, R222, P2 ;  /* 0x000000de4800720c */ /* 0x000fe40001741670 */
[----:B------:R-:W-:Y:S02]  /*e390*/  FSEL R131, R6, -INF , !P3 ;  /* 0xff80000006837808 */ /* 0x000fe40005800000 */
[----:B------:R-:W-:Y:S01]  /*e3a0*/  FSEL R4, R13, -INF , !P6 ;  /* 0xff8000000d047808 */ /* 0x000fe20007000000 */
[----:B---3--:R-:W-:Y:S01]  /*e3b0*/  FFMA.FTZ R5, R10, -UR17, R5 ;  /* 0x800000110a057c23 */ /* 0x008fe20008010005 */
[----:B------:R-:W-:-:S02]  /*e3c0*/  FSEL R8, R12, -INF , !P4 ;  /* 0xff8000000c087808 */ /* 0x000fc40006000000 */
[C---:B------:R-:W-:Y:S02]  /*e3d0*/  ISETP.GE.AND P4, PT, R72.reuse, R224, PT ;  /* 0x000000e04800720c */ /* 0x040fe40003f86270 */
[----:B------:R-:W-:Y:S02]  /*e3e0*/  FSEL R250, R9, -INF , !P5 ;  /* 0xff80000009fa7808 */ /* 0x000fe40006800000 */
[----:B------:R-:W-:Y:S01]  /*e3f0*/  ISETP.LT.OR P4, PT, R72, R225, P4 ;  /* 0x000000e14800720c */ /* 0x000fe20002781670 */
[----:B-1----:R-:W-:-:S03]  /*e400*/  FFMA.FTZ R7, R11, -UR17, R7 ;  /* 0x800000110b077c23 */ /* 0x002fc60008010007 */
[----:B------:R-:W-:Y:S02]  /*e410*/  FSEL R181, R5, -INF , !P4 ;  /* 0xff80000005b57808 */ /* 0x000fe40006000000 */
[----:B------:R-:W-:Y:S01]  /*e420*/  FSEL R130, R7, -INF , !P2 ;  /* 0xff80000007827808 */ /* 0x000fe20005000000 */
[----:B------:R-:W-:Y:S05]  /*e430*/  @!P0 BRA `(.L_x_268) ;  /* 0x000003a000008947 */ /* 0x000fea0003800000 */
[----:B------:R-:W-:Y:S01]  /*e440*/  UIADD3 UR20, UR8, -0x3, URZ ;  /* 0xfffffffd08147890 */ /* 0x000fe2000fffe03f */
[----:B------:R-:W-:Y:S01]  /*e450*/  IMAD.U32 R5, RZ, RZ, UR6 ;  /* 0x00000006ff057e24 */ /* 0x000fe2000f8e00ff */
[----:B------:R-:W-:Y:S01]  /*e460*/  ULDC.64 UR14, c[0x0][0x198] ;  /* 0x00006600000e7ab9 */ /* 0x000fe20000000a00 */
[----:B------:R-:W-:Y:S01]  /*e470*/  @!P1 IMAD.MOV.U32 R9, RZ, RZ, c[0x0][0x19c] ;  /* 0x00006700ff099624 */ /* 0x000fe200078e00ff */
[----:B------:R-:W-:Y:S01]  /*e480*/  USHF.R.S32.HI UR8, URZ, 0x1f, UR20 ;  /* 0x0000001f3f087899 */ /* 0x000fe20008011414 */
[----:B------:R1:W-:Y:S01]  /*e490*/  @P1 STS [R218+0x2000], RZ ;  /* 0x002000ffda001388 */ /* 0x0003e20000000800 */
[----:B------:R-:W-:Y:S01]  /*e4a0*/  UIMAD.WIDE.U32 UR22, UR20, UR14, URZ ;  /* 0x0000000e141672a5 */ /* 0x000fe2000f8e003f */
[----:B------:R-:W-:Y:S01]  /*e4b0*/  BSSY B0, `(.L_x_269) ;  /* 0x0000031000007945 */ /* 0x000fe20003800000 */
[----:B------:R-:W-:Y:S01]  /*e4c0*/  UIMAD UR8, UR8, UR14, URZ ;  /* 0x0000000e080872a4 */ /* 0x000fe2000f8e023f */
[----:B------:R1:W-:Y:S03]  /*e4d0*/  @P1 STS [R218+0x2004], RZ ;  /* 0x002004ffda001388 */ /* 0x0003e60000000800 */
[----:B------:R-:W-:Y:S01]  /*e4e0*/  UIMAD UR8, UR20, UR15, UR8 ;  /* 0x0000000f140872a4 */ /* 0x000fe2000f8e0208 */
[----:B------:R-:W-:Y:S01]  /*e4f0*/  IMAD.U32 R10, RZ, RZ, UR22 ;  /* 0x00000016ff0a7e24 */ /* 0x000fe2000f8e00ff */
[----:B------:R1:W-:Y:S01]  /*e500*/  @P1 STS.64 [R218+0x2008], RZ ;  /* 0x002008ffda001388 */ /* 0x0003e20000000a00 */
[----:B------:R-:W-:Y:S01]  /*e510*/  IMAD.U32 R7, RZ, RZ, UR22 ;  /* 0x00000016ff077e24 */ /* 0x000fe2000f8e00ff */
[----:B------:R-:W-:-:S02]  /*e520*/  UIADD3 UR8, UR23, UR8, URZ ;  /* 0x0000000817087290 */ /* 0x000fc4000fffe03f */
[----:B------:R-:W-:-:S04]  /*e530*/  LEA R10, P0, R10, R220, 0x7 ;  /* 0x000000dc0a0a7211 */ /* 0x000fc800078038ff */
[----:B------:R-:W-:-:S05]  /*e540*/  IMAD.U32 R6, RZ, RZ, UR8 ;  /* 0x00000008ff067e24 */ /* 0x000fca000f8e00ff */
[----:B------:R-:W-:Y:S01]  /*e550*/  LEA.HI.X R11, R7, R235, R6, 0x7, P0 ;  /* 0x000000eb070b7211 */ /* 0x000fe200000f3c06 */
[----:B------:R-:W-:Y:S01]  /*e560*/  IMAD.U32 R6, RZ, RZ, UR6 ;  /* 0x00000006ff067e24 */ /* 0x000fe2000f8e00ff */
[----:B------:R-:W-:Y:S02]  /*e570*/  @!P1 LEA R5, P0, R5, R10, 0x6 ;  /* 0x0000000a05059211 */ /* 0x000fe400078030ff */
[----:B------:R-:W-:Y:S02]  /*e580*/  @!P1 IADD3 R7, P3, R10, UR28, RZ ;  /* 0x0000001c0a079c10 */ /* 0x000fe4000ff7e0ff */
        /* <DEDUP_REMOVED lines=35> */
.L_x_270:
[----:B------:R-:W-:Y:S05]  /*e7c0*/  BSYNC B0 ;  /* 0x0000000000007941 */ /* 0x000fea0003800000 */
.L_x_269:
[----:B------:R-:W0:Y:S02]  /*e7d0*/  LDGDEPBAR ;  /* 0x00000000000079af */ /* 0x000e240000000000 */
.L_x_268:
[----:B--2---:R-:W-:Y:S01]  /*e7e0*/  FMNMX.FTZ R6, R36, R68, !PT ;  /* 0x0000004424067209 */ /* 0x004fe20007810000 */
[----:B------:R-:W-:Y:S01]  /*e7f0*/  LDSM.16.MT88.4 R28, [R212+0x4000] ;  /* 0x00400000d41c783b */ /* 0x000fe20000004200 */
[----:B------:R-:W-:Y:S02]  /*e800*/  MOV R10, R98 ;  /* 0x00000062000a7202 */ /* 0x000fe40000000f00 */
[----:B------:R-:W-:Y:S02]  /*e810*/  FMNMX.FTZ R6, R66, R6, !PT ;  /* 0x0000000642067209 */ /* 0x000fe40007810000 */
[----:B------:R-:W-:Y:S02]  /*e820*/  MOV R9, R99 ;  /* 0x0000006300097202 */ /* 0x000fe40000000f00 */
[----:B------:R-:W-:Y:S02]  /*e830*/  FMNMX.FTZ R6, R67, R6, !PT ;  /* 0x0000000643067209 */ /* 0x000fe40007810000 */
[----:B------:R-:W-:-:S02]  /*e840*/  MOV R26, R114 ;  /* 0x00000072001a7202 */ /* 0x000fc40000000f00 */
[----:B------:R-:W-:Y:S02]  /*e850*/  FMNMX.FTZ R6, R70, R6, !PT ;  /* 0x0000000646067209 */ /* 0x000fe40007810000 */
[----:B------:R-:W-:Y:S02]  /*e860*/  MOV R27, R109 ;  /* 0x0000006d001b7202 */ /* 0x000fe40000000f00 */
[----:B------:R-:W-:Y:S02]  /*e870*/  FMNMX.FTZ R6, R73, R6, !PT ;  /* 0x0000000649067209 */ /* 0x000fe40007810000 */
[----:B-1----:R-:W-:Y:S02]  /*e880*/  MOV R14, R101 ;  /* 0x00000065000e7202 */ /* 0x002fe40000000f00 */
[----:B------:R-:W-:Y:S02]  /*e890*/  FMNMX.FTZ R6, R75, R6, !PT ;  /* 0x000000064b067209 */ /* 0x000fe40007810000 */
[----:B------:R-:W-:-:S02]  /*e8a0*/  MOV R12, R100 ;  /* 0x00000064000c7202 */ /* 0x000fc40000000f00 */
[----:B------:R-:W-:Y:S02]  /*e8b0*/  FMNMX.FTZ R6, R76, R6, !PT ;  /* 0x000000064c067209 */ /* 0x000fe40007810000 */
        /* <DEDUP_REMOVED lines=104> */
[----:B------:R-:W-:Y:S01]  /*ef40*/  FFMA.FTZ R81, R8, c[0x0][0x23c], -R5 ;  /* 0x00008f0008517a23 */ /* 0x000fe20000010805 */
[----:B------:R-:W2:Y:S01]  /*ef50*/  MUFU.EX2 R120, R120 ;  /* 0x0000007800787308 */ /* 0x000ea20000000800 */
[----:B------:R-:W-:Y:S01]  /*ef60*/  FADD.FTZ R16, R36, -R16 ;  /* 0x8000001024107221 */ /* 0x000fe20000010000 */
[----:B------:R-:W-:-:S02]  /*ef70*/  FMNMX.FTZ R6, R191, R6, !PT ;  /* 0x00000006bf067209 */ /* 0x000fc40007810000 */
[----:B-1----:R-:W-:Y:S01]  /*ef80*/  F2FP.BF16.PACK_AB R44, R128, R184 ;  /* 0x000000b8802c723e */ /* 0x002fe200000010ff */
[----:B------:R-:W-:Y:S01]  /*ef90*/  FMUL.FTZ R16, R16, c[0x0][0x23c] ;  /* 0x00008f0010107a20 */ /* 0x000fe20000410000 */
[----:B------:R-:W-:Y:S02]  /*efa0*/  FMNMX.FTZ R6, R190, R6, !PT ;  /* 0x00000006be067209 */ /* 0x000fe40007810000 */
[----:B------:R-:W-:Y:S02]  /*efb0*/  MUFU.EX2 R115, R115 ;  /* 0x0000007300737308 */ /* 0x000fe40000000800 */
[----:B------:R-:W-:-:S04]  /*efc0*/  FMNMX.FTZ R6, R189, R6, !PT ;  /* 0x00000006bd067209 */ /* 0x000fc80007810000 */
[----:B------:R-:W-:Y:S02]  /*efd0*/  FMNMX.FTZ R6, R203, R6, !PT ;  /* 0x00000006cb067209 */ /* 0x000fe40007810000 */
[----:B--2---:R-:W-:Y:S01]  /*efe0*/  F2FP.BF16.PACK_AB R46, R120, R127 ;  /* 0x0000007f782e723e */ /* 0x004fe200000010ff */
[----:B------:R-:W-:Y:S01]  /*eff0*/  MUFU.EX2 R114, R114 ;  /* 0x0000007200727308 */ /* 0x000fe20000000800 */
[----:B------:R-:W-:-:S05]  /*f000*/  FMNMX.FTZ R6, R250, R6, !PT ;  /* 0x00000006fa067209 */ /* 0x000fca0007810000 */
[----:B------:R-:W1:Y:S02]  /*f010*/  SHFL.BFLY PT, R7, R6, 0x2, 0x1f ;  /* 0x0c401f0006077f89 */ /* 0x000e6400000e0000 */
[----:B------:R-:W-:Y:S08]  /*f020*/  MUFU.EX2 R105, R105 ;  /* 0x0000006900697308 */ /* 0x000ff00000000800 */
[----:B------:R-:W-:Y:S08]  /*f030*/  MUFU.EX2 R104, R104 ;  /* 0x0000006800687308 */ /* 0x000ff00000000800 */
[----:B------:R-:W-:Y:S01]  /*f040*/  MUFU.EX2 R103, R103 ;  /* 0x0000006700677308 */ /* 0x000fe20000000800 */
[----:B-1----:R-:W-:-:S02]  /*f050*/  FMNMX.FTZ R108, R6, R7, !PT ;  /* 0x00000007066c7209 */ /* 0x002fc40007810000 */
[----:B------:R-:W-:-:S05]  /*f060*/  FMNMX.FTZ R7, R2, R125, !PT ;  /* 0x0000007d02077209 */ /* 0x000fca0007810000 */
        /* <DEDUP_REMOVED lines=10> */
[----:B------:R-:W-:Y:S01]  /*f110*/  MUFU.EX2 R95, R95 ;  /* 0x0000005f005f7308 */ /* 0x000fe20000000800 */
[----:B------:R-:W-:Y:S02]  /*f120*/  FSEL R24, R108, RZ, P2 ;  /* 0x000000ff6c187208 */ /* 0x000fe40001000000 */
[----:B------:R-:W-:Y:S02]  /*f130*/  FMNMX.FTZ R4, R111, R6, !PT ;  /* 0x000000066f047209 */ /* 0x000fe40007810000 */
[----:B------:R-:W-:Y:S01]  /*f140*/  FSEL R251, R251, RZ, P2 ;  /* 0x000000fffbfb7208 */ /* 0x000fe20001000000 */
[----:B------:R-:W-:Y:S01]  /*f150*/  FADD.FTZ R24, R3, -R24 ;  /* 0x8000001803187221 */ /* 0x000fe20000010000 */
[----:B------:R-:W-:Y:S01]  /*f160*/  FMNMX.FTZ R4, R110, R4, !PT ;  /* 0x000000046e047209 */ /* 0x000fe20007810000 */
[----:B------:R-:W-:Y:S02]  /*f170*/  MUFU.EX2 R94, R94 ;  /* 0x0000005e005e7308 */ /* 0x000fe40000000800 */
        /* <DEDUP_REMOVED lines=26> */
[----:B------:R-:W-:Y:S01]  /*f320*/  FMUL.FTZ R24, R24, c[0x0][0x23c] ;  /* 0x00008f0018187a20 */ /* 0x000fe20000410000 */
        /* <DEDUP_REMOVED lines=9> */
[----:B------:R-:W1:Y:S01]  /*f3c0*/  MUFU.EX2 R126, R126 ;  /* 0x0000007e007e7308 */ /* 0x000e620000000800 */
        /* <DEDUP_REMOVED lines=15> */
[----:B------:R-:W2:Y:S01]  /*f4c0*/  MUFU.EX2 R113, R113 ;  /* 0x0000007100717308 */ /* 0x000ea20000000800 */
        /* <DEDUP_REMOVED lines=44> */
[----:B-1----:R-:W-:Y:S01]  /*f790*/  F2FP.BF16.PACK_AB R45, R126, R183 ;  /* 0x000000b77e2d723e */ /* 0x002fe200000010ff */
[----:B------:R-:W1:Y:S01]  /*f7a0*/  SHFL.BFLY PT, R107, R5, 0x2, 0x1f ;  /* 0x0c401f00056b7f89 */ /* 0x000e6200000e0000 */
[----:B------:R-:W-:Y:S02]  /*f7b0*/  FMNMX.FTZ R4, R175, R4, !PT ;  /* 0x00000004af047209 */ /* 0x000fe40007810000 */
[----:B--2---:R-:W-:-:S02]  /*f7c0*/  F2FP.BF16.PACK_AB R47, R113, R119 ;  /* 0x00000077712f723e */ /* 0x004fc400000010ff */
[----:B------:R-:W-:Y:S01]  /*f7d0*/  FMNMX.FTZ R4, R165, R4, !PT ;  /* 0x00000004a5047209 */ /* 0x000fe20007810000 */
[----:B------:R-:W-:Y:S03]  /*f7e0*/  MUFU.EX2 R73, R73 ;  /* 0x0000004900497308 */ /* 0x000fe60000000800 */
[----:B------:R-:W-:-:S04]  /*f7f0*/  FMNMX.FTZ R4, R164, R4, !PT ;  /* 0x00000004a4047209 */ /* 0x000fc80007810000 */
[----:B------:R-:W-:Y:S01]  /*f800*/  FMNMX.FTZ R4, R131, R4, !PT ;  /* 0x0000000483047209 */ /* 0x000fe20007810000 */
[----:B------:R-:W-:Y:S03]  /*f810*/  MUFU.EX2 R72, R72 ;  /* 0x0000004800487308 */ /* 0x000fe60000000800 */
[----:B------:R-:W-:-:S05]  /*f820*/  FMNMX.FTZ R4, R130, R4, !PT ;  /* 0x0000000482047209 */ /* 0x000fca0007810000 */
[----:B------:R-:W2:Y:S01]  /*f830*/  SHFL.BFLY PT, R6, R4, 0x2, 0x1f ;  /* 0x0c401f0004067f89 */ /* 0x000ea200000e0000 */
[----:B------:R-:W-:Y:S01]  /*f840*/  MUFU.EX2 R71, R71 ;  /* 0x0000004700477308 */ /* 0x000fe20000000800 */
[----:B-1----:R-:W-:-:S05]  /*f850*/  FMNMX.FTZ R107, R5, R107, !PT ;  /* 0x0000006b056b7209 */ /* 0x002fca0007810000 */
[----:B------:R-:W1:Y:S02]  /*f860*/  SHFL.BFLY PT, R5, R107, 0x1, 0x1f ;  /* 0x0c201f006b057f89 */ /* 0x000e6400000e0000 */
[----:B------:R-:W-:Y:S08]  /*f870*/  MUFU.EX2 R70, R70 ;  /* 0x0000004600467308 */ /* 0x000ff00000000800 */
[----:B------:R-:W-:Y:S01]  /*f880*/  MUFU.EX2 R69, R69 ;  /* 0x0000004500457308 */ /* 0x000fe20000000800 */
[----:B--2---:R-:W-:-:S07]  /*f890*/  FMNMX.FTZ R4, R4, R6, !PT ;  /* 0x0000000604047209 */ /* 0x004fce0007810000 */
[----:B------:R-:W-:Y:S01]  /*f8a0*/  MUFU.EX2 R93, R93 ;  /* 0x0000005d005d7308 */ /* 0x000fe20000000800 */
[----:B-1----:R-:W-:Y:S02]  /*f8b0*/  FMNMX.FTZ R107, R107, R5, !PT ;  /* 0x000000056b6b7209 */ /* 0x002fe40007810000 */
[----:B------:R-:W1:Y:S05]  /*f8c0*/  SHFL.BFLY PT, R5, R4, 0x1, 0x1f ;  /* 0x0c201f0004057f89 */ /* 0x000e6a00000e0000 */
[----:B------:R-:W-:Y:S01]  /*f8d0*/  MUFU.EX2 R92, R92 ;  /* 0x0000005c005c7308 */ /* 0x000fe20000000800 */
[C---:B------:R-:W-:Y:S01]  /*f8e0*/  FSETP.NEU.FTZ.AND P1, PT, R107.reuse, -INF , PT ;  /* 0xff8000006b00780b */ /* 0x040fe20003f3d000 */
[----:B------:R-:W-:-:S05]  /*f8f0*/  FMUL.FTZ R182, R107, c[0x0][0x23c] ;  /* 0x00008f006bb67a20 */ /* 0x000fca0000410000 */
[----:B------:R-:W-:Y:S01]  /*f900*/  FSEL R182, R182, RZ, P1 ;  /* 0x000000ffb6b67208 */ /* 0x000fe20000800000 */
[----:B------:R-:W-:Y:S04]  /*f910*/  MUFU.EX2 R68, R68 ;  /* 0x0000004400447308 */ /* 0x000fe80000000800 */
[--C-:B------:R-:W-:Y:S02]  /*f920*/  FFMA.FTZ R179, R125, c[0x0][0x23c], -R182.reuse ;  /* 0x00008f007db37a23 */ /* 0x100fe400000108b6 */
[--C-:B------:R-:W-:Y:S02]  /*f930*/  FFMA.FTZ R125, R106, c[0x0][0x23c], -R182.reuse ;  /* 0x00008f006a7d7a23 */ /* 0x100fe400000108b6 */
[--C-:B------:R-:W-:Y:S01]  /*f940*/  FFMA.FTZ R118, R118, c[0x0][0x23c], -R182.reuse ;  /* 0x00008f0076767a23 */ /* 0x100fe200000108b6 */
[----:B------:R-:W-:Y:S01]  /*f950*/  MUFU.EX2 R67, R67 ;  /* 0x0000004300437308 */ /* 0x000fe20000000800 */
[----:B------:R-:W-:-:S02]  /*f960*/  FFMA.FTZ R111, R111, c[0x0][0x23c], -R182 ;  /* 0x00008f006f6f7a23 */ /* 0x000fc400000108b6 */
[--C-:B------:R-:W-:Y:S02]  /*f970*/  FFMA.FTZ R129, R129, c[0x0][0x23c], -R182.reuse ;  /* 0x00008f0081817a23 */ /* 0x100fe400000108b6 */
[--C-:B------:R-:W-:Y:S01]  /*f980*/  FFMA.FTZ R110, R110, c[0x0][0x23c], -R182.reuse ;  /* 0x00008f006e6e7a23 */ /* 0x100fe200000108b6 */
[----:B-1----:R-:W-:Y:S01]  /*f990*/  FMNMX.FTZ R106, R4, R5, !PT ;  /* 0x00000005046a7209 */ /* 0x002fe20007810000 */
[----:B------:R-:W-:Y:S01]  /*f9a0*/  FFMA.FTZ R172, R51, c[0x0][0x23c], -R182 ;  /* 0x00008f0033ac7a23 */ /* 0x000fe200000108b6 */
[----:B------:R-:W-:Y:S01]  /*f9b0*/  FSEL R4, R107, RZ, P1 ;  /* 0x000000ff6b047208 */ /* 0x000fe20000800000 */
[----:B------:R-:W-:Y:S01]  /*f9c0*/  MUFU.EX2 R179, R179 ;  /* 0x000000b300b37308 */ /* 0x000fe20000000800 */
[C---:B------:R-:W-:Y:S01]  /*f9d0*/  FSETP.NEU.FTZ.AND P0, PT, R106.reuse, -INF , PT ;  /* 0xff8000006a00780b */ /* 0x040fe20003f1d000 */
[----:B------:R-:W-:Y:S02]  /*f9e0*/  FMUL.FTZ R167, R106, c[0x0][0x23c] ;  /* 0x00008f006aa77a20 */ /* 0x000fe40000410000 */
[----:B------:R-:W-:Y:S01]  /*f9f0*/  FADD.FTZ R2, R2, -R4 ;  /* 0x8000000402027221 */ /* 0x000fe20000010000 */
[----:B------:R-:W-:Y:S01]  /*fa00*/  FSEL R4, R106, RZ, P0 ;  /* 0x000000ff6a047208 */ /* 0x000fe20000000000 */
[----:B------:R-:W-:Y:S01]  /*fa10*/  FFMA.FTZ R169, R54, c[0x0][0x23c], -R182 ;  /* 0x00008f0036a97a23 */ /* 0x000fe200000108b6 */
[----:B------:R-:W-:Y:S01]  /*fa20*/  FSEL R167, R167, RZ, P0 ;  /* 0x000000ffa7a77208 */ /* 0x000fe20000000000 */
[----:B------:R-:W-:Y:S01]  /*fa30*/  FMUL.FTZ R2, R2, c[0x0][0x23c] ;  /* 0x00008f0002027a20 */ /* 0x000fe20000410000 */
[----:B------:R-:W1:Y:S01]  /*fa40*/  MUFU.EX2 R125, R125 ;  /* 0x0000007d007d7308 */ /* 0x000e620000000800 */
[----:B------:R-:W-:Y:S01]  /*fa50*/  FADD.FTZ R4, R0, -R4 ;  /* 0x8000000400047221 */ /* 0x000fe20000010000 */
[----:B------:R-:W-:Y:S01]  /*fa60*/  F2FP.BF16.PACK_AB R54, R104, R105 ;  /* 0x000000696836723e */ /* 0x000fe200000010ff */
[----:B------:R-:W-:-:S02]  /*fa70*/  FFMA.FTZ R166, R124, c[0x0][0x23c], -R167 ;  /* 0x00008f007ca67a23 */ /* 0x000fc400000108a7 */
[----:B------:R-:W-:Y:S02]  /*fa80*/  FMUL.FTZ R4, R4, c[0x0][0x23c] ;  /* 0x00008f0004047a20 */ /* 0x000fe40000410000 */
[--C-:B------:R-:W-:Y:S01]  /*fa90*/  FFMA.FTZ R124, R123, c[0x0][0x23c], -R167.reuse ;  /* 0x00008f007b7c7a23 */ /* 0x100fe200000108a7 */
[----:B------:R-:W2:Y:S01]  /*faa0*/  MUFU.EX2 R180, R2 ;  /* 0x0000000200b47308 */ /* 0x000ea20000000800 */
[--C-:B------:R-:W-:Y:S02]  /*fab0*/  FFMA.FTZ R117, R117, c[0x0][0x23c], -R167.reuse ;  /* 0x00008f0075757a23 */ /* 0x100fe400000108a7 */
[--C-:B------:R-:W-:Y:S02]  /*fac0*/  FFMA.FTZ R116, R116, c[0x0][0x23c], -R167.reuse ;  /* 0x00008f0074747a23 */ /* 0x100fe400000108a7 */
[----:B------:R-:W-:Y:S02]  /*fad0*/  FFMA.FTZ R0, R122, c[0x0][0x23c], -R182 ;  /* 0x00008f007a007a23 */ /* 0x000fe400000108b6 */
[--C-:B------:R-:W-:Y:S01]  /*fae0*/  FFMA.FTZ R122, R39, c[0x0][0x23c], -R167.reuse ;  /* 0x00008f00277a7a23 */ /* 0x100fe200000108a7 */
[----:B------:R-:W3:Y:S01]  /*faf0*/  MUFU.EX2 R168, R4 ;  /* 0x0000000400a87308 */ /* 0x000ee20000000800 */
[--C-:B------:R-:W-:Y:S01]  /*fb00*/  FFMA.FTZ R123, R37, c[0x0][0x23c], -R167.reuse ;  /* 0x00008f00257b7a23 */ /* 0x100fe200000108a7 */
[----:B-1----:R-:W-:Y:S01]  /*fb10*/  F2FP.BF16.PACK_AB R20, R125, R179 ;  /* 0x000000b37d14723e */ /* 0x002fe200000010ff */
[----:B------:R-:W-:-:S02]  /*fb20*/  FFMA.FTZ R174, R50, c[0x0][0x23c], -R167 ;  /* 0x00008f0032ae7a23 */ /* 0x000fc400000108a7 */
[--C-:B------:R-:W-:Y:S02]  /*fb30*/  FFMA.FTZ R173, R49, c[0x0][0x23c], -R167.reuse ;  /* 0x00008f0031ad7a23 */ /* 0x100fe400000108a7 */
[--C-:B------:R-:W-:Y:S01]  /*fb40*/  FFMA.FTZ R176, R48, c[0x0][0x23c], -R167.reuse ;  /* 0x00008f0030b07a23 */ /* 0x100fe200000108a7 */
[----:B------:R-:W-:Y:S01]  /*fb50*/  MUFU.EX2 R118, R118 ;  /* 0x0000007600767308 */ /* 0x000fe20000000800 */
[----:B--2---:R-:W-:Y:S01]  /*fb60*/  FMUL.FTZ R13, R153, R180 ;  /* 0x000000b4990d7220 */ /* 0x004fe20000410000 */
[----:B------:R-:W-:Y:S01]  /*fb70*/  MOV R153, R14 ;  /* 0x0000000e00997202 */ /* 0x000fe20000000f00 */
[----:B------:R-:W-:Y:S01]  /*fb80*/  FMUL.FTZ R17, R141, R180 ;  /* 0x000000b48d117220 */ /* 0x000fe20000410000 */
[----:B------:R-:W-:Y:S01]  /*fb90*/  MOV R141, R18 ;  /* 0x00000012008d7202 */ /* 0x000fe20000000f00 */
[----:B------:R-:W-:Y:S01]  /*fba0*/  FFMA.FTZ R2, R121, c[0x0][0x23c], -R182 ;  /* 0x00008f0079027a23 */ /* 0x000fe200000108b6 */
[----:B------:R-:W-:Y:S01]  /*fbb0*/  LDSM.16.MT88.4 R48, [R211+0x4800] ;  /* 0x00480000d330783b */ /* 0x000fe20000004200 */
[----:B------:R-:W-:Y:S01]  /*fbc0*/  FFMA.FTZ R121, R38, c[0x0][0x23c], -R167 ;  /* 0x00008f0026797a23 */ /* 0x000fe200000108a7 */
[----:B------:R-:W1:Y:S01]  /*fbd0*/  MUFU.EX2 R111, R111 ;  /* 0x0000006f006f7308 */ /* 0x000e620000000800 */
[-C--:B---3--:R-:W-:Y:S01]  /*fbe0*/  FMUL.FTZ R14, R154, R168.reuse ;  /* 0x000000a89a0e7220 */ /* 0x088fe20000410000 */
[----:B------:R-:W2:Y:S01]  /*fbf0*/  LDSM.16.MT88.4 R4, [R211+0x4000] ;  /* 0x00400000d304783b */ /* 0x000ea20000004200 */
[----:B------:R-:W-:Y:S01]  /*fc00*/  MOV R154, R15 ;  /* 0x0000000f009a7202 */ /* 0x000fe20000000f00 */
[----:B------:R-:W-:Y:S01]  /*fc10*/  FMUL.FTZ R11, R159, R168 ;  /* 0x000000a89f0b7220 */ /* 0x000fe20000410000 */
[----:B------:R-:W-:Y:S01]  /*fc20*/  MOV R159, R12 ;  /* 0x0000000c009f7202 */ /* 0x000fe20000000f00 */
[----:B------:R-:W-:Y:S01]  /*fc30*/  FMUL.FTZ R15, R155, R168 ;  /* 0x000000a89b0f7220 */ /* 0x000fe20000410000 */
[----:B------:R-:W-:Y:S01]  /*fc40*/  MOV R155, R34 ;  /* 0x00000022009b7202 */ /* 0x000fe20000000f00 */
[----:B------:R-:W-:Y:S01]  /*fc50*/  MUFU.EX2 R166, R166 ;  /* 0x000000a600a67308 */ /* 0x000fe20000000800 */
[----:B------:R-:W-:Y:S01]  /*fc60*/  FMUL.FTZ R18, R142, R168 ;  /* 0x000000a88e127220 */ /* 0x000fe20000410000 */
[----:B------:R-:W-:Y:S01]  /*fc70*/  MOV R142, R33 ;  /* 0x00000021008e7202 */ /* 0x000fe20000000f00 */
[-C--:B------:R-:W-:Y:S01]  /*fc80*/  FMUL.FTZ R12, R152, R180.reuse ;  /* 0x000000b4980c7220 */ /* 0x080fe20000410000 */
[----:B------:R-:W-:Y:S01]  /*fc90*/  LDSM.16.MT88.4 R32, [R212+0x4400] ;  /* 0x00440000d420783b */ /* 0x000fe20000004200 */
[-C--:B------:R-:W-:Y:S01]  /*fca0*/  FMUL.FTZ R8, R156, R180.reuse ;  /* 0x000000b49c087220 */ /* 0x080fe20000410000 */
[----:B------:R-:W-:Y:S01]  /*fcb0*/  MOV R156, R19 ;  /* 0x00000013009c7202 */ /* 0x000fe20000000f00 */
[----:B------:R-:W-:Y:S01]  /*fcc0*/  FMUL.FTZ R9, R157, R180 ;  /* 0x000000b49d097220 */ /* 0x000fe20000410000 */
[----:B------:R-:W3:Y:S01]  /*fcd0*/  MUFU.EX2 R124, R124 ;  /* 0x0000007c007c7308 */ /* 0x000ee20000000800 */
[----:B------:R-:W4:Y:S01]  /*fce0*/  LDSM.16.MT88.4 R36, [R211+0x4400] ;  /* 0x00440000d324783b */ /* 0x000f220000004200 */
[----:B-1----:R-:W-:Y:S01]  /*fcf0*/  F2FP.BF16.PACK_AB R22, R111, R118 ;  /* 0x000000766f16723e */ /* 0x002fe200000010ff */
[-C--:B------:R-:W-:Y:S01]  /*fd00*/  FMUL.FTZ R10, R158, R168.reuse ;  /* 0x000000a89e0a7220 */ /* 0x080fe20000410000 */
[----:B------:R-:W-:Y:S01]  /*fd10*/  MOV R158, R27 ;  /* 0x0000001b009e7202 */ /* 0x000fe20000000f00 */
[----:B------:R-:W-:Y:S01]  /*fd20*/  FMUL.FTZ R19, R143, R168 ;  /* 0x000000a88f137220 */ /* 0x000fe20000410000 */
[----:B------:R-:W-:Y:S01]  /*fd30*/  MOV R157, R26 ;  /* 0x0000001a009d7202 */ /* 0x000fe20000000f00 */
[-C--:B------:R-:W-:Y:S01]  /*fd40*/  FMUL.FTZ R136, R136, R180.reuse ;  /* 0x000000b488887220 */ /* 0x080fe20000410000 */
[----:B------:R-:W-:Y:S01]  /*fd50*/  MUFU.EX2 R117, R117 ;  /* 0x0000007500757308 */ /* 0x000fe20000000800 */
[----:B------:R-:W-:Y:S01]  /*fd60*/  FMUL.FTZ R137, R137, R180 ;  /* 0x000000b489897220 */ /* 0x000fe20000410000 */
[----:B------:R-:W-:Y:S01]  /*fd70*/  MOV R143, R25 ;  /* 0x00000019008f7202 */ /* 0x000fe20000000f00 */
[----:B------:R-:W-:-:S02]  /*fd80*/  FMUL.FTZ R138, R138, R168 ;  /* 0x000000a88a8a7220 */ /* 0x000fc40000410000 */
[----:B------:R-:W-:Y:S02]  /*fd90*/  FMUL.FTZ R139, R139, R168 ;  /* 0x000000a88b8b7220 */ /* 0x000fe40000410000 */
[--C-:B------:R-:W-:Y:S01]  /*fda0*/  FFMA.FTZ R170, R53, c[0x0][0x23c], -R182.reuse ;  /* 0x00008f0035aa7a23 */ /* 0x100fe200000108b6 */
[----:B------:R-:W1:Y:S01]  /*fdb0*/  MUFU.EX2 R116, R116 ;  /* 0x0000007400747308 */ /* 0x000e620000000800 */
[----:B---3--:R-:W-:Y:S01]  /*fdc0*/  F2FP.BF16.PACK_AB R21, R124, R166 ;  /* 0x000000a67c15723e */ /* 0x008fe200000010ff */
[--C-:B------:R-:W-:Y:S01]  /*fdd0*/  FFMA.FTZ R171, R52, c[0x0][0x23c], -R182.reuse ;  /* 0x00008f0034ab7a23 */ /* 0x100fe200000108b6 */
[----:B------:R-:W-:Y:S01]  /*fde0*/  F2FP.BF16.PACK_AB R52, R114, R115 ;  /* 0x000000737234723e */ /* 0x000fe200000010ff */
[----:B------:R-:W-:Y:S01]  /*fdf0*/  FFMA.FTZ R177, R177, c[0x0][0x23c], -R167 ;  /* 0x00008f00b1b17a23 */ /* 0x000fe200000108a7 */
[----:B------:R-:W-:Y:S01]  /*fe00*/  F2FP.BF16.PACK_AB R53, R79, R112 ;  /* 0x000000704f35723e */ /* 0x000fe200000010ff */
[--C-:B------:R-:W-:Y:S02]  /*fe10*/  FFMA.FTZ R252, R252, c[0x0][0x23c], -R182.reuse ;  /* 0x00008f00fcfc7a23 */ /* 0x100fe400000108b6 */
[----:B------:R3:W5:Y:S01]  /*fe20*/  MUFU.EX2 R152, R16 ;  /* 0x0000001000987308 */ /* 0x0007620000000800 */
[----:B------:R-:W-:-:S02]  /*fe30*/  FFMA.FTZ R249, R249, c[0x0][0x23c], -R182 ;  /* 0x00008f00f9f97a23 */ /* 0x000fc400000108b6 */
[--C-:B------:R-:W-:Y:S02]  /*fe40*/  FFMA.FTZ R247, R247, c[0x0][0x23c], -R182.reuse ;  /* 0x00008f00f7f77a23 */ /* 0x100fe400000108b6 */
[--C-:B------:R-:W-:Y:S02]  /*fe50*/  FFMA.FTZ R246, R246, c[0x0][0x23c], -R167.reuse ;  /* 0x00008f00f6f67a23 */ /* 0x100fe400000108a7 */
[--C-:B------:R-:W-:Y:S01]  /*fe60*/  FFMA.FTZ R245, R245, c[0x0][0x23c], -R167.reuse ;  /* 0x00008f00f5f57a23 */ /* 0x100fe200000108a7 */
[----:B-1----:R-:W-:Y:S01]  /*fe70*/  F2FP.BF16.PACK_AB R23, R116, R117 ;  /* 0x000000757417723e */ /* 0x002fe200000010ff */
[----:B------:R1:W-:Y:S01]  /*fe80*/  MUFU.EX2 R3, R129 ;  /* 0x0000008100037308 */ /* 0x0003e20000000800 */
[--C-:B------:R-:W-:Y:S02]  /*fe90*/  FFMA.FTZ R244, R244, c[0x0][0x23c], -R167.reuse ;  /* 0x00008f00f4f47a23 */ /* 0x100fe400000108a7 */
[----:B------:R-:W-:Y:S02]  /*fea0*/  FFMA.FTZ R243, R243, c[0x0][0x23c], -R167 ;  /* 0x00008f00f3f37a23 */ /* 0x000fe400000108a7 */
[----:B------:R-:W-:Y:S01]  /*feb0*/  FFMA.FTZ R239, R239, c[0x0][0x23c], -R182 ;  /* 0x00008f00efef7a23 */ /* 0x000fe200000108b6 */
[----:B------:R-:W-:Y:S01]  /*fec0*/  HMMA.16816.F32.BF16 R8, R20, R28, R8 ;  /* 0x0000001c1408723c */ /* 0x000fe20000041808 */
[----:B---3--:R-:W-:Y:S01]  /*fed0*/  FMUL.FTZ R16, R140, R180 ;  /* 0x000000b48c107220 */ /* 0x008fe20000410000 */
[----:B------:R-:W-:Y:S01]  /*fee0*/  MUFU.EX2 R110, R110 ;  /* 0x0000006e006e7308 */ /* 0x000fe20000000800 */
[----:B-----5:R-:W-:-:S02]  /*fef0*/  FMUL.FTZ R40, R144, R152 ;  /* 0x0000009890287220 */ /* 0x020fc40000410000 */
[-C--:B------:R-:W-:Y:S02]  /*ff00*/  FMUL.FTZ R41, R145, R152.reuse ;  /* 0x0000009891297220 */ /* 0x080fe40000410000 */
[-C--:B------:R-:W-:Y:S01]  /*ff10*/  FMUL.FTZ R25, R161, R152.reuse ;  /* 0x00000098a1197220 */ /* 0x080fe20000410000 */
[C---:B------:R-:W-:Y:S01]  /*ff20*/  HMMA.16816.F32.BF16 R12, R20.reuse, R30, R12 ;  /* 0x0000001e140c723c */ /* 0x040fe2000004180c */
[----:B------:R-:W-:Y:S01]  /*ff30*/  FMUL.FTZ R148, R148, R152 ;  /* 0x0000009894947220 */ /* 0x000fe20000410000 */
[----:B------:R-:W3:Y:S01]  /*ff40*/  MUFU.EX2 R140, R24 ;  /* 0x00000018008c7308 */ /* 0x000ee20000000800 */
[----:B-1----:R-:W-:Y:S01]  /*ff50*/  FFMA.FTZ R129, R55, c[0x0][0x23c], -R167 ;  /* 0x00008f0037817a23 */ /* 0x002fe200000108a7 */
[----:B------:R-:W-:Y:S01]  /*ff60*/  F2FP.BF16.PACK_AB R55, R77, R78 ;  /* 0x0000004e4d37723e */ /* 0x000fe200000010ff */
[-C--:B------:R-:W-:Y:S02]  /*ff70*/  FMUL.FTZ R149, R149, R152.reuse ;  /* 0x0000009895957220 */ /* 0x080fe40000410000 */
[-C--:B------:R-:W-:Y:S01]  /*ff80*/  FMUL.FTZ R132, R132, R152.reuse ;  /* 0x0000009884847220 */ /* 0x080fe20000410000 */
[----:B--2---:R-:W-:Y:S01]  /*ff90*/  HMMA.16816.F32.BF16 R16, R20, R4, R16 ;  /* 0x000000041410723c */ /* 0x004fe20000041810 */
[----:B------:R-:W-:Y:S01]  /*ffa0*/  FMUL.FTZ R133, R133, R152 ;  /* 0x0000009885857220 */ /* 0x000fe20000410000 */
[----:B------:R-:W1:Y:S01]  /*ffb0*/  MUFU.EX2 R0, R0 ;  /* 0x0000000000007308 */ /* 0x000e620000000800 */
[----:B------:R-:W-:-:S02]  /*ffc0*/  FFMA.FTZ R238, R238, c[0x0][0x23c], -R182 ;  /* 0x00008f00eeee7a23 */ /* 0x000fc400000108b6 */
[--C-:B------:R-:W-:Y:S02]  /*ffd0*/  FFMA.FTZ R202, R202, c[0x0][0x23c], -R182.reuse ;  /* 0x00008f00caca7a23 */ /* 0x100fe400000108b6 */
[----:B------:R-:W-:Y:S01]  /*ffe0*/  FFMA.FTZ R200, R200, c[0x0][0x23c], -R182 ;  /* 0x00008f00c8c87a23 */ /* 0x000fe200000108b6 */
[----:B------:R-:W-:Y:S01]  /*fff0*/  HMMA.16816.F32.BF16 R20, R20, R6, R136 ;  /* 0x000000061414723c */ /* 0x000fe20000041888 */
[----:B------:R-:W-:Y:S01]  /*10000*/  FFMA.FTZ R198, R198, c[0x0][0x23c], -R167 ;  /* 0x00008f00c6c67a23 */ /* 0x000fe200000108a7 */
[----:B------:R-:W-:Y:S01]  /*10010*/  MUFU.EX2 R2, R2 ;  /* 0x0000000200027308 */ /* 0x000fe20000000800 */
[-C--:B---3--:R-:W-:Y:S02]  /*10020*/  FMUL.FTZ R42, R146, R140.reuse ;  /* 0x0000008c922a7220 */ /* 0x088fe40000410000 */
[----:B------:R-:W-:Y:S02]  /*10030*/  FMUL.FTZ R43, R147, R140 ;  /* 0x0000008c932b7220 */ /* 0x000fe40000410000 */
[----:B------:R-:W-:-:S02]  /*10040*/  FMUL.FTZ R24, R160, R152 ;  /* 0x00000098a0187220 */ /* 0x000fc40000410000 */
[-C--:B------:R-:W-:Y:S01]  /*10050*/  FMUL.FTZ R26, R162, R140.reuse ;  /* 0x0000008ca21a7220 */ /* 0x080fe20000410000 */
[----:B------:R-:W-:Y:S01]  /*10060*/  MUFU.EX2 R122, R122 ;  /* 0x0000007a007a7308 */ /* 0x000fe20000000800 */
[-C--:B------:R-:W-:Y:S01]  /*10070*/  FMUL.FTZ R27, R163, R140.reuse ;  /* 0x0000008ca31b7220 */ /* 0x080fe20000410000 */
[C---:B------:R-:W-:Y:S01]  /*10080*/  HMMA.16816.F32.BF16 R40, R44.reuse, R4, R40 ;  /* 0x000000042c28723c */ /* 0x040fe20000041828 */
[-C--:B------:R-:W-:Y:S02]  /*10090*/  FMUL.FTZ R150, R150, R140.reuse ;  /* 0x0000008c96967220 */ /* 0x080fe40000410000 */
[-C--:B------:R-:W-:Y:S02]  /*100a0*/  FMUL.FTZ R151, R151, R140.reuse ;  /* 0x0000008c97977220 */ /* 0x080fe40000410000 */
[-C--:B------:R-:W-:Y:S01]  /*100b0*/  FMUL.FTZ R134, R134, R140.reuse ;  /* 0x0000008c86867220 */ /* 0x080fe20000410000 */
[----:B------:R-:W2:Y:S01]  /*100c0*/  MUFU.EX2 R121, R121 ;  /* 0x0000007900797308 */ /* 0x000ea20000000800 */
[----:B------:R-:W-:Y:S01]  /*100d0*/  FMUL.FTZ R135, R135, R140 ;  /* 0x0000008c87877220 */ /* 0x000fe20000410000 */
[----:B------:R-:W-:Y:S01]  /*100e0*/  HMMA.16816.F32.BF16 R24, R44, R28, R24 ;  /* 0x0000001c2c18723c */ /* 0x000fe20000041818 */
[----:B------:R-:W-:-:S02]  /*100f0*/  FFMA.FTZ R197, R197, c[0x0][0x23c], -R167 ;  /* 0x00008f00c5c57a23 */ /* 0x000fc400000108a7 */
[--C-:B------:R-:W-:Y:S02]  /*10100*/  FFMA.FTZ R196, R196, c[0x0][0x23c], -R167.reuse ;  /* 0x00008f00c4c47a23 */ /* 0x100fe400000108a7 */
[----:B------:R-:W-:Y:S01]  /*10110*/  FFMA.FTZ R195, R195, c[0x0][0x23c], -R167 ;  /* 0x00008f00c3c37a23 */ /* 0x000fe200000108a7 */
[----:B------:R-:W-:Y:S01]  /*10120*/  MUFU.EX2 R123, R123 ;  /* 0x0000007b007b7308 */ /* 0x000fe20000000800 */
[----:B------:R-:W-:Y:S01]  /*10130*/  FFMA.FTZ R152, R242, R152, R184 ;  /* 0x00000098f2987223 */ /* 0x000fe200000100b8 */
[C---:B------:R-:W-:Y:S01]  /*10140*/  HMMA.16816.F32.BF16 R28, R44.reuse, R30, R148 ;  /* 0x0000001e2c1c723c */ /* 0x040fe20000041894 */
[----:B------:R-:W-:Y:S01]  /*10150*/  FFMA.FTZ R140, R241, R140, R183 ;  /* 0x0000008cf18c7223 */ /* 0x000fe200000100b7 */
[----:B------:R-:W-:Y:S01]  /*10160*/  LDSM.16.MT88.4 R148, [R212+0x5c00] ;  /* 0x005c0000d494783b */ /* 0x000fe20000004200 */
[----:B------:R-:W-:Y:S02]  /*10170*/  FFMA.FTZ R180, R240, R180, R179 ;  /* 0x000000b4f0b47223 */ /* 0x000fe400000100b3 */
[----:B------:R-:W-:Y:S01]  /*10180*/  FFMA.FTZ R166, R233, R168, R166 ;  /* 0x000000a8e9a67223 */ /* 0x000fe200000100a6 */
[----:B------:R-:W3:Y:S01]  /*10190*/  MUFU.EX2 R129, R129 ;  /* 0x0000008100817308 */ /* 0x000ee20000000800 */
[----:B------:R-:W-:Y:S01]  /*101a0*/  FADD.FTZ R152, R128, R152 ;  /* 0x0000009880987221 */ /* 0x000fe20000010000 */
[----:B------:R-:W-:Y:S01]  /*101b0*/  HMMA.16816.F32.BF16 R4, R44, R6, R132 ;  /* 0x000000062c04723c */ /* 0x000fe20000041884 */
[----:B------:R-:W-:-:S02]  /*101c0*/  FADD.FTZ R140, R126, R140 ;  /* 0x0000008c7e8c7221 */ /* 0x000fc40000010000 */
[----:B------:R-:W-:Y:S02]  /*101d0*/  FADD.FTZ R180, R125, R180 ;  /* 0x000000b47db47221 */ /* 0x000fe40000010000 */
[----:B------:R-:W-:Y:S01]  /*101e0*/  FADD.FTZ R124, R124, R166 ;  /* 0x000000a67c7c7221 */ /* 0x000fe20000010000 */
[----:B------:R-:W-:Y:S01]  /*101f0*/  MUFU.EX2 R169, R169 ;  /* 0x000000a900a97308 */ /* 0x000fe20000000800 */
[----:B-1----:R-:W-:Y:S01]  /*10200*/  F2FP.BF16.PACK_AB R44, R0, R110 ;  /* 0x0000006e002c723e */ /* 0x002fe200000010ff */
[C---:B----4-:R-:W-:Y:S01]  /*10210*/  HMMA.16816.F32.BF16 R40, R52.reuse, R36, R40 ;  /* 0x000000243428723c */ /* 0x050fe20000041828 */
[----:B--2---:R-:W-:Y:S01]  /*10220*/  F2FP.BF16.PACK_AB R45, R121, R122 ;  /* 0x0000007a792d723e */ /* 0x004fe200000010ff */
[----:B------:R-:W-:Y:S01]  /*10230*/  FADD.FTZ R127, R127, R152 ;  /* 0x000000987f7f7221 */ /* 0x000fe20000010000 */
[----:B------:R-:W-:Y:S01]  /*10240*/  F2FP.BF16.PACK_AB R46, R3, R2 ;  /* 0x00000002032e723e */ /* 0x000fe200000010ff */
[----:B------:R-:W-:Y:S01]  /*10250*/  FADD.FTZ R140, R119, R140 ;  /* 0x0000008c778c7221 */ /* 0x000fe20000010000 */
[----:B---3--:R-:W-:Y:S01]  /*10260*/  F2FP.BF16.PACK_AB R47, R129, R123 ;  /* 0x0000007b812f723e */ /* 0x008fe200000010ff */
[----:B------:R-:W-:Y:S02]  /*10270*/  MUFU.EX2 R170, R170 ;  /* 0x000000aa00aa7308 */ /* 0x000fe40000000800 */
[----:B------:R-:W-:Y:S01]  /*10280*/  HMMA.16816.F32.BF16 R24, R52, R32, R24 ;  /* 0x000000203418723c */ /* 0x000fe20000041818 */
[----:B------:R-:W-:-:S02]  /*10290*/  FADD.FTZ R180, R118, R180 ;  /* 0x000000b476b47221 */ /* 0x000fc40000010000 */
[----:B------:R-:W-:Y:S02]  /*102a0*/  FADD.FTZ R124, R117, R124 ;  /* 0x0000007c757c7221 */ /* 0x000fe40000010000 */
[----:B------:R-:W-:Y:S01]  /*102b0*/  FADD.FTZ R127, R120, R127 ;  /* 0x0000007f787f7221 */ /* 0x000fe20000010000 */
[----:B------:R-:W-:Y:S02]  /*102c0*/  MUFU.EX2 R171, R171 ;  /* 0x000000ab00ab7308 */ /* 0x000fe40000000800 */
[C---:B------:R-:W-:Y:S01]  /*102d0*/  HMMA.16816.F32.BF16 R8, R44.reuse, R32, R8 ;  /* 0x000000202c08723c */ /* 0x040fe20000041808 */
[----:B------:R-:W-:Y:S02]  /*102e0*/  FADD.FTZ R113, R113, R140 ;  /* 0x0000008c71717221 */ /* 0x000fe40000010000 */
[----:B------:R-:W-:Y:S02]  /*102f0*/  FADD.FTZ R180, R111, R180 ;  /* 0x000000b46fb47221 */ /* 0x000fe40000010000 */
[----:B------:R-:W-:Y:S01]  /*10300*/  FADD.FTZ R124, R116, R124 ;  /* 0x0000007c747c7221 */ /* 0x000fe20000010000 */
[----:B------:R-:W1:Y:S02]  /*10310*/  MUFU.EX2 R172, R172 ;  /* 0x000000ac00ac7308 */ /* 0x000e640000000800 */
[----:B------:R-:W-:Y:S01]  /*10320*/  HMMA.16816.F32.BF16 R12, R44, R34, R12 ;  /* 0x000000222c0c723c */ /* 0x000fe2000004180c */
[----:B------:R-:W-:-:S02]  /*10330*/  FFMA.FTZ R32, R143, c[0x0][0x23c], -R182 ;  /* 0x00008f008f207a23 */ /* 0x000fc400000108b6 */
[----:B------:R-:W-:Y:S02]  /*10340*/  FADD.FTZ R127, R115, R127 ;  /* 0x0000007f737f7221 */ /* 0x000fe40000010000 */
[----:B------:R-:W-:Y:S01]  /*10350*/  FADD.FTZ R112, R112, R113 ;  /* 0x0000007170707221 */ /* 0x000fe20000010000 */
[----:B------:R-:W-:Y:S02]  /*10360*/  MUFU.EX2 R174, R174 ;  /* 0x000000ae00ae7308 */ /* 0x000fe40000000800 */
[----:B------:R-:W-:Y:S01]  /*10370*/  HMMA.16816.F32.BF16 R16, R44, R36, R16 ;  /* 0x000000242c10723c */ /* 0x000fe20000041810 */
[----:B------:R-:W-:Y:S02]  /*10380*/  FADD.FTZ R110, R110, R180 ;  /* 0x000000b46e6e7221 */ /* 0x000fe40000010000 */
[----:B------:R-:W-:Y:S02]  /*10390*/  FADD.FTZ R122, R122, R124 ;  /* 0x0000007c7a7a7221 */ /* 0x000fe40000010000 */
[----:B------:R-:W-:-:S02]  /*103a0*/  FADD.FTZ R114, R114, R127 ;  /* 0x0000007f72727221 */ /* 0x000fc40000010000 */
[----:B------:R-:W-:Y:S01]  /*103b0*/  FFMA.FTZ R36, R142, c[0x0][0x23c], -R182 ;  /* 0x00008f008e247a23 */ /* 0x000fe200000108b6 */
[----:B------:R-:W-:Y:S01]  /*103c0*/  HMMA.16816.F32.BF16 R20, R44, R38, R20 ;  /* 0x000000262c14723c */ /* 0x000fe20000041814 */
[----:B------:R-:W2:Y:S01]  /*103d0*/  LDSM.16.MT88.4 R44, [R212+0x4800] ;  /* 0x00480000d42c783b */ /* 0x000ea20000004200 */
[----:B------:R-:W3:Y:S01]  /*103e0*/  MUFU.EX2 R173, R173 ;  /* 0x000000ad00ad7308 */ /* 0x000ee20000000800 */
[----:B------:R-:W-:Y:S02]  /*103f0*/  FADD.FTZ R112, R79, R112 ;  /* 0x000000704f707221 */ /* 0x000fe40000010000 */
[----:B------:R-:W-:Y:S01]  /*10400*/  FADD.FTZ R110, R0, R110 ;  /* 0x0000006e006e7221 */ /* 0x000fe20000010000 */
[----:B------:R-:W-:Y:S01]  /*10410*/  MOV R0, R106 ;  /* 0x0000006a00007202 */ /* 0x000fe20000000f00 */
[----:B------:R-:W-:Y:S01]  /*10420*/  FADD.FTZ R122, R121, R122 ;  /* 0x0000007a797a7221 */ /* 0x000fe20000010000 */
[----:B------:R-:W-:Y:S01]  /*10430*/  HMMA.16816.F32.BF16 R28, R52, R34, R28 ;  /* 0x00000022341c723c */ /* 0x000fe2000004181c */
[----:B------:R-:W-:Y:S01]  /*10440*/  FADD.FTZ R114, R105, R114 ;  /* 0x0000007269727221 */ /* 0x000fe20000010000 */
[----:B------:R4:W-:Y:S01]  /*10450*/  MUFU.EX2 R134, R36 ;  /* 0x0000002400867308 */ /* 0x0009e20000000800 */
[----:B------:R-:W-:-:S02]  /*10460*/  FADD.FTZ R112, R78, R112 ;  /* 0x000000704e707221 */ /* 0x000fc40000010000 */
[----:B------:R-:W-:Y:S01]  /*10470*/  FADD.FTZ R110, R2, R110 ;  /* 0x0000006e026e7221 */ /* 0x000fe20000010000 */
[----:B------:R-:W-:Y:S01]  /*10480*/  MOV R2, R107 ;  /* 0x0000006b00027202 */ /* 0x000fe20000000f00 */
[----:B------:R-:W-:Y:S01]  /*10490*/  FADD.FTZ R122, R123, R122 ;  /* 0x0000007a7b7a7221 */ /* 0x000fe20000010000 */
[----:B-1----:R-:W-:Y:S01]  /*104a0*/  F2FP.BF16.PACK_AB R34, R172, R171 ;  /* 0x000000abac22723e */ /* 0x002fe200000010ff */
[----:B------:R-:W-:Y:S01]  /*104b0*/  HMMA.16816.F32.BF16 R4, R52, R38, R4 ;  /* 0x000000263404723c */ /* 0x000fe20000041804 */
[----:B------:R-:W-:Y:S01]  /*104c0*/  MUFU.EX2 R176, R176 ;  /* 0x000000b000b07308 */ /* 0x000fe20000000800 */
[----:B---3--:R-:W-:Y:S01]  /*104d0*/  F2FP.BF16.PACK_AB R33, R173, R174 ;  /* 0x000000aead21723e */ /* 0x008fe200000010ff */
[----:B------:R-:W-:Y:S02]  /*104e0*/  FADD.FTZ R114, R104, R114 ;  /* 0x0000007268727221 */ /* 0x000fe40000010000 */
[----:B------:R-:W-:Y:S02]  /*104f0*/  FADD.FTZ R112, R77, R112 ;  /* 0x000000704d707221 */ /* 0x000fe40000010000 */
[----:B------:R-:W-:Y:S01]  /*10500*/  F2FP.BF16.PACK_AB R52, R102, R103 ;  /* 0x000000676634723e */ /* 0x000fe200000010ff */
[----:B------:R-:W-:Y:S01]  /*10510*/  FADD.FTZ R110, R3, R110 ;  /* 0x0000006e036e7221 */ /* 0x000fe20000010000 */
[----:B------:R-:W1:Y:S01]  /*10520*/  MUFU.EX2 R177, R177 ;  /* 0x000000b100b17308 */ /* 0x000e620000000800 */
[----:B----4-:R-:W-:Y:S01]  /*10530*/  FFMA.FTZ R36, R141, c[0x0][0x23c], -R182 ;  /* 0x00008f008d247a23 */ /* 0x010fe200000108b6 */
[----:B------:R-:W-:Y:S01]  /*10540*/  F2FP.BF16.PACK_AB R53, R75, R76 ;  /* 0x0000004c4b35723e */ /* 0x000fe200000010ff */
[----:B------:R-:W-:Y:S01]  /*10550*/  FADD.FTZ R122, R129, R122 ;  /* 0x0000007a817a7221 */ /* 0x000fe20000010000 */
[----:B------:R-:W-:Y:S01]  /*10560*/  F2FP.BF16.PACK_AB R54, R100, R101 ;  /* 0x000000656436723e */ /* 0x000fe200000010ff */
[----:B------:R-:W-:Y:S01]  /*10570*/  FADD.FTZ R114, R103, R114 ;  /* 0x0000007267727221 */ /* 0x000fe20000010000 */
[----:B------:R-:W-:Y:S01]  /*10580*/  F2FP.BF16.PACK_AB R55, R73, R74 ;  /* 0x0000004a4937723e */ /* 0x000fe200000010ff */
[----:B------:R-:W-:Y:S01]  /*10590*/  FADD.FTZ R112, R76, R112 ;  /* 0x000000704c707221 */ /* 0x000fe20000010000 */
[----:B------:R3:W4:Y:S01]  /*105a0*/  MUFU.EX2 R136, R36 ;  /* 0x0000002400887308 */ /* 0x0007220000000800 */
[----:B------:R-:W-:Y:S01]  /*105b0*/  FADD.FTZ R110, R169, R110 ;  /* 0x0000006ea96e7221 */ /* 0x000fe20000010000 */
[----:B------:R-:W-:Y:S01]  /*105c0*/  MOV R3, R108 ;  /* 0x0000006c00037202 */ /* 0x000fe20000000f00 */
[----:B------:R-:W-:-:S02]  /*105d0*/  FADD.FTZ R122, R174, R122 ;  /* 0x0000007aae7a7221 */ /* 0x000fc40000010000 */
[C---:B------:R-:W-:Y:S01]  /*105e0*/  HMMA.16816.F32.BF16 R40, R52.reuse, R48, R40 ;  /* 0x000000303428723c */ /* 0x040fe20000041828 */
[--C-:B------:R-:W-:Y:S02]  /*105f0*/  FFMA.FTZ R199, R199, c[0x0][0x23c], -R182.reuse ;  /* 0x00008f00c7c77a23 */ /* 0x100fe400000108b6 */
[----:B------:R5:W-:Y:S01]  /*10600*/  MUFU.EX2 R132, R32 ;  /* 0x0000002000847308 */ /* 0x000be20000000800 */
[----:B-1----:R-:W-:Y:S01]  /*10610*/  F2FP.BF16.PACK_AB R35, R177, R176 ;  /* 0x000000b0b123723e */ /* 0x002fe200000010ff */
[--C-:B------:R-:W-:Y:S02]  /*10620*/  FFMA.FTZ R194, R194, c[0x0][0x23c], -R182.reuse ;  /* 0x00008f00c2c27a23 */ /* 0x100fe400000108b6 */
[--C-:B------:R-:W-:Y:S01]  /*10630*/  FFMA.FTZ R193, R193, c[0x0][0x23c], -R182.reuse ;  /* 0x00008f00c1c17a23 */ /* 0x100fe200000108b6 */
[C---:B--2---:R-:W-:Y:S01]  /*10640*/  HMMA.16816.F32.BF16 R24, R52.reuse, R44, R24 ;  /* 0x0000002c3418723c */ /* 0x044fe20000041818 */
[--C-:B------:R-:W-:Y:S02]  /*10650*/  FFMA.FTZ R192, R192, c[0x0][0x23c], -R182.reuse ;  /* 0x00008f00c0c07a23 */ /* 0x100fe400000108b6 */
[----:B---3--:R-:W-:Y:S01]  /*10660*/  FFMA.FTZ R36, R155, c[0x0][0x23c], -R182 ;  /* 0x00008f009b247a23 */ /* 0x008fe200000108b6 */
[----:B------:R-:W-:Y:S01]  /*10670*/  MUFU.EX2 R252, R252 ;  /* 0x000000fc00fc7308 */ /* 0x000fe20000000800 */
[--C-:B------:R-:W-:Y:S01]  /*10680*/  FFMA.FTZ R188, R188, c[0x0][0x23c], -R167.reuse ;  /* 0x00008f00bcbc7a23 */ /* 0x100fe200000108a7 */
[----:B----4-:R-:W-:Y:S01]  /*10690*/  MOV R241, R136 ;  /* 0x0000008800f17202 */ /* 0x010fe20000000f00 */
[--C-:B------:R-:W-:Y:S01]  /*106a0*/  FFMA.FTZ R178, R178, c[0x0][0x23c], -R167.reuse ;  /* 0x00008f00b2b27a23 */ /* 0x100fe200000108a7 */
[----:B------:R-:W-:Y:S01]  /*106b0*/  HMMA.16816.F32.BF16 R28, R52, R46, R28 ;  /* 0x0000002e341c723c */ /* 0x000fe2000004181c */
[----:B------:R-:W-:Y:S01]  /*106c0*/  FFMA.FTZ R175, R175, c[0x0][0x23c], -R167 ;  /* 0x00008f00afaf7a23 */ /* 0x000fe200000108a7 */
[----:B-----5:R-:W-:-:S02]  /*106d0*/  F2FP.BF16.PACK_AB R32, R170, R169 ;  /* 0x000000a9aa20723e */ /* 0x020fc400000010ff */
[----:B------:R1:W2:Y:S01]  /*106e0*/  MUFU.EX2 R138, R36 ;  /* 0x00000024008a7308 */ /* 0x0002a20000000800 */
[----:B------:R-:W-:Y:S02]  /*106f0*/  FADD.FTZ R114, R102, R114 ;  /* 0x0000007266727221 */ /* 0x000fe40000010000 */
[----:B------:R-:W-:Y:S01]  /*10700*/  FADD.FTZ R112, R75, R112 ;  /* 0x000000704b707221 */ /* 0x000fe20000010000 */
[----:B------:R-:W-:Y:S01]  /*10710*/  HMMA.16816.F32.BF16 R4, R52, R50, R4 ;  /* 0x000000323404723c */ /* 0x000fe20000041804 */
[----:B------:R-:W-:Y:S02]  /*10720*/  FADD.FTZ R110, R170, R110 ;  /* 0x0000006eaa6e7221 */ /* 0x000fe40000010000 */
[----:B------:R-:W-:Y:S01]  /*10730*/  FADD.FTZ R122, R173, R122 ;  /* 0x0000007aad7a7221 */ /* 0x000fe20000010000 */
[----:B------:R-:W-:Y:S01]  /*10740*/  MUFU.EX2 R249, R249 ;  /* 0x000000f900f97308 */ /* 0x000fe20000000800 */
[--C-:B------:R-:W-:Y:S02]  /*10750*/  FFMA.FTZ R186, R186, c[0x0][0x23c], -R167.reuse ;  /* 0x00008f00baba7a23 */ /* 0x100fe400000108a7 */
[----:B------:R-:W-:Y:S01]  /*10760*/  F2FP.BF16.PACK_AB R52, R98, R99 ;  /* 0x000000636234723e */ /* 0x000fe200000010ff */
[C---:B------:R-:W-:Y:S01]  /*10770*/  HMMA.16816.F32.BF16 R8, R32.reuse, R44, R8 ;  /* 0x0000002c2008723c */ /* 0x040fe20000041808 */
[----:B------:R-:W-:Y:S01]  /*10780*/  F2FP.BF16.PACK_AB R53, R71, R72 ;  /* 0x000000484735723e */ /* 0x000fe200000010ff */
[--C-:B------:R-:W-:Y:S01]  /*10790*/  FFMA.FTZ R187, R187, c[0x0][0x23c], -R182.reuse ;  /* 0x00008f00bbbb7a23 */ /* 0x100fe200000108b6 */
[----:B------:R-:W-:Y:S01]  /*107a0*/  F2FP.BF16.PACK_AB R54, R96, R97 ;  /* 0x000000616036723e */ /* 0x000fe200000010ff */
[--C-:B-1----:R-:W-:Y:S01]  /*107b0*/  FFMA.FTZ R36, R154, c[0x0][0x23c], -R167.reuse ;  /* 0x00008f009a247a23 */ /* 0x102fe200000108a7 */
[----:B------:R-:W-:Y:S01]  /*107c0*/  MUFU.EX2 R247, R247 ;  /* 0x000000f700f77308 */ /* 0x000fe20000000800 */
[----:B------:R-:W-:Y:S01]  /*107d0*/  F2FP.BF16.PACK_AB R55, R69, R70 ;  /* 0x000000464537723e */ /* 0x000fe200000010ff */
[----:B------:R-:W-:Y:S01]  /*107e0*/  FFMA.FTZ R44, R158, c[0x0][0x23c], -R167 ;  /* 0x00008f009e2c7a23 */ /* 0x000fe200000108a7 */
[----:B------:R-:W-:Y:S01]  /*107f0*/  HMMA.16816.F32.BF16 R12, R32, R46, R12 ;  /* 0x0000002e200c723c */ /* 0x000fe2000004180c */
[--C-:B------:R-:W-:Y:S01]  /*10800*/  FFMA.FTZ R201, R201, c[0x0][0x23c], -R182.reuse ;  /* 0x00008f00c9c97a23 */ /* 0x100fe200000108b6 */
[----:B--2---:R-:W-:Y:S01]  /*10810*/  MOV R242, R138 ;  /* 0x0000008a00f27202 */ /* 0x004fe20000000f00 */
[----:B------:R-:W-:-:S02]  /*10820*/  FFMA.FTZ R248, R248, c[0x0][0x23c], -R182 ;  /* 0x00008f00f8f87a23 */ /* 0x000fc400000108b6 */
[----:B------:R1:W-:Y:S01]  /*10830*/  MUFU.EX2 R133, R36 ;  /* 0x0000002400857308 */ /* 0x0003e20000000800 */
[----:B------:R-:W-:Y:S01]  /*10840*/  FADD.FTZ R114, R101, R114 ;  /* 0x0000007265727221 */ /* 0x000fe20000010000 */
[----:B------:R-:W-:Y:S01]  /*10850*/  F2FP.BF16.PACK_AB R46, R138, R136 ;  /* 0x000000888a2e723e */ /* 0x000fe200000010ff */
[C---:B------:R-:W-:Y:S01]  /*10860*/  HMMA.16816.F32.BF16 R16, R32.reuse, R48, R16 ;  /* 0x000000302010723c */ /* 0x040fe20000041810 */
[----:B------:R-:W-:Y:S02]  /*10870*/  FADD.FTZ R112, R74, R112 ;  /* 0x000000704a707221 */ /* 0x000fe40000010000 */
[----:B------:R-:W-:Y:S02]  /*10880*/  FADD.FTZ R110, R171, R110 ;  /* 0x0000006eab6e7221 */ /* 0x000fe40000010000 */
[----:B------:R-:W2:Y:S01]  /*10890*/  MUFU.EX2 R139, R44 ;  /* 0x0000002c008b7308 */ /* 0x000ea20000000800 */
[----:B------:R-:W-:Y:S02]  /*108a0*/  FADD.FTZ R122, R176, R122 ;  /* 0x0000007ab07a7221 */ /* 0x000fe40000010000 */
[----:B------:R-:W-:Y:S01]  /*108b0*/  HMMA.16816.F32.BF16 R20, R32, R50, R20 ;  /* 0x000000322014723c */ /* 0x000fe20000041814 */
[----:B------:R-:W3:Y:S01]  /*108c0*/  LDSM.16.MT88.4 R32, [R212+0x4c00] ;  /* 0x004c0000d420783b */ /* 0x000ee20000004200 */
[----:B------:R-:W-:-:S02]  /*108d0*/  FADD.FTZ R114, R100, R114 ;  /* 0x0000007264727221 */ /* 0x000fc40000010000 */
[----:B------:R-:W-:Y:S01]  /*108e0*/  FADD.FTZ R112, R73, R112 ;  /* 0x0000007049707221 */ /* 0x000fe20000010000 */
[----:B------:R-:W-:Y:S01]  /*108f0*/  LDSM.16.MT88.4 R48, [R211+0x5000] ;  /* 0x00500000d330783b */ /* 0x000fe20000004200 */
[----:B-1----:R-:W-:Y:S01]  /*10900*/  FFMA.FTZ R36, R153, c[0x0][0x23c], -R167 ;  /* 0x00008f0099247a23 */ /* 0x002fe200000108a7 */
[----:B------:R-:W-:Y:S01]  /*10910*/  MUFU.EX2 R246, R246 ;  /* 0x000000f600f67308 */ /* 0x000fe20000000800 */
[----:B------:R-:W-:Y:S02]  /*10920*/  FADD.FTZ R110, R172, R110 ;  /* 0x0000006eac6e7221 */ /* 0x000fe40000010000 */
[----:B------:R-:W-:Y:S02]  /*10930*/  FADD.FTZ R122, R177, R122 ;  /* 0x0000007ab17a7221 */ /* 0x000fe40000010000 */
[----:B------:R-:W-:Y:S01]  /*10940*/  FADD.FTZ R114, R99, R114 ;  /* 0x0000007263727221 */ /* 0x000fe20000010000 */
[----:B--2---:R-:W-:Y:S01]  /*10950*/  MOV R184, R139 ;  /* 0x0000008b00b87202 */ /* 0x004fe20000000f00 */
[----:B------:R-:W-:Y:S01]  /*10960*/  FFMA.FTZ R44, R157, c[0x0][0x23c], -R251 ;  /* 0x00008f009d2c7a23 */ /* 0x000fe200000108fb */
[----:B------:R-:W1:Y:S01]  /*10970*/  MUFU.EX2 R135, R36 ;  /* 0x0000002400877308 */ /* 0x000e620000000800 */
[----:B------:R-:W-:-:S02]  /*10980*/  FADD.FTZ R112, R72, R112 ;  /* 0x0000007048707221 */ /* 0x000fc40000010000 */
[----:B------:R-:W-:Y:S02]  /*10990*/  FADD.FTZ R114, R98, R114 ;  /* 0x0000007262727221 */ /* 0x000fe40000010000 */
[----:B------:R-:W-:Y:S02]  /*109a0*/  FADD.FTZ R112, R71, R112 ;  /* 0x0000007047707221 */ /* 0x000fe40000010000 */
[----:B------:R-:W-:Y:S01]  /*109b0*/  FADD.FTZ R114, R97, R114 ;  /* 0x0000007261727221 */ /* 0x000fe20000010000 */
[----:B------:R-:W2:Y:S01]  /*109c0*/  MUFU.EX2 R142, R44 ;  /* 0x0000002c008e7308 */ /* 0x000ea20000000800 */
[----:B------:R-:W-:Y:S02]  /*109d0*/  FADD.FTZ R112, R70, R112 ;  /* 0x0000007046707221 */ /* 0x000fe40000010000 */
[----:B------:R-:W-:Y:S02]  /*109e0*/  FADD.FTZ R114, R96, R114 ;  /* 0x0000007260727221 */ /* 0x000fe40000010000 */
[----:B------:R-:W-:-:S02]  /*109f0*/  FADD.FTZ R112, R69, R112 ;  /* 0x0000007045707221 */ /* 0x000fc40000010000 */
[----:B------:R-:W-:Y:S01]  /*10a00*/  FADD.FTZ R114, R95, R114 ;  /* 0x000000725f727221 */ /* 0x000fe20000010000 */
[----:B-1----:R-:W-:Y:S01]  /*10a10*/  F2FP.BF16.PACK_AB R45, R135, R133 ;  /* 0x00000085872d723e */ /* 0x002fe200000010ff */
[----:B------:R-:W-:Y:S01]  /*10a20*/  FFMA.FTZ R36, R159, c[0x0][0x23c], -R167 ;  /* 0x00008f009f247a23 */ /* 0x000fe200000108a7 */
[----:B------:R-:W-:Y:S01]  /*10a30*/  MUFU.EX2 R245, R245 ;  /* 0x000000f500f57308 */ /* 0x000fe20000000800 */
[----:B------:R-:W-:Y:S02]  /*10a40*/  FADD.FTZ R112, R68, R112 ;  /* 0x0000007044707221 */ /* 0x000fe40000010000 */
[----:B------:R-:W-:Y:S02]  /*10a50*/  FADD.FTZ R114, R94, R114 ;  /* 0x000000725e727221 */ /* 0x000fe40000010000 */
[----:B------:R-:W-:Y:S01]  /*10a60*/  FADD.FTZ R112, R67, R112 ;  /* 0x0000007043707221 */ /* 0x000fe20000010000 */
[----:B--2---:R-:W-:Y:S01]  /*10a70*/  MOV R251, R142 ;  /* 0x0000008e00fb7202 */ /* 0x004fe20000000f00 */
[--C-:B------:R-:W-:Y:S01]  /*10a80*/  FFMA.FTZ R44, R156, c[0x0][0x23c], -R182.reuse ;  /* 0x00008f009c2c7a23 */ /* 0x100fe200000108b6 */
[----:B------:R1:W2:Y:S01]  /*10a90*/  MUFU.EX2 R137, R36 ;  /* 0x0000002400897308 */ /* 0x0002a20000000800 */
[----:B---3--:R-:W-:Y:S01]  /*10aa0*/  HMMA.16816.F32.BF16 R24, R52, R32, R24 ;  /* 0x000000203418723c */ /* 0x008fe20000041818 */
[----:B------:R-:W-:-:S02]  /*10ab0*/  FFMA.FTZ R182, R181, c[0x0][0x23c], -R182 ;  /* 0x00008f00b5b67a23 */ /* 0x000fc400000108b6 */
[--C-:B------:R-:W-:Y:S02]  /*10ac0*/  FFMA.FTZ R131, R131, c[0x0][0x23c], -R167.reuse ;  /* 0x00008f0083837a23 */ /* 0x100fe400000108a7 */
[----:B------:R-:W-:Y:S02]  /*10ad0*/  FFMA.FTZ R130, R130, c[0x0][0x23c], -R167 ;  /* 0x00008f0082827a23 */ /* 0x000fe400000108a7 */
[----:B------:R3:W4:Y:S01]  /*10ae0*/  MUFU.EX2 R141, R44 ;  /* 0x0000002c008d7308 */ /* 0x0007220000000800 */
[----:B------:R-:W-:Y:S01]  /*10af0*/  HMMA.16816.F32.BF16 R28, R52, R34, R28 ;  /* 0x00000022341c723c */ /* 0x000fe2000004181c */
[----:B------:R-:W-:-:S04]  /*10b00*/  FADD.FTZ R114, R93, R114 ;  /* 0x000000725d727221 */ /* 0x000fc80000010000 */
[----:B------:R-:W-:Y:S01]  /*10b10*/  FADD.FTZ R114, R92, R114 ;  /* 0x000000725c727221 */ /* 0x000fe20000010000 */
[----:B-1----:R-:W1:Y:S01]  /*10b20*/  LDSM.16.MT88.4 R36, [R211+0x4c00] ;  /* 0x004c0000d324783b */ /* 0x002e620000004200 */
[-C--:B--2---:R-:W-:Y:S01]  /*10b30*/  F2FP.BF16.PACK_AB R47, R139, R137.reuse ;  /* 0x000000898b2f723e */ /* 0x084fe200000010ff */
[----:B------:R-:W-:Y:S01]  /*10b40*/  MUFU.EX2 R244, R244 ;  /* 0x000000f400f47308 */ /* 0x000fe20000000800 */
[----:B------:R-:W-:Y:S01]  /*10b50*/  MOV R183, R137 ;  /* 0x0000008900b77202 */ /* 0x000fe20000000f00 */
[----:B------:R-:W-:Y:S01]  /*10b60*/  FADD.FTZ R114, R91, R114 ;  /* 0x000000725b727221 */ /* 0x000fe20000010000 */
[----:B---3--:R-:W-:-:S05]  /*10b70*/  F2FP.BF16.PACK_AB R44, R134, R132 ;  /* 0x00000084862c723e */ /* 0x008fca00000010ff */
[----:B------:R-:W2:Y:S02]  /*10b80*/  MUFU.EX2 R243, R243 ;  /* 0x000000f300f37308 */ /* 0x000ea40000000800 */
[C---:B------:R-:W-:Y:S06]  /*10b90*/  HMMA.16816.F32.BF16 R8, R44.reuse, R32, R8 ;  /* 0x000000202c08723c */ /* 0x040fec0000041808 */
[----:B------:R-:W3:Y:S01]  /*10ba0*/  MUFU.EX2 R66, R66 ;  /* 0x0000004200427308 */ /* 0x000ee20000000800 */
[----:B----4-:R-:W-:Y:S01]  /*10bb0*/  F2FP.BF16.PACK_AB R32, R252, R141 ;  /* 0x0000008dfc20723e */ /* 0x010fe200000010ff */
[----:B------:R-:W-:Y:S01]  /*10bc0*/  HMMA.16816.F32.BF16 R12, R44, R34, R12 ;  /* 0x000000222c0c723c */ /* 0x000fe2000004180c */
[----:B------:R-:W-:-:S05]  /*10bd0*/  F2FP.BF16.PACK_AB R33, R245, R246 ;  /* 0x000000f6f521723e */ /* 0x000fca00000010ff */
[----:B------:R-:W4:Y:S01]  /*10be0*/  MUFU.EX2 R65, R65 ;  /* 0x0000004100417308 */ /* 0x000f220000000800 */
[----:B------:R-:W-:Y:S02]  /*10bf0*/  F2FP.BF16.PACK_AB R34, R247, R249 ;  /* 0x000000f9f722723e */ /* 0x000fe400000010ff */
[----:B--2---:R-:W-:-:S05]  /*10c00*/  F2FP.BF16.PACK_AB R35, R243, R244 ;  /* 0x000000f4f323723e */ /* 0x004fca00000010ff */
[----:B------:R-:W-:Y:S01]  /*10c10*/  MUFU.EX2 R239, R239 ;  /* 0x000000ef00ef7308 */ /* 0x000fe20000000800 */
[----:B---3--:R-:W-:Y:S01]  /*10c20*/  FADD.FTZ R112, R66, R112 ;  /* 0x0000007042707221 */ /* 0x008fe20000010000 */
[C---:B-1----:R-:W-:Y:S06]  /*10c30*/  HMMA.16816.F32.BF16 R16, R44.reuse, R36, R16 ;  /* 0x000000242c10723c */ /* 0x042fec0000041810 */
[----:B------:R-:W1:Y:S01]  /*10c40*/  MUFU.EX2 R238, R238 ;  /* 0x000000ee00ee7308 */ /* 0x000e620000000800 */
[----:B----4-:R-:W-:Y:S01]  /*10c50*/  FADD.FTZ R112, R65, R112 ;  /* 0x0000007041707221 */ /* 0x010fe20000010000 */
[----:B------:R-:W-:Y:S01]  /*10c60*/  HMMA.16816.F32.BF16 R20, R44, R38, R20 ;  /* 0x000000262c14723c */ /* 0x000fe20000041814 */
[----:B------:R-:W2:Y:S05]  /*10c70*/  LDSM.16.MT88.4 R44, [R212+0x5000] ;  /* 0x00500000d42c783b */ /* 0x000eaa0000004200 */
[----:B------:R-:W-:Y:S02]  /*10c80*/  MUFU.EX2 R202, R202 ;  /* 0x000000ca00ca7308 */ /* 0x000fe40000000800 */
[C---:B------:R-:W-:Y:S06]  /*10c90*/  HMMA.16816.F32.BF16 R40, R52.reuse, R36, R40 ;  /* 0x000000243428723c */ /* 0x040fec0000041828 */
[----:B------:R-:W-:Y:S02]  /*10ca0*/  MUFU.EX2 R200, R200 ;  /* 0x000000c800c87308 */ /* 0x000fe40000000800 */
[----:B------:R-:W-:Y:S01]  /*10cb0*/  HMMA.16816.F32.BF16 R4, R52, R38, R4 ;  /* 0x000000263404723c */ /* 0x000fe20000041804 */
[----:B------:R-:W3:Y:S05]  /*10cc0*/  LDSM.16.MT88.4 R36, [R211+0x5400] ;  /* 0x00540000d324783b */ /* 0x000eea0000004200 */
[----:B------:R-:W-:Y:S01]  /*10cd0*/  MUFU.EX2 R198, R198 ;  /* 0x000000c600c67308 */ /* 0x000fe20000000800 */
[----:B------:R-:W-:Y:S01]  /*10ce0*/  F2FP.BF16.PACK_AB R52, R94, R95 ;  /* 0x0000005f5e34723e */ /* 0x000fe200000010ff */
[----:B------:R-:W-:Y:S01]  /*10cf0*/  HMMA.16816.F32.BF16 R16, R32, R48, R16 ;  /* 0x000000302010723c */ /* 0x000fe20000041810 */
[----:B------:R-:W-:-:S05]  /*10d00*/  F2FP.BF16.PACK_AB R53, R67, R68 ;  /* 0x000000444335723e */ /* 0x000fca00000010ff */
[----:B------:R-:W4:Y:S01]  /*10d10*/  MUFU.EX2 R197, R197 ;  /* 0x000000c500c57308 */ /* 0x000f220000000800 */
[----:B------:R-:W-:Y:S02]  /*10d20*/  F2FP.BF16.PACK_AB R54, R92, R93 ;  /* 0x0000005d5c36723e */ /* 0x000fe400000010ff */
[----:B------:R-:W-:Y:S01]  /*10d30*/  F2FP.BF16.PACK_AB R55, R65, R66 ;  /* 0x000000424137723e */ /* 0x000fe200000010ff */
[----:B------:R-:W-:Y:S04]  /*10d40*/  HMMA.16816.F32.BF16 R20, R32, R50, R20 ;  /* 0x000000322014723c */ /* 0x000fe80000041814 */
[----:B------:R-:W-:Y:S04]  /*10d50*/  MUFU.EX2 R196, R196 ;  /* 0x000000c400c47308 */ /* 0x000fe80000000800 */
[----:B------:R-:W-:Y:S04]  /*10d60*/  HMMA.16816.F32.BF16 R40, R52, R48, R40 ;  /* 0x000000303428723c */ /* 0x000fe80000041828 */
[----:B------:R-:W-:Y:S03]  /*10d70*/  MUFU.EX2 R195, R195 ;  /* 0x000000c300c37308 */ /* 0x000fe60000000800 */
[----:B-1----:R-:W-:Y:S01]  /*10d80*/  F2FP.BF16.PACK_AB R48, R238, R239 ;  /* 0x000000efee30723e */ /* 0x002fe200000010ff */
[----:B--2---:R-:W-:Y:S01]  /*10d90*/  HMMA.16816.F32.BF16 R8, R32, R44, R8 ;  /* 0x0000002c2008723c */ /* 0x004fe20000041808 */
[----:B----4-:R-:W-:-:S03]  /*10da0*/  F2FP.BF16.PACK_AB R49, R197, R198 ;  /* 0x000000c6c531723e */ /* 0x010fc600000010ff */
[----:B------:R-:W1:Y:S04]  /*10db0*/  MUFU.EX2 R90, R90 ;  /* 0x0000005a005a7308 */ /* 0x000e680000000800 */
[----:B------:R-:W-:Y:S01]  /*10dc0*/  HMMA.16816.F32.BF16 R12, R32, R46, R12 ;  /* 0x0000002e200c723c */ /* 0x000fe2000004180c */
[----:B------:R-:W2:Y:S03]  /*10dd0*/  LDSM.16.MT88.4 R32, [R212+0x5400] ;  /* 0x00540000d420783b */ /* 0x000ea60000004200 */
[----:B------:R-:W4:Y:S04]  /*10de0*/  MUFU.EX2 R89, R89 ;  /* 0x0000005900597308 */ /* 0x000f280000000800 */
[----:B------:R-:W-:Y:S04]  /*10df0*/  HMMA.16816.F32.BF16 R4, R52, R50, R4 ;  /* 0x000000323404723c */ /* 0x000fe80000041804 */
[----:B------:R-:W5:Y:S01]  /*10e00*/  MUFU.EX2 R88, R88 ;  /* 0x0000005800587308 */ /* 0x000f620000000800 */
[----:B-1----:R-:W-:-:S02]  /*10e10*/  FADD.FTZ R114, R90, R114 ;  /* 0x000000725a727221 */ /* 0x002fc40000010000 */
[----:B------:R-:W-:Y:S01]  /*10e20*/  F2FP.BF16.PACK_AB R50, R200, R202 ;  /* 0x000000cac832723e */ /* 0x000fe200000010ff */
[----:B------:R-:W-:Y:S01]  /*10e30*/  HMMA.16816.F32.BF16 R24, R52, R44, R24 ;  /* 0x0000002c3418723c */ /* 0x000fe20000041818 */
[----:B------:R-:W-:-:S03]  /*10e40*/  F2FP.BF16.PACK_AB R51, R195, R196 ;  /* 0x000000c4c333723e */ /* 0x000fc600000010ff */
[----:B------:R-:W1:Y:S01]  /*10e50*/  MUFU.EX2 R64, R64 ;  /* 0x0000004000407308 */ /* 0x000e620000000800 */
[----:B----4-:R-:W-:-:S03]  /*10e60*/  FADD.FTZ R114, R89, R114 ;  /* 0x0000007259727221 */ /* 0x010fc60000010000 */
[----:B------:R-:W-:Y:S01]  /*10e70*/  HMMA.16816.F32.BF16 R28, R52, R46, R28 ;  /* 0x0000002e341c723c */ /* 0x000fe2000004181c */
[----:B------:R-:W4:Y:S03]  /*10e80*/  LDSM.16.MT88.4 R44, [R212+0x5800] ;  /* 0x00580000d42c783b */ /* 0x000f260000004200 */
[----:B------:R-:W2:Y:S01]  /*10e90*/  MUFU.EX2 R63, R63 ;  /* 0x0000003f003f7308 */ /* 0x000ea20000000800 */
[----:B-----5:R-:W-:Y:S02]  /*10ea0*/  FADD.FTZ R114, R88, R114 ;  /* 0x0000007258727221 */ /* 0x020fe40000010000 */
[----:B------:R-:W-:Y:S01]  /*10eb0*/  F2FP.BF16.PACK_AB R52, R90, R91 ;  /* 0x0000005b5a34723e */ /* 0x000fe200000010ff */
[----:B---3--:R-:W-:Y:S01]  /*10ec0*/  HMMA.16816.F32.BF16 R16, R48, R36, R16 ;  /* 0x000000243010723c */ /* 0x008fe20000041810 */
[----:B------:R-:W-:-:S03]  /*10ed0*/  F2FP.BF16.PACK_AB R54, R88, R89 ;  /* 0x000000595836723e */ /* 0x000fc600000010ff */
[----:B------:R-:W3:Y:S01]  /*10ee0*/  MUFU.EX2 R62, R62 ;  /* 0x0000003e003e7308 */ /* 0x000ee20000000800 */
[----:B-1----:R-:W-:-:S03]  /*10ef0*/  FADD.FTZ R112, R64, R112 ;  /* 0x0000007040707221 */ /* 0x002fc60000010000 */
[C---:B------:R-:W-:Y:S04]  /*10f00*/  HMMA.16816.F32.BF16 R20, R48.reuse, R38, R20 ;  /* 0x000000263014723c */ /* 0x040fe80000041814 */
[----:B------:R-:W1:Y:S01]  /*10f10*/  MUFU.EX2 R61, R61 ;  /* 0x0000003d003d7308 */ /* 0x000e620000000800 */
[C---:B--2---:R-:W-:Y:S01]  /*10f20*/  F2FP.BF16.PACK_AB R53, R63.reuse, R64 ;  /* 0x000000403f35723e */ /* 0x044fe200000010ff */
[----:B------:R-:W-:Y:S02]  /*10f30*/  FADD.FTZ R112, R63, R112 ;  /* 0x000000703f707221 */ /* 0x000fe40000010000 */
[----:B------:R-:W-:Y:S04]  /*10f40*/  HMMA.16816.F32.BF16 R8, R48, R32, R8 ;  /* 0x000000203008723c */ /* 0x000fe80000041808 */
[----:B------:R-:W-:Y:S01]  /*10f50*/  MUFU.EX2 R199, R199 ;  /* 0x000000c700c77308 */ /* 0x000fe20000000800 */
[----:B---3--:R-:W-:-:S03]  /*10f60*/  FADD.FTZ R112, R62, R112 ;  /* 0x000000703e707221 */ /* 0x008fc60000010000 */
[----:B------:R-:W-:Y:S01]  /*10f70*/  HMMA.16816.F32.BF16 R12, R48, R34, R12 ;  /* 0x00000022300c723c */ /* 0x000fe2000004180c */
[----:B------:R-:W2:Y:S01]  /*10f80*/  LDSM.16.MT88.4 R48, [R211+0x5800] ;  /* 0x00580000d330783b */ /* 0x000ea20000004200 */
[C---:B-1----:R-:W-:Y:S02]  /*10f90*/  F2FP.BF16.PACK_AB R55, R61.reuse, R62 ;  /* 0x0000003e3d37723e */ /* 0x042fe400000010ff */
[----:B------:R-:W1:Y:S01]  /*10fa0*/  MUFU.EX2 R194, R194 ;  /* 0x000000c200c27308 */ /* 0x000e620000000800 */
[----:B------:R-:W-:-:S04]  /*10fb0*/  FADD.FTZ R112, R61, R112 ;  /* 0x000000703d707221 */ /* 0x000fc80000010000 */
[C---:B------:R-:W-:Y:S03]  /*10fc0*/  HMMA.16816.F32.BF16 R24, R52.reuse, R32, R24 ;  /* 0x000000203418723c */ /* 0x040fe60000041818 */
[----:B------:R-:W-:Y:S05]  /*10fd0*/  MUFU.EX2 R193, R193 ;  /* 0x000000c100c17308 */ /* 0x000fea0000000800 */
[----:B------:R-:W-:Y:S03]  /*10fe0*/  HMMA.16816.F32.BF16 R28, R52, R34, R28 ;  /* 0x00000022341c723c */ /* 0x000fe6000004181c */
[----:B------:R-:W3:Y:S01]  /*10ff0*/  MUFU.EX2 R192, R192 ;  /* 0x000000c000c07308 */ /* 0x000ee20000000800 */
[----:B-1----:R-:W-:-:S04]  /*11000*/  F2FP.BF16.PACK_AB R32, R194, R199 ;  /* 0x000000c7c220723e */ /* 0x002fc800000010ff */
[C---:B------:R-:W-:Y:S03]  /*11010*/  HMMA.16816.F32.BF16 R40, R52.reuse, R36, R40 ;  /* 0x000000243428723c */ /* 0x040fe60000041828 */
[----:B------:R-:W-:Y:S05]  /*11020*/  MUFU.EX2 R188, R188 ;  /* 0x000000bc00bc7308 */ /* 0x000fea0000000800 */
[----:B------:R-:W-:Y:S03]  /*11030*/  HMMA.16816.F32.BF16 R4, R52, R38, R4 ;  /* 0x000000263404723c */ /* 0x000fe60000041804 */
[----:B------:R-:W1:Y:S01]  /*11040*/  MUFU.EX2 R181, R186 ;  /* 0x000000ba00b57308 */ /* 0x000e620000000800 */
[----:B---3--:R-:W-:-:S03]  /*11050*/  F2FP.BF16.PACK_AB R34, R192, R193 ;  /* 0x000000c1c022723e */ /* 0x008fc600000010ff */
[----:B------:R-:W-:Y:S01]  /*11060*/  MOV R55, R133 ;  /* 0x0000008500377202 */ /* 0x000fe20000000f00 */
[--C-:B------:R-:W-:Y:S01]  /*11070*/  FFMA.FTZ R39, R165, c[0x0][0x23c], -R167.reuse ;  /* 0x00008f00a5277a23 */ /* 0x100fe200000108a7 */
[----:B------:R-:W-:Y:S02]  /*11080*/  MOV R54, R132 ;  /* 0x0000008400367202 */ /* 0x000fe40000000f00 */
[----:B------:R-:W-:Y:S01]  /*11090*/  MUFU.EX2 R178, R178 ;  /* 0x000000b200b27308 */ /* 0x000fe20000000800 */
[----:B------:R-:W-:Y:S02]  /*110a0*/  FFMA.FTZ R52, R164, c[0x0][0x23c], -R167 ;  /* 0x00008f00a4347a23 */ /* 0x000fe400000108a7 */
[----:B------:R-:W-:Y:S02]  /*110b0*/  FADD.FTZ R122, R55, R122 ;  /* 0x0000007a377a7221 */ /* 0x000fe40000010000 */
[----:B------:R-:W-:-:S03]  /*110c0*/  FADD.FTZ R110, R54, R110 ;  /* 0x0000006e366e7221 */ /* 0x000fc60000010000 */
[----:B------:R-:W3:Y:S01]  /*110d0*/  MUFU.EX2 R175, R175 ;  /* 0x000000af00af7308 */ /* 0x000ee20000000800 */
[----:B-1----:R-:W-:Y:S02]  /*110e0*/  F2FP.BF16.PACK_AB R33, R181, R188 ;  /* 0x000000bcb521723e */ /* 0x002fe400000010ff */
[----:B------:R-:W-:-:S05]  /*110f0*/  MOV R186, R141 ;  /* 0x0000008d00ba7202 */ /* 0x000fca0000000f00 */
[----:B------:R1:W-:Y:S08]  /*11100*/  MUFU.EX2 R179, R191 ;  /* 0x000000bf00b37308 */ /* 0x0003f00000000800 */
[----:B------:R5:W-:Y:S01]  /*11110*/  MUFU.EX2 R36, R187 ;  /* 0x000000bb00247308 */ /* 0x000be20000000800 */
[----:B---3--:R-:W-:Y:S02]  /*11120*/  F2FP.BF16.PACK_AB R35, R175, R178 ;  /* 0x000000b2af23723e */ /* 0x008fe400000010ff */
[----:B-1----:R-:W-:-:S05]  /*11130*/  MOV R191, R135 ;  /* 0x0000008700bf7202 */ /* 0x002fca0000000f00 */
[----:B------:R-:W-:Y:S01]  /*11140*/  MUFU.EX2 R87, R87 ;  /* 0x0000005700577308 */ /* 0x000fe20000000800 */
[----:B----4-:R-:W-:Y:S01]  /*11150*/  HMMA.16816.F32.BF16 R8, R32, R44, R8 ;  /* 0x0000002c2008723c */ /* 0x010fe20000041808 */
[----:B------:R-:W-:Y:S01]  /*11160*/  FADD.FTZ R122, R191, R122 ;  /* 0x0000007abf7a7221 */ /* 0x000fe20000010000 */
[----:B-----5:R-:W-:-:S05]  /*11170*/  MOV R187, R134 ;  /* 0x0000008600bb7202 */ /* 0x020fca0000000f00 */
[----:B------:R-:W1:Y:S01]  /*11180*/  MUFU.EX2 R86, R86 ;  /* 0x0000005600567308 */ /* 0x000e620000000800 */
[----:B------:R-:W-:Y:S01]  /*11190*/  FADD.FTZ R122, R183, R122 ;  /* 0x0000007ab77a7221 */ /* 0x000fe20000010000 */
[----:B------:R-:W3:Y:S01]  /*111a0*/  LDSM.16.MT88.4 R132, [R211+0x5c00] ;  /* 0x005c0000d384783b */ /* 0x000ee20000004200 */
[C---:B------:R-:W-:Y:S01]  /*111b0*/  HMMA.16816.F32.BF16 R12, R32.reuse, R46, R12 ;  /* 0x0000002e200c723c */ /* 0x040fe2000004180c */
[----:B------:R-:W-:Y:S02]  /*111c0*/  FADD.FTZ R110, R187, R110 ;  /* 0x0000006ebb6e7221 */ /* 0x000fe40000010000 */
[----:B------:R-:W-:Y:S02]  /*111d0*/  FADD.FTZ R122, R184, R122 ;  /* 0x0000007ab87a7221 */ /* 0x000fe40000010000 */
[----:B------:R-:W-:Y:S01]  /*111e0*/  MUFU.EX2 R85, R85 ;  /* 0x0000005500557308 */ /* 0x000fe20000000800 */
[----:B------:R-:W-:Y:S02]  /*111f0*/  FADD.FTZ R110, R241, R110 ;  /* 0x0000006ef16e7221 */ /* 0x000fe40000010000 */
[----:B------:R-:W-:Y:S01]  /*11200*/  FADD.FTZ R122, R246, R122 ;  /* 0x0000007af67a7221 */ /* 0x000fe20000010000 */
[----:B--2---:R-:W-:Y:S01]  /*11210*/  HMMA.16816.F32.BF16 R16, R32, R48, R16 ;  /* 0x000000302010723c */ /* 0x004fe20000041810 */
[----:B------:R-:W-:-:S02]  /*11220*/  FADD.FTZ R110, R242, R110 ;  /* 0x0000006ef26e7221 */ /* 0x000fc40000010000 */
[----:B------:R-:W-:Y:S01]  /*11230*/  FADD.FTZ R122, R245, R122 ;  /* 0x0000007af57a7221 */ /* 0x000fe20000010000 */
[----:B------:R-:W2:Y:S01]  /*11240*/  MUFU.EX2 R84, R84 ;  /* 0x0000005400547308 */ /* 0x000ea20000000800 */
[----:B------:R-:W-:Y:S02]  /*11250*/  FADD.FTZ R110, R186, R110 ;  /* 0x0000006eba6e7221 */ /* 0x000fe40000010000 */
[----:B------:R-:W-:Y:S01]  /*11260*/  FADD.FTZ R122, R244, R122 ;  /* 0x0000007af47a7221 */ /* 0x000fe20000010000 */
[----:B------:R-:W-:Y:S01]  /*11270*/  HMMA.16816.F32.BF16 R20, R32, R50, R20 ;  /* 0x000000322014723c */ /* 0x000fe20000041814 */
[----:B------:R-:W-:Y:S02]  /*11280*/  FADD.FTZ R110, R252, R110 ;  /* 0x0000006efc6e7221 */ /* 0x000fe40000010000 */
[----:B------:R-:W-:Y:S01]  /*11290*/  FADD.FTZ R122, R243, R122 ;  /* 0x0000007af37a7221 */ /* 0x000fe20000010000 */
[----:B------:R-:W-:Y:S01]  /*112a0*/  MUFU.EX2 R60, R60 ;  /* 0x0000003c003c7308 */ /* 0x000fe20000000800 */
[----:B------:R-:W-:-:S02]  /*112b0*/  FADD.FTZ R110, R249, R110 ;  /* 0x0000006ef96e7221 */ /* 0x000fc40000010000 */
[----:B-1----:R-:W-:Y:S01]  /*112c0*/  F2FP.BF16.PACK_AB R32, R86, R87 ;  /* 0x000000575620723e */ /* 0x002fe200000010ff */
[----:B------:R-:W-:Y:S01]  /*112d0*/  FADD.FTZ R122, R198, R122 ;  /* 0x0000007ac67a7221 */ /* 0x000fe20000010000 */
[----:B------:R-:W-:Y:S01]  /*112e0*/  F2FP.BF16.PACK_AB R35, R179, R251 ;  /* 0x000000fbb323723e */ /* 0x000fe200000010ff */
[----:B------:R-:W-:Y:S02]  /*112f0*/  FADD.FTZ R110, R247, R110 ;  /* 0x0000006ef76e7221 */ /* 0x000fe40000010000 */
[----:B------:R-:W1:Y:S01]  /*11300*/  MUFU.EX2 R185, R185 ;  /* 0x000000b900b97308 */ /* 0x000e620000000800 */
[----:B--2---:R-:W-:Y:S01]  /*11310*/  F2FP.BF16.PACK_AB R34, R84, R85 ;  /* 0x000000555422723e */ /* 0x004fe200000010ff */
[----:B------:R-:W-:Y:S02]  /*11320*/  FADD.FTZ R110, R239, R110 ;  /* 0x0000006eef6e7221 */ /* 0x000fe40000010000 */
[----:B------:R-:W-:Y:S02]  /*11330*/  FADD.FTZ R122, R197, R122 ;  /* 0x0000007ac57a7221 */ /* 0x000fe40000010000 */
[----:B------:R-:W-:-:S02]  /*11340*/  FADD.FTZ R110, R238, R110 ;  /* 0x0000006eee6e7221 */ /* 0x000fc40000010000 */
[----:B------:R-:W2:Y:S01]  /*11350*/  MUFU.EX2 R37, R201 ;  /* 0x000000c900257308 */ /* 0x000ea20000000800 */
[----:B------:R-:W-:Y:S02]  /*11360*/  FADD.FTZ R122, R196, R122 ;  /* 0x0000007ac47a7221 */ /* 0x000fe40000010000 */
[----:B------:R-:W-:Y:S02]  /*11370*/  FADD.FTZ R110, R202, R110 ;  /* 0x0000006eca6e7221 */ /* 0x000fe40000010000 */
[----:B------:R-:W-:Y:S02]  /*11380*/  FADD.FTZ R122, R195, R122 ;  /* 0x0000007ac37a7221 */ /* 0x000fe40000010000 */
[----:B------:R-:W-:Y:S01]  /*11390*/  FADD.FTZ R110, R200, R110 ;  /* 0x0000006ec86e7221 */ /* 0x000fe20000010000 */
[----:B-1----:R-:W-:Y:S01]  /*113a0*/  F2FP.BF16.PACK_AB R33, R185, R60 ;  /* 0x0000003cb921723e */ /* 0x002fe200000010ff */
[----:B------:R-:W-:Y:S01]  /*113b0*/  MUFU.EX2 R38, R248 ;  /* 0x000000f800267308 */ /* 0x000fe20000000800 */
[----:B------:R-:W-:-:S02]  /*113c0*/  FADD.FTZ R114, R87, R114 ;  /* 0x0000007257727221 */ /* 0x000fc40000010000 */
[----:B------:R-:W-:Y:S02]  /*113d0*/  FADD.FTZ R112, R60, R112 ;  /* 0x000000703c707221 */ /* 0x000fe40000010000 */
[----:B------:R-:W-:Y:S01]  /*113e0*/  FADD.FTZ R110, R199, R110 ;  /* 0x0000006ec76e7221 */ /* 0x000fe20000010000 */
[C---:B------:R-:W-:Y:S01]  /*113f0*/  HMMA.16816.F32.BF16 R24, R32.reuse, R44, R24 ;  /* 0x0000002c2018723c */ /* 0x040fe20000041818 */
[----:B--2---:R-:W-:Y:S01]  /*11400*/  F2FP.BF16.PACK_AB R136, R37, R36 ;  /* 0x000000242588723e */ /* 0x004fe200000010ff */
[----:B------:R-:W1:Y:S01]  /*11410*/  MUFU.EX2 R240, R182 ;  /* 0x000000b600f07308 */ /* 0x000e620000000800 */
[----:B------:R-:W-:Y:S02]  /*11420*/  FADD.FTZ R122, R188, R122 ;  /* 0x0000007abc7a7221 */ /* 0x000fe40000010000 */
[----:B------:R-:W-:Y:S02]  /*11430*/  FADD.FTZ R114, R86, R114 ;  /* 0x0000007256727221 */ /* 0x000fe40000010000 */
[----:B------:R-:W-:Y:S01]  /*11440*/  FADD.FTZ R112, R185, R112 ;  /* 0x00000070b9707221 */ /* 0x000fe20000010000 */
[----:B------:R-:W-:Y:S01]  /*11450*/  HMMA.16816.F32.BF16 R40, R32, R48, R40 ;  /* 0x000000302028723c */ /* 0x000fe20000041828 */
[----:B------:R-:W-:Y:S01]  /*11460*/  FADD.FTZ R110, R194, R110 ;  /* 0x0000006ec26e7221 */ /* 0x000fe20000010000 */
[----:B------:R-:W2:Y:S01]  /*11470*/  MUFU.EX2 R39, R39 ;  /* 0x0000002700277308 */ /* 0x000ea20000000800 */
[----:B------:R-:W-:-:S02]  /*11480*/  FADD.FTZ R122, R181, R122 ;  /* 0x0000007ab57a7221 */ /* 0x000fc40000010000 */
[----:B------:R-:W-:Y:S02]  /*11490*/  FADD.FTZ R114, R85, R114 ;  /* 0x0000007255727221 */ /* 0x000fe40000010000 */
[----:B------:R-:W-:Y:S01]  /*114a0*/  FADD.FTZ R112, R251, R112 ;  /* 0x00000070fb707221 */ /* 0x000fe20000010000 */
[C---:B------:R-:W-:Y:S01]  /*114b0*/  HMMA.16816.F32.BF16 R28, R32.reuse, R46, R28 ;  /* 0x0000002e201c723c */ /* 0x040fe2000004181c */
[----:B------:R-:W-:Y:S01]  /*114c0*/  FADD.FTZ R110, R193, R110 ;  /* 0x0000006ec16e7221 */ /* 0x000fe20000010000 */
[----:B------:R-:W4:Y:S01]  /*114d0*/  MUFU.EX2 R52, R52 ;  /* 0x0000003400347308 */ /* 0x000f220000000800 */
[----:B-1----:R-:W-:Y:S01]  /*114e0*/  F2FP.BF16.PACK_AB R138, R240, R38 ;  /* 0x00000026f08a723e */ /* 0x002fe200000010ff */
[----:B------:R-:W-:Y:S02]  /*114f0*/  FADD.FTZ R122, R178, R122 ;  /* 0x0000007ab27a7221 */ /* 0x000fe40000010000 */
[----:B------:R-:W-:Y:S02]  /*11500*/  FADD.FTZ R114, R84, R114 ;  /* 0x0000007254727221 */ /* 0x000fe40000010000 */
[----:B------:R-:W-:Y:S01]  /*11510*/  HMMA.16816.F32.BF16 R4, R32, R50, R4 ;  /* 0x000000322004723c */ /* 0x000fe20000041804 */
[----:B------:R-:W-:Y:S01]  /*11520*/  FADD.FTZ R112, R179, R112 ;  /* 0x00000070b3707221 */ /* 0x000fe20000010000 */
[----:B------:R-:W1:Y:S01]  /*11530*/  MUFU.EX2 R44, R131 ;  /* 0x00000083002c7308 */ /* 0x000e620000000800 */
[----:B------:R-:W-:-:S02]  /*11540*/  FADD.FTZ R110, R192, R110 ;  /* 0x0000006ec06e7221 */ /* 0x000fc40000010000 */
[----:B------:R-:W-:Y:S02]  /*11550*/  FADD.FTZ R122, R175, R122 ;  /* 0x0000007aaf7a7221 */ /* 0x000fe40000010000 */
[----:B------:R-:W-:Y:S01]  /*11560*/  FADD.FTZ R110, R36, R110 ;  /* 0x0000006e246e7221 */ /* 0x000fe20000010000 */
[----:B------:R-:W-:Y:S01]  /*11570*/  MOV R36, R109 ;  /* 0x0000006d00247202 */ /* 0x000fe20000000f00 */
[----:B--2---:R-:W-:Y:S01]  /*11580*/  FADD.FTZ R122, R39, R122 ;  /* 0x0000007a277a7221 */ /* 0x004fe20000010000 */
[----:B------:R-:W2:Y:S01]  /*11590*/  MUFU.EX2 R233, R130 ;  /* 0x0000008200e97308 */ /* 0x000ea20000000800 */
[C---:B----4-:R-:W-:Y:S01]  /*115a0*/  F2FP.BF16.PACK_AB R137, R52.reuse, R39 ;  /* 0x000000273489723e */ /* 0x050fe200000010ff */
[----:B------:R-:W-:Y:S02]  /*115b0*/  FADD.FTZ R110, R37, R110 ;  /* 0x0000006e256e7221 */ /* 0x000fe40000010000 */
[----:B------:R-:W-:Y:S02]  /*115c0*/  FADD.FTZ R122, R52, R122 ;  /* 0x0000007a347a7221 */ /* 0x000fe40000010000 */
[----:B------:R-:W-:-:S02]  /*115d0*/  FADD.FTZ R110, R38, R110 ;  /* 0x0000006e266e7221 */ /* 0x000fc40000010000 */
[----:B------:R-:W4:Y:S01]  /*115e0*/  MUFU.EX2 R83, R83 ;  /* 0x0000005300537308 */ /* 0x000f220000000800 */
[----:B-1----:R-:W-:Y:S02]  /*115f0*/  FADD.FTZ R122, R44, R122 ;  /* 0x0000007a2c7a7221 */ /* 0x002fe40000010000 */
[----:B------:R-:W-:-:S05]  /*11600*/  FADD.FTZ R240, R240, R110 ;  /* 0x0000006ef0f07221 */ /* 0x000fca0000010000 */
[----:B------:R-:W1:Y:S01]  /*11610*/  MUFU.EX2 R82, R82 ;  /* 0x0000005200527308 */ /* 0x000e620000000800 */
[C---:B--2---:R-:W-:Y:S01]  /*11620*/  F2FP.BF16.PACK_AB R139, R233.reuse, R44 ;  /* 0x0000002ce98b723e */ /* 0x044fe200000010ff */
[----:B------:R-:W-:-:S06]  /*11630*/  FADD.FTZ R233, R233, R122 ;  /* 0x0000007ae9e97221 */ /* 0x000fcc0000010000 */
[----:B------:R-:W2:Y:S01]  /*11640*/  MUFU.EX2 R81, R81 ;  /* 0x0000005100517308 */ /* 0x000ea20000000800 */
[----:B------:R-:W-:Y:S01]  /*11650*/  HMMA.16816.F32.BF16 R156, R136, R148, R8 ;  /* 0x00000094889c723c */ /* 0x000fe20000041808 */
[----:B----4-:R-:W-:-:S06]  /*11660*/  FADD.FTZ R114, R83, R114 ;  /* 0x0000007253727221 */ /* 0x010fcc0000010000 */
[----:B------:R-:W4:Y:S01]  /*11670*/  MUFU.EX2 R80, R80 ;  /* 0x0000005000507308 */ /* 0x000f220000000800 */
[C---:B-1----:R-:W-:Y:S01]  /*11680*/  F2FP.BF16.PACK_AB R8, R82.reuse, R83 ;  /* 0x000000535208723e */ /* 0x042fe200000010ff */
[----:B------:R-:W-:Y:S01]  /*11690*/  HMMA.16816.F32.BF16 R152, R136, R150, R12 ;  /* 0x000000968898723c */ /* 0x000fe2000004180c */
[----:B------:R-:W-:-:S05]  /*116a0*/  FADD.FTZ R114, R82, R114 ;  /* 0x0000007252727221 */ /* 0x000fca0000010000 */
[----:B------:R-:W1:Y:S01]  /*116b0*/  MUFU.EX2 R190, R190 ;  /* 0x000000be00be7308 */ /* 0x000e620000000800 */
[----:B--2---:R-:W-:Y:S01]  /*116c0*/  FADD.FTZ R114, R81, R114 ;  /* 0x0000007251727221 */ /* 0x004fe20000010000 */
[C---:B---3--:R-:W-:Y:S06]  /*116d0*/  HMMA.16816.F32.BF16 R140, R136.reuse, R132, R16 ;  /* 0x00000084888c723c */ /* 0x048fec0000041810 */
[----:B------:R-:W2:Y:S01]  /*116e0*/  MUFU.EX2 R189, R189 ;  /* 0x000000bd00bd7308 */ /* 0x000ea20000000800 */
[C---:B----4-:R-:W-:Y:S01]  /*116f0*/  F2FP.BF16.PACK_AB R10, R80.reuse, R81 ;  /* 0x00000051500a723e */ /* 0x050fe200000010ff */
[----:B------:R-:W-:Y:S01]  /*11700*/  HMMA.16816.F32.BF16 R136, R136, R134, R20 ;  /* 0x000000868888723c */ /* 0x000fe20000041814 */
[----:B------:R-:W-:-:S05]  /*11710*/  FADD.FTZ R242, R80, R114 ;  /* 0x0000007250f27221 */ /* 0x000fca0000010000 */
[----:B------:R-:W3:Y:S01]  /*11720*/  MUFU.EX2 R203, R203 ;  /* 0x000000cb00cb7308 */ /* 0x000ee20000000800 */
[----:B-1----:R-:W-:-:S07]  /*11730*/  FADD.FTZ R112, R190, R112 ;  /* 0x00000070be707221 */ /* 0x002fce0000010000 */
[----:B------:R-:W1:Y:S01]  /*11740*/  MUFU.EX2 R250, R250 ;  /* 0x000000fa00fa7308 */ /* 0x000e620000000800 */
[C---:B--2---:R-:W-:Y:S01]  /*11750*/  F2FP.BF16.PACK_AB R9, R189.reuse, R190 ;  /* 0x000000bebd09723e */ /* 0x044fe200000010ff */
[----:B------:R-:W-:-:S04]  /*11760*/  FADD.FTZ R112, R189, R112 ;  /* 0x00000070bd707221 */ /* 0x000fc80000010000 */
[----:B---3--:R-:W-:Y:S01]  /*11770*/  FADD.FTZ R112, R203, R112 ;  /* 0x00000070cb707221 */ /* 0x008fe20000010000 */
[----:B-1----:R-:W-:-:S03]  /*11780*/  F2FP.BF16.PACK_AB R11, R250, R203 ;  /* 0x000000cbfa0b723e */ /* 0x002fc600000010ff */
[----:B------:R-:W-:-:S04]  /*11790*/  FADD.FTZ R241, R250, R112 ;  /* 0x00000070faf17221 */ /* 0x000fc80000010000 */
[C---:B------:R-:W-:Y:S08]  /*117a0*/  HMMA.16816.F32.BF16 R160, R8.reuse, R148, R24 ;  /* 0x0000009408a0723c */ /* 0x040ff00000041818 */
[C---:B------:R-:W-:Y:S08]  /*117b0*/  HMMA.16816.F32.BF16 R144, R8.reuse, R132, R40 ;  /* 0x000000840890723c */ /* 0x040ff00000041828 */
[C---:B------:R-:W-:Y:S08]  /*117c0*/  HMMA.16816.F32.BF16 R148, R8.reuse, R150, R28 ;  /* 0x000000960894723c */ /* 0x040ff0000004181c */
[----:B------:R-:W-:Y:S08]  /*117d0*/  HMMA.16816.F32.BF16 R132, R8, R134, R4 ;  /* 0x000000860884723c */ /* 0x000ff00000041804 */
.L_x_267:
        /* <DEDUP_REMOVED lines=23> */
.L_x_274:
        /* <DEDUP_REMOVED lines=50> */
.L_x_272:
        /* <DEDUP_REMOVED lines=135> */
.L_x_273:
[----:B------:R-:W-:Y:S01]  /*124e0*/  IMAD.U32 R244, RZ, RZ, UR15 ;  /* 0x0000000ffff47e24 */ /* 0x000fe2000f8e00ff */
[----:B------:R-:W-:Y:S02]  /*124f0*/  UISETP.GT.AND UP0, UPT, UR15, UR9, UPT ;  /* 0x000000090f00728c */ /* 0x000fe4000bf04270 */
[----:B------:R-:W-:Y:S01]  /*12500*/  UMOV UR7, UR15 ;  /* 0x0000000f00077c82 */ /* 0x000fe20008000000 */
[----:B------:R-:W-:Y:S04]  /*12510*/  IMAD R244, R244, 0x80, R217 ;  /* 0x00000080f4f47824 */ /* 0x000fe800078e02d9 */
[--C-:B------:R-:W-:Y:S01]  /*12520*/  IMAD.IADD R251, R229, 0x1, -R244.reuse ;  /* 0x00000001e5fb7824 */ /* 0x100fe200078e0af4 */
[C---:B------:R-:W-:Y:S01]  /*12530*/  IADD3 R0, R244.reuse, 0x39, RZ ;  /* 0x00000039f4007810 */ /* 0x040fe20007ffe0ff */
[--C-:B------:R-:W-:Y:S01]  /*12540*/  IMAD.IADD R170, R223, 0x1, -R244.reuse ;  /* 0x00000001dfaa7824 */ /* 0x100fe200078e0af4 */
[----:B------:R-:W-:Y:S01]  /*12550*/  IADD3 R193, R244, 0x20, RZ ;  /* 0x00000020f4c17810 */ /* 0x000fe20007ffe0ff */
[--C-:B------:R-:W-:Y:S01]  /*12560*/  IMAD.IADD R2, R226, 0x1, -R244.reuse ;  /* 0x00000001e2027824 */ /* 0x100fe200078e0af4 */
[----:B------:R-:W-:Y:S01]  /*12570*/  IADD3 R188, R244, 0x29, RZ ;  /* 0x00000029f4bc7810 */ /* 0x000fe20007ffe0ff */
[----:B-1----:R-:W-:Y:S01]  /*12580*/  IMAD.IADD R175, R232, 0x1, -R244 ;  /* 0x00000001e8af7824 */ /* 0x002fe200078e0af4 */
[----:B------:R-:W-:Y:S01]  /*12590*/  IADD3 R189, R244, 0x28, RZ ;  /* 0x00000028f4bd7810 */ /* 0x000fe20007ffe0ff */
[--C-:B------:R-:W-:Y:S01]  /*125a0*/  IMAD.IADD R203, R232, 0x1, -R193.reuse ;  /* 0x00000001e8cb7824 */ /* 0x100fe200078e0ac1 */
[C---:B------:R-:W-:Y:S01]  /*125b0*/  IADD3 R179, R244.reuse, 0x30, RZ ;  /* 0x00000030f4b37810 */ /* 0x040fe20007ffe0ff */
[C---:B------:R-:W-:Y:S01]  /*125c0*/  IMAD.IADD R246, R229.reuse, 0x1, -R193 ;  /* 0x00000001e5f67824 */ /* 0x040fe200078e0ac1 */
[C---:B------:R-:W-:Y:S01]  /*125d0*/  IADD3 R178, R244.reuse, 0x31, RZ ;  /* 0x00000031f4b27810 */ /* 0x040fe20007ffe0ff */
[C-C-:B------:R-:W-:Y:S01]  /*125e0*/  IMAD.IADD R180, R229.reuse, 0x1, -R189.reuse ;  /* 0x00000001e5b47824 */ /* 0x140fe200078e0abd */
[----:B------:R-:W-:Y:S01]  /*125f0*/  IADD3 R177, R244, 0x38, RZ ;  /* 0x00000038f4b17810 */ /* 0x000fe20007ffe0ff */
[----:B------:R-:W-:Y:S01]  /*12600*/  IMAD.IADD R248, R232, 0x1, -R189 ;  /* 0x00000001e8f87824 */ /* 0x000fe200078e0abd */
[----:B------:R-:W-:Y:S01]  /*12610*/  IADD3 R169, R244, 0x1, RZ ;  /* 0x00000001f4a97810 */ /* 0x000fe20007ffe0ff */
[--C-:B------:R-:W-:Y:S01]  /*12620*/  IMAD.IADD R192, R232, 0x1, -R178.reuse ;  /* 0x00000001e8c07824 */ /* 0x100fe200078e0ab2 */
[----:B------:R-:W-:Y:S01]  /*12630*/  IADD3 R243, R244, 0x9, RZ ;  /* 0x00000009f4f37810 */ /* 0x000fe20007ffe0ff */
[--C-:B------:R-:W-:Y:S01]  /*12640*/  IMAD.IADD R182, R232, 0x1, -R177.reuse ;  /* 0x00000001e8b67824 */ /* 0x100fe200078e0ab1 */
[----:B------:R-:W-:Y:S01]  /*12650*/  IADD3 R200, R244, 0x10, RZ ;  /* 0x00000010f4c87810 */ /* 0x000fe20007ffe0ff */
[C---:B------:R-:W-:Y:S01]  /*12660*/  IMAD.IADD R171, R229.reuse, 0x1, -R177 ;  /* 0x00000001e5ab7824 */ /* 0x040fe200078e0ab1 */
[----:B------:R-:W-:Y:S01]  /*12670*/  IABS R180, R180 ;  /* 0x000000b400b47213 */ /* 0x000fe20000000000 */
[C-C-:B------:R-:W-:Y:S01]  /*12680*/  IMAD.IADD R191, R229.reuse, 0x1, -R243.reuse ;  /* 0x00000001e5bf7824 */ /* 0x140fe200078e0af3 */
[----:B------:R-:W-:Y:S01]  /*12690*/  IABS R192, R192 ;  /* 0x000000c000c07213 */ /* 0x000fe20000000000 */
[C---:B------:R-:W-:Y:S01]  /*126a0*/  IMAD.IADD R3, R232.reuse, 0x1, -R243 ;  /* 0x00000001e8037824 */ /* 0x040fe200078e0af3 */
[----:B------:R-:W-:Y:S01]  /*126b0*/  IABS R248, R248 ;  /* 0x000000f800f87213 */ /* 0x000fe20000000000 */
[C---:B------:R-:W-:Y:S01]  /*126c0*/  IMAD.IADD R183, R229.reuse, 0x1, -R178 ;  /* 0x00000001e5b77824 */ /* 0x040fe200078e0ab2 */
[----:B------:R-:W-:Y:S01]  /*126d0*/  I2F R180, R180 ;  /* 0x000000b400b47306 */ /* 0x000fe20000201400 */
[----:B------:R-:W-:Y:S01]  /*126e0*/  IABS R251, R251 ;  /* 0x000000fb00fb7213 */ /* 0x000fe20000000000 */
[C-C-:B------:R-:W-:Y:S01]  /*126f0*/  IMAD.IADD R249, R232.reuse, 0x1, -R188.reuse ;  /* 0x00000001e8f97824 */ /* 0x140fe200078e0abc */
[----:B------:R-:W-:Y:S01]  /*12700*/  IABS R170, R170 ;  /* 0x000000aa00aa7213 */ /* 0x000fe20000000000 */
[--C-:B------:R-:W-:Y:S01]  /*12710*/  IMAD.IADD R185, R232, 0x1, -R179.reuse ;  /* 0x00000001e8b97824 */ /* 0x100fe200078e0ab3 */
[----:B------:R-:W-:Y:S01]  /*12720*/  IABS R183, R183 ;  /* 0x000000b700b77213 */ /* 0x000fe20000000000 */
[C---:B------:R-:W-:Y:S01]  /*12730*/  IMAD.IADD R245, R229.reuse, 0x1, -R179 ;  /* 0x00000001e5f57824 */ /* 0x040fe200078e0ab3 */
[----:B------:R-:W-:Y:S01]  /*12740*/  IABS R249, R249 ;  /* 0x000000f900f97213 */ /* 0x000fe20000000000 */
[C---:B------:R-:W-:Y:S01]  /*12750*/  IMAD.IADD R250, R229.reuse, 0x1, -R188 ;  /* 0x00000001e5fa7824 */ /* 0x040fe200078e0abc */
[----:B------:R-:W-:Y:S01]  /*12760*/  IABS R185, R185 ;  /* 0x000000b900b97213 */ /* 0x000fe20000000000 */
[----:B------:R-:W-:Y:S01]  /*12770*/  I2F R251, R251 ;  /* 0x000000fb00fb7306 */ /* 0x000fe20000201400 */
[----:B------:R-:W-:Y:S01]  /*12780*/  IABS R245, R245 ;  /* 0x000000f500f57213 */ /* 0x000fe20000000000 */
[C-C-:B------:R-:W-:Y:S01]  /*12790*/  IMAD.IADD R174, R229.reuse, 0x1, -R169.reuse ;  /* 0x00000001e5ae7824 */ /* 0x140fe200078e0aa9 */
[----:B------:R-:W-:Y:S01]  /*127a0*/  IABS R250, R250 ;  /* 0x000000fa00fa7213 */ /* 0x000fe20000000000 */
[C-C-:B------:R-:W-:Y:S01]  /*127b0*/  IMAD.IADD R176, R229.reuse, 0x1, -R200.reuse ;  /* 0x00000001e5b07824 */ /* 0x140fe200078e0ac8 */
[----:B------:R-:W-:Y:S01]  /*127c0*/  IADD3 R168, R244, 0x8, RZ ;  /* 0x00000008f4a87810 */ /* 0x000fe20007ffe0ff */
[C---:B------:R-:W-:Y:S01]  /*127d0*/  IMAD.IADD R173, R232.reuse, 0x1, -R169 ;  /* 0x00000001e8ad7824 */ /* 0x040fe200078e0aa9 */
[----:B------:R-:W-:Y:S01]  /*127e0*/  IABS R174, R174 ;  /* 0x000000ae00ae7213 */ /* 0x000fe20000000000 */
[----:B------:R-:W-:Y:S01]  /*127f0*/  IMAD.IADD R196, R232, 0x1, -R200 ;  /* 0x00000001e8c47824 */ /* 0x000fe200078e0ac8 */
[----:B------:R-:W-:Y:S01]  /*12800*/  IABS R191, R191 ;  /* 0x000000bf00bf7213 */ /* 0x000fe20000000000 */
[----:B------:R-:W-:Y:S01]  /*12810*/  I2F R170, R170 ;  /* 0x000000aa00aa7306 */ /* 0x000fe20000201400 */
[----:B------:R-:W-:Y:S01]  /*12820*/  IABS R3, R3 ;  /* 0x0000000300037213 */ /* 0x000fe20000000000 */
[C-C-:B------:R-:W-:Y:S01]  /*12830*/  IMAD.IADD R172, R229.reuse, 0x1, -R168.reuse ;  /* 0x00000001e5ac7824 */ /* 0x140fe200078e0aa8 */
[----:B------:R-:W-:Y:S01]  /*12840*/  IADD3 R198, R244, 0x11, RZ ;  /* 0x00000011f4c67810 */ /* 0x000fe20007ffe0ff */
[----:B------:R-:W-:Y:S01]  /*12850*/  IMAD.IADD R187, R232, 0x1, -R168 ;  /* 0x00000001e8bb7824 */ /* 0x000fe200078e0aa8 */
[----:B------:R-:W-:Y:S02]  /*12860*/  IABS R176, R176 ;  /* 0x000000b000b07213 */ /* 0x000fe40000000000 */
[----:B------:R-:W-:Y:S01]  /*12870*/  IADD3 R195, R244, 0x18, RZ ;  /* 0x00000018f4c37810 */ /* 0x000fe20007ffe0ff */
[--C-:B------:R-:W-:Y:S01]  /*12880*/  IMAD.IADD R197, R232, 0x1, -R198.reuse ;  /* 0x00000001e8c57824 */ /* 0x100fe200078e0ac6 */
[----:B------:R-:W-:Y:S01]  /*12890*/  IABS R172, R172 ;  /* 0x000000ac00ac7213 */ /* 0x000fe20000000000 */
[----:B------:R-:W-:Y:S01]  /*128a0*/  I2F R174, R174 ;  /* 0x000000ae00ae7306 */ /* 0x000fe20000201400 */
[----:B------:R-:W-:Y:S01]  /*128b0*/  IABS R203, R203 ;  /* 0x000000cb00cb7213 */ /* 0x000fe20000000000 */
[C-C-:B------:R-:W-:Y:S01]  /*128c0*/  IMAD.IADD R201, R229.reuse, 0x1, -R195.reuse ;  /* 0x00000001e5c97824 */ /* 0x140fe200078e0ac3 */
[----:B------:R-:W-:Y:S01]  /*128d0*/  IADD3 R194, R244, 0x19, RZ ;  /* 0x00000019f4c27810 */ /* 0x000fe20007ffe0ff */
[----:B------:R-:W-:Y:S01]  /*128e0*/  IMAD.IADD R181, R232, 0x1, -R195 ;  /* 0x00000001e8b57824 */ /* 0x000fe200078e0ac3 */
[----:B------:R-:W-:Y:S01]  /*128f0*/  IADD3 R190, R244, 0x21, RZ ;  /* 0x00000021f4be7810 */ /* 0x000fe20007ffe0ff */
[C---:B------:R-:W-:Y:S01]  /*12900*/  IMAD.IADD R199, R229.reuse, 0x1, -R198 ;  /* 0x00000001e5c77824 */ /* 0x040fe200078e0ac6 */
[----:B------:R-:W-:Y:S01]  /*12910*/  IABS R175, R175 ;  /* 0x000000af00af7213 */ /* 0x000fe20000000000 */
[C-C-:B------:R-:W-:Y:S01]  /*12920*/  IMAD.IADD R184, R229.reuse, 0x1, -R194.reuse ;  /* 0x00000001e5b87824 */ /* 0x140fe200078e0ac2 */
[----:B------:R-:W-:Y:S01]  /*12930*/  IABS R181, R181 ;  /* 0x000000b500b57213 */ /* 0x000fe20000000000 */
[----:B------:R-:W-:Y:S01]  /*12940*/  I2F R191, R191 ;  /* 0x000000bf00bf7306 */ /* 0x000fe20000201400 */
[----:B------:R-:W-:Y:S01]  /*12950*/  IMAD.IADD R202, R232, 0x1, -R194 ;  /* 0x00000001e8ca7824 */ /* 0x000fe200078e0ac2 */
[----:B------:R-:W-:Y:S01]  /*12960*/  ISETP.GE.AND P0, PT, R244, R231, PT ;  /* 0x000000e7f400720c */ /* 0x000fe20003f06270 */
[--C-:B------:R-:W-:Y:S01]  /*12970*/  IMAD.IADD R247, R229, 0x1, -R190.reuse ;  /* 0x00000001e5f77824 */ /* 0x100fe200078e0abe */
[----:B------:R-:W-:Y:S01]  /*12980*/  IABS R184, R184 ;  /* 0x000000b800b87213 */ /* 0x000fe20000000000 */
[----:B------:R-:W-:Y:S01]  /*12990*/  IMAD.IADD R186, R232, 0x1, -R190 ;  /* 0x00000001e8ba7824 */ /* 0x000fe200078e0abe */
[C---:B------:R-:W-:Y:S02]  /*129a0*/  ISETP.GE.AND P3, PT, R244.reuse, R228, PT ;  /* 0x000000e4f400720c */ /* 0x040fe40003f66270 */
[----:B------:R-:W-:Y:S02]  /*129b0*/  IABS R247, R247 ;  /* 0x000000f700f77213 */ /* 0x000fe40000000000 */
[----:B------:R-:W-:Y:S01]  /*129c0*/  I2F R3, R3 ;  /* 0x0000000300037306 */ /* 0x000fe20000201400 */
[C---:B------:R-:W-:Y:S02]  /*129d0*/  ISETP.GE.OR P0, PT, R244.reuse, R230, !P0 ;  /* 0x000000e6f400720c */ /* 0x040fe40004706670 */
[C---:B------:R-:W-:Y:S02]  /*129e0*/  ISETP.GE.OR P3, PT, R244.reuse, R227, !P3 ;  /* 0x000000e3f400720c */ /* 0x040fe40005f66670 */
[C---:B------:R-:W-:Y:S02]  /*129f0*/  ISETP.GE.AND P5, PT, R244.reuse, R222, PT ;  /* 0x000000def400720c */ /* 0x040fe40003fa6270 */
[C---:B------:R-:W-:Y:S02]  /*12a00*/  ISETP.GE.AND P2, PT, R244.reuse, R225, PT ;  /* 0x000000e1f400720c */ /* 0x040fe40003f46270 */
[C---:B------:R-:W-:Y:S01]  /*12a10*/  ISETP.GE.OR P5, PT, R244.reuse, R219, !P5 ;  /* 0x000000dbf400720c */ /* 0x040fe20006fa6670 */
[----:B------:R-:W-:Y:S01]  /*12a20*/  I2F R176, R176 ;  /* 0x000000b000b07306 */ /* 0x000fe20000201400 */
[----:B------:R-:W-:Y:S02]  /*12a30*/  ISETP.GE.OR P2, PT, R244, R224, !P2 ;  /* 0x000000e0f400720c */ /* 0x000fe40005746670 */
[----:B------:R-:W-:Y:S02]  /*12a40*/  IABS R2, R2 ;  /* 0x0000000200027213 */ /* 0x000fe40000000000 */
[----:B------:R-:W-:Y:S02]  /*12a50*/  IABS R197, R197 ;  /* 0x000000c500c57213 */ /* 0x000fe40000000000 */
[----:B------:R-:W-:Y:S02]  /*12a60*/  IABS R201, R201 ;  /* 0x000000c900c97213 */ /* 0x000fe40000000000 */
[----:B------:R-:W-:Y:S01]  /*12a70*/  IABS R196, R196 ;  /* 0x000000c400c47213 */ /* 0x000fe20000000000 */
[----:B------:R-:W-:Y:S01]  /*12a80*/  I2F R2, R2 ;  /* 0x0000000200027306 */ /* 0x000fe20000201400 */
[----:B------:R-:W-:Y:S02]  /*12a90*/  IABS R199, R199 ;  /* 0x000000c700c77213 */ /* 0x000fe40000000000 */
[----:B------:R-:W-:Y:S02]  /*12aa0*/  IABS R186, R186 ;  /* 0x000000ba00ba7213 */ /* 0x000fe40000000000 */
[----:B------:R-:W-:Y:S02]  /*12ab0*/  IABS R202, R202 ;  /* 0x000000ca00ca7213 */ /* 0x000fe40000000000 */
[----:B------:R-:W-:Y:S02]  /*12ac0*/  IABS R182, R182 ;  /* 0x000000b600b67213 */ /* 0x000fe40000000000 */
[----:B------:R-:W-:Y:S01]  /*12ad0*/  IABS R246, R246 ;  /* 0x000000f600f67213 */ /* 0x000fe20000000000 */
[----:B------:R-:W-:Y:S01]  /*12ae0*/  I2F R197, R197 ;  /* 0x000000c500c57306 */ /* 0x000fe20000201400 */
[C---:B------:R-:W-:Y:S02]  /*12af0*/  ISETP.GE.AND P6, PT, R169.reuse, R228, PT ;  /* 0x000000e4a900720c */ /* 0x040fe40003fc6270 */
[----:B------:R-:W-:Y:S02]  /*12b00*/  IABS R187, R187 ;  /* 0x000000bb00bb7213 */ /* 0x000fe40000000000 */
[C---:B------:R-:W-:Y:S02]  /*12b10*/  ISETP.GE.OR P6, PT, R169.reuse, R227, !P6 ;  /* 0x000000e3a900720c */ /* 0x040fe400077c6670 */
[----:B------:R-:W-:Y:S02]  /*12b20*/  IABS R171, R171 ;  /* 0x000000ab00ab7213 */ /* 0x000fe40000000000 */
[C---:B------:R-:W-:Y:S01]  /*12b30*/  ISETP.GE.AND P1, PT, R169.reuse, R231, PT ;  /* 0x000000e7a900720c */ /* 0x040fe20003f26270 */
[----:B------:R-:W-:Y:S01]  /*12b40*/  I2F R187, R187 ;  /* 0x000000bb00bb7306 */ /* 0x000fe20000201400 */
[----:B------:R-:W-:Y:S02]  /*12b50*/  IABS R173, R173 ;  /* 0x000000ad00ad7213 */ /* 0x000fe40000000000 */
[----:B------:R-:W-:Y:S07]  /*12b60*/  ISETP.GE.OR P1, PT, R169, R230, !P1 ;  /* 0x000000e6a900720c */ /* 0x000fee0004f26670 */
[----:B------:R-:W-:Y:S10]  /*12b70*/  I2F R173, R173 ;  /* 0x000000ad00ad7306 */ /* 0x000ff40000201400 */
        /* <DEDUP_REMOVED lines=20> */
[----:B------:R-:W1:Y:S02]  /*12cc0*/  I2F R250, R250 ;  /* 0x000000fa00fa7306 */ /* 0x000e640000201400 */
[----:B-1----:R-:W-:Y:S02]  /*12cd0*/  FFMA.FTZ R51, R250, -UR17, R51 ;  /* 0x80000011fa337c23 */ /* 0x002fe40008010033 */
[----:B------:R-:W-:Y:S02]  /*12ce0*/  FFMA.FTZ R49, R249, -UR17, R49 ;  /* 0x80000011f9317c23 */ /* 0x000fe40008010031 */
[----:B------:R-:W-:Y:S01]  /*12cf0*/  FFMA.FTZ R50, R180, -UR17, R50 ;  /* 0x80000011b4327c23 */ /* 0x000fe20008010032 */
[C---:B------:R-:W-:Y:S01]  /*12d00*/  IADD3 R180, R244.reuse, 0x59, RZ ;  /* 0x00000059f4b47810 */ /* 0x040fe20007ffe0ff */
[----:B------:R-:W-:Y:S01]  /*12d10*/  FFMA.FTZ R52, R185, -UR17, R52 ;  /* 0x80000011b9347c23 */ /* 0x000fe20008010034 */
[----:B------:R-:W-:Y:S01]  /*12d20*/  IADD3 R185, R244, 0x60, RZ ;  /* 0x00000060f4b97810 */ /* 0x000fe20007ffe0ff */
[----:B------:R-:W-:Y:S02]  /*12d30*/  FFMA.FTZ R53, R192, -UR17, R53 ;  /* 0x80000011c0357c23 */ /* 0x000fe40008010035 */
[----:B------:R-:W-:Y:S02]  /*12d40*/  FFMA.FTZ R54, R245, -UR17, R54 ;  /* 0x80000011f5367c23 */ /* 0x000fe40008010036 */
[----:B------:R-:W-:Y:S02]  /*12d50*/  FFMA.FTZ R55, R183, -UR17, R55 ;  /* 0x80000011b7377c23 */ /* 0x000fe40008010037 */
[----:B------:R-:W-:Y:S02]  /*12d60*/  FFMA.FTZ R48, R248, -UR17, R48 ;  /* 0x80000011f8307c23 */ /* 0x000fe40008010030 */
[----:B------:R-:W-:Y:S02]  /*12d70*/  FFMA.FTZ R10, R170, -UR17, R10 ;  /* 0x80000011aa0a7c23 */ /* 0x000fe4000801000a */
[----:B------:R-:W-:Y:S02]  /*12d80*/  FFMA.FTZ R19, R191, -UR17, R19 ;  /* 0x80000011bf137c23 */ /* 0x000fe40008010013 */
[----:B------:R-:W-:Y:S01]  /*12d90*/  FFMA.FTZ R17, R3, -UR17, R17 ;  /* 0x8000001103117c23 */ /* 0x000fe20008010011 */
[----:B------:R-:W-:Y:S01]  /*12da0*/  IADD3 R3, R244, 0x48, RZ ;  /* 0x00000048f4037810 */ /* 0x000fe20007ffe0ff */
[----:B------:R-:W-:Y:S01]  /*12db0*/  FFMA.FTZ R22, R176, -UR17, R22 ;  /* 0x80000011b0167c23 */ /* 0x000fe20008010016 */
[----:B------:R-:W-:Y:S01]  /*12dc0*/  IADD3 R176, R244, 0x49, RZ ;  /* 0x00000049f4b07810 */ /* 0x000fe20007ffe0ff */
[----:B------:R-:W-:Y:S02]  /*12dd0*/  FFMA.FTZ R18, R172, -UR17, R18 ;  /* 0x80000011ac127c23 */ /* 0x000fe40008010012 */
[----:B------:R-:W-:Y:S02]  /*12de0*/  FFMA.FTZ R36, R203, -UR17, R36 ;  /* 0x80000011cb247c23 */ /* 0x000fe40008010024 */
[----:B------:R-:W-:Y:S02]  /*12df0*/  FFMA.FTZ R6, R251, -UR17, R6 ;  /* 0x80000011fb067c23 */ /* 0x000fe40008010006 */
[----:B------:R-:W-:Y:S02]  /*12e00*/  IMAD.IADD R251, R229, 0x1, -R0 ;  /* 0x00000001e5fb7824 */ /* 0x000fe400078e0a00 */
[----:B------:R-:W-:Y:S01]  /*12e10*/  FFMA.FTZ R7, R174, -UR17, R7 ;  /* 0x80000011ae077c23 */ /* 0x000fe20008010007 */
[C---:B------:R-:W-:Y:S01]  /*12e20*/  IADD3 R174, R244.reuse, 0x41, RZ ;  /* 0x00000041f4ae7810 */ /* 0x040fe20007ffe0ff */
[----:B------:R-:W-:Y:S01]  /*12e30*/  FFMA.FTZ R34, R201, -UR17, R34 ;  /* 0x80000011c9227c23 */ /* 0x000fe20008010022 */
[----:B------:R-:W-:Y:S01]  /*12e40*/  IABS R251, R251 ;  /* 0x000000fb00fb7213 */ /* 0x000fe20000000000 */
[----:B------:R-:W-:Y:S01]  /*12e50*/  FFMA.FTZ R32, R181, -UR17, R32 ;  /* 0x80000011b5207c23 */ /* 0x000fe20008010020 */
[----:B------:R-:W-:Y:S01]  /*12e60*/  IADD3 R181, R244, 0x50, RZ ;  /* 0x00000050f4b57810 */ /* 0x000fe20007ffe0ff */
[----:B------:R-:W-:Y:S01]  /*12e70*/  FFMA.FTZ R35, R184, -UR17, R35 ;  /* 0x80000011b8237c23 */ /* 0x000fe20008010023 */
[----:B------:R1:W2:Y:S01]  /*12e80*/  I2F R170, R251 ;  /* 0x000000fb00aa7306 */ /* 0x0002a20000201400 */
[----:B------:R-:W-:Y:S01]  /*12e90*/  IADD3 R184, R244, 0x51, RZ ;  /* 0x00000051f4b87810 */ /* 0x000fe20007ffe0ff */
[----:B------:R-:W-:Y:S02]  /*12ea0*/  FFMA.FTZ R39, R247, -UR17, R39 ;  /* 0x80000011f7277c23 */ /* 0x000fe40008010027 */
[----:B------:R-:W-:Y:S02]  /*12eb0*/  FFMA.FTZ R23, R199, -UR17, R23 ;  /* 0x80000011c7177c23 */ /* 0x000fe40008010017 */
[----:B------:R-:W-:Y:S01]  /*12ec0*/  FFMA.FTZ R37, R186, -UR17, R37 ;  /* 0x80000011ba257c23 */ /* 0x000fe20008010025 */
[----:B------:R-:W-:Y:S01]  /*12ed0*/  IADD3 R186, R244, 0x58, RZ ;  /* 0x00000058f4ba7810 */ /* 0x000fe20007ffe0ff */
[----:B------:R-:W-:Y:S02]  /*12ee0*/  FFMA.FTZ R33, R202, -UR17, R33 ;  /* 0x80000011ca217c23 */ /* 0x000fe40008010021 */
[----:B------:R-:W-:Y:S02]  /*12ef0*/  IMAD.IADD R192, R229, 0x1, -R185 ;  /* 0x00000001e5c07824 */ /* 0x000fe400078e0ab9 */
[----:B------:R-:W-:Y:S02]  /*12f00*/  FFMA.FTZ R4, R175, -UR17, R4 ;  /* 0x80000011af047c23 */ /* 0x000fe40008010004 */
[----:B------:R-:W-:Y:S01]  /*12f10*/  IMAD.IADD R175, R232, 0x1, -R0 ;  /* 0x00000001e8af7824 */ /* 0x000fe200078e0a00 */
[----:B------:R-:W-:Y:S01]  /*12f20*/  IABS R183, R192 ;  /* 0x000000c000b77213 */ /* 0x000fe20000000000 */
[----:B------:R-:W-:Y:S01]  /*12f30*/  FFMA.FTZ R8, R2, -UR17, R8 ;  /* 0x8000001102087c23 */ /* 0x000fe20008010008 */
[C---:B------:R-:W-:Y:S01]  /*12f40*/  IADD3 R2, R244.reuse, 0x40, RZ ;  /* 0x00000040f4027810 */ /* 0x040fe20007ffe0ff */
[----:B------:R-:W-:Y:S01]  /*12f50*/  FFMA.FTZ R16, R187, -UR17, R16 ;  /* 0x80000011bb107c23 */ /* 0x000fe20008010010 */
[----:B------:R-:W-:Y:S01]  /*12f60*/  IADD3 R192, R244, 0x61, RZ ;  /* 0x00000061f4c07810 */ /* 0x000fe20007ffe0ff */
[----:B------:R-:W-:Y:S01]  /*12f70*/  FFMA.FTZ R21, R197, -UR17, R21 ;  /* 0x80000011c5157c23 */ /* 0x000fe20008010015 */
[----:B------:R-:W-:Y:S01]  /*12f80*/  IABS R175, R175 ;  /* 0x000000af00af7213 */ /* 0x000fe20000000000 */
[----:B------:R-:W-:Y:S02]  /*12f90*/  IMAD.IADD R252, R232, 0x1, -R2 ;  /* 0x00000001e8fc7824 */ /* 0x000fe400078e0a02 */
[----:B------:R-:W-:Y:S02]  /*12fa0*/  FFMA.FTZ R20, R196, -UR17, R20 ;  /* 0x80000011c4147c23 */ /* 0x000fe40008010014 */
[----:B------:R-:W-:Y:S01]  /*12fb0*/  FFMA.FTZ R64, R182, -UR17, R64 ;  /* 0x80000011b6407c23 */ /* 0x000fe20008010040 */
[----:B------:R-:W3:Y:S01]  /*12fc0*/  I2F R175, R175 ;  /* 0x000000af00af7306 */ /* 0x000ee20000201400 */
[----:B-1----:R-:W-:Y:S01]  /*12fd0*/  IABS R251, R252 ;  /* 0x000000fc00fb7213 */ /* 0x002fe20000000000 */
[----:B------:R-:W-:Y:S02]  /*12fe0*/  IMAD.IADD R252, R229, 0x1, -R2 ;  /* 0x00000001e5fc7824 */ /* 0x000fe400078e0a02 */
[----:B------:R-:W-:Y:S02]  /*12ff0*/  FFMA.FTZ R38, R246, -UR17, R38 ;  /* 0x80000011f6267c23 */ /* 0x000fe40008010026 */
[----:B------:R-:W-:Y:S01]  /*13000*/  FFMA.FTZ R66, R171, -UR17, R66 ;  /* 0x80000011ab427c23 */ /* 0x000fe20008010042 */
[----:B------:R-:W-:Y:S01]  /*13010*/  IABS R252, R252 ;  /* 0x000000fc00fc7213 */ /* 0x000fe20000000000 */
[----:B--2---:R-:W-:Y:S02]  /*13020*/  FFMA.FTZ R67, R170, -UR17, R67 ;  /* 0x80000011aa437c23 */ /* 0x004fe40008010043 */
[----:B------:R-:W1:Y:S01]  /*13030*/  I2F R182, R183 ;  /* 0x000000b700b67306 */ /* 0x000e620000201400 */
[----:B------:R-:W-:Y:S09]  /*13040*/  FFMA.FTZ R5, R173, -UR17, R5 ;  /* 0x80000011ad057c23 */ /* 0x000ff20008010005 */
[----:B------:R2:W4:Y:S01]  /*13050*/  I2F R187, R252 ;  /* 0x000000fc00bb7306 */ /* 0x0005220000201400 */
[----:B---3--:R-:W-:Y:S09]  /*13060*/  FFMA.FTZ R65, R175, -UR17, R65 ;  /* 0x80000011af417c23 */ /* 0x008ff20008010041 */
[----:B------:R-:W3:Y:S01]  /*13070*/  I2F R173, R251 ;  /* 0x000000fb00ad7306 */ /* 0x000ee20000201400 */
[----:B-1----:R-:W-:Y:S02]  /*13080*/  FFMA.FTZ R102, R182, -UR17, R102 ;  /* 0x80000011b6667c23 */ /* 0x002fe40008010066 */
[----:B--2---:R-:W-:Y:S02]  /*13090*/  IMAD.IADD R252, R229, 0x1, -R174 ;  /* 0x00000001e5fc7824 */ /* 0x004fe400078e0aae */
[----:B----4-:R-:W-:Y:S01]  /*130a0*/  FFMA.FTZ R70, R187, -UR17, R70 ;  /* 0x80000011bb467c23 */ /* 0x010fe20008010046 */
[----:B------:R-:W-:Y:S02]  /*130b0*/  IADD3 R187, R244, 0x69, RZ ;  /* 0x00000069f4bb7810 */ /* 0x000fe40007ffe0ff */
[----:B------:R-:W-:Y:S04]  /*130c0*/  IABS R252, R252 ;  /* 0x000000fc00fc7213 */ /* 0x000fe80000000000 */
[----:B------:R1:W2:Y:S01]  /*130d0*/  I2F R191, R252 ;  /* 0x000000fc00bf7306 */ /* 0x0002a20000201400 */
[----:B---3--:R-:W-:Y:S02]  /*130e0*/  FFMA.FTZ R68, R173, -UR17, R68 ;  /* 0x80000011ad447c23 */ /* 0x008fe40008010044 */
[C---:B------:R-:W-:Y:S05]  /*130f0*/  IMAD.IADD R251, R232.reuse, 0x1, -R174 ;  /* 0x00000001e8fb7824 */ /* 0x040fea00078e0aae */
[----:B------:R-:W-:Y:S04]  /*13100*/  IABS R251, R251 ;  /* 0x000000fb00fb7213 */ /* 0x000fe80000000000 */
[----:B------:R3:W4:Y:S01]  /*13110*/  I2F R172, R251 ;  /* 0x000000fb00ac7306 */ /* 0x0007220000201400 */
[----:B-1----:R-:W-:Y:S02]  /*13120*/  IMAD.IADD R252, R229, 0x1, -R3 ;  /* 0x00000001e5fc7824 */ /* 0x002fe400078e0a03 */
[----:B--2---:R-:W-:Y:S03]  /*13130*/  FFMA.FTZ R71, R191, -UR17, R71 ;  /* 0x80000011bf477c23 */ /* 0x004fe60008010047 */
[----:B------:R-:W-:Y:S04]  /*13140*/  IABS R252, R252 ;  /* 0x000000fc00fc7213 */ /* 0x000fe80000000000 */
[----:B------:R1:W2:Y:S01]  /*13150*/  I2F R197, R252 ;  /* 0x000000fc00c57306 */ /* 0x0002a20000201400 */
[----:B---3--:R-:W-:Y:S02]  /*13160*/  IMAD.IADD R251, R232, 0x1, -R3 ;  /* 0x00000001e8fb7824 */ /* 0x008fe400078e0a03 */
[----:B----4-:R-:W-:Y:S02]  /*13170*/  FFMA.FTZ R69, R172, -UR17, R69 ;  /* 0x80000011ac457c23 */ /* 0x010fe40008010045 */
[----:B------:R-:W-:Y:S01]  /*13180*/  IMAD.IADD R172, R232, 0x1, -R187 ;  /* 0x00000001e8ac7824 */ /* 0x000fe200078e0abb */
[----:B------:R-:W-:Y:S04]  /*13190*/  IABS R251, R251 ;  /* 0x000000fb00fb7213 */ /* 0x000fe80000000000 */
[----:B------:R3:W4:Y:S01]  /*131a0*/  I2F R196, R251 ;  /* 0x000000fb00c47306 */ /* 0x0007220000201400 */
[----:B------:R-:W-:Y:S09]  /*131b0*/  IABS R172, R172 ;  /* 0x000000ac00ac7213 */ /* 0x000ff20000000000 */
[----:B------:R-:W5:Y:S01]  /*131c0*/  I2F R172, R172 ;  /* 0x000000ac00ac7306 */ /* 0x000f620000201400 */
[----:B-1----:R-:W-:Y:S02]  /*131d0*/  IMAD.IADD R252, R229, 0x1, -R176 ;  /* 0x00000001e5fc7824 */ /* 0x002fe400078e0ab0 */
[----:B--2---:R-:W-:Y:S01]  /*131e0*/  FFMA.FTZ R82, R197, -UR17, R82 ;  /* 0x80000011c5527c23 */ /* 0x004fe20008010052 */
[----:B------:R-:W-:Y:S02]  /*131f0*/  FSEL R197, R5, -INF , !P1 ;  /* 0xff80000005c57808 */ /* 0x000fe40004800000 */
[----:B------:R-:W-:Y:S02]  /*13200*/  IABS R252, R252 ;  /* 0x000000fc00fc7213 */ /* 0x000fe40000000000 */
[C---:B------:R-:W-:Y:S02]  /*13210*/  ISETP.GE.AND P1, PT, R200.reuse, R231, PT ;  /* 0x000000e7c800720c */ /* 0x040fe40003f26270 */
[----:B------:R-:W1:Y:S02]  /*13220*/  I2F R201, R252 ;  /* 0x000000fc00c97306 */ /* 0x000e640000201400 */
[----:B------:R-:W-:Y:S01]  /*13230*/  ISETP.GE.OR P1, PT, R200, R230, !P1 ;  /* 0x000000e6c800720c */ /* 0x000fe20004f26670 */
[----:B---3--:R-:W-:Y:S02]  /*13240*/  IMAD.IADD R251, R232, 0x1, -R176 ;  /* 0x00000001e8fb7824 */ /* 0x008fe400078e0ab0 */
[----:B----4-:R-:W-:Y:S03]  /*13250*/  FFMA.FTZ R80, R196, -UR17, R80 ;  /* 0x80000011c4507c23 */ /* 0x010fe60008010050 */
[----:B------:R-:W-:Y:S04]  /*13260*/  IABS R251, R251 ;  /* 0x000000fb00fb7213 */ /* 0x000fe80000000000 */
[----:B------:R-:W2:Y:S01]  /*13270*/  I2F R199, R251 ;  /* 0x000000fb00c77306 */ /* 0x000ea20000201400 */
[----:B-----5:R-:W-:Y:S01]  /*13280*/  FFMA.FTZ R113, R172, -UR17, R113 ;  /* 0x80000011ac717c23 */ /* 0x020fe20008010071 */
[----:B------:R-:W-:Y:S02]  /*13290*/  FSEL R172, R10, -INF , !P5 ;  /* 0xff8000000aac7808 */ /* 0x000fe40006800000 */
[CC--:B------:R-:W-:Y:S04]  /*132a0*/  ISETP.GE.AND P5, PT, R243.reuse, R228.reuse, PT ;  /* 0x000000e4f300720c */ /* 0x0c0fe80003fa6270 */
[-C--:B------:R-:W-:Y:S01]  /*132b0*/  ISETP.GE.OR P5, PT, R243, R227.reuse, !P5 ;  /* 0x000000e3f300720c */ /* 0x080fe20006fa6670 */
[----:B-1----:R-:W-:Y:S01]  /*132c0*/  FFMA.FTZ R83, R201, -UR17, R83 ;  /* 0x80000011c9537c23 */ /* 0x002fe20008010053 */
[----:B------:R-:W-:Y:S01]  /*132d0*/  FSEL R201, R4, -INF , !P0 ;  /* 0xff80000004c97808 */ /* 0x000fe20004000000 */
[C---:B------:R-:W-:Y:S01]  /*132e0*/  IMAD.IADD R252, R229.reuse, 0x1, -R181 ;  /* 0x00000001e5fc7824 */ /* 0x040fe200078e0ab5 */
[----:B------:R-:W-:Y:S01]  /*132f0*/  FSEL R4, R6, -INF , !P3 ;  /* 0xff80000006047808 */ /* 0x000fe20005800000 */
[----:B------:R-:W-:Y:S01]  /*13300*/  IMAD.IADD R6, R229, 0x1, -R187 ;  /* 0x00000001e5067824 */ /* 0x000fe200078e0abb */
[C---:B------:R-:W-:Y:S02]  /*13310*/  ISETP.GE.AND P3, PT, R168.reuse, R228, PT ;  /* 0x000000e4a800720c */ /* 0x040fe40003f66270 */
[----:B------:R-:W-:Y:S02]  /*13320*/  IABS R252, R252 ;  /* 0x000000fc00fc7213 */ /* 0x000fe40000000000 */
[----:B------:R-:W-:Y:S02]  /*13330*/  ISETP.GE.OR P3, PT, R168, R227, !P3 ;  /* 0x000000e3a800720c */ /* 0x000fe40005f66670 */
[----:B------:R-:W1:Y:S01]  /*13340*/  I2F R203, R252 ;  /* 0x000000fc00cb7306 */ /* 0x000e620000201400 */
[----:B--2---:R-:W-:Y:S01]  /*13350*/  FFMA.FTZ R81, R199, -UR17, R81 ;  /* 0x80000011c7517c23 */ /* 0x004fe20008010051 */
[----:B------:R-:W-:Y:S01]  /*13360*/  FSEL R182, R18, -INF , !P3 ;  /* 0xff80000012b67808 */ /* 0x000fe20005800000 */
[----:B------:R-:W-:Y:S01]  /*13370*/  IMAD.IADD R251, R232, 0x1, -R181 ;  /* 0x00000001e8fb7824 */ /* 0x000fe200078e0ab5 */
[----:B------:R-:W-:Y:S02]  /*13380*/  FSEL R199, R7, -INF , !P6 ;  /* 0xff80000007c77808 */ /* 0x000fe40007000000 */
[CC--:B------:R-:W-:Y:S02]  /*13390*/  ISETP.GE.AND P6, PT, R200.reuse, R228.reuse, PT ;  /* 0x000000e4c800720c */ /* 0x0c0fe40003fc6270 */
[----:B------:R-:W-:Y:S02]  /*133a0*/  IABS R251, R251 ;  /* 0x000000fb00fb7213 */ /* 0x000fe40000000000 */
[-C--:B------:R-:W-:Y:S02]  /*133b0*/  ISETP.GE.OR P6, PT, R200, R227.reuse, !P6 ;  /* 0x000000e3c800720c */ /* 0x080fe400077c6670 */
[----:B------:R-:W2:Y:S01]  /*133c0*/  I2F R202, R251 ;  /* 0x000000fb00ca7306 */ /* 0x000ea20000201400 */
[-C--:B------:R-:W-:Y:S02]  /*133d0*/  ISETP.GE.AND P3, PT, R198, R228.reuse, PT ;  /* 0x000000e4c600720c */ /* 0x080fe40003f66270 */
[----:B------:R-:W-:Y:S02]  /*133e0*/  FSEL R22, R22, -INF , !P6 ;  /* 0xff80000016167808 */ /* 0x000fe40007000000 */
[-C--:B------:R-:W-:Y:S02]  /*133f0*/  ISETP.GE.OR P3, PT, R198, R227.reuse, !P3 ;  /* 0x000000e3c600720c */ /* 0x080fe40005f66670 */
[CC--:B------:R-:W-:Y:S02]  /*13400*/  ISETP.GE.AND P6, PT, R194.reuse, R228.reuse, PT ;  /* 0x000000e4c200720c */ /* 0x0c0fe40003fc6270 */
[----:B------:R-:W-:Y:S02]  /*13410*/  FSEL R23, R23, -INF , !P3 ;  /* 0xff80000017177808 */ /* 0x000fe40005800000 */
[-C--:B------:R-:W-:Y:S01]  /*13420*/  ISETP.GE.AND P3, PT, R193, R228.reuse, PT ;  /* 0x000000e4c100720c */ /* 0x080fe20003f66270 */
[----:B-1----:R-:W-:Y:S01]  /*13430*/  FFMA.FTZ R86, R203, -UR17, R86 ;  /* 0x80000011cb567c23 */ /* 0x002fe20008010056 */
[-C--:B------:R-:W-:Y:S01]  /*13440*/  ISETP.GE.OR P6, PT, R194, R227.reuse, !P6 ;  /* 0x000000e3c200720c */ /* 0x080fe200077c6670 */
[----:B------:R-:W-:Y:S01]  /*13450*/  IMAD.IADD R252, R229, 0x1, -R184 ;  /* 0x00000001e5fc7824 */ /* 0x000fe200078e0ab8 */
[-C--:B------:R-:W-:Y:S02]  /*13460*/  ISETP.GE.OR P3, PT, R193, R227.reuse, !P3 ;  /* 0x000000e3c100720c */ /* 0x080fe40005f66670 */
[----:B------:R-:W-:Y:S02]  /*13470*/  FSEL R35, R35, -INF , !P6 ;  /* 0xff80000023237808 */ /* 0x000fe40007000000 */
[C---:B------:R-:W-:Y:S02]  /*13480*/  ISETP.GE.AND P6, PT, R189.reuse, R228, PT ;  /* 0x000000e4bd00720c */ /* 0x040fe40003fc6270 */
[----:B------:R-:W-:Y:S02]  /*13490*/  IABS R252, R252 ;  /* 0x000000fc00fc7213 */ /* 0x000fe40000000000 */
[-C--:B------:R-:W-:Y:S01]  /*134a0*/  ISETP.GE.OR P6, PT, R189, R227.reuse, !P6 ;  /* 0x000000e3bd00720c */ /* 0x080fe200077c6670 */
[----:B--2---:R-:W-:Y:S01]  /*134b0*/  FFMA.FTZ R84, R202, -UR17, R84 ;  /* 0x80000011ca547c23 */ /* 0x004fe20008010054 */
[----:B------:R-:W1:Y:S01]  /*134c0*/  I2F R247, R252 ;  /* 0x000000fc00f77306 */ /* 0x000e620000201400 */
[----:B------:R-:W-:Y:S01]  /*134d0*/  FSEL R38, R38, -INF , !P3 ;  /* 0xff80000026267808 */ /* 0x000fe20005800000 */
[----:B------:R-:W-:Y:S01]  /*134e0*/  IMAD.IADD R251, R232, 0x1, -R184 ;  /* 0x00000001e8fb7824 */ /* 0x000fe200078e0ab8 */
[----:B------:R-:W-:Y:S02]  /*134f0*/  FSEL R50, R50, -INF , !P6 ;  /* 0xff80000032327808 */ /* 0x000fe40007000000 */
[-C--:B------:R-:W-:Y:S02]  /*13500*/  ISETP.GE.AND P3, PT, R188, R228.reuse, PT ;  /* 0x000000e4bc00720c */ /* 0x080fe40003f66270 */
[-C--:B------:R-:W-:Y:S02]  /*13510*/  ISETP.GE.AND P6, PT, R178, R228.reuse, PT ;  /* 0x000000e4b200720c */ /* 0x080fe40003fc6270 */
[-C--:B------:R-:W-:Y:S02]  /*13520*/  ISETP.GE.OR P3, PT, R188, R227.reuse, !P3 ;  /* 0x000000e3bc00720c */ /* 0x080fe40005f66670 */
[-C--:B------:R-:W-:Y:S02]  /*13530*/  ISETP.GE.OR P6, PT, R178, R227.reuse, !P6 ;  /* 0x000000e3b200720c */ /* 0x080fe400077c6670 */
[----:B------:R-:W-:Y:S02]  /*13540*/  FSEL R51, R51, -INF , !P3 ;  /* 0xff80000033337808 */ /* 0x000fe40005800000 */
[----:B------:R-:W-:Y:S02]  /*13550*/  FSEL R55, R55, -INF , !P6 ;  /* 0xff80000037377808 */ /* 0x000fe40007000000 */
[CC--:B------:R-:W-:Y:S02]  /*13560*/  ISETP.GE.AND P3, PT, R177.reuse, R228.reuse, PT ;  /* 0x000000e4b100720c */ /* 0x0c0fe40003f66270 */
[CC--:B------:R-:W-:Y:S02]  /*13570*/  ISETP.GE.AND P6, PT, R2.reuse, R228.reuse, PT ;  /* 0x000000e40200720c */ /* 0x0c0fe40003fc6270 */
[-C--:B------:R-:W-:Y:S02]  /*13580*/  ISETP.GE.OR P3, PT, R177, R227.reuse, !P3 ;  /* 0x000000e3b100720c */ /* 0x080fe40005f66670 */
[----:B------:R-:W-:Y:S01]  /*13590*/  ISETP.GE.OR P6, PT, R2, R227, !P6 ;  /* 0x000000e30200720c */ /* 0x000fe200077c6670 */
[----:B-1----:R-:W-:Y:S01]  /*135a0*/  FFMA.FTZ R87, R247, -UR17, R87 ;  /* 0x80000011f7577c23 */ /* 0x002fe20008010057 */
[----:B------:R-:W-:Y:S01]  /*135b0*/  IABS R251, R251 ;  /* 0x000000fb00fb7213 */ /* 0x000fe20000000000 */
[----:B------:R-:W-:Y:S01]  /*135c0*/  IMAD.IADD R252, R229, 0x1, -R186 ;  /* 0x00000001e5fc7824 */ /* 0x000fe200078e0aba */
[----:B------:R-:W-:Y:S02]  /*135d0*/  IADD3 R202, R244, 0x70, RZ ;  /* 0x00000070f4ca7810 */ /* 0x000fe40007ffe0ff */
[----:B------:R-:W1:Y:S01]  /*135e0*/  I2F R246, R251 ;  /* 0x000000fb00f67306 */ /* 0x000e620000201400 */
[----:B------:R-:W-:Y:S02]  /*135f0*/  FSEL R66, R66, -INF , !P3 ;  /* 0xff80000042427808 */ /* 0x000fe40005800000 */
[-C--:B------:R-:W-:Y:S01]  /*13600*/  ISETP.GE.AND P3, PT, R174, R228.reuse, PT ;  /* 0x000000e4ae00720c */ /* 0x080fe20003f66270 */
[----:B------:R-:W-:Y:S01]  /*13610*/  IMAD.IADD R5, R232, 0x1, -R202 ;  /* 0x00000001e8057824 */ /* 0x000fe200078e0aca */
[----:B------:R-:W-:Y:S02]  /*13620*/  FSEL R70, R70, -INF , !P6 ;  /* 0xff80000046467808 */ /* 0x000fe40007000000 */
[----:B------:R-:W-:Y:S02]  /*13630*/  ISETP.GE.OR P3, PT, R174, R227, !P3 ;  /* 0x000000e3ae00720c */ /* 0x000fe40005f66670 */
[----:B------:R-:W-:Y:S02]  /*13640*/  ISETP.GE.AND P6, PT, R169, R225, PT ;  /* 0x000000e1a900720c */ /* 0x000fe40003fc6270 */
[----:B------:R-:W-:Y:S02]  /*13650*/  FSEL R71, R71, -INF , !P3 ;  /* 0xff80000047477808 */ /* 0x000fe40005800000 */
[C---:B------:R-:W-:Y:S02]  /*13660*/  ISETP.GE.AND P3, PT, R176.reuse, R228, PT ;  /* 0x000000e4b000720c */ /* 0x040fe40003f66270 */
[----:B------:R-:W-:Y:S02]  /*13670*/  ISETP.GE.OR P6, PT, R169, R224, !P6 ;  /* 0x000000e0a900720c */ /* 0x000fe400077c6670 */
[----:B------:R-:W-:Y:S02]  /*13680*/  ISETP.GE.OR P3, PT, R176, R227, !P3 ;  /* 0x000000e3b000720c */ /* 0x000fe40005f66670 */
[----:B------:R-:W-:Y:S02]  /*13690*/  IABS R252, R252 ;  /* 0x000000fc00fc7213 */ /* 0x000fe40000000000 */
[----:B------:R-:W-:Y:S02]  /*136a0*/  IABS R6, R6 ;  /* 0x0000000600067213 */ /* 0x000fe40000000000 */
[----:B------:R2:W3:Y:S01]  /*136b0*/  I2F R249, R252 ;  /* 0x000000fc00f97306 */ /* 0x0004e20000201400 */
[----:B-1----:R-:W-:Y:S01]  /*136c0*/  FFMA.FTZ R85, R246, -UR17, R85 ;  /* 0x80000011f6557c23 */ /* 0x002fe20008010055 */
[----:B------:R-:W-:Y:S01]  /*136d0*/  IABS R5, R5 ;  /* 0x0000000500057213 */ /* 0x000fe20000000000 */
[----:B------:R-:W-:Y:S01]  /*136e0*/  IMAD.IADD R251, R232, 0x1, -R186 ;  /* 0x00000001e8fb7824 */ /* 0x000fe200078e0aba */
[C---:B------:R-:W-:Y:S04]  /*136f0*/  ISETP.GE.AND P0, PT, R168.reuse, R231, PT ;  /* 0x000000e7a800720c */ /* 0x040fe80003f06270 */
[----:B------:R-:W-:Y:S02]  /*13700*/  ISETP.GE.OR P0, PT, R168, R230, !P0 ;  /* 0x000000e6a800720c */ /* 0x000fe40004706670 */
[----:B------:R-:W1:Y:S01]  /*13710*/  I2F R246, R6 ;  /* 0x0000000600f67306 */ /* 0x000e620000201400 */
[----:B------:R-:W-:Y:S02]  /*13720*/  IABS R251, R251 ;  /* 0x000000fb00fb7213 */ /* 0x000fe40000000000 */
[----:B------:R-:W-:Y:S01]  /*13730*/  FSEL R196, R16, -INF , !P0 ;  /* 0xff80000010c47808 */ /* 0x000fe20004000000 */
[----:B------:R-:W-:Y:S01]  /*13740*/  IMAD.IADD R16, R226, 0x1, -R195 ;  /* 0x00000001e2107824 */ /* 0x000fe200078e0ac3 */
[C---:B------:R-:W-:Y:S04]  /*13750*/  ISETP.GE.AND P0, PT, R198.reuse, R231, PT ;  /* 0x000000e7c600720c */ /* 0x040fe80003f06270 */
[----:B------:R-:W-:Y:S01]  /*13760*/  IABS R16, R16 ;  /* 0x0000001000107213 */ /* 0x000fe20000000000 */
[----:B------:R-:W4:Y:S01]  /*13770*/  I2F R248, R251 ;  /* 0x000000fb00f87306 */ /* 0x000f220000201400 */
[----:B------:R-:W-:Y:S01]  /*13780*/  ISETP.GE.OR P0, PT, R198, R230, !P0 ;  /* 0x000000e6c600720c */ /* 0x000fe20004706670 */
[----:B--2---:R-:W-:Y:S02]  /*13790*/  IMAD.IADD R252, R229, 0x1, -R180 ;  /* 0x00000001e5fc7824 */ /* 0x004fe400078e0ab4 */
[----:B---3--:R-:W-:Y:S03]  /*137a0*/  FFMA.FTZ R98, R249, -UR17, R98 ;  /* 0x80000011f9627c23 */ /* 0x008fe60008010062 */
[----:B------:R-:W-:Y:S04]  /*137b0*/  IABS R252, R252 ;  /* 0x000000fc00fc7213 */ /* 0x000fe80000000000 */
[----:B------:R2:W3:Y:S01]  /*137c0*/  I2F R245, R252 ;  /* 0x000000fc00f57306 */ /* 0x0004e20000201400 */
[----:B-1----:R-:W-:Y:S02]  /*137d0*/  FFMA.FTZ R115, R246, -UR17, R115 ;  /* 0x80000011f6737c23 */ /* 0x002fe40008010073 */
[----:B------:R-:W-:Y:S05]  /*137e0*/  IMAD.IADD R6, R229, 0x1, -R202 ;  /* 0x00000001e5067824 */ /* 0x000fea00078e0aca */
[----:B------:R-:W-:Y:S01]  /*137f0*/  IABS R6, R6 ;  /* 0x0000000600067213 */ /* 0x000fe20000000000 */
[----:B----4-:R-:W-:Y:S03]  /*13800*/  FFMA.FTZ R96, R248, -UR17, R96 ;  /* 0x80000011f8607c23 */ /* 0x010fe60008010060 */
[----:B------:R-:W1:Y:S01]  /*13810*/  I2F R203, R6 ;  /* 0x0000000600cb7306 */ /* 0x000e620000201400 */
[C---:B------:R-:W-:Y:S05]  /*13820*/  IMAD.IADD R251, R232.reuse, 0x1, -R180 ;  /* 0x00000001e8fb7824 */ /* 0x040fea00078e0ab4 */
[----:B------:R-:W-:Y:S04]  /*13830*/  IABS R251, R251 ;  /* 0x000000fb00fb7213 */ /* 0x000fe80000000000 */
[----:B------:R-:W4:Y:S01]  /*13840*/  I2F R248, R5 ;  /* 0x0000000500f87306 */ /* 0x000f220000201400 */
[--C-:B--2---:R-:W-:Y:S02]  /*13850*/  IMAD.IADD R252, R232, 0x1, -R192.reuse ;  /* 0x00000001e8fc7824 */ /* 0x104fe400078e0ac0 */
[----:B---3--:R-:W-:Y:S01]  /*13860*/  FFMA.FTZ R99, R245, -UR17, R99 ;  /* 0x80000011f5637c23 */ /* 0x008fe20008010063 */
[----:B------:R-:W-:Y:S02]  /*13870*/  IADD3 R245, R244, 0x78, RZ ;  /* 0x00000078f4f57810 */ /* 0x000fe40007ffe0ff */
[----:B------:R-:W-:Y:S01]  /*13880*/  IABS R183, R252 ;  /* 0x000000fc00b77213 */ /* 0x000fe20000000000 */
[----:B------:R-:W-:Y:S03]  /*13890*/  IMAD.IADD R252, R229, 0x1, -R192 ;  /* 0x00000001e5fc7824 */ /* 0x000fe600078e0ac0 */
[----:B------:R2:W3:Y:S02]  /*138a0*/  I2F R250, R251 ;  /* 0x000000fb00fa7306 */ /* 0x0004e40000201400 */
[----:B------:R-:W-:Y:S01]  /*138b0*/  IABS R252, R252 ;  /* 0x000000fc00fc7213 */ /* 0x000fe20000000000 */
[----:B-1----:R-:W-:Y:S07]  /*138c0*/  FFMA.FTZ R118, R203, -UR17, R118 ;  /* 0x80000011cb767c23 */ /* 0x002fee0008010076 */
[----:B------:R1:W5:Y:S01]  /*138d0*/  I2F R171, R183 ;  /* 0x000000b700ab7306 */ /* 0x0003620000201400 */
[----:B----4-:R-:W-:Y:S09]  /*138e0*/  FFMA.FTZ R116, R248, -UR17, R116 ;  /* 0x80000011f8747c23 */ /* 0x010ff20008010074 */
[----:B------:R4:W4:Y:S01]  /*138f0*/  I2F R170, R252 ;  /* 0x000000fc00aa7306 */ /* 0x0009220000201400 */
[----:B--2---:R-:W-:Y:S02]  /*13900*/  IMAD.IADD R251, R232, 0x1, -R185 ;  /* 0x00000001e8fb7824 */ /* 0x004fe400078e0ab9 */
[----:B---3--:R-:W-:Y:S03]  /*13910*/  FFMA.FTZ R97, R250, -UR17, R97 ;  /* 0x80000011fa617c23 */ /* 0x008fe60008010061 */
[----:B------:R-:W-:Y:S02]  /*13920*/  IABS R251, R251 ;  /* 0x000000fb00fb7213 */ /* 0x000fe40000000000 */
[----:B-1----:R-:W-:Y:S04]  /*13930*/  IADD3 R183, R244, 0x68, RZ ;  /* 0x00000068f4b77810 */ /* 0x002fe80007ffe0ff */
[----:B------:R-:W1:Y:S01]  /*13940*/  I2F R251, R251 ;  /* 0x000000fb00fb7306 */ /* 0x000e620000201400 */
[----:B-----5:R-:W-:Y:S01]  /*13950*/  FFMA.FTZ R101, R171, -UR17, R101 ;  /* 0x80000011ab657c23 */ /* 0x020fe20008010065 */
[----:B------:R-:W-:Y:S01]  /*13960*/  FSEL R171, R20, -INF , !P1 ;  /* 0xff80000014ab7808 */ /* 0x000fe20004800000 */
[--C-:B------:R-:W-:Y:S01]  /*13970*/  IMAD.IADD R175, R232, 0x1, -R183.reuse ;  /* 0x00000001e8af7824 */ /* 0x100fe200078e0ab7 */
[C---:B------:R-:W-:Y:S04]  /*13980*/  ISETP.GE.AND P1, PT, R194.reuse, R231, PT ;  /* 0x000000e7c200720c */ /* 0x040fe80003f26270 */
[-C--:B------:R-:W-:Y:S01]  /*13990*/  ISETP.GE.OR P1, PT, R194, R230.reuse, !P1 ;  /* 0x000000e6c200720c */ /* 0x080fe20004f26670 */
[----:B----4-:R-:W-:Y:S01]  /*139a0*/  IMAD.IADD R252, R229, 0x1, -R183 ;  /* 0x00000001e5fc7824 */ /* 0x010fe200078e0ab7 */
[----:B------:R-:W-:Y:S01]  /*139b0*/  IABS R175, R175 ;  /* 0x000000af00af7213 */ /* 0x000fe20000000000 */
[----:B------:R-:W-:Y:S01]  /*139c0*/  FFMA.FTZ R103, R170, -UR17, R103 ;  /* 0x80000011aa677c23 */ /* 0x000fe20008010067 */
[----:B------:R-:W-:Y:S02]  /*139d0*/  FSEL R33, R33, -INF , !P1 ;  /* 0xff80000021217808 */ /* 0x000fe40004800000 */
[----:B------:R-:W2:Y:S01]  /*139e0*/  I2F R173, R175 ;  /* 0x000000af00ad7306 */ /* 0x000ea20000201400 */
[-C--:B------:R-:W-:Y:S02]  /*139f0*/  ISETP.GE.AND P1, PT, R189, R231.reuse, PT ;  /* 0x000000e7bd00720c */ /* 0x080fe40003f26270 */
[----:B------:R-:W-:Y:S02]  /*13a00*/  FSEL R170, R21, -INF , !P0 ;  /* 0xff80000015aa7808 */ /* 0x000fe40004000000 */
[-C--:B------:R-:W-:Y:S02]  /*13a10*/  ISETP.GE.OR P1, PT, R189, R230.reuse, !P1 ;  /* 0x000000e6bd00720c */ /* 0x080fe40004f26670 */
[-C--:B------:R-:W-:Y:S02]  /*13a20*/  ISETP.GE.AND P0, PT, R193, R231.reuse, PT ;  /* 0x000000e7c100720c */ /* 0x080fe40003f06270 */
[----:B------:R-:W-:Y:S01]  /*13a30*/  FSEL R48, R48, -INF , !P1 ;  /* 0xff80000030307808 */ /* 0x000fe20004800000 */
[----:B-1----:R-:W-:Y:S01]  /*13a40*/  FFMA.FTZ R100, R251, -UR17, R100 ;  /* 0x80000011fb647c23 */ /* 0x002fe20008010064 */
[----:B------:R-:W-:Y:S02]  /*13a50*/  ISETP.GE.OR P0, PT, R193, R230, !P0 ;  /* 0x000000e6c100720c */ /* 0x000fe40004706670 */
[CC--:B------:R-:W-:Y:S02]  /*13a60*/  ISETP.GE.AND P1, PT, R178.reuse, R231.reuse, PT ;  /* 0x000000e7b200720c */ /* 0x0c0fe40003f26270 */
[----:B------:R-:W-:Y:S02]  /*13a70*/  IABS R252, R252 ;  /* 0x000000fc00fc7213 */ /* 0x000fe40000000000 */
[-C--:B------:R-:W-:Y:S02]  /*13a80*/  ISETP.GE.OR P1, PT, R178, R230.reuse, !P1 ;  /* 0x000000e6b200720c */ /* 0x080fe40004f26670 */
[----:B------:R-:W1:Y:S02]  /*13a90*/  I2F R175, R252 ;  /* 0x000000fc00af7306 */ /* 0x000e640000201400 */
[----:B------:R-:W-:Y:S02]  /*13aa0*/  FSEL R10, R53, -INF , !P1 ;  /* 0xff800000350a7808 */ /* 0x000fe40004800000 */
[-C--:B------:R-:W-:Y:S01]  /*13ab0*/  ISETP.GE.AND P1, PT, R2, R231.reuse, PT ;  /* 0x000000e70200720c */ /* 0x080fe20003f26270 */
[----:B--2---:R-:W-:Y:S01]  /*13ac0*/  FFMA.FTZ R112, R173, -UR17, R112 ;  /* 0x80000011ad707c23 */ /* 0x004fe20008010070 */
[----:B------:R-:W-:Y:S02]  /*13ad0*/  FSEL R173, R8, -INF , !P2 ;  /* 0xff80000008ad7808 */ /* 0x000fe40005000000 */
[CC--:B------:R-:W-:Y:S02]  /*13ae0*/  ISETP.GE.AND P2, PT, R243.reuse, R231.reuse, PT ;  /* 0x000000e7f300720c */ /* 0x0c0fe40003f46270 */
[-C--:B------:R-:W-:Y:S02]  /*13af0*/  ISETP.GE.OR P1, PT, R2, R230.reuse, !P1 ;  /* 0x000000e60200720c */ /* 0x080fe40004f26670 */
[-C--:B------:R-:W-:Y:S02]  /*13b00*/  ISETP.GE.OR P2, PT, R243, R230.reuse, !P2 ;  /* 0x000000e6f300720c */ /* 0x080fe40005746670 */
[----:B------:R-:W-:Y:S02]  /*13b10*/  FSEL R68, R68, -INF , !P1 ;  /* 0xff80000044447808 */ /* 0x000fe40004800000 */
[----:B------:R-:W-:Y:S02]  /*13b20*/  FSEL R191, R17, -INF , !P2 ;  /* 0xff80000011bf7808 */ /* 0x000fe40005000000 */
[CC--:B------:R-:W-:Y:S02]  /*13b30*/  ISETP.GE.AND P1, PT, R176.reuse, R231.reuse, PT ;  /* 0x000000e7b000720c */ /* 0x0c0fe40003f26270 */
[-C--:B------:R-:W-:Y:S02]  /*13b40*/  ISETP.GE.AND P2, PT, R195, R231.reuse, PT ;  /* 0x000000e7c300720c */ /* 0x080fe40003f46270 */
[-C--:B------:R-:W-:Y:S01]  /*13b50*/  ISETP.GE.OR P1, PT, R176, R230.reuse, !P1 ;  /* 0x000000e6b000720c */ /* 0x080fe20004f26670 */
[----:B-1----:R-:W-:Y:S01]  /*13b60*/  FFMA.FTZ R114, R175, -UR17, R114 ;  /* 0x80000011af727c23 */ /* 0x002fe20008010072 */
[----:B------:R-:W-:Y:S02]  /*13b70*/  FSEL R175, R19, -INF , !P5 ;  /* 0xff80000013af7808 */ /* 0x000fe40006800000 */
[----:B------:R-:W-:Y:S02]  /*13b80*/  FSEL R19, R36, -INF , !P0 ;  /* 0xff80000024137808 */ /* 0x000fe40004000000 */
[CC--:B------:R-:W-:Y:S02]  /*13b90*/  ISETP.GE.AND P0, PT, R188.reuse, R231.reuse, PT ;  /* 0x000000e7bc00720c */ /* 0x0c0fe40003f06270 */
[-C--:B------:R-:W-:Y:S02]  /*13ba0*/  ISETP.GE.OR P2, PT, R195, R230.reuse, !P2 ;  /* 0x000000e6c300720c */ /* 0x080fe40005746670 */
[-C--:B------:R-:W-:Y:S02]  /*13bb0*/  ISETP.GE.OR P0, PT, R188, R230.reuse, !P0 ;  /* 0x000000e6bc00720c */ /* 0x080fe40004706670 */
[----:B------:R-:W-:Y:S02]  /*13bc0*/  FSEL R32, R32, -INF , !P2 ;  /* 0xff80000020207808 */ /* 0x000fe40005000000 */
[----:B------:R-:W-:Y:S02]  /*13bd0*/  FSEL R49, R49, -INF , !P0 ;  /* 0xff80000031317808 */ /* 0x000fe40004000000 */
[-C--:B------:R-:W-:Y:S02]  /*13be0*/  ISETP.GE.AND P0, PT, R177, R231.reuse, PT ;  /* 0x000000e7b100720c */ /* 0x080fe40003f06270 */
[----:B------:R-:W-:Y:S02]  /*13bf0*/  FSEL R7, R81, -INF , !P1 ;  /* 0xff80000051077808 */ /* 0x000fe40004800000 */
[-C--:B------:R-:W-:Y:S02]  /*13c00*/  ISETP.GE.OR P0, PT, R177, R230.reuse, !P0 ;  /* 0x000000e6b100720c */ /* 0x080fe40004706670 */
[-C--:B------:R-:W-:Y:S02]  /*13c10*/  ISETP.GE.AND P1, PT, R184, R231.reuse, PT ;  /* 0x000000e7b800720c */ /* 0x080fe40003f26270 */
[----:B------:R-:W-:Y:S02]  /*13c20*/  FSEL R64, R64, -INF , !P0 ;  /* 0xff80000040407808 */ /* 0x000fe40004000000 */
[----:B------:R-:W-:Y:S02]  /*13c30*/  ISETP.GE.OR P1, PT, R184, R230, !P1 ;  /* 0x000000e6b800720c */ /* 0x000fe40004f26670 */
[C---:B------:R-:W-:Y:S02]  /*13c40*/  IADD3 R252, R244.reuse, 0x71, RZ ;  /* 0x00000071f4fc7810 */ /* 0x040fe40007ffe0ff */
[----:B------:R-:W-:Y:S02]  /*13c50*/  IADD3 R244, R244, 0x79, RZ ;  /* 0x00000079f4f47810 */ /* 0x000fe40007ffe0ff */
[----:B------:R-:W-:Y:S01]  /*13c60*/  ISETP.GE.AND P5, PT, R195, R228, PT ;  /* 0x000000e4c300720c */ /* 0x000fe20003fa6270 */
[--C-:B------:R-:W-:Y:S01]  /*13c70*/  IMAD.IADD R5, R232, 0x1, -R252.reuse ;  /* 0x00000001e8057824 */ /* 0x100fe200078e0afc */
[C---:B------:R-:W-:Y:S01]  /*13c80*/  ISETP.GE.AND P2, PT, R190.reuse, R231, PT ;  /* 0x000000e7be00720c */ /* 0x040fe20003f46270 */
[----:B------:R-:W-:Y:S01]  /*13c90*/  IMAD.IADD R6, R229, 0x1, -R252 ;  /* 0x00000001e5067824 */ /* 0x000fe200078e0afc */
        /* <DEDUP_REMOVED lines=18> */
[-C--:B------:R-:W-:Y:S02]  /*13dc0*/  ISETP.GE.OR P5, PT, R0, R227.reuse, !P5 ;  /* 0x000000e30000720c */ /* 0x080fe40006fa6670 */
[----:B------:R-:W-:Y:S02]  /*13dd0*/  ISETP.GE.OR P2, PT, R3, R230, !P2 ;  /* 0x000000e60300720c */ /* 0x000fe40005746670 */
[----:B------:R-:W-:Y:S02]  /*13de0*/  FSEL R67, R67, -INF , !P5 ;  /* 0xff80000043437808 */ /* 0x000fe40006800000 */
[C---:B------:R-:W-:Y:S02]  /*13df0*/  ISETP.GE.AND P5, PT, R3.reuse, R228, PT ;  /* 0x000000e40300720c */ /* 0x040fe40003fa6270 */
[----:B------:R-:W-:Y:S02]  /*13e00*/  FSEL R8, R80, -INF , !P2 ;  /* 0xff80000050087808 */ /* 0x000fe40005000000 */
[----:B------:R-:W-:Y:S02]  /*13e10*/  ISETP.GE.OR P5, PT, R3, R227, !P5 ;  /* 0x000000e30300720c */ /* 0x000fe40006fa6670 */
[C---:B------:R-:W-:Y:S02]  /*13e20*/  ISETP.GE.AND P2, PT, R181.reuse, R231, PT ;  /* 0x000000e7b500720c */ /* 0x040fe40003f46270 */
[----:B------:R-:W-:Y:S02]  /*13e30*/  IABS R5, R5 ;  /* 0x0000000500057213 */ /* 0x000fe40000000000 */
[----:B------:R-:W-:Y:S02]  /*13e40*/  ISETP.GE.OR P2, PT, R181, R230, !P2 ;  /* 0x000000e6b500720c */ /* 0x000fe40005746670 */
[----:B------:R1:W2:Y:S01]  /*13e50*/  I2F R247, R5 ;  /* 0x0000000500f77306 */ /* 0x0002a20000201400 */
[----:B------:R-:W-:Y:S02]  /*13e60*/  IABS R6, R6 ;  /* 0x0000000600067213 */ /* 0x000fe40000000000 */
[----:B------:R-:W-:Y:S02]  /*13e70*/  FSEL R17, R84, -INF , !P2 ;  /* 0xff80000054117808 */ /* 0x000fe40005000000 */
[-C--:B------:R-:W-:Y:S02]  /*13e80*/  ISETP.GE.AND P0, PT, R174, R231.reuse, PT ;  /* 0x000000e7ae00720c */ /* 0x080fe40003f06270 */
[----:B------:R-:W-:Y:S02]  /*13e90*/  ISETP.GE.AND P2, PT, R186, R231, PT ;  /* 0x000000e7ba00720c */ /* 0x000fe40003f46270 */
[-C--:B------:R-:W-:Y:S01]  /*13ea0*/  ISETP.GE.OR P0, PT, R174, R230.reuse, !P0 ;  /* 0x000000e6ae00720c */ /* 0x080fe20004706670 */
[----:B------:R3:W4:Y:S01]  /*13eb0*/  I2F R202, R6 ;  /* 0x0000000600ca7306 */ /* 0x0007220000201400 */
[----:B------:R-:W-:Y:S02]  /*13ec0*/  ISETP.GE.OR P2, PT, R186, R230, !P2 ;  /* 0x000000e6ba00720c */ /* 0x000fe40005746670 */
[----:B------:R-:W-:Y:S02]  /*13ed0*/  FSEL R69, R69, -INF , !P0 ;  /* 0xff80000045457808 */ /* 0x000fe40004000000 */
[C---:B------:R-:W-:Y:S02]  /*13ee0*/  ISETP.GE.AND P0, PT, R169.reuse, R222, PT ;  /* 0x000000dea900720c */ /* 0x040fe40003f06270 */
[----:B------:R-:W-:Y:S02]  /*13ef0*/  FSEL R84, R96, -INF , !P2 ;  /* 0xff80000060547808 */ /* 0x000fe40005000000 */
[----:B------:R-:W-:Y:S02]  /*13f00*/  ISETP.GE.OR P0, PT, R169, R219, !P0 ;  /* 0x000000dba900720c */ /* 0x000fe40004706670 */
[----:B------:R-:W-:Y:S01]  /*13f10*/  ISETP.GE.AND P2, PT, R180, R231, PT ;  /* 0x000000e7b400720c */ /* 0x000fe20003f46270 */
[----:B-1----:R-:W-:Y:S03]  /*13f20*/  IMAD.IADD R5, R232, 0x1, -R245 ;  /* 0x00000001e8057824 */ /* 0x002fe600078e0af5 */
[-C--:B------:R-:W-:Y:S01]  /*13f30*/  ISETP.GE.OR P2, PT, R180, R230.reuse, !P2 ;  /* 0x000000e6b400720c */ /* 0x080fe20005746670 */
[----:B--2---:R-:W-:Y:S01]  /*13f40*/  FFMA.FTZ R117, R247, -UR17, R117 ;  /* 0x80000011f7757c23 */ /* 0x004fe20008010075 */
[----:B------:R-:W-:Y:S02]  /*13f50*/  IABS R5, R5 ;  /* 0x0000000500057213 */ /* 0x000fe40000000000 */
[----:B------:R-:W-:Y:S02]  /*13f60*/  FSEL R246, R97, -INF , !P2 ;  /* 0xff80000061f67808 */ /* 0x000fe40005000000 */
[----:B------:R1:W2:Y:S01]  /*13f70*/  I2F R252, R5 ;  /* 0x0000000500fc7306 */ /* 0x0002a20000201400 */
[-C--:B------:R-:W-:Y:S01]  /*13f80*/  ISETP.GE.AND P2, PT, R185, R231.reuse, PT ;  /* 0x000000e7b900720c */ /* 0x080fe20003f46270 */
[----:B---3--:R-:W-:Y:S02]  /*13f90*/  IMAD.IADD R6, R229, 0x1, -R245 ;  /* 0x00000001e5067824 */ /* 0x008fe400078e0af5 */
[----:B----4-:R-:W-:Y:S01]  /*13fa0*/  FFMA.FTZ R119, R202, -UR17, R119 ;  /* 0x80000011ca777c23 */ /* 0x010fe20008010077 */
[----:B------:R-:W-:Y:S02]  /*13fb0*/  ISETP.GE.OR P2, PT, R185, R230, !P2 ;  /* 0x000000e6b900720c */ /* 0x000fe40005746670 */
[----:B------:R-:W-:Y:S02]  /*13fc0*/  IABS R6, R6 ;  /* 0x0000000600067213 */ /* 0x000fe40000000000 */
[----:B------:R-:W-:Y:S02]  /*13fd0*/  FSEL R97, R100, -INF , !P2 ;  /* 0xff80000064617808 */ /* 0x000fe40005000000 */
[----:B------:R3:W4:Y:S01]  /*13fe0*/  I2F R36, R6 ;  /* 0x0000000600247306 */ /* 0x0007220000201400 */
[CC--:B------:R-:W-:Y:S04]  /*13ff0*/  ISETP.GE.AND P2, PT, R192.reuse, R231.reuse, PT ;  /* 0x000000e7c000720c */ /* 0x0c0fe80003f46270 */
[-C--:B------:R-:W-:Y:S04]  /*14000*/  ISETP.GE.OR P2, PT, R192, R230.reuse, !P2 ;  /* 0x000000e6c000720c */ /* 0x080fe80005746670 */
[----:B------:R-:W-:Y:S02]  /*14010*/  FSEL R251, R101, -INF , !P2 ;  /* 0xff80000065fb7808 */ /* 0x000fe40005000000 */
[C---:B------:R-:W-:Y:S01]  /*14020*/  ISETP.GE.AND P2, PT, R183.reuse, R231, PT ;  /* 0x000000e7b700720c */ /* 0x040fe20003f46270 */
[----:B-1----:R-:W-:Y:S02]  /*14030*/  IMAD.IADD R5, R232, 0x1, -R244 ;  /* 0x00000001e8057824 */ /* 0x002fe400078e0af4 */
[----:B--2---:R-:W-:Y:S01]  /*14040*/  FFMA.FTZ R128, R252, -UR17, R128 ;  /* 0x80000011fc807c23 */ /* 0x004fe20008010080 */
[-C--:B------:R-:W-:Y:S02]  /*14050*/  ISETP.GE.OR P2, PT, R183, R230.reuse, !P2 ;  /* 0x000000e6b700720c */ /* 0x080fe40005746670 */
[----:B------:R-:W-:Y:S02]  /*14060*/  IABS R5, R5 ;  /* 0x0000000500057213 */ /* 0x000fe40000000000 */
[----:B------:R-:W-:Y:S01]  /*14070*/  FSEL R247, R112, -INF , !P2 ;  /* 0xff80000070f77808 */ /* 0x000fe20005000000 */
[----:B------:R-:W-:Y:S01]  /*14080*/  IMAD.MOV.U32 R112, RZ, RZ, R246 ;  /* 0x000000ffff707224 */ /* 0x000fe200078e00f6 */
[----:B------:R-:W1:Y:S01]  /*14090*/  I2F R249, R5 ;  /* 0x0000000500f97306 */ /* 0x000e620000201400 */
[----:B------:R-:W-:Y:S01]  /*140a0*/  ISETP.GE.AND P2, PT, R187, R231, PT ;  /* 0x000000e7bb00720c */ /* 0x000fe20003f46270 */
[----:B---3--:R-:W-:Y:S02]  /*140b0*/  IMAD.IADD R6, R229, 0x1, -R244 ;  /* 0x00000001e5067824 */ /* 0x008fe400078e0af4 */
[----:B----4-:R-:W-:Y:S01]  /*140c0*/  FFMA.FTZ R130, R36, -UR17, R130 ;  /* 0x8000001124827c23 */ /* 0x010fe20008010082 */
[----:B------:R-:W-:Y:S02]  /*140d0*/  ISETP.GE.OR P2, PT, R187, R230, !P2 ;  /* 0x000000e6bb00720c */ /* 0x000fe40005746670 */
[----:B------:R-:W-:Y:S02]  /*140e0*/  IABS R6, R6 ;  /* 0x0000000600067213 */ /* 0x000fe40000000000 */
[----:B------:R-:W-:Y:S01]  /*140f0*/  FSEL R246, R113, -INF , !P2 ;  /* 0xff80000071f67808 */ /* 0x000fe20005000000 */
[----:B------:R-:W-:Y:S01]  /*14100*/  IMAD.U32 R113, RZ, RZ, UR15 ;  /* 0x0000000fff717e24 */ /* 0x000fe2000f8e00ff */
[----:B------:R2:W3:Y:S03]  /*14110*/  I2F R21, R6 ;  /* 0x0000000600157306 */ /* 0x0004e60000201400 */
[----:B------:R-:W-:Y:S05]  /*14120*/  IMAD R113, R113, 0x80, R217 ;  /* 0x0000008071717824 */ /* 0x000fea00078e02d9 */
[----:B------:R-:W-:Y:S01]  /*14130*/  IADD3 R113, R113, 0x71, RZ ;  /* 0x0000007171717810 */ /* 0x000fe20007ffe0ff */
[----:B-1----:R-:W-:Y:S02]  /*14140*/  FFMA.FTZ R129, R249, -UR17, R129 ;  /* 0x80000011f9817c23 */ /* 0x002fe40008010081 */
[C-C-:B------:R-:W-:Y:S02]  /*14150*/  IMAD.IADD R5, R226.reuse, 0x1, -R169.reuse ;  /* 0x00000001e2057824 */ /* 0x140fe400078e0aa9 */
[----:B------:R-:W-:Y:S03]  /*14160*/  IMAD.IADD R169, R223, 0x1, -R169 ;  /* 0x00000001dfa97824 */ /* 0x000fe600078e0aa9 */
[----:B------:R-:W-:Y:S04]  /*14170*/  IABS R5, R5 ;  /* 0x0000000500057213 */ /* 0x000fe80000000000 */
[----:B------:R-:W1:Y:S01]  /*14180*/  I2F R20, R5 ;  /* 0x0000000500147306 */ /* 0x000e620000201400 */
[----:B--2---:R-:W-:Y:S02]  /*14190*/  IMAD.IADD R6, R226, 0x1, -R168 ;  /* 0x00000001e2067824 */ /* 0x004fe400078e0aa8 */
[----:B---3--:R-:W-:Y:S03]  /*141a0*/  FFMA.FTZ R131, R21, -UR17, R131 ;  /* 0x8000001115837c23 */ /* 0x008fe60008010083 */
[----:B------:R-:W-:Y:S04]  /*141b0*/  IABS R6, R6 ;  /* 0x0000000600067213 */ /* 0x000fe80000000000 */
[----:B------:R2:W-:Y:S01]  /*141c0*/  I2F R250, R6 ;  /* 0x0000000600fa7306 */ /* 0x0005e20000201400 */
[----:B-1----:R-:W-:Y:S02]  /*141d0*/  FFMA.FTZ R9, R20, -UR17, R9 ;  /* 0x8000001114097c23 */ /* 0x002fe40008010009 */
[C---:B------:R-:W-:Y:S05]  /*141e0*/  IMAD.IADD R5, R226.reuse, 0x1, -R198 ;  /* 0x00000001e2057824 */ /* 0x040fea00078e0ac6 */
[----:B------:R-:W-:Y:S01]  /*141f0*/  IABS R5, R5 ;  /* 0x0000000500057213 */ /* 0x000fe20000000000 */
[----:B--2---:R-:W-:Y:S03]  /*14200*/  IMAD.IADD R6, R226, 0x1, -R200 ;  /* 0x00000001e2067824 */ /* 0x004fe600078e0ac8 */
[----:B------:R-:W1:Y:S02]  /*14210*/  I2F R81, R5 ;  /* 0x0000000500517306 */ /* 0x000e640000201400 */
[----:B------:R-:W-:Y:S05]  /*14220*/  IABS R6, R6 ;  /* 0x0000000600067213 */ /* 0x000fea0000000000 */
[----:B------:R-:W-:Y:S01]  /*14230*/  IMAD.MOV.U32 R80, RZ, RZ, R6 ;  /* 0x000000ffff507224 */ /* 0x000fe200078e0006 */
[----:B------:R-:W-:Y:S02]  /*14240*/  FSEL R6, R82, -INF , !P5 ;  /* 0xff80000052067808 */ /* 0x000fe40006800000 */
[----:B------:R-:W2:Y:S01]  /*14250*/  I2F R82, R16 ;  /* 0x0000001000527306 */ /* 0x000ea20000201400 */
[CC--:B------:R-:W-:Y:S04]  /*14260*/  ISETP.GE.AND P5, PT, R181.reuse, R228.reuse, PT ;  /* 0x000000e4b500720c */ /* 0x0c0fe80003fa6270 */
[----:B------:R-:W-:Y:S04]  /*14270*/  ISETP.GE.OR P5, PT, R181, R227, !P5 ;  /* 0x000000e3b500720c */ /* 0x000fe80006fa6670 */
[----:B------:R-:W-:Y:S01]  /*14280*/  FSEL R53, R86, -INF , !P5 ;  /* 0xff80000056357808 */ /* 0x000fe20006800000 */
[----:B------:R-:W3:Y:S01]  /*14290*/  I2F R80, R80 ;  /* 0x0000005000507306 */ /* 0x000ee20000201400 */
[----:B------:R-:W-:Y:S01]  /*142a0*/  ISETP.GE.AND P5, PT, R168, R225, PT ;  /* 0x000000e1a800720c */ /* 0x000fe20003fa6270 */
[----:B-1----:R-:W-:Y:S01]  /*142b0*/  FFMA.FTZ R25, R81, -UR17, R25 ;  /* 0x8000001151197c23 */ /* 0x002fe20008010019 */
[----:B------:R-:W-:Y:S01]  /*142c0*/  FSEL R5, R83, -INF , !P3 ;  /* 0xff80000053057808 */ /* 0x000fe20005800000 */
[----:B------:R-:W-:Y:S01]  /*142d0*/  IMAD.IADD R83, R226, 0x1, -R194 ;  /* 0x00000001e2537824 */ /* 0x000fe200078e0ac2 */
[----:B------:R-:W-:Y:S02]  /*142e0*/  ISETP.GE.AND P3, PT, R184, R228, PT ;  /* 0x000000e4b800720c */ /* 0x000fe40003f66270 */
[----:B------:R-:W-:Y:S02]  /*142f0*/  ISETP.GE.OR P5, PT, R168, R224, !P5 ;  /* 0x000000e0a800720c */ /* 0x000fe40006fa6670 */
[----:B------:R-:W-:Y:S02]  /*14300*/  ISETP.GE.OR P3, PT, R184, R227, !P3 ;  /* 0x000000e3b800720c */ /* 0x000fe40005f66670 */
[----:B------:R-:W-:Y:S02]  /*14310*/  IABS R83, R83 ;  /* 0x0000005300537213 */ /* 0x000fe40000000000 */
[----:B------:R-:W-:Y:S01]  /*14320*/  FSEL R52, R87, -INF , !P3 ;  /* 0xff80000057347808 */ /* 0x000fe20005800000 */
[----:B--2---:R-:W-:Y:S01]  /*14330*/  FFMA.FTZ R28, R82, -UR17, R28 ;  /* 0x80000011521c7c23 */ /* 0x004fe2000801001c */
[----:B------:R1:W2:Y:S01]  /*14340*/  I2F R87, R83 ;  /* 0x0000005300577306 */ /* 0x0002a20000201400 */
[----:B------:R-:W-:Y:S01]  /*14350*/  FSEL R16, R85, -INF , !P1 ;  /* 0xff80000055107808 */ /* 0x000fe20004800000 */
[----:B------:R-:W-:Y:S01]  /*14360*/  IMAD.MOV.U32 R85, RZ, RZ, R250 ;  /* 0x000000ffff557224 */ /* 0x000fe200078e00fa */
[----:B------:R-:W-:Y:S02]  /*14370*/  ISETP.GE.AND P1, PT, R168, R222, PT ;  /* 0x000000dea800720c */ /* 0x000fe40003f26270 */
[----:B------:R-:W-:Y:S01]  /*14380*/  ISETP.GE.AND P3, PT, R186, R228, PT ;  /* 0x000000e4ba00720c */ /* 0x000fe20003f66270 */
[----:B------:R-:W-:Y:S01]  /*14390*/  FFMA.FTZ R12, R85, -UR17, R12 ;  /* 0x80000011550c7c23 */ /* 0x000fe2000801000c */
[----:B------:R-:W-:Y:S01]  /*143a0*/  FSEL R85, R9, -INF , !P6 ;  /* 0xff80000009557808 */ /* 0x000fe20007000000 */
[C-C-:B------:R-:W-:Y:S01]  /*143b0*/  IMAD.IADD R9, R223.reuse, 0x1, -R193.reuse ;  /* 0x00000001df097824 */ /* 0x140fe200078e0ac1 */
[----:B------:R-:W-:Y:S01]  /*143c0*/  ISETP.GE.OR P1, PT, R168, R219, !P1 ;  /* 0x000000dba800720c */ /* 0x000fe20004f26670 */
[----:B---3--:R-:W-:Y:S01]  /*143d0*/  FFMA.FTZ R24, R80, -UR17, R24 ;  /* 0x8000001150187c23 */ /* 0x008fe20008010018 */
[----:B------:R-:W-:Y:S01]  /*143e0*/  ISETP.GE.OR P3, PT, R186, R227, !P3 ;  /* 0x000000e3ba00720c */ /* 0x000fe20005f66670 */
[----:B------:R-:W-:Y:S01]  /*143f0*/  IMAD.IADD R80, R226, 0x1, -R0 ;  /* 0x00000001e2507824 */ /* 0x000fe200078e0a00 */
[----:B------:R-:W-:Y:S01]  /*14400*/  IABS R9, R9 ;  /* 0x0000000900097213 */ /* 0x000fe20000000000 */
[----:B------:R-:W-:Y:S01]  /*14410*/  IMAD.IADD R168, R223, 0x1, -R168 ;  /* 0x00000001dfa87824 */ /* 0x000fe200078e0aa8 */
[----:B------:R-:W-:Y:S02]  /*14420*/  IABS R86, R169 ;  /* 0x000000a900567213 */ /* 0x000fe40000000000 */
[----:B------:R-:W-:Y:S02]  /*14430*/  IABS R80, R80 ;  /* 0x0000005000507213 */ /* 0x000fe40000000000 */
[----:B------:R-:W-:Y:S02]  /*14440*/  IABS R168, R168 ;  /* 0x000000a800a87213 */ /* 0x000fe40000000000 */
[----:B------:R-:W3:Y:S01]  /*14450*/  I2F R86, R86 ;  /* 0x0000005600567306 */ /* 0x000ee20000201400 */
[----:B------:R-:W-:Y:S01]  /*14460*/  FSEL R169, R98, -INF , !P3 ;  /* 0xff80000062a97808 */ /* 0x000fe20005800000 */
[----:B-1----:R-:W-:Y:S01]  /*14470*/  IMAD.IADD R83, R226, 0x1, -R193 ;  /* 0x00000001e2537824 */ /* 0x002fe200078e0ac1 */
[-C--:B------:R-:W-:Y:S01]  /*14480*/  ISETP.GE.AND P3, PT, R180, R228.reuse, PT ;  /* 0x000000e4b400720c */ /* 0x080fe20003f66270 */
[----:B--2---:R-:W-:Y:S01]  /*14490*/  FFMA.FTZ R29, R87, -UR17, R29 ;  /* 0x80000011571d7c23 */ /* 0x004fe2000801001d */
[----:B------:R-:W-:Y:S02]  /*144a0*/  ISETP.GE.AND P6, PT, R200, R225, PT ;  /* 0x000000e1c800720c */ /* 0x000fe40003fc6270 */
[----:B------:R-:W-:Y:S03]  /*144b0*/  ISETP.GE.OR P3, PT, R180, R227, !P3 ;  /* 0x000000e3b400720c */ /* 0x000fe60005f66670 */
[----:B------:R-:W1:Y:S01]  /*144c0*/  I2F R96, R168 ;  /* 0x000000a800607306 */ /* 0x000e620000201400 */
[----:B------:R-:W-:Y:S02]  /*144d0*/  IABS R83, R83 ;  /* 0x0000005300537213 */ /* 0x000fe40000000000 */
[----:B------:R-:W-:Y:S02]  /*144e0*/  FSEL R99, R99, -INF , !P3 ;  /* 0xff80000063637808 */ /* 0x000fe40005800000 */
[C---:B------:R-:W-:Y:S02]  /*144f0*/  ISETP.GE.AND P3, PT, R185.reuse, R228, PT ;  /* 0x000000e4b900720c */ /* 0x040fe40003f66270 */
[----:B------:R-:W-:Y:S02]  /*14500*/  ISETP.GE.OR P6, PT, R200, R224, !P6 ;  /* 0x000000e0c800720c */ /* 0x000fe400077c6670 */
[-C--:B------:R-:W-:Y:S01]  /*14510*/  ISETP.GE.OR P3, PT, R185, R227.reuse, !P3 ;  /* 0x000000e3b900720c */ /* 0x080fe20005f66670 */
[----:B------:R-:W2:Y:S01]  /*14520*/  I2F R98, R83 ;  /* 0x0000005300627306 */ /* 0x000ea20000201400 */
[----:B------:R-:W-:Y:S01]  /*14530*/  FSEL R81, R24, -INF , !P6 ;  /* 0xff80000018517808 */ /* 0x000fe20007000000 */
[----:B------:R-:W-:Y:S01]  /*14540*/  IMAD.IADD R24, R223, 0x1, -R189 ;  /* 0x00000001df187824 */ /* 0x000fe200078e0abd */
[----:B------:R-:W-:Y:S01]  /*14550*/  FSEL R250, R102, -INF , !P3 ;  /* 0xff80000066fa7808 */ /* 0x000fe20005800000 */
[----:B------:R-:W-:Y:S01]  /*14560*/  IMAD.MOV.U32 R102, RZ, RZ, R97 ;  /* 0x000000ffff667224 */ /* 0x000fe200078e0061 */
[----:B------:R-:W-:Y:S01]  /*14570*/  ISETP.GE.AND P3, PT, R192, R228, PT ;  /* 0x000000e4c000720c */ /* 0x000fe20003f66270 */
[----:B---3--:R-:W-:Y:S01]  /*14580*/  FFMA.FTZ R11, R86, -UR17, R11 ;  /* 0x80000011560b7c23 */ /* 0x008fe2000801000b */
[----:B------:R-:W-:Y:S02]  /*14590*/  IABS R24, R24 ;  /* 0x0000001800187213 */ /* 0x000fe40000000000 */
[----:B------:R-:W-:Y:S02]  /*145a0*/  ISETP.GE.OR P3, PT, R192, R227, !P3 ;  /* 0x000000e3c000720c */ /* 0x000fe40005f66670 */
[C---:B------:R-:W-:Y:S02]  /*145b0*/  ISETP.GE.AND P6, PT, R198.reuse, R222, PT ;  /* 0x000000dec600720c */ /* 0x040fe40003fc6270 */
[----:B------:R-:W-:Y:S01]  /*145c0*/  FSEL R248, R103, -INF , !P3 ;  /* 0xff80000067f87808 */ /* 0x000fe20005800000 */
[----:B------:R-:W-:Y:S01]  /*145d0*/  IMAD.MOV.U32 R103, RZ, RZ, R99 ;  /* 0x000000ffff677224 */ /* 0x000fe200078e0063 */
[----:B------:R-:W-:Y:S01]  /*145e0*/  ISETP.GE.OR P6, PT, R198, R219, !P6 ;  /* 0x000000dbc600720c */ /* 0x000fe200077c6670 */
[----:B-1----:R-:W-:Y:S01]  /*145f0*/  FFMA.FTZ R14, R96, -UR17, R14 ;  /* 0x80000011600e7c23 */ /* 0x002fe2000801000e */
[----:B------:R-:W-:Y:S01]  /*14600*/  FSEL R96, R11, -INF , !P0 ;  /* 0xff8000000b607808 */ /* 0x000fe20004000000 */
[----:B------:R-:W-:Y:S01]  /*14610*/  IMAD.MOV.U32 R252, RZ, RZ, R103 ;  /* 0x000000fffffc7224 */ /* 0x000fe200078e0067 */
[----:B------:R-:W-:Y:S01]  /*14620*/  ISETP.GE.AND P0, PT, R193, R225, PT ;  /* 0x000000e1c100720c */ /* 0x000fe20003f06270 */
[----:B------:R-:W-:Y:S01]  /*14630*/  IMAD.MOV.U32 R168, RZ, RZ, R84 ;  /* 0x000000ffffa87224 */ /* 0x000fe200078e0054 */
[----:B------:R-:W-:Y:S01]  /*14640*/  FSEL R86, R14, -INF , !P1 ;  /* 0xff8000000e567808 */ /* 0x000fe20004800000 */
[----:B------:R-:W-:Y:S01]  /*14650*/  IMAD.IADD R84, R223, 0x1, -R243 ;  /* 0x00000001df547824 */ /* 0x000fe200078e0af3 */
[----:B------:R-:W-:Y:S01]  /*14660*/  ISETP.GE.OR P0, PT, R193, R224, !P0 ;  /* 0x000000e0c100720c */ /* 0x000fe20004706670 */
[----:B--2---:R-:W-:Y:S01]  /*14670*/  FFMA.FTZ R40, R98, -UR17, R40 ;  /* 0x8000001162287c23 */ /* 0x004fe20008010028 */
[----:B------:R-:W-:Y:S01]  /*14680*/  ISETP.GE.AND P3, PT, R183, R228, PT ;  /* 0x000000e4b700720c */ /* 0x000fe20003f66270 */
[----:B------:R-:W-:Y:S01]  /*14690*/  IMAD.IADD R14, R223, 0x1, -R179 ;  /* 0x00000001df0e7824 */ /* 0x000fe200078e0ab3 */
[----:B------:R-:W-:Y:S01]  /*146a0*/  IABS R83, R84 ;  /* 0x0000005400537213 */ /* 0x000fe20000000000 */
[----:B------:R-:W-:Y:S01]  /*146b0*/  IMAD.IADD R84, R226, 0x1, -R190 ;  /* 0x00000001e2547824 */ /* 0x000fe200078e0abe */
[----:B------:R-:W-:Y:S02]  /*146c0*/  FSEL R40, R40, -INF , !P0 ;  /* 0xff80000028287808 */ /* 0x000fe40004000000 */
[----:B------:R1:W2:Y:S01]  /*146d0*/  I2F R97, R83 ;  /* 0x0000005300617306 */ /* 0x0002a20000201400 */
[C---:B------:R-:W-:Y:S02]  /*146e0*/  ISETP.GE.AND P0, PT, R193.reuse, R222, PT ;  /* 0x000000dec100720c */ /* 0x040fe40003f06270 */
[----:B------:R-:W-:Y:S02]  /*146f0*/  IABS R14, R14 ;  /* 0x0000000e000e7213 */ /* 0x000fe40000000000 */
[----:B------:R-:W-:Y:S02]  /*14700*/  ISETP.GE.OR P0, PT, R193, R219, !P0 ;  /* 0x000000dbc100720c */ /* 0x000fe40004706670 */
[----:B------:R-:W-:Y:S02]  /*14710*/  ISETP.GE.OR P3, PT, R183, R227, !P3 ;  /* 0x000000e3b700720c */ /* 0x000fe40005f66670 */
[----:B------:R-:W-:Y:S02]  /*14720*/  ISETP.GE.AND P1, PT, R194, R222, PT ;  /* 0x000000dec200720c */ /* 0x000fe40003f26270 */
[----:B------:R-:W-:Y:S01]  /*14730*/  FSEL R203, R114, -INF , !P3 ;  /* 0xff80000072cb7808 */ /* 0x000fe20005800000 */
[----:B------:R-:W-:Y:S01]  /*14740*/  IMAD.MOV.U32 R114, RZ, RZ, R169 ;  /* 0x000000ffff727224 */ /* 0x000fe200078e00a9 */
[----:B------:R-:W-:Y:S01]  /*14750*/  ISETP.GE.OR P1, PT, R194, R219, !P1 ;  /* 0x000000dbc200720c */ /* 0x000fe20004f26670 */
[----:B------:R-:W-:Y:S01]  /*14760*/  IMAD.U32 R169, RZ, RZ, UR15 ;  /* 0x0000000fffa97e24 */ /* 0x000fe2000f8e00ff */
[C---:B------:R-:W-:Y:S01]  /*14770*/  ISETP.GE.AND P3, PT, R187.reuse, R228, PT ;  /* 0x000000e4bb00720c */ /* 0x040fe20003f66270 */
[----:B------:R-:W-:Y:S02]  /*14780*/  IMAD.MOV.U32 R249, RZ, RZ, R114 ;  /* 0x000000fffff97224 */ /* 0x000fe400078e0072 */
[----:B------:R-:W3:Y:S01]  /*14790*/  I2F R114, R24 ;  /* 0x0000001800727306 */ /* 0x000ee20000201400 */
[----:B------:R-:W-:Y:S01]  /*147a0*/  ISETP.GE.OR P3, PT, R187, R227, !P3 ;  /* 0x000000e3bb00720c */ /* 0x000fe20005f66670 */
[----:B------:R-:W-:Y:S03]  /*147b0*/  IMAD R169, R169, 0x80, R217 ;  /* 0x00000080a9a97824 */ /* 0x000fe600078e02d9 */
[----:B------:R-:W-:Y:S01]  /*147c0*/  FSEL R202, R115, -INF , !P3 ;  /* 0xff80000073ca7808 */ /* 0x000fe20005800000 */
[----:B------:R-:W-:Y:S01]  /*147d0*/  IMAD.MOV.U32 R115, RZ, RZ, R102 ;  /* 0x000000ffff737224 */ /* 0x000fe200078e0066 */
[----:B-1----:R-:W-:Y:S01]  /*147e0*/  IABS R83, R84 ;  /* 0x0000005400537213 */ /* 0x002fe20000000000 */
[----:B--2---:R-:W-:Y:S01]  /*147f0*/  FFMA.FTZ R15, R97, -UR17, R15 ;  /* 0x80000011610f7c23 */ /* 0x004fe2000801000f */
[----:B------:R-:W-:Y:S01]  /*14800*/  IADD3 R169, R169, 0x70, RZ ;  /* 0x00000070a9a97810 */ /* 0x000fe20007ffe0ff */
[----:B------:R-:W-:Y:S01]  /*14810*/  IMAD.IADD R102, R226, 0x1, -R243 ;  /* 0x00000001e2667824 */ /* 0x000fe200078e0af3 */
[----:B------:R1:W2:Y:S01]  /*14820*/  I2F R99, R83 ;  /* 0x0000005300637306 */ /* 0x0002a20000201400 */
[----:B------:R-:W-:Y:S01]  /*14830*/  IMAD.IADD R84, R223, 0x1, -R200 ;  /* 0x00000001df547824 */ /* 0x000fe200078e0ac8 */
[C---:B------:R-:W-:Y:S02]  /*14840*/  ISETP.GE.AND P2, PT, R169.reuse, R231, PT ;  /* 0x000000e7a900720c */ /* 0x040fe40003f46270 */
[----:B------:R-:W-:Y:S02]  /*14850*/  IABS R102, R102 ;  /* 0x0000006600667213 */ /* 0x000fe40000000000 */
[C---:B------:R-:W-:Y:S02]  /*14860*/  ISETP.GE.AND P3, PT, R169.reuse, R228, PT ;  /* 0x000000e4a900720c */ /* 0x040fe40003f66270 */
[CC--:B------:R-:W-:Y:S02]  /*14870*/  ISETP.GE.OR P2, PT, R169.reuse, R230.reuse, !P2 ;  /* 0x000000e6a900720c */ /* 0x0c0fe40005746670 */
[----:B------:R-:W4:Y:S01]  /*14880*/  I2F R102, R102 ;  /* 0x0000006600667306 */ /* 0x000f220000201400 */
[----:B------:R-:W-:Y:S01]  /*14890*/  ISETP.GE.OR P3, PT, R169, R227, !P3 ;  /* 0x000000e3a900720c */ /* 0x000fe20005f66670 */
[----:B---3--:R-:W-:Y:S01]  /*148a0*/  FFMA.FTZ R46, R114, -UR17, R46 ;  /* 0x80000011722e7c23 */ /* 0x008fe2000801002e */
[----:B------:R-:W-:Y:S01]  /*148b0*/  FSEL R169, R116, -INF , !P2 ;  /* 0xff80000074a97808 */ /* 0x000fe20005000000 */
[----:B------:R-:W-:Y:S01]  /*148c0*/  IMAD.MOV.U32 R114, RZ, RZ, R252 ;  /* 0x000000ffff727224 */ /* 0x000fe200078e00fc */
[----:B------:R-:W-:Y:S01]  /*148d0*/  ISETP.GE.AND P2, PT, R113, R231, PT ;  /* 0x000000e77100720c */ /* 0x000fe20003f46270 */
[----:B------:R-:W-:Y:S01]  /*148e0*/  IMAD.MOV.U32 R116, RZ, RZ, R168 ;  /* 0x000000ffff747224 */ /* 0x000fe200078e00a8 */
[----:B------:R-:W-:Y:S01]  /*148f0*/  FSEL R118, R118, -INF , !P3 ;  /* 0xff80000076767808 */ /* 0x000fe20005800000 */
[----:B------:R-:W-:Y:S01]  /*14900*/  IMAD.IADD R24, R223, 0x1, -R188 ;  /* 0x00000001df187824 */ /* 0x000fe200078e0abc */
[C---:B------:R-:W-:Y:S02]  /*14910*/  ISETP.GE.OR P2, PT, R113.reuse, R230, !P2 ;  /* 0x000000e67100720c */ /* 0x040fe40005746670 */
[----:B------:R-:W-:Y:S02]  /*14920*/  ISETP.GE.AND P3, PT, R113, R228, PT ;  /* 0x000000e47100720c */ /* 0x000fe40003f66270 */
[----:B-1----:R-:W-:Y:S01]  /*14930*/  IABS R83, R84 ;  /* 0x0000005400537213 */ /* 0x002fe20000000000 */
[----:B------:R-:W-:Y:S01]  /*14940*/  IMAD.IADD R84, R226, 0x1, -R189 ;  /* 0x00000001e2547824 */ /* 0x000fe200078e0abd */
[----:B------:R-:W-:Y:S01]  /*14950*/  FSEL R168, R117, -INF , !P2 ;  /* 0xff80000075a87808 */ /* 0x000fe20005000000 */
[----:B--2---:R-:W-:Y:S01]  /*14960*/  FFMA.FTZ R41, R99, -UR17, R41 ;  /* 0x8000001163297c23 */ /* 0x004fe20008010029 */
[----:B------:R-:W1:Y:S01]  /*14970*/  I2F R100, R83 ;  /* 0x0000005300647306 */ /* 0x000e620000201400 */
[----:B------:R-:W-:Y:S01]  /*14980*/  ISETP.GE.OR P3, PT, R113, R227, !P3 ;  /* 0x000000e37100720c */ /* 0x000fe20005f66670 */
[----:B------:R-:W-:Y:S01]  /*14990*/  IMAD.MOV.U32 R113, RZ, RZ, R112 ;  /* 0x000000ffff717224 */ /* 0x000fe200078e0070 */
[CC--:B------:R-:W-:Y:S02]  /*149a0*/  ISETP.GE.AND P2, PT, R245.reuse, R231.reuse, PT ;  /* 0x000000e7f500720c */ /* 0x0c0fe40003f46270 */
[----:B------:R-:W-:Y:S01]  /*149b0*/  IABS R24, R24 ;  /* 0x0000001800187213 */ /* 0x000fe20000000000 */
[----:B----4-:R-:W-:Y:S01]  /*149c0*/  IMAD.MOV.U32 R117, RZ, RZ, R102 ;  /* 0x000000ffff757224 */ /* 0x010fe200078e0066 */
[----:B------:R-:W-:Y:S02]  /*149d0*/  ISETP.GE.OR P2, PT, R245, R230, !P2 ;  /* 0x000000e6f500720c */ /* 0x000fe40005746670 */
[----:B------:R-:W-:Y:S01]  /*149e0*/  FSEL R119, R119, -INF , !P3 ;  /* 0xff80000077777808 */ /* 0x000fe20005800000 */
[----:B------:R2:W3:Y:S01]  /*149f0*/  I2F R11, R24 ;  /* 0x00000018000b7306 */ /* 0x0004e20000201400 */
[----:B------:R-:W-:Y:S01]  /*14a00*/  FFMA.FTZ R13, R117, -UR17, R13 ;  /* 0x80000011750d7c23 */ /* 0x000fe2000801000d */
[----:B------:R-:W-:Y:S01]  /*14a10*/  FSEL R128, R128, -INF , !P2 ;  /* 0xff80000080807808 */ /* 0x000fe20005000000 */
[----:B------:R-:W-:Y:S01]  /*14a20*/  IMAD.MOV.U32 R117, RZ, RZ, R113 ;  /* 0x000000ffff757224 */ /* 0x000fe200078e0071 */
[C---:B------:R-:W-:Y:S02]  /*14a30*/  ISETP.GE.AND P2, PT, R244.reuse, R231, PT ;  /* 0x000000e7f400720c */ /* 0x040fe40003f46270 */
[C---:B------:R-:W-:Y:S02]  /*14a40*/  ISETP.GE.AND P3, PT, R245.reuse, R228, PT ;  /* 0x000000e4f500720c */ /* 0x040fe40003f66270 */
[----:B------:R-:W-:Y:S02]  /*14a50*/  ISETP.GE.OR P2, PT, R244, R230, !P2 ;  /* 0x000000e6f400720c */ /* 0x000fe40005746670 */
[----:B------:R-:W-:Y:S02]  /*14a60*/  ISETP.GE.OR P3, PT, R245, R227, !P3 ;  /* 0x000000e3f500720c */ /* 0x000fe40005f66670 */
[----:B------:R-:W-:Y:S01]  /*14a70*/  FSEL R129, R129, -INF , !P2 ;  /* 0xff80000081817808 */ /* 0x000fe20005000000 */
[----:B-1----:R-:W-:Y:S01]  /*14a80*/  FFMA.FTZ R26, R100, -UR17, R26 ;  /* 0x80000011641a7c23 */ /* 0x002fe2000801001a */
[----:B------:R-:W-:Y:S02]  /*14a90*/  ISETP.GE.AND P2, PT, R243, R225, PT ;  /* 0x000000e1f300720c */ /* 0x000fe40003f46270 */
[----:B------:R-:W-:Y:S01]  /*14aa0*/  IABS R83, R84 ;  /* 0x0000005400537213 */ /* 0x000fe20000000000 */
[----:B------:R-:W-:Y:S01]  /*14ab0*/  IMAD.IADD R84, R223, 0x1, -R198 ;  /* 0x00000001df547824 */ /* 0x000fe200078e0ac6 */
[----:B------:R-:W-:Y:S02]  /*14ac0*/  ISETP.GE.OR P2, PT, R243, R224, !P2 ;  /* 0x000000e0f300720c */ /* 0x000fe40005746670 */
[----:B------:R-:W1:Y:S01]  /*14ad0*/  I2F R101, R83 ;  /* 0x0000005300657306 */ /* 0x000e620000201400 */
[----:B------:R-:W-:Y:S02]  /*14ae0*/  FSEL R130, R130, -INF , !P3 ;  /* 0xff80000082827808 */ /* 0x000fe40005800000 */
[----:B------:R-:W-:Y:S01]  /*14af0*/  ISETP.GE.AND P3, PT, R244, R228, PT ;  /* 0x000000e4f400720c */ /* 0x000fe20003f66270 */
[----:B--2---:R-:W-:Y:S02]  /*14b00*/  IMAD.IADD R24, R226, 0x1, -R3 ;  /* 0x00000001e2187824 */ /* 0x004fe400078e0a03 */
[----:B---3--:R-:W-:Y:S01]  /*14b10*/  FFMA.FTZ R47, R11, -UR17, R47 ;  /* 0x800000110b2f7c23 */ /* 0x008fe2000801002f */
[----:B------:R-:W-:Y:S04]  /*14b20*/  ISETP.GE.OR P3, PT, R244, R227, !P3 ;  /* 0x000000e3f400720c */ /* 0x000fe80005f66670 */
[----:B------:R-:W-:Y:S02]  /*14b30*/  FSEL R131, R131, -INF , !P3 ;  /* 0xff80000083837808 */ /* 0x000fe40005800000 */
[C---:B------:R-:W-:Y:S04]  /*14b40*/  ISETP.GE.AND P3, PT, R243.reuse, R222, PT ;  /* 0x000000def300720c */ /* 0x040fe80003f66270 */
[----:B------:R-:W-:Y:S01]  /*14b50*/  ISETP.GE.OR P3, PT, R243, R219, !P3 ;  /* 0x000000dbf300720c */ /* 0x000fe20005f66670 */
[----:B------:R-:W-:Y:S03]  /*14b60*/  IMAD.MOV.U32 R243, RZ, RZ, R115 ;  /* 0x000000fffff37224 */ /* 0x000fe600078e0073 */
[----:B------:R-:W-:Y:S02]  /*14b70*/  FSEL R87, R15, -INF , !P3 ;  /* 0xff8000000f577808 */ /* 0x000fe40005800000 */
[----:B------:R-:W2:Y:S01]  /*14b80*/  I2F R15, R14 ;  /* 0x0000000e000f7306 */ /* 0x000ea20000201400 */
[----:B-1----:R-:W-:Y:S01]  /*14b90*/  FFMA.FTZ R44, R101, -UR17, R44 ;  /* 0x80000011652c7c23 */ /* 0x002fe2000801002c */
[----:B------:R-:W-:Y:S01]  /*14ba0*/  IABS R83, R84 ;  /* 0x0000005400537213 */ /* 0x000fe20000000000 */
[----:B------:R-:W-:Y:S01]  /*14bb0*/  IMAD.MOV.U32 R101, RZ, RZ, R249 ;  /* 0x000000ffff657224 */ /* 0x000fe200078e00f9 */
[-C--:B------:R-:W-:Y:S01]  /*14bc0*/  ISETP.GE.AND P3, PT, R190, R225.reuse, PT ;  /* 0x000000e1be00720c */ /* 0x080fe20003f66270 */
[----:B------:R-:W-:Y:S03]  /*14bd0*/  IMAD.IADD R84, R226, 0x1, -R188 ;  /* 0x00000001e2547824 */ /* 0x000fe600078e0abc */
[----:B------:R-:W-:Y:S02]  /*14be0*/  ISETP.GE.OR P3, PT, R190, R224, !P3 ;  /* 0x000000e0be00720c */ /* 0x000fe40005f66670 */
[----:B------:R-:W1:Y:S01]  /*14bf0*/  I2F R36, R83 ;  /* 0x0000005300247306 */ /* 0x000e620000201400 */
[----:B--2---:R-:W-:Y:S01]  /*14c00*/  FFMA.FTZ R58, R15, -UR17, R58 ;  /* 0x800000110f3a7c23 */ /* 0x004fe2000801003a */
[----:B------:R-:W-:Y:S01]  /*14c10*/  IABS R14, R24 ;  /* 0x00000018000e7213 */ /* 0x000fe20000000000 */
[----:B------:R-:W-:Y:S01]  /*14c20*/  IMAD.IADD R15, R223, 0x1, -R3 ;  /* 0x00000001df0f7824 */ /* 0x000fe200078e0a03 */
[----:B------:R-:W-:Y:S06]  /*14c30*/  FSEL R24, R41, -INF , !P3 ;  /* 0xff80000029187808 */ /* 0x000fec0005800000 */
[----:B------:R-:W2:Y:S01]  /*14c40*/  I2F R41, R14 ;  /* 0x0000000e00297306 */ /* 0x000ea20000201400 */
[C---:B------:R-:W-:Y:S01]  /*14c50*/  ISETP.GE.AND P3, PT, R189.reuse, R225, PT ;  /* 0x000000e1bd00720c */ /* 0x040fe20003f66270 */
[----:B-1----:R-:W-:Y:S03]  /*14c60*/  FFMA.FTZ R27, R36, -UR17, R27 ;  /* 0x80000011241b7c23 */ /* 0x002fe6000801001b */
[----:B------:R-:W-:Y:S02]  /*14c70*/  ISETP.GE.OR P3, PT, R189, R224, !P3 ;  /* 0x000000e0bd00720c */ /* 0x000fe40005f66670 */
[----:B------:R-:W-:Y:S01]  /*14c80*/  IABS R83, R84 ;  /* 0x0000005400537213 */ /* 0x000fe20000000000 */
[----:B------:R-:W-:Y:S01]  /*14c90*/  IMAD.IADD R84, R223, 0x1, -R195 ;  /* 0x00000001df547824 */ /* 0x000fe200078e0ac3 */
[----:B------:R-:W-:Y:S02]  /*14ca0*/  FSEL R27, R27, -INF , !P6 ;  /* 0xff8000001b1b7808 */ /* 0x000fe40007000000 */
[----:B------:R-:W1:Y:S01]  /*14cb0*/  I2F R103, R83 ;  /* 0x0000005300677306 */ /* 0x000e620000201400 */
[----:B------:R-:W-:Y:S02]  /*14cc0*/  FSEL R44, R44, -INF , !P3 ;  /* 0xff8000002c2c7808 */ /* 0x000fe40005800000 */
[CC--:B------:R-:W-:Y:S02]  /*14cd0*/  ISETP.GE.AND P6, PT, R189.reuse, R222.reuse, PT ;  /* 0x000000debd00720c */ /* 0x0c0fe40003fc6270 */
[CC--:B------:R-:W-:Y:S02]  /*14ce0*/  ISETP.GE.AND P3, PT, R190.reuse, R222.reuse, PT ;  /* 0x000000debe00720c */ /* 0x0c0fe40003f66270 */
[-C--:B------:R-:W-:Y:S02]  /*14cf0*/  ISETP.GE.OR P6, PT, R189, R219.reuse, !P6 ;  /* 0x000000dbbd00720c */ /* 0x080fe400077c6670 */
[-C--:B------:R-:W-:Y:S02]  /*14d00*/  ISETP.GE.OR P3, PT, R190, R219.reuse, !P3 ;  /* 0x000000dbbe00720c */ /* 0x080fe40005f66670 */
[----:B------:R-:W-:Y:S01]  /*14d10*/  FSEL R46, R46, -INF , !P6 ;  /* 0xff8000002e2e7808 */ /* 0x000fe20007000000 */
[----:B--2---:R-:W-:Y:S01]  /*14d20*/  FFMA.FTZ R76, R41, -UR17, R76 ;  /* 0x80000011294c7c23 */ /* 0x004fe2000801004c */
[C---:B------:R-:W-:Y:S01]  /*14d30*/  ISETP.GE.AND P6, PT, R0.reuse, R222, PT ;  /* 0x000000de0000720c */ /* 0x040fe20003fc6270 */
[----:B------:R-:W-:Y:S03]  /*14d40*/  IMAD.IADD R41, R223, 0x1, -R176 ;  /* 0x00000001df297824 */ /* 0x000fe600078e0ab0 */
[----:B------:R-:W-:Y:S02]  /*14d50*/  ISETP.GE.OR P6, PT, R0, R219, !P6 ;  /* 0x000000db0000720c */ /* 0x000fe400077c6670 */
[----:B------:R-:W-:Y:S01]  /*14d60*/  IABS R41, R41 ;  /* 0x0000002900297213 */ /* 0x000fe20000000000 */
[----:B-1----:R-:W-:Y:S01]  /*14d70*/  FFMA.FTZ R45, R103, -UR17, R45 ;  /* 0x80000011672d7c23 */ /* 0x002fe2000801002d */
[----:B------:R-:W-:Y:S01]  /*14d80*/  IABS R83, R84 ;  /* 0x0000005400537213 */ /* 0x000fe20000000000 */
[----:B------:R-:W-:Y:S02]  /*14d90*/  IMAD.MOV.U32 R103, RZ, RZ, R117 ;  /* 0x000000ffff677224 */ /* 0x000fe400078e0075 */
[C---:B------:R-:W-:Y:S01]  /*14da0*/  IMAD.IADD R84, R226.reuse, 0x1, -R179 ;  /* 0x00000001e2547824 */ /* 0x040fe200078e0ab3 */
[----:B------:R1:W2:Y:S04]  /*14db0*/  I2F R21, R83 ;  /* 0x0000005300157306 */ /* 0x0002a80000201400 */
[----:B------:R-:W-:Y:S06]  /*14dc0*/  IABS R84, R84 ;  /* 0x0000005400547213 */ /* 0x000fec0000000000 */
[----:B------:R-:W3:Y:S01]  /*14dd0*/  I2F R102, R84 ;  /* 0x0000005400667306 */ /* 0x000ee20000201400 */
[----:B-1----:R-:W-:Y:S02]  /*14de0*/  IMAD.IADD R83, R223, 0x1, -R194 ;  /* 0x00000001df537824 */ /* 0x002fe400078e0ac2 */
[----:B--2---:R-:W-:Y:S02]  /*14df0*/  FFMA.FTZ R30, R21, -UR17, R30 ;  /* 0x80000011151e7c23 */ /* 0x004fe4000801001e */
[----:B------:R-:W-:Y:S01]  /*14e00*/  IMAD.IADD R21, R226, 0x1, -R181 ;  /* 0x00000001e2157824 */ /* 0x000fe200078e0ab5 */
[----:B------:R-:W-:Y:S04]  /*14e10*/  IABS R83, R83 ;  /* 0x0000005300537213 */ /* 0x000fe80000000000 */
[----:B------:R1:W2:Y:S01]  /*14e20*/  I2F R20, R83 ;  /* 0x0000005300147306 */ /* 0x0002a20000201400 */
[----:B------:R-:W-:Y:S01]  /*14e30*/  IABS R21, R21 ;  /* 0x0000001500157213 */ /* 0x000fe20000000000 */
[----:B---3--:R-:W-:Y:S02]  /*14e40*/  FFMA.FTZ R56, R102, -UR17, R56 ;  /* 0x8000001166387c23 */ /* 0x008fe40008010038 */
[C---:B------:R-:W-:Y:S06]  /*14e50*/  IMAD.IADD R84, R226.reuse, 0x1, -R178 ;  /* 0x00000001e2547824 */ /* 0x040fec00078e0ab2 */
[----:B------:R-:W3:Y:S01]  /*14e60*/  I2F R100, R21 ;  /* 0x0000001500647306 */ /* 0x000ee20000201400 */
[----:B-1----:R-:W-:Y:S01]  /*14e70*/  IABS R83, R84 ;  /* 0x0000005400537213 */ /* 0x002fe20000000000 */
[----:B------:R-:W-:Y:S02]  /*14e80*/  IMAD.IADD R84, R226, 0x1, -R177 ;  /* 0x00000001e2547824 */ /* 0x000fe400078e0ab1 */
[----:B--2---:R-:W-:Y:S06]  /*14e90*/  FFMA.FTZ R31, R20, -UR17, R31 ;  /* 0x80000011141f7c23 */ /* 0x004fec000801001f */
[----:B------:R-:W1:Y:S01]  /*14ea0*/  I2F R112, R83 ;  /* 0x0000005300707306 */ /* 0x000e620000201400 */
[----:B------:R-:W-:Y:S01]  /*14eb0*/  FSEL R31, R31, -INF , !P1 ;  /* 0xff8000001f1f7808 */ /* 0x000fe20004800000 */
[----:B---3--:R-:W-:Y:S01]  /*14ec0*/  FFMA.FTZ R88, R100, -UR17, R88 ;  /* 0x8000001164587c23 */ /* 0x008fe20008010058 */
[----:B------:R-:W-:Y:S01]  /*14ed0*/  ISETP.GE.AND P1, PT, R177, R225, PT ;  /* 0x000000e1b100720c */ /* 0x000fe20003f26270 */
[----:B------:R-:W-:Y:S03]  /*14ee0*/  IMAD.IADD R21, R223, 0x1, -R2 ;  /* 0x00000001df157824 */ /* 0x000fe600078e0a02 */
[----:B------:R-:W-:Y:S02]  /*14ef0*/  ISETP.GE.OR P1, PT, R177, R224, !P1 ;  /* 0x000000e0b100720c */ /* 0x000fe40004f26670 */
[----:B------:R-:W-:Y:S01]  /*14f00*/  IABS R21, R21 ;  /* 0x0000001500157213 */ /* 0x000fe20000000000 */
[----:B-1----:R-:W-:Y:S01]  /*14f10*/  FFMA.FTZ R57, R112, -UR17, R57 ;  /* 0x8000001170397c23 */ /* 0x002fe20008010039 */
[----:B------:R-:W-:Y:S01]  /*14f20*/  FSEL R83, R12, -INF , !P5 ;  /* 0xff8000000c537808 */ /* 0x000fe20006800000 */
[----:B------:R-:W-:Y:S01]  /*14f30*/  IMAD.MOV.U32 R112, RZ, RZ, R116 ;  /* 0x000000ffff707224 */ /* 0x000fe200078e0074 */
[----:B------:R-:W1:Y:S01]  /*14f40*/  I2F R12, R9 ;  /* 0x00000009000c7306 */ /* 0x000e620000201400 */
[C---:B------:R-:W-:Y:S04]  /*14f50*/  ISETP.GE.AND P5, PT, R200.reuse, R222, PT ;  /* 0x000000dec800720c */ /* 0x040fe80003fa6270 */
[----:B------:R-:W-:Y:S01]  /*14f60*/  ISETP.GE.OR P5, PT, R200, R219, !P5 ;  /* 0x000000dbc800720c */ /* 0x000fe20006fa6670 */
[----:B------:R-:W-:Y:S03]  /*14f70*/  IMAD.U32 R200, RZ, RZ, UR15 ;  /* 0x0000000fffc87e24 */ /* 0x000fe6000f8e00ff */
[----:B------:R-:W-:Y:S01]  /*14f80*/  FSEL R82, R26, -INF , !P5 ;  /* 0xff8000001a527808 */ /* 0x000fe20006800000 */
[--C-:B------:R-:W-:Y:S01]  /*14f90*/  IMAD R200, R200, 0x80, R217.reuse ;  /* 0x00000080c8c87824 */ /* 0x100fe200078e02d9 */
[----:B------:R-:W-:Y:S04]  /*14fa0*/  ISETP.GE.AND P5, PT, R188, R225, PT ;  /* 0x000000e1bc00720c */ /* 0x000fe80003fa6270 */
[----:B------:R-:W-:Y:S02]  /*14fb0*/  IADD3 R200, R200, 0x71, RZ ;  /* 0x00000071c8c87810 */ /* 0x000fe40007ffe0ff */
[C---:B------:R-:W-:Y:S04]  /*14fc0*/  ISETP.GE.OR P5, PT, R188.reuse, R224, !P5 ;  /* 0x000000e0bc00720c */ /* 0x040fe80006fa6670 */
[----:B------:R-:W-:Y:S02]  /*14fd0*/  FSEL R45, R45, -INF , !P5 ;  /* 0xff8000002d2d7808 */ /* 0x000fe40006800000 */
[----:B------:R-:W-:Y:S01]  /*14fe0*/  ISETP.GE.AND P5, PT, R188, R222, PT ;  /* 0x000000debc00720c */ /* 0x000fe20003fa6270 */
[----:B-1----:R-:W-:Y:S01]  /*14ff0*/  FFMA.FTZ R42, R12, -UR17, R42 ;  /* 0x800000110c2a7c23 */ /* 0x002fe2000801002a */
[----:B------:R-:W-:Y:S01]  /*15000*/  IABS R9, R84 ;  /* 0x0000005400097213 */ /* 0x000fe20000000000 */
[C---:B------:R-:W-:Y:S01]  /*15010*/  IMAD.IADD R12, R223.reuse, 0x1, -R0 ;  /* 0x00000001df0c7824 */ /* 0x040fe200078e0a00 */
[----:B------:R-:W-:Y:S01]  /*15020*/  ISETP.GE.OR P5, PT, R188, R219, !P5 ;  /* 0x000000dbbc00720c */ /* 0x000fe20006fa6670 */
[----:B------:R-:W-:Y:S01]  /*15030*/  IMAD.IADD R84, R223, 0x1, -R190 ;  /* 0x00000001df547824 */ /* 0x000fe200078e0abe */
[----:B------:R-:W1:Y:S02]  /*15040*/  I2F R113, R9 ;  /* 0x0000000900717306 */ /* 0x000e640000201400 */
[----:B------:R-:W-:Y:S02]  /*15050*/  FSEL R47, R47, -INF , !P5 ;  /* 0xff8000002f2f7808 */ /* 0x000fe40006800000 */
[----:B------:R-:W-:Y:S02]  /*15060*/  IABS R12, R12 ;  /* 0x0000000c000c7213 */ /* 0x000fe40000000000 */
[CC--:B------:R-:W-:Y:S04]  /*15070*/  ISETP.GE.AND P5, PT, R174.reuse, R225.reuse, PT ;  /* 0x000000e1ae00720c */ /* 0x0c0fe80003fa6270 */
[----:B------:R-:W-:Y:S01]  /*15080*/  ISETP.GE.OR P5, PT, R174, R224, !P5 ;  /* 0x000000e0ae00720c */ /* 0x000fe20006fa6670 */
[----:B-1----:R-:W-:Y:S01]  /*15090*/  FFMA.FTZ R60, R113, -UR17, R60 ;  /* 0x80000011713c7c23 */ /* 0x002fe2000801003c */
[----:B------:R-:W-:Y:S02]  /*150a0*/  IABS R9, R84 ;  /* 0x0000005400097213 */ /* 0x000fe40000000000 */
[----:B------:R-:W-:Y:S02]  /*150b0*/  FSEL R84, R13, -INF , !P2 ;  /* 0xff8000000d547808 */ /* 0x000fe40005000000 */
[----:B------:R-:W1:Y:S01]  /*150c0*/  I2F R13, R80 ;  /* 0x00000050000d7306 */ /* 0x000e620000201400 */
[CC--:B------:R-:W-:Y:S04]  /*150d0*/  ISETP.GE.AND P2, PT, R198.reuse, R225.reuse, PT ;  /* 0x000000e1c600720c */ /* 0x0c0fe80003f46270 */
[-C--:B------:R-:W-:Y:S01]  /*150e0*/  ISETP.GE.OR P2, PT, R198, R224.reuse, !P2 ;  /* 0x000000e0c600720c */ /* 0x080fe20005746670 */
[----:B------:R-:W-:Y:S04]  /*150f0*/  IMAD.U32 R198, RZ, RZ, UR15 ;  /* 0x0000000fffc67e24 */ /* 0x000fe8000f8e00ff */
[----:B------:R-:W2:Y:S01]  /*15100*/  I2F R9, R9 ;  /* 0x0000000900097306 */ /* 0x000ea20000201400 */
[----:B------:R-:W-:Y:S05]  /*15110*/  IMAD R198, R198, 0x80, R217 ;  /* 0x00000080c6c67824 */ /* 0x000fea00078e02d9 */
[----:B------:R-:W-:Y:S01]  /*15120*/  IADD3 R198, R198, 0x70, RZ ;  /* 0x00000070c6c67810 */ /* 0x000fe20007ffe0ff */
[----:B-1----:R-:W-:Y:S01]  /*15130*/  FFMA.FTZ R61, R13, -UR17, R61 ;  /* 0x800000110d3d7c23 */ /* 0x002fe2000801003d */
[----:B------:R-:W-:Y:S02]  /*15140*/  FSEL R80, R25, -INF , !P2 ;  /* 0xff80000019507808 */ /* 0x000fe40005000000 */
[----:B------:R1:W3:Y:S01]  /*15150*/  I2F R13, R21 ;  /* 0x00000015000d7306 */ /* 0x0002e20000201400 */
[----:B------:R-:W-:Y:S01]  /*15160*/  IMAD.IADD R25, R226, 0x1, -R2 ;  /* 0x00000001e2197824 */ /* 0x000fe200078e0a02 */
[----:B------:R-:W-:Y:S04]  /*15170*/  ISETP.GE.AND P2, PT, R195, R225, PT ;  /* 0x000000e1c300720c */ /* 0x000fe80003f46270 */
[----:B------:R-:W-:Y:S01]  /*15180*/  IABS R25, R25 ;  /* 0x0000001900197213 */ /* 0x000fe20000000000 */
[----:B--2---:R-:W-:Y:S01]  /*15190*/  FFMA.FTZ R43, R9, -UR17, R43 ;  /* 0x80000011092b7c23 */ /* 0x004fe2000801002b */
[-C--:B------:R-:W-:Y:S02]  /*151a0*/  ISETP.GE.OR P2, PT, R195, R224.reuse, !P2 ;  /* 0x000000e0c300720c */ /* 0x080fe40005746670 */
[----:B------:R-:W2:Y:S02]  /*151b0*/  I2F R98, R25 ;  /* 0x0000001900627306 */ /* 0x000ea40000201400 */
[----:B------:R-:W-:Y:S02]  /*151c0*/  FSEL R26, R43, -INF , !P3 ;  /* 0xff8000002b1a7808 */ /* 0x000fe40005800000 */
[-C--:B------:R-:W-:Y:S02]  /*151d0*/  ISETP.GE.AND P3, PT, R0, R225.reuse, PT ;  /* 0x000000e10000720c */ /* 0x080fe40003f66270 */
[----:B------:R-:W-:Y:S02]  /*151e0*/  FSEL R28, R28, -INF , !P2 ;  /* 0xff8000001c1c7808 */ /* 0x000fe40005000000 */
[-C--:B------:R-:W-:Y:S02]  /*151f0*/  ISETP.GE.OR P3, PT, R0, R224.reuse, !P3 ;  /* 0x000000e00000720c */ /* 0x080fe40005f66670 */
[-C--:B------:R-:W-:Y:S02]  /*15200*/  ISETP.GE.AND P2, PT, R194, R225.reuse, PT ;  /* 0x000000e1c200720c */ /* 0x080fe40003f46270 */
[----:B-1----:R-:W-:Y:S01]  /*15210*/  FSEL R21, R61, -INF , !P3 ;  /* 0xff8000003d157808 */ /* 0x002fe20005800000 */
[----:B---3--:R-:W-:Y:S01]  /*15220*/  FFMA.FTZ R74, R13, -UR17, R74 ;  /* 0x800000110d4a7c23 */ /* 0x008fe2000801004a */
[----:B------:R-:W-:Y:S02]  /*15230*/  ISETP.GE.AND P3, PT, R2, R225, PT ;  /* 0x000000e10200720c */ /* 0x000fe40003f66270 */
[-C--:B------:R-:W-:Y:S02]  /*15240*/  ISETP.GE.OR P2, PT, R194, R224.reuse, !P2 ;  /* 0x000000e0c200720c */ /* 0x080fe40005746670 */
[----:B------:R-:W-:Y:S02]  /*15250*/  ISETP.GE.OR P3, PT, R2, R224, !P3 ;  /* 0x000000e00200720c */ /* 0x000fe40005f66670 */
[----:B------:R-:W-:Y:S01]  /*15260*/  FSEL R29, R29, -INF , !P2 ;  /* 0xff8000001d1d7808 */ /* 0x000fe20005000000 */
[----:B--2---:R-:W-:Y:S01]  /*15270*/  FFMA.FTZ R72, R98, -UR17, R72 ;  /* 0x8000001162487c23 */ /* 0x004fe20008010048 */
[-C--:B------:R-:W-:Y:S01]  /*15280*/  ISETP.GE.AND P2, PT, R195, R222.reuse, PT ;  /* 0x000000dec300720c */ /* 0x080fe20003f46270 */
[----:B------:R-:W-:Y:S03]  /*15290*/  IMAD.IADD R25, R226, 0x1, -R174 ;  /* 0x00000001e2197824 */ /* 0x000fe600078e0aae */
[----:B------:R-:W-:Y:S02]  /*152a0*/  FSEL R11, R72, -INF , !P3 ;  /* 0xff800000480b7808 */ /* 0x000fe40005800000 */
[----:B------:R-:W-:Y:S02]  /*152b0*/  FMNMX.FTZ R72, R201, R167, !PT ;  /* 0x000000a7c9487209 */ /* 0x000fe40007810000 */
[C---:B------:R-:W-:Y:S02]  /*152c0*/  ISETP.GE.AND P3, PT, R2.reuse, R222, PT ;  /* 0x000000de0200720c */ /* 0x040fe40003f66270 */
[----:B------:R-:W-:Y:S02]  /*152d0*/  IABS R25, R25 ;  /* 0x0000001900197213 */ /* 0x000fe40000000000 */
[----:B------:R-:W-:Y:S02]  /*152e0*/  ISETP.GE.OR P3, PT, R2, R219, !P3 ;  /* 0x000000db0200720c */ /* 0x000fe40005f66670 */
[----:B------:R1:W2:Y:S01]  /*152f0*/  I2F R97, R25 ;  /* 0x0000001900617306 */ /* 0x0002a20000201400 */
[----:B------:R-:W-:Y:S02]  /*15300*/  FMNMX.FTZ R72, R197, R72, !PT ;  /* 0x00000048c5487209 */ /* 0x000fe40007810000 */
[----:B------:R-:W-:Y:S02]  /*15310*/  FSEL R13, R74, -INF , !P3 ;  /* 0xff8000004a0d7808 */ /* 0x000fe40005800000 */
[----:B------:R-:W-:Y:S02]  /*15320*/  FMNMX.FTZ R72, R196, R72, !PT ;  /* 0x00000048c4487209 */ /* 0x000fe40007810000 */
[C---:B------:R-:W-:Y:S02]  /*15330*/  ISETP.GE.AND P3, PT, R186.reuse, R225, PT ;  /* 0x000000e1ba00720c */ /* 0x040fe40003f66270 */
[----:B------:R-:W-:Y:S02]  /*15340*/  FMNMX.FTZ R72, R191, R72, !PT ;  /* 0x00000048bf487209 */ /* 0x000fe40007810000 */
[----:B------:R-:W-:Y:S02]  /*15350*/  ISETP.GE.OR P3, PT, R186, R224, !P3 ;  /* 0x000000e0ba00720c */ /* 0x000fe40005f66670 */
[----:B------:R-:W-:Y:S02]  /*15360*/  FMNMX.FTZ R72, R171, R72, !PT ;  /* 0x00000048ab487209 */ /* 0x000fe40007810000 */
[----:B------:R-:W-:Y:S02]  /*15370*/  ISETP.GE.OR P2, PT, R195, R219, !P2 ;  /* 0x000000dbc300720c */ /* 0x000fe40005746670 */
[----:B------:R-:W-:Y:S02]  /*15380*/  FMNMX.FTZ R72, R170, R72, !PT ;  /* 0x00000048aa487209 */ /* 0x000fe40007810000 */
[----:B------:R-:W-:Y:S02]  /*15390*/  FSEL R30, R30, -INF , !P2 ;  /* 0xff8000001e1e7808 */ /* 0x000fe40005000000 */
[----:B------:R-:W-:Y:S02]  /*153a0*/  FMNMX.FTZ R72, R32, R72, !PT ;  /* 0x0000004820487209 */ /* 0x000fe40007810000 */
[-C--:B------:R-:W-:Y:S01]  /*153b0*/  ISETP.GE.AND P2, PT, R179, R225.reuse, PT ;  /* 0x000000e1b300720c */ /* 0x080fe20003f46270 */
[----:B-1----:R-:W-:Y:S01]  /*153c0*/  IMAD.IADD R25, R223, 0x1, -R178 ;  /* 0x00000001df197824 */ /* 0x002fe200078e0ab2 */
[----:B------:R-:W-:Y:S01]  /*153d0*/  FMNMX.FTZ R72, R33, R72, !PT ;  /* 0x0000004821487209 */ /* 0x000fe20007810000 */
[----:B--2---:R-:W-:Y:S01]  /*153e0*/  FFMA.FTZ R73, R97, -UR17, R73 ;  /* 0x8000001161497c23 */ /* 0x004fe20008010049 */
[----:B------:R-:W-:Y:S01]  /*153f0*/  ISETP.GE.OR P2, PT, R179, R224, !P2 ;  /* 0x000000e0b300720c */ /* 0x000fe20005746670 */
[----:B------:R-:W-:Y:S01]  /*15400*/  IMAD.IADD R97, R223, 0x1, -R180 ;  /* 0x00000001df617824 */ /* 0x000fe200078e0ab4 */
[----:B------:R-:W-:Y:S02]  /*15410*/  FMNMX.FTZ R72, R19, R72, !PT ;  /* 0x0000004813487209 */ /* 0x000fe40007810000 */
        /* <DEDUP_REMOVED lines=14> */
[----:B------:R-:W-:Y:S01]  /*15500*/  IABS R14, R25 ;  /* 0x00000019000e7213 */ /* 0x000fe20000000000 */
[----:B------:R-:W-:Y:S01]  /*15510*/  IMAD.IADD R25, R226, 0x1, -R176 ;  /* 0x00000001e2197824 */ /* 0x000fe200078e0ab0 */
[----:B------:R-:W-:Y:S02]  /*15520*/  ISETP.GE.AND P2, PT, R3, R225, PT ;  /* 0x000000e10300720c */ /* 0x000fe40003f46270 */
[----:B------:R-:W1:Y:S01]  /*15530*/  I2F R36, R14 ;  /* 0x0000000e00247306 */ /* 0x000e620000201400 */
[----:B------:R-:W-:Y:S02]  /*15540*/  FSEL R73, R73, -INF , !P5 ;  /* 0xff80000049497808 */ /* 0x000fe40006800000 */
[C---:B------:R-:W-:Y:S02]  /*15550*/  ISETP.GE.AND P5, PT, R174.reuse, R222, PT ;  /* 0x000000deae00720c */ /* 0x040fe40003fa6270 */
[-C--:B------:R-:W-:Y:S02]  /*15560*/  ISETP.GE.OR P2, PT, R3, R224.reuse, !P2 ;  /* 0x000000e00300720c */ /* 0x080fe40005746670 */
[----:B------:R-:W-:Y:S02]  /*15570*/  ISETP.GE.OR P5, PT, R174, R219, !P5 ;  /* 0x000000dbae00720c */ /* 0x000fe40006fa6670 */
[----:B------:R-:W-:Y:S02]  /*15580*/  FSEL R76, R76, -INF , !P2 ;  /* 0xff8000004c4c7808 */ /* 0x000fe40005000000 */
[C---:B------:R-:W-:Y:S02]  /*15590*/  ISETP.GE.AND P2, PT, R176.reuse, R225, PT ;  /* 0x000000e1b000720c */ /* 0x040fe40003f46270 */
[----:B------:R-:W-:Y:S02]  /*155a0*/  IABS R25, R25 ;  /* 0x0000001900197213 */ /* 0x000fe40000000000 */
[----:B------:R-:W-:Y:S02]  /*155b0*/  ISETP.GE.OR P2, PT, R176, R224, !P2 ;  /* 0x000000e0b000720c */ /* 0x000fe40005746670 */
[----:B------:R2:W3:Y:S01]  /*155c0*/  I2F R99, R25 ;  /* 0x0000001900637306 */ /* 0x0004e20000201400 */
[----:B------:R-:W-:Y:S02]  /*155d0*/  FMNMX.FTZ R74, R68, R74, !PT ;  /* 0x0000004a444a7209 */ /* 0x000fe40007810000 */
[----:B------:R-:W-:Y:S02]  /*155e0*/  IABS R97, R97 ;  /* 0x0000006100617213 */ /* 0x000fe40000000000 */
[----:B------:R-:W-:Y:S01]  /*155f0*/  FMNMX.FTZ R74, R69, R74, !PT ;  /* 0x0000004a454a7209 */ /* 0x000fe20007810000 */
[----:B-1----:R-:W-:Y:S02]  /*15600*/  FFMA.FTZ R59, R36, -UR17, R59 ;  /* 0x80000011243b7c23 */ /* 0x002fe4000801003b */
[----:B------:R-:W-:Y:S02]  /*15610*/  IMAD.IADD R14, R223, 0x1, -R177 ;  /* 0x00000001df0e7824 */ /* 0x000fe400078e0ab1 */
[----:B------:R-:W1:Y:S01]  /*15620*/  I2F R97, R97 ;  /* 0x0000006100617306 */ /* 0x000e620000201400 */
[----:B------:R-:W-:Y:S01]  /*15630*/  IMAD.IADD R36, R226, 0x1, -R185 ;  /* 0x00000001e2247824 */ /* 0x000fe200078e0ab9 */
[----:B------:R-:W-:Y:S02]  /*15640*/  FMNMX.FTZ R74, R8, R74, !PT ;  /* 0x0000004a084a7209 */ /* 0x000fe40007810000 */
[----:B------:R-:W-:Y:S02]  /*15650*/  IABS R14, R14 ;  /* 0x0000000e000e7213 */ /* 0x000fe40000000000 */
[----:B------:R-:W-:Y:S02]  /*15660*/  IABS R36, R36 ;  /* 0x0000002400247213 */ /* 0x000fe40000000000 */
[----:B------:R-:W-:Y:S02]  /*15670*/  FMNMX.FTZ R74, R7, R74, !PT ;  /* 0x0000004a074a7209 */ /* 0x000fe40007810000 */
[----:B------:R-:W4:Y:S02]  /*15680*/  I2F R20, R14 ;  /* 0x0000000e00147306 */ /* 0x000f240000201400 */
[----:B------:R-:W-:Y:S02]  /*15690*/  FMNMX.FTZ R74, R17, R74, !PT ;  /* 0x0000004a114a7209 */ /* 0x000fe40007810000 */
[----:B--2---:R-:W-:Y:S01]  /*156a0*/  FSEL R25, R42, -INF , !P0 ;  /* 0xff8000002a197808 */ /* 0x004fe20004000000 */
[----:B---3--:R-:W-:Y:S01]  /*156b0*/  FFMA.FTZ R77, R99, -UR17, R77 ;  /* 0x80000011634d7c23 */ /* 0x008fe2000801004d */
[----:B------:R-:W-:Y:S02]  /*156c0*/  FMNMX.FTZ R74, R16, R74, !PT ;  /* 0x0000004a104a7209 */ /* 0x000fe40007810000 */
[----:B------:R-:W-:Y:S02]  /*156d0*/  ISETP.GE.AND P0, PT, R178, R222, PT ;  /* 0x000000deb200720c */ /* 0x000fe40003f06270 */
[----:B------:R-:W2:Y:S01]  /*156e0*/  I2F R42, R12 ;  /* 0x0000000c002a7306 */ /* 0x000ea20000201400 */
[----:B------:R-:W-:Y:S02]  /*156f0*/  FMNMX.FTZ R74, R112, R74, !PT ;  /* 0x0000004a704a7209 */ /* 0x000fe40007810000 */
[-C--:B------:R-:W-:Y:S01]  /*15700*/  ISETP.GE.OR P0, PT, R178, R219.reuse, !P0 ;  /* 0x000000dbb200720c */ /* 0x080fe20004706670 */
[----:B-1----:R-:W-:Y:S01]  /*15710*/  FFMA.FTZ R95, R97, -UR17, R95 ;  /* 0x80000011615f7c23 */ /* 0x002fe2000801005f */
[----:B------:R-:W-:Y:S01]  /*15720*/  FMNMX.FTZ R74, R103, R74, !PT ;  /* 0x0000004a674a7209 */ /* 0x000fe20007810000 */
[----:B------:R-:W-:Y:S01]  /*15730*/  IMAD.MOV.U32 R97, RZ, RZ, R112 ;  /* 0x000000ffff617224 */ /* 0x000fe200078e0070 */
[----:B------:R-:W-:Y:S02]  /*15740*/  FSEL R59, R59, -INF , !P0 ;  /* 0xff8000003b3b7808 */ /* 0x000fe40004000000 */
[----:B------:R-:W-:Y:S02]  /*15750*/  ISETP.GE.AND P0, PT, R3, R222, PT ;  /* 0x000000de0300720c */ /* 0x000fe40003f06270 */
[----:B------:R-:W-:Y:S02]  /*15760*/  FMNMX.FTZ R74, R243, R74, !PT ;  /* 0x0000004af34a7209 */ /* 0x000fe40007810000 */
[----:B------:R-:W-:Y:S01]  /*15770*/  ISETP.GE.OR P0, PT, R3, R219, !P0 ;  /* 0x000000db0300720c */ /* 0x000fe20004706670 */
[----:B----4-:R-:W-:Y:S01]  /*15780*/  FFMA.FTZ R62, R20, -UR17, R62 ;  /* 0x80000011143e7c23 */ /* 0x010fe2000801003e */
[----:B------:R-:W1:Y:S01]  /*15790*/  I2F R3, R41 ;  /* 0x0000002900037306 */ /* 0x000e620000201400 */
[----:B------:R-:W-:Y:S01]  /*157a0*/  FMNMX.FTZ R74, R251, R74, !PT ;  /* 0x0000004afb4a7209 */ /* 0x000fe20007810000 */
[----:B------:R-:W-:Y:S03]  /*157b0*/  IMAD.IADD R14, R226, 0x1, -R184 ;  /* 0x00000001e20e7824 */ /* 0x000fe600078e0ab8 */
[----:B------:R-:W-:Y:S02]  /*157c0*/  FMNMX.FTZ R74, R247, R74, !PT ;  /* 0x0000004af74a7209 */ /* 0x000fe40007810000 */
[----:B------:R-:W-:Y:S01]  /*157d0*/  IABS R14, R14 ;  /* 0x0000000e000e7213 */ /* 0x000fe20000000000 */
[----:B--2---:R-:W-:Y:S02]  /*157e0*/  FFMA.FTZ R63, R42, -UR17, R63 ;  /* 0x800000112a3f7c23 */ /* 0x004fe4000801003f */
[----:B------:R-:W2:Y:S01]  /*157f0*/  I2F R20, R36 ;  /* 0x0000002400147306 */ /* 0x000ea20000201400 */
[----:B------:R-:W-:Y:S01]  /*15800*/  FMNMX.FTZ R74, R246, R74, !PT ;  /* 0x0000004af64a7209 */ /* 0x000fe20007810000 */
[----:B------:R-:W-:Y:S01]  /*15810*/  IMAD.MOV.U32 R12, RZ, RZ, R14 ;  /* 0x000000ffff0c7224 */ /* 0x000fe200078e000e */
[----:B------:R-:W-:Y:S01]  /*15820*/  FSEL R14, R60, -INF , !P1 ;  /* 0xff8000003c0e7808 */ /* 0x000fe20004800000 */
[----:B------:R-:W-:Y:S01]  /*15830*/  IMAD.IADD R60, R223, 0x1, -R174 ;  /* 0x00000001df3c7824 */ /* 0x000fe200078e0aae */
[----:B------:R-:W-:Y:S02]  /*15840*/  FSEL R63, R63, -INF , !P6 ;  /* 0xff8000003f3f7808 */ /* 0x000fe40007000000 */
[C---:B------:R-:W-:Y:S02]  /*15850*/  ISETP.GE.AND P6, PT, R184.reuse, R225, PT ;  /* 0x000000e1b800720c */ /* 0x040fe40003fc6270 */
[----:B------:R-:W-:Y:S01]  /*15860*/  IABS R60, R60 ;  /* 0x0000003c003c7213 */ /* 0x000fe20000000000 */
[----:B------:R-:W3:Y:S01]  /*15870*/  I2F R9, R12 ;  /* 0x0000000c00097306 */ /* 0x000ee20000201400 */
[----:B------:R-:W-:Y:S02]  /*15880*/  ISETP.GE.OR P6, PT, R184, R224, !P6 ;  /* 0x000000e0b800720c */ /* 0x000fe400077c6670 */
[----:B------:R-:W-:Y:S01]  /*15890*/  ISETP.GE.AND P1, PT, R177, R222, PT ;  /* 0x000000deb100720c */ /* 0x000fe20003f26270 */
[----:B-1----:R-:W-:Y:S01]  /*158a0*/  FFMA.FTZ R79, R3, -UR17, R79 ;  /* 0x80000011034f7c23 */ /* 0x002fe2000801004f */
[----:B------:R-:W-:Y:S02]  /*158b0*/  FMNMX.FTZ R74, R169, R74, !PT ;  /* 0x0000004aa94a7209 */ /* 0x000fe40007810000 */
[-C--:B------:R-:W-:Y:S02]  /*158c0*/  ISETP.GE.OR P1, PT, R177, R219.reuse, !P1 ;  /* 0x000000dbb100720c */ /* 0x080fe40004f26670 */
[----:B------:R-:W-:Y:S01]  /*158d0*/  FMNMX.FTZ R74, R168, R74, !PT ;  /* 0x0000004aa84a7209 */ /* 0x000fe20007810000 */
[----:B------:R-:W1:Y:S01]  /*158e0*/  I2F R0, R60 ;  /* 0x0000003c00007306 */ /* 0x000e620000201400 */
[----:B------:R-:W-:Y:S02]  /*158f0*/  FSEL R62, R62, -INF , !P1 ;  /* 0xff8000003e3e7808 */ /* 0x000fe40004800000 */
[----:B------:R-:W-:Y:S01]  /*15900*/  ISETP.GE.AND P1, PT, R176, R222, PT ;  /* 0x000000deb000720c */ /* 0x000fe20003f26270 */
[----:B--2---:R-:W-:Y:S01]  /*15910*/  FFMA.FTZ R104, R20, -UR17, R104 ;  /* 0x8000001114687c23 */ /* 0x004fe20008010068 */
[----:B------:R-:W-:Y:S01]  /*15920*/  FMNMX.FTZ R74, R128, R74, !PT ;  /* 0x0000004a804a7209 */ /* 0x000fe20007810000 */
[----:B------:R-:W-:Y:S01]  /*15930*/  IMAD.IADD R36, R226, 0x1, -R192 ;  /* 0x00000001e2247824 */ /* 0x000fe200078e0ac0 */
[----:B------:R-:W-:Y:S02]  /*15940*/  ISETP.GE.OR P1, PT, R176, R219, !P1 ;  /* 0x000000dbb000720c */ /* 0x000fe40004f26670 */
[----:B------:R-:W-:Y:S02]  /*15950*/  FMNMX.FTZ R74, R129, R74, !PT ;  /* 0x0000004a814a7209 */ /* 0x000fe40007810000 */
[----:B------:R-:W-:Y:S01]  /*15960*/  IABS R36, R36 ;  /* 0x0000002400247213 */ /* 0x000fe20000000000 */
[----:B---3--:R-:W-:Y:S03]  /*15970*/  FFMA.FTZ R89, R9, -UR17, R89 ;  /* 0x8000001109597c23 */ /* 0x008fe60008010059 */
[----:B------:R-:W2:Y:S01]  /*15980*/  I2F R41, R36 ;  /* 0x0000002400297306 */ /* 0x000ea20000201400 */
[C---:B------:R-:W-:Y:S02]  /*15990*/  IMAD.IADD R9, R226.reuse, 0x1, -R183 ;  /* 0x00000001e2097824 */ /* 0x040fe400078e0ab7 */
[----:B------:R-:W-:Y:S03]  /*159a0*/  IMAD.IADD R12, R226, 0x1, -R186 ;  /* 0x00000001e20c7824 */ /* 0x000fe600078e0aba */
[----:B------:R-:W-:Y:S02]  /*159b0*/  IABS R9, R9 ;  /* 0x0000000900097213 */ /* 0x000fe40000000000 */
[----:B------:R-:W-:Y:S01]  /*159c0*/  IABS R12, R12 ;  /* 0x0000000c000c7213 */ /* 0x000fe20000000000 */
[----:B-1----:R-:W-:Y:S01]  /*159d0*/  FFMA.FTZ R75, R0, -UR17, R75 ;  /* 0x80000011004b7c23 */ /* 0x002fe2000801004b */
[----:B------:R-:W1:Y:S01]  /*159e0*/  I2F R42, R9 ;  /* 0x00000009002a7306 */ /* 0x000e620000201400 */
[----:B------:R-:W-:Y:S01]  /*159f0*/  FSEL R60, R89, -INF , !P6 ;  /* 0xff800000593c7808 */ /* 0x000fe20007000000 */
[----:B------:R-:W-:Y:S01]  /*15a00*/  IMAD.IADD R0, R223, 0x1, -R184 ;  /* 0x00000001df007824 */ /* 0x000fe200078e0ab8 */
[----:B------:R-:W-:Y:S01]  /*15a10*/  ISETP.GE.AND P6, PT, R184, R222, PT ;  /* 0x000000deb800720c */ /* 0x000fe20003fc6270 */
[----:B------:R-:W-:Y:S01]  /*15a20*/  IMAD.IADD R89, R226, 0x1, -R245 ;  /* 0x00000001e2597824 */ /* 0x000fe200078e0af5 */
[----:B------:R-:W-:Y:S01]  /*15a30*/  FSEL R20, R75, -INF , !P5 ;  /* 0xff8000004b147808 */ /* 0x000fe20006800000 */
[----:B------:R-:W-:Y:S01]  /*15a40*/  IMAD.IADD R75, R223, 0x1, -R192 ;  /* 0x00000001df4b7824 */ /* 0x000fe200078e0ac0 */
[----:B------:R-:W-:Y:S02]  /*15a50*/  ISETP.GE.OR P6, PT, R184, R219, !P6 ;  /* 0x000000dbb800720c */ /* 0x000fe400077c6670 */
[----:B------:R-:W-:Y:S01]  /*15a60*/  IABS R0, R0 ;  /* 0x0000000000007213 */ /* 0x000fe20000000000 */
[----:B------:R-:W3:Y:S01]  /*15a70*/  I2F R43, R12 ;  /* 0x0000000c002b7306 */ /* 0x000ee20000201400 */
[----:B------:R-:W-:Y:S02]  /*15a80*/  IABS R89, R89 ;  /* 0x0000005900597213 */ /* 0x000fe40000000000 */
[C---:B------:R-:W-:Y:S01]  /*15a90*/  ISETP.GE.AND P5, PT, R180.reuse, R225, PT ;  /* 0x000000e1b400720c */ /* 0x040fe20003fa6270 */
[----:B--2---:R-:W-:Y:S01]  /*15aa0*/  FFMA.FTZ R105, R41, -UR17, R105 ;  /* 0x8000001129697c23 */ /* 0x004fe20008010069 */
[----:B------:R-:W-:Y:S01]  /*15ab0*/  IABS R75, R75 ;  /* 0x0000004b004b7213 */ /* 0x000fe20000000000 */
[----:B------:R-:W2:Y:S01]  /*15ac0*/  SHFL.BFLY PT, R41, R74, 0x2, 0x1f ;  /* 0x0c401f004a297f89 */ /* 0x000ea200000e0000 */
[----:B------:R-:W-:Y:S03]  /*15ad0*/  ISETP.GE.OR P5, PT, R180, R224, !P5 ;  /* 0x000000e0b400720c */ /* 0x000fe60006fa6670 */
[----:B------:R-:W4:Y:S01]  /*15ae0*/  I2F R0, R0 ;  /* 0x0000000000007306 */ /* 0x000f220000201400 */
[----:B-1----:R-:W-:Y:S02]  /*15af0*/  FFMA.FTZ R108, R42, -UR17, R108 ;  /* 0x800000112a6c7c23 */ /* 0x002fe4000801006c */
[----:B------:R-:W-:Y:S07]  /*15b00*/  IMAD.IADD R42, R223, 0x1, -R187 ;  /* 0x00000001df2a7824 */ /* 0x000fee00078e0abb */
[----:B------:R-:W1:Y:S01]  /*15b10*/  I2F R75, R75 ;  /* 0x0000004b004b7306 */ /* 0x000e620000201400 */
[----:B------:R-:W-:Y:S01]  /*15b20*/  IABS R42, R42 ;  /* 0x0000002a002a7213 */ /* 0x000fe20000000000 */
[----:B---3--:R-:W-:Y:S01]  /*15b30*/  FFMA.FTZ R92, R43, -UR17, R92 ;  /* 0x800000112b5c7c23 */ /* 0x008fe2000801005c */
[----:B------:R-:W-:Y:S01]  /*15b40*/  FMNMX.FTZ R43, R4, R166, !PT ;  /* 0x000000a6042b7209 */ /* 0x000fe20007810000 */
[----:B------:R-:W-:Y:S03]  /*15b50*/  IMAD.IADD R12, R226, 0x1, -R180 ;  /* 0x00000001e20c7824 */ /* 0x000fe600078e0ab4 */
[----:B------:R-:W-:Y:S03]  /*15b60*/  FSEL R102, R92, -INF , !P3 ;  /* 0xff8000005c667808 */ /* 0x000fe60005800000 */
[----:B------:R-:W3:Y:S01]  /*15b70*/  I2F R89, R89 ;  /* 0x0000005900597306 */ /* 0x000ee20000201400 */
[----:B------:R-:W-:Y:S01]  /*15b80*/  IABS R12, R12 ;  /* 0x0000000c000c7213 */ /* 0x000fe20000000000 */
[----:B------:R-:W-:Y:S01]  /*15b90*/  IMAD.IADD R92, R226, 0x1, -R200 ;  /* 0x00000001e25c7824 */ /* 0x000fe200078e0ac8 */
[----:B------:R-:W-:Y:S01]  /*15ba0*/  FMNMX.FTZ R9, R199, R43, !PT ;  /* 0x0000002bc7097209 */ /* 0x000fe20007810000 */
[----:B----4-:R-:W-:Y:S01]  /*15bb0*/  FFMA.FTZ R91, R0, -UR17, R91 ;  /* 0x80000011005b7c23 */ /* 0x010fe2000801005b */
[----:B------:R-:W-:Y:S01]  /*15bc0*/  FMNMX.FTZ R0, R173, R165, !PT ;  /* 0x000000a5ad007209 */ /* 0x000fe20007810000 */
[----:B------:R-:W-:Y:S01]  /*15bd0*/  IMAD.IADD R43, R226, 0x1, -R187 ;  /* 0x00000001e22b7824 */ /* 0x000fe200078e0abb */
[----:B------:R-:W-:Y:S02]  /*15be0*/  FMNMX.FTZ R9, R182, R9, !PT ;  /* 0x00000009b6097209 */ /* 0x000fe40007810000 */
[----:B------:R-:W-:Y:S01]  /*15bf0*/  FMNMX.FTZ R0, R85, R0, !PT ;  /* 0x0000000055007209 */ /* 0x000fe20007810000 */
[----:B------:R-:W4:Y:S01]  /*15c00*/  I2F R2, R12 ;  /* 0x0000000c00027306 */ /* 0x000f220000201400 */
[----:B------:R-:W-:Y:S02]  /*15c10*/  FSEL R193, R91, -INF , !P6 ;  /* 0xff8000005bc17808 */ /* 0x000fe40007000000 */
[----:B------:R-:W-:Y:S01]  /*15c20*/  FMNMX.FTZ R9, R175, R9, !PT ;  /* 0x00000009af097209 */ /* 0x000fe20007810000 */
[----:B-1----:R-:W-:Y:S01]  /*15c30*/  FFMA.FTZ R107, R75, -UR17, R107 ;  /* 0x800000114b6b7c23 */ /* 0x002fe2000801006b */
[----:B------:R-:W-:Y:S02]  /*15c40*/  FMNMX.FTZ R0, R83, R0, !PT ;  /* 0x0000000053007209 */ /* 0x000fe40007810000 */
[----:B------:R-:W-:Y:S02]  /*15c50*/  FMNMX.FTZ R9, R22, R9, !PT ;  /* 0x0000000916097209 */ /* 0x000fe40007810000 */
[----:B------:R-:W-:Y:S01]  /*15c60*/  FMNMX.FTZ R0, R84, R0, !PT ;  /* 0x0000000054007209 */ /* 0x000fe20007810000 */
[----:B------:R-:W1:Y:S01]  /*15c70*/  I2F R42, R42 ;  /* 0x0000002a002a7306 */ /* 0x000e620000201400 */
[----:B------:R-:W-:Y:S02]  /*15c80*/  FMNMX.FTZ R9, R23, R9, !PT ;  /* 0x0000000917097209 */ /* 0x000fe40007810000 */
[----:B------:R-:W-:Y:S01]  /*15c90*/  ISETP.GE.AND P3, PT, R186, R222, PT ;  /* 0x000000deba00720c */ /* 0x000fe20003f66270 */
[----:B---3--:R-:W-:Y:S01]  /*15ca0*/  FFMA.FTZ R124, R89, -UR17, R124 ;  /* 0x80000011597c7c23 */ /* 0x008fe2000801007c */
[----:B------:R-:W-:Y:S01]  /*15cb0*/  FMNMX.FTZ R9, R34, R9, !PT ;  /* 0x0000000922097209 */ /* 0x000fe20007810000 */
[----:B------:R-:W-:Y:S01]  /*15cc0*/  IMAD.MOV.U32 R89, RZ, RZ, R103 ;  /* 0x000000ffff597224 */ /* 0x000fe200078e0067 */
[----:B------:R-:W-:Y:S01]  /*15cd0*/  ISETP.GE.OR P3, PT, R186, R219, !P3 ;  /* 0x000000dbba00720c */ /* 0x000fe20005f66670 */
[----:B------:R-:W-:Y:S01]  /*15ce0*/  IMAD.IADD R186, R223, 0x1, -R186 ;  /* 0x00000001dfba7824 */ /* 0x000fe200078e0aba */
[----:B------:R-:W-:Y:S02]  /*15cf0*/  FMNMX.FTZ R9, R35, R9, !PT ;  /* 0x0000000923097209 */ /* 0x000fe40007810000 */
[----:B------:R-:W-:Y:S02]  /*15d00*/  IABS R92, R92 ;  /* 0x0000005c005c7213 */ /* 0x000fe40000000000 */
[----:B------:R-:W-:Y:S01]  /*15d10*/  FMNMX.FTZ R9, R38, R9, !PT ;  /* 0x0000000926097209 */ /* 0x000fe20007810000 */
[----:B----4-:R-:W-:Y:S01]  /*15d20*/  FFMA.FTZ R93, R2, -UR17, R93 ;  /* 0x80000011025d7c23 */ /* 0x010fe2000801005d */
[----:B------:R-:W-:Y:S02]  /*15d30*/  IABS R12, R15 ;  /* 0x0000000f000c7213 */ /* 0x000fe40000000000 */
[----:B------:R-:W3:Y:S01]  /*15d40*/  I2F R92, R92 ;  /* 0x0000005c005c7306 */ /* 0x000ee20000201400 */
[----:B------:R-:W-:Y:S02]  /*15d50*/  IABS R186, R186 ;  /* 0x000000ba00ba7213 */ /* 0x000fe40000000000 */
[----:B------:R-:W-:Y:S02]  /*15d60*/  FSEL R177, R93, -INF , !P5 ;  /* 0xff8000005db17808 */ /* 0x000fe40006800000 */
[CC--:B------:R-:W-:Y:S02]  /*15d70*/  ISETP.GE.AND P5, PT, R185.reuse, R225.reuse, PT ;  /* 0x000000e1b900720c */ /* 0x0c0fe40003fa6270 */
[----:B------:R-:W-:Y:S01]  /*15d80*/  ISETP.GE.AND P6, PT, R198, R225, PT ;  /* 0x000000e1c600720c */ /* 0x000fe20003fc6270 */
[----:B-1----:R-:W-:Y:S01]  /*15d90*/  FFMA.FTZ R111, R42, -UR17, R111 ;  /* 0x800000112a6f7c23 */ /* 0x002fe2000801006f */
[-C--:B------:R-:W-:Y:S01]  /*15da0*/  ISETP.GE.OR P5, PT, R185, R224.reuse, !P5 ;  /* 0x000000e0b900720c */ /* 0x080fe20006fa6670 */
[----:B------:R-:W1:Y:S01]  /*15db0*/  I2F R15, R12 ;  /* 0x0000000c000f7306 */ /* 0x000e620000201400 */
[----:B------:R-:W-:Y:S02]  /*15dc0*/  ISETP.GE.OR P6, PT, R198, R224, !P6 ;  /* 0x000000e0c600720c */ /* 0x000fe400077c6670 */
[----:B------:R-:W-:Y:S02]  /*15dd0*/  FSEL R178, R104, -INF , !P5 ;  /* 0xff80000068b27808 */ /* 0x000fe40006800000 */
[----:B------:R-:W-:Y:S02]  /*15de0*/  IABS R43, R43 ;  /* 0x0000002b002b7213 */ /* 0x000fe40000000000 */
[----:B------:R-:W-:Y:S02]  /*15df0*/  FMNMX.FTZ R0, R81, R0, !PT ;  /* 0x0000000051007209 */ /* 0x000fe40007810000 */
[----:B--2---:R-:W-:Y:S01]  /*15e00*/  FMNMX.FTZ R41, R74, R41, !PT ;  /* 0x000000294a297209 */ /* 0x004fe20007810000 */
[----:B------:R-:W2:Y:S01]  /*15e10*/  I2F R2, R186 ;  /* 0x000000ba00027306 */ /* 0x000ea20000201400 */
[----:B------:R-:W-:Y:S01]  /*15e20*/  IMAD.IADD R74, R223, 0x1, -R200 ;  /* 0x00000001df4a7824 */ /* 0x000fe200078e0ac8 */
[----:B------:R-:W-:Y:S01]  /*15e30*/  FMNMX.FTZ R0, R80, R0, !PT ;  /* 0x0000000050007209 */ /* 0x000fe20007810000 */
[----:B---3--:R-:W-:Y:S01]  /*15e40*/  FFMA.FTZ R121, R92, -UR17, R121 ;  /* 0x800000115c797c23 */ /* 0x008fe20008010079 */
[----:B------:R-:W-:Y:S02]  /*15e50*/  SHFL.BFLY PT, R75, R41, 0x1, 0x1f ;  /* 0x0c201f00294b7f89 */ /* 0x000fe400000e0000 */
[----:B------:R-:W-:Y:S02]  /*15e60*/  FMNMX.FTZ R0, R28, R0, !PT ;  /* 0x000000001c007209 */ /* 0x000fe40007810000 */
[----:B------:R-:W-:Y:S02]  /*15e70*/  IABS R74, R74 ;  /* 0x0000004a004a7213 */ /* 0x000fe40000000000 */
[----:B------:R-:W3:Y:S01]  /*15e80*/  I2F R43, R43 ;  /* 0x0000002b002b7306 */ /* 0x000ee20000201400 */
[----:B------:R-:W-:Y:S02]  /*15e90*/  FMNMX.FTZ R0, R29, R0, !PT ;  /* 0x000000001d007209 */ /* 0x000fe40007810000 */
[----:B------:R-:W-:Y:S01]  /*15ea0*/  ISETP.GE.AND P5, PT, R180, R222, PT ;  /* 0x000000deb400720c */ /* 0x000fe20003fa6270 */
[----:B-1----:R-:W-:Y:S01]  /*15eb0*/  FFMA.FTZ R78, R15, -UR17, R78 ;  /* 0x800000110f4e7c23 */ /* 0x002fe2000801004e */
[----:B------:R-:W-:Y:S01]  /*15ec0*/  FMNMX.FTZ R15, R39, R9, !PT ;  /* 0x00000009270f7209 */ /* 0x000fe20007810000 */
[----:B------:R-:W-:Y:S01]  /*15ed0*/  IMAD.IADD R9, R226, 0x1, -R198 ;  /* 0x00000001e2097824 */ /* 0x000fe200078e0ac6 */
[----:B------:R-:W-:Y:S02]  /*15ee0*/  FSEL R12, R77, -INF , !P2 ;  /* 0xff8000004d0c7808 */ /* 0x000fe40005000000 */
[----:B------:R-:W-:Y:S01]  /*15ef0*/  FMNMX.FTZ R15, R50, R15, !PT ;  /* 0x0000000f320f7209 */ /* 0x000fe20007810000 */
[----:B------:R-:W1:Y:S01]  /*15f00*/  I2F R74, R74 ;  /* 0x0000004a004a7306 */ /* 0x000e620000201400 */
[----:B------:R-:W-:Y:S02]  /*15f10*/  ISETP.GE.AND P2, PT, R181, R225, PT ;  /* 0x000000e1b500720c */ /* 0x000fe40003f46270 */
[----:B------:R-:W-:Y:S01]  /*15f20*/  FMNMX.FTZ R15, R51, R15, !PT ;  /* 0x0000000f330f7209 */ /* 0x000fe20007810000 */
[----:B--2---:R-:W-:Y:S01]  /*15f30*/  FFMA.FTZ R94, R2, -UR17, R94 ;  /* 0x80000011025e7c23 */ /* 0x004fe2000801005e */
[----:B------:R-:W-:Y:S02]  /*15f40*/  ISETP.GE.OR P2, PT, R181, R224, !P2 ;  /* 0x000000e0b500720c */ /* 0x000fe40005746670 */
[----:B------:R-:W-:Y:S02]  /*15f50*/  FMNMX.FTZ R15, R54, R15, !PT ;  /* 0x0000000f360f7209 */ /* 0x000fe40007810000 */
[----:B------:R-:W-:Y:S01]  /*15f60*/  FSEL R61, R88, -INF , !P2 ;  /* 0xff800000583d7808 */ /* 0x000fe20005000000 */
[----:B------:R-:W-:Y:S01]  /*15f70*/  IMAD.IADD R88, R223, 0x1, -R185 ;  /* 0x00000001df587824 */ /* 0x000fe200078e0ab9 */
[----:B------:R-:W-:Y:S02]  /*15f80*/  FMNMX.FTZ R72, R55, R15, !PT ;  /* 0x0000000f37487209 */ /* 0x000fe40007810000 */
[----:B------:R-:W-:Y:S01]  /*15f90*/  FSEL R115, R94, -INF , !P3 ;  /* 0xff8000005e737808 */ /* 0x000fe20005800000 */
[----:B---3--:R-:W-:Y:S01]  /*15fa0*/  FFMA.FTZ R109, R43, -UR17, R109 ;  /* 0x800000112b6d7c23 */ /* 0x008fe2000801006d */
[----:B------:R-:W-:Y:S02]  /*15fb0*/  FMNMX.FTZ R43, R172, R164, !PT ;  /* 0x000000a4ac2b7209 */ /* 0x000fe40007810000 */
[----:B------:R-:W-:Y:S02]  /*15fc0*/  IABS R9, R9 ;  /* 0x0000000900097213 */ /* 0x000fe40000000000 */
[----:B------:R-:W-:Y:S02]  /*15fd0*/  FMNMX.FTZ R43, R96, R43, !PT ;  /* 0x0000002b602b7209 */ /* 0x000fe40007810000 */
[----:B------:R2:W3:Y:S01]  /*15fe0*/  I2F R77, R9 ;  /* 0x00000009004d7306 */ /* 0x0004e20000201400 */
[----:B------:R-:W-:Y:S02]  /*15ff0*/  FMNMX.FTZ R0, R40, R0, !PT ;  /* 0x0000000028007209 */ /* 0x000fe40007810000 */
[----:B------:R-:W-:Y:S01]  /*16000*/  FMNMX.FTZ R43, R86, R43, !PT ;  /* 0x0000002b562b7209 */ /* 0x000fe20007810000 */
[----:B-1----:R-:W-:Y:S01]  /*16010*/  FFMA.FTZ R123, R74, -UR17, R123 ;  /* 0x800000114a7b7c23 */ /* 0x002fe2000801007b */
[----:B------:R-:W-:Y:S02]  /*16020*/  FMNMX.FTZ R0, R24, R0, !PT ;  /* 0x0000000018007209 */ /* 0x000fe40007810000 */
[----:B------:R-:W-:Y:S02]  /*16030*/  FMNMX.FTZ R43, R87, R43, !PT ;  /* 0x0000002b572b7209 */ /* 0x000fe40007810000 */
[----:B------:R-:W-:Y:S02]  /*16040*/  FMNMX.FTZ R0, R44, R0, !PT ;  /* 0x000000002c007209 */ /* 0x000fe40007810000 */
[----:B------:R-:W-:Y:S02]  /*16050*/  FMNMX.FTZ R43, R82, R43, !PT ;  /* 0x0000002b522b7209 */ /* 0x000fe40007810000 */
[----:B------:R-:W-:Y:S02]  /*16060*/  IABS R88, R88 ;  /* 0x0000005800587213 */ /* 0x000fe40000000000 */
[----:B------:R-:W-:Y:S02]  /*16070*/  FMNMX.FTZ R43, R27, R43, !PT ;  /* 0x0000002b1b2b7209 */ /* 0x000fe40007810000 */
[----:B------:R-:W-:Y:S01]  /*16080*/  FSEL R15, R78, -INF , !P0 ;  /* 0xff8000004e0f7808 */ /* 0x000fe20004000000 */
[----:B------:R-:W-:Y:S01]  /*16090*/  IMAD.IADD R78, R226, 0x1, -R244 ;  /* 0x00000001e24e7824 */ /* 0x000fe200078e0af4 */
[----:B------:R-:W1:Y:S01]  /*160a0*/  I2F R88, R88 ;  /* 0x0000005800587306 */ /* 0x000e620000201400 */
[----:B------:R-:W-:Y:S02]  /*160b0*/  FMNMX.FTZ R43, R30, R43, !PT ;  /* 0x0000002b1e2b7209 */ /* 0x000fe40007810000 */
[----:B------:R-:W-:Y:S02]  /*160c0*/  ISETP.GE.OR P5, PT, R180, R219, !P5 ;  /* 0x000000dbb400720c */ /* 0x000fe40006fa6670 */
[----:B--2---:R-:W-:Y:S01]  /*160d0*/  FSEL R9, R79, -INF , !P1 ;  /* 0xff8000004f097808 */ /* 0x004fe20004800000 */
[----:B---3--:R-:W-:Y:S01]  /*160e0*/  FFMA.FTZ R120, R77, -UR17, R120 ;  /* 0x800000114d787c23 */ /* 0x008fe20008010078 */
[----:B------:R-:W-:Y:S01]  /*160f0*/  FMNMX.FTZ R77, R45, R0, !PT ;  /* 0x000000002d4d7209 */ /* 0x000fe20007810000 */
[----:B------:R-:W-:Y:S01]  /*16100*/  IMAD.IADD R0, R223, 0x1, -R245 ;  /* 0x00000001df007824 */ /* 0x000fe200078e0af5 */
[----:B------:R-:W-:Y:S02]  /*16110*/  FSEL R116, R95, -INF , !P5 ;  /* 0xff8000005f747808 */ /* 0x000fe40006800000 */
[----:B------:R-:W-:Y:S02]  /*16120*/  FMNMX.FTZ R77, R56, R77, !PT ;  /* 0x0000004d384d7209 */ /* 0x000fe40007810000 */
[----:B------:R-:W-:Y:S02]  /*16130*/  FMNMX.FTZ R43, R31, R43, !PT ;  /* 0x0000002b1f2b7209 */ /* 0x000fe40007810000 */
[----:B------:R-:W-:Y:S02]  /*16140*/  FMNMX.FTZ R77, R57, R77, !PT ;  /* 0x0000004d394d7209 */ /* 0x000fe40007810000 */
[----:B------:R-:W-:Y:S02]  /*16150*/  FMNMX.FTZ R43, R25, R43, !PT ;  /* 0x0000002b192b7209 */ /* 0x000fe40007810000 */
[----:B------:R-:W-:Y:S02]  /*16160*/  FMNMX.FTZ R77, R14, R77, !PT ;  /* 0x0000004d0e4d7209 */ /* 0x000fe40007810000 */
[----:B------:R-:W-:Y:S02]  /*16170*/  FMNMX.FTZ R43, R26, R43, !PT ;  /* 0x0000002b1a2b7209 */ /* 0x000fe40007810000 */
[----:B------:R-:W-:Y:S01]  /*16180*/  FMNMX.FTZ R77, R21, R77, !PT ;  /* 0x0000004d154d7209 */ /* 0x000fe20007810000 */
[----:B-1----:R-:W-:Y:S01]  /*16190*/  FFMA.FTZ R106, R88, -UR17, R106 ;  /* 0x80000011586a7c23 */ /* 0x002fe2000801006a */
        /* <DEDUP_REMOVED lines=15> */
[-C--:B------:R-:W-:Y:S02]  /*16290*/  ISETP.GE.AND P1, PT, R185, R222.reuse, PT ;  /* 0x000000deb900720c */ /* 0x080fe40003f26270 */
[----:B------:R-:W-:Y:S02]  /*162a0*/  FMNMX.FTZ R43, R15, R43, !PT ;  /* 0x0000002b0f2b7209 */ /* 0x000fe40007810000 */
[----:B------:R-:W-:Y:S02]  /*162b0*/  ISETP.GE.OR P1, PT, R185, R219, !P1 ;  /* 0x000000dbb900720c */ /* 0x000fe40004f26670 */
[----:B------:R-:W-:Y:S02]  /*162c0*/  FMNMX.FTZ R43, R9, R43, !PT ;  /* 0x0000002b092b7209 */ /* 0x000fe40007810000 */
[----:B------:R-:W-:Y:S02]  /*162d0*/  FSEL R249, R106, -INF , !P1 ;  /* 0xff8000006af97808 */ /* 0x000fe40004800000 */
[----:B------:R-:W-:Y:S02]  /*162e0*/  FMNMX.FTZ R77, R177, R77, !PT ;  /* 0x0000004db14d7209 */ /* 0x000fe40007810000 */
[----:B------:R-:W-:Y:S02]  /*162f0*/  ISETP.GE.AND P5, PT, R198, R222, PT ;  /* 0x000000dec600720c */ /* 0x000fe40003fa6270 */
[----:B------:R-:W-:Y:S02]  /*16300*/  FMNMX.FTZ R77, R178, R77, !PT ;  /* 0x0000004db24d7209 */ /* 0x000fe40007810000 */
[-C--:B------:R-:W-:Y:S02]  /*16310*/  ISETP.GE.OR P5, PT, R198, R219.reuse, !P5 ;  /* 0x000000dbc600720c */ /* 0x080fe40006fa6670 */
[----:B------:R-:W-:Y:S02]  /*16320*/  FMNMX.FTZ R72, R66, R72, !PT ;  /* 0x0000004842487209 */ /* 0x000fe40007810000 */
[----:B------:R-:W-:Y:S02]  /*16330*/  ISETP.GE.AND P3, PT, R183, R222, PT ;  /* 0x000000deb700720c */ /* 0x000fe40003f66270 */
[----:B------:R-:W-:Y:S02]  /*16340*/  FMNMX.FTZ R72, R67, R72, !PT ;  /* 0x0000004843487209 */ /* 0x000fe40007810000 */
[----:B------:R-:W-:Y:S02]  /*16350*/  ISETP.GE.OR P3, PT, R183, R219, !P3 ;  /* 0x000000dbb700720c */ /* 0x000fe40005f66670 */
        /* <DEDUP_REMOVED lines=8> */
[----:B------:R-:W-:Y:S02]  /*163e0*/  FMNMX.FTZ R72, R53, R72, !PT ;  /* 0x0000004835487209 */ /* 0x000fe40007810000 */
[----:B------:R-:W-:Y:S02]  /*163f0*/  ISETP.GE.AND P1, PT, R245, R225, PT ;  /* 0x000000e1f500720c */ /* 0x000fe40003f26270 */
[----:B------:R-:W-:Y:S02]  /*16400*/  FMNMX.FTZ R72, R52, R72, !PT ;  /* 0x0000004834487209 */ /* 0x000fe40007810000 */
[----:B------:R-:W-:Y:S02]  /*16410*/  ISETP.GE.AND P0, PT, R192, R222, PT ;  /* 0x000000dec000720c */ /* 0x000fe40003f06270 */
[----:B------:R-:W-:Y:S02]  /*16420*/  FMNMX.FTZ R72, R101, R72, !PT ;  /* 0x0000004865487209 */ /* 0x000fe40007810000 */
[----:B------:R-:W-:Y:S02]  /*16430*/  ISETP.GE.OR P1, PT, R245, R224, !P1 ;  /* 0x000000e0f500720c */ /* 0x000fe40004f26670 */
[----:B------:R-:W-:Y:S02]  /*16440*/  FMNMX.FTZ R72, R114, R72, !PT ;  /* 0x0000004872487209 */ /* 0x000fe40007810000 */
[----:B------:R-:W-:Y:S02]  /*16450*/  FSEL R188, R124, -INF , !P1 ;  /* 0xff8000007cbc7808 */ /* 0x000fe40004800000 */
[----:B------:R-:W-:Y:S02]  /*16460*/  FMNMX.FTZ R72, R250, R72, !PT ;  /* 0x00000048fa487209 */ /* 0x000fe40007810000 */
[----:B------:R-:W-:Y:S02]  /*16470*/  IABS R0, R0 ;  /* 0x0000000000007213 */ /* 0x000fe40000000000 */
[----:B------:R-:W-:Y:S02]  /*16480*/  FMNMX.FTZ R72, R248, R72, !PT ;  /* 0x00000048f8487209 */ /* 0x000fe40007810000 */
[-C--:B------:R-:W-:Y:S02]  /*16490*/  ISETP.GE.OR P0, PT, R192, R219.reuse, !P0 ;  /* 0x000000dbc000720c */ /* 0x080fe40004706670 */
[----:B------:R-:W1:Y:S01]  /*164a0*/  I2F R0, R0 ;  /* 0x0000000000007306 */ /* 0x000e620000201400 */
[----:B------:R-:W-:Y:S02]  /*164b0*/  FMNMX.FTZ R72, R203, R72, !PT ;  /* 0x00000048cb487209 */ /* 0x000fe40007810000 */
[C---:B------:R-:W-:Y:S02]  /*164c0*/  ISETP.GE.AND P1, PT, R245.reuse, R222, PT ;  /* 0x000000def500720c */ /* 0x040fe40003f26270 */
[----:B------:R-:W-:Y:S02]  /*164d0*/  FMNMX.FTZ R72, R202, R72, !PT ;  /* 0x00000048ca487209 */ /* 0x000fe40007810000 */
[----:B------:R-:W-:Y:S02]  /*164e0*/  ISETP.GE.OR P1, PT, R245, R219, !P1 ;  /* 0x000000dbf500720c */ /* 0x000fe40004f26670 */
[----:B------:R-:W-:Y:S02]  /*164f0*/  FSEL R245, R107, -INF , !P0 ;  /* 0xff8000006bf57808 */ /* 0x000fe40004000000 */
[----:B------:R-:W-:Y:S02]  /*16500*/  ISETP.GE.AND P0, PT, R244, R225, PT ;  /* 0x000000e1f400720c */ /* 0x000fe40003f06270 */
[----:B------:R-:W-:Y:S02]  /*16510*/  FSEL R190, R120, -INF , !P6 ;  /* 0xff80000078be7808 */ /* 0x000fe40007000000 */
[----:B------:R-:W-:Y:S02]  /*16520*/  ISETP.GE.OR P0, PT, R244, R224, !P0 ;  /* 0x000000e0f400720c */ /* 0x000fe40004706670 */
[-C--:B------:R-:W-:Y:S02]  /*16530*/  ISETP.GE.AND P6, PT, R187, R222.reuse, PT ;  /* 0x000000debb00720c */ /* 0x080fe40003fc6270 */
[----:B------:R-:W-:Y:S02]  /*16540*/  ISETP.GE.AND P2, PT, R181, R222, PT ;  /* 0x000000deb500720c */ /* 0x000fe40003f46270 */
[-C--:B------:R-:W-:Y:S02]  /*16550*/  ISETP.GE.OR P6, PT, R187, R219.reuse, !P6 ;  /* 0x000000dbbb00720c */ /* 0x080fe400077c6670 */
[----:B------:R-:W-:Y:S01]  /*16560*/  ISETP.GE.OR P2, PT, R181, R219, !P2 ;  /* 0x000000dbb500720c */ /* 0x000fe20005746670 */
[----:B-1----:R-:W-:Y:S01]  /*16570*/  FFMA.FTZ R126, R0, -UR17, R126 ;  /* 0x80000011007e7c23 */ /* 0x002fe2000801007e */
[----:B------:R-:W-:Y:S01]  /*16580*/  IABS R78, R78 ;  /* 0x0000004e004e7213 */ /* 0x000fe20000000000 */
[----:B------:R-:W-:Y:S01]  /*16590*/  IMAD.IADD R181, R223, 0x1, -R181 ;  /* 0x00000001dfb57824 */ /* 0x000fe200078e0ab5 */
[----:B------:R-:W-:Y:S04]  /*165a0*/  FMNMX.FTZ R72, R118, R72, !PT ;  /* 0x0000004876487209 */ /* 0x000fe80007810000 */
[----:B------:R-:W1:Y:S01]  /*165b0*/  I2F R78, R78 ;  /* 0x0000004e004e7306 */ /* 0x000e620000201400 */
[----:B------:R-:W-:Y:S02]  /*165c0*/  IABS R181, R181 ;  /* 0x000000b500b57213 */ /* 0x000fe40000000000 */
[----:B------:R-:W-:Y:S04]  /*165d0*/  FMNMX.FTZ R72, R119, R72, !PT ;  /* 0x0000004877487209 */ /* 0x000fe80007810000 */
[----:B------:R-:W-:Y:S03]  /*165e0*/  FMNMX.FTZ R72, R130, R72, !PT ;  /* 0x0000004882487209 */ /* 0x000fe60007810000 */
[----:B------:R-:W2:Y:S01]  /*165f0*/  I2F R36, R181 ;  /* 0x000000b500247306 */ /* 0x000ea20000201400 */
[----:B------:R-:W-:Y:S05]  /*16600*/  FMNMX.FTZ R72, R131, R72, !PT ;  /* 0x0000004883487209 */ /* 0x000fea0007810000 */
[----:B------:R-:W3:Y:S01]  /*16610*/  SHFL.BFLY PT, R3, R72, 0x2, 0x1f ;  /* 0x0c401f0048037f89 */ /* 0x000ee200000e0000 */
[----:B-1----:R-:W-:Y:S02]  /*16620*/  FFMA.FTZ R125, R78, -UR17, R125 ;  /* 0x800000114e7d7c23 */ /* 0x002fe4000801007d */
[----:B--2---:R-:W-:Y:S02]  /*16630*/  FFMA.FTZ R90, R36, -UR17, R90 ;  /* 0x80000011245a7c23 */ /* 0x004fe4000801005a */
[----:B------:R-:W-:Y:S03]  /*16640*/  IMAD.IADD R36, R223, 0x1, -R198 ;  /* 0x00000001df247824 */ /* 0x000fe600078e0ac6 */
[----:B------:R-:W-:Y:S02]  /*16650*/  FSEL R179, R90, -INF , !P2 ;  /* 0xff8000005ab37808 */ /* 0x000fe40005000000 */
[----:B------:R-:W-:Y:S02]  /*16660*/  ISETP.GE.AND P2, PT, R183, R225, PT ;  /* 0x000000e1b700720c */ /* 0x000fe40003f46270 */
[----:B------:R-:W-:Y:S01]  /*16670*/  FMNMX.FTZ R43, R179, R43, !PT ;  /* 0x0000002bb32b7209 */ /* 0x000fe20007810000 */
[----:B------:R-:W-:Y:S01]  /*16680*/  IMAD.MOV.U32 R74, RZ, RZ, R179 ;  /* 0x000000ffff4a7224 */ /* 0x000fe200078e00b3 */
[----:B------:R-:W-:Y:S01]  /*16690*/  ISETP.GE.OR P2, PT, R183, R224, !P2 ;  /* 0x000000e0b700720c */ /* 0x000fe20005746670 */
[C---:B------:R-:W-:Y:S01]  /*166a0*/  IMAD.IADD R183, R223.reuse, 0x1, -R183 ;  /* 0x00000001dfb77824 */ /* 0x040fe200078e0ab7 */
[----:B---3--:R-:W-:Y:S01]  /*166b0*/  FMNMX.FTZ R3, R72, R3, !PT ;  /* 0x0000000348037209 */ /* 0x008fe20007810000 */
[----:B------:R-:W-:Y:S01]  /*166c0*/  IMAD.IADD R72, R223, 0x1, -R244 ;  /* 0x00000001df487824 */ /* 0x000fe200078e0af4 */
[----:B------:R-:W-:Y:S02]  /*166d0*/  FSEL R113, R108, -INF , !P2 ;  /* 0xff8000006c717808 */ /* 0x000fe40005000000 */
[----:B------:R-:W-:Y:S02]  /*166e0*/  IABS R2, R183 ;  /* 0x000000b700027213 */ /* 0x000fe40000000000 */
[----:B------:R-:W-:Y:S02]  /*166f0*/  IABS R72, R72 ;  /* 0x0000004800487213 */ /* 0x000fe40000000000 */
[----:B------:R-:W-:Y:S02]  /*16700*/  FMNMX.FTZ R43, R193, R43, !PT ;  /* 0x0000002bc12b7209 */ /* 0x000fe40007810000 */
[----:B------:R-:W1:Y:S01]  /*16710*/  I2F R2, R2 ;  /* 0x0000000200027306 */ /* 0x000e620000201400 */
[----:B------:R-:W-:Y:S02]  /*16720*/  ISETP.GE.AND P2, PT, R187, R225, PT ;  /* 0x000000e1bb00720c */ /* 0x000fe40003f46270 */
[----:B------:R-:W-:Y:S02]  /*16730*/  FMNMX.FTZ R78, R115, R43, !PT ;  /* 0x0000002b734e7209 */ /* 0x000fe40007810000 */
[----:B------:R-:W2:Y:S01]  /*16740*/  SHFL.BFLY PT, R43, R3, 0x1, 0x1f ;  /* 0x0c201f00032b7f89 */ /* 0x000ea200000e0000 */
[----:B------:R-:W-:Y:S02]  /*16750*/  ISETP.GE.OR P2, PT, R187, R224, !P2 ;  /* 0x000000e0bb00720c */ /* 0x000fe40005746670 */
[----:B------:R-:W-:Y:S02]  /*16760*/  FMNMX.FTZ R78, R116, R78, !PT ;  /* 0x0000004e744e7209 */ /* 0x000fe40007810000 */
[----:B------:R-:W3:Y:S01]  /*16770*/  I2F R72, R72 ;  /* 0x0000004800487306 */ /* 0x000ee20000201400 */
[----:B------:R-:W-:Y:S02]  /*16780*/  FSEL R187, R125, -INF , !P0 ;  /* 0xff8000007dbb7808 */ /* 0x000fe40004000000 */
[C---:B------:R-:W-:Y:S02]  /*16790*/  ISETP.GE.AND P0, PT, R244.reuse, R222, PT ;  /* 0x000000def400720c */ /* 0x040fe40003f06270 */
[----:B------:R-:W-:Y:S02]  /*167a0*/  FMNMX.FTZ R78, R249, R78, !PT ;  /* 0x0000004ef94e7209 */ /* 0x000fe40007810000 */
[----:B------:R-:W-:Y:S02]  /*167b0*/  ISETP.GE.OR P0, PT, R244, R219, !P0 ;  /* 0x000000dbf400720c */ /* 0x000fe40004706670 */
[----:B------:R-:W-:Y:S02]  /*167c0*/  FSEL R252, R109, -INF , !P2 ;  /* 0xff8000006dfc7808 */ /* 0x000fe40005000000 */
[----:B------:R-:W-:Y:S02]  /*167d0*/  ISETP.GE.AND P2, PT, R200, R225, PT ;  /* 0x000000e1c800720c */ /* 0x000fe40003f46270 */
[----:B------:R-:W-:Y:S01]  /*167e0*/  FMNMX.FTZ R77, R113, R77, !PT ;  /* 0x0000004d714d7209 */ /* 0x000fe20007810000 */
[----:B-1----:R-:W-:Y:S01]  /*167f0*/  FFMA.FTZ R110, R2, -UR17, R110 ;  /* 0x80000011026e7c23 */ /* 0x002fe2000801006e */
[----:B------:R-:W-:Y:S02]  /*16800*/  ISETP.GE.OR P2, PT, R200, R224, !P2 ;  /* 0x000000e0c800720c */ /* 0x000fe40005746670 */
[----:B------:R-:W-:Y:S02]  /*16810*/  FMNMX.FTZ R77, R252, R77, !PT ;  /* 0x0000004dfc4d7209 */ /* 0x000fe40007810000 */
[----:B------:R-:W-:Y:S01]  /*16820*/  FSEL R244, R110, -INF , !P3 ;  /* 0xff8000006ef47808 */ /* 0x000fe20005800000 */
[----:B------:R-:W-:Y:S01]  /*16830*/  IMAD.MOV.U32 R110, RZ, RZ, R102 ;  /* 0x000000ffff6e7224 */ /* 0x000fe200078e0066 */
[----:B------:R-:W-:Y:S01]  /*16840*/  FSEL R189, R121, -INF , !P2 ;  /* 0xff80000079bd7808 */ /* 0x000fe20005000000 */
[----:B------:R-:W-:Y:S01]  /*16850*/  IMAD.MOV.U32 R121, RZ, RZ, R101 ;  /* 0x000000ffff797224 */ /* 0x000fe200078e0065 */
[----:B------:R-:W-:Y:S01]  /*16860*/  ISETP.GE.AND P2, PT, R200, R222, PT ;  /* 0x000000dec800720c */ /* 0x000fe20003f46270 */
[----:B---3--:R-:W-:Y:S01]  /*16870*/  FFMA.FTZ R127, R72, -UR17, R127 ;  /* 0x80000011487f7c23 */ /* 0x008fe2000801007f */
[----:B------:R-:W-:Y:S01]  /*16880*/  FMNMX.FTZ R77, R190, R77, !PT ;  /* 0x0000004dbe4d7209 */ /* 0x000fe20007810000 */
[----:B------:R-:W-:Y:S01]  /*16890*/  IMAD.MOV.U32 R72, RZ, RZ, R178 ;  /* 0x000000ffff487224 */ /* 0x000fe200078e00b2 */
[----:B------:R-:W-:Y:S02]  /*168a0*/  ISETP.GE.OR P2, PT, R200, R219, !P2 ;  /* 0x000000dbc800720c */ /* 0x000fe40005746670 */
[----:B------:R-:W-:Y:S02]  /*168b0*/  FMNMX.FTZ R77, R189, R77, !PT ;  /* 0x0000004dbd4d7209 */ /* 0x000fe40007810000 */
[----:B--2---:R-:W-:Y:S02]  /*168c0*/  FMNMX.FTZ R3, R3, R43, !PT ;  /* 0x0000002b03037209 */ /* 0x004fe40007810000 */
[----:B------:R-:W-:Y:S01]  /*168d0*/  FMNMX.FTZ R42, R188, R77, !PT ;  /* 0x0000004dbc2a7209 */ /* 0x000fe20007810000 */
[----:B------:R-:W-:Y:S01]  /*168e0*/  IMAD.MOV.U32 R77, RZ, RZ, R115 ;  /* 0x000000ffff4d7224 */ /* 0x000fe200078e0073 */
[----:B------:R-:W-:Y:S01]  /*168f0*/  FSEL R194, R123, -INF , !P2 ;  /* 0xff8000007bc27808 */ /* 0x000fe20005000000 */
[C---:B------:R-:W-:Y:S01]  /*16900*/  FMUL.FTZ R198, R3.reuse, c[0x0][0x23c] ;  /* 0x00008f0003c67a20 */ /* 0x040fe20000410000 */
[----:B------:R-:W-:Y:S02]  /*16910*/  FSETP.NEU.FTZ.AND P2, PT, R3, -INF , PT ;  /* 0xff8000000300780b */ /* 0x000fe40003f5d000 */
[----:B------:R-:W-:Y:S02]  /*16920*/  FMNMX.FTZ R42, R187, R42, !PT ;  /* 0x0000002abb2a7209 */ /* 0x000fe40007810000 */
[----:B------:R-:W-:Y:S02]  /*16930*/  FSEL R198, R198, RZ, P2 ;  /* 0x000000ffc6c67208 */ /* 0x000fe40001000000 */
[----:B------:R-:W-:Y:S01]  /*16940*/  IABS R36, R36 ;  /* 0x0000002400247213 */ /* 0x000fe20000000000 */
[----:B------:R-:W1:Y:S02]  /*16950*/  SHFL.BFLY PT, R2, R42, 0x2, 0x1f ;  /* 0x0c401f002a027f89 */ /* 0x000e6400000e0000 */
[--C-:B------:R-:W-:Y:S02]  /*16960*/  FFMA.FTZ R106, R50, c[0x0][0x23c], -R198.reuse ;  /* 0x00008f00326a7a23 */ /* 0x100fe400000108c6 */
[--C-:B------:R-:W-:Y:S01]  /*16970*/  FFMA.FTZ R100, R51, c[0x0][0x23c], -R198.reuse ;  /* 0x00008f0033647a23 */ /* 0x100fe200000108c6 */
[----:B------:R-:W2:Y:S01]  /*16980*/  I2F R36, R36 ;  /* 0x0000002400247306 */ /* 0x000ea20000201400 */
[--C-:B------:R-:W-:Y:S02]  /*16990*/  FFMA.FTZ R94, R54, c[0x0][0x23c], -R198.reuse ;  /* 0x00008f00365e7a23 */ /* 0x100fe400000108c6 */
[--C-:B------:R-:W-:Y:S02]  /*169a0*/  FFMA.FTZ R93, R55, c[0x0][0x23c], -R198.reuse ;  /* 0x00008f00375d7a23 */ /* 0x100fe400000108c6 */
[----:B------:R-:W-:Y:S02]  /*169b0*/  FFMA.FTZ R123, R34, c[0x0][0x23c], -R198 ;  /* 0x00008f00227b7a23 */ /* 0x000fe400000108c6 */
[----:B------:R-:W-:Y:S02]  /*169c0*/  IMAD.MOV.U32 R34, RZ, RZ, R74 ;  /* 0x000000ffff227224 */ /* 0x000fe400078e004a */
        /* <DEDUP_REMOVED lines=8> */
[--C-:B------:R-:W-:Y:S01]  /*16a50*/  FFMA.FTZ R107, R39, c[0x0][0x23c], -R198.reuse ;  /* 0x00008f00276b7a23 */ /* 0x100fe200000108c6 */
[----:B------:R-:W-:Y:S01]  /*16a60*/  FSEL R39, R3, RZ, P2 ;  /* 0x000000ff03277208 */ /* 0x000fe20001000000 */
[--C-:B------:R-:W-:Y:S01]  /*16a70*/  FFMA.FTZ R115, R38, c[0x0][0x23c], -R198.reuse ;  /* 0x00008f0026737a23 */ /* 0x100fe200000108c6 */
[----:B-1----:R-:W-:Y:S01]  /*16a80*/  FMNMX.FTZ R2, R42, R2, !PT ;  /* 0x000000022a027209 */ /* 0x002fe20007810000 */
[----:B------:R-:W-:Y:S02]  /*16a90*/  FFMA.FTZ R74, R71, c[0x0][0x23c], -R198 ;  /* 0x00008f00474a7a23 */ /* 0x000fe400000108c6 */
[----:B------:R-:W-:Y:S02]  /*16aa0*/  FADD.FTZ R39, -R39, R166 ;  /* 0x000000a627277221 */ /* 0x000fe40000010100 */
[----:B------:R-:W1:Y:S01]  /*16ab0*/  SHFL.BFLY PT, R42, R2, 0x1, 0x1f ;  /* 0x0c201f00022a7f89 */ /* 0x000e6200000e0000 */
[----:B------:R-:W-:Y:S01]  /*16ac0*/  MUFU.EX2 R179, R179 ;  /* 0x000000b300b37308 */ /* 0x000fe20000000800 */
[----:B------:R-:W-:Y:S02]  /*16ad0*/  FMUL.FTZ R39, R39, c[0x0][0x23c] ;  /* 0x00008f0027277a20 */ /* 0x000fe40000410000 */
[----:B------:R-:W-:Y:S02]  /*16ae0*/  FFMA.FTZ R88, R66, c[0x0][0x23c], -R198 ;  /* 0x00008f0042587a23 */ /* 0x000fe400000108c6 */
[----:B--2---:R-:W-:Y:S01]  /*16af0*/  FFMA.FTZ R122, R36, -UR17, R122 ;  /* 0x80000011247a7c23 */ /* 0x004fe2000801007a */
[----:B------:R-:W-:Y:S01]  /*16b00*/  FMNMX.FTZ R36, R41, R75, !PT ;  /* 0x0000004b29247209 */ /* 0x000fe20007810000 */
[----:B------:R-:W-:Y:S01]  /*16b10*/  IMAD.MOV.U32 R75, RZ, RZ, R193 ;  /* 0x000000ffff4b7224 */ /* 0x000fe200078e00c1 */
[----:B------:R-:W-:Y:S01]  /*16b20*/  FMNMX.FTZ R41, R245, R78, !PT ;  /* 0x0000004ef5297209 */ /* 0x000fe20007810000 */
[----:B------:R-:W-:Y:S01]  /*16b30*/  IMAD.MOV.U32 R78, RZ, RZ, R243 ;  /* 0x000000ffff4e7224 */ /* 0x000fe200078e00f3 */
[----:B------:R-:W2:Y:S01]  /*16b40*/  MUFU.EX2 R39, R39 ;  /* 0x0000002700277308 */ /* 0x000ea20000000800 */
[C---:B------:R-:W-:Y:S01]  /*16b50*/  FMUL.FTZ R200, R36.reuse, c[0x0][0x23c] ;  /* 0x00008f0024c87a20 */ /* 0x040fe20000410000 */
[----:B------:R-:W-:Y:S01]  /*16b60*/  FSETP.NEU.FTZ.AND P3, PT, R36, -INF , PT ;  /* 0xff8000002400780b */ /* 0x000fe20003f7d000 */
[--C-:B------:R-:W-:Y:S01]  /*16b70*/  FFMA.FTZ R175, R175, c[0x0][0x23c], -R198.reuse ;  /* 0x00008f00afaf7a23 */ /* 0x100fe200000108c6 */
[----:B------:R-:W-:Y:S01]  /*16b80*/  FSEL R243, R111, -INF , !P6 ;  /* 0xff8000006ff37808 */ /* 0x000fe20007000000 */
[--C-:B------:R-:W-:Y:S01]  /*16b90*/  FFMA.FTZ R118, R118, c[0x0][0x23c], -R198.reuse ;  /* 0x00008f0076767a23 */ /* 0x100fe200000108c6 */
[----:B------:R-:W-:Y:S01]  /*16ba0*/  FSEL R200, R200, RZ, P3 ;  /* 0x000000ffc8c87208 */ /* 0x000fe20001800000 */
[----:B------:R-:W-:Y:S01]  /*16bb0*/  FFMA.FTZ R119, R119, c[0x0][0x23c], -R198 ;  /* 0x00008f0077777a23 */ /* 0x000fe200000108c6 */
[----:B------:R-:W-:Y:S02]  /*16bc0*/  FMNMX.FTZ R41, R244, R41, !PT ;  /* 0x00000029f4297209 */ /* 0x000fe40007810000 */
[----:B------:R-:W-:Y:S01]  /*16bd0*/  MUFU.EX2 R175, R175 ;  /* 0x000000af00af7308 */ /* 0x000fe20000000800 */
[--C-:B------:R-:W-:Y:S01]  /*16be0*/  FFMA.FTZ R108, R48, c[0x0][0x23c], -R200.reuse ;  /* 0x00008f00306c7a23 */ /* 0x100fe200000108c8 */
[----:B------:R-:W-:Y:S01]  /*16bf0*/  FMNMX.FTZ R41, R243, R41, !PT ;  /* 0x00000029f3297209 */ /* 0x000fe20007810000 */
[--C-:B------:R-:W-:Y:S01]  /*16c00*/  FFMA.FTZ R102, R49, c[0x0][0x23c], -R200.reuse ;  /* 0x00008f0031667a23 */ /* 0x100fe200000108c8 */
[----:B------:R-:W-:Y:S01]  /*16c10*/  FSEL R195, R122, -INF , !P5 ;  /* 0xff8000007ac37808 */ /* 0x000fe20006800000 */
[----:B------:R-:W-:Y:S01]  /*16c20*/  LDSM.16.MT88.4 R48, [R211+0x4000] ;  /* 0x00400000d330783b */ /* 0x000fe20000004200 */
[----:B------:R-:W-:Y:S01]  /*16c30*/  FFMA.FTZ R124, R33, c[0x0][0x23c], -R200 ;  /* 0x00008f00217c7a23 */ /* 0x000fe200000108c8 */
[----:B------:R-:W-:Y:S01]  /*16c40*/  FSEL R193, R126, -INF , !P1 ;  /* 0xff8000007ec17808 */ /* 0x000fe20004800000 */
[----:B------:R-:W-:Y:S01]  /*16c50*/  IMAD.MOV.U32 R33, RZ, RZ, R78 ;  /* 0x000000ffff217224 */ /* 0x000fe200078e004e */
[----:B------:R-:W-:Y:S01]  /*16c60*/  FMNMX.FTZ R0, R195, R41, !PT ;  /* 0x00000029c3007209 */ /* 0x000fe20007810000 */
[----:B------:R-:W-:Y:S01]  /*16c70*/  MUFU.EX2 R123, R123 ;  /* 0x0000007b007b7308 */ /* 0x000fe20000000800 */
[----:B------:R-:W-:Y:S01]  /*16c80*/  FSEL R41, R127, -INF , !P0 ;  /* 0xff8000007f297808 */ /* 0x000fe20004000000 */
[----:B------:R-:W-:Y:S01]  /*16c90*/  FFMA.FTZ R126, R32, c[0x0][0x23c], -R200 ;  /* 0x00008f00207e7a23 */ /* 0x000fe200000108c8 */
[----:B------:R-:W-:Y:S01]  /*16ca0*/  FMNMX.FTZ R0, R194, R0, !PT ;  /* 0x00000000c2007209 */ /* 0x000fe20007810000 */
[----:B------:R-:W-:Y:S01]  /*16cb0*/  IMAD.MOV.U32 R32, RZ, RZ, R116 ;  /* 0x000000ffff207224 */ /* 0x000fe200078e0074 */
[----:B-1----:R-:W-:Y:S01]  /*16cc0*/  FMNMX.FTZ R2, R2, R42, !PT ;  /* 0x0000002a02027209 */ /* 0x002fe20007810000 */
[--C-:B------:R-:W-:Y:S01]  /*16cd0*/  FFMA.FTZ R116, R19, c[0x0][0x23c], -R200.reuse ;  /* 0x00008f0013747a23 */ /* 0x100fe200000108c8 */
[----:B------:R-:W-:Y:S01]  /*16ce0*/  FMNMX.FTZ R0, R193, R0, !PT ;  /* 0x00000000c1007209 */ /* 0x000fe20007810000 */
[----:B--2---:R-:W-:Y:S01]  /*16cf0*/  FMUL.FTZ R19, R39, R151 ;  /* 0x0000009727137220 */ /* 0x004fe20000410000 */
[----:B------:R-:W-:Y:S01]  /*16d00*/  FSETP.NEU.FTZ.AND P1, PT, R2, -INF , PT ;  /* 0xff8000000200780b */ /* 0x000fe20003f3d000 */
[----:B------:R-:W-:Y:S01]  /*16d10*/  MUFU.EX2 R126, R126 ;  /* 0x0000007e007e7308 */ /* 0x000fe20000000800 */
[----:B------:R-:W-:Y:S01]  /*16d20*/  FMNMX.FTZ R0, R41, R0, !PT ;  /* 0x0000000029007209 */ /* 0x000fe20007810000 */
[--C-:B------:R-:W-:Y:S02]  /*16d30*/  FFMA.FTZ R251, R251, c[0x0][0x23c], -R200.reuse ;  /* 0x00008f00fbfb7a23 */ /* 0x100fe400000108c8 */
[--C-:B------:R-:W-:Y:S02]  /*16d40*/  FFMA.FTZ R247, R247, c[0x0][0x23c], -R200.reuse ;  /* 0x00008f00f7f77a23 */ /* 0x100fe400000108c8 */
[--C-:B------:R-:W-:Y:S02]  /*16d50*/  FFMA.FTZ R246, R246, c[0x0][0x23c], -R200.reuse ;  /* 0x00008f00f6f67a23 */ /* 0x100fe400000108c8 */
[--C-:B------:R-:W-:Y:S02]  /*16d60*/  FFMA.FTZ R192, R201, c[0x0][0x23c], -R200.reuse ;  /* 0x00008f00c9c07a23 */ /* 0x100fe400000108c8 */
[----:B------:R-:W-:Y:S01]  /*16d70*/  MUFU.EX2 R124, R124 ;  /* 0x0000007c007c7308 */ /* 0x000fe20000000800 */
[----:B------:R-:W-:Y:S02]  /*16d80*/  FMUL.FTZ R201, R2, c[0x0][0x23c] ;  /* 0x00008f0002c97a20 */ /* 0x000fe40000410000 */
[----:B------:R-:W-:Y:S02]  /*16d90*/  FFMA.FTZ R180, R171, c[0x0][0x23c], -R200 ;  /* 0x00008f00abb47a23 */ /* 0x000fe400000108c8 */
[--C-:B------:R-:W-:Y:S01]  /*16da0*/  FFMA.FTZ R171, R23, c[0x0][0x23c], -R198.reuse ;  /* 0x00008f0017ab7a23 */ /* 0x100fe200000108c6 */
[----:B------:R-:W-:Y:S01]  /*16db0*/  FSEL R201, R201, RZ, P1 ;  /* 0x000000ffc9c97208 */ /* 0x000fe20000800000 */
[----:B------:R-:W-:Y:S02]  /*16dc0*/  IMAD.MOV.U32 R23, RZ, RZ, R117 ;  /* 0x000000ffff177224 */ /* 0x000fe400078e0075 */
[----:B------:R-:W-:Y:S01]  /*16dd0*/  FFMA.FTZ R122, R35, c[0x0][0x23c], -R198 ;  /* 0x00008f00237a7a23 */ /* 0x000fe200000108c6 */
[----:B------:R-:W-:Y:S01]  /*16de0*/  MUFU.EX2 R192, R192 ;  /* 0x000000c000c07308 */ /* 0x000fe20000000800 */
[--C-:B------:R-:W-:Y:S02]  /*16df0*/  FFMA.FTZ R79, R21, c[0x0][0x23c], -R201.reuse ;  /* 0x00008f00154f7a23 */ /* 0x100fe400000108c9 */
[--C-:B------:R-:W-:Y:S02]  /*16e00*/  FFMA.FTZ R182, R85, c[0x0][0x23c], -R201.reuse ;  /* 0x00008f0055b67a23 */ /* 0x100fe400000108c9 */
[----:B------:R-:W-:Y:S02]  /*16e10*/  FFMA.FTZ R92, R56, c[0x0][0x23c], -R201 ;  /* 0x00008f00385c7a23 */ /* 0x000fe400000108c9 */
[----:B------:R-:W-:Y:S02]  /*16e20*/  IMAD.MOV.U32 R56, RZ, RZ, R89 ;  /* 0x000000ffff387224 */ /* 0x000fe400078e0059 */
[----:B------:R-:W-:Y:S01]  /*16e30*/  FFMA.FTZ R89, R17, c[0x0][0x23c], -R200 ;  /* 0x00008f0011597a23 */ /* 0x000fe200000108c8 */
[----:B------:R-:W-:Y:S01]  /*16e40*/  MUFU.EX2 R182, R182 ;  /* 0x000000b600b67308 */ /* 0x000fe20000000800 */
[----:B------:R-:W-:Y:S02]  /*16e50*/  IMAD.MOV.U32 R35, RZ, RZ, R75 ;  /* 0x000000ffff237224 */ /* 0x000fe400078e004b */
[----:B------:R-:W-:Y:S02]  /*16e60*/  FFMA.FTZ R178, R84, c[0x0][0x23c], -R201 ;  /* 0x00008f0054b27a23 */ /* 0x000fe400000108c9 */
[----:B------:R-:W-:Y:S02]  /*16e70*/  IMAD.MOV.U32 R166, RZ, RZ, R35 ;  /* 0x000000ffffa67224 */ /* 0x000fe400078e0023 */
[----:B------:R-:W-:Y:S02]  /*16e80*/  IMAD.MOV.U32 R35, RZ, RZ, R34 ;  /* 0x000000ffff237224 */ /* 0x000fe400078e0022 */
[--C-:B------:R-:W-:Y:S01]  /*16e90*/  FFMA.FTZ R186, R83, c[0x0][0x23c], -R201.reuse ;  /* 0x00008f0053ba7a23 */ /* 0x100fe200000108c9 */
[----:B------:R-:W-:Y:S01]  /*16ea0*/  MUFU.EX2 R178, R178 ;  /* 0x000000b200b27308 */ /* 0x000fe20000000800 */
[--C-:B------:R-:W-:Y:S02]  /*16eb0*/  FFMA.FTZ R83, R65, c[0x0][0x23c], -R200.reuse ;  /* 0x00008f0041537a23 */ /* 0x100fe400000108c8 */
[--C-:B------:R-:W-:Y:S02]  /*16ec0*/  FFMA.FTZ R43, R80, c[0x0][0x23c], -R201.reuse ;  /* 0x00008f00502b7a23 */ /* 0x100fe400000108c9 */
[----:B------:R-:W-:Y:S02]  /*16ed0*/  FFMA.FTZ R105, R24, c[0x0][0x23c], -R201 ;  /* 0x00008f0018697a23 */ /* 0x000fe400000108c9 */
[----:B------:R-:W-:Y:S02]  /*16ee0*/  FFMA.FTZ R75, R69, c[0x0][0x23c], -R200 ;  /* 0x00008f00454b7a23 */ /* 0x000fe400000108c8 */
[----:B------:R-:W-:Y:S01]  /*16ef0*/  FFMA.FTZ R69, R5, c[0x0][0x23c], -R198 ;  /* 0x00008f0005457a23 */ /* 0x000fe200000108c6 */
[----:B------:R-:W-:Y:S01]  /*16f00*/  MUFU.EX2 R186, R186 ;  /* 0x000000ba00ba7308 */ /* 0x000fe20000000800 */
[----:B------:R-:W-:Y:S01]  /*16f10*/  FSEL R5, R2, RZ, P1 ;  /* 0x000000ff02057208 */ /* 0x000fe20000800000 */
[--C-:B------:R-:W-:Y:S02]  /*16f20*/  FFMA.FTZ R181, R196, c[0x0][0x23c], -R200.reuse ;  /* 0x00008f00c4b57a23 */ /* 0x100fe400000108c8 */
[----:B------:R-:W-:Y:S02]  /*16f30*/  FFMA.FTZ R109, R37, c[0x0][0x23c], -R200 ;  /* 0x00008f00256d7a23 */ /* 0x000fe400000108c8 */
[----:B------:R-:W-:Y:S02]  /*16f40*/  FADD.FTZ R5, -R5, R165 ;  /* 0x000000a505057221 */ /* 0x000fe40000010100 */
[----:B------:R-:W-:Y:S02]  /*16f50*/  IMAD.MOV.U32 R127, RZ, RZ, R177 ;  /* 0x000000ffff7f7224 */ /* 0x000fe400078e00b1 */
[----:B------:R-:W-:Y:S01]  /*16f60*/  MUFU.EX2 R181, R181 ;  /* 0x000000b500b57308 */ /* 0x000fe20000000800 */
[----:B------:R-:W-:Y:S02]  /*16f70*/  FMUL.FTZ R5, R5, c[0x0][0x23c] ;  /* 0x00008f0005057a20 */ /* 0x000fe40000410000 */
[--C-:B------:R-:W-:Y:S02]  /*16f80*/  FFMA.FTZ R104, R44, c[0x0][0x23c], -R201.reuse ;  /* 0x00008f002c687a23 */ /* 0x100fe400000108c9 */
[--C-:B------:R-:W-:Y:S02]  /*16f90*/  FFMA.FTZ R99, R45, c[0x0][0x23c], -R201.reuse ;  /* 0x00008f002d637a23 */ /* 0x100fe400000108c9 */
[----:B------:R-:W-:Y:S02]  /*16fa0*/  FFMA.FTZ R80, R70, c[0x0][0x23c], -R198 ;  /* 0x00008f0046507a23 */ /* 0x000fe400000108c6 */
[----:B------:R-:W-:Y:S01]  /*16fb0*/  FFMA.FTZ R71, R7, c[0x0][0x23c], -R200 ;  /* 0x00008f0007477a23 */ /* 0x000fe200000108c8 */
[----:B------:R-:W1:Y:S01]  /*16fc0*/  MUFU.EX2 R38, R5 ;  /* 0x0000000500267308 */ /* 0x000e620000000800 */
[C---:B------:R-:W-:Y:S02]  /*16fd0*/  FMUL.FTZ R7, R39.reuse, R163 ;  /* 0x000000a327077220 */ /* 0x040fe40000410000 */
[----:B------:R-:W-:Y:S02]  /*16fe0*/  FFMA.FTZ R70, R6, c[0x0][0x23c], -R198 ;  /* 0x00008f0006467a23 */ /* 0x000fe400000108c6 */
[----:B------:R-:W-:Y:S02]  /*16ff0*/  FMUL.FTZ R6, R39, R162 ;  /* 0x000000a227067220 */ /* 0x000fe40000410000 */
[--C-:B------:R-:W-:Y:S02]  /*17000*/  FFMA.FTZ R95, R10, c[0x0][0x23c], -R200.reuse ;  /* 0x00008f000a5f7a23 */ /* 0x100fe400000108c8 */
[--C-:B------:R-:W-:Y:S01]  /*17010*/  FFMA.FTZ R78, R11, c[0x0][0x23c], -R201.reuse ;  /* 0x00008f000b4e7a23 */ /* 0x100fe200000108c9 */
[----:B------:R-:W-:Y:S01]  /*17020*/  MUFU.EX2 R180, R180 ;  /* 0x000000b400b47308 */ /* 0x000fe20000000800 */
[--C-:B------:R-:W-:Y:S02]  /*17030*/  FFMA.FTZ R90, R64, c[0x0][0x23c], -R200.reuse ;  /* 0x00008f00405a7a23 */ /* 0x100fe400000108c8 */
[----:B------:R-:W-:Y:S02]  /*17040*/  FFMA.FTZ R66, R12, c[0x0][0x23c], -R201 ;  /* 0x00008f000c427a23 */ /* 0x000fe400000108c9 */
[----:B------:R-:W-:Y:S02]  /*17050*/  IMAD.MOV.U32 R163, RZ, RZ, R127 ;  /* 0x000000ffffa37224 */ /* 0x000fe400078e007f */
[----:B------:R-:W-:Y:S02]  /*17060*/  IMAD.MOV.U32 R127, RZ, RZ, R97 ;  /* 0x000000ffff7f7224 */ /* 0x000fe400078e0061 */
[--C-:B------:R-:W-:Y:S01]  /*17070*/  FFMA.FTZ R97, R16, c[0x0][0x23c], -R200.reuse ;  /* 0x00008f0010617a23 */ /* 0x100fe200000108c8 */
[----:B------:R-:W-:Y:S01]  /*17080*/  MUFU.EX2 R171, R171 ;  /* 0x000000ab00ab7308 */ /* 0x000fe20000000800 */
[--C-:B------:R-:W-:Y:S02]  /*17090*/  FFMA.FTZ R120, R28, c[0x0][0x23c], -R201.reuse ;  /* 0x00008f001c787a23 */ /* 0x100fe400000108c9 */
[--C-:B------:R-:W-:Y:S02]  /*170a0*/  FFMA.FTZ R184, R197, c[0x0][0x23c], -R200.reuse ;  /* 0x00008f00c5b87a23 */ /* 0x100fe400000108c8 */
[----:B-1----:R-:W-:Y:S02]  /*170b0*/  FMUL.FTZ R24, R38, R140 ;  /* 0x0000008c26187220 */ /* 0x002fe40000410000 */
[----:B------:R-:W-:Y:S02]  /*170c0*/  FFMA.FTZ R140, R56, c[0x0][0x23c], -R200 ;  /* 0x00008f00388c7a23 */ /* 0x000fe400000108c8 */
[C---:B------:R-:W-:Y:S01]  /*170d0*/  FMUL.FTZ R12, R38.reuse, R152 ;  /* 0x00000098260c7220 */ /* 0x040fe20000410000 */
[----:B------:R-:W1:Y:S01]  /*170e0*/  MUFU.EX2 R184, R184 ;  /* 0x000000b800b87308 */ /* 0x000e620000000800 */
[----:B------:R-:W-:Y:S02]  /*170f0*/  FMUL.FTZ R28, R38, R136 ;  /* 0x00000088261c7220 */ /* 0x000fe40000410000 */
[----:B------:R-:W-:Y:S02]  /*17100*/  FFMA.FTZ R197, R4, c[0x0][0x23c], -R198 ;  /* 0x00008f0004c57a23 */ /* 0x000fe400000108c6 */
[----:B------:R-:W2:Y:S01]  /*17110*/  SHFL.BFLY PT, R4, R0, 0x2, 0x1f ;  /* 0x0c401f0000047f89 */ /* 0x000ea200000e0000 */
[--C-:B------:R-:W-:Y:S02]  /*17120*/  FFMA.FTZ R174, R191, c[0x0][0x23c], -R200.reuse ;  /* 0x00008f00bfae7a23 */ /* 0x100fe400000108c8 */
[--C-:B------:R-:W-:Y:S02]  /*17130*/  FFMA.FTZ R191, R173, c[0x0][0x23c], -R201.reuse ;  /* 0x00008f00adbf7a23 */ /* 0x100fe400000108c9 */
[----:B------:R-:W3:Y:S01]  /*17140*/  MUFU.EX2 R197, R197 ;  /* 0x000000c500c57308 */ /* 0x000ee20000000800 */
[----:B------:R-:W-:Y:S02]  /*17150*/  FFMA.FTZ R173, R170, c[0x0][0x23c], -R200 ;  /* 0x00008f00aaad7a23 */ /* 0x000fe400000108c8 */
[--C-:B------:R-:W-:Y:S02]  /*17160*/  FFMA.FTZ R170, R81, c[0x0][0x23c], -R201.reuse ;  /* 0x00008f0051aa7a23 */ /* 0x100fe400000108c9 */
[----:B------:R-:W-:Y:S02]  /*17170*/  FFMA.FTZ R81, R67, c[0x0][0x23c], -R198 ;  /* 0x00008f0043517a23 */ /* 0x000fe400000108c6 */
[--C-:B------:R-:W-:Y:S02]  /*17180*/  FFMA.FTZ R67, R76, c[0x0][0x23c], -R201.reuse ;  /* 0x00008f004c437a23 */ /* 0x100fe400000108c9 */
[--C-:B------:R-:W-:Y:S01]  /*17190*/  FFMA.FTZ R127, R127, c[0x0][0x23c], -R200.reuse ;  /* 0x00008f007f7f7a23 */ /* 0x100fe200000108c8 */
[----:B------:R-:W-:Y:S01]  /*171a0*/  MUFU.EX2 R174, R174 ;  /* 0x000000ae00ae7308 */ /* 0x000fe20000000800 */
[--C-:B------:R-:W-:Y:S02]  /*171b0*/  FFMA.FTZ R252, R252, c[0x0][0x23c], -R201.reuse ;  /* 0x00008f00fcfc7a23 */ /* 0x100fe400000108c9 */
[--C-:B------:R-:W-:Y:S01]  /*171c0*/  FFMA.FTZ R169, R169, c[0x0][0x23c], -R200.reuse ;  /* 0x00008f00a9a97a23 */ /* 0x100fe200000108c8 */
[----:B-1----:R-:W-:Y:S01]  /*171d0*/  F2FP.BF16.PACK_AB R44, R184, R192 ;  /* 0x000000c0b82c723e */ /* 0x002fe200000010ff */
[--C-:B------:R-:W-:Y:S02]  /*171e0*/  FFMA.FTZ R168, R168, c[0x0][0x23c], -R200.reuse ;  /* 0x00008f00a8a87a23 */ /* 0x100fe400000108c8 */
[----:B------:R-:W-:Y:S01]  /*171f0*/  FFMA.FTZ R128, R128, c[0x0][0x23c], -R200 ;  /* 0x00008f0080807a23 */ /* 0x000fe200000108c8 */
[----:B--2---:R-:W-:Y:S02]  /*17200*/  FMNMX.FTZ R4, R0, R4, !PT ;  /* 0x0000000400047209 */ /* 0x004fe40007810000 */
[----:B------:R-:W-:Y:S01]  /*17210*/  MUFU.EX2 R191, R191 ;  /* 0x000000bf00bf7308 */ /* 0x000fe20000000800 */
[--C-:B------:R-:W-:Y:S02]  /*17220*/  FFMA.FTZ R190, R190, c[0x0][0x23c], -R201.reuse ;  /* 0x00008f00bebe7a23 */ /* 0x100fe400000108c9 */
[----:B------:R-:W-:Y:S01]  /*17230*/  FFMA.FTZ R189, R189, c[0x0][0x23c], -R201 ;  /* 0x00008f00bdbd7a23 */ /* 0x000fe200000108c9 */
[----:B---3--:R-:W-:Y:S01]  /*17240*/  F2FP.BF16.PACK_AB R45, R179, R197 ;  /* 0x000000c5b32d723e */ /* 0x008fe200000010ff */
[----:B------:R-:W-:Y:S01]  /*17250*/  FFMA.FTZ R197, R39, R241, R197 ;  /* 0x000000f127c57223 */ /* 0x000fe200000100c5 */
[----:B------:R-:W1:Y:S01]  /*17260*/  SHFL.BFLY PT, R0, R4, 0x1, 0x1f ;  /* 0x0c201f0004007f89 */ /* 0x000e6200000e0000 */
[----:B------:R-:W-:Y:S02]  /*17270*/  FFMA.FTZ R188, R188, c[0x0][0x23c], -R201 ;  /* 0x00008f00bcbc7a23 */ /* 0x000fe400000108c9 */
[----:B------:R-:W-:Y:S01]  /*17280*/  FADD.FTZ R197, R179, R197 ;  /* 0x000000c5b3c57221 */ /* 0x000fe20000010000 */
[----:B------:R-:W-:Y:S03]  /*17290*/  MUFU.EX2 R173, R173 ;  /* 0x000000ad00ad7308 */ /* 0x000fe60000000800 */
[----:B------:R-:W-:Y:S04]  /*172a0*/  FADD.FTZ R197, R183, R197 ;  /* 0x000000c5b7c57221 */ /* 0x000fe80000010000 */
[----:B------:R-:W-:Y:S03]  /*172b0*/  FADD.FTZ R197, R175, R197 ;  /* 0x000000c5afc57221 */ /* 0x000fe60000010000 */
[----:B------:R-:W-:Y:S10]  /*172c0*/  MUFU.EX2 R122, R122 ;  /* 0x0000007a007a7308 */ /* 0x000ff40000000800 */
[----:B------:R-:W-:Y:S01]  /*172d0*/  MUFU.EX2 R170, R170 ;  /* 0x000000aa00aa7308 */ /* 0x000fe20000000800 */
[----:B-1----:R-:W-:Y:S01]  /*172e0*/  FMNMX.FTZ R0, R4, R0, !PT ;  /* 0x0000000004007209 */ /* 0x002fe20007810000 */
[----:B------:R-:W-:Y:S02]  /*172f0*/  IMAD.MOV.U32 R4, RZ, RZ, R113 ;  /* 0x000000ffff047224 */ /* 0x000fe400078e0071 */
[----:B------:R-:W-:Y:S01]  /*17300*/  FFMA.FTZ R113, R40, c[0x0][0x23c], -R201 ;  /* 0x00008f0028717a23 */ /* 0x000fe200000108c9 */
[----:B------:R-:W-:Y:S01]  /*17310*/  FSETP.NEU.FTZ.AND P0, PT, R0, -INF , PT ;  /* 0xff8000000000780b */ /* 0x000fe20003f1d000 */
[----:B------:R-:W-:Y:S01]  /*17320*/  IMAD.MOV.U32 R165, RZ, RZ, R4 ;  /* 0x000000ffffa57224 */ /* 0x000fe200078e0004 */
[----:B------:R-:W-:Y:S01]  /*17330*/  FSEL R40, R36, RZ, P3 ;  /* 0x000000ff24287208 */ /* 0x000fe20001800000 */
[C---:B------:R-:W-:Y:S01]  /*17340*/  FMUL.FTZ R199, R0.reuse, c[0x0][0x23c] ;  /* 0x00008f0000c77a20 */ /* 0x040fe20000410000 */
[----:B------:R-:W-:Y:S01]  /*17350*/  FSEL R4, R0, RZ, P0 ;  /* 0x000000ff00047208 */ /* 0x000fe20000000000 */
[----:B------:R-:W-:Y:S02]  /*17360*/  MUFU.EX2 R43, R43 ;  /* 0x0000002b002b7308 */ /* 0x000fe40000000800 */
[----:B------:R-:W-:Y:S01]  /*17370*/  FADD.FTZ R40, -R40, R167 ;  /* 0x000000a728287221 */ /* 0x000fe20000010100 */
[----:B------:R-:W-:Y:S01]  /*17380*/  FSEL R199, R199, RZ, P0 ;  /* 0x000000ffc7c77208 */ /* 0x000fe20000000000 */
[----:B------:R-:W-:Y:S01]  /*17390*/  IMAD.MOV.U32 R167, RZ, RZ, R33 ;  /* 0x000000ffffa77224 */ /* 0x000fe200078e0021 */
[----:B------:R-:W-:Y:S01]  /*173a0*/  PLOP3.LUT P0, PT, PT, PT, UP0, 0x80, 0x0 ;  /* 0x000000000000781c */ /* 0x000fe20003f0f008 */
[----:B------:R-:W-:Y:S02]  /*173b0*/  FMUL.FTZ R40, R40, c[0x0][0x23c] ;  /* 0x00008f0028287a20 */ /* 0x000fe40000410000 */
[--C-:B------:R-:W-:Y:S02]  /*173c0*/  FFMA.FTZ R65, R20, c[0x0][0x23c], -R199.reuse ;  /* 0x00008f0014417a23 */ /* 0x100fe400000108c7 */
[----:B------:R-:W-:Y:S01]  /*173d0*/  MUFU.EX2 R120, R120 ;  /* 0x0000007800787308 */ /* 0x000fe20000000800 */
[--C-:B------:R-:W-:Y:S02]  /*173e0*/  FFMA.FTZ R91, R58, c[0x0][0x23c], -R199.reuse ;  /* 0x00008f003a5b7a23 */ /* 0x100fe400000108c7 */
[--C-:B------:R-:W-:Y:S02]  /*173f0*/  FFMA.FTZ R85, R59, c[0x0][0x23c], -R199.reuse ;  /* 0x00008f003b557a23 */ /* 0x100fe400000108c7 */
[----:B------:R-:W-:Y:S02]  /*17400*/  FFMA.FTZ R84, R62, c[0x0][0x23c], -R199 ;  /* 0x00008f003e547a23 */ /* 0x000fe400000108c7 */
[----:B------:R-:W-:Y:S02]  /*17410*/  IMAD.MOV.U32 R62, RZ, RZ, R77 ;  /* 0x000000ffff3e7224 */ /* 0x000fe400078e004d */
[----:B------:R-:W-:Y:S01]  /*17420*/  FFMA.FTZ R77, R63, c[0x0][0x23c], -R199 ;  /* 0x00008f003f4d7a23 */ /* 0x000fe200000108c7 */
[----:B------:R-:W1:Y:S01]  /*17430*/  MUFU.EX2 R40, R40 ;  /* 0x0000002800287308 */ /* 0x000e620000000800 */
[----:B------:R-:W-:Y:S02]  /*17440*/  IMAD.MOV.U32 R63, RZ, RZ, R32 ;  /* 0x000000ffff3f7224 */ /* 0x000fe400078e0020 */
[----:B------:R-:W-:Y:S02]  /*17450*/  IMAD.MOV.U32 R32, RZ, RZ, R23 ;  /* 0x000000ffff207224 */ /* 0x000fe400078e0017 */
[----:B------:R-:W-:Y:S02]  /*17460*/  IMAD.MOV.U32 R23, RZ, RZ, R72 ;  /* 0x000000ffff177224 */ /* 0x000fe400078e0048 */
[----:B------:R-:W-:Y:S02]  /*17470*/  FFMA.FTZ R176, R87, c[0x0][0x23c], -R199 ;  /* 0x00008f0057b07a23 */ /* 0x000fe400000108c7 */
[----:B------:R-:W-:Y:S01]  /*17480*/  IMAD.MOV.U32 R34, RZ, RZ, R23 ;  /* 0x000000ffff227224 */ /* 0x000fe200078e0017 */
[----:B------:R-:W-:Y:S01]  /*17490*/  MUFU.EX2 R116, R116 ;  /* 0x0000007400747308 */ /* 0x000fe20000000800 */
[----:B------:R-:W-:Y:S02]  /*174a0*/  FFMA.FTZ R87, R57, c[0x0][0x23c], -R201 ;  /* 0x00008f0039577a23 */ /* 0x000fe400000108c9 */
[----:B------:R-:W-:Y:S01]  /*174b0*/  LDSM.16.MT88.4 R56, [R211+0x4400] ;  /* 0x00440000d338783b */ /* 0x000fe20000004200 */
[--C-:B------:R-:W-:Y:S02]  /*174c0*/  FFMA.FTZ R196, R172, c[0x0][0x23c], -R199.reuse ;  /* 0x00008f00acc47a23 */ /* 0x100fe400000108c7 */
[----:B------:R-:W-:Y:S02]  /*174d0*/  FFMA.FTZ R172, R22, c[0x0][0x23c], -R198 ;  /* 0x00008f0016ac7a23 */ /* 0x000fe400000108c6 */
[----:B------:R-:W-:Y:S02]  /*174e0*/  IMAD.MOV.U32 R22, RZ, RZ, R114 ;  /* 0x000000ffff167224 */ /* 0x000fe400078e0072 */
[----:B------:R-:W-:Y:S01]  /*174f0*/  MUFU.EX2 R196, R196 ;  /* 0x000000c400c47308 */ /* 0x000fe20000000800 */
[--C-:B------:R-:W-:Y:S02]  /*17500*/  FFMA.FTZ R185, R96, c[0x0][0x23c], -R199.reuse ;  /* 0x00008f0060b97a23 */ /* 0x100fe400000108c7 */
[----:B------:R-:W-:Y:S02]  /*17510*/  IMAD.MOV.U32 R33, RZ, RZ, R22 ;  /* 0x000000ffff217224 */ /* 0x000fe400078e0016 */
[----:B------:R-:W2:Y:S01]  /*17520*/  LDSM.16.MT88.4 R20, [R212+0x4000] ;  /* 0x00400000d414783b */ /* 0x000ea20000004200 */
[C---:B-1----:R-:W-:Y:S02]  /*17530*/  FMUL.FTZ R16, R40.reuse, R148 ;  /* 0x0000009428107220 */ /* 0x042fe40000410000 */
[C---:B------:R-:W-:Y:S02]  /*17540*/  FMUL.FTZ R17, R40.reuse, R149 ;  /* 0x0000009528117220 */ /* 0x040fe40000410000 */
[----:B------:R-:W1:Y:S01]  /*17550*/  MUFU.EX2 R185, R185 ;  /* 0x000000b900b97308 */ /* 0x000e620000000800 */
[----:B------:R-:W-:Y:S02]  /*17560*/  FMUL.FTZ R5, R40, R161 ;  /* 0x000000a128057220 */ /* 0x000fe40000410000 */
[----:B------:R-:W-:Y:S02]  /*17570*/  FFMA.FTZ R96, R18, c[0x0][0x23c], -R200 ;  /* 0x00008f0012607a23 */ /* 0x000fe400000108c8 */
[----:B------:R-:W-:Y:S02]  /*17580*/  FMUL.FTZ R18, R39, R150 ;  /* 0x0000009627127220 */ /* 0x000fe40000410000 */
[----:B------:R-:W-:Y:S01]  /*17590*/  LDSM.16.MT88.4 R148, [R212+0x5c00] ;  /* 0x005c0000d494783b */ /* 0x000fe20000004200 */
[----:B------:R-:W-:Y:S02]  /*175a0*/  FFMA.FTZ R192, R40, R242, R192 ;  /* 0x000000f228c07223 */ /* 0x000fe400000100c0 */
[----:B------:R-:W-:Y:S01]  /*175b0*/  MUFU.EX2 R176, R176 ;  /* 0x000000b000b07308 */ /* 0x000fe20000000800 */
[--C-:B------:R-:W-:Y:S02]  /*175c0*/  FFMA.FTZ R177, R86, c[0x0][0x23c], -R199.reuse ;  /* 0x00008f0056b17a23 */ /* 0x100fe400000108c7 */
[--C-:B------:R-:W-:Y:S01]  /*175d0*/  FFMA.FTZ R101, R46, c[0x0][0x23c], -R199.reuse ;  /* 0x00008f002e657a23 */ /* 0x100fe200000108c7 */
[----:B------:R-:W-:Y:S01]  /*175e0*/  F2FP.BF16.PACK_AB R46, R174, R181 ;  /* 0x000000b5ae2e723e */ /* 0x000fe200000010ff */
[--C-:B------:R-:W-:Y:S01]  /*175f0*/  FFMA.FTZ R98, R47, c[0x0][0x23c], -R199.reuse ;  /* 0x00008f002f627a23 */ /* 0x100fe200000108c7 */
[----:B------:R-:W-:Y:S01]  /*17600*/  F2FP.BF16.PACK_AB R47, R175, R183 ;  /* 0x000000b7af2f723e */ /* 0x000fe200000010ff */
[----:B------:R-:W-:Y:S02]  /*17610*/  FFMA.FTZ R76, R9, c[0x0][0x23c], -R199 ;  /* 0x00008f00094c7a23 */ /* 0x000fe400000108c7 */
[----:B------:R-:W-:Y:S01]  /*17620*/  FMUL.FTZ R9, R38, R157 ;  /* 0x0000009d26097220 */ /* 0x000fe20000410000 */
[----:B------:R-:W-:Y:S01]  /*17630*/  MUFU.EX2 R177, R177 ;  /* 0x000000b100b17308 */ /* 0x000fe20000000800 */
[----:B------:R-:W-:Y:S02]  /*17640*/  IMAD.MOV.U32 R157, RZ, RZ, R121 ;  /* 0x000000ffff9d7224 */ /* 0x000fe400078e0079 */
[----:B------:R-:W-:Y:S02]  /*17650*/  FFMA.FTZ R121, R52, c[0x0][0x23c], -R198 ;  /* 0x00008f0034797a23 */ /* 0x000fe400000108c6 */
[--C-:B------:R-:W-:Y:S02]  /*17660*/  FFMA.FTZ R42, R82, c[0x0][0x23c], -R199.reuse ;  /* 0x00008f00522a7a23 */ /* 0x100fe400000108c7 */
[--C-:B------:R-:W-:Y:S02]  /*17670*/  FFMA.FTZ R64, R15, c[0x0][0x23c], -R199.reuse ;  /* 0x00008f000f407a23 */ /* 0x100fe400000108c7 */
[--C-:B------:R-:W-:Y:S01]  /*17680*/  FFMA.FTZ R125, R27, c[0x0][0x23c], -R199.reuse ;  /* 0x00008f001b7d7a23 */ /* 0x100fe200000108c7 */
[----:B------:R-:W-:Y:S01]  /*17690*/  MUFU.EX2 R172, R172 ;  /* 0x000000ac00ac7308 */ /* 0x000fe20000000800 */
[--C-:B------:R-:W-:Y:S02]  /*176a0*/  FFMA.FTZ R111, R25, c[0x0][0x23c], -R199.reuse ;  /* 0x00008f00196f7a23 */ /* 0x100fe400000108c7 */
[--C-:B------:R-:W-:Y:S02]  /*176b0*/  FFMA.FTZ R103, R26, c[0x0][0x23c], -R199.reuse ;  /* 0x00008f001a677a23 */ /* 0x100fe400000108c7 */
[----:B------:R-:W-:Y:S02]  /*176c0*/  FMUL.FTZ R25, R38, R141 ;  /* 0x0000008d26197220 */ /* 0x000fe40000410000 */
[--C-:B------:R-:W-:Y:S02]  /*176d0*/  FFMA.FTZ R117, R30, c[0x0][0x23c], -R199.reuse ;  /* 0x00008f001e757a23 */ /* 0x100fe400000108c7 */
[--C-:B------:R-:W-:Y:S01]  /*176e0*/  FFMA.FTZ R112, R31, c[0x0][0x23c], -R199.reuse ;  /* 0x00008f001f707a23 */ /* 0x100fe200000108c7 */
[----:B------:R-:W-:Y:S01]  /*176f0*/  MUFU.EX2 R42, R42 ;  /* 0x0000002a002a7308 */ /* 0x000fe20000000800 */
[----:B------:R-:W-:Y:S02]  /*17700*/  FFMA.FTZ R167, R167, c[0x0][0x23c], -R200 ;  /* 0x00008f00a7a77a23 */ /* 0x000fe400000108c8 */
        /* <DEDUP_REMOVED lines=8> */
[----:B------:R-:W-:Y:S02]  /*17790*/  FADD.FTZ R4, -R4, R164 ;  /* 0x000000a404047221 */ /* 0x000fe40000010100 */
[----:B------:R-:W-:Y:S01]  /*177a0*/  IMAD.MOV.U32 R164, RZ, RZ, R32 ;  /* 0x000000ffffa47224 */ /* 0x000fe200078e0020 */
[----:B------:R-:W-:Y:S01]  /*177b0*/  MUFU.EX2 R117, R117 ;  /* 0x0000007500757308 */ /* 0x000fe20000000800 */
[----:B------:R-:W-:Y:S01]  /*177c0*/  FMUL.FTZ R4, R4, c[0x0][0x23c] ;  /* 0x00008f0004047a20 */ /* 0x000fe20000410000 */
[----:B------:R-:W-:Y:S01]  /*177d0*/  F2FP.BF16.PACK_AB R32, R182, R191 ;  /* 0x000000bfb620723e */ /* 0x000fe200000010ff */
[----:B------:R-:W-:Y:S02]  /*177e0*/  FFMA.FTZ R72, R8, c[0x0][0x23c], -R200 ;  /* 0x00008f0008487a23 */ /* 0x000fe400000108c8 */
[----:B------:R-:W-:Y:S02]  /*177f0*/  FMUL.FTZ R8, R38, R156 ;  /* 0x0000009c26087220 */ /* 0x000fe40000410000 */
[----:B------:R-:W-:Y:S02]  /*17800*/  IMAD.MOV.U32 R156, RZ, RZ, R110 ;  /* 0x000000ffff9c7224 */ /* 0x000fe400078e006e */
[----:B------:R-:W-:Y:S01]  /*17810*/  FFMA.FTZ R110, R53, c[0x0][0x23c], -R198 ;  /* 0x00008f00356e7a23 */ /* 0x000fe200000108c6 */
[----:B------:R3:W4:Y:S01]  /*17820*/  MUFU.EX2 R37, R4 ;  /* 0x0000000400257308 */ /* 0x0007220000000800 */
[----:B------:R-:W5:Y:S01]  /*17830*/  LDSM.16.MT88.4 R52, [R212+0x4400] ;  /* 0x00440000d434783b */ /* 0x000f620000004200 */
[----:B------:R-:W-:Y:S01]  /*17840*/  IMAD.MOV.U32 R161, RZ, RZ, R34 ;  /* 0x000000ffffa17224 */ /* 0x000fe200078e0022 */
[----:B------:R-:W-:Y:S01]  /*17850*/  F2FP.BF16.PACK_AB R34, R178, R186 ;  /* 0x000000bab222723e */ /* 0x000fe200000010ff */
[----:B------:R-:W-:Y:S01]  /*17860*/  IMAD.MOV.U32 R162, RZ, RZ, R33 ;  /* 0x000000ffffa27224 */ /* 0x000fe200078e0021 */
[----:B-1----:R-:W-:Y:S01]  /*17870*/  F2FP.BF16.PACK_AB R33, R185, R196 ;  /* 0x000000c4b921723e */ /* 0x002fe200000010ff */
[--C-:B------:R-:W-:Y:S02]  /*17880*/  FFMA.FTZ R86, R14, c[0x0][0x23c], -R201.reuse ;  /* 0x00008f000e567a23 */ /* 0x100fe400000108c9 */
[----:B------:R-:W-:Y:S02]  /*17890*/  FFMA.FTZ R82, R68, c[0x0][0x23c], -R200 ;  /* 0x00008f0044527a23 */ /* 0x000fe400000108c8 */
[----:B------:R-:W-:Y:S01]  /*178a0*/  MUFU.EX2 R112, R112 ;  /* 0x0000007000707308 */ /* 0x000fe20000000800 */
[----:B------:R-:W-:Y:S02]  /*178b0*/  FFMA.FTZ R68, R73, c[0x0][0x23c], -R201 ;  /* 0x00008f0049447a23 */ /* 0x000fe400000108c9 */
[----:B------:R-:W-:Y:S02]  /*178c0*/  FFMA.FTZ R73, R13, c[0x0][0x23c], -R199 ;  /* 0x00008f000d497a23 */ /* 0x000fe400000108c7 */
[C---:B------:R-:W-:Y:S02]  /*178d0*/  FMUL.FTZ R13, R38.reuse, R153 ;  /* 0x00000099260d7220 */ /* 0x040fe40000410000 */
[--C-:B------:R-:W-:Y:S02]  /*178e0*/  FFMA.FTZ R114, R29, c[0x0][0x23c], -R201.reuse ;  /* 0x00008f001d727a23 */ /* 0x100fe400000108c9 */
[----:B------:R-:W-:Y:S01]  /*178f0*/  FMUL.FTZ R29, R38, R137 ;  /* 0x00000089261d7220 */ /* 0x000fe20000410000 */
[----:B------:R-:W-:Y:S01]  /*17900*/  MUFU.EX2 R109, R109 ;  /* 0x0000006d006d7308 */ /* 0x000fe20000000800 */
[----:B------:R-:W-:Y:S02]  /*17910*/  FFMA.FTZ R141, R157, c[0x0][0x23c], -R198 ;  /* 0x00008f009d8d7a23 */ /* 0x000fe400000108c6 */
[----:B------:R-:W-:Y:S02]  /*17920*/  IMAD.MOV.U32 R157, RZ, RZ, R156 ;  /* 0x000000ffff9d7224 */ /* 0x000fe400078e009c */
[----:B---3--:R-:W-:Y:S02]  /*17930*/  FMUL.FTZ R4, R40, R160 ;  /* 0x000000a028047220 */ /* 0x008fe40000410000 */
[----:B----4-:R-:W-:Y:S02]  /*17940*/  FMUL.FTZ R27, R37, R143 ;  /* 0x0000008f251b7220 */ /* 0x010fe40000410000 */
[----:B------:R-:W-:Y:S01]  /*17950*/  FFMA.FTZ R143, R61, c[0x0][0x23c], -R201 ;  /* 0x00008f003d8f7a23 */ /* 0x000fe200000108c9 */
[----:B------:R-:W1:Y:S01]  /*17960*/  MUFU.EX2 R114, R114 ;  /* 0x0000007200727308 */ /* 0x000e620000000800 */
[----:B------:R-:W-:Y:S01]  /*17970*/  IMAD.MOV.U32 R160, RZ, RZ, R35 ;  /* 0x000000ffffa07224 */ /* 0x000fe200078e0023 */
[-C--:B--2---:R-:W-:Y:S05]  /*17980*/  HMMA.16816.F32.BF16 R4, R44, R20.reuse, R4 ;  /* 0x000000142c04723c */ /* 0x084fea0000041804 */
[----:B------:R-:W-:Y:S01]  /*17990*/  F2FP.BF16.PACK_AB R35, R176, R177 ;  /* 0x000000b1b023723e */ /* 0x000fe200000010ff */
[C---:B------:R-:W-:Y:S02]  /*179a0*/  FMUL.FTZ R10, R37.reuse, R158 ;  /* 0x0000009e250a7220 */ /* 0x040fe40000410000 */
[----:B------:R-:W-:Y:S01]  /*179b0*/  MUFU.EX2 R115, R115 ;  /* 0x0000007300737308 */ /* 0x000fe20000000800 */
[C---:B------:R-:W-:Y:S03]  /*179c0*/  FMUL.FTZ R11, R37.reuse, R159 ;  /* 0x0000009f250b7220 */ /* 0x040fe60000410000 */
[C---:B------:R-:W-:Y:S02]  /*179d0*/  FMUL.FTZ R14, R37.reuse, R154 ;  /* 0x0000009a250e7220 */ /* 0x040fe40000410000 */
[C---:B------:R-:W-:Y:S02]  /*179e0*/  FMUL.FTZ R15, R37.reuse, R155 ;  /* 0x0000009b250f7220 */ /* 0x040fe40000410000 */
[C---:B------:R-:W-:Y:S02]  /*179f0*/  HMMA.16816.F32.BF16 R8, R32.reuse, R20, R8 ;  /* 0x000000142008723c */ /* 0x040fe40000041808 */
[----:B------:R-:W-:Y:S02]  /*17a00*/  MUFU.EX2 R107, R107 ;  /* 0x0000006b006b7308 */ /* 0x000fe40000000800 */
[C---:B------:R-:W-:Y:S02]  /*17a10*/  FMUL.FTZ R26, R37.reuse, R142 ;  /* 0x0000008e251a7220 */ /* 0x040fe40000410000 */
[----:B------:R-:W-:Y:S02]  /*17a20*/  FMUL.FTZ R30, R37, R138 ;  /* 0x0000008a251e7220 */ /* 0x000fe40000410000 */
[-C--:B------:R-:W-:Y:S04]  /*17a30*/  HMMA.16816.F32.BF16 R12, R32, R22.reuse, R12 ;  /* 0x00000016200c723c */ /* 0x080fe8000004180c */
[----:B------:R-:W-:Y:S01]  /*17a40*/  MUFU.EX2 R108, R108 ;  /* 0x0000006c006c7308 */ /* 0x000fe20000000800 */
[----:B------:R-:W-:Y:S02]  /*17a50*/  FMUL.FTZ R20, R40, R144 ;  /* 0x0000009028147220 */ /* 0x000fe40000410000 */
[--C-:B------:R-:W-:Y:S01]  /*17a60*/  FFMA.FTZ R144, R60, c[0x0][0x23c], -R201.reuse ;  /* 0x00008f003c907a23 */ /* 0x100fe200000108c9 */
[C---:B------:R-:W-:Y:S04]  /*17a70*/  HMMA.16816.F32.BF16 R16, R44.reuse, R22, R16 ;  /* 0x000000162c10723c */ /* 0x040fe80000041810 */
[----:B------:R-:W-:Y:S02]  /*17a80*/  FMUL.FTZ R21, R40, R145 ;  /* 0x0000009128157220 */ /* 0x000fe40000410000 */
[----:B------:R-:W-:Y:S01]  /*17a90*/  MUFU.EX2 R102, R102 ;  /* 0x0000006600667308 */ /* 0x000fe20000000800 */
[C---:B------:R-:W-:Y:S02]  /*17aa0*/  FMUL.FTZ R22, R39.reuse, R146 ;  /* 0x0000009227167220 */ /* 0x040fe40000410000 */
[----:B------:R-:W-:Y:S03]  /*17ab0*/  FMUL.FTZ R23, R39, R147 ;  /* 0x0000009327177220 */ /* 0x000fe60000410000 */
[----:B------:R-:W-:Y:S02]  /*17ac0*/  FMUL.FTZ R31, R37, R139 ;  /* 0x0000008b251f7220 */ /* 0x000fe40000410000 */
[----:B------:R-:W-:Y:S02]  /*17ad0*/  FFMA.FTZ R145, R157, c[0x0][0x23c], -R201 ;  /* 0x00008f009d917a23 */ /* 0x000fe400000108c9 */
[----:B------:R-:W-:Y:S01]  /*17ae0*/  MUFU.EX2 R100, R100 ;  /* 0x0000006400647308 */ /* 0x000fe20000000800 */
[-C--:B------:R-:W-:Y:S03]  /*17af0*/  HMMA.16816.F32.BF16 R20, R44, R48.reuse, R20 ;  /* 0x000000302c14723c */ /* 0x080fe60000041814 */
[----:B------:R-:W-:Y:S02]  /*17b00*/  IMAD.MOV.U32 R156, RZ, RZ, R163 ;  /* 0x000000ffff9c7224 */ /* 0x000fe400078e00a3 */
[----:B------:R-:W-:Y:S02]  /*17b10*/  IMAD.MOV.U32 R163, RZ, RZ, R160 ;  /* 0x000000ffffa37224 */ /* 0x000fe400078e00a0 */
[----:B------:R-:W-:Y:S01]  /*17b20*/  IMAD.MOV.U32 R160, RZ, RZ, R165 ;  /* 0x000000ffffa07224 */ /* 0x000fe200078e00a5 */
[C---:B------:R-:W-:Y:S01]  /*17b30*/  HMMA.16816.F32.BF16 R24, R32.reuse, R48, R24 ;  /* 0x000000302018723c */ /* 0x040fe20000041818 */
[----:B------:R-:W-:Y:S03]  /*17b40*/  MUFU.EX2 R113, R113 ;  /* 0x0000007100717308 */ /* 0x000fe60000000800 */
[----:B------:R-:W-:Y:S02]  /*17b50*/  IMAD.MOV.U32 R165, RZ, RZ, R62 ;  /* 0x000000ffffa57224 */ /* 0x000fe400078e003e */
[----:B------:R-:W-:Y:S01]  /*17b60*/  FFMA.FTZ R146, R156, c[0x0][0x23c], -R201 ;  /* 0x00008f009c927a23 */ /* 0x000fe200000108c9 */
[----:B------:R-:W-:Y:S01]  /*17b70*/  F2FP.BF16.PACK_AB R48, R43, R170 ;  /* 0x000000aa2b30723e */ /* 0x000fe200000010ff */
[-C--:B------:R-:W-:Y:S03]  /*17b80*/  HMMA.16816.F32.BF16 R28, R32, R50.reuse, R28 ;  /* 0x00000032201c723c */ /* 0x080fe6000004181c */
[----:B------:R-:W2:Y:S01]  /*17b90*/  MUFU.EX2 R105, R105 ;  /* 0x0000006900697308 */ /* 0x000ea20000000800 */
[----:B------:R-:W-:Y:S01]  /*17ba0*/  F2FP.BF16.PACK_AB R49, R125, R42 ;  /* 0x0000002a7d31723e */ /* 0x000fe200000010ff */
[--C-:B------:R-:W-:Y:S02]  /*17bb0*/  FFMA.FTZ R147, R163, c[0x0][0x23c], -R199.reuse ;  /* 0x00008f00a3937a23 */ /* 0x100fe400000108c7 */
[C---:B------:R-:W-:Y:S02]  /*17bc0*/  FMUL.FTZ R32, R40.reuse, R132 ;  /* 0x0000008428207220 */ /* 0x040fe40000410000 */
[----:B------:R-:W-:Y:S03]  /*17bd0*/  FMUL.FTZ R33, R40, R133 ;  /* 0x0000008528217220 */ /* 0x000fe60000410000 */
[C---:B------:R-:W-:Y:S01]  /*17be0*/  FMUL.FTZ R34, R39.reuse, R134 ;  /* 0x0000008627227220 */ /* 0x040fe20000410000 */
[----:B------:R-:W-:Y:S01]  /*17bf0*/  MUFU.EX2 R104, R104 ;  /* 0x0000006800687308 */ /* 0x000fe20000000800 */
[----:B------:R-:W-:Y:S02]  /*17c00*/  FMUL.FTZ R35, R39, R135 ;  /* 0x0000008727237220 */ /* 0x000fe40000410000 */
[----:B------:R-:W-:Y:S02]  /*17c10*/  FFMA.FTZ R165, R165, c[0x0][0x23c], -R199 ;  /* 0x00008f00a5a57a23 */ /* 0x000fe400000108c7 */
[----:B------:R-:W-:Y:S02]  /*17c20*/  FFMA.FTZ R142, R162, c[0x0][0x23c], -R198 ;  /* 0x00008f00a28e7a23 */ /* 0x000fe400000108c6 */
[----:B------:R-:W-:Y:S01]  /*17c30*/  IMAD.MOV.U32 R162, RZ, RZ, R161 ;  /* 0x000000ffffa27224 */ /* 0x000fe200078e00a1 */
[----:B------:R-:W-:Y:S02]  /*17c40*/  HMMA.16816.F32.BF16 R32, R44, R50, R32 ;  /* 0x000000322c20723c */ /* 0x000fe40000041820 */
[----:B------:R-:W3:Y:S02]  /*17c50*/  MUFU.EX2 R99, R99 ;  /* 0x0000006300637308 */ /* 0x000ee40000000800 */
[----:B------:R-:W-:Y:S02]  /*17c60*/  IMAD.MOV.U32 R161, RZ, RZ, R164 ;  /* 0x000000ffffa17224 */ /* 0x000fe400078e00a4 */
[----:B------:R-:W-:Y:S01]  /*17c70*/  IMAD.MOV.U32 R164, RZ, RZ, R166 ;  /* 0x000000ffffa47224 */ /* 0x000fe200078e00a6 */
[----:B------:R-:W-:Y:S01]  /*17c80*/  F2FP.BF16.PACK_AB R44, R173, R180 ;  /* 0x000000b4ad2c723e */ /* 0x000fe200000010ff */
[----:B------:R-:W-:Y:S01]  /*17c90*/  IMAD.MOV.U32 R166, RZ, RZ, R63 ;  /* 0x000000ffffa67224 */ /* 0x000fe200078e003f */
[----:B------:R-:W-:Y:S01]  /*17ca0*/  F2FP.BF16.PACK_AB R45, R171, R172 ;  /* 0x000000acab2d723e */ /* 0x000fe200000010ff */
[----:B------:R-:W4:Y:S02]  /*17cb0*/  LDSM.16.MT88.4 R60, [R212+0x4800] ;  /* 0x00480000d43c783b */ /* 0x000f240000004200 */
[----:B------:R-:W-:Y:S01]  /*17cc0*/  MUFU.EX2 R111, R111 ;  /* 0x0000006f006f7308 */ /* 0x000fe20000000800 */
[----:B------:R-:W-:Y:S01]  /*17cd0*/  F2FP.BF16.PACK_AB R46, R124, R126 ;  /* 0x0000007e7c2e723e */ /* 0x000fe200000010ff */
[--C-:B------:R-:W-:Y:S01]  /*17ce0*/  FFMA.FTZ R164, R164, c[0x0][0x23c], -R199.reuse ;  /* 0x00008f00a4a47a23 */ /* 0x100fe200000108c7 */
[----:B------:R-:W-:Y:S01]  /*17cf0*/  F2FP.BF16.PACK_AB R47, R122, R123 ;  /* 0x0000007b7a2f723e */ /* 0x000fe200000010ff */
[--C-:B------:R-:W-:Y:S01]  /*17d00*/  FFMA.FTZ R166, R166, c[0x0][0x23c], -R199.reuse ;  /* 0x00008f00a6a67a23 */ /* 0x100fe200000108c7 */
[----:B-1----:R-:W-:Y:S01]  /*17d10*/  F2FP.BF16.PACK_AB R50, R114, R120 ;  /* 0x000000787232723e */ /* 0x002fe200000010ff */
[----:B------:R-:W-:Y:S01]  /*17d20*/  FFMA.FTZ R199, R41, c[0x0][0x23c], -R199 ;  /* 0x00008f0029c77a23 */ /* 0x000fe200000108c7 */
[----:B------:R-:W-:Y:S01]  /*17d30*/  F2FP.BF16.PACK_AB R51, R112, R117 ;  /* 0x000000757033723e */ /* 0x000fe200000010ff */
[----:B------:R-:W-:Y:S02]  /*17d40*/  FFMA.FTZ R200, R129, c[0x0][0x23c], -R200 ;  /* 0x00008f0081c87a23 */ /* 0x000fe400000108c8 */
[----:B------:R-:W1:Y:S01]  /*17d50*/  MUFU.EX2 R103, R103 ;  /* 0x0000006700677308 */ /* 0x000e620000000800 */
[-C--:B-----5:R-:W-:Y:S03]  /*17d60*/  HMMA.16816.F32.BF16 R4, R44, R52.reuse, R4 ;  /* 0x000000342c04723c */ /* 0x0a0fe60000041804 */
[----:B------:R-:W-:Y:S02]  /*17d70*/  FFMA.FTZ R196, R37, R233, R196 ;  /* 0x000000e925c47223 */ /* 0x000fe400000100c4 */
[----:B------:R-:W-:Y:S02]  /*17d80*/  FFMA.FTZ R191, R38, R240, R191 ;  /* 0x000000f026bf7223 */ /* 0x000fe400000100bf */
[----:B------:R-:W-:Y:S01]  /*17d90*/  FADD.FTZ R196, R185, R196 ;  /* 0x000000c4b9c47221 */ /* 0x000fe20000010000 */
[C---:B------:R-:W-:Y:S01]  /*17da0*/  HMMA.16816.F32.BF16 R8, R48.reuse, R52, R8 ;  /* 0x000000343008723c */ /* 0x040fe20000041808 */
[----:B------:R-:W-:Y:S03]  /*17db0*/  MUFU.EX2 R101, R101 ;  /* 0x0000006500657308 */ /* 0x000fe60000000800 */
[----:B------:R-:W-:Y:S02]  /*17dc0*/  FADD.FTZ R196, R177, R196 ;  /* 0x000000c4b1c47221 */ /* 0x000fe40000010000 */
[----:B------:R-:W-:Y:S02]  /*17dd0*/  FADD.FTZ R191, R182, R191 ;  /* 0x000000bfb6bf7221 */ /* 0x000fe40000010000 */
[-C--:B------:R-:W-:Y:S03]  /*17de0*/  HMMA.16816.F32.BF16 R12, R48, R54.reuse, R12 ;  /* 0x00000036300c723c */ /* 0x080fe6000004180c */
[----:B------:R-:W5:Y:S01]  /*17df0*/  MUFU.EX2 R98, R98 ;  /* 0x0000006200627308 */ /* 0x000f620000000800 */
[----:B------:R-:W-:Y:S02]  /*17e00*/  FADD.FTZ R39, R176, R196 ;  /* 0x000000c4b0277221 */ /* 0x000fe40000010000 */
[----:B------:R-:W-:Y:S02]  /*17e10*/  FADD.FTZ R191, R186, R191 ;  /* 0x000000bfbabf7221 */ /* 0x000fe40000010000 */
[C---:B------:R-:W-:Y:S01]  /*17e20*/  HMMA.16816.F32.BF16 R16, R44.reuse, R54, R16 ;  /* 0x000000362c10723c */ /* 0x040fe20000041810 */
[----:B------:R-:W4:Y:S03]  /*17e30*/  LDSM.16.MT88.4 R52, [R211+0x4800] ;  /* 0x00480000d334783b */ /* 0x000f260000004200 */
[----:B------:R-:W-:Y:S01]  /*17e40*/  FADD.FTZ R39, R42, R39 ;  /* 0x000000272a277221 */ /* 0x000fe20000010000 */
[----:B------:R-:W1:Y:S01]  /*17e50*/  MUFU.EX2 R96, R96 ;  /* 0x0000006000607308 */ /* 0x000e620000000800 */
[----:B------:R-:W-:Y:S02]  /*17e60*/  FADD.FTZ R191, R178, R191 ;  /* 0x000000bfb2bf7221 */ /* 0x000fe40000010000 */
[-C--:B------:R-:W-:Y:S04]  /*17e70*/  HMMA.16816.F32.BF16 R20, R44, R56.reuse, R20 ;  /* 0x000000382c14723c */ /* 0x080fe80000041814 */
[----:B------:R-:W-:Y:S02]  /*17e80*/  FADD.FTZ R192, R184, R192 ;  /* 0x000000c0b8c07221 */ /* 0x000fe40000010000 */
[----:B------:R-:W-:Y:S01]  /*17e90*/  FADD.FTZ R197, R172, R197 ;  /* 0x000000c5acc57221 */ /* 0x000fe20000010000 */
[----:B------:R-:W-:Y:S01]  /*17ea0*/  MUFU.EX2 R95, R95 ;  /* 0x0000005f005f7308 */ /* 0x000fe20000000800 */
[C---:B------:R-:W-:Y:S04]  /*17eb0*/  HMMA.16816.F32.BF16 R24, R48.reuse, R56, R24 ;  /* 0x000000383018723c */ /* 0x040fe80000041818 */
[----:B------:R-:W-:Y:S02]  /*17ec0*/  FADD.FTZ R192, R181, R192 ;  /* 0x000000c0b5c07221 */ /* 0x000fe40000010000 */
[----:B------:R-:W-:Y:S02]  /*17ed0*/  FADD.FTZ R171, R171, R197 ;  /* 0x000000c5abab7221 */ /* 0x000fe40000010000 */
[-C--:B------:R-:W-:Y:S01]  /*17ee0*/  HMMA.16816.F32.BF16 R28, R48, R58.reuse, R28 ;  /* 0x0000003a301c723c */ /* 0x080fe2000004181c */
[----:B------:R-:W4:Y:S03]  /*17ef0*/  MUFU.EX2 R94, R94 ;  /* 0x0000005e005e7308 */ /* 0x000f260000000800 */
[----:B------:R-:W-:Y:S02]  /*17f00*/  FADD.FTZ R192, R174, R192 ;  /* 0x000000c0aec07221 */ /* 0x000fe40000010000 */
[----:B------:R-:W-:Y:S01]  /*17f10*/  FADD.FTZ R125, R125, R39 ;  /* 0x000000277d7d7221 */ /* 0x000fe20000010000 */
[----:B--2---:R-:W-:Y:S01]  /*17f20*/  F2FP.BF16.PACK_AB R48, R105, R113 ;  /* 0x000000716930723e */ /* 0x004fe200000010ff */
[----:B------:R-:W-:Y:S01]  /*17f30*/  HMMA.16816.F32.BF16 R32, R44, R58, R32 ;  /* 0x0000003a2c20723c */ /* 0x000fe20000041820 */
[----:B------:R-:W2:Y:S02]  /*17f40*/  LDSM.16.MT88.4 R56, [R212+0x4c00] ;  /* 0x004c0000d438783b */ /* 0x000ea40000004200 */
[----:B------:R-:W2:Y:S01]  /*17f50*/  MUFU.EX2 R93, R93 ;  /* 0x0000005d005d7308 */ /* 0x000ea20000000800 */
[----:B---3--:R-:W-:Y:S01]  /*17f60*/  F2FP.BF16.PACK_AB R50, R99, R104 ;  /* 0x000000686332723e */ /* 0x008fe200000010ff */
[----:B------:R-:W-:Y:S01]  /*17f70*/  FADD.FTZ R192, R180, R192 ;  /* 0x000000c0b4c07221 */ /* 0x000fe20000010000 */
[----:B-1----:R-:W-:Y:S01]  /*17f80*/  F2FP.BF16.PACK_AB R49, R103, R111 ;  /* 0x0000006f6731723e */ /* 0x002fe200000010ff */
[----:B------:R-:W-:Y:S01]  /*17f90*/  FADD.FTZ R171, R123, R171 ;  /* 0x000000ab7bab7221 */ /* 0x000fe20000010000 */
[----:B------:R-:W-:Y:S01]  /*17fa0*/  F2FP.BF16.PACK_AB R44, R109, R116 ;  /* 0x000000746d2c723e */ /* 0x000fe200000010ff */
[----:B------:R-:W-:Y:S03]  /*17fb0*/  FADD.FTZ R173, R173, R192 ;  /* 0x000000c0adad7221 */ /* 0x000fe60000010000 */
[----:B------:R-:W-:Y:S01]  /*17fc0*/  F2FP.BF16.PACK_AB R45, R107, R115 ;  /* 0x000000736b2d723e */ /* 0x000fe200000010ff */
[----:B------:R-:W1:Y:S01]  /*17fd0*/  MUFU.EX2 R90, R90 ;  /* 0x0000005a005a7308 */ /* 0x000e620000000800 */
[----:B------:R-:W-:Y:S01]  /*17fe0*/  F2FP.BF16.PACK_AB R46, R102, R108 ;  /* 0x0000006c662e723e */ /* 0x000fe200000010ff */
[----:B------:R-:W-:Y:S01]  /*17ff0*/  FADD.FTZ R173, R126, R173 ;  /* 0x000000ad7ead7221 */ /* 0x000fe20000010000 */
[----:B------:R-:W-:Y:S01]  /*18000*/  F2FP.BF16.PACK_AB R47, R100, R106 ;  /* 0x0000006a642f723e */ /* 0x000fe200000010ff */
[----:B------:R-:W-:Y:S01]  /*18010*/  FADD.FTZ R125, R117, R125 ;  /* 0x0000007d757d7221 */ /* 0x000fe20000010000 */
[----:B-----5:R-:W-:Y:S01]  /*18020*/  F2FP.BF16.PACK_AB R51, R98, R101 ;  /* 0x000000656233723e */ /* 0x020fe200000010ff */
[----:B------:R-:W-:Y:S02]  /*18030*/  FADD.FTZ R173, R124, R173 ;  /* 0x000000ad7cad7221 */ /* 0x000fe40000010000 */
[----:B------:R-:W-:Y:S02]  /*18040*/  FADD.FTZ R171, R122, R171 ;  /* 0x000000ab7aab7221 */ /* 0x000fe40000010000 */
[----:B------:R-:W3:Y:S01]  /*18050*/  MUFU.EX2 R83, R83 ;  /* 0x0000005300537308 */ /* 0x000ee20000000800 */
[-C--:B----4-:R-:W-:Y:S03]  /*18060*/  HMMA.16816.F32.BF16 R4, R44, R60.reuse, R4 ;  /* 0x0000003c2c04723c */ /* 0x090fe60000041804 */
[----:B------:R-:W-:Y:S02]  /*18070*/  FADD.FTZ R125, R112, R125 ;  /* 0x0000007d707d7221 */ /* 0x000fe40000010000 */
[----:B------:R-:W-:Y:S02]  /*18080*/  FADD.FTZ R173, R116, R173 ;  /* 0x000000ad74ad7221 */ /* 0x000fe40000010000 */
[----:B------:R-:W-:Y:S01]  /*18090*/  FADD.FTZ R171, R115, R171 ;  /* 0x000000ab73ab7221 */ /* 0x000fe20000010000 */
[C---:B------:R-:W-:Y:S01]  /*180a0*/  HMMA.16816.F32.BF16 R8, R48.reuse, R60, R8 ;  /* 0x0000003c3008723c */ /* 0x040fe20000041808 */
[----:B------:R-:W-:Y:S03]  /*180b0*/  MUFU.EX2 R88, R88 ;  /* 0x0000005800587308 */ /* 0x000fe60000000800 */
[----:B------:R-:W-:Y:S02]  /*180c0*/  FADD.FTZ R125, R111, R125 ;  /* 0x0000007d6f7d7221 */ /* 0x000fe40000010000 */
[----:B------:R-:W-:Y:S02]  /*180d0*/  FADD.FTZ R173, R109, R173 ;  /* 0x000000ad6dad7221 */ /* 0x000fe40000010000 */
[-C--:B------:R-:W-:Y:S03]  /*180e0*/  HMMA.16816.F32.BF16 R12, R48, R62.reuse, R12 ;  /* 0x0000003e300c723c */ /* 0x080fe6000004180c */
[----:B------:R-:W4:Y:S01]  /*180f0*/  MUFU.EX2 R81, R81 ;  /* 0x0000005100517308 */ /* 0x000f220000000800 */
[----:B------:R-:W-:Y:S02]  /*18100*/  FADD.FTZ R171, R107, R171 ;  /* 0x000000ab6bab7221 */ /* 0x000fe40000010000 */
[----:B------:R-:W-:Y:S02]  /*18110*/  FADD.FTZ R125, R103, R125 ;  /* 0x0000007d677d7221 */ /* 0x000fe40000010000 */
[C---:B------:R-:W-:Y:S01]  /*18120*/  HMMA.16816.F32.BF16 R16, R44.reuse, R62, R16 ;  /* 0x0000003e2c10723c */ /* 0x040fe20000041810 */
[----:B------:R-:W5:Y:S03]  /*18130*/  LDSM.16.MT88.4 R60, [R211+0x4c00] ;  /* 0x004c0000d33c783b */ /* 0x000f660000004200 */
[----:B------:R-:W-:Y:S01]  /*18140*/  FADD.FTZ R108, R108, R173 ;  /* 0x000000ad6c6c7221 */ /* 0x000fe20000010000 */
[----:B------:R-:W-:Y:S01]  /*18150*/  MUFU.EX2 R92, R92 ;  /* 0x0000005c005c7308 */ /* 0x000fe20000000800 */
[----:B------:R-:W-:Y:S02]  /*18160*/  FADD.FTZ R106, R106, R171 ;  /* 0x000000ab6a6a7221 */ /* 0x000fe40000010000 */
[-C--:B------:R-:W-:Y:S04]  /*18170*/  HMMA.16816.F32.BF16 R20, R44, R52.reuse, R20 ;  /* 0x000000342c14723c */ /* 0x080fe80000041814 */
[----:B------:R-:W-:Y:S02]  /*18180*/  FADD.FTZ R125, R101, R125 ;  /* 0x0000007d657d7221 */ /* 0x000fe40000010000 */
[----:B------:R-:W-:Y:S01]  /*18190*/  FADD.FTZ R108, R102, R108 ;  /* 0x0000006c666c7221 */ /* 0x000fe20000010000 */
[----:B------:R-:W1:Y:S01]  /*181a0*/  MUFU.EX2 R87, R87 ;  /* 0x0000005700577308 */ /* 0x000e620000000800 */
[C---:B------:R-:W-:Y:S04]  /*181b0*/  HMMA.16816.F32.BF16 R24, R48.reuse, R52, R24 ;  /* 0x000000343018723c */ /* 0x040fe80000041818 */
[----:B------:R-:W-:Y:S02]  /*181c0*/  FADD.FTZ R106, R100, R106 ;  /* 0x0000006a646a7221 */ /* 0x000fe40000010000 */
[----:B------:R-:W-:Y:S02]  /*181d0*/  FADD.FTZ R125, R98, R125 ;  /* 0x0000007d627d7221 */ /* 0x000fe40000010000 */
[-C--:B------:R-:W-:Y:S01]  /*181e0*/  HMMA.16816.F32.BF16 R28, R48, R54.reuse, R28 ;  /* 0x00000036301c723c */ /* 0x080fe2000004181c */
[----:B------:R-:W-:Y:S03]  /*181f0*/  MUFU.EX2 R86, R86 ;  /* 0x0000005600567308 */ /* 0x000fe60000000800 */
[----:B------:R-:W-:Y:S02]  /*18200*/  FADD.FTZ R108, R96, R108 ;  /* 0x0000006c606c7221 */ /* 0x000fe40000010000 */
[----:B------:R-:W-:Y:S02]  /*18210*/  FADD.FTZ R106, R94, R106 ;  /* 0x0000006a5e6a7221 */ /* 0x000fe40000010000 */
[----:B------:R-:W-:Y:S01]  /*18220*/  HMMA.16816.F32.BF16 R32, R44, R54, R32 ;  /* 0x000000362c20723c */ /* 0x000fe20000041820 */
[----:B------:R-:W5:Y:S02]  /*18230*/  LDSM.16.MT88.4 R52, [R212+0x5000] ;  /* 0x00500000d434783b */ /* 0x000f640000004200 */
[----:B------:R-:W4:Y:S01]  /*18240*/  MUFU.EX2 R79, R79 ;  /* 0x0000004f004f7308 */ /* 0x000f220000000800 */
[----:B------:R-:W-:Y:S02]  /*18250*/  FADD.FTZ R108, R95, R108 ;  /* 0x0000006c5f6c7221 */ /* 0x000fe40000010000 */
[----:B--2---:R-:W-:Y:S01]  /*18260*/  FADD.FTZ R106, R93, R106 ;  /* 0x0000006a5d6a7221 */ /* 0x004fe20000010000 */
[----:B------:R-:W-:Y:S01]  /*18270*/  F2FP.BF16.PACK_AB R44, R95, R96 ;  /* 0x000000605f2c723e */ /* 0x000fe200000010ff */
[----:B-1----:R-:W-:Y:S01]  /*18280*/  FADD.FTZ R108, R90, R108 ;  /* 0x0000006c5a6c7221 */ /* 0x002fe20000010000 */
[----:B------:R-:W-:Y:S03]  /*18290*/  F2FP.BF16.PACK_AB R45, R93, R94 ;  /* 0x0000005e5d2d723e */ /* 0x000fe600000010ff */
[----:B---3--:R-:W-:Y:S01]  /*182a0*/  F2FP.BF16.PACK_AB R46, R83, R90 ;  /* 0x0000005a532e723e */ /* 0x008fe200000010ff */
[----:B------:R-:W1:Y:S01]  /*182b0*/  MUFU.EX2 R91, R91 ;  /* 0x0000005b005b7308 */ /* 0x000e620000000800 */
[----:B----4-:R-:W-:Y:S01]  /*182c0*/  F2FP.BF16.PACK_AB R47, R81, R88 ;  /* 0x00000058512f723e */ /* 0x010fe200000010ff */
[----:B------:R-:W-:Y:S01]  /*182d0*/  FADD.FTZ R106, R88, R106 ;  /* 0x0000006a586a7221 */ /* 0x000fe20000010000 */
[----:B------:R-:W-:Y:S01]  /*182e0*/  F2FP.BF16.PACK_AB R48, R87, R92 ;  /* 0x0000005c5730723e */ /* 0x000fe200000010ff */
[----:B------:R-:W-:Y:S02]  /*182f0*/  FADD.FTZ R108, R83, R108 ;  /* 0x0000006c536c7221 */ /* 0x000fe40000010000 */
[----:B------:R-:W-:Y:S02]  /*18300*/  FADD.FTZ R106, R81, R106 ;  /* 0x0000006a516a7221 */ /* 0x000fe40000010000 */
[-C--:B------:R-:W-:Y:S02]  /*18310*/  HMMA.16816.F32.BF16 R4, R44, R56.reuse, R4 ;  /* 0x000000382c04723c */ /* 0x080fe40000041804 */
[----:B------:R-:W2:Y:S01]  /*18320*/  MUFU.EX2 R85, R85 ;  /* 0x0000005500557308 */ /* 0x000ea20000000800 */
[----:B------:R-:W-:Y:S09]  /*18330*/  F2FP.BF16.PACK_AB R50, R79, R86 ;  /* 0x000000564f32723e */ /* 0x000ff200000010ff */
[----:B------:R-:W3:Y:S01]  /*18340*/  MUFU.EX2 R84, R84 ;  /* 0x0000005400547308 */ /* 0x000ee20000000800 */
[----:B-1----:R-:W-:Y:S09]  /*18350*/  FADD.FTZ R125, R91, R125 ;  /* 0x0000007d5b7d7221 */ /* 0x002ff20000010000 */
[----:B------:R-:W1:Y:S01]  /*18360*/  MUFU.EX2 R77, R77 ;  /* 0x0000004d004d7308 */ /* 0x000e620000000800 */
[C---:B--2---:R-:W-:Y:S01]  /*18370*/  F2FP.BF16.PACK_AB R49, R85.reuse, R91 ;  /* 0x0000005b5531723e */ /* 0x044fe200000010ff */
[----:B------:R-:W-:Y:S08]  /*18380*/  FADD.FTZ R125, R85, R125 ;  /* 0x0000007d557d7221 */ /* 0x000ff00000010000 */
[----:B------:R-:W-:Y:S01]  /*18390*/  MUFU.EX2 R82, R82 ;  /* 0x0000005200527308 */ /* 0x000fe20000000800 */
[----:B---3--:R-:W-:Y:S09]  /*183a0*/  FADD.FTZ R125, R84, R125 ;  /* 0x0000007d547d7221 */ /* 0x008ff20000010000 */
[----:B------:R-:W2:Y:S01]  /*183b0*/  MUFU.EX2 R75, R75 ;  /* 0x0000004b004b7308 */ /* 0x000ea20000000800 */
[C---:B-1----:R-:W-:Y:S01]  /*183c0*/  F2FP.BF16.PACK_AB R51, R77.reuse, R84 ;  /* 0x000000544d33723e */ /* 0x042fe200000010ff */
[----:B------:R-:W-:Y:S08]  /*183d0*/  FADD.FTZ R125, R77, R125 ;  /* 0x0000007d4d7d7221 */ /* 0x000ff00000010000 */
[----:B------:R-:W-:Y:S01]  /*183e0*/  MUFU.EX2 R80, R80 ;  /* 0x0000005000507308 */ /* 0x000fe20000000800 */
[C---:B------:R-:W-:Y:S07]  /*183f0*/  HMMA.16816.F32.BF16 R8, R48.reuse, R56, R8 ;  /* 0x000000383008723c */ /* 0x040fee0000041808 */
[--C-:B------:R-:W-:Y:S01]  /*18400*/  FFMA.FTZ R56, R162, c[0x0][0x23c], -R201.reuse ;  /* 0x00008f00a2387a23 */ /* 0x100fe200000108c9 */
[-C--:B------:R-:W-:Y:S01]  /*18410*/  HMMA.16816.F32.BF16 R12, R48, R58.reuse, R12 ;  /* 0x0000003a300c723c */ /* 0x080fe2000004180c */
[----:B------:R-:W1:Y:S07]  /*18420*/  MUFU.EX2 R74, R74 ;  /* 0x0000004a004a7308 */ /* 0x000e6e0000000800 */
[C---:B------:R-:W-:Y:S03]  /*18430*/  HMMA.16816.F32.BF16 R16, R44.reuse, R58, R16 ;  /* 0x0000003a2c10723c */ /* 0x040fe60000041810 */
[----:B------:R3:W-:Y:S05]  /*18440*/  MUFU.EX2 R132, R56 ;  /* 0x0000003800847308 */ /* 0x0007ea0000000800 */
[-C--:B-----5:R-:W-:Y:S05]  /*18450*/  HMMA.16816.F32.BF16 R20, R44, R60.reuse, R20 ;  /* 0x0000003c2c14723c */ /* 0x0a0fea0000041814 */
[----:B------:R-:W-:Y:S03]  /*18460*/  MUFU.EX2 R72, R72 ;  /* 0x0000004800487308 */ /* 0x000fe60000000800 */
[C---:B------:R-:W-:Y:S07]  /*18470*/  HMMA.16816.F32.BF16 R24, R48.reuse, R60, R24 ;  /* 0x0000003c3018723c */ /* 0x040fee0000041818 */
[----:B------:R-:W4:Y:S01]  /*18480*/  MUFU.EX2 R71, R71 ;  /* 0x0000004700477308 */ /* 0x000f220000000800 */
[-C--:B------:R-:W-:Y:S04]  /*18490*/  HMMA.16816.F32.BF16 R28, R48, R62.reuse, R28 ;  /* 0x0000003e301c723c */ /* 0x080fe8000004181c */
[--C-:B---3--:R-:W-:Y:S04]  /*184a0*/  FFMA.FTZ R56, R161, c[0x0][0x23c], -R201.reuse ;  /* 0x00008f00a1387a23 */ /* 0x108fe800000108c9 */
[----:B------:R-:W-:Y:S01]  /*184b0*/  HMMA.16816.F32.BF16 R32, R44, R62, R32 ;  /* 0x0000003e2c20723c */ /* 0x000fe20000041820 */
[----:B------:R3:W5:Y:S01]  /*184c0*/  MUFU.EX2 R133, R56 ;  /* 0x0000003800857308 */ /* 0x0007620000000800 */
[----:B------:R-:W-:Y:S05]  /*184d0*/  LDSM.16.MT88.4 R60, [R212+0x5400] ;  /* 0x00540000d43c783b */ /* 0x000fea0000004200 */
[C---:B--2---:R-:W-:Y:S01]  /*184e0*/  F2FP.BF16.PACK_AB R44, R75.reuse, R82 ;  /* 0x000000524b2c723e */ /* 0x044fe200000010ff */
[----:B------:R-:W-:Y:S01]  /*184f0*/  FADD.FTZ R82, R82, R108 ;  /* 0x0000006c52527221 */ /* 0x000fe20000010000 */
[----:B-1----:R-:W-:Y:S02]  /*18500*/  F2FP.BF16.PACK_AB R45, R74, R80 ;  /* 0x000000504a2d723e */ /* 0x002fe400000010ff */
[----:B------:R-:W1:Y:S01]  /*18510*/  MUFU.EX2 R70, R70 ;  /* 0x0000004600467308 */ /* 0x000e620000000800 */
[----:B------:R-:W-:Y:S02]  /*18520*/  FADD.FTZ R80, R80, R106 ;  /* 0x0000006a50507221 */ /* 0x000fe40000010000 */
[----:B------:R-:W-:Y:S01]  /*18530*/  FADD.FTZ R82, R75, R82 ;  /* 0x000000524b527221 */ /* 0x000fe20000010000 */
[C---:B----4-:R-:W-:Y:S01]  /*18540*/  F2FP.BF16.PACK_AB R46, R71.reuse, R72 ;  /* 0x00000048472e723e */ /* 0x050fe200000010ff */
[----:B------:R-:W-:Y:S02]  /*18550*/  FADD.FTZ R80, R74, R80 ;  /* 0x000000504a507221 */ /* 0x000fe40000010000 */
[----:B------:R-:W-:Y:S03]  /*18560*/  FADD.FTZ R82, R72, R82 ;  /* 0x0000005248527221 */ /* 0x000fe60000010000 */
[----:B------:R-:W2:Y:S01]  /*18570*/  MUFU.EX2 R69, R69 ;  /* 0x0000004500457308 */ /* 0x000ea20000000800 */
[----:B------:R-:W-:Y:S02]  /*18580*/  FADD.FTZ R82, R71, R82 ;  /* 0x0000005247527221 */ /* 0x000fe40000010000 */
[----:B---3--:R-:W-:Y:S02]  /*18590*/  FFMA.FTZ R56, R160, c[0x0][0x23c], -R201 ;  /* 0x00008f00a0387a23 */ /* 0x008fe400000108c9 */
[----:B-----5:R-:W-:Y:S02]  /*185a0*/  IMAD.MOV.U32 R129, RZ, RZ, R133 ;  /* 0x000000ffff817224 */ /* 0x020fe400078e0085 */
[----:B------:R-:W-:Y:S03]  /*185b0*/  FFMA.FTZ R201, R187, c[0x0][0x23c], -R201 ;  /* 0x00008f00bbc97a23 */ /* 0x000fe600000108c9 */
[----:B------:R3:W-:Y:S01]  /*185c0*/  MUFU.EX2 R134, R56 ;  /* 0x0000003800867308 */ /* 0x0007e20000000800 */
[----:B-1----:R-:W-:Y:S09]  /*185d0*/  FADD.FTZ R80, R70, R80 ;  /* 0x0000005046507221 */ /* 0x002ff20000010000 */
[----:B------:R-:W-:Y:S01]  /*185e0*/  MUFU.EX2 R78, R78 ;  /* 0x0000004e004e7308 */ /* 0x000fe20000000800 */
[C---:B--2---:R-:W-:Y:S01]  /*185f0*/  F2FP.BF16.PACK_AB R47, R69.reuse, R70 ;  /* 0x00000046452f723e */ /* 0x044fe200000010ff */
[----:B------:R-:W-:Y:S08]  /*18600*/  FADD.FTZ R80, R69, R80 ;  /* 0x0000005045507221 */ /* 0x000ff00000010000 */
[----:B------:R-:W1:Y:S01]  /*18610*/  MUFU.EX2 R68, R68 ;  /* 0x0000004400447308 */ /* 0x000e620000000800 */
[-C--:B------:R-:W-:Y:S01]  /*18620*/  HMMA.16816.F32.BF16 R4, R44, R52.reuse, R4 ;  /* 0x000000342c04723c */ /* 0x080fe20000041804 */
[----:B---3--:R-:W2:Y:S08]  /*18630*/  LDSM.16.MT88.4 R56, [R211+0x5000] ;  /* 0x00500000d338783b */ /* 0x008eb00000004200 */
[----:B------:R-:W-:Y:S10]  /*18640*/  MUFU.EX2 R67, R67 ;  /* 0x0000004300437308 */ /* 0x000ff40000000800 */
[----:B------:R-:W3:Y:S01]  /*18650*/  MUFU.EX2 R66, R66 ;  /* 0x0000004200427308 */ /* 0x000ee20000000800 */
[----:B-1----:R-:W-:Y:S09]  /*18660*/  F2FP.BF16.PACK_AB R48, R68, R78 ;  /* 0x0000004e4430723e */ /* 0x002ff200000010ff */
[----:B------:R-:W1:Y:S10]  /*18670*/  MUFU.EX2 R73, R73 ;  /* 0x0000004900497308 */ /* 0x000e740000000800 */
[----:B------:R-:W4:Y:S01]  /*18680*/  MUFU.EX2 R65, R65 ;  /* 0x0000004100417308 */ /* 0x000f220000000800 */
[----:B---3--:R-:W-:Y:S09]  /*18690*/  F2FP.BF16.PACK_AB R50, R66, R67 ;  /* 0x000000434232723e */ /* 0x008ff200000010ff */
[----:B------:R-:W3:Y:S01]  /*186a0*/  MUFU.EX2 R64, R64 ;  /* 0x0000004000407308 */ /* 0x000ee20000000800 */
[----:B-1----:R-:W-:Y:S09]  /*186b0*/  FADD.FTZ R125, R73, R125 ;  /* 0x0000007d497d7221 */ /* 0x002ff20000010000 */
[----:B------:R-:W1:Y:S01]  /*186c0*/  MUFU.EX2 R76, R76 ;  /* 0x0000004c004c7308 */ /* 0x000e620000000800 */
[C---:B----4-:R-:W-:Y:S01]  /*186d0*/  F2FP.BF16.PACK_AB R49, R65.reuse, R73 ;  /* 0x000000494131723e */ /* 0x050fe200000010ff */
[----:B------:R-:W-:Y:S08]  /*186e0*/  FADD.FTZ R125, R65, R125 ;  /* 0x0000007d417d7221 */ /* 0x000ff00000010000 */
[----:B------:R-:W4:Y:S01]  /*186f0*/  MUFU.EX2 R89, R89 ;  /* 0x0000005900597308 */ /* 0x000f220000000800 */
[----:B---3--:R-:W-:Y:S09]  /*18700*/  FADD.FTZ R125, R64, R125 ;  /* 0x0000007d407d7221 */ /* 0x008ff20000010000 */
[----:B------:R-:W3:Y:S01]  /*18710*/  MUFU.EX2 R97, R97 ;  /* 0x0000006100617308 */ /* 0x000ee20000000800 */
[C---:B-1----:R-:W-:Y:S01]  /*18720*/  F2FP.BF16.PACK_AB R51, R76.reuse, R64 ;  /* 0x000000404c33723e */ /* 0x042fe200000010ff */
[----:B------:R-:W-:Y:S08]  /*18730*/  FADD.FTZ R125, R76, R125 ;  /* 0x0000007d4c7d7221 */ /* 0x000ff00000010000 */
[----:B------:R-:W1:Y:S01]  /*18740*/  MUFU.EX2 R110, R110 ;  /* 0x0000006e006e7308 */ /* 0x000e620000000800 */
[C---:B------:R-:W-:Y:S04]  /*18750*/  HMMA.16816.F32.BF16 R8, R48.reuse, R52, R8 ;  /* 0x000000343008723c */ /* 0x040fe80000041808 */
[----:B----4-:R-:W-:Y:S04]  /*18760*/  FADD.FTZ R82, R89, R82 ;  /* 0x0000005259527221 */ /* 0x010fe80000010000 */
[-C--:B------:R-:W-:Y:S01]  /*18770*/  HMMA.16816.F32.BF16 R12, R48, R54.reuse, R12 ;  /* 0x00000036300c723c */ /* 0x080fe2000004180c */
[----:B------:R-:W4:Y:S03]  /*18780*/  MUFU.EX2 R121, R121 ;  /* 0x0000007900797308 */ /* 0x000f260000000800 */
[----:B---3--:R-:W-:Y:S04]  /*18790*/  FADD.FTZ R82, R97, R82 ;  /* 0x0000005261527221 */ /* 0x008fe80000010000 */
[C---:B------:R-:W-:Y:S01]  /*187a0*/  HMMA.16816.F32.BF16 R16, R44.reuse, R54, R16 ;  /* 0x000000362c10723c */ /* 0x040fe20000041810 */
[----:B------:R-:W3:Y:S02]  /*187b0*/  LDSM.16.MT88.4 R52, [R211+0x5400] ;  /* 0x00540000d334783b */ /* 0x000ee40000004200 */
[----:B------:R-:W5:Y:S01]  /*187c0*/  MUFU.EX2 R127, R127 ;  /* 0x0000007f007f7308 */ /* 0x000f620000000800 */
[----:B-1----:R-:W-:Y:S04]  /*187d0*/  FADD.FTZ R80, R110, R80 ;  /* 0x000000506e507221 */ /* 0x002fe80000010000 */
[-C--:B--2---:R-:W-:Y:S05]  /*187e0*/  HMMA.16816.F32.BF16 R20, R44, R56.reuse, R20 ;  /* 0x000000382c14723c */ /* 0x084fea0000041814 */
[----:B------:R-:W1:Y:S03]  /*187f0*/  MUFU.EX2 R140, R140 ;  /* 0x0000008c008c7308 */ /* 0x000e660000000800 */
[C---:B------:R-:W-:Y:S04]  /*18800*/  HMMA.16816.F32.BF16 R24, R48.reuse, R56, R24 ;  /* 0x000000383018723c */ /* 0x040fe80000041818 */
[----:B----4-:R-:W-:Y:S03]  /*18810*/  FADD.FTZ R80, R121, R80 ;  /* 0x0000005079507221 */ /* 0x010fe60000010000 */
[----:B------:R-:W2:Y:S01]  /*18820*/  MUFU.EX2 R141, R141 ;  /* 0x0000008d008d7308 */ /* 0x000ea20000000800 */
[-C--:B------:R-:W-:Y:S04]  /*18830*/  HMMA.16816.F32.BF16 R28, R48, R58.reuse, R28 ;  /* 0x0000003a301c723c */ /* 0x080fe8000004181c */
[----:B-----5:R-:W-:Y:S04]  /*18840*/  FADD.FTZ R82, R127, R82 ;  /* 0x000000527f527221 */ /* 0x020fe80000010000 */
[----:B------:R-:W-:Y:S01]  /*18850*/  HMMA.16816.F32.BF16 R32, R44, R58, R32 ;  /* 0x0000003a2c20723c */ /* 0x000fe20000041820 */
[----:B------:R-:W4:Y:S01]  /*18860*/  MUFU.EX2 R142, R142 ;  /* 0x0000008e008e7308 */ /* 0x000f220000000800 */
[----:B------:R-:W5:Y:S02]  /*18870*/  LDSM.16.MT88.4 R56, [R212+0x5800] ;  /* 0x00580000d438783b */ /* 0x000f640000004200 */
[C---:B-1----:R-:W-:Y:S03]  /*18880*/  FADD.FTZ R82, R140.reuse, R82 ;  /* 0x000000528c527221 */ /* 0x042fe60000010000 */
[----:B------:R-:W-:Y:S02]  /*18890*/  F2FP.BF16.PACK_AB R44, R97, R89 ;  /* 0x00000059612c723e */ /* 0x000fe400000010ff */
[----:B------:R-:W-:Y:S02]  /*188a0*/  F2FP.BF16.PACK_AB R45, R121, R110 ;  /* 0x0000006e792d723e */ /* 0x000fe400000010ff */
[----:B------:R-:W-:Y:S01]  /*188b0*/  MUFU.EX2 R143, R143 ;  /* 0x0000008f008f7308 */ /* 0x000fe20000000800 */
[----:B------:R-:W-:Y:S01]  /*188c0*/  F2FP.BF16.PACK_AB R46, R140, R127 ;  /* 0x0000007f8c2e723e */ /* 0x000fe200000010ff */
[----:B--2---:R-:W-:Y:S08]  /*188d0*/  FADD.FTZ R80, R141, R80 ;  /* 0x000000508d507221 */ /* 0x004ff00000010000 */
[----:B------:R-:W1:Y:S01]  /*188e0*/  MUFU.EX2 R144, R144 ;  /* 0x0000009000907308 */ /* 0x000e620000000800 */
[C---:B----4-:R-:W-:Y:S01]  /*188f0*/  F2FP.BF16.PACK_AB R47, R142.reuse, R141 ;  /* 0x0000008d8e2f723e */ /* 0x050fe200000010ff */
[----:B------:R-:W-:Y:S08]  /*18900*/  FADD.FTZ R80, R142, R80 ;  /* 0x000000508e507221 */ /* 0x000ff00000010000 */
[----:B------:R-:W-:Y:S01]  /*18910*/  MUFU.EX2 R145, R145 ;  /* 0x0000009100917308 */ /* 0x000fe20000000800 */
[-C--:B------:R-:W-:Y:S09]  /*18920*/  HMMA.16816.F32.BF16 R4, R44, R60.reuse, R4 ;  /* 0x0000003c2c04723c */ /* 0x080ff20000041804 */
[----:B------:R-:W2:Y:S03]  /*18930*/  MUFU.EX2 R146, R146 ;  /* 0x0000009200927308 */ /* 0x000ea60000000800 */
[----:B-1----:R-:W-:Y:S07]  /*18940*/  F2FP.BF16.PACK_AB R48, R144, R143 ;  /* 0x0000008f9030723e */ /* 0x002fee00000010ff */
[----:B------:R-:W1:Y:S10]  /*18950*/  MUFU.EX2 R147, R147 ;  /* 0x0000009300937308 */ /* 0x000e740000000800 */
[----:B------:R-:W4:Y:S01]  /*18960*/  MUFU.EX2 R164, R164 ;  /* 0x000000a400a47308 */ /* 0x000f220000000800 */
[----:B--2---:R-:W-:Y:S09]  /*18970*/  F2FP.BF16.PACK_AB R50, R146, R145 ;  /* 0x000000919232723e */ /* 0x004ff200000010ff */
[----:B------:R-:W2:Y:S01]  /*18980*/  MUFU.EX2 R165, R165 ;  /* 0x000000a500a57308 */ /* 0x000ea20000000800 */
[----:B-1----:R-:W-:Y:S09]  /*18990*/  FADD.FTZ R125, R147, R125 ;  /* 0x0000007d937d7221 */ /* 0x002ff20000010000 */
[----:B------:R-:W1:Y:S01]  /*189a0*/  MUFU.EX2 R166, R166 ;  /* 0x000000a600a67308 */ /* 0x000e620000000800 */
[C---:B----4-:R-:W-:Y:S01]  /*189b0*/  F2FP.BF16.PACK_AB R49, R164.reuse, R147 ;  /* 0x00000093a431723e */ /* 0x050fe200000010ff */
[----:B------:R-:W-:Y:S02]  /*189c0*/  FADD.FTZ R125, R164, R125 ;  /* 0x0000007da47d7221 */ /* 0x000fe40000010000 */
[----:B------:R-:W-:Y:S06]  /*189d0*/  IMAD.MOV.U32 R164, RZ, RZ, R0 ;  /* 0x000000ffffa47224 */ /* 0x000fec00078e0000 */
[----:B------:R-:W4:Y:S01]  /*189e0*/  MUFU.EX2 R167, R167 ;  /* 0x000000a700a77308 */ /* 0x000f220000000800 */
[----:B--2---:R-:W-:Y:S09]  /*189f0*/  FADD.FTZ R125, R165, R125 ;  /* 0x0000007da57d7221 */ /* 0x004ff20000010000 */
[----:B------:R-:W2:Y:S01]  /*18a00*/  MUFU.EX2 R251, R251 ;  /* 0x000000fb00fb7308 */ /* 0x000ea20000000800 */
[C---:B-1----:R-:W-:Y:S01]  /*18a10*/  F2FP.BF16.PACK_AB R51, R166.reuse, R165 ;  /* 0x000000a5a633723e */ /* 0x042fe200000010ff */
[----:B------:R-:W-:Y:S02]  /*18a20*/  FADD.FTZ R125, R166, R125 ;  /* 0x0000007da67d7221 */ /* 0x000fe40000010000 */
[----:B------:R-:W-:Y:S02]  /*18a30*/  IMAD.MOV.U32 R166, RZ, RZ, R3 ;  /* 0x000000ffffa67224 */ /* 0x000fe400078e0003 */
[----:B------:R-:W-:Y:S04]  /*18a40*/  IMAD.MOV.U32 R165, RZ, RZ, R2 ;  /* 0x000000ffffa57224 */ /* 0x000fe800078e0002 */
[----:B------:R-:W1:Y:S01]  /*18a50*/  MUFU.EX2 R250, R250 ;  /* 0x000000fa00fa7308 */ /* 0x000e620000000800 */
[C---:B------:R-:W-:Y:S04]  /*18a60*/  HMMA.16816.F32.BF16 R8, R48.reuse, R60, R8 ;  /* 0x0000003c3008723c */ /* 0x040fe80000041808 */
[----:B----4-:R-:W-:Y:S03]  /*18a70*/  FADD.FTZ R82, R167, R82 ;  /* 0x00000052a7527221 */ /* 0x010fe60000010000 */
[----:B------:R-:W-:Y:S01]  /*18a80*/  IMAD.MOV.U32 R61, RZ, RZ, R134 ;  /* 0x000000ffff3d7224 */ /* 0x000fe200078e0086 */
[-C--:B------:R-:W-:Y:S01]  /*18a90*/  HMMA.16816.F32.BF16 R12, R48, R62.reuse, R12 ;  /* 0x0000003e300c723c */ /* 0x080fe2000004180c */
[----:B------:R-:W4:Y:S03]  /*18aa0*/  MUFU.EX2 R248, R248 ;  /* 0x000000f800f87308 */ /* 0x000f260000000800 */
[----:B------:R-:W-:Y:S01]  /*18ab0*/  FFMA.FTZ R60, R130, c[0x0][0x23c], -R198 ;  /* 0x00008f00823c7a23 */ /* 0x000fe200000108c6 */
[----:B--2---:R-:W-:Y:S01]  /*18ac0*/  F2FP.BF16.PACK_AB R40, R251, R167 ;  /* 0x000000a7fb28723e */ /* 0x004fe200000010ff */
[----:B------:R-:W-:Y:S02]  /*18ad0*/  IMAD.MOV.U32 R130, RZ, RZ, R132 ;  /* 0x000000ffff827224 */ /* 0x000fe400078e0084 */
[C---:B------:R-:W-:Y:S03]  /*18ae0*/  HMMA.16816.F32.BF16 R16, R44.reuse, R62, R16 ;  /* 0x0000003e2c10723c */ /* 0x040fe60000041810 */
[----:B------:R-:W2:Y:S01]  /*18af0*/  MUFU.EX2 R247, R247 ;  /* 0x000000f700f77308 */ /* 0x000ea20000000800 */
[----:B------:R-:W-:Y:S02]  /*18b00*/  FFMA.FTZ R198, R131, c[0x0][0x23c], -R198 ;  /* 0x00008f0083c67a23 */ /* 0x000fe400000108c6 */
[----:B------:R-:W-:Y:S02]  /*18b10*/  FADD.FTZ R82, R251, R82 ;  /* 0x00000052fb527221 */ /* 0x000fe40000010000 */
[-C--:B---3--:R-:W-:Y:S04]  /*18b20*/  HMMA.16816.F32.BF16 R20, R44, R52.reuse, R20 ;  /* 0x000000342c14723c */ /* 0x088fe80000041814 */
[----:B-1----:R-:W-:Y:S01]  /*18b30*/  FADD.FTZ R80, R250, R80 ;  /* 0x00000050fa507221 */ /* 0x002fe20000010000 */
[----:B------:R-:W1:Y:S01]  /*18b40*/  MUFU.EX2 R246, R246 ;  /* 0x000000f600f67308 */ /* 0x000e620000000800 */
[----:B------:R-:W-:Y:S02]  /*18b50*/  IMAD.MOV.U32 R167, RZ, RZ, R36 ;  /* 0x000000ffffa77224 */ /* 0x000fe400078e0024 */
[C---:B------:R-:W-:Y:S04]  /*18b60*/  HMMA.16816.F32.BF16 R24, R48.reuse, R52, R24 ;  /* 0x000000343018723c */ /* 0x040fe80000041818 */
[C---:B----4-:R-:W-:Y:S01]  /*18b70*/  F2FP.BF16.PACK_AB R41, R248.reuse, R250 ;  /* 0x000000faf829723e */ /* 0x050fe200000010ff */
[----:B------:R-:W-:Y:S02]  /*18b80*/  FADD.FTZ R80, R248, R80 ;  /* 0x00000050f8507221 */ /* 0x000fe40000010000 */
[----:B------:R-:W3:Y:S01]  /*18b90*/  MUFU.EX2 R203, R203 ;  /* 0x000000cb00cb7308 */ /* 0x000ee20000000800 */
[-C--:B------:R-:W-:Y:S01]  /*18ba0*/  HMMA.16816.F32.BF16 R28, R48, R54.reuse, R28 ;  /* 0x00000036301c723c */ /* 0x080fe2000004181c */
[----:B------:R-:W4:Y:S03]  /*18bb0*/  LDSM.16.MT88.4 R48, [R211+0x5800] ;  /* 0x00580000d330783b */ /* 0x000f260000004200 */
[----:B------:R-:W-:Y:S02]  /*18bc0*/  FADD.FTZ R52, R170, R191 ;  /* 0x000000bfaa347221 */ /* 0x000fe40000010000 */
[----:B--2---:R-:W-:Y:S02]  /*18bd0*/  FADD.FTZ R82, R247, R82 ;  /* 0x00000052f7527221 */ /* 0x004fe40000010000 */
[----:B------:R-:W-:Y:S01]  /*18be0*/  FADD.FTZ R52, R43, R52 ;  /* 0x000000342b347221 */ /* 0x000fe20000010000 */
[----:B------:R-:W2:Y:S01]  /*18bf0*/  MUFU.EX2 R202, R202 ;  /* 0x000000ca00ca7308 */ /* 0x000ea20000000800 */
[----:B------:R-:W-:Y:S04]  /*18c00*/  HMMA.16816.F32.BF16 R32, R44, R54, R32 ;  /* 0x000000362c20723c */ /* 0x000fe80000041820 */
[----:B-1----:R-:W-:Y:S01]  /*18c10*/  F2FP.BF16.PACK_AB R42, R246, R247 ;  /* 0x000000f7f62a723e */ /* 0x002fe200000010ff */
[----:B------:R-:W-:Y:S02]  /*18c20*/  FADD.FTZ R52, R120, R52 ;  /* 0x0000003478347221 */ /* 0x000fe40000010000 */
[----:B------:R-:W-:Y:S01]  /*18c30*/  F2FP.BF16.PACK_AB R44, R129, R130 ;  /* 0x00000082812c723e */ /* 0x000fe200000010ff */
[----:B------:R-:W-:Y:S01]  /*18c40*/  FADD.FTZ R82, R246, R82 ;  /* 0x00000052f6527221 */ /* 0x000fe20000010000 */
[----:B------:R-:W1:Y:S03]  /*18c50*/  MUFU.EX2 R252, R252 ;  /* 0x000000fc00fc7308 */ /* 0x000e660000000800 */
[----:B------:R-:W-:Y:S02]  /*18c60*/  FADD.FTZ R52, R114, R52 ;  /* 0x0000003472347221 */ /* 0x000fe40000010000 */
[----:B---3--:R-:W-:Y:S02]  /*18c70*/  FADD.FTZ R80, R203, R80 ;  /* 0x00000050cb507221 */ /* 0x008fe40000010000 */
[----:B------:R-:W-:Y:S03]  /*18c80*/  FADD.FTZ R52, R113, R52 ;  /* 0x0000003471347221 */ /* 0x000fe60000010000 */
[----:B------:R-:W3:Y:S01]  /*18c90*/  MUFU.EX2 R249, R249 ;  /* 0x000000f900f97308 */ /* 0x000ee20000000800 */
[----:B------:R-:W-:Y:S01]  /*18ca0*/  FADD.FTZ R52, R105, R52 ;  /* 0x0000003469347221 */ /* 0x000fe20000010000 */
[----:B--2---:R-:W-:Y:S03]  /*18cb0*/  F2FP.BF16.PACK_AB R43, R202, R203 ;  /* 0x000000cbca2b723e */ /* 0x004fe600000010ff */
[----:B------:R-:W-:Y:S02]  /*18cc0*/  FADD.FTZ R104, R104, R52 ;  /* 0x0000003468687221 */ /* 0x000fe40000010000 */
[----:B------:R-:W-:Y:S02]  /*18cd0*/  FADD.FTZ R80, R202, R80 ;  /* 0x00000050ca507221 */ /* 0x000fe40000010000 */
[----:B------:R-:W-:Y:S01]  /*18ce0*/  FADD.FTZ R104, R99, R104 ;  /* 0x0000006863687221 */ /* 0x000fe20000010000 */
[----:B------:R-:W2:Y:S01]  /*18cf0*/  MUFU.EX2 R245, R245 ;  /* 0x000000f500f57308 */ /* 0x000ea20000000800 */
[-C--:B-----5:R-:W-:Y:S05]  /*18d00*/  HMMA.16816.F32.BF16 R4, R40, R56.reuse, R4 ;  /* 0x000000382804723c */ /* 0x0a0fea0000041804 */
[----:B-1----:R-:W-:Y:S01]  /*18d10*/  F2FP.BF16.PACK_AB R46, R252, R61 ;  /* 0x0000003dfc2e723e */ /* 0x002fe200000010ff */
[----:B------:R-:W-:Y:S03]  /*18d20*/  FADD.FTZ R104, R92, R104 ;  /* 0x000000685c687221 */ /* 0x000fe60000010000 */
[----:B------:R-:W1:Y:S03]  /*18d30*/  MUFU.EX2 R244, R244 ;  /* 0x000000f400f47308 */ /* 0x000e660000000800 */
[----:B------:R-:W-:Y:S02]  /*18d40*/  FADD.FTZ R104, R87, R104 ;  /* 0x0000006857687221 */ /* 0x000fe40000010000 */
[----:B---3--:R-:W-:Y:S02]  /*18d50*/  FADD.FTZ R125, R249, R125 ;  /* 0x0000007df97d7221 */ /* 0x008fe40000010000 */
[----:B------:R-:W-:Y:S03]  /*18d60*/  FADD.FTZ R104, R86, R104 ;  /* 0x0000006856687221 */ /* 0x000fe60000010000 */
[----:B------:R-:W3:Y:S01]  /*18d70*/  MUFU.EX2 R243, R243 ;  /* 0x000000f300f37308 */ /* 0x000ee20000000800 */
[----:B------:R-:W-:Y:S01]  /*18d80*/  FADD.FTZ R104, R79, R104 ;  /* 0x000000684f687221 */ /* 0x000fe20000010000 */
[C---:B--2---:R-:W-:Y:S03]  /*18d90*/  F2FP.BF16.PACK_AB R45, R245.reuse, R249 ;  /* 0x000000f9f52d723e */ /* 0x044fe600000010ff */
[----:B------:R-:W-:Y:S02]  /*18da0*/  FADD.FTZ R78, R78, R104 ;  /* 0x000000684e4e7221 */ /* 0x000fe40000010000 */
[----:B------:R-:W-:Y:S02]  /*18db0*/  FADD.FTZ R125, R245, R125 ;  /* 0x0000007df57d7221 */ /* 0x000fe40000010000 */
[----:B------:R-:W-:Y:S01]  /*18dc0*/  FADD.FTZ R78, R68, R78 ;  /* 0x0000004e444e7221 */ /* 0x000fe20000010000 */
[----:B------:R-:W2:Y:S03]  /*18dd0*/  MUFU.EX2 R169, R169 ;  /* 0x000000a900a97308 */ /* 0x000ea60000000800 */
[----:B------:R-:W-:Y:S02]  /*18de0*/  FADD.FTZ R78, R67, R78 ;  /* 0x0000004e434e7221 */ /* 0x000fe40000010000 */
[----:B-1----:R-:W-:Y:S02]  /*18df0*/  FADD.FTZ R125, R244, R125 ;  /* 0x0000007df47d7221 */ /* 0x002fe40000010000 */
[----:B------:R-:W-:Y:S03]  /*18e00*/  FADD.FTZ R78, R66, R78 ;  /* 0x0000004e424e7221 */ /* 0x000fe60000010000 */
[----:B------:R-:W1:Y:S01]  /*18e10*/  MUFU.EX2 R168, R168 ;  /* 0x000000a800a87308 */ /* 0x000e620000000800 */
[----:B------:R-:W-:Y:S01]  /*18e20*/  FADD.FTZ R78, R143, R78 ;  /* 0x0000004e8f4e7221 */ /* 0x000fe20000010000 */
[C---:B---3--:R-:W-:Y:S03]  /*18e30*/  F2FP.BF16.PACK_AB R47, R243.reuse, R244 ;  /* 0x000000f4f32f723e */ /* 0x048fe600000010ff */
[----:B------:R-:W-:Y:S02]  /*18e40*/  FADD.FTZ R78, R144, R78 ;  /* 0x0000004e904e7221 */ /* 0x000fe40000010000 */
[----:B------:R-:W-:Y:S02]  /*18e50*/  FADD.FTZ R125, R243, R125 ;  /* 0x0000007df37d7221 */ /* 0x000fe40000010000 */
[----:B------:R-:W-:Y:S01]  /*18e60*/  FADD.FTZ R78, R145, R78 ;  /* 0x0000004e914e7221 */ /* 0x000fe20000010000 */
[----:B------:R-:W3:Y:S01]  /*18e70*/  MUFU.EX2 R118, R118 ;  /* 0x0000007600767308 */ /* 0x000ee20000000800 */
[C---:B------:R-:W-:Y:S04]  /*18e80*/  HMMA.16816.F32.BF16 R8, R44.reuse, R56, R8 ;  /* 0x000000382c08723c */ /* 0x040fe80000041808 */
[----:B------:R-:W-:Y:S02]  /*18e90*/  FADD.FTZ R78, R146, R78 ;  /* 0x0000004e924e7221 */ /* 0x000fe40000010000 */
[----:B--2---:R-:W-:Y:S02]  /*18ea0*/  FADD.FTZ R82, R169, R82 ;  /* 0x00000052a9527221 */ /* 0x004fe40000010000 */
[-C--:B------:R-:W-:Y:S01]  /*18eb0*/  HMMA.16816.F32.BF16 R12, R44, R58.reuse, R12 ;  /* 0x0000003a2c0c723c */ /* 0x080fe2000004180c */
[----:B------:R-:W2:Y:S03]  /*18ec0*/  MUFU.EX2 R119, R119 ;  /* 0x0000007700777308 */ /* 0x000ea60000000800 */
[----:B------:R-:W-:Y:S01]  /*18ed0*/  FADD.FTZ R78, R130, R78 ;  /* 0x0000004e824e7221 */ /* 0x000fe20000010000 */
[C---:B-1----:R-:W-:Y:S01]  /*18ee0*/  F2FP.BF16.PACK_AB R132, R168.reuse, R169 ;  /* 0x000000a9a884723e */ /* 0x042fe200000010ff */
[----:B------:R-:W-:Y:S02]  /*18ef0*/  FADD.FTZ R82, R168, R82 ;  /* 0x00000052a8527221 */ /* 0x000fe40000010000 */
[C---:B------:R-:W-:Y:S03]  /*18f00*/  HMMA.16816.F32.BF16 R16, R40.reuse, R58, R16 ;  /* 0x0000003a2810723c */ /* 0x040fe60000041810 */
[----:B------:R-:W1:Y:S01]  /*18f10*/  MUFU.EX2 R128, R128 ;  /* 0x0000008000807308 */ /* 0x000e620000000800 */
[----:B------:R-:W-:Y:S02]  /*18f20*/  FADD.FTZ R78, R129, R78 ;  /* 0x0000004e814e7221 */ /* 0x000fe40000010000 */
[----:B---3--:R-:W-:Y:S02]  /*18f30*/  FADD.FTZ R80, R118, R80 ;  /* 0x0000005076507221 */ /* 0x008fe40000010000 */
[-C--:B----4-:R-:W-:Y:S04]  /*18f40*/  HMMA.16816.F32.BF16 R20, R40, R48.reuse, R20 ;  /* 0x000000302814723c */ /* 0x090fe80000041814 */
[----:B------:R-:W-:Y:S01]  /*18f50*/  FADD.FTZ R78, R61, R78 ;  /* 0x0000004e3d4e7221 */ /* 0x000fe20000010000 */
[----:B------:R-:W3:Y:S03]  /*18f60*/  MUFU.EX2 R200, R200 ;  /* 0x000000c800c87308 */ /* 0x000ee60000000800 */
[C---:B------:R-:W-:Y:S04]  /*18f70*/  HMMA.16816.F32.BF16 R24, R44.reuse, R48, R24 ;  /* 0x000000302c18723c */ /* 0x040fe80000041818 */
[C---:B--2---:R-:W-:Y:S01]  /*18f80*/  F2FP.BF16.PACK_AB R133, R119.reuse, R118 ;  /* 0x000000767785723e */ /* 0x044fe200000010ff */
[----:B------:R-:W-:Y:S02]  /*18f90*/  FADD.FTZ R78, R252, R78 ;  /* 0x0000004efc4e7221 */ /* 0x000fe40000010000 */
[----:B------:R-:W2:Y:S01]  /*18fa0*/  MUFU.EX2 R60, R60 ;  /* 0x0000003c003c7308 */ /* 0x000ea20000000800 */
[-C--:B------:R-:W-:Y:S04]  /*18fb0*/  HMMA.16816.F32.BF16 R28, R44, R50.reuse, R28 ;  /* 0x000000322c1c723c */ /* 0x080fe8000004181c */
[----:B------:R-:W-:Y:S02]  /*18fc0*/  FADD.FTZ R80, R119, R80 ;  /* 0x0000005077507221 */ /* 0x000fe40000010000 */
[----:B-1----:R-:W-:Y:S02]  /*18fd0*/  FADD.FTZ R82, R128, R82 ;  /* 0x0000005280527221 */ /* 0x002fe40000010000 */
[----:B------:R-:W-:Y:S01]  /*18fe0*/  HMMA.16816.F32.BF16 R32, R40, R50, R32 ;  /* 0x000000322820723c */ /* 0x000fe20000041820 */
[----:B------:R-:W1:Y:S01]  /*18ff0*/  MUFU.EX2 R198, R198 ;  /* 0x000000c600c67308 */ /* 0x000e620000000800 */
[----:B------:R-:W4:Y:S02]  /*19000*/  LDSM.16.MT88.4 R40, [R211+0x5c00] ;  /* 0x005c0000d328783b */ /* 0x000f240000004200 */
[C---:B---3--:R-:W-:Y:S01]  /*19010*/  F2FP.BF16.PACK_AB R134, R200.reuse, R128 ;  /* 0x00000080c886723e */ /* 0x048fe200000010ff */
[----:B------:R-:W-:Y:S06]  /*19020*/  FADD.FTZ R242, R200, R82 ;  /* 0x00000052c8f27221 */ /* 0x000fec0000010000 */
[----:B------:R-:W3:Y:S01]  /*19030*/  MUFU.EX2 R37, R190 ;  /* 0x000000be00257308 */ /* 0x000ee20000000800 */
[----:B--2---:R-:W-:Y:S09]  /*19040*/  FADD.FTZ R80, R60, R80 ;  /* 0x000000503c507221 */ /* 0x004ff20000010000 */
[----:B------:R-:W2:Y:S01]  /*19050*/  MUFU.EX2 R38, R189 ;  /* 0x000000bd00267308 */ /* 0x000ea20000000800 */
[C---:B-1----:R-:W-:Y:S01]  /*19060*/  F2FP.BF16.PACK_AB R135, R198.reuse, R60 ;  /* 0x0000003cc687723e */ /* 0x042fe200000010ff */
[----:B------:R-:W-:Y:S08]  /*19070*/  FADD.FTZ R241, R198, R80 ;  /* 0x00000050c6f17221 */ /* 0x000ff00000010000 */
[----:B------:R-:W1:Y:S01]  /*19080*/  MUFU.EX2 R39, R188 ;  /* 0x000000bc00277308 */ /* 0x000e620000000800 */
[-C--:B------:R-:W-:Y:S05]  /*19090*/  HMMA.16816.F32.BF16 R160, R132, R148.reuse, R4 ;  /* 0x0000009484a0723c */ /* 0x080fea0000041804 */
[----:B---3--:R-:W-:Y:S04]  /*190a0*/  FADD.FTZ R78, R37, R78 ;  /* 0x0000004e254e7221 */ /* 0x008fe80000010000 */
[----:B------:R-:W3:Y:S03]  /*190b0*/  MUFU.EX2 R201, R201 ;  /* 0x000000c900c97308 */ /* 0x000ee60000000800 */
[C---:B--2---:R-:W-:Y:S01]  /*190c0*/  F2FP.BF16.PACK_AB R136, R38.reuse, R37 ;  /* 0x000000252688723e */ /* 0x044fe200000010ff */
[----:B------:R-:W-:Y:S06]  /*190d0*/  FADD.FTZ R78, R38, R78 ;  /* 0x0000004e264e7221 */ /* 0x000fec0000010000 */
[----:B------:R-:W2:Y:S01]  /*190e0*/  MUFU.EX2 R195, R195 ;  /* 0x000000c300c37308 */ /* 0x000ea20000000800 */
[----:B-1----:R-:W-:Y:S09]  /*190f0*/  FADD.FTZ R78, R39, R78 ;  /* 0x0000004e274e7221 */ /* 0x002ff20000010000 */
[----:B------:R-:W1:Y:S01]  /*19100*/  MUFU.EX2 R194, R194 ;  /* 0x000000c200c27308 */ /* 0x000e620000000800 */
[C---:B---3--:R-:W-:Y:S01]  /*19110*/  F2FP.BF16.PACK_AB R138, R201.reuse, R39 ;  /* 0x00000027c98a723e */ /* 0x048fe200000010ff */
[----:B------:R-:W-:Y:S08]  /*19120*/  FADD.FTZ R240, R201, R78 ;  /* 0x0000004ec9f07221 */ /* 0x000ff00000010000 */
[----:B------:R-:W3:Y:S01]  /*19130*/  MUFU.EX2 R193, R193 ;  /* 0x000000c100c17308 */ /* 0x000ee20000000800 */
[----:B--2---:R-:W-:Y:S09]  /*19140*/  FADD.FTZ R125, R195, R125 ;  /* 0x0000007dc37d7221 */ /* 0x004ff20000010000 */
[----:B------:R-:W2:Y:S01]  /*19150*/  MUFU.EX2 R199, R199 ;  /* 0x000000c700c77308 */ /* 0x000ea20000000800 */
[C---:B-1----:R-:W-:Y:S01]  /*19160*/  F2FP.BF16.PACK_AB R137, R194.reuse, R195 ;  /* 0x000000c3c289723e */ /* 0x042fe200000010ff */
[----:B------:R-:W-:Y:S04]  /*19170*/  FADD.FTZ R125, R194, R125 ;  /* 0x0000007dc27d7221 */ /* 0x000fe80000010000 */
[----:B---3--:R-:W-:Y:S01]  /*19180*/  FADD.FTZ R125, R193, R125 ;  /* 0x0000007dc17d7221 */ /* 0x008fe20000010000 */
[C---:B--2---:R-:W-:Y:S03]  /*19190*/  F2FP.BF16.PACK_AB R139, R199.reuse, R193 ;  /* 0x000000c1c78b723e */ /* 0x044fe600000010ff */
        /* <DEDUP_REMOVED lines=9> */
.L_x_271:
[----:B------:R-:W1:Y:S01]  /*19230*/  SHFL.BFLY PT, R4, R240, 0x2, 0x1f ;  /* 0x0c401f00f0047f89 */ /* 0x000e6200000e0000 */
[----:B------:R-:W-:Y:S01]  /*19240*/  IMAD.MOV.U32 R13, RZ, RZ, 0x3f800000 ;  /* 0x3f800000ff0d7424 */ /* 0x000fe200078e00ff */
[----:B------:R-:W-:Y:S01]  /*19250*/  MOV R14, 0x3f800000 ;  /* 0x3f800000000e7802 */ /* 0x000fe20000000f00 */
[----:B------:R-:W-:Y:S01]  /*19260*/  IMAD.MOV.U32 R15, RZ, RZ, 0x3f800000 ;  /* 0x3f800000ff0f7424 */ /* 0x000fe200078e00ff */
[----:B------:R-:W2:Y:S01]  /*19270*/  SHFL.BFLY PT, R5, R242, 0x2, 0x1f ;  /* 0x0c401f00f2057f89 */ /* 0x000ea200000e0000 */
[----:B------:R-:W3:Y:S01]  /*19280*/  S2UR UR6, SR_CTAID.Y ;  /* 0x00000000000679c3 */ /* 0x000ee20000002600 */
[----:B------:R-:W-:Y:S01]  /*19290*/  UISETP.NE.AND UP4, UPT, UR10, -0x1, UPT ;  /* 0xffffffff0a00788c */ /* 0x000fe2000bf85270 */
[----:B------:R-:W-:Y:S01]  /*192a0*/  BSSY B0, `(.L_x_275) ;  /* 0x00000e8000007945 */ /* 0x000fe20003800000 */
[----:B------:R-:W4:Y:S01]  /*192b0*/  SHFL.BFLY PT, R6, R241, 0x2, 0x1f ;  /* 0x0c401f00f1067f89 */ /* 0x000f2200000e0000 */
[----:B------:R-:W-:-:S02]  /*192c0*/  ULDC.64 UR4, c[0x0][0x1e8] ;  /* 0x00007a0000047ab9 */ /* 0x000fc40000000a00 */
[----:B------:R-:W-:Y:S02]  /*192d0*/  ULDC.U8 UR9, c[0x0][0x329] ;  /* 0x0000ca4000097ab9 */ /* 0x000fe40000000000 */
[----:B------:R-:W-:Y:S01]  /*192e0*/  UISETP.NE.AND UP1, UPT, UR9, URZ, UPT ;  /* 0x0000003f0900728c */ /* 0x000fe2000bf25270 */
[----:B------:R-:W5:Y:S01]  /*192f0*/  S2UR UR11, SR_CTAID.Z ;  /* 0x00000000000b79c3 */ /* 0x000f620000002700 */
[----:B------:R-:W-:Y:S02]  /*19300*/  ULDC UR8, c[0x0][0x214] ;  /* 0x0000850000087ab9 */ /* 0x000fe40000000800 */
[----:B------:R-:W-:Y:S02]  /*19310*/  @UP4 UIMAD.WIDE.U32 UR14, UR10, UR4, URZ ;  /* 0x000000040a0e42a5 */ /* 0x000fe4000f8e003f */
[----:B------:R-:W-:Y:S02]  /*19320*/  UMOV UR24, URZ ;  /* 0x0000003f00187c82 */ /* 0x000fe40008000000 */
[----:B------:R-:W-:-:S02]  /*19330*/  @UP4 UIMAD UR7, UR10, UR5, UR15 ;  /* 0x000000050a0742a4 */ /* 0x000fc4000f8e020f */
[----:B------:R-:W-:Y:S01]  /*19340*/  UMOV UR25, URZ ;  /* 0x0000003f00197c82 */ /* 0x000fe20008000000 */
[----:B-1----:R-:W-:Y:S01]  /*19350*/  FADD.FTZ R240, R4, R240 ;  /* 0x000000f004f07221 */ /* 0x002fe20000010000 */
[----:B------:R-:W-:Y:S01]  /*19360*/  ULDC.64 UR4, c[0x0][0x1e0] ;  /* 0x0000780000047ab9 */ /* 0x000fe20000000a00 */
[----:B------:R-:W1:Y:S01]  /*19370*/  S2R R4, SR_TID.X ;  /* 0x0000000000047919 */ /* 0x000e620000002100 */
[----:B------:R-:W-:Y:S01]  /*19380*/  @UP1 ULDC UR15, c[0x0][0x210] ;  /* 0x00008400000f1ab9 */ /* 0x000fe20000000800 */
[----:B--2---:R-:W-:Y:S01]  /*19390*/  FADD.FTZ R242, R5, R242 ;  /* 0x000000f205f27221 */ /* 0x004fe20000010000 */
[----:B---3--:R-:W-:Y:S01]  /*193a0*/  @!UP4 USHF.R.S32.HI UR12, URZ, 0x1f, UR6 ;  /* 0x0000001f3f0cc899 */ /* 0x008fe20008011406 */
[----:B------:R-:W2:Y:S01]  /*193b0*/  SHFL.BFLY PT, R10, R240, 0x1, 0x1f ;  /* 0x0c201f00f00a7f89 */ /* 0x000ea200000e0000 */
[----:B------:R-:W-:Y:S01]  /*193c0*/  @!UP4 UIMAD.WIDE.U32 UR22, UR6, UR4, URZ ;  /* 0x000000040616c2a5 */ /* 0x000fe2000f8e003f */
[----:B----4-:R-:W-:Y:S01]  /*193d0*/  FADD.FTZ R241, R6, R241 ;  /* 0x000000f106f17221 */ /* 0x010fe20000010000 */
[----:B------:R-:W-:Y:S01]  /*193e0*/  @!UP4 UIMAD UR12, UR12, UR4, URZ ;  /* 0x000000040c0cc2a4 */ /* 0x000fe2000f8e023f */
[----:B------:R-:W3:Y:S01]  /*193f0*/  SHFL.BFLY PT, R5, R233, 0x2, 0x1f ;  /* 0x0c401f00e9057f89 */ /* 0x000ee200000e0000 */
[----:B------:R-:W-:-:S02]  /*19400*/  @UP1 UIMAD UR15, UR15, UR8, URZ ;  /* 0x000000080f0f12a4 */ /* 0x000fc4000f8e023f */
[----:B------:R-:W-:Y:S01]  /*19410*/  ULDC.U8 UR4, c[0x0][0x328] ;  /* 0x0000ca0000047ab9 */ /* 0x000fe20000000000 */
[----:B------:R-:W4:Y:S01]  /*19420*/  SHFL.BFLY PT, R12, R242, 0x1, 0x1f ;  /* 0x0c201f00f20c7f89 */ /* 0x000f2200000e0000 */
[----:B------:R-:W-:Y:S02]  /*19430*/  UISETP.NE.AND UP3, UPT, UR4, URZ, UPT ;  /* 0x0000003f0400728c */ /* 0x000fe4000bf65270 */
[----:B------:R-:W-:Y:S01]  /*19440*/  @!UP4 UIMAD UR12, UR6, UR5, UR12 ;  /* 0x00000005060cc2a4 */ /* 0x000fe2000f8e020c */
[----:B------:R-:W5:Y:S01]  /*19450*/  SHFL.BFLY PT, R11, R241, 0x1, 0x1f ;  /* 0x0c201f00f10b7f89 */ /* 0x000f6200000e0000 */
[----:B------:R-:W-:Y:S01]  /*19460*/  UISETP.NE.OR UP2, UPT, UR9, URZ, !UP3 ;  /* 0x0000003f0900728c */ /* 0x000fe2000df45670 */
[----:B------:R-:W5:Y:S01]  /*19470*/  S2UR UR9, SR_CTAID.X ;  /* 0x00000000000979c3 */ /* 0x000f620000002500 */
[----:B------:R-:W-:Y:S02]  /*19480*/  ULDC UR5, c[0x0][0x234] ;  /* 0x00008d0000057ab9 */ /* 0x000fe40000000800 */
[----:B------:R-:W-:-:S02]  /*19490*/  UISETP.NE.OR UP0, UPT, UR10, -0x1, UP2 ;  /* 0xffffffff0a00788c */ /* 0x000fc40009705670 */
[----:B------:R-:W-:Y:S01]  /*194a0*/  @!UP1 USEL UR15, UR8, UR5, !UP3 ;  /* 0x00000005080f9287 */ /* 0x000fe2000d800000 */
[----:B-1----:R-:W-:Y:S01]  /*194b0*/  SHF.R.S32.HI R6, RZ, 0x1f, R4 ;  /* 0x0000001fff067819 */ /* 0x002fe20000011404 */
[----:B------:R-:W-:Y:S02]  /*194c0*/  ULDC UR4, c[0x0][0x1c0] ;  /* 0x0000700000047ab9 */ /* 0x000fe40000000800 */
[----:B------:R-:W-:Y:S01]  /*194d0*/  @UP1 UMOV UR17, 0x1 ;  /* 0x0000000100111882 */ /* 0x000fe20000000000 */
[----:B--2---:R-:W-:Y:S01]  /*194e0*/  FADD.FTZ R10, R240, R10 ;  /* 0x0000000af00a7221 */ /* 0x004fe20000010000 */
[----:B------:R-:W-:Y:S01]  /*194f0*/  LEA.HI R8, R6, R4, RZ, 0x2 ;  /* 0x0000000406087211 */ /* 0x000fe200078f10ff */
[----:B------:R-:W-:Y:S01]  /*19500*/  @!UP1 UIMAD UR17, UR15, UR4, URZ ;  /* 0x000000040f1192a4 */ /* 0x000fe2000f8e023f */
[-C--:B------:R-:W-:Y:S01]  /*19510*/  LEA.HI R6, R6, R4.reuse, RZ, 0x5 ;  /* 0x0000000406067211 */ /* 0x080fe200078f28ff */
[----:B---3--:R-:W-:Y:S01]  /*19520*/  FADD.FTZ R233, R5, R233 ;  /* 0x000000e905e97221 */ /* 0x008fe20000010000 */
[----:B------:R-:W-:Y:S01]  /*19530*/  FSETP.NE.FTZ.AND P2, PT, R10, RZ, PT ;  /* 0x000000ff0a00720b */ /* 0x000fe20003f55000 */
[----:B------:R-:W-:Y:S01]  /*19540*/  @UP1 ULDC UR20, c[0x0][0x210] ;  /* 0x0000840000141ab9 */ /* 0x000fe20000000800 */
[----:B------:R-:W-:Y:S01]  /*19550*/  LOP3.LUT R7, R8, 0xfffffffc, RZ, 0xc0, !PT ;  /* 0xfffffffc08077812 */ /* 0x000fe200078ec0ff */
[----:B----4-:R-:W-:Y:S01]  /*19560*/  FADD.FTZ R12, R242, R12 ;  /* 0x0000000cf20c7221 */ /* 0x010fe20000010000 */
[----:B------:R-:W1:Y:S01]  /*19570*/  SHFL.BFLY PT, R9, R233, 0x1, 0x1f ;  /* 0x0c201f00e9097f89 */ /* 0x000e6200000e0000 */
[----:B------:R-:W-:Y:S01]  /*19580*/  SHF.R.S32.HI R5, RZ, 0x5, R6 ;  /* 0x00000005ff057819 */ /* 0x000fe20000011406 */
[----:B------:R-:W-:Y:S01]  /*19590*/  UIMAD UR5, UR6, UR17, URZ ;  /* 0x00000011060572a4 */ /* 0x000fe2000f8e023f */
[----:B-----5:R-:W-:Y:S01]  /*195a0*/  FADD.FTZ R11, R241, R11 ;  /* 0x0000000bf10b7221 */ /* 0x020fe20000010000 */
[----:B------:R-:W-:Y:S01]  /*195b0*/  FSETP.NE.FTZ.AND P4, PT, R12, RZ, PT ;  /* 0x000000ff0c00720b */ /* 0x000fe20003f95000 */
[----:B------:R-:W-:Y:S01]  /*195c0*/  @!UP1 UMOV UR20, 0x1 ;  /* 0x0000000100149882 */ /* 0x000fe20000000000 */
[----:B------:R-:W-:Y:S01]  /*195d0*/  IADD3 R7, -R7, R4, RZ ;  /* 0x0000000407077210 */ /* 0x000fe20007ffe1ff */
[----:B------:R-:W-:Y:S01]  /*195e0*/  @!UP0 UIMAD UR10, UR6, UR8, URZ ;  /* 0x00000008060a82a4 */ /* 0x000fe2000f8e023f */
[----:B------:R-:W-:Y:S01]  /*195f0*/  FSETP.NE.FTZ.AND P3, PT, R11, RZ, PT ;  /* 0x000000ff0b00720b */ /* 0x000fe20003f75000 */
[----:B------:R-:W2:Y:S01]  /*19600*/  @P2 MUFU.RCP R13, R10 ;  /* 0x0000000a000d2308 */ /* 0x000ea20000001000 */
[----:B------:R-:W-:Y:S01]  /*19610*/  LEA R5, R5, R7, 0x8 ;  /* 0x0000000705057211 */ /* 0x000fe200078e40ff */
[----:B------:R-:W-:Y:S01]  /*19620*/  IMAD.MOV.U32 R7, RZ, RZ, 0x3f800000 ;  /* 0x3f800000ff077424 */ /* 0x000fe200078e00ff */
[----:B------:R-:W-:Y:S01]  /*19630*/  LOP3.LUT R6, R6, 0xffffffe0, RZ, 0xc0, !PT ;  /* 0xffffffe006067812 */ /* 0x000fe200078ec0ff */
[----:B------:R-:W-:-:S02]  /*19640*/  UIMAD UR4, UR9, UR20, URZ ;  /* 0x00000014090472a4 */ /* 0x000fc4000f8e023f */
[----:B------:R-:W-:Y:S01]  /*19650*/  USEL UR5, UR5, URZ, UP2 ;  /* 0x0000003f05057287 */ /* 0x000fe20009000000 */
[----:B------:R-:W-:Y:S01]  /*19660*/  IADD3 R6, R4, -R6, RZ ;  /* 0x8000000604067210 */ /* 0x000fe20007ffe0ff */
[----:B------:R-:W3:Y:S01]  /*19670*/  @P4 MUFU.RCP R14, R12 ;  /* 0x0000000c000e4308 */ /* 0x000ee20000001000 */
[----:B------:R-:W-:Y:S01]  /*19680*/  USHF.L.U32 UR4, UR4, 0x7, URZ ;  /* 0x0000000704047899 */ /* 0x000fe2000800063f */
[----:B------:R-:W-:Y:S01]  /*19690*/  MOV R4, 0x7f800000 ;  /* 0x7f80000000047802 */ /* 0x000fe20000000f00 */
[----:B------:R-:W-:Y:S02]  /*196a0*/  UIMAD UR15, UR11, UR15, UR5 ;  /* 0x0000000f0b0f72a4 */ /* 0x000fe4000f8e0205 */
[----:B------:R-:W-:Y:S01]  /*196b0*/  @!UP2 UMOV UR24, UR10 ;  /* 0x0000000a0018ac82 */ /* 0x000fe20008000000 */
[----:B-1----:R-:W-:Y:S02]  /*196c0*/  FADD.FTZ R9, R233, R9 ;  /* 0x00000009e9097221 */ /* 0x002fe40000010000 */
[----:B------:R-:W1:Y:S01]  /*196d0*/  @P3 MUFU.RCP R15, R11 ;  /* 0x0000000b000f3308 */ /* 0x000e620000001000 */
[C---:B--2---:R-:W-:Y:S01]  /*196e0*/  FMUL.FTZ R156, R13.reuse, R156 ;  /* 0x0000009c0d9c7220 */ /* 0x044fe20000410000 */
[----:B------:R-:W-:Y:S01]  /*196f0*/  USHF.R.S32.HI UR5, URZ, 0x1f, UR4 ;  /* 0x0000001f3f057899 */ /* 0x000fe20008011404 */
[----:B------:R-:W-:Y:S01]  /*19700*/  FMUL.FTZ R157, R13, R157 ;  /* 0x0000009d0d9d7220 */ /* 0x000fe20000410000 */
[----:B------:R-:W-:Y:S01]  /*19710*/  FSETP.NE.FTZ.AND P1, PT, R9, RZ, PT ;  /* 0x000000ff0900720b */ /* 0x000fe20003f35000 */
[C---:B------:R-:W-:Y:S01]  /*19720*/  FMUL.FTZ R152, R13.reuse, R152 ;  /* 0x000000980d987220 */ /* 0x040fe20000410000 */
[----:B------:R-:W-:Y:S01]  /*19730*/  @!UP2 USHF.R.S32.HI UR25, URZ, 0x1f, UR10 ;  /* 0x0000001f3f19a899 */ /* 0x000fe2000801140a */
[----:B------:R-:W-:Y:S01]  /*19740*/  FMUL.FTZ R153, R13, R153 ;  /* 0x000000990d997220 */ /* 0x000fe20000410000 */
[----:B------:R-:W-:Y:S01]  /*19750*/  F2FP.BF16.PACK_AB R156, R157, R156 ;  /* 0x0000009c9d9c723e */ /* 0x000fe200000010ff */
[C---:B------:R-:W-:Y:S01]  /*19760*/  FMUL.FTZ R140, R13.reuse, R140 ;  /* 0x0000008c0d8c7220 */ /* 0x040fe20000410000 */
[----:B------:R-:W-:Y:S01]  /*19770*/  @P4 MUFU.LG2 R12, R12 ;  /* 0x0000000c000c4308 */ /* 0x000fe20000000c00 */
[----:B------:R-:W-:Y:S01]  /*19780*/  FMUL.FTZ R141, R13, R141 ;  /* 0x0000008d0d8d7220 */ /* 0x000fe20000410000 */
[----:B------:R-:W-:Y:S01]  /*19790*/  F2FP.BF16.PACK_AB R152, R153, R152 ;  /* 0x000000989998723e */ /* 0x000fe200000010ff */
[C---:B------:R-:W-:Y:S01]  /*197a0*/  FMUL.FTZ R136, R13.reuse, R136 ;  /* 0x000000880d887220 */ /* 0x040fe20000410000 */
[----:B------:R-:W-:Y:S01]  /*197b0*/  USHF.R.S32.HI UR6, URZ, 0x1f, UR15 ;  /* 0x0000001f3f067899 */ /* 0x000fe2000801140f */
[----:B------:R-:W-:Y:S01]  /*197c0*/  FMUL.FTZ R137, R13, R137 ;  /* 0x000000890d897220 */ /* 0x000fe20000410000 */
[----:B------:R-:W-:Y:S01]  /*197d0*/  SHF.R.S32.HI R13, RZ, 0x2, R8 ;  /* 0x00000002ff0d7819 */ /* 0x000fe20000011408 */
[C---:B---3--:R-:W-:Y:S01]  /*197e0*/  FMUL.FTZ R160, R14.reuse, R160 ;  /* 0x000000a00ea07220 */ /* 0x048fe20000410000 */
[----:B------:R-:W2:Y:S01]  /*197f0*/  @P1 MUFU.RCP R7, R9 ;  /* 0x0000000900071308 */ /* 0x000ea20000001000 */
[----:B------:R-:W-:Y:S01]  /*19800*/  FMUL.FTZ R161, R14, R161 ;  /* 0x000000a10ea17220 */ /* 0x000fe20000410000 */
[----:B------:R-:W-:Y:S01]  /*19810*/  SHF.R.S32.HI R16, RZ, 0x1f, R13 ;  /* 0x0000001fff107819 */ /* 0x000fe2000001140d */
[----:B-1----:R-:W-:Y:S01]  /*19820*/  FMUL.FTZ R162, R15, R162 ;  /* 0x000000a20fa27220 */ /* 0x002fe20000410000 */
[----:B------:R-:W-:Y:S01]  /*19830*/  F2FP.BF16.PACK_AB R140, R141, R140 ;  /* 0x0000008c8d8c723e */ /* 0x000fe200000010ff */
[----:B------:R-:W-:Y:S01]  /*19840*/  FMUL.FTZ R163, R15, R163 ;  /* 0x000000a30fa37220 */ /* 0x000fe20000410000 */
[----:B------:R-:W-:Y:S01]  /*19850*/  LEA.HI R16, R16, R13, RZ, 0x3 ;  /* 0x0000000d10107211 */ /* 0x000fe200078f18ff */
[C---:B------:R-:W-:Y:S01]  /*19860*/  FMUL.FTZ R148, R14.reuse, R148 ;  /* 0x000000940e947220 */ /* 0x040fe20000410000 */
[----:B------:R-:W-:Y:S01]  /*19870*/  F2FP.BF16.PACK_AB R160, R161, R160 ;  /* 0x000000a0a1a0723e */ /* 0x000fe200000010ff */
[----:B------:R-:W-:Y:S01]  /*19880*/  FMUL.FTZ R149, R14, R149 ;  /* 0x000000950e957220 */ /* 0x000fe20000410000 */
[----:B------:R-:W-:Y:S01]  /*19890*/  LOP3.LUT R16, R16, 0xfffffff8, RZ, 0xc0, !PT ;  /* 0xfffffff810107812 */ /* 0x000fe200078ec0ff */
[----:B------:R-:W-:Y:S01]  /*198a0*/  FMUL.FTZ R150, R15, R150 ;  /* 0x000000960f967220 */ /* 0x000fe20000410000 */
[----:B------:R-:W-:Y:S01]  /*198b0*/  F2FP.BF16.PACK_AB R162, R163, R162 ;  /* 0x000000a2a3a2723e */ /* 0x000fe200000010ff */
[----:B------:R-:W-:Y:S01]  /*198c0*/  FMUL.FTZ R151, R15, R151 ;  /* 0x000000970f977220 */ /* 0x000fe20000410000 */
[----:B------:R-:W-:Y:S01]  /*198d0*/  IADD3 R16, R13, -R16, RZ ;  /* 0x800000100d107210 */ /* 0x000fe20007ffe0ff */
[----:B------:R-:W-:Y:S01]  /*198e0*/  FMUL.FTZ R144, R14, R144 ;  /* 0x000000900e907220 */ /* 0x000fe20000410000 */
[----:B------:R-:W-:Y:S01]  /*198f0*/  F2FP.BF16.PACK_AB R148, R149, R148 ;  /* 0x000000949594723e */ /* 0x000fe200000010ff */
[C---:B--2---:R-:W-:Y:S01]  /*19900*/  FMUL.FTZ R159, R7.reuse, R159 ;  /* 0x0000009f079f7220 */ /* 0x044fe20000410000 */
        /* <DEDUP_REMOVED lines=9> */
[----:B------:R-:W-:Y:S01]  /*199a0*/  FMUL.FTZ R132, R14, R132 ;  /* 0x000000840e847220 */ /* 0x000fe20000410000 */
[----:B------:R-:W-:Y:S01]  /*199b0*/  F2FP.BF16.PACK_AB R158, R159, R158 ;  /* 0x0000009e9f9e723e */ /* 0x000fe200000010ff */
[----:B------:R-:W-:Y:S01]  /*199c0*/  IMAD.IADD R17, R16, 0x1, -R17 ;  /* 0x0000000110117824 */ /* 0x000fe200078e0a11 */
[----:B------:R-:W-:Y:S01]  /*199d0*/  LOP3.LUT R16, R18, 0x1, RZ, 0xc0, !PT ;  /* 0x0000000112107812 */ /* 0x000fe200078ec0ff */
[----:B------:R-:W-:Y:S01]  /*199e0*/  FMUL.FTZ R146, R15, R146 ;  /* 0x000000920f927220 */ /* 0x000fe20000410000 */
[----:B------:R-:W-:Y:S01]  /*199f0*/  LOP3.LUT R19, R19, 0xc0, RZ, 0xc0, !PT ;  /* 0x000000c013137812 */ /* 0x000fe200078ec0ff */
[C---:B------:R-:W-:Y:S01]  /*19a00*/  FMUL.FTZ R147, R15.reuse, R147 ;  /* 0x000000930f937220 */ /* 0x040fe20000410000 */
[----:B------:R-:W-:Y:S01]  /*19a10*/  ISETP.NE.U32.AND P0, PT, R16, 0x1, PT ;  /* 0x000000011000780c */ /* 0x000fe20003f05070 */
[----:B------:R-:W-:Y:S01]  /*19a20*/  FMUL.FTZ R134, R15, R134 ;  /* 0x000000860f867220 */ /* 0x000fe20000410000 */
[----:B------:R-:W-:Y:S01]  /*19a30*/  MOV R16, 0xfffffff0 ;  /* 0xfffffff000107802 */ /* 0x000fe20000000f00 */
[----:B------:R-:W-:Y:S01]  /*19a40*/  FMUL.FTZ R14, R14, R133 ;  /* 0x000000850e0e7220 */ /* 0x000fe20000410000 */
[----:B------:R-:W-:Y:S01]  /*19a50*/  LEA R5, R17, R5, 0x4 ;  /* 0x0000000511057211 */ /* 0x000fe200078e20ff */
[----:B------:R-:W-:Y:S01]  /*19a60*/  FMUL.FTZ R15, R15, R135 ;  /* 0x000000870f0f7220 */ /* 0x000fe20000410000 */
[----:B------:R-:W-:Y:S01]  /*19a70*/  LEA.HI R19, R19, R19, RZ, 0x1d ;  /* 0x0000001313137211 */ /* 0x000fe200078fe8ff */
[C---:B------:R-:W-:Y:S01]  /*19a80*/  FMUL.FTZ R143, R7.reuse, R143 ;  /* 0x0000008f078f7220 */ /* 0x040fe20000410000 */
[----:B------:R-:W-:Y:S01]  /*19a90*/  SEL R16, R16, 0x10, !P0 ;  /* 0x0000001010107807 */ /* 0x000fe20004000000 */
[----:B------:R-:W-:Y:S01]  /*19aa0*/  FMUL.FTZ R142, R7, R142 ;  /* 0x0000008e078e7220 */ /* 0x000fe20000410000 */
[----:B------:R-:W-:Y:S01]  /*19ab0*/  LOP3.LUT P0, RZ, R18, 0x2, RZ, 0xc0, !PT ;  /* 0x0000000212ff7812 */ /* 0x000fe2000780c0ff */
[----:B------:R-:W-:Y:S01]  /*19ac0*/  IMAD.U32 R5, R5, 0x2, R19 ;  /* 0x0000000205057824 */ /* 0x000fe200078e0013 */
[----:B------:R-:W-:Y:S01]  /*19ad0*/  F2FP.BF16.PACK_AB R154, R155, R154 ;  /* 0x0000009a9b9a723e */ /* 0x000fe200000010ff */
[----:B------:R-:W-:Y:S01]  /*19ae0*/  FMUL.FTZ R139, R7, R139 ;  /* 0x0000008b078b7220 */ /* 0x000fe20000410000 */
[----:B------:R-:W-:Y:S01]  /*19af0*/  F2FP.BF16.PACK_AB R144, R145, R144 ;  /* 0x000000909190723e */ /* 0x000fe200000010ff */
[----:B------:R-:W-:Y:S01]  /*19b00*/  FMUL.FTZ R7, R7, R138 ;  /* 0x0000008a07077220 */ /* 0x000fe20000410000 */
[----:B------:R-:W-:Y:S01]  /*19b10*/  SHF.L.U32 R5, R5, 0x1, RZ ;  /* 0x0000000105057819 */ /* 0x000fe200000006ff */
[----:B------:R-:W1:Y:S01]  /*19b20*/  @P3 MUFU.LG2 R11, R11 ;  /* 0x0000000b000b3308 */ /* 0x000e620000000c00 */
[----:B------:R-:W-:Y:S01]  /*19b30*/  F2FP.BF16.PACK_AB R146, R147, R146 ;  /* 0x000000929392723e */ /* 0x000fe200000010ff */
[----:B------:R-:W-:Y:S01]  /*19b40*/  UIADD3 UR4, UP1, UP0, UR4, UR24, UR15 ;  /* 0x0000001804047290 */ /* 0x000fe2000f83e00f */
[C---:B------:R-:W-:Y:S01]  /*19b50*/  IADD3 R18, R5.reuse, 0x20, RZ ;  /* 0x0000002005127810 */ /* 0x040fe20007ffe0ff */
[----:B------:R-:W-:Y:S01]  /*19b60*/  STS [R5], R160 ;  /* 0x000000a005007388 */ /* 0x000fe20000000800 */
[C---:B------:R-:W-:Y:S01]  /*19b70*/  IADD3 R17, R5.reuse, R16, RZ ;  /* 0x0000001005117210 */ /* 0x040fe20007ffe0ff */
[----:B------:R-:W-:Y:S01]  /*19b80*/  @P4 FMUL.FTZ R12, R12, 0.69314718246459960938 ;  /* 0x3f3172180c0c4820 */ /* 0x000fe20000410000 */
[----:B------:R-:W-:Y:S01]  /*19b90*/  @P0 IADD3 R18, R5, -0x20, RZ ;  /* 0xffffffe005120810 */ /* 0x000fe20007ffe0ff */
[----:B------:R-:W-:Y:S01]  /*19ba0*/  STS [R5+0x200], R162 ;  /* 0x000200a205007388 */ /* 0x000fe20000000800 */
[----:B------:R-:W-:Y:S01]  /*19bb0*/  F2FP.BF16.PACK_AB R14, R14, R132 ;  /* 0x000000840e0e723e */ /* 0x000fe200000010ff */
[----:B------:R-:W2:Y:S01]  /*19bc0*/  @P2 MUFU.LG2 R10, R10 ;  /* 0x0000000a000a2308 */ /* 0x000ea20000000c00 */
[----:B------:R-:W-:Y:S01]  /*19bd0*/  F2FP.BF16.PACK_AB R15, R15, R134 ;  /* 0x000000860f0f723e */ /* 0x000fe200000010ff */
[----:B------:R-:W-:Y:S01]  /*19be0*/  IMAD.IADD R16, R16, 0x1, R18 ;  /* 0x0000000110107824 */ /* 0x000fe200078e0212 */
[----:B------:R-:W-:Y:S01]  /*19bf0*/  F2FP.BF16.PACK_AB R142, R143, R142 ;  /* 0x0000008e8f8e723e */ /* 0x000fe200000010ff */
[----:B------:R-:W-:Y:S01]  /*19c00*/  STS [R17], R148 ;  /* 0x0000009411007388 */ /* 0x000fe20000000800 */
[----:B------:R-:W-:Y:S01]  /*19c10*/  F2FP.BF16.PACK_AB R136, R137, R136 ;  /* 0x000000888988723e */ /* 0x000fe200000010ff */
[----:B-1----:R-:W-:Y:S01]  /*19c20*/  @P3 FMUL.FTZ R11, R11, 0.69314718246459960938 ;  /* 0x3f3172180b0b3820 */ /* 0x002fe20000410000 */
[----:B------:R-:W-:Y:S01]  /*19c30*/  F2FP.BF16.PACK_AB R7, R139, R7 ;  /* 0x000000078b07723e */ /* 0x000fe200000010ff */
[----:B------:R-:W-:Y:S01]  /*19c40*/  STS [R17+0x200], R150 ;  /* 0x0002009611007388 */ /* 0x000fe20000000800 */
[----:B------:R-:W1:Y:S01]  /*19c50*/  @P1 MUFU.LG2 R9, R9 ;  /* 0x0000000900091308 */ /* 0x000e620000000c00 */
[----:B------:R-:W-:Y:S01]  /*19c60*/  LOP3.LUT P0, RZ, R6, 0x3, RZ, 0xc0, !PT ;  /* 0x0000000306ff7812 */ /* 0x000fe2000780c0ff */
[----:B------:R-:W-:Y:S01]  /*19c70*/  @!UP4 UIADD3 UR7, UR23, UR12, URZ ;  /* 0x0000000c1707c290 */ /* 0x000fe2000fffe03f */
[----:B------:R-:W-:Y:S01]  /*19c80*/  STS [R5+0x1000], R156 ;  /* 0x0010009c05007388 */ /* 0x000fe20000000800 */
[----:B------:R-:W-:Y:S01]  /*19c90*/  UIADD3.X UR5, UR5, UR25, UR6, UP1, UP0 ;  /* 0x0000001905057290 */ /* 0x000fe20008fe0406 */
[----:B------:R-:W-:Y:S01]  /*19ca0*/  MOV R6, 0x7f800000 ;  /* 0x7f80000000067802 */ /* 0x000fe20000000f00 */
[----:B------:R-:W-:Y:S01]  /*19cb0*/  @!UP4 UMOV UR14, UR22 ;  /* 0x00000016000ecc82 */ /* 0x000fe20008000000 */
[----:B------:R3:W-:Y:S01]  /*19cc0*/  STS [R5+0x1200], R158 ;  /* 0x0012009e05007388 */ /* 0x0007e20000000800 */
[----:B--2---:R-:W-:-:S02]  /*19cd0*/  @P2 FMUL.FTZ R10, R10, 0.69314718246459960938 ;  /* 0x3f3172180a0a2820 */ /* 0x004fc40000410000 */
[----:B------:R-:W-:Y:S01]  /*19ce0*/  @P4 FFMA.FTZ R6, R36, c[0x0][0x238], R12 ;  /* 0x00008e0024064a23 */ /* 0x000fe2000001000c */
[----:B------:R-:W-:Y:S01]  /*19cf0*/  STS [R17+0x1000], R152 ;  /* 0x0010009811007388 */ /* 0x000fe20000000800 */
[----:B------:R-:W-:-:S03]  /*19d00*/  @P2 FFMA.FTZ R4, R2, c[0x0][0x238], R10 ;  /* 0x00008e0002042a23 */ /* 0x000fc6000001000a */
[----:B------:R-:W-:Y:S01]  /*19d10*/  STS [R17+0x1200], R154 ;  /* 0x0012009a11007388 */ /* 0x000fe20000000800 */
[----:B-1----:R-:W-:-:S03]  /*19d20*/  @P1 FMUL.FTZ R9, R9, 0.69314718246459960938 ;  /* 0x3f31721809091820 */ /* 0x002fc60000410000 */
[----:B------:R-:W-:Y:S04]  /*19d30*/  STS [R18], R144 ;  /* 0x0000009012007388 */ /* 0x000fe80000000800 */
[----:B------:R-:W-:Y:S04]  /*19d40*/  STS [R18+0x200], R146 ;  /* 0x0002009212007388 */ /* 0x000fe80000000800 */
[----:B------:R-:W-:Y:S04]  /*19d50*/  STS [R16], R14 ;  /* 0x0000000e10007388 */ /* 0x000fe80000000800 */
[----:B------:R-:W-:Y:S01]  /*19d60*/  STS [R16+0x200], R15 ;  /* 0x0002000f10007388 */ /* 0x000fe20000000800 */
[----:B---3--:R-:W-:Y:S01]  /*19d70*/  MOV R5, 0x7f800000 ;  /* 0x7f80000000057802 */ /* 0x008fe20000000f00 */
[----:B------:R-:W-:-:S02]  /*19d80*/  @P1 FFMA.FTZ R5, R0, c[0x0][0x238], R9 ;  /* 0x00008e0000051a23 */ /* 0x000fc40000010009 */
[----:B------:R-:W-:Y:S04]  /*19d90*/  STS [R18+0x1000], R140 ;  /* 0x0010008c12007388 */ /* 0x000fe80000000800 */
[----:B------:R-:W-:Y:S04]  /*19da0*/  STS [R18+0x1200], R142 ;  /* 0x0012008e12007388 */ /* 0x000fe80000000800 */
[----:B------:R-:W-:Y:S04]  /*19db0*/  STS [R16+0x1000], R136 ;  /* 0x0010008810007388 */ /* 0x000fe80000000800 */
[----:B------:R1:W-:Y:S04]  /*19dc0*/  STS [R16+0x1200], R7 ;  /* 0x0012000710007388 */ /* 0x0003e80000000800 */
[----:B------:R-:W-:Y:S01]  /*19dd0*/  BAR.SYNC.DEFER_BLOCKING 0x0 ;  /* 0x0000000000007b1d */ /* 0x000fe20000010000 */
[----:B-1----:R-:W-:-:S02]  /*19de0*/  IMAD.MOV.U32 R7, RZ, RZ, 0x7f800000 ;  /* 0x7f800000ff077424 */ /* 0x002fc400078e00ff */
[----:B------:R-:W-:-:S03]  /*19df0*/  @P3 FFMA.FTZ R7, R3, c[0x0][0x238], R11 ;  /* 0x00008e0003073a23 */ /* 0x000fc6000001000b */
[----:B------:R1:W2:Y:S04]  /*19e00*/  LDS.128 R24, [R218] ;  /* 0x00000000da187984 */ /* 0x0002a80000000c00 */
[----:B------:R1:W3:Y:S04]  /*19e10*/  LDS.128 R20, [R218+0x800] ;  /* 0x00080000da147984 */ /* 0x0002e80000000c00 */
[----:B------:R1:W4:Y:S04]  /*19e20*/  LDS.128 R16, [R218+0x1000] ;  /* 0x00100000da107984 */ /* 0x0003280000000c00 */
[----:B------:R-:W1:Y:S01]  /*19e30*/  LDS.128 R216, [R218+0x1800] ;  /* 0x00180000dad87984 */ /* 0x000e620000000c00 */
[----:B------:R-:W-:Y:S05]  /*19e40*/  @P0 BRA `(.L_x_276) ;  /* 0x000002d000000947 */ /* 0x000fea0003800000 */
[----:B------:R-:W5:Y:S02]  /*19e50*/  S2R R0, SR_TID.X ;  /* 0x0000000000007919 */ /* 0x000f640000002100 */
[----:B-----5:R-:W-:-:S04]  /*19e60*/  SHF.R.S32.HI R2, RZ, 0x1f, R0 ;  /* 0x0000001fff027819 */ /* 0x020fc80000011400 */
[----:B------:R-:W-:-:S04]  /*19e70*/  LEA.HI R2, R2, R0, RZ, 0x5 ;  /* 0x0000000002027211 */ /* 0x000fc800078f28ff */
[----:B------:R-:W-:Y:S02]  /*19e80*/  SHF.R.S32.HI R9, RZ, 0x5, R2 ;  /* 0x00000005ff097819 */ /* 0x000fe40000011402 */
[----:B------:R-:W-:Y:S02]  /*19e90*/  LOP3.LUT R2, R2, 0xffffffe0, RZ, 0xc0, !PT ;  /* 0xffffffe002027812 */ /* 0x000fe400078ec0ff */
[----:B------:R-:W-:-:S03]  /*19ea0*/  SHF.R.S32.HI R3, RZ, 0x1f, R9 ;  /* 0x0000001fff037819 */ /* 0x000fc60000011409 */
[----:B------:R-:W-:Y:S01]  /*19eb0*/  IMAD.IADD R2, R0, 0x1, -R2 ;  /* 0x0000000100027824 */ /* 0x000fe200078e0a02 */
[----:B------:R-:W-:-:S04]  /*19ec0*/  LEA.HI R3, R3, R9, RZ, 0x2 ;  /* 0x0000000903037211 */ /* 0x000fc800078f10ff */
[----:B------:R-:W-:Y:S02]  /*19ed0*/  SHF.R.S32.HI R0, RZ, 0x1f, R2 ;  /* 0x0000001fff007819 */ /* 0x000fe40000011402 */
[----:B------:R-:W-:Y:S02]  /*19ee0*/  LOP3.LUT R3, R3, 0xfffffffc, RZ, 0xc0, !PT ;  /* 0xfffffffc03037812 */ /* 0x000fe400078ec0ff */
[----:B------:R-:W-:-:S03]  /*19ef0*/  LEA.HI R0, R0, R2, RZ, 0x2 ;  /* 0x0000000200007211 */ /* 0x000fc600078f10ff */
[----:B------:R-:W-:Y:S01]  /*19f00*/  IMAD.IADD R3, R9, 0x1, -R3 ;  /* 0x0000000109037824 */ /* 0x000fe200078e0a03 */
[----:B------:R-:W-:-:S05]  /*19f10*/  SHF.R.S32.HI R0, RZ, 0x2, R0 ;  /* 0x00000002ff007819 */ /* 0x000fca0000011400 */
[----:B------:R-:W-:-:S05]  /*19f20*/  IMAD R0, R3, 0x10, R0 ;  /* 0x0000001003007824 */ /* 0x000fca00078e0200 */
[C---:B------:R-:W-:Y:S02]  /*19f30*/  ISETP.GE.AND P6, PT, R0.reuse, UR21, PT ;  /* 0x0000001500007c0c */ /* 0x040fe4000bfc6270 */
[C---:B------:R-:W-:Y:S02]  /*19f40*/  IADD3 R9, R0.reuse, 0x8, RZ ;  /* 0x0000000800097810 */ /* 0x040fe40007ffe0ff */
[C---:B------:R-:W-:Y:S02]  /*19f50*/  IADD3 R11, R0.reuse, 0x40, RZ ;  /* 0x00000040000b7810 */ /* 0x040fe40007ffe0ff */
        /* <DEDUP_REMOVED lines=9> */
[----:B------:R-:W-:Y:S01]  /*19ff0*/  @!P6 LEA R14, P1, R3, c[0x0][0x200], 0x2 ;  /* 0x00008000030eea11 */ /* 0x000fe200078210ff */
[----:B------:R-:W-:Y:S01]  /*1a000*/  @!P3 IMAD R10, R10, UR20, RZ ;  /* 0x000000140a0abc24 */ /* 0x000fe2000f8e02ff */
[----:B------:R-:W-:Y:S02]  /*1a010*/  @!P5 IADD3 R2, P0, R9, UR4, RZ ;  /* 0x000000040902dc10 */ /* 0x000fe4000ff1e0ff */
        /* <DEDUP_REMOVED lines=16> */
.L_x_276:
[----:B------:R-:W-:Y:S05]  /*1a120*/  BSYNC B0 ;  /* 0x0000000000007941 */ /* 0x000fea0003800000 */
.L_x_275:
[----:B----4-:R-:W4:Y:S01]  /*1a130*/  S2R R4, SR_TID.X ;  /* 0x0000000000047919 */ /* 0x010f220000002100 */
[----:B------:R-:W-:Y:S01]  /*1a140*/  UIMAD UR9, UR9, -0x80, UR16 ;  /* 0xffffff80090978a4 */ /* 0x000fe2000f8e0210 */
[C---:B------:R-:W-:Y:S01]  /*1a150*/  IADD3 R6, P0, R236.reuse, UR14, RZ ;  /* 0x0000000eec067c10 */ /* 0x040fe2000ff1e0ff */
[----:B------:R-:W-:Y:S01]  /*1a160*/  USHF.R.S32.HI UR6, URZ, 0x1f, UR11 ;  /* 0x0000001f3f067899 */ /* 0x000fe2000801140b */
[----:B------:R-:W5:Y:S01]  /*1a170*/  S2R R0, SR_CTAID.Z ;  /* 0x0000000000007919 */ /* 0x000f620000002700 */
[----:B------:R-:W-:Y:S01]  /*1a180*/  ISETP.GE.AND P1, PT, R236, c[0x0][0x220], PT ;  /* 0x00008800ec007a0c */ /* 0x000fe20003f26270 */
[----:B------:R-:W-:Y:S01]  /*1a190*/  ULDC.64 UR4, c[0x0][0x1f0] ;  /* 0x00007c0000047ab9 */ /* 0x000fe20000000a00 */
[----:B------:R-:W-:Y:S01]  /*1a1a0*/  BSSY B0, `(.L_x_277) ;  /* 0x000001a000007945 */ /* 0x000fe20003800000 */
[----:B------:R-:W-:-:S04]  /*1a1b0*/  UIMAD UR4, UR6, UR4, URZ ;  /* 0x00000004060472a4 */ /* 0x000fc8000f8e023f */
[----:B------:R-:W-:Y:S01]  /*1a1c0*/  UIMAD UR4, UR11, UR5, UR4 ;  /* 0x000000050b0472a4 */ /* 0x000fe2000f8e0204 */
[----:B----4-:R-:W-:-:S04]  /*1a1d0*/  SHF.R.S32.HI R3, RZ, 0x1f, R4 ;  /* 0x0000001fff037819 */ /* 0x010fc80000011404 */
        /* <DEDUP_REMOVED lines=10> */
[----:B-----5:R-:W-:-:S04]  /*1a280*/  IMAD.WIDE.U32 R6, R0, c[0x0][0x1f0], R6 ;  /* 0x00007c0000067a25 */ /* 0x020fc800078e0006 */
        /* <DEDUP_REMOVED lines=11> */
.L_x_278:
[----:B------:R-:W-:Y:S05]  /*1a340*/  BSYNC B0 ;  /* 0x0000000000007941 */ /* 0x000fea0003800000 */
.L_x_277:
[----:B------:R-:W-:Y:S01]  /*1a350*/  LEA.HI.SX32 R8, R8, 0x20, 0x1e ;  /* 0x0000002008087811 */ /* 0x000fe200078ff2ff */
[----:B------:R-:W-:Y:S03]  /*1a360*/  BSSY B0, `(.L_x_279) ;  /* 0x000000e000007945 */ /* 0x000fe60003800000 */
[----:B------:R-:W-:-:S13]  /*1a370*/  ISETP.GE.OR P0, PT, R8, UR9, P1 ;  /* 0x0000000908007c0c */ /* 0x000fda0008f06670 */
        /* <DEDUP_REMOVED lines=12> */
.L_x_280:
[----:B------:R-:W-:Y:S05]  /*1a440*/  BSYNC B0 ;  /* 0x0000000000007941 */ /* 0x000fea0003800000 */
.L_x_279:
[----:B------:R-:W-:Y:S01]  /*1a450*/  IADD3 R0, R4, 0x40, RZ ;  /* 0x0000004004007810 */ /* 0x000fe20007ffe0ff */
[----:B------:R-:W-:Y:S03]  /*1a460*/  BSSY B0, `(.L_x_281) ;  /* 0x000000e000007945 */ /* 0x000fe60003800000 */
[----:B------:R-:W-:-:S13]  /*1a470*/  ISETP.GE.OR P0, PT, R0, UR21, P1 ;  /* 0x0000001500007c0c */ /* 0x000fda0008f06670 */
        /* <DEDUP_REMOVED lines=12> */
.L_x_282:
[----:B------:R-:W-:Y:S05]  /*1a540*/  BSYNC B0 ;  /* 0x0000000000007941 */ /* 0x000fea0003800000 */
.L_x_281:
[----:B------:R-:W-:-:S04]  /*1a550*/  IADD3 R4, R4, 0x60, RZ ;  /* 0x0000006004047810 */ /* 0x000fc80007ffe0ff */
[----:B------:R-:W-:-:S13]  /*1a560*/  ISETP.GE.OR P1, PT, R4, UR21, P1 ;  /* 0x0000001504007c0c */ /* 0x000fda0008f26670 */
[----:B------:R-:W-:Y:S05]  /*1a570*/  @P1 EXIT ;  /* 0x000000000000194d */ /* 0x000fea0003800000 */
[----:B------:R-:W-:Y:S01]  /*1a580*/  IADD3 R0, P0, R10, 0x60, RZ ;  /* 0x000000600a007810 */ /* 0x000fe20007f1e0ff */
[----:B------:R-:W-:Y:S01]  /*1a590*/  IMAD.MOV.U32 R4, RZ, RZ, R6 ;  /* 0x000000ffff047224 */ /* 0x000fe200078e0006 */
[----:B------:R-:W-:-:S03]  /*1a5a0*/  MOV R5, R13 ;  /* 0x0000000d00057202 */ /* 0x000fc60000000f00 */
[----:B---3--:R-:W-:Y:S02]  /*1a5b0*/  IMAD.X R2, RZ, RZ, R11, P0 ;  /* 0x000000ffff027224 */ /* 0x008fe400000e060b */
        /* <DEDUP_REMOVED lines=8> */
.L_x_283:
        /* <DEDUP_REMOVED lines=12> */
.L_x_1130:


//--------------------- .text._ZN5flash16flash_fwd_kernelI23Flash_fwd_kernel_traitsILi32ELi128ELi128ELi4ELb0ELb0EN7cutlass10bfloat16_tE19Flash_kernel_traitsILi32ELi128ELi128ELi4ES3_EELb1ELb0ELb0ELb0ELb0ELb1ELb0ELb0EEEvNS_16Flash_fwd_paramsE --------------------------
	.section	.text._ZN5flash16flash_fwd_kernelI23Flash_fwd_kernel_traitsILi32ELi128ELi128ELi4ELb0ELb0EN7cutlass10bfloat16_tE19Flash_kernel_traitsILi32ELi128ELi128ELi4ES3_EELb1ELb0ELb0ELb0ELb0ELb1ELb0ELb0EEEvNS_16Flash_fwd_paramsE,"ax",@progbits
	.sectioninfo	@"SHI_REGISTERS=255"
	.align	128
        .global         _ZN5flash16flash_fwd_kernelI23Flash_fwd_kernel_traitsILi32ELi128ELi128ELi4ELb0ELb0EN7cutlass10bfloat16_tE19Flash_kernel_traitsILi32ELi128ELi128ELi4ES3_EELb1ELb0ELb0ELb0ELb0ELb1ELb0ELb0EEEvNS_16Flash_fwd_paramsE
        .type           _ZN5flash16flash_fwd_kernelI23Flash_fwd_kernel_traitsILi32ELi128ELi128ELi4ELb0ELb0EN7cutlass10bfloat16_tE19Flash_kernel_traitsILi32ELi128ELi128ELi4ES3_EELb1ELb0ELb0ELb0ELb0ELb1ELb0ELb0EEEvNS_16Flash_fwd_paramsE,@function
        .size           _ZN5flash16flash_fwd_kernelI23Flash_fwd_kernel_traitsILi32ELi128ELi128ELi4ELb0ELb0EN7cutlass10bfloat16_tE19Flash_kernel_traitsILi32ELi128ELi128ELi4ES3_EELb1ELb0ELb0ELb0ELb0ELb1ELb0ELb0EEEvNS_16Flash_fwd_paramsE,(.L_x_1131 - _ZN5flash16flash_fwd_kernelI23Flash_fwd_kernel_traitsILi32ELi128ELi128ELi4ELb0ELb0EN7cutlass10bfloat16_tE19Flash_kernel_traitsILi32ELi128ELi128ELi4ES3_EELb1ELb0ELb0ELb0ELb0ELb1ELb0ELb0EEEvNS_16Flash_fwd_paramsE)
        .other          _ZN5flash16flash_fwd_kernelI23Flash_fwd_kernel_traitsILi32ELi128ELi128ELi4ELb0ELb0EN7cutlass10bfloat16_tE19Flash_kernel_traitsILi32ELi128ELi128ELi4ES3_EELb1ELb0ELb0ELb0ELb0ELb1ELb0ELb0EEEvNS_16Flash_fwd_paramsE,@"STO_CUDA_ENTRY STV_DEFAULT"
_ZN5flash16flash_fwd_kernelI23Flash_fwd_kernel_traitsILi32ELi128ELi128ELi4ELb0ELb0EN7cutlass10bfloat16_tE19Flash_kernel_traitsILi32ELi128ELi128ELi4ES3_EELb1ELb0ELb0ELb0ELb0ELb1ELb0ELb0EEEvNS_16Flash_fwd_paramsE:
.text._ZN5flash16flash_fwd_kernelI23Flash_fwd_kernel_traitsILi32ELi128ELi128ELi4ELb0ELb0EN7cutlass10bfloat16_tE19Flash_kernel_traitsILi32ELi128ELi128ELi4ES3_EELb1ELb0ELb0ELb0ELb0ELb1ELb0ELb0EEEvNS_16Flash_fwd_paramsE:
[----:B------:R-:W-:-:S03]  /*0000*/  MOV R1, c[0x0][0x28] ;  /* 0x00000a0000017a02 */ /* 0x000fc60000000f00 */
[----:B------:R-:W-:Y:S01]  /*0010*/  ULDC.U8 UR4, c[0x0][0x304] ;  /* 0x0000c10000047ab9 */ /* 0x000fe20000000000 */
[----:B------:R-:W-:Y:S01]  /*0020*/  IADD3 R1, R1, -0x88, RZ ;  /* 0xffffff7801017810 */ /* 0x000fe20007ffe0ff */
[----:B------:R-:W-:Y:S01]  /*0030*/  ULDC.64 UR26, c[0x0][0x2f0] ;  /* 0x0000bc00001a7ab9 */ /* 0x000fe20000000a00 */
[----:B------:R-:W-:Y:S01]  /*0040*/  ISETP.NE.AND P2, PT, RZ, UR4, PT ;  /* 0x00000004ff007c0c */ /* 0x000fe2000bf45270 */
[----:B------:R-:W-:Y:S01]  /*0050*/  IMAD.U32 R2, RZ, RZ, UR26 ;  /* 0x0000001aff027e24 */ /* 0x000fe2000f8e00ff */
[----:B------:R-:W-:Y:S01]  /*0060*/  ULDC.64 UR22, c[0x0][0x118] ;  /* 0x0000460000167ab9 */ /* 0x000fe20000000a00 */
[----:B------:R-:W-:Y:S02]  /*0070*/  IMAD.U32 R3, RZ, RZ, UR27 ;  /* 0x0000001bff037e24 */ /* 0x000fe4000f8e00ff */
[----:B------:R-:W-:Y:S02]  /*0080*/  IMAD.MOV.U32 R6, RZ, RZ, c[0x0][0x2f8] ;  /* 0x0000be00ff067624 */ /* 0x000fe400078e00ff */
[----:B------:R-:W-:Y:S01]  /*0090*/  IMAD.MOV.U32 R7, RZ, RZ, c[0x0][0x2fc] ;  /* 0x0000bf00ff077624 */ /* 0x000fe200078e00ff */
[----:B------:R-:W1:Y:S01]  /*00a0*/  S2UR UR8, SR_CTAID.Z ;  /* 0x00000000000879c3 */ /* 0x000e620000002700 */
[----:B------:R-:W1:Y:S01]  /*00b0*/  S2R R205, SR_CTAID.X ;  /* 0x0000000000cd7919 */ /* 0x000e620000002500 */
[----:B------:R-:W-:-:S03]  /*00c0*/  ULDC.64 UR4, c[0x0][0x240] ;  /* 0x0000900000047ab9 */ /* 0x000fc60000000a00 */
[----:B------:R2:W3:Y:S02]  /*00d0*/  @P2 LDG.E.64 R4, [R2.64] ;  /* 0x0000001602042981 */ /* 0x0004e4000c1e1b00 */
[----:B--2---:R-:W-:Y:S02]  /*00e0*/  @P2 IMAD.MOV.U32 R2, RZ, RZ, R6 ;  /* 0x000000ffff022224 */ /* 0x004fe400078e0006 */
[----:B------:R-:W-:-:S06]  /*00f0*/  @P2 IMAD.MOV.U32 R3, RZ, RZ, R7 ;  /* 0x000000ffff032224 */ /* 0x000fcc00078e0007 */
[----:B------:R-:W2:Y:S01]  /*0100*/  @P2 LDG.E.64 R2, [R2.64] ;  /* 0x0000001602022981 */ /* 0x000ea2000c1e1b00 */
[----:B------:R-:W-:Y:S01]  /*0110*/  UISETP.NE.U32.AND UP0, UPT, URZ, UR4, UPT ;  /* 0x000000043f00728c */ /* 0x000fe2000bf05070 */
[----:B------:R-:W-:Y:S02]  /*0120*/  IMAD.MOV.U32 R13, RZ, RZ, 0x4 ;  /* 0x00000004ff0d7424 */ /* 0x000fe400078e00ff */
[----:B------:R-:W1:Y:S01]  /*0130*/  S2R R0, SR_CTAID.Y ;  /* 0x0000000000007919 */ /* 0x000e620000002600 */
[----:B------:R-:W-:-:S03]  /*0140*/  UISETP.NE.AND.EX UP0, UPT, URZ, UR5, UPT, UP0 ;  /* 0x000000053f00728c */ /* 0x000fc6000bf05300 */
[----:B------:R-:W4:Y:S03]  /*0150*/  S2R R70, SR_TID.X ;  /* 0x0000000000467919 */ /* 0x000f260000002100 */
[----:B------:R-:W-:Y:S01]  /*0160*/  PLOP3.LUT P0, PT, PT, PT, UP0, 0x80, 0x0 ;  /* 0x000000000000781c */ /* 0x000fe20003f0f008 */
[----:B------:R-:W4:Y:S01]  /*0170*/  S2R R12, SR_CTAID.Y ;  /* 0x00000000000c7919 */ /* 0x000f220000002600 */
[----:B-1----:R-:W-:-:S04]  /*0180*/  LOP3.LUT R0, R205, UR8, R0, 0xfe, !PT ;  /* 0x00000008cd007c12 */ /* 0x002fc8000f8efe00 */
[----:B----4-:R-:W-:Y:S01]  /*0190*/  LOP3.LUT P3, RZ, R0, R70, RZ, 0xfc, !PT ;  /* 0x0000004600ff7212 */ /* 0x010fe2000786fcff */
[----:B------:R-:W-:-:S12]  /*01a0*/  IMAD.WIDE R8, R12, R13, c[0x0][0x240] ;  /* 0x000090000c087625 */ /* 0x000fd800078e020d */
[----:B------:R-:W-:Y:S02]  /*01b0*/  @!P3 IMAD.MOV.U32 R10, RZ, RZ, c[0x0][0x308] ;  /* 0x0000c200ff0ab624 */ /* 0x000fe400078e00ff */
[----:B------:R-:W-:Y:S01]  /*01c0*/  @!P3 IMAD.MOV.U32 R11, RZ, RZ, c[0x0][0x30c] ;  /* 0x0000c300ff0bb624 */ /* 0x000fe200078e00ff */
[----:B---3--:R-:W1:Y:S08]  /*01d0*/  @P2 R2UR UR26, R4 ;  /* 0x00000000041a23c2 */ /* 0x008e7000000e0000 */
[----:B------:R-:W3:Y:S01]  /*01e0*/  @P2 R2UR UR27, R5 ;  /* 0x00000000051b23c2 */ /* 0x000ee200000e0000 */
[----:B-1----:R-:W-:Y:S01]  /*01f0*/  MOV R4, UR26 ;  /* 0x0000001a00047c02 */ /* 0x002fe20008000f00 */
[----:B---3--:R-:W-:Y:S01]  /*0200*/  IMAD.U32 R5, RZ, RZ, UR27 ;  /* 0x0000001bff057e24 */ /* 0x008fe2000f8e00ff */
[----:B--2---:R-:W-:-:S04]  /*0210*/  @P2 IADD3 R6, P1, R2, c[0x0][0x300], RZ ;  /* 0x0000c00002062a10 */ /* 0x004fc80007f3e0ff */
[----:B------:R1:W-:Y:S01]  /*0220*/  @!P3 STG.E.64 [R10.64], R4 ;  /* 0x000000040a00b986 */ /* 0x0003e2000c101b16 */
[----:B------:R-:W-:Y:S01]  /*0230*/  @P2 IMAD.X R7, RZ, RZ, R3, P1 ;  /* 0x000000ffff072224 */ /* 0x000fe200008e0603 */
[----:B------:R-:W-:Y:S02]  /*0240*/  ISETP.NE.U32.AND P2, PT, RZ, c[0x0][0x250], PT ;  /* 0x00009400ff007a0c */ /* 0x000fe40003f45070 */
[----:B------:R-:W-:Y:S01]  /*0250*/  @!P3 MOV R2, R6 ;  /* 0x000000060002b202 */ /* 0x000fe20000000f00 */
[----:B------:R-:W-:Y:S01]  /*0260*/  @!P3 IMAD.MOV.U32 R3, RZ, RZ, R7 ;  /* 0x000000ffff03b224 */ /* 0x000fe200078e0007 */
[----:B------:R-:W-:-:S04]  /*0270*/  ISETP.NE.AND.EX P2, PT, RZ, c[0x0][0x254], PT, P2 ;  /* 0x00009500ff007a0c */ /* 0x000fc80003f45320 */
[----:B------:R2:W-:Y:S04]  /*0280*/  @!P3 STG.E.64 [R10.64+0x8], R2 ;  /* 0x000008020a00b986 */ /* 0x0005e8000c101b16 */
[----:B------:R3:W4:Y:S01]  /*0290*/  @P0 LDG.E R0, [R8.64+0x4] ;  /* 0x0000041608000981 */ /* 0x000722000c1e1900 */
[----:B-1----:R-:W-:Y:S01]  /*02a0*/  IMAD.MOV.U32 R4, RZ, RZ, -0x1 ;  /* 0xffffffffff047424 */ /* 0x002fe200078e00ff */
[----:B------:R-:W1:Y:S05]  /*02b0*/  LDC.U8 R5, c[0x0][0x312] ;  /* 0x0000c480ff057b82 */ /* 0x000e6a0000000000 */
[----:B------:R3:W4:Y:S01]  /*02c0*/  @P0 LDG.E R4, [R8.64] ;  /* 0x0000001608040981 */ /* 0x000722000c1e1900 */
[----:B--2---:R-:W-:-:S06]  /*02d0*/  @P2 IMAD.WIDE R2, R12, R13, c[0x0][0x250] ;  /* 0x000094000c022625 */ /* 0x004fcc00078e020d */
[----:B------:R-:W2:Y:S01]  /*02e0*/  @P2 LDG.E R2, [R2.64] ;  /* 0x0000001602022981 */ /* 0x000ea2000c1e1900 */
[----:B------:R-:W3:Y:S01]  /*02f0*/  S2UR UR9, SR_CTAID.Y ;  /* 0x00000000000979c3 */ /* 0x000ee20000002600 */
[----:B------:R-:W-:Y:S02]  /*0300*/  ISETP.EQ.U32.AND P1, PT, RZ, c[0x0][0x248], PT ;  /* 0x00009200ff007a0c */ /* 0x000fe40003f22070 */
[----:B------:R-:W-:Y:S01]  /*0310*/  SHF.R.S32.HI R30, RZ, 0x1f, R70 ;  /* 0x0000001fff1e7819 */ /* 0x000fe20000011446 */
[----:B------:R-:W-:Y:S01]  /*0320*/  UMOV UR7, URZ ;  /* 0x0000003f00077c82 */ /* 0x000fe20008000000 */
[----:B-1----:R-:W-:Y:S02]  /*0330*/  ISETP.NE.AND P3, PT, R5, RZ, PT ;  /* 0x000000ff0500720c */ /* 0x002fe40003f65270 */
[----:B------:R-:W-:Y:S02]  /*0340*/  LEA.HI R29, R30, R70, RZ, 0x5 ;  /* 0x000000461e1d7211 */ /* 0x000fe400078f28ff */
[----:B------:R-:W-:Y:S01]  /*0350*/  ISETP.EQ.OR.EX P1, PT, RZ, c[0x0][0x24c], !P3, P1 ;  /* 0x00009300ff007a0c */ /* 0x000fe20005f22710 */
[----:B------:R-:W-:Y:S01]  /*0360*/  ULDC UR4, c[0x0][0x1c0] ;  /* 0x0000700000047ab9 */ /* 0x000fe20000000800 */
[----:B------:R-:W-:-:S02]  /*0370*/  IMAD.MOV.U32 R5, RZ, RZ, -0x1 ;  /* 0xffffffffff057424 */ /* 0x000fc400078e00ff */
[----:B---3--:R-:W-:Y:S01]  /*0380*/  IMAD.WIDE R8, R12, R13, c[0x0][0x248] ;  /* 0x000092000c087625 */ /* 0x008fe200078e020d */
[----:B------:R-:W-:-:S08]  /*0390*/  UIMAD UR4, UR9, UR4, UR8 ;  /* 0x00000004090472a4 */ /* 0x000fd0000f8e0208 */
[----:B------:R1:W5:Y:S01]  /*03a0*/  @!P1 LDG.E R5, [R8.64] ;  /* 0x0000001608059981 */ /* 0x000362000c1e1900 */
[----:B------:R-:W-:-:S04]  /*03b0*/  USHF.L.U32 UR5, UR4, 0x5, URZ ;  /* 0x0000000504057899 */ /* 0x000fc8000800063f */
[----:B------:R-:W-:Y:S01]  /*03c0*/  USHF.R.S32.HI UR4, URZ, 0x1f, UR5 ;  /* 0x0000001f3f047899 */ /* 0x000fe20008011405 */
[----:B----4-:R3:W4:Y:S08]  /*03d0*/  @P0 R2UR UR18, R0 ;  /* 0x00000000001203c2 */ /* 0x01073000000e0000 */
[----:B------:R-:W4:Y:S01]  /*03e0*/  R2UR UR19, R4 ;  /* 0x00000000041373c2 */ /* 0x000f2200000e0000 */
[----:B---3--:R-:W-:-:S07]  /*03f0*/  LOP3.LUT R0, R29, 0xffffffe0, RZ, 0xc0, !PT ;  /* 0xffffffe01d007812 */ /* 0x008fce00078ec0ff */
[----:B--2---:R1:W2:Y:S01]  /*0400*/  @P2 R2UR UR7, R2 ;  /* 0x00000000020723c2 */ /* 0x0042a200000e0000 */
[----:B------:R-:W-:Y:S01]  /*0410*/  ISETP.NE.U32.AND P2, PT, RZ, c[0x0][0x248], PT ;  /* 0x00009200ff007a0c */ /* 0x000fe20003f45070 */
[----:B------:R-:W-:-:S03]  /*0420*/  IMAD.IADD R0, R70, 0x1, -R0 ;  /* 0x0000000146007824 */ /* 0x000fc600078e0a00 */
[----:B------:R-:W-:Y:S02]  /*0430*/  ISETP.NE.AND.EX P2, PT, RZ, c[0x0][0x24c], PT, P2 ;  /* 0x00009300ff007a0c */ /* 0x000fe40003f45320 */
[--C-:B------:R-:W-:Y:S02]  /*0440*/  IADD3 R239, P1, P0, R6, UR5, R0.reuse ;  /* 0x0000000506ef7c10 */ /* 0x100fe4000f83e000 */
[----:B------:R-:W-:Y:S01]  /*0450*/  SHF.R.S32.HI R0, RZ, 0x1f, R0 ;  /* 0x0000001fff007819 */ /* 0x000fe20000011400 */
[----:B----4-:R-:W-:-:S03]  /*0460*/  @UP0 UIADD3 UR18, UR18, -UR19, URZ ;  /* 0x8000001312120290 */ /* 0x010fc6000fffe03f */
[----:B------:R-:W-:-:S04]  /*0470*/  IADD3.X R222, R7, UR4, R0, P1, P0 ;  /* 0x0000000407de7c10 */ /* 0x000fc80008fe0400 */
[----:B------:R-:W-:Y:S01]  /*0480*/  @!UP0 ULDC UR18, c[0x0][0x214] ;  /* 0x0000850000128ab9 */ /* 0x000fe20000000800 */
[----:B-12---:R-:W-:Y:S05]  /*0490*/  @!P2 BRA `(.L_x_284) ;  /* 0x000000400000a947 */ /* 0x006fea0003800000 */
[----:B------:R-:W2:Y:S02]  /*04a0*/  @P3 LDG.E R0, [R8.64+0x4] ;  /* 0x0000041608003981 */ /* 0x000ea4000c1e1900 */
[----:B--2--5:R-:W-:-:S06]  /*04b0*/  @P3 IADD3 R0, R0, -R5, RZ ;  /* 0x8000000500003210 */ /* 0x024fcc0007ffe0ff */
[----:B------:R1:W5:Y:S01]  /*04c0*/  @!P3 LDG.E R0, [R8.64] ;  /* 0x000000160800b981 */ /* 0x000362000c1e1900 */
[----:B------:R-:W-:Y:S05]  /*04d0*/  BRA `(.L_x_285) ;  /* 0x0000001000007947 */ /* 0x000fea0003800000 */
.L_x_284:
[----:B------:R-:W-:Y:S02]  /*04e0*/  MOV R0, c[0x0][0x218] ;  /* 0x0000860000007a02 */ /* 0x000fe40000000f00 */
.L_x_285:
[----:B------:R-:W-:-:S04]  /*04f0*/  ISETP.NE.U32.AND P2, PT, RZ, c[0x0][0x258], PT ;  /* 0x00009600ff007a0c */ /* 0x000fc80003f45070 */
[----:B------:R-:W-:-:S13]  /*0500*/  ISETP.NE.AND.EX P2, PT, RZ, c[0x0][0x25c], PT, P2 ;  /* 0x00009700ff007a0c */ /* 0x000fda0003f45320 */
[----:B------:R-:W-:-:S06]  /*0510*/  @P2 IMAD.WIDE R2, R12, R13, c[0x0][0x258] ;  /* 0x000096000c022625 */ /* 0x000fcc00078e020d */
[----:B------:R-:W2:Y:S01]  /*0520*/  @P2 LDG.E R3, [R2.64] ;  /* 0x0000001602032981 */ /* 0x000ea2000c1e1900 */
[----:B------:R-:W-:Y:S01]  /*0530*/  IMAD.SHL.U32 R14, R205, 0x80, RZ ;  /* 0x00000080cd0e7824 */ /* 0x000fe200078e00ff */
[----:B------:R-:W-:-:S04]  /*0540*/  @!P2 ISETP.NE.U32.AND P1, PT, RZ, c[0x0][0x268], PT ;  /* 0x00009a00ff00aa0c */ /* 0x000fc80003f25070 */
[----:B------:R-:W-:Y:S02]  /*0550*/  ISETP.LT.AND P0, PT, R14, UR18, PT ;  /* 0x000000120e007c0c */ /* 0x000fe4000bf01270 */
[----:B------:R-:W-:-:S04]  /*0560*/  @!P2 ISETP.NE.AND.EX P1, PT, RZ, c[0x0][0x26c], PT, P1 ;  /* 0x00009b00ff00aa0c */ /* 0x000fc80003f25310 */
[----:B------:R-:W-:Y:S02]  /*0570*/  @!P2 SEL R2, RZ, c[0x0][0x21c], !P1 ;  /* 0x00008700ff02aa07 */ /* 0x000fe40004800000 */
[----:B--2---:R-:W-:Y:S02]  /*0580*/  @P2 IADD3 R20, R3, -UR7, RZ ;  /* 0x8000000703142c10 */ /* 0x004fe4000fffe0ff */
[----:B-----5:R-:W-:-:S03]  /*0590*/  @!P2 IADD3 R20, R2, -UR7, R0 ;  /* 0x800000070214ac10 */ /* 0x020fc6000fffe000 */
[----:B------:R-:W-:Y:S05]  /*05a0*/  @!P0 EXIT ;  /* 0x000000000000894d */ /* 0x000fea0003800000 */
[C---:B------:R-:W-:Y:S02]  /*05b0*/  ISETP.GE.AND P0, PT, R20.reuse, 0x1, PT ;  /* 0x000000011400780c */ /* 0x040fe40003f06270 */
[----:B------:R-:W-:-:S04]  /*05c0*/  IADD3 R0, R20, 0x7f, RZ ;  /* 0x0000007f14007810 */ /* 0x000fc80007ffe0ff */
[----:B------:R-:W-:-:S04]  /*05d0*/  SHF.R.S32.HI R2, RZ, 0x1f, R0 ;  /* 0x0000001fff027819 */ /* 0x000fc80000011400 */
[----:B------:R-:W-:-:S03]  /*05e0*/  LEA.HI R237, R2, R0, RZ, 0x7 ;  /* 0x0000000002ed7211 */ /* 0x000fc600078f38ff */
[----:B------:R-:W-:Y:S05]  /*05f0*/  @!P0 BRA `(.L_x_286) ;  /* 0x0000fd5000008947 */ /* 0x000fea0003800000 */
[----:B------:R-:W-:Y:S01]  /*0600*/  UISETP.NE.AND UP0, UPT, UR19, -0x1, UPT ;  /* 0xffffffff1300788c */ /* 0x000fe2000bf05270 */
[----:B------:R-:W-:Y:S01]  /*0610*/  ISETP.NE.AND P0, PT, R5, -0x1, PT ;  /* 0xffffffff0500780c */ /* 0x000fe20003f05270 */
[----:B------:R-:W-:Y:S01]  /*0620*/  ULDC.64 UR4, c[0x0][0x190] ;  /* 0x0000640000047ab9 */ /* 0x000fe20000000a00 */
[----:B------:R-:W2:Y:S08]  /*0630*/  LDC.U8 R172, c[0x0][0x2d8] ;  /* 0x0000b600ffac7b82 */ /* 0x000eb00000000000 */
[----:B------:R-:W-:-:S02]  /*0640*/  @UP0 UIMAD.WIDE.U32 UR12, UR19, UR4, URZ ;  /* 0x00000004130c02a5 */ /* 0x000fc4000f8e003f */
[----:B------:R-:W-:Y:S01]  /*0650*/  @!UP0 USHF.R.S32.HI UR10, URZ, 0x1f, UR9 ;  /* 0x0000001f3f0a8899 */ /* 0x000fe20008011409 */
[----:B------:R-:W-:Y:S01]  /*0660*/  @P0 IADD3 R0, R5, UR7, RZ ;  /* 0x0000000705000c10 */ /* 0x000fe2000fffe0ff */
[----:B------:R-:W-:-:S03]  /*0670*/  @UP0 UIMAD UR6, UR19, UR5, UR13 ;  /* 0x00000005130602a4 */ /* 0x000fc6000f8e020d */
[----:B------:R-:W-:Y:S01]  /*0680*/  ULDC.64 UR4, c[0x0][0x178] ;  /* 0x00005e0000047ab9 */ /* 0x000fe20000000a00 */
[C---:B------:R-:W-:Y:S01]  /*0690*/  @P0 IMAD.WIDE.U32 R2, R0.reuse, c[0x0][0x198], RZ ;  /* 0x0000660000020a25 */ /* 0x040fe200078e00ff */
[----:B------:R-:W-:Y:S02]  /*06a0*/  @!UP0 UIMAD UR10, UR10, UR4, URZ ;  /* 0x000000040a0a82a4 */ /* 0x000fe4000f8e023f */
[----:B------:R-:W-:Y:S01]  /*06b0*/  @!UP0 UIMAD.WIDE.U32 UR14, UR9, UR4, URZ ;  /* 0x00000004090e82a5 */ /* 0x000fe2000f8e003f */
[----:B------:R-:W-:Y:S01]  /*06c0*/  @P0 IMAD R12, R0, c[0x0][0x19c], R3 ;  /* 0x00006700000c0a24 */ /* 0x000fe200078e0203 */
[----:B------:R-:W-:Y:S01]  /*06d0*/  @!UP0 UIMAD UR5, UR9, UR5, UR10 ;  /* 0x00000005090582a4 */ /* 0x000fe2000f8e020a */
[----:B-1----:R-:W-:Y:S02]  /*06e0*/  @P0 MOV R8, R2 ;  /* 0x0000000200080202 */ /* 0x002fe40000000f00 */
[----:B------:R-:W-:Y:S02]  /*06f0*/  @UP0 UMOV UR10, UR12 ;  /* 0x0000000c000a0c82 */ /* 0x000fe40008000000 */
[----:B------:R-:W-:-:S02]  /*0700*/  @!UP0 UIADD3 UR6, UR15, UR5, URZ ;  /* 0x000000050f068290 */ /* 0x000fc4000fffe03f */
[----:B------:R-:W-:Y:S01]  /*0710*/  @!UP0 UMOV UR10, UR14 ;  /* 0x0000000e000a8c82 */ /* 0x000fe20008000000 */
[----:B------:R-:W-:Y:S05]  /*0720*/  @P0 BRA `(.L_x_287) ;  /* 0x0000010000000947 */ /* 0x000fea0003800000 */
[----:B--2---:R-:W-:Y:S02]  /*0730*/  USHF.R.S32.HI UR11, URZ, 0x1f, UR7 ;  /* 0x0000001f3f0b7899 */ /* 0x004fe40008011407 */
[----:B------:R-:W-:Y:S02]  /*0740*/  ULDC.64 UR4, c[0x0][0x198] ;  /* 0x0000660000047ab9 */ /* 0x000fe40000000a00 */
[----:B------:R-:W-:Y:S02]  /*0750*/  UIMAD UR11, UR11, UR4, URZ ;  /* 0x000000040b0b72a4 */ /* 0x000fe4000f8e023f */
[----:B------:R-:W-:Y:S02]  /*0760*/  UIMAD.WIDE.U32 UR12, UR7, UR4, URZ ;  /* 0x00000004070c72a5 */ /* 0x000fe4000f8e003f */
[----:B------:R-:W-:Y:S02]  /*0770*/  UIMAD UR5, UR7, UR5, UR11 ;  /* 0x00000005070572a4 */ /* 0x000fe4000f8e020b */
[----:B------:R-:W-:-:S02]  /*0780*/  USHF.R.S32.HI UR11, URZ, 0x1f, UR9 ;  /* 0x0000001f3f0b7899 */ /* 0x000fc40008011409 */
[----:B------:R-:W-:-:S03]  /*0790*/  UIADD3 UR13, UR13, UR5, URZ ;  /* 0x000000050d0d7290 */ /* 0x000fc6000fffe03f */
[----:B------:R-:W-:Y:S02]  /*07a0*/  ULDC.64 UR4, c[0x0][0x180] ;  /* 0x0000600000047ab9 */ /* 0x000fe40000000a00 */
[----:B------:R-:W-:Y:S02]  /*07b0*/  UIMAD UR11, UR11, UR4, URZ ;  /* 0x000000040b0b72a4 */ /* 0x000fe4000f8e023f */
[----:B------:R-:W-:Y:S02]  /*07c0*/  UIMAD.WIDE.U32 UR12, UR9, UR4, UR12 ;  /* 0x00000004090c72a5 */ /* 0x000fe4000f8e000c */
[----:B------:R-:W-:-:S04]  /*07d0*/  UIMAD UR5, UR9, UR5, UR11 ;  /* 0x00000005090572a4 */ /* 0x000fc8000f8e020b */
[----:B------:R-:W-:Y:S01]  /*07e0*/  UIADD3 UR5, UR13, UR5, URZ ;  /* 0x000000050d057290 */ /* 0x000fe2000fffe03f */
[----:B------:R-:W-:Y:S02]  /*07f0*/  IMAD.U32 R2, RZ, RZ, UR12 ;  /* 0x0000000cff027e24 */ /* 0x000fe4000f8e00ff */
[----:B------:R-:W-:-:S03]  /*0800*/  IMAD.U32 R3, RZ, RZ, UR13 ;  /* 0x0000000dff037e24 */ /* 0x000fc6000f8e00ff */
[----:B------:R-:W-:Y:S02]  /*0810*/  MOV R8, R2 ;  /* 0x0000000200087202 */ /* 0x000fe40000000f00 */
[----:B------:R-:W-:Y:S02]  /*0820*/  MOV R12, UR5 ;  /* 0x00000005000c7c02 */ /* 0x000fe40008000f00 */
.L_x_287:
[----:B--2---:R-:W-:Y:S01]  /*0830*/  IABS R4, c[0x0][0x1c8] ;  /* 0x0000720000047a13 */ /* 0x004fe20000000000 */
[----:B------:R-:W1:Y:S01]  /*0840*/  S2R R6, SR_CTAID.Z ;  /* 0x0000000000067919 */ /* 0x000e620000002700 */
[----:B------:R-:W-:Y:S02]  /*0850*/  ULDC UR4, c[0x0][0x1c8] ;  /* 0x0000720000047ab9 */ /* 0x000fe40000000800 */
[----:B------:R-:W2:Y:S01]  /*0860*/  I2F.RP R2, R4 ;  /* 0x0000000400027306 */ /* 0x000ea20000209400 */
[----:B------:R-:W-:Y:S02]  /*0870*/  ULOP3.LUT UR4, UR8, UR4, URZ, 0x3c, !UPT ;  /* 0x0000000408047292 */ /* 0x000fe4000f8e3c3f */
[----:B------:R-:W-:-:S04]  /*0880*/  USHF.R.S32.HI UR11, URZ, 0x1f, UR8 ;  /* 0x0000001f3f0b7899 */ /* 0x000fc80008011408 */
[----:B------:R-:W-:Y:S01]  /*0890*/  ISETP.LE.AND P1, PT, RZ, UR4, PT ;  /* 0x00000004ff007c0c */ /* 0x000fe2000bf23270 */
[----:B--2---:R-:W2:Y:S01]  /*08a0*/  MUFU.RCP R2, R2 ;  /* 0x0000000200027308 */ /* 0x004ea20000001000 */
[----:B-1----:R-:W-:Y:S02]  /*08b0*/  IABS R6, R6 ;  /* 0x0000000600067213 */ /* 0x002fe40000000000 */
[----:B--2---:R-:W-:-:S05]  /*08c0*/  IADD3 R2, R2, 0xffffffe, RZ ;  /* 0x0ffffffe02027810 */ /* 0x004fca0007ffe0ff */
[----:B------:R-:W1:Y:S02]  /*08d0*/  F2I.FTZ.U32.TRUNC.NTZ R3, R2 ;  /* 0x0000000200037305 */ /* 0x000e64000021f000 */
[----:B-1----:R-:W-:Y:S02]  /*08e0*/  IMAD.MOV R0, RZ, RZ, -R3 ;  /* 0x000000ffff007224 */ /* 0x002fe400078e0a03 */
[----:B------:R-:W-:Y:S02]  /*08f0*/  IMAD.MOV.U32 R2, RZ, RZ, RZ ;  /* 0x000000ffff027224 */ /* 0x000fe400078e00ff */
[----:B------:R-:W-:-:S04]  /*0900*/  IMAD R0, R0, R4, RZ ;  /* 0x0000000400007224 */ /* 0x000fc800078e02ff */
[----:B------:R-:W-:Y:S01]  /*0910*/  IMAD.HI.U32 R0, R3, R0, R2 ;  /* 0x0000000003007227 */ /* 0x000fe200078e0002 */
[----:B------:R-:W-:-:S05]  /*0920*/  MOV R3, R6 ;  /* 0x0000000600037202 */ /* 0x000fca0000000f00 */
[----:B------:R-:W-:-:S04]  /*0930*/  IMAD.HI.U32 R0, R0, R3, RZ ;  /* 0x0000000300007227 */ /* 0x000fc800078e00ff */
[----:B------:R-:W-:-:S04]  /*0940*/  IMAD.MOV R2, RZ, RZ, -R0 ;  /* 0x000000ffff027224 */ /* 0x000fc800078e0a00 */
[----:B------:R-:W-:-:S05]  /*0950*/  IMAD R2, R4, R2, R3 ;  /* 0x0000000204027224 */ /* 0x000fca00078e0203 */
[----:B------:R-:W-:-:S13]  /*0960*/  ISETP.GT.U32.AND P2, PT, R4, R2, PT ;  /* 0x000000020400720c */ /* 0x000fda0003f44070 */
[----:B------:R-:W-:Y:S01]  /*0970*/  @!P2 IMAD.IADD R2, R2, 0x1, -R4 ;  /* 0x000000010202a824 */ /* 0x000fe200078e0a04 */
[----:B------:R-:W-:Y:S02]  /*0980*/  @!P2 IADD3 R0, R0, 0x1, RZ ;  /* 0x000000010000a810 */ /* 0x000fe40007ffe0ff */
[----:B------:R-:W-:Y:S02]  /*0990*/  ISETP.NE.AND P2, PT, RZ, c[0x0][0x1c8], PT ;  /* 0x00007200ff007a0c */ /* 0x000fe40003f45270 */
[----:B------:R-:W-:Y:S02]  /*09a0*/  ISETP.GE.U32.AND P3, PT, R2, R4, PT ;  /* 0x000000040200720c */ /* 0x000fe40003f66070 */
[----:B------:R-:W-:-:S05]  /*09b0*/  @P0 IADD3 R4, R5, UR7, RZ ;  /* 0x0000000705040c10 */ /* 0x000fca000fffe0ff */
        /* <DEDUP_REMOVED lines=24> */
.L_x_288:
[CC--:B------:R-:W-:Y:S01]  /*0b40*/  LEA.HI R27, R30.reuse, R70.reuse, RZ, 0x2 ;  /* 0x000000461e1b7211 */ /* 0x0c0fe200078f10ff */
[----:B------:R-:W1:Y:S01]  /*0b50*/  R2UR UR7, R14 ;  /* 0x000000000e0773c2 */ /* 0x000e6200000e0000 */
[----:B------:R-:W-:Y:S01]  /*0b60*/  LEA.HI R31, R30, R70, RZ, 0x3 ;  /* 0x000000461e1f7211 */ /* 0x000fe200078f18ff */
[----:B------:R-:W2:Y:S01]  /*0b70*/  S2R R3, SR_CTAID.Z ;  /* 0x0000000000037919 */ /* 0x000ea20000002700 */
[----:B------:R-:W-:Y:S01]  /*0b80*/  LOP3.LUT R0, R27, 0xfffffffc, RZ, 0xc0, !PT ;  /* 0xfffffffc1b007812 */ /* 0x000fe200078ec0ff */
[----:B------:R-:W-:Y:S01]  /*0b90*/  ULDC.64 UR4, c[0x0][0x1a8] ;  /* 0x00006a0000047ab9 */ /* 0x000fe20000000a00 */
[----:B------:R-:W-:Y:S01]  /*0ba0*/  SHF.R.S32.HI R28, RZ, 0x3, R31 ;  /* 0x00000003ff1c7819 */ /* 0x000fe2000001141f */
[----:B------:R-:W-:Y:S01]  /*0bb0*/  UIMAD UR4, UR11, UR4, URZ ;  /* 0x000000040b0472a4 */ /* 0x000fe2000f8e023f */
[----:B------:R-:W-:Y:S01]  /*0bc0*/  LEA.HI.SX32 R68, R237, 0xffffffff, 0x19 ;  /* 0xffffffffed447811 */ /* 0x000fe200078fcaff */
[----:B------:R-:W-:Y:S01]  /*0bd0*/  IMAD.IADD R0, R70, 0x1, -R0 ;  /* 0x0000000146007824 */ /* 0x000fe200078e0a00 */
[----:B------:R-:W-:Y:S01]  /*0be0*/  SHF.R.S32.HI R173, RZ, 0x5, R29 ;  /* 0x00000005ffad7819 */ /* 0x000fe2000001141d */
[----:B------:R-:W-:Y:S01]  /*0bf0*/  IMAD.SHL.U32 R2, R28, 0x40, RZ ;  /* 0x000000401c027824 */ /* 0x000fe200078e00ff */
[----:B------:R-:W-:Y:S01]  /*0c00*/  UIMAD UR4, UR8, UR5, UR4 ;  /* 0x00000005080472a4 */ /* 0x000fe2000f8e0204 */
[----:B------:R-:W-:-:S02]  /*0c10*/  IMAD.SHL.U32 R24, R0, 0x8, RZ ;  /* 0x0000000800187824 */ /* 0x000fc400078e00ff */
[----:B------:R-:W-:Y:S01]  /*0c20*/  UMOV UR8, 0x7 ;  /* 0x0000000700087882 */ /* 0x000fe20000000000 */
[----:B------:R-:W-:Y:S01]  /*0c30*/  LOP3.LUT R0, R2, 0xc0, RZ, 0xc0, !PT ;  /* 0x000000c002007812 */ /* 0x000fe200078ec0ff */
[----:B------:R-:W-:Y:S01]  /*0c40*/  IMAD.MOV.U32 R235, RZ, RZ, c[0x0][0x19c] ;  /* 0x00006700ffeb7624 */ /* 0x000fe200078e00ff */
[--C-:B------:R-:W-:Y:S02]  /*0c50*/  SHF.R.S32.HI R25, RZ, 0x1f, R24.reuse ;  /* 0x0000001fff197819 */ /* 0x100fe40000011418 */
[----:B------:R-:W-:Y:S02]  /*0c60*/  LOP3.LUT R2, R0, 0x18, R24, 0xf8, !PT ;  /* 0x0000001800027812 */ /* 0x000fe400078ef818 */
[----:B------:R-:W-:Y:S01]  /*0c70*/  SHF.R.U32.HI R0, RZ, 0x3, R0 ;  /* 0x00000003ff007819 */ /* 0x000fe20000011600 */
[----:B------:R3:W-:Y:S01]  /*0c80*/  STL.64 [R1+0x38], R24 ;  /* 0x0000381801007387 */ /* 0x0007e20000100a00 */
[----:B------:R-:W-:Y:S01]  /*0c90*/  IADD3 R4, P0, R24, UR10, RZ ;  /* 0x0000000a18047c10 */ /* 0x000fe2000ff1e0ff */
[----:B-1----:R-:W-:Y:S01]  /*0ca0*/  UIADD3 UR18, -UR7, UR18, URZ ;  /* 0x0000001207127290 */ /* 0x002fe2000fffe13f */
[----:B------:R-:W-:-:S02]  /*0cb0*/  LOP3.LUT R26, R2, R0, RZ, 0x3c, !PT ;  /* 0x00000000021a7212 */ /* 0x000fc400078e3cff */
[----:B------:R-:W-:Y:S01]  /*0cc0*/  IADD3.X R5, R25, UR6, RZ, P0, !PT ;  /* 0x0000000619057c10 */ /* 0x000fe200087fe4ff */
[----:B------:R-:W-:Y:S01]  /*0cd0*/  ULDC.64 UR6, c[0x0][0x198] ;  /* 0x0000660000067ab9 */ /* 0x000fe20000000a00 */
[----:B------:R-:W-:Y:S01]  /*0ce0*/  SHF.R.S32.HI R2, RZ, 0x2, R27 ;  /* 0x00000002ff027819 */ /* 0x000fe2000001141b */
[----:B------:R-:W-:Y:S02]  /*0cf0*/  USHF.L.U64.HI UR8, UR6, UR8, UR7 ;  /* 0x0000000806087299 */ /* 0x000fe40008010207 */
[----:B--2---:R-:W-:Y:S01]  /*0d00*/  IMAD.WIDE.U32 R4, R3, c[0x0][0x1a8], R4 ;  /* 0x00006a0003047a25 */ /* 0x004fe200078e0004 */
[C---:B------:R-:W-:Y:S01]  /*0d10*/  IADD3 R23, R2.reuse, 0x20, RZ ;  /* 0x0000002002177810 */ /* 0x040fe20007ffe0ff */
[----:B------:R-:W-:Y:S01]  /*0d20*/  USHF.L.U32 UR9, UR6, 0x7, URZ ;  /* 0x0000000706097899 */ /* 0x000fe2000800063f */
[----:B------:R-:W-:Y:S01]  /*0d30*/  SHF.R.S32.HI R3, RZ, 0x1f, R2 ;  /* 0x0000001fff037819 */ /* 0x000fe20000011402 */
[C---:B------:R-:W-:Y:S01]  /*0d40*/  IMAD.WIDE.U32 R6, R2.reuse, c[0x0][0x198], R24 ;  /* 0x0000660002067a25 */ /* 0x040fe200078e0018 */
[----:B------:R-:W-:-:S02]  /*0d50*/  IADD3 R33, R2, 0x40, RZ ;  /* 0x0000004002217810 */ /* 0x000fc40007ffe0ff */
[----:B------:R-:W-:Y:S01]  /*0d60*/  ISETP.GE.AND P5, PT, R23, UR18, PT ;  /* 0x0000001217007c0c */ /* 0x000fe2000bfa6270 */
[----:B------:R-:W-:Y:S01]  /*0d70*/  IMAD R0, R3, c[0x0][0x198], RZ ;  /* 0x0000660003007a24 */ /* 0x000fe200078e02ff */
[----:B------:R-:W-:Y:S01]  /*0d80*/  IADD3 R32, R2, 0x60, RZ ;  /* 0x0000006002207810 */ /* 0x000fe20007ffe0ff */
[----:B------:R-:W-:Y:S01]  /*0d90*/  IMAD.WIDE R34, R205, 0x80, R2 ;  /* 0x00000080cd227825 */ /* 0x000fe200078e0202 */
[----:B------:R-:W-:Y:S01]  /*0da0*/  ISETP.GE.AND P3, PT, R33, UR18, PT ;  /* 0x0000001221007c0c */ /* 0x000fe2000bf66270 */
[----:B------:R-:W-:Y:S01]  /*0db0*/  STL [R1+0x40], R33 ;  /* 0x0000402101007387 */ /* 0x000fe20000100800 */
[----:B------:R-:W-:Y:S01]  /*0dc0*/  ISETP.GE.AND P0, PT, R32, UR18, PT ;  /* 0x0000001220007c0c */ /* 0x000fe2000bf06270 */
[----:B------:R-:W-:Y:S01]  /*0dd0*/  IMAD R10, R2, c[0x0][0x19c], R0 ;  /* 0x00006700020a7a24 */ /* 0x000fe200078e0200 */
[----:B------:R-:W-:Y:S01]  /*0de0*/  IADD3 R18, P2, R8, R6, RZ ;  /* 0x0000000608127210 */ /* 0x000fe20007f5e0ff */
[----:B------:R-:W-:Y:S01]  /*0df0*/  IMAD R0, R3, c[0x0][0x1a0], RZ ;  /* 0x0000680003007a24 */ /* 0x000fe200078e02ff */
[C---:B------:R-:W-:Y:S01]  /*0e00*/  ISETP.GE.AND P1, PT, R2.reuse, UR18, PT ;  /* 0x0000001202007c0c */ /* 0x040fe2000bf26270 */
[----:B------:R-:W-:Y:S01]  /*0e10*/  IMAD.WIDE.U32 R8, R2, c[0x0][0x1a0], R24 ;  /* 0x0000680002087a25 */ /* 0x000fe200078e0018 */
[----:B------:R-:W-:Y:S01]  /*0e20*/  IADD3.X R19, R12, R7, R10, P2, !PT ;  /* 0x000000070c137210 */ /* 0x000fe200017fe40a */
[----:B------:R-:W-:Y:S01]  /*0e30*/  STL [R1+0x44], R32 ;  /* 0x0000442001007387 */ /* 0x000fe20000100800 */
[----:B------:R-:W-:Y:S01]  /*0e40*/  @!P5 IADD3 R10, P6, R34, 0x20, RZ ;  /* 0x00000020220ad810 */ /* 0x000fe20007fde0ff */
[----:B------:R-:W-:Y:S01]  /*0e50*/  IMAD R0, R2, c[0x0][0x1a4], R0 ;  /* 0x0000690002007a24 */ /* 0x000fe200078e0200 */
[----:B---3--:R-:W-:Y:S01]  /*0e60*/  IADD3 R24, P2, R11, R8, RZ ;  /* 0x000000080b187210 */ /* 0x008fe20007f5e0ff */
[--C-:B------:R-:W-:Y:S01]  /*0e70*/  @!P5 IMAD.MOV.U32 R6, RZ, RZ, R4.reuse ;  /* 0x000000ffff06d224 */ /* 0x100fe200078e0004 */
[C---:B------:R-:W-:Y:S01]  /*0e80*/  @!P3 IADD3 R12, P4, R34.reuse, 0x40, RZ ;  /* 0x00000040220cb810 */ /* 0x040fe20007f9e0ff */
[--C-:B------:R-:W-:Y:S01]  /*0e90*/  @!P5 IMAD.X R3, RZ, RZ, R35.reuse, P6 ;  /* 0x000000ffff03d224 */ /* 0x100fe200030e0623 */
[----:B------:R-:W-:Y:S01]  /*0ea0*/  IADD3 R5, R5, UR4, RZ ;  /* 0x0000000405057c10 */ /* 0x000fe2000fffe0ff */
[----:B------:R-:W-:Y:S01]  /*0eb0*/  @!P3 IMAD.MOV.U32 R8, RZ, RZ, R4 ;  /* 0x000000ffff08b224 */ /* 0x000fe200078e0004 */
[----:B------:R-:W-:Y:S01]  /*0ec0*/  IADD3.X R25, R13, R9, R0, P2, !PT ;  /* 0x000000090d197210 */ /* 0x000fe200017fe400 */
[----:B------:R-:W-:Y:S01]  /*0ed0*/  @!P3 IMAD.X R0, RZ, RZ, R35, P4 ;  /* 0x000000ffff00b224 */ /* 0x000fe200020e0623 */
[----:B------:R-:W-:Y:S01]  /*0ee0*/  @!P0 IADD3 R11, P2, R34, 0x60, RZ ;  /* 0x00000060220b8810 */ /* 0x000fe20007f5e0ff */
[----:B------:R-:W-:Y:S01]  /*0ef0*/  @!P5 IMAD R13, R3, c[0x0][0x190], RZ ;  /* 0x00006400030dda24 */ /* 0x000fe200078e02ff */
[----:B------:R-:W-:Y:S01]  /*0f00*/  UIMAD.WIDE.U32 UR4, UR6, 0x40, URZ ;  /* 0x00000040060478a5 */ /* 0x000fe2000f8e003f */
[----:B------:R-:W-:Y:S01]  /*0f10*/  @!P5 IMAD.MOV.U32 R7, RZ, RZ, R5 ;  /* 0x000000ffff07d224 */ /* 0x000fe200078e0005 */
[----:B------:R-:W-:Y:S01]  /*0f20*/  STL.64 [R1+0x30], R34 ;  /* 0x0000302201007387 */ /* 0x000fe20000100a00 */
[----:B------:R-:W-:-:S02]  /*0f30*/  @!P0 IMAD.X R3, RZ, RZ, R35, P2 ;  /* 0x000000ffff038224 */ /* 0x000fc400010e0623 */
[----:B------:R-:W-:Y:S02]  /*0f40*/  @!P3 IMAD R21, R0, c[0x0][0x190], RZ ;  /* 0x000064000015ba24 */ /* 0x000fe400078e02ff */
[C---:B------:R-:W-:Y:S02]  /*0f50*/  @!P5 IMAD R17, R10.reuse, c[0x0][0x194], R13 ;  /* 0x000065000a11da24 */ /* 0x040fe400078e020d */
[----:B------:R-:W-:-:S04]  /*0f60*/  @!P5 IMAD.WIDE.U32 R6, R10, c[0x0][0x190], R6 ;  /* 0x000064000a06da25 */ /* 0x000fc800078e0006 */
[--C-:B------:R-:W-:Y:S02]  /*0f70*/  @!P3 IMAD.MOV.U32 R9, RZ, RZ, R5.reuse ;  /* 0x000000ffff09b224 */ /* 0x100fe400078e0005 */
[----:B------:R-:W-:Y:S02]  /*0f80*/  @!P1 IMAD R0, R35, c[0x0][0x190], RZ ;  /* 0x0000640023009a24 */ /* 0x000fe400078e02ff */
[----:B------:R-:W-:Y:S01]  /*0f90*/  @!P0 IMAD R10, R3, c[0x0][0x190], RZ ;  /* 0x00006400030a8a24 */ /* 0x000fe200078e02ff */
[----:B------:R-:W-:Y:S01]  /*0fa0*/  LEA.HI R3, R27, R2, RZ, 0x1 ;  /* 0x000000021b037211 */ /* 0x000fe200078f08ff */
[----:B------:R-:W-:Y:S02]  /*0fb0*/  @!P0 IMAD.MOV.U32 R14, RZ, RZ, R4 ;  /* 0x000000ffff0e8224 */ /* 0x000fe400078e0004 */
[----:B------:R-:W-:Y:S02]  /*0fc0*/  @!P0 IMAD.MOV.U32 R15, RZ, RZ, R5 ;  /* 0x000000ffff0f8224 */ /* 0x000fe400078e0005 */
[----:B------:R-:W-:-:S02]  /*0fd0*/  @!P3 IMAD R22, R12, c[0x0][0x194], R21 ;  /* 0x000065000c16ba24 */ /* 0x000fc400078e0215 */
[----:B------:R-:W-:Y:S01]  /*0fe0*/  @!P3 IMAD.WIDE.U32 R12, R12, c[0x0][0x190], R8 ;  /* 0x000064000c0cba25 */ /* 0x000fe200078e0008 */
[----:B------:R-:W-:Y:S02]  /*0ff0*/  LOP3.LUT R9, R3, 0x7fffffe, RZ, 0xc0, !PT ;  /* 0x07fffffe03097812 */ /* 0x000fe400078ec0ff */
[----:B------:R-:W-:Y:S01]  /*1000*/  @!P5 LEA R8, P2, R6, c[0x0][0x160], 0x1 ;  /* 0x000058000608da11 */ /* 0x000fe200078408ff */
[C---:B------:R-:W-:Y:S02]  /*1010*/  @!P1 IMAD R0, R34.reuse, c[0x0][0x194], R0 ;  /* 0x0000650022009a24 */ /* 0x040fe400078e0200 */
[----:B------:R-:W-:-:S04]  /*1020*/  @!P1 IMAD.WIDE.U32 R4, R34, c[0x0][0x190], R4 ;  /* 0x0000640022049a25 */ /* 0x000fc800078e0004 */
[----:B------:R-:W-:Y:S01]  /*1030*/  @!P0 IMAD R21, R11, c[0x0][0x194], R10 ;  /* 0x000065000b158a24 */ /* 0x000fe200078e020a */
[----:B------:R-:W-:Y:S01]  /*1040*/  @!P1 LEA R10, P4, R4, c[0x0][0x160], 0x1 ;  /* 0x00005800040a9a11 */ /* 0x000fe200078808ff */
[----:B------:R-:W-:Y:S02]  /*1050*/  @!P1 IMAD.IADD R0, R5, 0x1, R0 ;  /* 0x0000000105009824 */ /* 0x000fe400078e0200 */
[----:B------:R-:W-:Y:S02]  /*1060*/  IMAD.IADD R5, R2, 0x1, -R9 ;  /* 0x0000000102057824 */ /* 0x000fe400078e0a09 */
[----:B------:R-:W-:Y:S02]  /*1070*/  @!P5 IMAD.IADD R3, R7, 0x1, R17 ;  /* 0x000000010703d824 */ /* 0x000fe400078e0211 */
[----:B------:R-:W-:Y:S01]  /*1080*/  @!P0 IMAD.WIDE.U32 R14, R11, c[0x0][0x190], R14 ;  /* 0x000064000b0e8a25 */ /* 0x000fe200078e000e */
[----:B------:R-:W-:Y:S02]  /*1090*/  @!P1 LEA.HI.X R11, R4, c[0x0][0x164], R0, 0x1, P4 ;  /* 0x00005900040b9a11 */ /* 0x000fe400020f0c00 */
[----:B------:R-:W-:Y:S01]  /*10a0*/  @!P3 LEA R4, P6, R12, c[0x0][0x160], 0x1 ;  /* 0x000058000c04ba11 */ /* 0x000fe200078c08ff */
[----:B------:R-:W-:Y:S01]  /*10b0*/  IMAD R17, R68, -0x80, R20 ;  /* 0xffffff8044117824 */ /* 0x000fe200078e0214 */
[----:B------:R-:W-:Y:S01]  /*10c0*/  @!P5 LEA.HI.X R9, R6, c[0x0][0x164], R3, 0x1, P2 ;  /* 0x000059000609da11 */ /* 0x000fe200010f0c03 */
[----:B------:R-:W-:-:S02]  /*10d0*/  IMAD R5, R173, 0x8, R5 ;  /* 0x00000008ad057824 */ /* 0x000fc400078e0205 */
[----:B------:R-:W-:Y:S01]  /*10e0*/  @!P3 IMAD.IADD R0, R13, 0x1, R22 ;  /* 0x000000010d00b824 */ /* 0x000fe200078e0216 */
[-C--:B------:R-:W-:Y:S01]  /*10f0*/  ISETP.GE.AND P2, PT, R2, R17.reuse, PT ;  /* 0x000000110200720c */ /* 0x080fe20003f46270 */
[----:B------:R-:W-:Y:S01]  /*1100*/  IMAD.WIDE.U32 R18, R16, c[0x0][0x1b0], R18 ;  /* 0x00006c0010127a25 */ /* 0x000fe200078e0012 */
[----:B------:R-:W-:-:S03]  /*1110*/  ISETP.GE.AND P4, PT, R2, R17, PT ;  /* 0x000000110200720c */ /* 0x000fc60003f86270 */
[----:B------:R-:W-:Y:S01]  /*1120*/  IMAD.U32 R2, R5, 0x20, R26 ;  /* 0x0000002005027824 */ /* 0x000fe200078e001a */
[----:B------:R-:W-:Y:S01]  /*1130*/  @!P3 LEA.HI.X R5, R12, c[0x0][0x164], R0, 0x1, P6 ;  /* 0x000059000c05ba11 */ /* 0x000fe200030f0c00 */
[----:B------:R-:W-:Y:S01]  /*1140*/  @!P0 IMAD.IADD R0, R15, 0x1, R21 ;  /* 0x000000010f008824 */ /* 0x000fe200078e0215 */
[----:B------:R-:W-:Y:S01]  /*1150*/  SHF.R.S32.HI R15, RZ, 0x1f, R16 ;  /* 0x0000001fff0f7819 */ /* 0x000fe20000011410 */
[----:B------:R-:W-:Y:S01]  /*1160*/  IMAD.SHL.U32 R221, R2, 0x2, RZ ;  /* 0x0000000202dd7824 */ /* 0x000fe200078e00ff */
[C---:B------:R-:W-:Y:S01]  /*1170*/  @!P0 LEA R12, P6, R14.reuse, c[0x0][0x160], 0x1 ;  /* 0x000058000e0c8a11 */ /* 0x040fe200078c08ff */
[----:B------:R-:W-:Y:S01]  /*1180*/  IMAD.MOV.U32 R240, RZ, RZ, R18 ;  /* 0x000000fffff07224 */ /* 0x000fe200078e0012 */
[----:B------:R1:W-:Y:S01]  /*1190*/  STL.64 [R1+0x28], R18 ;  /* 0x0000281201007387 */ /* 0x0003e20000100a00 */
[----:B------:R-:W-:Y:S01]  /*11a0*/  IMAD R2, R15, c[0x0][0x1b0], RZ ;  /* 0x00006c000f027a24 */ /* 0x000fe200078e02ff */
[----:B------:R-:W-:Y:S01]  /*11b0*/  @!P0 LEA.HI.X R13, R14, c[0x0][0x164], R0, 0x1, P6 ;  /* 0x000059000e0d8a11 */ /* 0x000fe200030f0c00 */
[----:B------:R-:W-:Y:S01]  /*11c0*/  IMAD R0, R68, UR8, RZ ;  /* 0x0000000844007c24 */ /* 0x000fe2000f8e02ff */
[----:B------:R-:W-:Y:S01]  /*11d0*/  @!PT LDS RZ, [RZ] ;  /* 0x00000000fffff984 */ /* 0x000fe20000000800 */
[----:B------:R-:W-:Y:S01]  /*11e0*/  @!PT LDS RZ, [RZ] ;  /* 0x00000000fffff984 */ /* 0x000fe20000000800 */
[----:B------:R-:W-:Y:S01]  /*11f0*/  @!PT LDS RZ, [RZ] ;  /* 0x00000000fffff984 */ /* 0x000fe20000000800 */
[----:B------:R2:W-:Y:S01]  /*1200*/  @!P1 LDGSTS.E.BYPASS.LTC128B.128 [R221], [R10.64] ;  /* 0x000000000add9fae */ /* 0x0005e2000b901d56 */
[C---:B------:R-:W-:Y:S01]  /*1210*/  IMAD R2, R16.reuse, c[0x0][0x1b4], R2 ;  /* 0x00006d0010027a24 */ /* 0x040fe200078e0202 */
[-C--:B------:R-:W-:Y:S01]  /*1220*/  ISETP.GE.AND P1, PT, R23, R17.reuse, PT ;  /* 0x000000111700720c */ /* 0x080fe20003f26270 */
[----:B------:R-:W-:Y:S01]  /*1230*/  IMAD.WIDE.U32 R24, R16, c[0x0][0x1b8], R24 ;  /* 0x00006e0010187a25 */ /* 0x000fe200078e0018 */
[----:B------:R3:W-:Y:S01]  /*1240*/  @!P5 LDGSTS.E.BYPASS.LTC128B.128 [R221+0x800], [R8.64] ;  /* 0x0080000008dddfae */ /* 0x0007e2000b901d56 */
[----:B------:R-:W-:-:S02]  /*1250*/  ISETP.GE.AND P6, PT, R33, R17, PT ;  /* 0x000000112100720c */ /* 0x000fc40003fc6270 */
[----:B------:R-:W-:Y:S01]  /*1260*/  IMAD.IADD R241, R19, 0x1, R2 ;  /* 0x0000000113f17824 */ /* 0x000fe200078e0202 */
[----:B------:R4:W-:Y:S03]  /*1270*/  @!P3 LDGSTS.E.BYPASS.LTC128B.128 [R221+0x1000], [R4.64] ;  /* 0x0100000004ddbfae */ /* 0x0009e6000b901d56 */
[----:B------:R-:W-:Y:S01]  /*1280*/  IMAD.WIDE.U32 R2, R68, UR9, R240 ;  /* 0x0000000944027c25 */ /* 0x000fe2000f8e00f0 */
[----:B------:R5:W-:Y:S04]  /*1290*/  @!P0 LDGSTS.E.BYPASS.LTC128B.128 [R221+0x1800], [R12.64] ;  /* 0x018000000cdd8fae */ /* 0x000be8000b901d56 */
[----:B------:R-:W-:Y:S01]  /*12a0*/  @!P2 LEA R6, P5, R2, c[0x0][0x168], 0x1 ;  /* 0x00005a000206aa11 */ /* 0x000fe200078a08ff */
[----:B------:R-:W-:Y:S04]  /*12b0*/  STL.64 [R1+0x18], R240 ;  /* 0x000018f001007387 */ /* 0x000fe80000100a00 */
[----:B------:R-:W-:Y:S01]  /*12c0*/  STL.64 [R1+0x20], R24 ;  /* 0x0000201801007387 */ /* 0x000fe20000100a00 */
[----:B--2---:R-:W-:-:S05]  /*12d0*/  SHF.R.S32.HI R10, RZ, 0x1f, R68 ;  /* 0x0000001fff0a7819 */ /* 0x004fca0000011444 */
[----:B------:R-:W-:Y:S02]  /*12e0*/  IMAD R0, R10, UR9, R0 ;  /* 0x000000090a007c24 */ /* 0x000fe4000f8e0200 */
[----:B----4-:R-:W-:Y:S02]  /*12f0*/  IMAD.U32 R4, RZ, RZ, UR6 ;  /* 0x00000006ff047e24 */ /* 0x010fe4000f8e00ff */
[----:B------:R-:W-:Y:S02]  /*1300*/  IMAD.IADD R3, R3, 0x1, R0 ;  /* 0x0000000103037824 */ /* 0x000fe400078e0200 */
[----:B------:R-:W-:Y:S01]  /*1310*/  IMAD.U32 R5, RZ, RZ, UR6 ;  /* 0x00000006ff057e24 */ /* 0x000fe2000f8e00ff */
[----:B------:R-:W-:Y:S02]  /*1320*/  @!P1 LEA R0, P3, R4, R2, 0x5 ;  /* 0x0000000204009211 */ /* 0x000fe400078628ff */
[----:B------:R-:W-:Y:S02]  /*1330*/  @!P2 LEA.HI.X R7, R2, c[0x0][0x16c], R3, 0x1, P5 ;  /* 0x00005b000207aa11 */ /* 0x000fe400028f0c03 */
[----:B------:R-:W-:-:S02]  /*1340*/  @!P1 LEA.HI.X R5, R5, R3, R235, 0x5, P3 ;  /* 0x0000000305059211 */ /* 0x000fc400018f2ceb */
[----:B------:R-:W-:Y:S01]  /*1350*/  @!P1 LEA R4, P0, R0, c[0x0][0x168], 0x1 ;  /* 0x00005a0000049a11 */ /* 0x000fe200078008ff */
[----:B------:R2:W-:Y:S01]  /*1360*/  @!P2 LDGSTS.E.BYPASS.LTC128B.128 [R221+0x2000], [R6.64] ;  /* 0x0200000006ddafae */ /* 0x0005e2000b901d56 */
[-C--:B------:R-:W-:Y:S02]  /*1370*/  ISETP.GE.AND P5, PT, R32, R17.reuse, PT ;  /* 0x000000112000720c */ /* 0x080fe40003fa6270 */
[----:B------:R-:W-:Y:S02]  /*1380*/  @!P1 LEA.HI.X R5, R0, c[0x0][0x16c], R5, 0x1, P0 ;  /* 0x00005b0000059a11 */ /* 0x000fe400000f0c05 */
[----:B------:R-:W-:Y:S02]  /*1390*/  @!P6 IADD3 R0, P0, R2, UR4, RZ ;  /* 0x000000040200ec10 */ /* 0x000fe4000ff1e0ff */
[----:B-----5:R-:W-:Y:S01]  /*13a0*/  LEA.HI R13, R30, R70, RZ, 0x4 ;  /* 0x000000461e0d7211 */ /* 0x020fe200078f20ff */
[----:B------:R4:W-:Y:S01]  /*13b0*/  @!P1 LDGSTS.E.BYPASS.LTC128B.128 [R221+0x2800], [R4.64] ;  /* 0x0280000004dd9fae */ /* 0x0009e2000b901d56 */
[----:B------:R-:W-:-:S02]  /*13c0*/  ISETP.GE.AND P3, PT, R23, R17, PT ;  /* 0x000000111700720c */ /* 0x000fc40003f66270 */
[----:B------:R-:W-:Y:S02]  /*13d0*/  SHF.R.S32.HI R11, RZ, 0x4, R13 ;  /* 0x00000004ff0b7819 */ /* 0x000fe4000001140d */
[-C--:B------:R-:W-:Y:S01]  /*13e0*/  ISETP.GE.AND P2, PT, R33, R17.reuse, PT ;  /* 0x000000112100720c */ /* 0x080fe20003f46270 */
[C---:B---3--:R-:W-:Y:S01]  /*13f0*/  @!P5 IMAD R8, R235.reuse, 0x60, RZ ;  /* 0x00000060eb08d824 */ /* 0x048fe200078e02ff */
[----:B------:R-:W-:Y:S01]  /*1400*/  ISETP.GE.AND P1, PT, R32, R17, PT ;  /* 0x000000112000720c */ /* 0x000fe20003f26270 */
[----:B--2---:R-:W-:-:S12]  /*1410*/  IMAD.SHL.U32 R6, R235, 0x40, RZ ;  /* 0x00000040eb067824 */ /* 0x004fd800078e00ff */
[----:B------:R-:W-:Y:S01]  /*1420*/  VOTEU.ALL UP0, P1 ;  /* 0x00000000003f7886 */ /* 0x000fe20000800000 */
[----:B----4-:R-:W-:Y:S01]  /*1430*/  @!P6 IADD3.X R5, R3, UR5, R6, P0, !PT ;  /* 0x000000050305ec10 */ /* 0x010fe200087fe406 */
[----:B------:R-:W-:Y:S01]  /*1440*/  IMAD.U32 R4, RZ, RZ, UR6 ;  /* 0x00000006ff047e24 */ /* 0x000fe2000f8e00ff */
[----:B-1----:R-:W-:Y:S01]  /*1450*/  @!P6 LEA R18, P0, R0, c[0x0][0x168], 0x1 ;  /* 0x00005a000012ea11 */ /* 0x002fe200078008ff */
[----:B------:R-:W-:Y:S01]  /*1460*/  IMAD.WIDE.U32 R6, R68, c[0x0][0x1a0], RZ ;  /* 0x0000680044067a25 */ /* 0x000fe200078e00ff */
[----:B------:R-:W-:Y:S02]  /*1470*/  ULDC.64 UR4, c[0x0][0x1a0] ;  /* 0x0000680000047ab9 */ /* 0x000fe40000000a00 */
[----:B------:R-:W-:Y:S01]  /*1480*/  @!P6 LEA.HI.X R19, R0, c[0x0][0x16c], R5, 0x1, P0 ;  /* 0x00005b000013ea11 */ /* 0x000fe200000f0c05 */
[----:B------:R-:W-:Y:S01]  /*1490*/  @!P5 IMAD.WIDE.U32 R2, R4, 0x60, R2 ;  /* 0x000000600402d825 */ /* 0x000fe200078e0002 */
[----:B------:R-:W-:Y:S01]  /*14a0*/  LOP3.LUT R5, R31, 0xfffffff8, RZ, 0xc0, !PT ;  /* 0xfffffff81f057812 */ /* 0x000fe200078ec0ff */
[----:B------:R-:W-:-:S02]  /*14b0*/  USHF.L.U32 UR7, UR5, 0x6, URZ ;  /* 0x0000000605077899 */ /* 0x000fc4000800063f */
[----:B------:R-:W-:Y:S01]  /*14c0*/  IMAD R4, R15, c[0x0][0x1b8], RZ ;  /* 0x00006e000f047a24 */ /* 0x000fe200078e02ff */
[----:B------:R-:W-:Y:S01]  /*14d0*/  @!P5 LEA R14, P0, R2, c[0x0][0x168], 0x1 ;  /* 0x00005a00020eda11 */ /* 0x000fe200078008ff */
[----:B------:R-:W-:Y:S01]  /*14e0*/  IMAD R0, R10, c[0x0][0x1a0], RZ ;  /* 0x000068000a007a24 */ /* 0x000fe200078e02ff */
[----:B------:R-:W-:Y:S01]  /*14f0*/  LEA.HI R10, R13, R11, RZ, 0x1 ;  /* 0x0000000b0d0a7211 */ /* 0x000fe200078f08ff */
[----:B------:R-:W-:Y:S01]  /*1500*/  IMAD.IADD R5, R70, 0x1, -R5 ;  /* 0x0000000146057824 */ /* 0x000fe200078e0a05 */
[----:B------:R1:W-:Y:S01]  /*1510*/  @!P6 LDGSTS.E.BYPASS.LTC128B.128 [R221+0x3000], [R18.64] ;  /* 0x0300000012ddefae */ /* 0x0003e2000b901d56 */
[----:B------:R-:W-:Y:S01]  /*1520*/  IMAD R9, R16, c[0x0][0x1bc], R4 ;  /* 0x00006f0010097a24 */ /* 0x000fe200078e0204 */
[----:B------:R-:W-:Y:S01]  /*1530*/  UIMAD.WIDE.U32 UR10, UR4, 0x40, URZ ;  /* 0x00000040040a78a5 */ /* 0x000fe2000f8e003f */
[----:B------:R-:W-:Y:S01]  /*1540*/  IMAD R0, R68, c[0x0][0x1a4], R0 ;  /* 0x0000690044007a24 */ /* 0x000fe200078e0200 */
[----:B------:R-:W-:Y:S01]  /*1550*/  LEA.HI R4, R5, R5, RZ, 0x1 ;  /* 0x0000000505047211 */ /* 0x000fe200078f08ff */
[----:B------:R-:W-:-:S02]  /*1560*/  @!P5 IMAD.IADD R3, R3, 0x1, R8 ;  /* 0x000000010303d824 */ /* 0x000fc400078e0208 */
[----:B------:R-:W-:Y:S01]  /*1570*/  IMAD.IADD R7, R7, 0x1, R0 ;  /* 0x0000000107077824 */ /* 0x000fe200078e0200 */
[----:B------:R-:W-:Y:S01]  /*1580*/  LOP3.LUT R0, R4, 0x3fffffe, RZ, 0xc0, !PT ;  /* 0x03fffffe04007812 */ /* 0x000fe200078ec0ff */
[----:B------:R-:W-:Y:S01]  /*1590*/  IMAD.IADD R22, R25, 0x1, R9 ;  /* 0x0000000119167824 */ /* 0x000fe200078e0209 */
[----:B------:R-:W-:Y:S01]  /*15a0*/  SHF.R.S32.HI R21, RZ, 0x1, R4 ;  /* 0x00000001ff157819 */ /* 0x000fe20000011404 */
[----:B------:R-:W-:Y:S01]  /*15b0*/  IMAD.U32 R17, RZ, RZ, UR4 ;  /* 0x00000004ff117e24 */ /* 0x000fe2000f8e00ff */
[----:B------:R-:W-:Y:S01]  /*15c0*/  @!P5 LEA.HI.X R15, R2, c[0x0][0x16c], R3, 0x1, P0 ;  /* 0x00005b00020fda11 */ /* 0x000fe200000f0c03 */
[----:B------:R-:W-:Y:S01]  /*15d0*/  IMAD.IADD R12, R5, 0x1, -R0 ;  /* 0x00000001050c7824 */ /* 0x000fe200078e0a00 */
[----:B------:R-:W-:Y:S01]  /*15e0*/  LOP3.LUT R0, R13, 0xfffffff0, RZ, 0xc0, !PT ;  /* 0xfffffff00d007812 */ /* 0x000fe200078ec0ff */
[----:B------:R-:W-:Y:S01]  /*15f0*/  IMAD.SHL.U32 R5, R21, 0x40, RZ ;  /* 0x0000004015057824 */ /* 0x000fe200078e00ff */
[----:B------:R-:W-:Y:S01]  /*1600*/  LOP3.LUT R3, R10, 0xfffffffe, RZ, 0xc0, !PT ;  /* 0xfffffffe0a037812 */ /* 0x000fe200078ec0ff */
[----:B------:R2:W-:Y:S01]  /*1610*/  @!P5 LDGSTS.E.BYPASS.LTC128B.128 [R221+0x3800], [R14.64] ;  /* 0x038000000edddfae */ /* 0x0005e2000b901d56 */
[----:B------:R-:W-:Y:S01]  /*1620*/  LEA R2, P0, R6, R24, 0x7 ;  /* 0x0000001806027211 */ /* 0x000fe200078038ff */
[----:B------:R-:W-:Y:S01]  /*1630*/  IMAD.IADD R0, R70, 0x1, -R0 ;  /* 0x0000000146007824 */ /* 0x000fe200078e0a00 */
[----:B------:R-:W-:Y:S01]  /*1640*/  LOP3.LUT R5, R5, 0xc0, RZ, 0xc0, !PT ;  /* 0x000000c005057812 */ /* 0x000fe200078ec0ff */
[----:B------:R-:W-:Y:S01]  /*1650*/  IMAD.IADD R11, R11, 0x1, -R3 ;  /* 0x000000010b0b7824 */ /* 0x000fe200078e0a03 */
[----:B------:R-:W-:Y:S01]  /*1660*/  LEA.HI.X R3, R6, R22, R7, 0x7, P0 ;  /* 0x0000001606037211 */ /* 0x000fe200000f3c07 */
[----:B------:R-:W0:Y:S01]  /*1670*/  LDGDEPBAR ;  /* 0x00000000000079af */ /* 0x000e220000000000 */
[----:B------:R-:W-:Y:S01]  /*1680*/  IMAD.SHL.U32 R6, R28, 0x8, RZ ;  /* 0x000000081c067824 */ /* 0x000fe200078e00ff */
[----:B------:R-:W-:Y:S01]  /*1690*/  LEA.HI R4, R0, R0, RZ, 0x1 ;  /* 0x0000000000047211 */ /* 0x000fe200078f08ff */
[----:B------:R-:W-:Y:S01]  /*16a0*/  IMAD.U32 R10, RZ, RZ, UR4 ;  /* 0x00000004ff0a7e24 */ /* 0x000fe2000f8e00ff */
[----:B------:R-:W-:Y:S01]  /*16b0*/  SHF.R.U32.HI R7, RZ, 0x3, R5 ;  /* 0x00000003ff077819 */ /* 0x000fe20000011605 */
[----:B------:R-:W-:Y:S01]  /*16c0*/  IMAD.U32 R13, RZ, RZ, UR5 ;  /* 0x00000005ff0d7e24 */ /* 0x000fe2000f8e00ff */
[----:B------:R-:W-:Y:S01]  /*16d0*/  LOP3.LUT R9, R5, 0x8, R6, 0xf8, !PT ;  /* 0x0000000805097812 */ /* 0x000fe200078ef806 */
[----:B------:R3:W-:Y:S01]  /*16e0*/  STL [R1+0x10], R22 ;  /* 0x0000101601007387 */ /* 0x0007e20000100800 */
[----:B------:R-:W-:-:S02]  /*16f0*/  SHF.R.S32.HI R5, RZ, 0x1, R4 ;  /* 0x00000001ff057819 */ /* 0x000fc40000011404 */
[----:B------:R-:W-:Y:S02]  /*1700*/  SHF.R.S32.HI R8, RZ, 0x1f, R4 ;  /* 0x0000001fff087819 */ /* 0x000fe40000011404 */
[----:B------:R-:W-:Y:S02]  /*1710*/  @!P3 LEA R6, P0, R10, R2, 0x5 ;  /* 0x000000020a06b211 */ /* 0x000fe400078028ff */
[----:B------:R-:W-:Y:S02]  /*1720*/  LOP3.LUT R10, R9, R7, RZ, 0x3c, !PT ;  /* 0x00000007090a7212 */ /* 0x000fe400078e3cff */
[----:B------:R-:W-:Y:S02]  /*1730*/  LEA.HI R7, R8, R5, RZ, 0x2 ;  /* 0x0000000508077211 */ /* 0x000fe400078f10ff */
[----:B------:R-:W-:Y:S01]  /*1740*/  LOP3.LUT R8, R4, 0x7fffffe, RZ, 0xc0, !PT ;  /* 0x07fffffe04087812 */ /* 0x000fe200078ec0ff */
[----:B------:R-:W-:Y:S01]  /*1750*/  IMAD R4, R11, 0x8, R12 ;  /* 0x000000080b047824 */ /* 0x000fe200078e020c */
[----:B------:R-:W-:-:S02]  /*1760*/  LOP3.LUT R7, R7, 0xfffffffc, RZ, 0xc0, !PT ;  /* 0xfffffffc07077812 */ /* 0x000fc400078ec0ff */
[----:B------:R-:W-:Y:S01]  /*1770*/  SHF.R.S32.HI R16, RZ, 0x1f, R0 ;  /* 0x0000001fff107819 */ /* 0x000fe20000011400 */
[----:B------:R-:W-:Y:S01]  /*1780*/  IMAD.IADD R69, R0, 0x1, -R8 ;  /* 0x0000000100457824 */ /* 0x000fe200078e0a08 */
[----:B------:R-:W-:Y:S01]  /*1790*/  @!P3 LEA.HI.X R9, R17, R3, R13, 0x5, P0 ;  /* 0x000000031109b211 */ /* 0x000fe200000f2c0d */
[----:B------:R-:W-:Y:S01]  /*17a0*/  IMAD.IADD R17, R5, 0x1, -R7 ;  /* 0x0000000105117824 */ /* 0x000fe200078e0a07 */
[----:B------:R-:W-:Y:S01]  /*17b0*/  @!P3 LEA R12, P0, R6, c[0x0][0x170], 0x1 ;  /* 0x00005c00060cba11 */ /* 0x000fe200078008ff */
[----:B------:R-:W-:Y:S01]  /*17c0*/  IMAD.U32 R7, RZ, RZ, UR7 ;  /* 0x00000007ff077e24 */ /* 0x000fe2000f8e00ff */
[----:B------:R-:W-:Y:S01]  /*17d0*/  LEA.HI R16, R16, R0, RZ, 0x3 ;  /* 0x0000000010107211 */ /* 0x000fe200078f18ff */
[----:B------:R-:W-:Y:S01]  /*17e0*/  IMAD.U32 R0, R4, 0x20, R10 ;  /* 0x0000002004007824 */ /* 0x000fe200078e000a */
[----:B------:R-:W-:Y:S01]  /*17f0*/  @!P3 LEA.HI.X R13, R6, c[0x0][0x174], R9, 0x1, P0 ;  /* 0x00005d00060dba11 */ /* 0x000fe200000f0c09 */
[----:B------:R-:W-:Y:S01]  /*1800*/  IMAD.SHL.U32 R4, R17, 0x40, RZ ;  /* 0x0000004011047824 */ /* 0x000fe200078e00ff */
[----:B------:R-:W-:Y:S01]  /*1810*/  @!P2 IADD3 R9, P0, R2, UR10, RZ ;  /* 0x0000000a0209ac10 */ /* 0x000fe2000ff1e0ff */
[----:B------:R-:W-:-:S04]  /*1820*/  DEPBAR.LE SB0, 0x0 ;  /* 0x000080000000791a */ /* 0x000fc80000000000 */
[----:B------:R-:W-:Y:S01]  /*1830*/  BAR.SYNC.DEFER_BLOCKING 0x0 ;  /* 0x0000000000007b1d */ /* 0x000fe20000010000 */
[----:B------:R-:W-:Y:S01]  /*1840*/  @!P4 LEA R6, P5, R2, c[0x0][0x170], 0x1 ;  /* 0x00005c000206ca11 */ /* 0x000fe200078a08ff */
[----:B------:R-:W-:Y:S01]  /*1850*/  IMAD.U32 R5, RZ, RZ, UR4 ;  /* 0x00000004ff057e24 */ /* 0x000fe2000f8e00ff */
[----:B--2---:R-:W-:Y:S01]  /*1860*/  @!P2 IADD3.X R14, R3, UR11, R7, P0, !PT ;  /* 0x0000000b030eac10 */ /* 0x004fe200087fe407 */
[----:B------:R-:W-:Y:S01]  /*1870*/  IMAD.SHL.U32 R8, R11, 0x8, RZ ;  /* 0x000000080b087824 */ /* 0x000fe200078e00ff */
[----:B------:R-:W-:Y:S01]  /*1880*/  @!UP0 UIMAD UR7, UR5, 0x60, URZ ;  /* 0x00000060050788a4 */ /* 0x000fe2000f8e023f */
[----:B------:R-:W-:Y:S01]  /*1890*/  LOP3.LUT R4, R4, 0xc0, RZ, 0xc0, !PT ;  /* 0x000000c004047812 */ /* 0x000fe200078ec0ff */
[----:B------:R-:W-:Y:S01]  /*18a0*/  IMAD.SHL.U32 R11, R16, 0x20, RZ ;  /* 0x00000020100b7824 */ /* 0x000fe200078e00ff */
[--C-:B------:R-:W-:Y:S01]  /*18b0*/  @!P4 LEA.HI.X R7, R2, c[0x0][0x174], R3.reuse, 0x1, P5 ;  /* 0x00005d000207ca11 */ /* 0x100fe200028f0c03 */
[----:B------:R-:W-:Y:S01]  /*18c0*/  @!P1 IMAD.WIDE.U32 R2, R5, 0x60, R2 ;  /* 0x0000006005029825 */ /* 0x000fe200078e0002 */
[----:B------:R-:W-:-:S02]  /*18d0*/  LOP3.LUT R10, R4, 0x8, R8, 0xf8, !PT ;  /* 0x00000008040a7812 */ /* 0x000fc400078ef808 */
[----:B------:R-:W-:Y:S01]  /*18e0*/  SHF.R.U32.HI R5, RZ, 0x3, R4 ;  /* 0x00000003ff057819 */ /* 0x000fe20000011604 */
[----:B------:R-:W-:Y:S01]  /*18f0*/  IMAD.SHL.U32 R204, R0, 0x2, RZ ;  /* 0x0000000200cc7824 */ /* 0x000fe200078e00ff */
[----:B------:R-:W-:Y:S01]  /*1900*/  @!P2 LEA R4, P5, R9, c[0x0][0x170], 0x1 ;  /* 0x00005c000904aa11 */ /* 0x000fe200078a08ff */
[----:B------:R-:W-:Y:S01]  /*1910*/  IMAD.MOV.U32 R0, RZ, RZ, 0x10 ;  /* 0x00000010ff007424 */ /* 0x000fe200078e00ff */
[----:B------:R-:W-:Y:S02]  /*1920*/  @!P1 IADD3 R3, R3, UR7, RZ ;  /* 0x0000000703039c10 */ /* 0x000fe4000fffe0ff */
[----:B------:R-:W-:Y:S02]  /*1930*/  @!P1 LEA R8, P0, R2, c[0x0][0x170], 0x1 ;  /* 0x00005c0002089a11 */ /* 0x000fe400078008ff */
[----:B---3--:R-:W-:Y:S02]  /*1940*/  LOP3.LUT R22, R11, 0xffffff00, RZ, 0xc0, !PT ;  /* 0xffffff000b167812 */ /* 0x008fe400078ec0ff */
[----:B------:R-:W-:-:S02]  /*1950*/  LOP3.LUT R23, R10, R5, RZ, 0x3c, !PT ;  /* 0x000000050a177212 */ /* 0x000fc400078e3cff */
[----:B------:R-:W-:Y:S01]  /*1960*/  @!P2 LEA.HI.X R5, R9, c[0x0][0x174], R14, 0x1, P5 ;  /* 0x00005d000905aa11 */ /* 0x000fe200028f0c0e */
[----:B------:R-:W-:Y:S01]  /*1970*/  @P4 STS [R221+0x4000], RZ ;  /* 0x004000ffdd004388 */ /* 0x000fe20000000800 */
[----:B------:R-:W-:Y:S01]  /*1980*/  @!P1 LEA.HI.X R9, R2, c[0x0][0x174], R3, 0x1, P0 ;  /* 0x00005d0002099a11 */ /* 0x000fe200000f0c03 */
[----:B------:R-:W-:Y:S01]  /*1990*/  IMAD R2, R173, 0x200, R22 ;  /* 0x00000200ad027824 */ /* 0x000fe200078e0216 */
[----:B------:R-:W-:Y:S01]  /*19a0*/  LOP3.LUT P0, RZ, R21, 0x2, RZ, 0xc0, !PT ;  /* 0x0000000215ff7812 */ /* 0x000fe2000780c0ff */
[----:B------:R-:W-:Y:S01]  /*19b0*/  @P4 STS [R221+0x4004], RZ ;  /* 0x004004ffdd004388 */ /* 0x000fe20000000800 */
[----:B------:R-:W-:Y:S01]  /*19c0*/  IADD3 R209, R204, 0x2020, RZ ;  /* 0x00002020ccd17810 */ /* 0x000fe20007ffe0ff */
[----:B------:R-:W-:Y:S02]  /*19d0*/  IMAD R2, R69, 0x20, R2 ;  /* 0x0000002045027824 */ /* 0x000fe400078e0202 */
[----:B------:R-:W-:Y:S02]  /*19e0*/  @P4 STS.64 [R221+0x4008], RZ ;  /* 0x004008ffdd004388 */ /* 0x000fe40000000a00 */
[----:B------:R-:W-:-:S02]  /*19f0*/  IMAD.IADD R2, R23, 0x1, R2 ;  /* 0x0000000117027824 */ /* 0x000fc400078e0202 */
[----:B------:R-:W-:Y:S01]  /*1a00*/  @!PT LDS RZ, [RZ] ;  /* 0x00000000fffff984 */ /* 0x000fe20000000800 */
[----:B------:R-:W-:Y:S01]  /*1a10*/  @!PT LDS RZ, [RZ] ;  /* 0x00000000fffff984 */ /* 0x000fe20000000800 */
[----:B------:R-:W-:Y:S01]  /*1a20*/  @!PT LDS RZ, [RZ] ;  /* 0x00000000fffff984 */ /* 0x000fe20000000800 */
[----:B------:R2:W-:Y:S02]  /*1a30*/  @!P4 LDGSTS.E.BYPASS.LTC128B.128 [R221+0x4000], [R6.64] ;  /* 0x0400000006ddcfae */ /* 0x0005e4000b901d56 */
[----:B------:R-:W-:Y:S01]  /*1a40*/  IMAD.SHL.U32 R207, R2, 0x2, RZ ;  /* 0x0000000202cf7824 */ /* 0x000fe200078e00ff */
[----:B------:R-:W-:Y:S01]  /*1a50*/  IADD3 R2, R204, 0x2000, RZ ;  /* 0x00002000cc027810 */ /* 0x000fe20007ffe0ff */
[----:B------:R-:W-:Y:S03]  /*1a60*/  @P3 STS.128 [R221+0x4800], RZ ;  /* 0x004800ffdd003388 */ /* 0x000fe60000000c00 */
[----:B------:R-:W-:Y:S01]  /*1a70*/  @P0 IADD3 R209, R2, -0x20, RZ ;  /* 0xffffffe002d10810 */ /* 0x000fe20007ffe0ff */
[----:B------:R-:W-:Y:S01]  /*1a80*/  @!PT LDS RZ, [RZ] ;  /* 0x00000000fffff984 */ /* 0x000fe20000000800 */
[----:B------:R-:W-:Y:S01]  /*1a90*/  @!PT LDS RZ, [RZ] ;  /* 0x00000000fffff984 */ /* 0x000fe20000000800 */
[----:B------:R-:W-:Y:S01]  /*1aa0*/  @!PT LDS RZ, [RZ] ;  /* 0x00000000fffff984 */ /* 0x000fe20000000800 */
[----:B------:R3:W-:Y:S01]  /*1ab0*/  @!P3 LDGSTS.E.BYPASS.LTC128B.128 [R221+0x4800], [R12.64] ;  /* 0x048000000cddbfae */ /* 0x0007e2000b901d56 */
[----:B------:R-:W-:Y:S02]  /*1ac0*/  IMAD.SHL.U32 R2, R70, 0x2, RZ ;  /* 0x0000000246027824 */ /* 0x000fe400078e00ff */
[C---:B------:R-:W-:Y:S01]  /*1ad0*/  IADD3 R216, R209.reuse, 0x400, RZ ;  /* 0x00000400d1d87810 */ /* 0x040fe20007ffe0ff */
[----:B------:R-:W-:Y:S01]  /*1ae0*/  @P2 STS.128 [R221+0x5000], RZ ;  /* 0x005000ffdd002388 */ /* 0x000fe20000000c00 */
[----:B------:R-:W-:-:S02]  /*1af0*/  IADD3 R215, R209, 0x800, RZ ;  /* 0x00000800d1d77810 */ /* 0x000fc40007ffe0ff */
[----:B------:R-:W-:Y:S01]  /*1b00*/  LOP3.LUT R2, R2, 0x6, RZ, 0xc0, !PT ;  /* 0x0000000602027812 */ /* 0x000fe200078ec0ff */
[----:B------:R-:W-:Y:S01]  /*1b10*/  @!PT LDS RZ, [RZ] ;  /* 0x00000000fffff984 */ /* 0x000fe20000000800 */
[----:B------:R-:W-:Y:S01]  /*1b20*/  @!PT LDS RZ, [RZ] ;  /* 0x00000000fffff984 */ /* 0x000fe20000000800 */
[----:B------:R-:W-:Y:S01]  /*1b30*/  @!PT LDS RZ, [RZ] ;  /* 0x00000000fffff984 */ /* 0x000fe20000000800 */
[----:B------:R2:W-:Y:S01]  /*1b40*/  @!P2 LDGSTS.E.BYPASS.LTC128B.128 [R221+0x5000], [R4.64] ;  /* 0x0500000004ddafae */ /* 0x0005e2000b901d56 */
[C---:B------:R-:W-:Y:S02]  /*1b50*/  IADD3 R214, R209.reuse, 0xc00, RZ ;  /* 0x00000c00d1d67810 */ /* 0x040fe40007ffe0ff */
[C---:B------:R-:W-:Y:S01]  /*1b60*/  IADD3 R213, R209.reuse, 0x1000, RZ ;  /* 0x00001000d1d57810 */ /* 0x040fe20007ffe0ff */
[----:B------:R-:W-:Y:S01]  /*1b70*/  @P1 STS.128 [R221+0x5800], RZ ;  /* 0x005800ffdd001388 */ /* 0x000fe20000000c00 */
[----:B------:R-:W-:Y:S01]  /*1b80*/  IMAD R2, R68, 0x80, R2 ;  /* 0x0000008044027824 */ /* 0x000fe200078e0202 */
[----:B------:R-:W-:Y:S02]  /*1b90*/  IADD3 R212, R209, 0x1400, RZ ;  /* 0x00001400d1d47810 */ /* 0x000fe40007ffe0ff */
[----:B------:R-:W-:Y:S01]  /*1ba0*/  @!PT LDS RZ, [RZ] ;  /* 0x00000000fffff984 */ /* 0x000fe20000000800 */
[----:B------:R-:W-:Y:S01]  /*1bb0*/  @!PT LDS RZ, [RZ] ;  /* 0x00000000fffff984 */ /* 0x000fe20000000800 */
[----:B------:R-:W-:Y:S01]  /*1bc0*/  @!PT LDS RZ, [RZ] ;  /* 0x00000000fffff984 */ /* 0x000fe20000000800 */
[----:B------:R4:W-:Y:S01]  /*1bd0*/  @!P1 LDGSTS.E.BYPASS.LTC128B.128 [R221+0x5800], [R8.64] ;  /* 0x0580000008dd9fae */ /* 0x0009e2000b901d56 */
[----:B------:R-:W-:-:S02]  /*1be0*/  LOP3.LUT P1, RZ, R17, 0x2, RZ, 0xc0, !PT ;  /* 0x0000000211ff7812 */ /* 0x000fc4000782c0ff */
[----:B------:R-:W-:Y:S01]  /*1bf0*/  IADD3 R3, R2, 0x8, RZ ;  /* 0x0000000802037810 */ /* 0x000fe20007ffe0ff */
[----:B------:R-:W-:Y:S01]  /*1c00*/  LDSM.16.M88.4 R32, [R204+0x2400] ;  /* 0x00240000cc20783b */ /* 0x000fe20000000200 */
[----:B------:R-:W-:Y:S02]  /*1c10*/  SEL R0, R0, 0xfffffff0, !P1 ;  /* 0xfffffff000007807 */ /* 0x000fe40004800000 */
[-C--:B------:R-:W-:Y:S01]  /*1c20*/  ISETP.GE.AND P6, PT, R3, R20.reuse, PT ;  /* 0x000000140300720c */ /* 0x080fe20003fc6270 */
[----:B------:R-:W-:Y:S01]  /*1c30*/  LDSM.16.M88.4 R28, [R204+0x2800] ;  /* 0x00280000cc1c783b */ /* 0x000fe20000000200 */
[----:B------:R-:W-:Y:S01]  /*1c40*/  IADD3 R3, R2, 0x18, RZ ;  /* 0x0000001802037810 */ /* 0x000fe20007ffe0ff */
[----:B------:R-:W-:Y:S01]  /*1c50*/  IMAD R208, R0, 0x2, R207 ;  /* 0x0000000200d07824 */ /* 0x000fe200078e02cf */
[-C--:B------:R-:W-:Y:S01]  /*1c60*/  ISETP.GE.AND P5, PT, R2, R20.reuse, PT ;  /* 0x000000140200720c */ /* 0x080fe20003fa6270 */
[----:B---3--:R-:W-:Y:S01]  /*1c70*/  LDSM.16.M88.4 R12, [R204+0x2000] ;  /* 0x00200000cc0c783b */ /* 0x008fe20000000200 */
[----:B------:R-:W-:-:S02]  /*1c80*/  ISETP.GE.AND P3, PT, R3, R20, PT ;  /* 0x000000140300720c */ /* 0x000fc40003f66270 */
[C---:B------:R-:W-:Y:S01]  /*1c90*/  IADD3 R3, R2.reuse, 0x19, RZ ;  /* 0x0000001902037810 */ /* 0x040fe20007ffe0ff */
[----:B------:R-:W-:Y:S01]  /*1ca0*/  LDSM.16.M88.4 R24, [R204+0x2c00] ;  /* 0x002c0000cc18783b */ /* 0x000fe20000000200 */
[C---:B------:R-:W-:Y:S02]  /*1cb0*/  IADD3 R211, R209.reuse, 0x1800, RZ ;  /* 0x00001800d1d37810 */ /* 0x040fe40007ffe0ff */
[----:B------:R-:W-:Y:S01]  /*1cc0*/  IADD3 R210, R209, 0x1c00, RZ ;  /* 0x00001c00d1d27810 */ /* 0x000fe20007ffe0ff */
[----:B--2---:R-:W2:Y:S04]  /*1cd0*/  LDSM.16.M88.4 R4, [R207+0x1000] ;  /* 0x00100000cf04783b */ /* 0x004ea80000000200 */
[----:B------:R-:W-:Y:S04]  /*1ce0*/  LDSM.16.M88.4 R36, [R204+0x3000] ;  /* 0x00300000cc24783b */ /* 0x000fe80000000200 */
[----:B----4-:R-:W3:Y:S04]  /*1cf0*/  LDSM.16.M88.4 R8, [R207] ;  /* 0x00000000cf08783b */ /* 0x010ee80000000200 */
[----:B------:R-:W4:Y:S04]  /*1d00*/  LDSM.16.M88.4 R44, [R204+0x3400] ;  /* 0x00340000cc2c783b */ /* 0x000f280000000200 */
[----:B------:R-:W5:Y:S04]  /*1d10*/  LDSM.16.M88.4 R52, [R204+0x3800] ;  /* 0x00380000cc34783b */ /* 0x000f680000000200 */
[----:B------:R-:W4:Y:S04]  /*1d20*/  LDSM.16.M88.4 R48, [R204+0x3c00] ;  /* 0x003c0000cc30783b */ /* 0x000f280000000200 */
[----:B------:R-:W-:Y:S04]  /*1d30*/  LDSM.16.M88.4 R40, [R209] ;  /* 0x00000000d128783b */ /* 0x000fe80000000200 */
[----:B-1----:R-:W-:Y:S04]  /*1d40*/  LDSM.16.M88.4 R16, [R208] ;  /* 0x00000000d010783b */ /* 0x002fe80000000200 */
[----:B------:R-:W-:Y:S04]  /*1d50*/  LDSM.16.M88.4 R64, [R209+0xc00] ;  /* 0x000c0000d140783b */ /* 0x000fe80000000200 */
[----:B------:R-:W-:Y:S01]  /*1d60*/  LDSM.16.M88.4 R76, [R209+0x1400] ;  /* 0x00140000d14c783b */ /* 0x000fe20000000200 */
[-C--:B--2---:R-:W-:Y:S03]  /*1d70*/  HMMA.16816.F32.BF16 R88, R4, R12.reuse, RZ ;  /* 0x0000000c0458723c */ /* 0x084fe600000418ff */
[----:B------:R-:W-:Y:S04]  /*1d80*/  LDSM.16.M88.4 R60, [R209+0x800] ;  /* 0x00080000d13c783b */ /* 0x000fe80000000200 */
[----:B------:R-:W-:Y:S01]  /*1d90*/  LDSM.16.M88.4 R72, [R209+0x1000] ;  /* 0x00100000d148783b */ /* 0x000fe20000000200 */
[----:B---3--:R-:W-:Y:S03]  /*1da0*/  HMMA.16816.F32.BF16 R84, R8, R12, RZ ;  /* 0x0000000c0854723c */ /* 0x008fe600000418ff */
[----:B------:R-:W-:Y:S04]  /*1db0*/  LDSM.16.M88.4 R56, [R209+0x400] ;  /* 0x00040000d138783b */ /* 0x000fe80000000200 */
[----:B------:R-:W0:Y:S01]  /*1dc0*/  LDGDEPBAR ;  /* 0x00000000000079af */ /* 0x000e220000000000 */
[-C--:B------:R-:W-:Y:S08]  /*1dd0*/  HMMA.16816.F32.BF16 R112, R4, R14.reuse, RZ ;  /* 0x0000000e0470723c */ /* 0x080ff000000418ff */
[----:B------:R-:W-:Y:S01]  /*1de0*/  HMMA.16816.F32.BF16 R116, R8, R14, RZ ;  /* 0x0000000e0874723c */ /* 0x000fe200000418ff */
[----:B------:R-:W1:Y:S07]  /*1df0*/  LDSM.16.M88.4 R12, [R208+0x1000] ;  /* 0x00100000d00c783b */ /* 0x000e6e0000000200 */
[C---:B------:R-:W-:Y:S08]  /*1e00*/  HMMA.16816.F32.BF16 R92, R4.reuse, R32, RZ ;  /* 0x00000020045c723c */ /* 0x040ff000000418ff */
[C---:B------:R-:W-:Y:S08]  /*1e10*/  HMMA.16816.F32.BF16 R96, R4.reuse, R28, RZ ;  /* 0x0000001c0460723c */ /* 0x040ff000000418ff */
[C---:B------:R-:W-:Y:S08]  /*1e20*/  HMMA.16816.F32.BF16 R100, R4.reuse, R24, RZ ;  /* 0x000000180464723c */ /* 0x040ff000000418ff */
[C---:B------:R-:W-:Y:S08]  /*1e30*/  HMMA.16816.F32.BF16 R104, R4.reuse, R36, RZ ;  /* 0x000000240468723c */ /* 0x040ff000000418ff */
        /* <DEDUP_REMOVED lines=21> */
[----:B------:R-:W-:Y:S08]  /*1f90*/  HMMA.16816.F32.BF16 R44, R16, R40, R84 ;  /* 0x00000028102c723c */ /* 0x000ff00000041854 */
[----:B------:R-:W-:Y:S08]  /*1fa0*/  HMMA.16816.F32.BF16 R88, R12, R64, R100 ;  /* 0x000000400c58723c */ /* 0x000ff00000041864 */
[----:B------:R-:W-:Y:S07]  /*1fb0*/  HMMA.16816.F32.BF16 R100, R16, R76, R4 ;  /* 0x0000004c1064723c */ /* 0x000fee0000041804 */
[C---:B------:R-:W-:Y:S01]  /*1fc0*/  IADD3 R4, R2.reuse, 0x1, RZ ;  /* 0x0000000102047810 */ /* 0x040fe20007ffe0ff */
[----:B------:R-:W-:Y:S01]  /*1fd0*/  HMMA.16816.F32.BF16 R120, R8, R52, RZ ;  /* 0x000000340878723c */ /* 0x000fe200000418ff */
[----:B------:R-:W-:-:S02]  /*1fe0*/  IADD3 R6, R2, 0x9, RZ ;  /* 0x0000000902067810 */ /* 0x000fc40007ffe0ff */
[-C--:B------:R-:W-:Y:S02]  /*1ff0*/  ISETP.GE.AND P4, PT, R4, R20.reuse, PT ;  /* 0x000000140400720c */ /* 0x080fe40003f86270 */
[C---:B------:R-:W-:Y:S02]  /*2000*/  IADD3 R5, R2.reuse, 0x10, RZ ;  /* 0x0000001002057810 */ /* 0x040fe40007ffe0ff */
[----:B------:R-:W-:Y:S01]  /*2010*/  IADD3 R4, R2, 0x11, RZ ;  /* 0x0000001102047810 */ /* 0x000fe20007ffe0ff */
[----:B------:R-:W-:Y:S01]  /*2020*/  HMMA.16816.F32.BF16 R180, R8, R54, RZ ;  /* 0x0000003608b4723c */ /* 0x000fe200000418ff */
[-C--:B------:R-:W-:Y:S02]  /*2030*/  ISETP.GE.AND P2, PT, R6, R20.reuse, PT ;  /* 0x000000140600720c */ /* 0x080fe40003f46270 */
[-C--:B------:R-:W-:Y:S02]  /*2040*/  ISETP.GE.AND P0, PT, R5, R20.reuse, PT ;  /* 0x000000140500720c */ /* 0x080fe40003f06270 */
[----:B------:R-:W-:-:S02]  /*2050*/  ISETP.GE.AND P1, PT, R4, R20, PT ;  /* 0x000000140400720c */ /* 0x000fc40003f26270 */
[----:B------:R-:W1:Y:S01]  /*2060*/  LDSM.16.M88.4 R4, [R209+0x1800] ;  /* 0x00180000d104783b */ /* 0x000e620000000200 */
[----:B------:R-:W-:Y:S01]  /*2070*/  HMMA.16816.F32.BF16 R52, R12, R60, R96 ;  /* 0x0000003c0c34723c */ /* 0x000fe20000041860 */
[----:B------:R-:W-:-:S07]  /*2080*/  FSEL R70, R37, -INF , !P4 ;  /* 0xff80000025467808 */ /* 0x000fce0006000000 */
[C---:B------:R-:W-:Y:S08]  /*2090*/  HMMA.16816.F32.BF16 R156, R8.reuse, R48, RZ ;  /* 0x00000030089c723c */ /* 0x040ff000000418ff */
[----:B------:R-:W-:Y:S08]  /*20a0*/  HMMA.16816.F32.BF16 R176, R8, R50, RZ ;  /* 0x0000003208b0723c */ /* 0x000ff000000418ff */
[----:B------:R-:W-:Y:S08]  /*20b0*/  HMMA.16816.F32.BF16 R96, R16, R72, R24 ;  /* 0x000000481060723c */ /* 0x000ff00000041818 */
[-C--:B------:R-:W-:Y:S07]  /*20c0*/  HMMA.16816.F32.BF16 R24, R12, R42.reuse, R112 ;  /* 0x0000002a0c18723c */ /* 0x080fee0000041870 */
[----:B------:R-:W-:Y:S01]  /*20d0*/  FSEL R113, R38, -INF , !P5 ;  /* 0xff80000026717808 */ /* 0x000fe20006800000 */
[C---:B------:R-:W-:Y:S07]  /*20e0*/  HMMA.16816.F32.BF16 R8, R16.reuse, R42, R116 ;  /* 0x0000002a1008723c */ /* 0x040fee0000041874 */
[----:B------:R-:W-:Y:S01]  /*20f0*/  FSEL R119, R39, -INF , !P4 ;  /* 0xff80000027777808 */ /* 0x000fe20006000000 */
[-C--:B------:R-:W-:Y:S08]  /*2100*/  HMMA.16816.F32.BF16 R80, R16, R56.reuse, R80 ;  /* 0x000000381050723c */ /* 0x080ff00000041850 */
[----:B------:R-:W-:Y:S01]  /*2110*/  HMMA.16816.F32.BF16 R48, R12, R56, R92 ;  /* 0x000000380c30723c */ /* 0x000fe2000004185c */
[----:B------:R-:W-:-:S02]  /*2120*/  FSEL R115, R26, -INF , !P6 ;  /* 0xff8000001a737808 */ /* 0x000fc40007000000 */
[----:B------:R-:W-:Y:S02]  /*2130*/  FSEL R117, R27, -INF , !P2 ;  /* 0xff8000001b757808 */ /* 0x000fe40005000000 */
[----:B------:R-:W-:Y:S02]  /*2140*/  FSEL R112, R25, -INF , !P2 ;  /* 0xff80000019707808 */ /* 0x000fe40005000000 */
[----:B------:R-:W-:Y:S01]  /*2150*/  FSEL R56, R44, -INF , !P5 ;  /* 0xff8000002c387808 */ /* 0x000fe20006800000 */
[----:B------:R-:W-:Y:S01]  /*2160*/  HMMA.16816.F32.BF16 R84, R16, R60, R32 ;  /* 0x0000003c1054723c */ /* 0x000fe20000041820 */
[----:B------:R-:W-:-:S06]  /*2170*/  FSEL R57, R45, -INF , !P4 ;  /* 0xff8000002d397808 */ /* 0x000fcc0006000000 */
[----:B------:R-:W-:Y:S01]  /*2180*/  FSEL R61, R8, -INF , !P6 ;  /* 0xff800000083d7808 */ /* 0x000fe20007000000 */
[----:B------:R-:W-:Y:S01]  /*2190*/  HMMA.16816.F32.BF16 R92, R16, R64, R28 ;  /* 0x00000040105c723c */ /* 0x000fe2000004181c */
[----:B------:R-:W-:-:S06]  /*21a0*/  FSEL R60, R80, -INF , !P0 ;  /* 0xff800000503c7808 */ /* 0x000fcc0004000000 */
[----:B------:R-:W-:Y:S01]  /*21b0*/  FSEL R65, R36, -INF , !P5 ;  /* 0xff80000024417808 */ /* 0x000fe20006800000 */
        /* <DEDUP_REMOVED lines=15> */
[----:B------:R-:W-:Y:S02]  /*22b0*/  ISETP.GE.AND P6, PT, R3, R20, PT ;  /* 0x000000140300720c */ /* 0x000fe40003fc6270 */
[----:B------:R-:W-:Y:S02]  /*22c0*/  IADD3 R3, R2, 0x28, RZ ;  /* 0x0000002802037810 */ /* 0x000fe40007ffe0ff */
[----:B------:R-:W-:-:S02]  /*22d0*/  FSEL R131, R82, -INF , !P0 ;  /* 0xff80000052837808 */ /* 0x000fc40004000000 */
[-C--:B------:R-:W-:Y:S01]  /*22e0*/  ISETP.GE.AND P2, PT, R3, R20.reuse, PT ;  /* 0x000000140300720c */ /* 0x080fe20003f46270 */
[-C--:B------:R-:W-:Y:S01]  /*22f0*/  HMMA.16816.F32.BF16 R8, R16, R62.reuse, R132 ;  /* 0x0000003e1008723c */ /* 0x080fe20000041884 */
[----:B------:R-:W-:Y:S02]  /*2300*/  IADD3 R3, R2, 0x29, RZ ;  /* 0x0000002902037810 */ /* 0x000fe40007ffe0ff */
[----:B------:R-:W-:Y:S02]  /*2310*/  FSEL R76, R48, -INF , !P0 ;  /* 0xff800000304c7808 */ /* 0x000fe40004000000 */
[----:B------:R-:W-:Y:S02]  /*2320*/  ISETP.GE.AND P0, PT, R3, R20, PT ;  /* 0x000000140300720c */ /* 0x000fe40003f06270 */
[----:B------:R-:W-:Y:S01]  /*2330*/  IADD3 R3, R2, 0x30, RZ ;  /* 0x0000003002037810 */ /* 0x000fe20007ffe0ff */
[----:B------:R-:W-:Y:S01]  /*2340*/  HMMA.16816.F32.BF16 R24, R12, R62, R136 ;  /* 0x0000003e0c18723c */ /* 0x000fe20000041888 */
[----:B------:R-:W-:-:S02]  /*2350*/  FSEL R124, R51, -INF , !P1 ;  /* 0xff800000337c7808 */ /* 0x000fc40004800000 */
[----:B------:R-:W-:Y:S02]  /*2360*/  FSEL R73, R49, -INF , !P1 ;  /* 0xff80000031497808 */ /* 0x000fe40004800000 */
[----:B------:R-:W-:Y:S02]  /*2370*/  FSEL R130, R83, -INF , !P1 ;  /* 0xff80000053827808 */ /* 0x000fe40004800000 */
[----:B------:R-:W-:Y:S01]  /*2380*/  FSEL R125, R81, -INF , !P1 ;  /* 0xff800000517d7808 */ /* 0x000fe20004800000 */
[----:B-1----:R-:W-:Y:S01]  /*2390*/  HMMA.16816.F32.BF16 R48, R16, R4, R120 ;  /* 0x000000041030723c */ /* 0x002fe20000041878 */
[----:B------:R-:W-:Y:S02]  /*23a0*/  ISETP.GE.AND P1, PT, R3, R20, PT ;  /* 0x000000140300720c */ /* 0x000fe40003f26270 */
[----:B------:R-:W-:Y:S02]  /*23b0*/  IADD3 R3, R2, 0x31, RZ ;  /* 0x0000003102037810 */ /* 0x000fe40007ffe0ff */
[----:B------:R-:W-:-:S02]  /*23c0*/  FSEL R114, R34, -INF , !P3 ;  /* 0xff80000022727808 */ /* 0x000fc40005800000 */
[----:B------:R-:W-:Y:S01]  /*23d0*/  FSEL R71, R32, -INF , !P3 ;  /* 0xff80000020477808 */ /* 0x000fe20005800000 */
[C---:B------:R-:W-:Y:S01]  /*23e0*/  HMMA.16816.F32.BF16 R44, R12.reuse, R4, R144 ;  /* 0x000000040c2c723c */ /* 0x040fe20000041890 */
[----:B------:R-:W-:Y:S02]  /*23f0*/  FSEL R122, R30, -INF , !P3 ;  /* 0xff8000001e7a7808 */ /* 0x000fe40005800000 */
        /* <DEDUP_REMOVED lines=8> */
[----:B------:R-:W-:Y:S01]  /*2480*/  HMMA.16816.F32.BF16 R32, R16, R66, R140 ;  /* 0x000000421020723c */ /* 0x000fe2000004188c */
[----:B------:R-:W-:Y:S02]  /*2490*/  ISETP.GE.AND P5, PT, R3, R20, PT ;  /* 0x000000140300720c */ /* 0x000fe40003fa6270 */
[----:B------:R-:W-:Y:S02]  /*24a0*/  IADD3 R3, R2, 0x39, RZ ;  /* 0x0000003902037810 */ /* 0x000fe40007ffe0ff */
[----:B------:R-:W-:-:S02]  /*24b0*/  FSEL R197, R86, -INF , !P4 ;  /* 0xff80000056c57808 */ /* 0x000fc40006000000 */
[----:B------:R-:W-:Y:S01]  /*24c0*/  FSEL R145, R54, -INF , !P4 ;  /* 0xff80000036917808 */ /* 0x000fe20006000000 */
[----:B------:R-:W-:Y:S01]  /*24d0*/  HMMA.16816.F32.BF16 R28, R12, R74, R164 ;  /* 0x0000004a0c1c723c */ /* 0x000fe200000418a4 */
[----:B------:R-:W-:Y:S02]  /*24e0*/  FSEL R132, R52, -INF , !P4 ;  /* 0xff80000034847808 */ /* 0x000fe40006000000 */
[----:B------:R-:W-:Y:S02]  /*24f0*/  FSEL R175, R84, -INF , !P4 ;  /* 0xff80000054af7808 */ /* 0x000fe40006000000 */
[----:B------:R-:W-:Y:S02]  /*2500*/  ISETP.GE.AND P4, PT, R3, R20, PT ;  /* 0x000000140300720c */ /* 0x000fe40003f86270 */
[----:B------:R-:W-:Y:S02]  /*2510*/  IADD3 R3, R2, 0x40, RZ ;  /* 0x0000004002037810 */ /* 0x000fe40007ffe0ff */
[----:B------:R-:W-:-:S02]  /*2520*/  FSEL R146, R55, -INF , !P6 ;  /* 0xff80000037927808 */ /* 0x000fc40007000000 */
[----:B------:R-:W-:Y:S02]  /*2530*/  FSEL R135, R53, -INF , !P6 ;  /* 0xff80000035877808 */ /* 0x000fe40007000000 */
        /* <DEDUP_REMOVED lines=8> */
[----:B------:R-:W1:Y:S01]  /*25c0*/  LDSM.16.M88.4 R8, [R209+0x1c00] ;  /* 0x001c0000d108783b */ /* 0x000e620000000200 */
[----:B------:R-:W-:Y:S01]  /*25d0*/  FSEL R144, R26, -INF , !P2 ;  /* 0xff8000001a907808 */ /* 0x000fe20005000000 */
[----:B------:R-:W-:-:S04]  /*25e0*/  DEPBAR.LE SB0, 0x0 ;  /* 0x000080000000791a */ /* 0x000fc80000000000 */
[----:B------:R-:W-:Y:S02]  /*25f0*/  FSEL R139, R24, -INF , !P2 ;  /* 0xff800000188b7808 */ /* 0x000fe40005000000 */
[-C--:B------:R-:W-:Y:S02]  /*2600*/  ISETP.GE.AND P2, PT, R3, R20.reuse, PT ;  /* 0x000000140300720c */ /* 0x080fe40003f46270 */
[C---:B------:R-:W-:Y:S02]  /*2610*/  IADD3 R3, R2.reuse, 0x48, RZ ;  /* 0x0000004802037810 */ /* 0x040fe40007ffe0ff */
[----:B------:R-:W-:Y:S02]  /*2620*/  FSEL R140, R27, -INF , !P0 ;  /* 0xff8000001b8c7808 */ /* 0x000fe40004000000 */
[----:B------:R-:W-:Y:S02]  /*2630*/  FSEL R133, R25, -INF , !P0 ;  /* 0xff80000019857808 */ /* 0x000fe40004000000 */
[----:B------:R-:W-:Y:S01]  /*2640*/  ISETP.GE.AND P0, PT, R3, R20, PT ;  /* 0x000000140300720c */ /* 0x000fe20003f06270 */
[----:B------:R-:W-:Y:S01]  /*2650*/  HMMA.16816.F32.BF16 R24, R16, R74, R148 ;  /* 0x0000004a1018723c */ /* 0x000fe20000041894 */
        /* <DEDUP_REMOVED lines=11> */
[----:B------:R-:W-:Y:S01]  /*2710*/  ISETP.GE.AND P3, PT, R3, R20, PT ;  /* 0x000000140300720c */ /* 0x000fe20003f66270 */
[----:B-1----:R-:W-:Y:S01]  /*2720*/  HMMA.16816.F32.BF16 R40, R16, R8, R156 ;  /* 0x000000081028723c */ /* 0x002fe2000004189c */
        /* <DEDUP_REMOVED lines=32> */
[----:B------:R-:W-:-:S02]  /*2930*/  FSEL R163, R27, -INF , !P1 ;  /* 0xff8000001ba37808 */ /* 0x000fc40004800000 */
[----:B------:R-:W-:Y:S02]  /*2940*/  FSEL R156, R25, -INF , !P1 ;  /* 0xff800000199c7808 */ /* 0x000fe40004800000 */
[C---:B------:R-:W-:Y:S01]  /*2950*/  IADD3 R3, R2.reuse, 0x70, RZ ;  /* 0x0000007002037810 */ /* 0x040fe20007ffe0ff */
        /* <DEDUP_REMOVED lines=15> */
[-C--:B------:R-:W-:Y:S01]  /*2a50*/  HMMA.16816.F32.BF16 R12, R12, R10.reuse, R192 ;  /* 0x0000000a0c0c723c */ /* 0x080fe200000418c0 */
[----:B------:R-:W-:Y:S02]  /*2a60*/  FSEL R187, R103, -INF , !P5 ;  /* 0xff80000067bb7808 */ /* 0x000fe40006800000 */
[----:B------:R-:W-:Y:S02]  /*2a70*/  FSEL R171, R101, -INF , !P5 ;  /* 0xff80000065ab7808 */ /* 0x000fe40006800000 */
[----:B------:R-:W-:Y:S02]  /*2a80*/  FSEL R226, R47, -INF , !P0 ;  /* 0xff8000002fe27808 */ /* 0x000fe40004000000 */
[----:B------:R-:W-:Y:S01]  /*2a90*/  FSEL R191, R45, -INF , !P0 ;  /* 0xff8000002dbf7808 */ /* 0x000fe20004000000 */
[----:B------:R-:W-:Y:S01]  /*2aa0*/  HMMA.16816.F32.BF16 R16, R16, R10, R176 ;  /* 0x0000000a1010723c */ /* 0x000fe200000418b0 */
[----:B------:R-:W-:-:S02]  /*2ab0*/  FSEL R180, R51, -INF , !P0 ;  /* 0xff80000033b47808 */ /* 0x000fc40004000000 */
[----:B------:R-:W-:Y:S02]  /*2ac0*/  FSEL R111, R49, -INF , !P0 ;  /* 0xff800000316f7808 */ /* 0x000fe40004000000 */
[----:B------:R-:W-:Y:S02]  /*2ad0*/  ISETP.GE.AND P5, PT, R3, R20, PT ;  /* 0x000000140300720c */ /* 0x000fe40003fa6270 */
[----:B------:R-:W-:Y:S02]  /*2ae0*/  ISETP.GE.AND P0, PT, R20, 0x81, PT ;  /* 0x000000811400780c */ /* 0x000fe40003f06270 */
[----:B------:R-:W-:Y:S02]  /*2af0*/  IADD3 R3, R2, 0x69, RZ ;  /* 0x0000006902037810 */ /* 0x000fe40007ffe0ff */
[----:B------:R-:W-:Y:S02]  /*2b00*/  FSEL R189, R38, -INF , !P4 ;  /* 0xff80000026bd7808 */ /* 0x000fe40006000000 */
[----:B------:R-:W-:-:S02]  /*2b10*/  FSEL R188, R36, -INF , !P4 ;  /* 0xff80000024bc7808 */ /* 0x000fc40006000000 */
[----:B------:R-:W-:Y:S02]  /*2b20*/  FSEL R186, R34, -INF , !P4 ;  /* 0xff80000022ba7808 */ /* 0x000fe40006000000 */
[----:B------:R-:W-:Y:S02]  /*2b30*/  FSEL R159, R32, -INF , !P4 ;  /* 0xff800000209f7808 */ /* 0x000fe40006000000 */
[----:B------:R-:W-:Y:S02]  /*2b40*/  ISETP.GE.AND P4, PT, R3, R20, PT ;  /* 0x000000140300720c */ /* 0x000fe40003f86270 */
[C---:B------:R-:W-:Y:S02]  /*2b50*/  IADD3 R3, R2.reuse, 0x78, RZ ;  /* 0x0000007802037810 */ /* 0x040fe40007ffe0ff */
[----:B------:R-:W-:Y:S02]  /*2b60*/  IADD3 R2, R2, 0x79, RZ ;  /* 0x0000007902027810 */ /* 0x000fe40007ffe0ff */
[----:B------:R-:W-:-:S02]  /*2b70*/  FSEL R185, R50, -INF , !P2 ;  /* 0xff80000032b97808 */ /* 0x000fc40005000000 */
[----:B------:R-:W-:Y:S02]  /*2b80*/  FSEL R227, R46, -INF , !P2 ;  /* 0xff8000002ee37808 */ /* 0x000fe40005000000 */
[----:B------:R-:W-:Y:S02]  /*2b90*/  FSEL R192, R44, -INF , !P2 ;  /* 0xff8000002cc07808 */ /* 0x000fe40005000000 */
[----:B------:R-:W-:Y:S02]  /*2ba0*/  FSEL R158, R48, -INF , !P2 ;  /* 0xff800000309e7808 */ /* 0x000fe40005000000 */
[----:B------:R-:W-:Y:S01]  /*2bb0*/  ISETP.GE.AND P2, PT, R3, R20, PT ;  /* 0x000000140300720c */ /* 0x000fe20003f46270 */
[----:B------:R-:W-:Y:S01]  /*2bc0*/  IMAD R3, R69, 0x20, R22 ;  /* 0x0000002045037824 */ /* 0x000fe200078e0216 */
[----:B------:R-:W-:Y:S02]  /*2bd0*/  FSEL R182, R42, -INF , !P1 ;  /* 0xff8000002ab67808 */ /* 0x000fe40004800000 */
[----:B------:R-:W-:-:S02]  /*2be0*/  FSEL R236, R26, -INF , !P1 ;  /* 0xff8000001aec7808 */ /* 0x000fc40004800000 */
[----:B------:R-:W-:Y:S02]  /*2bf0*/  FSEL R233, R24, -INF , !P1 ;  /* 0xff80000018e97808 */ /* 0x000fe40004800000 */
[----:B------:R-:W-:Y:S02]  /*2c00*/  FSEL R170, R40, -INF , !P1 ;  /* 0xff80000028aa7808 */ /* 0x000fe40004800000 */
[----:B------:R-:W-:Y:S01]  /*2c10*/  ISETP.GE.AND P1, PT, R2, R20, PT ;  /* 0x000000140200720c */ /* 0x000fe20003f26270 */
[----:B------:R-:W-:Y:S01]  /*2c20*/  IMAD.IADD R2, R23, 0x1, R3 ;  /* 0x0000000117027824 */ /* 0x000fe200078e0203 */
        /* <DEDUP_REMOVED lines=23> */
[----:B------:R-:W-:Y:S01]  /*2da0*/  FSEL R108, R17, -INF , !P1 ;  /* 0xff800000116c7808 */ /* 0x000fe20004800000 */
[----:B------:R-:W-:Y:S06]  /*2db0*/  BAR.SYNC.DEFER_BLOCKING 0x0 ;  /* 0x0000000000007b1d */ /* 0x000fec0000010000 */
[----:B------:R-:W-:Y:S05]  /*2dc0*/  @!P0 BRA `(.L_x_289) ;  /* 0x0000019000008947 */ /* 0x000fea0003800000 */
[----:B------:R-:W-:Y:S01]  /*2dd0*/  LEA.HI.SX32 R4, R237, 0xfffffffe, 0x19 ;  /* 0xfffffffeed047811 */ /* 0x000fe200078fcaff */
[----:B------:R-:W-:-:S03]  /*2de0*/  USHF.L.U32 UR7, UR6, 0x6, URZ ;  /* 0x0000000606077899 */ /* 0x000fc6000800063f */
[----:B------:R-:W-:Y:S01]  /*2df0*/  SHF.R.S32.HI R6, RZ, 0x1f, R4 ;  /* 0x0000001fff067819 */ /* 0x000fe20000011404 */
[C---:B------:R-:W-:Y:S02]  /*2e00*/  IMAD R3, R4.reuse, UR8, RZ ;  /* 0x0000000804037c24 */ /* 0x040fe4000f8e02ff */
[----:B------:R-:W-:-:S04]  /*2e10*/  IMAD.WIDE.U32 R4, R4, UR9, R240 ;  /* 0x0000000904047c25 */ /* 0x000fc8000f8e00f0 */
[----:B------:R-:W-:Y:S01]  /*2e20*/  IMAD R3, R6, UR9, R3 ;  /* 0x0000000906037c24 */ /* 0x000fe2000f8e0203 */
[----:B------:R-:W-:Y:S01]  /*2e30*/  LEA R8, P2, R4, c[0x0][0x168], 0x1 ;  /* 0x00005a0004087a11 */ /* 0x000fe200078408ff */
[----:B------:R-:W-:Y:S02]  /*2e40*/  IMAD.U32 R6, RZ, RZ, UR6 ;  /* 0x00000006ff067e24 */ /* 0x000fe4000f8e00ff */
[----:B------:R-:W-:-:S03]  /*2e50*/  IMAD.IADD R5, R5, 0x1, R3 ;  /* 0x0000000105057824 */ /* 0x000fc600078e0203 */
[----:B------:R-:W-:Y:S02]  /*2e60*/  SHF.L.U64.HI R3, R6, 0x6, R235 ;  /* 0x0000000606037819 */ /* 0x000fe400000102eb */
[----:B------:R-:W-:Y:S02]  /*2e70*/  IADD3 R6, P1, R8, UR7, RZ ;  /* 0x0000000708067c10 */ /* 0x000fe4000ff3e0ff */
[----:B------:R-:W-:Y:S02]  /*2e80*/  LEA.HI.X R9, R4, c[0x0][0x16c], R5, 0x1, P2 ;  /* 0x00005b0004097a11 */ /* 0x000fe400010f0c05 */
[----:B------:R-:W-:-:S03]  /*2e90*/  IADD3 R4, P2, R6, UR7, RZ ;  /* 0x0000000706047c10 */ /* 0x000fc6000ff5e0ff */
[----:B------:R-:W-:Y:S01]  /*2ea0*/  IMAD.X R7, R3, 0x1, R9, P1 ;  /* 0x0000000103077824 */ /* 0x000fe200008e0609 */
[----:B------:R-:W-:Y:S01]  /*2eb0*/  IADD3 R10, P1, R4, UR7, RZ ;  /* 0x00000007040a7c10 */ /* 0x000fe2000ff3e0ff */
        /* <DEDUP_REMOVED lines=10> */
.L_x_289:
[----:B------:R-:W-:Y:S01]  /*2f60*/  FMNMX.FTZ R3, R56, R57, !PT ;  /* 0x0000003938037209 */ /* 0x000fe20007810000 */
[----:B------:R-:W-:Y:S01]  /*2f70*/  IMAD R173, R205, 0x8, R173 ;  /* 0x00000008cdad7824 */ /* 0x000fe200078e02ad */
[----:B------:R-:W-:Y:S01]  /*2f80*/  LOP3.LUT R222, R222, UR26, RZ, 0x3c, !PT ;  /* 0x0000001adede7c12 */ /* 0x000fe2000f8e3cff */
[----:B------:R-:W-:Y:S01]  /*2f90*/  IMAD.SHL.U32 R100, R68, 0x4, RZ ;  /* 0x0000000444647824 */ /* 0x000fe200078e00ff */
[----:B------:R-:W-:Y:S01]  /*2fa0*/  FMNMX.FTZ R3, R61, R3, !PT ;  /* 0x000000033d037209 */ /* 0x000fe20007810000 */
[C---:B------:R-:W-:Y:S01]  /*2fb0*/  IMAD.WIDE.U32 R80, R173.reuse, -0x326172a9, RZ ;  /* 0xcd9e8d57ad507825 */ /* 0x040fe200078e00ff */
[----:B------:R-:W-:Y:S01]  /*2fc0*/  IADD3 R238, R173, 0x4, RZ ;  /* 0x00000004adee7810 */ /* 0x000fe20007ffe0ff */
[----:B------:R-:W-:Y:S01]  /*2fd0*/  UIADD3 UR14, UR27, -0x4498517b, URZ ;  /* 0xbb67ae851b0e7890 */ /* 0x000fe2000fffe03f */
[----:B------:R-:W-:Y:S01]  /*2fe0*/  FMNMX.FTZ R3, R64, R3, !PT ;  /* 0x0000000340037209 */ /* 0x000fe20007810000 */
[----:B------:R-:W-:Y:S01]  /*2ff0*/  IMAD.WIDE.U32 R96, R239, -0x2daee0ad, RZ ;  /* 0xd2511f53ef607825 */ /* 0x000fe200078e00ff */
[----:B------:R-:W-:Y:S01]  /*3000*/  UIADD3 UR15, UR26, -0x61c88647, URZ ;  /* 0x9e3779b91a0f7890 */ /* 0x000fe2000fffe03f */
[----:B------:R-:W-:Y:S01]  /*3010*/  STL [R1+0x68], R214 ;  /* 0x000068d601007387 */ /* 0x000fe20000100800 */
[----:B------:R-:W-:Y:S01]  /*3020*/  FMNMX.FTZ R3, R60, R3, !PT ;  /* 0x000000033c037209 */ /* 0x000fe20007810000 */
[----:B------:R-:W-:Y:S01]  /*3030*/  IMAD.WIDE.U32 R82, R238, -0x326172a9, RZ ;  /* 0xcd9e8d57ee527825 */ /* 0x000fe200078e00ff */
[----:B-1----:R-:W-:Y:S01]  /*3040*/  LOP3.LUT R7, R97, UR27, R100, 0x96, !PT ;  /* 0x0000001b61077c12 */ /* 0x002fe2000f8e9664 */
[----:B------:R-:W-:Y:S01]  /*3050*/  UIADD3 UR13, UR26, 0x3c6ef372, URZ ;  /* 0x3c6ef3721a0d7890 */ /* 0x000fe2000fffe03f */
[----:B------:R-:W-:Y:S01]  /*3060*/  FMNMX.FTZ R3, R125, R3, !PT ;  /* 0x000000037d037209 */ /* 0x000fe20007810000 */
[----:B------:R-:W-:Y:S01]  /*3070*/  UIADD3 UR12, UR27, 0x76cf5d0a, URZ ;  /* 0x76cf5d0a1b0c7890 */ /* 0x000fe2000fffe03f */
[----:B------:R-:W-:Y:S01]  /*3080*/  STL [R1+0x64], R213 ;  /* 0x000064d501007387 */ /* 0x000fe20000100800 */
[----:B------:R-:W-:Y:S01]  /*3090*/  UIADD3 UR11, UR26, -0x255992d5, URZ ;  /* 0xdaa66d2b1a0b7890 */ /* 0x000fe2000fffe03f */
[----:B------:R-:W-:Y:S01]  /*30a0*/  FMNMX.FTZ R3, R120, R3, !PT ;  /* 0x0000000378037209 */ /* 0x000fe20007810000 */
[----:B------:R-:W-:Y:S01]  /*30b0*/  UIADD3 UR10, UR27, 0x32370b8f, URZ ;  /* 0x32370b8f1b0a7890 */ /* 0x000fe2000fffe03f */
[----:B------:R-:W-:Y:S01]  /*30c0*/  STL [R1+0x60], R212 ;  /* 0x000060d401007387 */ /* 0x000fe20000100800 */
[----:B------:R-:W-:Y:S01]  /*30d0*/  UIADD3 UR8, UR27, -0x126145ec, URZ ;  /* 0xed9eba141b087890 */ /* 0x000fe2000fffe03f */
[----:B------:R-:W-:Y:S01]  /*30e0*/  FMNMX.FTZ R3, R121, R3, !PT ;  /* 0x0000000379037209 */ /* 0x000fe20007810000 */
[----:B------:R-:W-:Y:S01]  /*30f0*/  UIADD3 UR9, UR26, 0x78dde6e4, URZ ;  /* 0x78dde6e41a097890 */ /* 0x000fe2000fffe03f */
[----:B------:R-:W-:Y:S01]  /*3100*/  STL [R1+0x5c], R211 ;  /* 0x00005cd301007387 */ /* 0x000fe20000100800 */
[----:B------:R-:W-:Y:S01]  /*3110*/  UIADD3 UR7, UR26, 0x1715609d, URZ ;  /* 0x1715609d1a077890 */ /* 0x000fe2000fffe03f */
[----:B------:R-:W-:Y:S01]  /*3120*/  FMNMX.FTZ R3, R175, R3, !PT ;  /* 0x00000003af037209 */ /* 0x000fe20007810000 */
[----:B------:R-:W-:Y:S01]  /*3130*/  UIADD3 UR6, UR27, -0x56f99767, URZ ;  /* 0xa90668991b067890 */ /* 0x000fe2000fffe03f */
[----:B------:R-:W-:Y:S01]  /*3140*/  STL [R1+0x58], R210 ;  /* 0x000058d201007387 */ /* 0x000fe20000100800 */
[----:B------:R-:W-:Y:S01]  /*3150*/  UIADD3 UR16, UR27, 0x646e171e, URZ ;  /* 0x646e171e1b107890 */ /* 0x000fe2000fffe03f */
[----:B------:R-:W-:Y:S01]  /*3160*/  FMNMX.FTZ R3, R174, R3, !PT ;  /* 0x00000003ae037209 */ /* 0x000fe20007810000 */
[----:B------:R-:W-:Y:S01]  /*3170*/  UIADD3 UR17, UR26, -0x4ab325aa, URZ ;  /* 0xb54cda561a117890 */ /* 0x000fe2000fffe03f */
[----:B------:R-:W-:Y:S01]  /*3180*/  STL [R1+0x54], R209 ;  /* 0x000054d101007387 */ /* 0x000fe20000100800 */
[----:B------:R-:W-:Y:S01]  /*3190*/  IMAD.SHL.U32 R205, R2, 0x2, RZ ;  /* 0x0000000202cd7824 */ /* 0x000fe200078e00ff */
[----:B------:R-:W-:-:S02]  /*31a0*/  FMNMX.FTZ R3, R152, R3, !PT ;  /* 0x0000000398037209 */ /* 0x000fc40007810000 */
[----:B------:R-:W-:Y:S01]  /*31b0*/  STL [R1+0x50], R208 ;  /* 0x000050d001007387 */ /* 0x000fe20000100800 */
[----:B------:R-:W-:Y:S01]  /*31c0*/  IMAD R206, R0, 0x2, R205 ;  /* 0x0000000200ce7824 */ /* 0x000fe200078e02cd */
[----:B------:R-:W-:Y:S02]  /*31d0*/  FMNMX.FTZ R4, R142, R3, !PT ;  /* 0x000000038e047209 */ /* 0x000fe40007810000 */
[----:B------:R-:W-:Y:S01]  /*31e0*/  FMNMX.FTZ R3, R65, R70, !PT ;  /* 0x0000004641037209 */ /* 0x000fe20007810000 */
[----:B------:R-:W-:Y:S01]  /*31f0*/  STL [R1+0x4c], R207 ;  /* 0x00004ccf01007387 */ /* 0x000fe20000100800 */
[----:B------:R-:W-:Y:S02]  /*3200*/  FMNMX.FTZ R4, R166, R4, !PT ;  /* 0x00000004a6047209 */ /* 0x000fe40007810000 */
[----:B------:R-:W-:Y:S01]  /*3210*/  FMNMX.FTZ R3, R77, R3, !PT ;  /* 0x000000034d037209 */ /* 0x000fe20007810000 */
[----:B------:R-:W-:Y:S01]  /*3220*/  STL [R1+0x48], R204 ;  /* 0x000048cc01007387 */ /* 0x000fe20000100800 */
[----:B------:R-:W-:-:S02]  /*3230*/  FMNMX.FTZ R5, R167, R4, !PT ;  /* 0x00000004a7057209 */ /* 0x000fc40007810000 */
[----:B------:R-:W-:Y:S01]  /*3240*/  FMNMX.FTZ R3, R112, R3, !PT ;  /* 0x0000000370037209 */ /* 0x000fe20007810000 */
[----:B------:R-:W-:Y:S01]  /*3250*/  LDSM.16.MT88.4 R40, [R205+0x4000] ;  /* 0x00400000cd28783b */ /* 0x000fe20000004200 */
[----:B------:R-:W-:Y:S02]  /*3260*/  FMNMX.FTZ R5, R150, R5, !PT ;  /* 0x0000000596057209 */ /* 0x000fe40007810000 */
[----:B------:R-:W-:Y:S01]  /*3270*/  FMNMX.FTZ R3, R76, R3, !PT ;  /* 0x000000034c037209 */ /* 0x000fe20007810000 */
[----:B------:R-:W-:Y:S01]  /*3280*/  LDSM.16.MT88.4 R44, [R206+0x4000] ;  /* 0x00400000ce2c783b */ /* 0x000fe20000004200 */
[----:B------:R-:W-:Y:S02]  /*3290*/  FMNMX.FTZ R5, R151, R5, !PT ;  /* 0x0000000597057209 */ /* 0x000fe40007810000 */
[----:B------:R-:W-:Y:S01]  /*32a0*/  FMNMX.FTZ R3, R73, R3, !PT ;  /* 0x0000000349037209 */ /* 0x000fe20007810000 */
[----:B------:R-:W-:Y:S01]  /*32b0*/  LDSM.16.MT88.4 R48, [R205+0x4400] ;  /* 0x00440000cd30783b */ /* 0x000fe20000004200 */
[----:B------:R-:W-:-:S02]  /*32c0*/  FMNMX.FTZ R5, R169, R5, !PT ;  /* 0x00000005a9057209 */ /* 0x000fc40007810000 */
[----:B------:R-:W-:Y:S01]  /*32d0*/  FMNMX.FTZ R3, R71, R3, !PT ;  /* 0x0000000347037209 */ /* 0x000fe20007810000 */
[----:B------:R-:W-:Y:S01]  /*32e0*/  LDSM.16.MT88.4 R52, [R206+0x4400] ;  /* 0x00440000ce34783b */ /* 0x000fe20000004200 */
        /* <DEDUP_REMOVED lines=34> */
[----:B------:R-:W-:Y:S01]  /*3510*/  LOP3.LUT R6, R81, R222, RZ, 0x3c, !PT ;  /* 0x000000de51067212 */ /* 0x000fe200078e3cff */
[----:B------:R-:W-:Y:S01]  /*3520*/  IMAD R81, R172, 0x10000, R172 ;  /* 0x00010000ac517824 */ /* 0x000fe200078e02ac */
[----:B------:R-:W-:-:S02]  /*3530*/  FMNMX.FTZ R4, R219, R4, !PT ;  /* 0x00000004db047209 */ /* 0x000fc40007810000 */
[----:B------:R-:W-:Y:S01]  /*3540*/  FMNMX.FTZ R3, R116, R3, !PT ;  /* 0x0000000374037209 */ /* 0x000fe20007810000 */
[----:B------:R-:W-:Y:S01]  /*3550*/  IMAD.WIDE.U32 R92, R6, -0x2daee0ad, RZ ;  /* 0xd2511f53065c7825 */ /* 0x000fe200078e00ff */
[----:B------:R-:W-:Y:S02]  /*3560*/  FMNMX.FTZ R8, R108, R5, !PT ;  /* 0x000000056c087209 */ /* 0x000fe40007810000 */
[----:B------:R-:W-:Y:S02]  /*3570*/  LOP3.LUT R5, R83, R222, RZ, 0x3c, !PT ;  /* 0x000000de53057212 */ /* 0x000fe400078e3cff */
[----:B------:R-:W-:Y:S01]  /*3580*/  FMNMX.FTZ R6, R188, R4, !PT ;  /* 0x00000004bc067209 */ /* 0x000fe20007810000 */
[----:B------:R-:W1:Y:S01]  /*3590*/  SHFL.BFLY PT, R138, R8, 0x2, 0x1f ;  /* 0x0c401f00088a7f89 */ /* 0x000e6200000e0000 */
[----:B------:R-:W-:Y:S01]  /*35a0*/  FMNMX.FTZ R3, R145, R3, !PT ;  /* 0x0000000391037209 */ /* 0x000fe20007810000 */
[----:B------:R-:W-:Y:S01]  /*35b0*/  IMAD.WIDE.U32 R94, R5, -0x2daee0ad, RZ ;  /* 0xd2511f53055e7825 */ /* 0x000fe200078e00ff */
[----:B------:R-:W-:-:S02]  /*35c0*/  FMNMX.FTZ R6, R176, R6, !PT ;  /* 0x00000006b0067209 */ /* 0x000fc40007810000 */
[----:B------:R-:W-:Y:S01]  /*35d0*/  FMNMX.FTZ R3, R146, R3, !PT ;  /* 0x0000000392037209 */ /* 0x000fe20007810000 */
[----:B------:R-:W-:Y:S01]  /*35e0*/  IMAD.WIDE.U32 R4, R7, -0x326172a9, RZ ;  /* 0xcd9e8d5707047825 */ /* 0x000fe200078e00ff */
[----:B------:R-:W-:Y:S02]  /*35f0*/  FMNMX.FTZ R6, R192, R6, !PT ;  /* 0x00000006c0067209 */ /* 0x000fe40007810000 */
[--C-:B------:R-:W-:Y:S02]  /*3600*/  LOP3.LUT R9, R93, UR14, R96.reuse, 0x96, !PT ;  /* 0x0000000e5d097c12 */ /* 0x100fe4000f8e9660 */
[----:B------:R-:W-:Y:S02]  /*3610*/  LOP3.LUT R7, R95, UR14, R96, 0x96, !PT ;  /* 0x0000000e5f077c12 */ /* 0x000fe4000f8e9660 */
[----:B------:R-:W-:Y:S01]  /*3620*/  FMNMX.FTZ R3, R144, R3, !PT ;  /* 0x0000000390037209 */ /* 0x000fe20007810000 */
[----:B------:R-:W-:Y:S01]  /*3630*/  IMAD.WIDE.U32 R58, R9, -0x326172a9, RZ ;  /* 0xcd9e8d57093a7825 */ /* 0x000fe200078e00ff */
[----:B------:R-:W-:-:S02]  /*3640*/  FMNMX.FTZ R6, R191, R6, !PT ;  /* 0x00000006bf067209 */ /* 0x000fc40007810000 */
[----:B------:R-:W-:Y:S01]  /*3650*/  FMNMX.FTZ R3, R140, R3, !PT ;  /* 0x000000038c037209 */ /* 0x000fe20007810000 */
[----:B------:R-:W-:Y:S01]  /*3660*/  IMAD.WIDE.U32 R62, R7, -0x326172a9, RZ ;  /* 0xcd9e8d57073e7825 */ /* 0x000fe200078e00ff */
[C---:B------:R-:W-:Y:S02]  /*3670*/  LOP3.LUT R11, R5.reuse, UR15, R80, 0x96, !PT ;  /* 0x0000000f050b7c12 */ /* 0x040fe4000f8e9650 */
[----:B------:R-:W-:Y:S02]  /*3680*/  LOP3.LUT R10, R5, UR15, R82, 0x96, !PT ;  /* 0x0000000f050a7c12 */ /* 0x000fe4000f8e9652 */
[----:B------:R-:W-:Y:S01]  /*3690*/  FMNMX.FTZ R5, R183, R6, !PT ;  /* 0x00000006b7057209 */ /* 0x000fe20007810000 */
[----:B------:R-:W-:Y:S01]  /*36a0*/  IMAD.WIDE.U32 R6, R11, -0x2daee0ad, RZ ;  /* 0xd2511f530b067825 */ /* 0x000fe200078e00ff */
[----:B------:R-:W-:Y:S02]  /*36b0*/  FMNMX.FTZ R3, R164, R3, !PT ;  /* 0x00000003a4037209 */ /* 0x000fe40007810000 */
[--C-:B------:R-:W-:Y:S01]  /*36c0*/  LOP3.LUT R13, R59, UR13, R4.reuse, 0x96, !PT ;  /* 0x0000000d3b0d7c12 */ /* 0x100fe2000f8e9604 */
[----:B------:R-:W-:Y:S01]  /*36d0*/  IMAD.WIDE.U32 R10, R10, -0x2daee0ad, RZ ;  /* 0xd2511f530a0a7825 */ /* 0x000fe200078e00ff */
[----:B------:R-:W-:-:S02]  /*36e0*/  LOP3.LUT R17, R63, UR13, R4, 0x96, !PT ;  /* 0x0000000d3f117c12 */ /* 0x000fc4000f8e9604 */
[----:B------:R-:W-:Y:S02]  /*36f0*/  FMNMX.FTZ R4, R190, R5, !PT ;  /* 0x00000005be047209 */ /* 0x000fe40007810000 */
[----:B------:R-:W-:Y:S02]  /*3700*/  FMNMX.FTZ R3, R165, R3, !PT ;  /* 0x00000003a5037209 */ /* 0x000fe40007810000 */
[----:B------:R-:W-:Y:S02]  /*3710*/  FMNMX.FTZ R4, R233, R4, !PT ;  /* 0x00000004e9047209 */ /* 0x000fe40007810000 */
[----:B------:R-:W-:Y:S02]  /*3720*/  FMNMX.FTZ R3, R148, R3, !PT ;  /* 0x0000000394037209 */ /* 0x000fe40007810000 */
[----:B-1----:R-:W-:Y:S02]  /*3730*/  FMNMX.FTZ R138, R8, R138, !PT ;  /* 0x0000008a088a7209 */ /* 0x002fe40007810000 */
[----:B------:R-:W-:-:S02]  /*3740*/  FMNMX.FTZ R4, R230, R4, !PT ;  /* 0x00000004e6047209 */ /* 0x000fc40007810000 */
[----:B------:R-:W-:Y:S01]  /*3750*/  LOP3.LUT R5, R7, UR12, R92, 0x96, !PT ;  /* 0x0000000c07057c12 */ /* 0x000fe2000f8e965c */
[----:B------:R-:W1:Y:S01]  /*3760*/  SHFL.BFLY PT, R16, R138, 0x1, 0x1f ;  /* 0x0c201f008a107f89 */ /* 0x000e6200000e0000 */
[----:B------:R-:W-:Y:S02]  /*3770*/  FMNMX.FTZ R3, R149, R3, !PT ;  /* 0x0000000395037209 */ /* 0x000fe40007810000 */
[----:B------:R-:W-:Y:S01]  /*3780*/  FMNMX.FTZ R4, R228, R4, !PT ;  /* 0x00000004e4047209 */ /* 0x000fe20007810000 */
[----:B------:R-:W-:Y:S01]  /*3790*/  IMAD.WIDE.U32 R14, R5, -0x326172a9, RZ ;  /* 0xcd9e8d57050e7825 */ /* 0x000fe200078e00ff */
[----:B------:R-:W-:Y:S02]  /*37a0*/  FMNMX.FTZ R3, R168, R3, !PT ;  /* 0x00000003a8037209 */ /* 0x000fe40007810000 */
[----:B------:R-:W-:Y:S02]  /*37b0*/  FMNMX.FTZ R8, R128, R129, !PT ;  /* 0x0000008180087209 */ /* 0x000fe40007810000 */
[----:B------:R-:W-:Y:S01]  /*37c0*/  FMNMX.FTZ R12, R229, R4, !PT ;  /* 0x00000004e50c7209 */ /* 0x000fe20007810000 */
[----:B------:R-:W-:Y:S01]  /*37d0*/  IMAD.WIDE.U32 R4, R13, -0x2daee0ad, RZ ;  /* 0xd2511f530d047825 */ /* 0x000fe200078e00ff */
[----:B------:R-:W-:-:S02]  /*37e0*/  FMNMX.FTZ R3, R160, R3, !PT ;  /* 0x00000003a0037209 */ /* 0x000fc40007810000 */
[----:B------:R-:W-:Y:S02]  /*37f0*/  LOP3.LUT R7, R15, UR11, R58, 0x96, !PT ;  /* 0x0000000b0f077c12 */ /* 0x000fe4000f8e963a */
[----:B------:R-:W-:Y:S02]  /*3800*/  FMNMX.FTZ R8, R126, R8, !PT ;  /* 0x000000087e087209 */ /* 0x000fe40007810000 */
[----:B------:R-:W-:Y:S01]  /*3810*/  LOP3.LUT R9, R11, UR12, R94, 0x96, !PT ;  /* 0x0000000c0b097c12 */ /* 0x000fe2000f8e965e */
[----:B------:R-:W-:Y:S01]  /*3820*/  IMAD.WIDE.U32 R22, R7, -0x2daee0ad, RZ ;  /* 0xd2511f5307167825 */ /* 0x000fe200078e00ff */
[----:B------:R-:W2:Y:S01]  /*3830*/  SHFL.BFLY PT, R11, R12, 0x2, 0x1f ;  /* 0x0c401f000c0b7f89 */ /* 0x000ea200000e0000 */
[----:B------:R-:W-:Y:S02]  /*3840*/  FMNMX.FTZ R3, R106, R3, !PT ;  /* 0x000000036a037209 */ /* 0x000fe40007810000 */
[----:B------:R-:W-:Y:S01]  /*3850*/  FMNMX.FTZ R8, R127, R8, !PT ;  /* 0x000000087f087209 */ /* 0x000fe20007810000 */
[----:B------:R-:W-:Y:S01]  /*3860*/  IMAD.WIDE.U32 R18, R9, -0x326172a9, RZ ;  /* 0xcd9e8d5709127825 */ /* 0x000fe200078e00ff */
[----:B------:R-:W-:-:S02]  /*3870*/  FMNMX.FTZ R7, R107, R3, !PT ;  /* 0x000000036b077209 */ /* 0x000fc40007810000 */
[----:B------:R-:W-:Y:S02]  /*3880*/  FMNMX.FTZ R3, R131, R8, !PT ;  /* 0x0000000883037209 */ /* 0x000fe40007810000 */
[----:B------:R-:W-:Y:S02]  /*3890*/  FMNMX.FTZ R7, R223, R7, !PT ;  /* 0x00000007df077209 */ /* 0x000fe40007810000 */
[----:B------:R-:W-:Y:S02]  /*38a0*/  LOP3.LUT R8, R19, UR11, R62, 0x96, !PT ;  /* 0x0000000b13087c12 */ /* 0x000fe4000f8e963e */
[----:B------:R-:W-:Y:S02]  /*38b0*/  LOP3.LUT R9, R5, UR10, R6, 0x96, !PT ;  /* 0x0000000a05097c12 */ /* 0x000fe4000f8e9606 */
[----:B------:R-:W-:Y:S01]  /*38c0*/  FMNMX.FTZ R6, R130, R3, !PT ;  /* 0x0000000382067209 */ /* 0x000fe20007810000 */
[----:B------:R-:W-:Y:S01]  /*38d0*/  IMAD.WIDE.U32 R20, R8, -0x2daee0ad, RZ ;  /* 0xd2511f5308147825 */ /* 0x000fe200078e00ff */
[----:B------:R-:W-:-:S02]  /*38e0*/  FMNMX.FTZ R3, R224, R7, !PT ;  /* 0x00000007e0037209 */ /* 0x000fc40007810000 */
[----:B------:R-:W-:Y:S01]  /*38f0*/  LOP3.LUT R15, R23, UR8, R4, 0x96, !PT ;  /* 0x00000008170f7c12 */ /* 0x000fe2000f8e9604 */
[----:B------:R-:W-:Y:S01]  /*3900*/  IMAD.WIDE.U32 R4, R17, -0x2daee0ad, RZ ;  /* 0xd2511f5311047825 */ /* 0x000fe200078e00ff */
[----:B-1----:R-:W-:Y:S02]  /*3910*/  FMNMX.FTZ R138, R138, R16, !PT ;  /* 0x000000108a8a7209 */ /* 0x002fe40007810000 */
[----:B------:R-:W-:Y:S02]  /*3920*/  FMNMX.FTZ R3, R189, R3, !PT ;  /* 0x00000003bd037209 */ /* 0x000fe40007810000 */
[----:B------:R-:W-:Y:S02]  /*3930*/  FMNMX.FTZ R6, R122, R6, !PT ;  /* 0x000000067a067209 */ /* 0x000fe40007810000 */
[----:B------:R-:W-:Y:S02]  /*3940*/  LOP3.LUT R13, R21, UR8, R4, 0x96, !PT ;  /* 0x00000008150d7c12 */ /* 0x000fe4000f8e9604 */
[----:B------:R-:W-:Y:S01]  /*3950*/  FMNMX.FTZ R4, R178, R3, !PT ;  /* 0x00000003b2047209 */ /* 0x000fe20007810000 */
[----:B------:R-:W-:Y:S01]  /*3960*/  FMUL.FTZ R3, R138, c[0x0][0x23c] ;  /* 0x00008f008a037a20 */ /* 0x000fe20000410000 */
[----:B------:R-:W-:-:S02]  /*3970*/  LOP3.LUT R10, R5, UR10, R10, 0x96, !PT ;  /* 0x0000000a050a7c12 */ /* 0x000fc4000f8e960a */
[----:B------:R-:W-:Y:S02]  /*3980*/  FSETP.NEU.FTZ.AND P1, PT, R138, -INF , PT ;  /* 0xff8000008a00780b */ /* 0x000fe40003f3d000 */
[----:B------:R-:W-:Y:S02]  /*3990*/  FMNMX.FTZ R5, R123, R6, !PT ;  /* 0x000000067b057209 */ /* 0x000fe40007810000 */
[----:B--2---:R-:W-:Y:S02]  /*39a0*/  FMNMX.FTZ R12, R12, R11, !PT ;  /* 0x0000000b0c0c7209 */ /* 0x004fe40007810000 */
[----:B------:R-:W-:Y:S02]  /*39b0*/  FMNMX.FTZ R6, R227, R4, !PT ;  /* 0x00000004e3067209 */ /* 0x000fe40007810000 */
[----:B------:R-:W-:Y:S01]  /*39c0*/  FSEL R16, R3, RZ, P1 ;  /* 0x000000ff03107208 */ /* 0x000fe20000800000 */
[----:B------:R-:W1:Y:S01]  /*39d0*/  SHFL.BFLY PT, R136, R12, 0x1, 0x1f ;  /* 0x0c201f000c887f89 */ /* 0x000e6200000e0000 */
[----:B------:R-:W-:Y:S01]  /*39e0*/  FMNMX.FTZ R7, R197, R5, !PT ;  /* 0x00000005c5077209 */ /* 0x000fe20007810000 */
[----:B------:R-:W-:Y:S01]  /*39f0*/  IMAD.WIDE.U32 R4, R9, -0x326172a9, RZ ;  /* 0xcd9e8d5709047825 */ /* 0x000fe200078e00ff */
[----:B------:R-:W-:-:S02]  /*3a00*/  FMNMX.FTZ R3, R226, R6, !PT ;  /* 0x00000006e2037209 */ /* 0x000fc40007810000 */
[----:B------:R-:W-:Y:S01]  /*3a10*/  FMNMX.FTZ R7, R196, R7, !PT ;  /* 0x00000007c4077209 */ /* 0x000fe20007810000 */
[----:B------:R-:W-:Y:S01]  /*3a20*/  FFMA.FTZ R6, R56, c[0x0][0x23c], -R16 ;  /* 0x00008f0038067a23 */ /* 0x000fe20000010810 */
[----:B------:R-:W-:Y:S02]  /*3a30*/  FMNMX.FTZ R3, R193, R3, !PT ;  /* 0x00000003c1037209 */ /* 0x000fe40007810000 */
[----:B------:R-:W-:Y:S01]  /*3a40*/  LOP3.LUT R9, R5, UR9, R14, 0x96, !PT ;  /* 0x0000000905097c12 */ /* 0x000fe2000f8e960e */
[----:B------:R2:W-:Y:S01]  /*3a50*/  MUFU.EX2 R66, R6 ;  /* 0x0000000600427308 */ /* 0x0005e20000000800 */
[----:B------:R-:W-:Y:S01]  /*3a60*/  FMNMX.FTZ R5, R225, R3, !PT ;  /* 0x00000003e1057209 */ /* 0x000fe20007810000 */
[----:B------:R-:W-:Y:S02]  /*3a70*/  FFMA.FTZ R3, R57, c[0x0][0x23c], -R16 ;  /* 0x00008f0039037a23 */ /* 0x000fe40000010810 */
[----:B------:R-:W-:Y:S01]  /*3a80*/  IMAD.WIDE.U32 R14, R15, -0x326172a9, RZ ;  /* 0xcd9e8d570f0e7825 */ /* 0x000fe200078e00ff */
[----:B------:R-:W-:-:S03]  /*3a90*/  FMNMX.FTZ R5, R236, R5, !PT ;  /* 0x00000005ec057209 */ /* 0x000fc60007810000 */
[----:B------:R3:W-:Y:S01]  /*3aa0*/  MUFU.EX2 R235, R3 ;  /* 0x0000000300eb7308 */ /* 0x0007e20000000800 */
[----:B------:R-:W-:Y:S01]  /*3ab0*/  IMAD.WIDE.U32 R56, R9, -0x2daee0ad, RZ ;  /* 0xd2511f5309387825 */ /* 0x000fe200078e00ff */
[----:B-1----:R-:W-:Y:S02]  /*3ac0*/  FMNMX.FTZ R136, R12, R136, !PT ;  /* 0x000000880c887209 */ /* 0x002fe40007810000 */
[----:B--2---:R-:W-:Y:S02]  /*3ad0*/  FMNMX.FTZ R6, R155, R7, !PT ;  /* 0x000000079b067209 */ /* 0x004fe40007810000 */
[----:B------:R-:W-:Y:S02]  /*3ae0*/  FSETP.NEU.FTZ.AND P1, PT, R136, -INF , PT ;  /* 0xff8000008800780b */ /* 0x000fe40003f3d000 */
[----:B------:R-:W-:Y:S01]  /*3af0*/  FMNMX.FTZ R8, R147, R6, !PT ;  /* 0x0000000693087209 */ /* 0x000fe20007810000 */
[----:B------:R-:W-:Y:S01]  /*3b00*/  IMAD.WIDE.U32 R6, R10, -0x326172a9, RZ ;  /* 0xcd9e8d570a067825 */ /* 0x000fe200078e00ff */
[----:B------:R-:W-:-:S02]  /*3b10*/  LOP3.LUT R9, R57, UR6, R22, 0x96, !PT ;  /* 0x0000000639097c12 */ /* 0x000fc4000f8e9616 */
[----:B------:R-:W-:Y:S01]  /*3b20*/  FMNMX.FTZ R8, R200, R8, !PT ;  /* 0x00000008c8087209 */ /* 0x000fe20007810000 */
[----:B------:R-:W-:Y:S01]  /*3b30*/  IMAD.WIDE.U32 R10, R13, -0x326172a9, RZ ;  /* 0xcd9e8d570d0a7825 */ /* 0x000fe200078e00ff */
[----:B---3--:R-:W-:Y:S02]  /*3b40*/  FMNMX.FTZ R3, R234, R5, !PT ;  /* 0x00000005ea037209 */ /* 0x008fe40007810000 */
[----:B------:R-:W-:Y:S01]  /*3b50*/  LOP3.LUT R7, R7, UR9, R18, 0x96, !PT ;  /* 0x0000000907077c12 */ /* 0x000fe2000f8e9612 */
[----:B------:R-:W-:Y:S01]  /*3b60*/  FFMA.FTZ R5, R61, c[0x0][0x23c], -R16 ;  /* 0x00008f003d057a23 */ /* 0x000fe20000010810 */
[----:B------:R-:W-:Y:S02]  /*3b70*/  LOP3.LUT R61, R15, UR7, R4, 0x96, !PT ;  /* 0x000000070f3d7c12 */ /* 0x000fe4000f8e9604 */
[----:B------:R-:W-:Y:S01]  /*3b80*/  FMNMX.FTZ R4, R201, R8, !PT ;  /* 0x00000008c9047209 */ /* 0x000fe20007810000 */
[----:B------:R1:W-:Y:S01]  /*3b90*/  MUFU.EX2 R211, R5 ;  /* 0x0000000500d37308 */ /* 0x0003e20000000800 */
[----:B------:R-:W-:-:S02]  /*3ba0*/  FMNMX.FTZ R3, R232, R3, !PT ;  /* 0x00000003e8037209 */ /* 0x000fc40007810000 */
[----:B------:R-:W-:Y:S02]  /*3bb0*/  FMNMX.FTZ R4, R199, R4, !PT ;  /* 0x00000004c7047209 */ /* 0x000fe40007810000 */
[----:B------:R-:W-:Y:S01]  /*3bc0*/  FMNMX.FTZ R134, R231, R3, !PT ;  /* 0x00000003e7867209 */ /* 0x000fe20007810000 */
[----:B------:R-:W-:-:S04]  /*3bd0*/  FFMA.FTZ R3, R64, c[0x0][0x23c], -R16 ;  /* 0x00008f0040037a23 */ /* 0x000fc80000010810 */
[----:B------:R2:W-:Y:S01]  /*3be0*/  MUFU.EX2 R25, R3 ;  /* 0x0000000300197308 */ /* 0x0005e20000000800 */
[----:B------:R-:W3:Y:S01]  /*3bf0*/  SHFL.BFLY PT, R12, R134, 0x2, 0x1f ;  /* 0x0c401f00860c7f89 */ /* 0x000ee200000e0000 */
[----:B-1----:R-:W-:Y:S01]  /*3c00*/  FMNMX.FTZ R5, R198, R4, !PT ;  /* 0x00000004c6057209 */ /* 0x002fe20007810000 */
[----:B------:R-:W-:-:S03]  /*3c10*/  FFMA.FTZ R4, R60, c[0x0][0x23c], -R16 ;  /* 0x00008f003c047a23 */ /* 0x000fc60000010810 */
[----:B------:R-:W-:Y:S02]  /*3c20*/  FMNMX.FTZ R5, R217, R5, !PT ;  /* 0x00000005d9057209 */ /* 0x000fe40007810000 */
[----:B------:R1:W-:Y:S01]  /*3c30*/  MUFU.EX2 R241, R4 ;  /* 0x0000000400f17308 */ /* 0x0003e20000000800 */
[----:B--2---:R-:W-:-:S05]  /*3c40*/  FMUL.FTZ R3, R136, c[0x0][0x23c] ;  /* 0x00008f0088037a20 */ /* 0x004fca0000410000 */
[----:B------:R-:W-:Y:S02]  /*3c50*/  FSEL R19, R3, RZ, P1 ;  /* 0x000000ff03137208 */ /* 0x000fe40000800000 */
[----:B------:R-:W-:Y:S02]  /*3c60*/  FMNMX.FTZ R3, R203, R5, !PT ;  /* 0x00000005cb037209 */ /* 0x000fe40007810000 */
[----:B---3--:R-:W-:Y:S01]  /*3c70*/  FMNMX.FTZ R134, R134, R12, !PT ;  /* 0x0000000c86867209 */ /* 0x008fe20007810000 */
[--C-:B------:R-:W-:Y:S01]  /*3c80*/  FFMA.FTZ R5, R65, c[0x0][0x23c], -R19.reuse ;  /* 0x00008f0041057a23 */ /* 0x100fe20000010813 */
[----:B------:R-:W-:Y:S02]  /*3c90*/  FMNMX.FTZ R3, R202, R3, !PT ;  /* 0x00000003ca037209 */ /* 0x000fe40007810000 */
[----:B-1----:R-:W-:Y:S01]  /*3ca0*/  LOP3.LUT R4, R11, UR7, R6, 0x96, !PT ;  /* 0x000000070b047c12 */ /* 0x002fe2000f8e9606 */
[----:B------:R1:W2:Y:S01]  /*3cb0*/  MUFU.EX2 R24, R5 ;  /* 0x0000000500187308 */ /* 0x0002a20000000800 */
[----:B------:R-:W-:Y:S01]  /*3cc0*/  FMNMX.FTZ R8, R163, R3, !PT ;  /* 0x00000003a3087209 */ /* 0x000fe20007810000 */
[----:B------:R-:W-:-:S02]  /*3cd0*/  FFMA.FTZ R3, R70, c[0x0][0x23c], -R19 ;  /* 0x00008f0046037a23 */ /* 0x000fc40000010813 */
[----:B------:R-:W-:Y:S01]  /*3ce0*/  IMAD.WIDE.U32 R6, R7, -0x2daee0ad, RZ ;  /* 0xd2511f5307067825 */ /* 0x000fe200078e00ff */
[----:B------:R-:W-:-:S03]  /*3cf0*/  FMNMX.FTZ R8, R218, R8, !PT ;  /* 0x00000008da087209 */ /* 0x000fc60007810000 */
[----:B------:R3:W-:Y:S01]  /*3d00*/  MUFU.EX2 R240, R3 ;  /* 0x0000000300f07308 */ /* 0x0007e20000000800 */
[----:B------:R-:W-:Y:S01]  /*3d10*/  LOP3.LUT R13, R7, UR6, R20, 0x96, !PT ;  /* 0x00000006070d7c12 */ /* 0x000fe2000f8e9614 */
[----:B-1----:R-:W-:-:S05]  /*3d20*/  IMAD.WIDE.U32 R4, R4, -0x2daee0ad, RZ ;  /* 0xd2511f5304047825 */ /* 0x002fca00078e00ff */
[----:B------:R-:W-:Y:S01]  /*3d30*/  LOP3.LUT R15, R5, UR16, R6, 0x96, !PT ;  /* 0x00000010050f7c12 */ /* 0x000fe2000f8e9606 */
[----:B------:R-:W-:Y:S01]  /*3d40*/  IMAD.WIDE.U32 R6, R9, -0x326172a9, RZ ;  /* 0xcd9e8d5709067825 */ /* 0x000fe200078e00ff */
[----:B------:R-:W-:Y:S01]  /*3d50*/  LOP3.LUT R12, R4, 0xffff, RZ, 0xc0, !PT ;  /* 0x0000ffff040c7812 */ /* 0x000fe200078ec0ff */
[----:B------:R-:W1:Y:S01]  /*3d60*/  SHFL.BFLY PT, R9, R134, 0x1, 0x1f ;  /* 0x0c201f0086097f89 */ /* 0x000e6200000e0000 */
[----:B---3--:R-:W-:Y:S01]  /*3d70*/  FMNMX.FTZ R3, R187, R8, !PT ;  /* 0x00000008bb037209 */ /* 0x008fe20007810000 */
[--C-:B------:R-:W-:Y:S01]  /*3d80*/  FFMA.FTZ R5, R112, c[0x0][0x23c], -R19.reuse ;  /* 0x00008f0070057a23 */ /* 0x100fe20000010813 */
[----:B------:R-:W-:Y:S01]  /*3d90*/  LOP3.LUT R20, R7, UR17, R14, 0x96, !PT ;  /* 0x0000001107147c12 */ /* 0x000fe2000f8e960e */
[--C-:B------:R-:W-:Y:S01]  /*3da0*/  FFMA.FTZ R8, R77, c[0x0][0x23c], -R19.reuse ;  /* 0x00008f004d087a23 */ /* 0x100fe20000010813 */
[----:B------:R-:W-:Y:S01]  /*3db0*/  FMNMX.FTZ R3, R186, R3, !PT ;  /* 0x00000003ba037209 */ /* 0x000fe20007810000 */
[----:B--2---:R-:W-:Y:S01]  /*3dc0*/  IMAD.MOV.U32 R112, RZ, RZ, R24 ;  /* 0x000000ffff707224 */ /* 0x004fe200078e0018 */
[----:B------:R-:W-:Y:S01]  /*3dd0*/  LOP3.LUT R28, R6, 0xffff, RZ, 0xc0, !PT ;  /* 0x0000ffff061c7812 */ /* 0x000fe200078ec0ff */
[----:B------:R-:W-:Y:S01]  /*3de0*/  FFMA.FTZ R7, R76, c[0x0][0x23c], -R19 ;  /* 0x00008f004c077a23 */ /* 0x000fe20000010813 */
[----:B------:R-:W-:Y:S01]  /*3df0*/  FMNMX.FTZ R3, R162, R3, !PT ;  /* 0x00000003a2037209 */ /* 0x000fe20007810000 */
[----:B------:R2:W3:Y:S01]  /*3e00*/  MUFU.EX2 R24, R5 ;  /* 0x0000000500187308 */ /* 0x0004e20000000800 */
[----:B------:R-:W-:-:S02]  /*3e10*/  LOP3.LUT R60, R6, 0xff, RZ, 0xc0, !PT ;  /* 0x000000ff063c7812 */ /* 0x000fc400078ec0ff */
[----:B------:R-:W-:Y:S02]  /*3e20*/  FMNMX.FTZ R3, R185, R3, !PT ;  /* 0x00000003b9037209 */ /* 0x000fe40007810000 */
[--C-:B------:R-:W-:Y:S02]  /*3e30*/  SHF.R.U32.HI R23, RZ, 0x10, R6.reuse ;  /* 0x00000010ff177819 */ /* 0x100fe40000011606 */
[----:B------:R-:W-:Y:S01]  /*3e40*/  FMNMX.FTZ R3, R180, R3, !PT ;  /* 0x00000003b4037209 */ /* 0x000fe20007810000 */
[----:B------:R4:W-:Y:S01]  /*3e50*/  MUFU.EX2 R209, R7 ;  /* 0x0000000700d17308 */ /* 0x0009e20000000800 */
[----:B------:R-:W-:Y:S01]  /*3e60*/  SHF.R.U32.HI R57, RZ, 0x18, R6 ;  /* 0x00000018ff397819 */ /* 0x000fe20000011606 */
[----:B------:R-:W-:Y:S01]  /*3e70*/  FFMA.FTZ R6, R73, c[0x0][0x23c], -R19 ;  /* 0x00008f0049067a23 */ /* 0x000fe20000010813 */
[----:B------:R-:W-:Y:S02]  /*3e80*/  FMNMX.FTZ R3, R177, R3, !PT ;  /* 0x00000003b1037209 */ /* 0x000fe40007810000 */
[----:B------:R-:W-:-:S02]  /*3e90*/  LOP3.LUT R22, R4, 0xff, RZ, 0xc0, !PT ;  /* 0x000000ff04167812 */ /* 0x000fc400078ec0ff */
[----:B------:R-:W-:Y:S01]  /*3ea0*/  FMNMX.FTZ R3, R179, R3, !PT ;  /* 0x00000003b3037209 */ /* 0x000fe20007810000 */
[----:B------:R3:W-:Y:S01]  /*3eb0*/  MUFU.EX2 R210, R6 ;  /* 0x0000000600d27308 */ /* 0x0007e20000000800 */
[----:B-1----:R-:W-:Y:S02]  /*3ec0*/  FMNMX.FTZ R134, R134, R9, !PT ;  /* 0x0000000986867209 */ /* 0x002fe40007810000 */
[--C-:B------:R-:W-:Y:S02]  /*3ed0*/  SHF.R.U32.HI R11, RZ, 0x10, R4.reuse ;  /* 0x00000010ff0b7819 */ /* 0x100fe40000011604 */
[----:B------:R-:W-:Y:S02]  /*3ee0*/  FSETP.NEU.FTZ.AND P1, PT, R134, -INF , PT ;  /* 0xff8000008600780b */ /* 0x000fe40003f3d000 */
[----:B------:R-:W-:Y:S01]  /*3ef0*/  SHF.R.U32.HI R21, RZ, 0x18, R4 ;  /* 0x00000018ff157819 */ /* 0x000fe20000011604 */
[----:B--2---:R-:W-:Y:S01]  /*3f00*/  IMAD.WIDE.U32 R4, R13, -0x326172a9, RZ ;  /* 0xcd9e8d570d047825 */ /* 0x004fe200078e00ff */
[----:B----4-:R-:W-:Y:S01]  /*3f10*/  FMNMX.FTZ R7, R182, R3, !PT ;  /* 0x00000003b6077209 */ /* 0x010fe20007810000 */
[----:B------:R1:W-:Y:S01]  /*3f20*/  MUFU.EX2 R204, R8 ;  /* 0x0000000800cc7308 */ /* 0x0003e20000000800 */
[----:B------:R-:W-:-:S02]  /*3f30*/  LOP3.LUT R9, R15, 0xffff, RZ, 0xc0, !PT ;  /* 0x0000ffff0f097812 */ /* 0x000fc400078ec0ff */
[----:B------:R-:W-:Y:S02]  /*3f40*/  LOP3.LUT R3, R5, UR17, R10, 0x96, !PT ;  /* 0x0000001105037c12 */ /* 0x000fe4000f8e960a */
[----:B------:R-:W-:Y:S02]  /*3f50*/  SHF.R.U32.HI R12, RZ, 0x8, R12 ;  /* 0x00000008ff0c7819 */ /* 0x000fe4000001160c */
[----:B---3--:R-:W-:Y:S01]  /*3f60*/  FMNMX.FTZ R6, R181, R7, !PT ;  /* 0x00000007b5067209 */ /* 0x008fe20007810000 */
[----:B------:R-:W-:Y:S01]  /*3f70*/  FFMA.FTZ R7, R71, c[0x0][0x23c], -R19 ;  /* 0x00008f0047077a23 */ /* 0x000fe20000010813 */
[----:B------:R-:W-:Y:S02]  /*3f80*/  LOP3.LUT R11, R11, 0xff, RZ, 0xc0, !PT ;  /* 0x000000ff0b0b7812 */ /* 0x000fe400078ec0ff */
[----:B------:R-:W-:Y:S01]  /*3f90*/  FMNMX.FTZ R6, R195, R6, !PT ;  /* 0x00000006c3067209 */ /* 0x000fe20007810000 */
[----:B------:R2:W-:Y:S01]  /*3fa0*/  MUFU.EX2 R242, R7 ;  /* 0x0000000700f27308 */ /* 0x0005e20000000800 */
[----:B------:R-:W-:-:S02]  /*3fb0*/  LOP3.LUT R10, R15, 0xff, RZ, 0xc0, !PT ;  /* 0x000000ff0f0a7812 */ /* 0x000fc400078ec0ff */
[----:B------:R-:W-:Y:S01]  /*3fc0*/  FMNMX.FTZ R6, R194, R6, !PT ;  /* 0x00000006c2067209 */ /* 0x000fe20007810000 */
[----:B-1----:R-:W-:Y:S01]  /*3fd0*/  FFMA.FTZ R8, R72, c[0x0][0x23c], -R19 ;  /* 0x00008f0048087a23 */ /* 0x002fe20000010813 */
[----:B------:R-:W-:Y:S02]  /*3fe0*/  SHF.R.U32.HI R9, RZ, 0x8, R9 ;  /* 0x00000008ff097819 */ /* 0x000fe40000011609 */
[C---:B------:R-:W-:Y:S01]  /*3ff0*/  LOP3.LUT R5, R4.reuse, 0xffff, RZ, 0xc0, !PT ;  /* 0x0000ffff04057812 */ /* 0x040fe200078ec0ff */
[----:B------:R-:W1:Y:S01]  /*4000*/  SHFL.BFLY PT, R17, R6, 0x2, 0x1f ;  /* 0x0c401f0006117f89 */ /* 0x000e6200000e0000 */
[----:B------:R3:W-:Y:S01]  /*4010*/  MUFU.EX2 R245, R8 ;  /* 0x0000000800f57308 */ /* 0x0007e20000000800 */
[----:B------:R-:W-:Y:S02]  /*4020*/  LOP3.LUT R14, R4, 0xff, RZ, 0xc0, !PT ;  /* 0x000000ff040e7812 */ /* 0x000fe400078ec0ff */
[----:B------:R-:W-:Y:S02]  /*4030*/  SHF.R.U32.HI R13, RZ, 0x18, R4 ;  /* 0x00000018ff0d7819 */ /* 0x000fe40000011604 */
[----:B------:R-:W-:Y:S01]  /*4040*/  PRMT R12, R22, 0x5410, R12 ;  /* 0x00005410160c7816 */ /* 0x000fe2000000000c */
[----:B--2---:R-:W-:Y:S01]  /*4050*/  FMUL.FTZ R7, R134, c[0x0][0x23c] ;  /* 0x00008f0086077a20 */ /* 0x004fe20000410000 */
[----:B------:R-:W-:-:S02]  /*4060*/  PRMT R22, R11, 0x5410, R21 ;  /* 0x000054100b167816 */ /* 0x000fc40000000015 */
[----:B------:R-:W-:Y:S02]  /*4070*/  PRMT R21, R10, 0x5410, R9 ;  /* 0x000054100a157816 */ /* 0x000fe40000000009 */
[----:B------:R-:W-:Y:S02]  /*4080*/  FSEL R18, R7, RZ, P1 ;  /* 0x000000ff07127208 */ /* 0x000fe40000800000 */
[----:B------:R-:W-:Y:S02]  /*4090*/  LOP3.LUT R9, R3, 0xff, RZ, 0xc0, !PT ;  /* 0x000000ff03097812 */ /* 0x000fe400078ec0ff */
[----:B---3--:R-:W-:Y:S01]  /*40a0*/  SHF.R.U32.HI R8, RZ, 0x10, R4 ;  /* 0x00000010ff087819 */ /* 0x008fe20000011604 */
[--C-:B------:R-:W-:Y:S01]  /*40b0*/  FFMA.FTZ R7, R113, c[0x0][0x23c], -R18.reuse ;  /* 0x00008f0071077a23 */ /* 0x100fe20000010812 */
[----:B------:R-:W-:Y:S01]  /*40c0*/  LOP3.LUT R4, R3, 0xffff, RZ, 0xc0, !PT ;  /* 0x0000ffff03047812 */ /* 0x000fe200078ec0ff */
[----:B------:R-:W-:Y:S01]  /*40d0*/  FFMA.FTZ R2, R117, c[0x0][0x23c], -R18 ;  /* 0x00008f0075027a23 */ /* 0x000fe20000010812 */
[----:B------:R-:W-:Y:S01]  /*40e0*/  LOP3.LUT R8, R8, 0xff, RZ, 0xc0, !PT ;  /* 0x000000ff08087812 */ /* 0x000fe200078ec0ff */
[----:B------:R2:W-:Y:S01]  /*40f0*/  MUFU.EX2 R213, R7 ;  /* 0x0000000700d57308 */ /* 0x0005e20000000800 */
[----:B------:R-:W-:Y:S01]  /*4100*/  SHF.R.U32.HI R4, RZ, 0x8, R4 ;  /* 0x00000008ff047819 */ /* 0x000fe20000011604 */
[----:B------:R-:W-:Y:S01]  /*4110*/  IMAD.MOV.U32 R117, RZ, RZ, R25 ;  /* 0x000000ffff757224 */ /* 0x000fe200078e0019 */
[----:B-1----:R-:W-:-:S02]  /*4120*/  FMNMX.FTZ R10, R6, R17, !PT ;  /* 0x00000011060a7209 */ /* 0x002fc40007810000 */
[----:B------:R-:W-:Y:S02]  /*4130*/  PRMT R8, R8, 0x5410, R13 ;  /* 0x0000541008087816 */ /* 0x000fe4000000000d */
[----:B------:R-:W-:Y:S01]  /*4140*/  SHF.R.U32.HI R5, RZ, 0x8, R5 ;  /* 0x00000008ff057819 */ /* 0x000fe20000011605 */
[----:B------:R1:W-:Y:S01]  /*4150*/  MUFU.EX2 R13, R2 ;  /* 0x00000002000d7308 */ /* 0x0003e20000000800 */
[----:B--2---:R-:W-:Y:S01]  /*4160*/  FFMA.FTZ R7, R115, c[0x0][0x23c], -R18 ;  /* 0x00008f0073077a23 */ /* 0x004fe20000010812 */
[----:B------:R-:W2:Y:S01]  /*4170*/  SHFL.BFLY PT, R11, R10, 0x1, 0x1f ;  /* 0x0c201f000a0b7f89 */ /* 0x000ea200000e0000 */
[----:B------:R-:W-:-:S05]  /*4180*/  PRMT R5, R14, 0x5410, R5 ;  /* 0x000054100e057816 */ /* 0x000fca0000000005 */
[----:B------:R-:W3:Y:S01]  /*4190*/  MUFU.EX2 R7, R7 ;  /* 0x0000000700077308 */ /* 0x000ee20000000800 */
[----:B-1----:R-:W-:Y:S02]  /*41a0*/  FFMA.FTZ R2, R119, c[0x0][0x23c], -R18 ;  /* 0x00008f0077027a23 */ /* 0x002fe40000010812 */
[----:B------:R-:W-:Y:S01]  /*41b0*/  IMAD.MOV.U32 R119, RZ, RZ, R24 ;  /* 0x000000ffff777224 */ /* 0x000fe200078e0018 */
[----:B---3--:R1:W-:Y:S04]  /*41c0*/  STL [R1+0x8], R7 ;  /* 0x0000080701007387 */ /* 0x0083e80000100800 */
[----:B------:R-:W3:Y:S01]  /*41d0*/  LDL.LU R172, [R1+0x8] ;  /* 0x0000080001ac7983 */ /* 0x000ee20000300800 */
[----:B------:R4:W1:Y:S02]  /*41e0*/  MUFU.EX2 R244, R2 ;  /* 0x0000000200f47308 */ /* 0x0008640000000800 */
[----:B-1----:R-:W-:-:S02]  /*41f0*/  PRMT R7, R9, 0x5410, R4 ;  /* 0x0000541009077816 */ /* 0x002fc40000000004 */
[--C-:B------:R-:W-:Y:S02]  /*4200*/  SHF.R.U32.HI R4, RZ, 0x10, R3.reuse ;  /* 0x00000010ff047819 */ /* 0x100fe40000011603 */
[----:B------:R-:W-:Y:S02]  /*4210*/  SHF.R.U32.HI R3, RZ, 0x18, R3 ;  /* 0x00000018ff037819 */ /* 0x000fe40000011603 */
[----:B------:R-:W-:Y:S02]  /*4220*/  LOP3.LUT R0, R4, 0xff, RZ, 0xc0, !PT ;  /* 0x000000ff04007812 */ /* 0x000fe400078ec0ff */
[----:B----4-:R-:W-:Y:S02]  /*4230*/  F2FP.BF16.PACK_AB R2, R119, R204 ;  /* 0x000000cc7702723e */ /* 0x010fe400000010ff */
[----:B------:R-:W-:Y:S01]  /*4240*/  PRMT R9, R0, 0x5410, R3 ;  /* 0x0000541000097816 */ /* 0x000fe20000000003 */
[--C-:B------:R-:W-:Y:S01]  /*4250*/  HSET2.LE.AND R0, R5, R81.reuse, PT ;  /* 0x0000005105007233 */ /* 0x100fe20003803000 */
[----:B------:R-:W-:Y:S01]  /*4260*/  FFMA.FTZ R5, R118, c[0x0][0x23c], -R18 ;  /* 0x00008f0076057a23 */ /* 0x000fe20000010812 */
[----:B------:R-:W-:-:S03]  /*4270*/  HSET2.LE.AND R3, R8, R81, PT ;  /* 0x0000005108037233 */ /* 0x000fc60003803000 */
[----:B------:R-:W-:Y:S01]  /*4280*/  LOP3.LUT R6, R0, R2, RZ, 0xc0, !PT ;  /* 0x0000000200067212 */ /* 0x000fe200078ec0ff */
[--C-:B------:R-:W-:Y:S02]  /*4290*/  FFMA.FTZ R0, R114, c[0x0][0x23c], -R18.reuse ;  /* 0x00008f0072007a23 */ /* 0x100fe40000010812 */
[----:B------:R-:W-:Y:S02]  /*42a0*/  IMAD.MOV.U32 R118, RZ, RZ, R13 ;  /* 0x000000ffff767224 */ /* 0x000fe400078e000d */
[----:B------:R-:W-:Y:S01]  /*42b0*/  FFMA.FTZ R8, R116, c[0x0][0x23c], -R18 ;  /* 0x00008f0074087a23 */ /* 0x000fe20000010812 */
[----:B------:R-:W-:Y:S01]  /*42c0*/  HSET2.LE.AND R4, R7, R81, PT ;  /* 0x0000005107047233 */ /* 0x000fe20003803000 */
[----:B------:R1:W-:Y:S01]  /*42d0*/  MUFU.EX2 R113, R5 ;  /* 0x0000000500717308 */ /* 0x0003e20000000800 */
[----:B------:R-:W-:-:S07]  /*42e0*/  F2FP.BF16.PACK_AB R2, R244, R213 ;  /* 0x000000d5f402723e */ /* 0x000fce00000010ff */
[----:B------:R4:W-:Y:S01]  /*42f0*/  MUFU.EX2 R243, R0 ;  /* 0x0000000000f37308 */ /* 0x0009e20000000800 */
[----:B--2---:R-:W-:Y:S02]  /*4300*/  FMNMX.FTZ R137, R10, R11, !PT ;  /* 0x0000000b0a897209 */ /* 0x004fe40007810000 */
[----:B-1----:R-:W-:-:S05]  /*4310*/  F2FP.BF16.PACK_AB R5, R240, R112 ;  /* 0x00000070f005723e */ /* 0x002fca00000010ff */
[----:B------:R1:W2:Y:S01]  /*4320*/  MUFU.EX2 R246, R8 ;  /* 0x0000000800f67308 */ /* 0x0002a20000000800 */
[----:B------:R-:W-:Y:S01]  /*4330*/  LOP3.LUT R4, R4, R5, RZ, 0xc0, !PT ;  /* 0x0000000504047212 */ /* 0x000fe200078ec0ff */
[----:B----4-:R-:W-:-:S05]  /*4340*/  HSET2.LE.AND R0, R9, R81, PT ;  /* 0x0000005109007233 */ /* 0x010fca0003803000 */
[----:B------:R-:W-:Y:S01]  /*4350*/  LOP3.LUT R5, R0, R2, RZ, 0xc0, !PT ;  /* 0x0000000200057212 */ /* 0x000fe200078ec0ff */
[----:B------:R-:W-:Y:S01]  /*4360*/  FFMA.FTZ R2, R124, c[0x0][0x23c], -R18 ;  /* 0x00008f007c027a23 */ /* 0x000fe20000010812 */
[----:B------:R-:W-:Y:S01]  /*4370*/  SHF.R.U32.HI R9, RZ, 0x18, R15 ;  /* 0x00000018ff097819 */ /* 0x000fe2000001160f */
[C---:B-1----:R-:W-:Y:S02]  /*4380*/  FMUL.FTZ R8, R137.reuse, c[0x0][0x23c] ;  /* 0x00008f0089087a20 */ /* 0x042fe40000410000 */
[----:B------:R1:W4:Y:S01]  /*4390*/  MUFU.EX2 R214, R2 ;  /* 0x0000000200d67308 */ /* 0x0003220000000800 */
[----:B------:R-:W-:Y:S01]  /*43a0*/  FSETP.NEU.FTZ.AND P1, PT, R137, -INF , PT ;  /* 0xff8000008900780b */ /* 0x000fe20003f3d000 */
[----:B------:R-:W-:-:S03]  /*43b0*/  HSET2.LE.AND R0, R12, R81, PT ;  /* 0x000000510c007233 */ /* 0x000fc60003803000 */
[----:B------:R-:W-:Y:S02]  /*43c0*/  FSEL R17, R8, RZ, P1 ;  /* 0x000000ff08117208 */ /* 0x000fe40000800000 */
[----:B--2---:R-:W-:Y:S02]  /*43d0*/  F2FP.BF16.PACK_AB R8, R246, R243 ;  /* 0x000000f3f608723e */ /* 0x004fe400000010ff */
[----:B-1----:R-:W-:-:S04]  /*43e0*/  F2FP.BF16.PACK_AB R2, R245, R242 ;  /* 0x000000f2f502723e */ /* 0x002fc800000010ff */
[----:B------:R-:W-:Y:S01]  /*43f0*/  LOP3.LUT R14, R0, R2, RZ, 0xc0, !PT ;  /* 0x00000002000e7212 */ /* 0x000fe200078ec0ff */
[----:B------:R-:W-:Y:S01]  /*4400*/  FFMA.FTZ R0, R128, c[0x0][0x23c], -R17 ;  /* 0x00008f0080007a23 */ /* 0x000fe20000010811 */
[----:B----4-:R-:W-:-:S03]  /*4410*/  F2FP.BF16.PACK_AB R2, R214, R113 ;  /* 0x00000071d602723e */ /* 0x010fc600000010ff */
[----:B------:R-:W-:Y:S01]  /*4420*/  MUFU.EX2 R64, R0 ;  /* 0x0000000000407308 */ /* 0x000fe20000000800 */
[----:B------:R-:W-:-:S07]  /*4430*/  FFMA.FTZ R10, R125, c[0x0][0x23c], -R16 ;  /* 0x00008f007d0a7a23 */ /* 0x000fce0000010810 */
[----:B------:R1:W-:Y:S02]  /*4440*/  MUFU.EX2 R208, R10 ;  /* 0x0000000a00d07308 */ /* 0x0003e40000000800 */
[----:B-1----:R-:W-:Y:S02]  /*4450*/  F2FP.BF16.PACK_AB R10, R210, R209 ;  /* 0x000000d1d20a723e */ /* 0x002fe400000010ff */
[----:B---3--:R-:W-:-:S04]  /*4460*/  F2FP.BF16.PACK_AB R7, R118, R172 ;  /* 0x000000ac7607723e */ /* 0x008fc800000010ff */
[----:B------:R-:W-:Y:S02]  /*4470*/  LOP3.LUT R7, R3, R7, RZ, 0xc0, !PT ;  /* 0x0000000703077212 */ /* 0x000fe400078ec0ff */
[----:B------:R-:W-:-:S04]  /*4480*/  SHF.R.U32.HI R3, RZ, 0x10, R15 ;  /* 0x00000010ff037819 */ /* 0x000fc8000001160f */
[----:B------:R-:W-:-:S04]  /*4490*/  LOP3.LUT R3, R3, 0xff, RZ, 0xc0, !PT ;  /* 0x000000ff03037812 */ /* 0x000fc800078ec0ff */
[----:B------:R-:W-:Y:S01]  /*44a0*/  PRMT R11, R3, 0x5410, R9 ;  /* 0x00005410030b7816 */ /* 0x000fe20000000009 */
[--C-:B------:R-:W-:Y:S01]  /*44b0*/  HSET2.LE.AND R3, R22, R81.reuse, PT ;  /* 0x0000005116037233 */ /* 0x100fe20003803000 */
[C---:B------:R-:W-:Y:S04]  /*44c0*/  HMMA.16816.F32.BF16 R24, R4.reuse, R40, RZ ;  /* 0x000000280418723c */ /* 0x040fe800000418ff */
[----:B------:R-:W-:Y:S02]  /*44d0*/  LOP3.LUT R15, R3, R8, RZ, 0xc0, !PT ;  /* 0x00000008030f7212 */ /* 0x000fe400078ec0ff */
[----:B------:R-:W-:Y:S01]  /*44e0*/  SHF.R.U32.HI R3, RZ, 0x8, R28 ;  /* 0x00000008ff037819 */ /* 0x000fe2000001161c */
[--C-:B------:R-:W-:Y:S01]  /*44f0*/  HSET2.LE.AND R0, R11, R81.reuse, PT ;  /* 0x000000510b007233 */ /* 0x100fe20003803000 */
[----:B------:R-:W-:Y:S01]  /*4500*/  HMMA.16816.F32.BF16 R36, R4, R44, RZ ;  /* 0x0000002c0424723c */ /* 0x000fe200000418ff */
[----:B------:R-:W-:Y:S01]  /*4510*/  FFMA.FTZ R8, R126, c[0x0][0x23c], -R17 ;  /* 0x00008f007e087a23 */ /* 0x000fe20000010811 */
[----:B------:R-:W-:-:S06]  /*4520*/  HSET2.LE.AND R9, R21, R81, PT ;  /* 0x0000005115097233 */ /* 0x000fcc0003803000 */
[C---:B------:R-:W-:Y:S01]  /*4530*/  HMMA.16816.F32.BF16 R32, R4.reuse, R42, RZ ;  /* 0x0000002a0420723c */ /* 0x040fe200000418ff */
[----:B------:R-:W-:Y:S01]  /*4540*/  LOP3.LUT R13, R0, R2, RZ, 0xc0, !PT ;  /* 0x00000002000d7212 */ /* 0x000fe200078ec0ff */
[----:B------:R1:W-:Y:S06]  /*4550*/  MUFU.EX2 R115, R8 ;  /* 0x0000000800737308 */ /* 0x0003ec0000000800 */
[----:B------:R-:W-:Y:S01]  /*4560*/  HMMA.16816.F32.BF16 R28, R4, R46, RZ ;  /* 0x0000002e041c723c */ /* 0x000fe200000418ff */
[----:B------:R-:W-:-:S06]  /*4570*/  LOP3.LUT R0, R20, 0xffff, RZ, 0xc0, !PT ;  /* 0x0000ffff14007812 */ /* 0x000fcc00078ec0ff */
[----:B------:R-:W-:Y:S01]  /*4580*/  PRMT R5, R60, 0x5410, R3 ;  /* 0x000054103c057816 */ /* 0x000fe20000000003 */
[--C-:B------:R-:W-:Y:S01]  /*4590*/  FFMA.FTZ R3, R127, c[0x0][0x23c], -R17.reuse ;  /* 0x00008f007f037a23 */ /* 0x100fe20000010811 */
[----:B------:R-:W-:Y:S01]  /*45a0*/  SHF.R.U32.HI R2, RZ, 0x10, R20 ;  /* 0x00000010ff027819 */ /* 0x000fe20000011614 */
[----:B------:R-:W-:Y:S02]  /*45b0*/  FFMA.FTZ R4, R129, c[0x0][0x23c], -R17 ;  /* 0x00008f0081047a23 */ /* 0x000fe40000010811 */
[----:B------:R2:W3:Y:S01]  /*45c0*/  MUFU.EX2 R114, R3 ;  /* 0x0000000300727308 */ /* 0x0004e20000000800 */
[----:B------:R-:W-:Y:S01]  /*45d0*/  SHF.R.U32.HI R6, RZ, 0x8, R0 ;  /* 0x00000008ff067819 */ /* 0x000fe20000011600 */
[----:B------:R-:W-:Y:S01]  /*45e0*/  HSET2.LE.AND R0, R5, R81, PT ;  /* 0x0000005105007233 */ /* 0x000fe20003803000 */
[----:B------:R-:W-:Y:S02]  /*45f0*/  LOP3.LUT R12, R9, R10, RZ, 0xc0, !PT ;  /* 0x0000000a090c7212 */ /* 0x000fe400078ec0ff */
[----:B------:R-:W-:-:S02]  /*4600*/  LOP3.LUT R9, R23, 0xff, RZ, 0xc0, !PT ;  /* 0x000000ff17097812 */ /* 0x000fc400078ec0ff */
[----:B-1----:R-:W-:Y:S01]  /*4610*/  LOP3.LUT R8, R20, 0xff, RZ, 0xc0, !PT ;  /* 0x000000ff14087812 */ /* 0x002fe200078ec0ff */
[----:B------:R3:W1:Y:S01]  /*4620*/  MUFU.EX2 R126, R4 ;  /* 0x00000004007e7308 */ /* 0x0006620000000800 */
[----:B------:R-:W-:Y:S01]  /*4630*/  PRMT R9, R9, 0x5410, R57 ;  /* 0x0000541009097816 */ /* 0x000fe20000000039 */
[----:B------:R-:W-:Y:S01]  /*4640*/  IMAD.MOV.U32 R60, RZ, RZ, R66 ;  /* 0x000000ffff3c7224 */ /* 0x000fe200078e0042 */
[----:B------:R-:W-:Y:S02]  /*4650*/  PRMT R5, R8, 0x5410, R6 ;  /* 0x0000541008057816 */ /* 0x000fe40000000006 */
[----:B--2---:R-:W-:Y:S02]  /*4660*/  LOP3.LUT R3, R2, 0xff, RZ, 0xc0, !PT ;  /* 0x000000ff02037812 */ /* 0x004fe400078ec0ff */
[----:B------:R-:W-:Y:S02]  /*4670*/  F2FP.BF16.PACK_AB R2, R117, R211 ;  /* 0x000000d37502723e */ /* 0x000fe400000010ff */
[----:B------:R-:W-:-:S02]  /*4680*/  SHF.R.U32.HI R7, RZ, 0x18, R20 ;  /* 0x00000018ff077819 */ /* 0x000fc40000011614 */
[----:B------:R-:W-:Y:S01]  /*4690*/  LOP3.LUT R10, R0, R2, RZ, 0xc0, !PT ;  /* 0x00000002000a7212 */ /* 0x000fe200078ec0ff */
[--C-:B------:R-:W-:Y:S01]  /*46a0*/  FFMA.FTZ R2, R120, c[0x0][0x23c], -R16.reuse ;  /* 0x00008f0078027a23 */ /* 0x100fe20000010810 */
[----:B------:R-:W-:Y:S01]  /*46b0*/  PRMT R20, R3, 0x5410, R7 ;  /* 0x0000541003147816 */ /* 0x000fe20000000007 */
[--C-:B------:R-:W-:Y:S01]  /*46c0*/  HSET2.LE.AND R0, R9, R81.reuse, PT ;  /* 0x0000005109007233 */ /* 0x100fe20003803000 */
[----:B---3--:R-:W-:Y:S01]  /*46d0*/  F2FP.BF16.PACK_AB R4, R114, R115 ;  /* 0x000000737204723e */ /* 0x008fe200000010ff */
[--C-:B------:R-:W-:Y:S01]  /*46e0*/  HSET2.LE.AND R5, R5, R81.reuse, PT ;  /* 0x0000005105057233 */ /* 0x100fe20003803000 */
[----:B------:R2:W3:Y:S01]  /*46f0*/  MUFU.EX2 R22, R2 ;  /* 0x0000000200167308 */ /* 0x0004e20000000800 */
[----:B------:R-:W-:Y:S01]  /*4700*/  F2FP.BF16.PACK_AB R6, R235, R60 ;  /* 0x0000003ceb06723e */ /* 0x000fe200000010ff */
[----:B------:R-:W-:Y:S02]  /*4710*/  FFMA.FTZ R7, R121, c[0x0][0x23c], -R16 ;  /* 0x00008f0079077a23 */ /* 0x000fe40000010810 */
[----:B------:R-:W-:Y:S01]  /*4720*/  IMAD.MOV.U32 R121, RZ, RZ, R64 ;  /* 0x000000ffff797224 */ /* 0x000fe200078e0040 */
[----:B------:R-:W-:Y:S01]  /*4730*/  HMMA.16816.F32.BF16 R84, R12, R48, R24 ;  /* 0x000000300c54723c */ /* 0x000fe20000041818 */
[----:B------:R-:W-:Y:S01]  /*4740*/  LOP3.LUT R11, R0, R4, RZ, 0xc0, !PT ;  /* 0x00000004000b7212 */ /* 0x000fe200078ec0ff */
[----:B------:R-:W-:Y:S01]  /*4750*/  HSET2.LE.AND R0, R20, R81, PT ;  /* 0x0000005114007233 */ /* 0x000fe20003803000 */
[----:B------:R-:W-:Y:S01]  /*4760*/  LOP3.LUT R8, R5, R6, RZ, 0xc0, !PT ;  /* 0x0000000605087212 */ /* 0x000fe200078ec0ff */
[----:B------:R4:W-:Y:S01]  /*4770*/  MUFU.EX2 R120, R7 ;  /* 0x0000000700787308 */ /* 0x0009e20000000800 */
[----:B------:R-:W-:-:S02]  /*4780*/  FFMA.FTZ R6, R122, c[0x0][0x23c], -R17 ;  /* 0x00008f007a067a23 */ /* 0x000fc40000010811 */
[----:B--2---:R-:W-:Y:S01]  /*4790*/  IMAD.WIDE.U32 R2, R61, -0x2daee0ad, RZ ;  /* 0xd2511f533d027825 */ /* 0x004fe200078e00ff */
[C---:B------:R-:W-:Y:S04]  /*47a0*/  HMMA.16816.F32.BF16 R76, R12.reuse, R52, R36 ;  /* 0x000000340c4c723c */ /* 0x040fe80000041824 */
[----:B------:R-:W-:Y:S02]  /*47b0*/  LOP3.LUT R4, R2, 0xffff, RZ, 0xc0, !PT ;  /* 0x0000ffff02047812 */ /* 0x000fe400078ec0ff */
[--C-:B------:R-:W-:Y:S02]  /*47c0*/  SHF.R.U32.HI R5, RZ, 0x10, R2.reuse ;  /* 0x00000010ff057819 */ /* 0x100fe40000011602 */
[C---:B------:R-:W-:Y:S01]  /*47d0*/  HMMA.16816.F32.BF16 R72, R12.reuse, R50, R32 ;  /* 0x000000320c48723c */ /* 0x040fe20000041820 */
[----:B----4-:R-:W-:Y:S01]  /*47e0*/  SHF.R.U32.HI R7, RZ, 0x18, R2 ;  /* 0x00000018ff077819 */ /* 0x010fe20000011602 */
[----:B------:R2:W4:Y:S06]  /*47f0*/  MUFU.EX2 R21, R6 ;  /* 0x0000000600157308 */ /* 0x00052c0000000800 */
[----:B------:R-:W-:Y:S01]  /*4800*/  HMMA.16816.F32.BF16 R68, R12, R54, R28 ;  /* 0x000000360c44723c */ /* 0x000fe2000004181c */
[----:B------:R-:W-:-:S06]  /*4810*/  SHF.R.U32.HI R4, RZ, 0x8, R4 ;  /* 0x00000008ff047819 */ /* 0x000fcc0000011604 */
[----:B------:R-:W-:Y:S02]  /*4820*/  LOP3.LUT R12, R2, 0xff, RZ, 0xc0, !PT ;  /* 0x000000ff020c7812 */ /* 0x000fe400078ec0ff */
[----:B-1----:R-:W-:Y:S02]  /*4830*/  F2FP.BF16.PACK_AB R2, R126, R121 ;  /* 0x000000797e02723e */ /* 0x002fe400000010ff */
[----:B------:R-:W-:Y:S02]  /*4840*/  LOP3.LUT R5, R5, 0xff, RZ, 0xc0, !PT ;  /* 0x000000ff05057812 */ /* 0x000fe400078ec0ff */
[----:B------:R-:W-:Y:S01]  /*4850*/  LOP3.LUT R9, R0, R2, RZ, 0xc0, !PT ;  /* 0x0000000200097212 */ /* 0x000fe200078ec0ff */
[----:B------:R-:W-:Y:S01]  /*4860*/  FFMA.FTZ R0, R123, c[0x0][0x23c], -R17 ;  /* 0x00008f007b007a23 */ /* 0x000fe20000010811 */
[----:B------:R-:W-:Y:S02]  /*4870*/  LOP3.LUT R2, R3, UR16, R56, 0x96, !PT ;  /* 0x0000001003027c12 */ /* 0x000fe4000f8e9638 */
[----:B------:R-:W-:Y:S01]  /*4880*/  PRMT R14, R12, 0x5410, R4 ;  /* 0x000054100c0e7816 */ /* 0x000fe20000000004 */
[----:B------:R1:W1:Y:S01]  /*4890*/  MUFU.EX2 R129, R0 ;  /* 0x0000000000817308 */ /* 0x0002620000000800 */
[----:B------:R-:W-:Y:S01]  /*48a0*/  PRMT R12, R5, 0x5410, R7 ;  /* 0x00005410050c7816 */ /* 0x000fe20000000007 */
[----:B------:R-:W-:Y:S01]  /*48b0*/  FFMA.FTZ R5, R131, c[0x0][0x23c], -R17 ;  /* 0x00008f0083057a23 */ /* 0x000fe20000010811 */
[----:B------:R-:W-:-:S02]  /*48c0*/  LOP3.LUT R7, R2, 0xff, RZ, 0xc0, !PT ;  /* 0x000000ff02077812 */ /* 0x000fc400078ec0ff */
[--C-:B------:R-:W-:Y:S02]  /*48d0*/  SHF.R.U32.HI R3, RZ, 0x10, R2.reuse ;  /* 0x00000010ff037819 */ /* 0x100fe40000011602 */
[----:B--2---:R-:W-:Y:S01]  /*48e0*/  SHF.R.U32.HI R6, RZ, 0x18, R2 ;  /* 0x00000018ff067819 */ /* 0x004fe20000011602 */
[----:B------:R2:W-:Y:S01]  /*48f0*/  MUFU.EX2 R34, R5 ;  /* 0x0000000500227308 */ /* 0x0005e20000000800 */
[----:B-1----:R-:W-:Y:S01]  /*4900*/  LOP3.LUT R0, R2, 0xffff, RZ, 0xc0, !PT ;  /* 0x0000ffff02007812 */ /* 0x002fe200078ec0ff */
[----:B------:R-:W-:-:S03]  /*4910*/  FFMA.FTZ R2, R130, c[0x0][0x23c], -R17 ;  /* 0x00008f0082027a23 */ /* 0x000fc60000010811 */
[----:B------:R-:W-:-:S03]  /*4920*/  SHF.R.U32.HI R4, RZ, 0x8, R0 ;  /* 0x00000008ff047819 */ /* 0x000fc60000011600 */
[----:B------:R1:W1:Y:S01]  /*4930*/  MUFU.EX2 R35, R2 ;  /* 0x0000000200237308 */ /* 0x0002620000000800 */
[----:B------:R-:W-:Y:S02]  /*4940*/  LOP3.LUT R0, R3, 0xff, RZ, 0xc0, !PT ;  /* 0x000000ff03007812 */ /* 0x000fe400078ec0ff */
[----:B------:R-:W-:Y:S01]  /*4950*/  IADD3 R3, R100, 0x1, RZ ;  /* 0x0000000164037810 */ /* 0x000fe20007ffe0ff */
[----:B---3--:R-:W-:Y:S01]  /*4960*/  IMAD.MOV.U32 R56, RZ, RZ, R22 ;  /* 0x000000ffff387224 */ /* 0x008fe200078e0016 */
[----:B------:R-:W-:Y:S01]  /*4970*/  PRMT R13, R7, 0x5410, R4 ;  /* 0x00005410070d7816 */ /* 0x000fe20000000004 */
[----:B----4-:R-:W-:Y:S01]  /*4980*/  IMAD.MOV.U32 R57, RZ, RZ, R21 ;  /* 0x000000ffff397224 */ /* 0x010fe200078e0015 */
[----:B------:R-:W-:Y:S02]  /*4990*/  LOP3.LUT R4, R97, UR27, R3, 0x96, !PT ;  /* 0x0000001b61047c12 */ /* 0x000fe4000f8e9603 */
[----:B--2---:R-:W-:Y:S01]  /*49a0*/  PRMT R5, R0, 0x5410, R6 ;  /* 0x0000541000057816 */ /* 0x004fe20000000006 */
[--C-:B------:R-:W-:Y:S01]  /*49b0*/  HSET2.LE.AND R0, R14, R81.reuse, PT ;  /* 0x000000510e007233 */ /* 0x100fe20003803000 */
[----:B------:R-:W-:Y:S01]  /*49c0*/  F2FP.BF16.PACK_AB R7, R129, R57 ;  /* 0x000000398107723e */ /* 0x000fe200000010ff */
[----:B------:R-:W-:Y:S01]  /*49d0*/  HSET2.LE.AND R3, R12, R81, PT ;  /* 0x000000510c037233 */ /* 0x000fe20003803000 */
[----:B------:R-:W-:Y:S01]  /*49e0*/  IMAD.WIDE.U32 R32, R4, -0x326172a9, RZ ;  /* 0xcd9e8d5704207825 */ /* 0x000fe200078e00ff */
[----:B-1----:R-:W-:Y:S01]  /*49f0*/  F2FP.BF16.PACK_AB R2, R120, R56 ;  /* 0x000000387802723e */ /* 0x002fe200000010ff */
[----:B------:R-:W-:Y:S02]  /*4a00*/  HMMA.16816.F32.BF16 R28, R8, R40, RZ ;  /* 0x00000028081c723c */ /* 0x000fe400000418ff */
[----:B------:R-:W-:-:S02]  /*4a10*/  LOP3.LUT R7, R3, R7, RZ, 0xc0, !PT ;  /* 0x0000000703077212 */ /* 0x000fc400078ec0ff */
[----:B------:R-:W-:Y:S01]  /*4a20*/  LOP3.LUT R6, R0, R2, RZ, 0xc0, !PT ;  /* 0x0000000200067212 */ /* 0x000fe200078ec0ff */
[--C-:B------:R-:W-:Y:S01]  /*4a30*/  HSET2.LE.AND R0, R13, R81.reuse, PT ;  /* 0x000000510d007233 */ /* 0x100fe20003803000 */
[----:B------:R-:W-:Y:S01]  /*4a40*/  LOP3.LUT R3, R33, UR15, R82, 0x96, !PT ;  /* 0x0000000f21037c12 */ /* 0x000fe2000f8e9652 */
[----:B------:R-:W-:Y:S01]  /*4a50*/  HSET2.LE.AND R5, R5, R81, PT ;  /* 0x0000005105057233 */ /* 0x000fe20003803000 */
[----:B------:R-:W-:Y:S01]  /*4a60*/  F2FP.BF16.PACK_AB R2, R208, R241 ;  /* 0x000000f1d002723e */ /* 0x000fe200000010ff */
[----:B------:R-:W-:Y:S03]  /*4a70*/  HMMA.16816.F32.BF16 R36, R8, R42, RZ ;  /* 0x0000002a0824723c */ /* 0x000fe600000418ff */
[----:B------:R-:W-:-:S05]  /*4a80*/  LOP3.LUT R4, R0, R2, RZ, 0xc0, !PT ;  /* 0x0000000200047212 */ /* 0x000fca00078ec0ff */
[----:B------:R-:W-:Y:S01]  /*4a90*/  HMMA.16816.F32.BF16 R24, R8, R44, RZ ;  /* 0x0000002c0818723c */ /* 0x000fe200000418ff */
[----:B------:R-:W-:-:S07]  /*4aa0*/  IMAD.WIDE.U32 R2, R3, -0x2daee0ad, RZ ;  /* 0xd2511f5303027825 */ /* 0x000fce00078e00ff */
[----:B------:R-:W-:Y:S07]  /*4ab0*/  HMMA.16816.F32.BF16 R20, R8, R46, RZ ;  /* 0x0000002e0814723c */ /* 0x000fee00000418ff */
[----:B------:R-:W-:Y:S02]  /*4ac0*/  LOP3.LUT R9, R63, UR13, R32, 0x96, !PT ;  /* 0x0000000d3f097c12 */ /* 0x000fe4000f8e9620 */
[----:B------:R-:W-:-:S04]  /*4ad0*/  F2FP.BF16.PACK_AB R8, R35, R34 ;  /* 0x000000222308723e */ /* 0x000fc800000010ff */
[----:B------:R-:W-:Y:S01]  /*4ae0*/  LOP3.LUT R5, R5, R8, RZ, 0xc0, !PT ;  /* 0x0000000805057212 */ /* 0x000fe200078ec0ff */
[----:B------:R-:W-:Y:S01]  /*4af0*/  IMAD.WIDE.U32 R8, R9, -0x2daee0ad, RZ ;  /* 0xd2511f5309087825 */ /* 0x000fe200078e00ff */
[----:B------:R-:W-:-:S04]  /*4b00*/  LOP3.LUT R3, R3, UR12, R94, 0x96, !PT ;  /* 0x0000000c03037c12 */ /* 0x000fc8000f8e965e */
[----:B------:R-:W-:Y:S01]  /*4b10*/  LOP3.LUT R9, R9, UR10, R2, 0x96, !PT ;  /* 0x0000000a09097c12 */ /* 0x000fe2000f8e9602 */
[----:B------:R-:W-:-:S04]  /*4b20*/  IMAD.WIDE.U32 R2, R3, -0x326172a9, RZ ;  /* 0xcd9e8d5703027825 */ /* 0x000fc800078e00ff */
[----:B------:R-:W-:Y:S02]  /*4b30*/  FFMA.FTZ R0, R132, c[0x0][0x23c], -R19 ;  /* 0x00008f0084007a23 */ /* 0x000fe40000010813 */
[----:B------:R-:W-:Y:S01]  /*4b40*/  IMAD.WIDE.U32 R14, R9, -0x326172a9, RZ ;  /* 0xcd9e8d57090e7825 */ /* 0x000fe200078e00ff */
[----:B------:R-:W-:Y:S01]  /*4b50*/  LOP3.LUT R3, R3, UR11, R62, 0x96, !PT ;  /* 0x0000000b03037c12 */ /* 0x000fe2000f8e963e */
[----:B------:R1:W-:Y:S01]  /*4b60*/  MUFU.EX2 R125, R0 ;  /* 0x00000000007d7308 */ /* 0x0003e20000000800 */
[----:B------:R-:W-:Y:S02]  /*4b70*/  HMMA.16816.F32.BF16 R44, R4, R48, R28 ;  /* 0x00000030042c723c */ /* 0x000fe4000004181c */
[----:B-1----:R-:W-:Y:S01]  /*4b80*/  LOP3.LUT R0, R15, UR9, R2, 0x96, !PT ;  /* 0x000000090f007c12 */ /* 0x002fe2000f8e9602 */
[----:B------:R-:W-:-:S04]  /*4b90*/  IMAD.WIDE.U32 R2, R3, -0x2daee0ad, RZ ;  /* 0xd2511f5303027825 */ /* 0x000fc800078e00ff */
[----:B------:R-:W-:Y:S01]  /*4ba0*/  IMAD.WIDE.U32 R28, R0, -0x2daee0ad, RZ ;  /* 0xd2511f53001c7825 */ /* 0x000fe200078e00ff */
[----:B------:R-:W-:-:S03]  /*4bb0*/  LOP3.LUT R0, R3, UR8, R8, 0x96, !PT ;  /* 0x0000000803007c12 */ /* 0x000fc6000f8e9608 */
[--C-:B------:R-:W-:Y:S01]  /*4bc0*/  FFMA.FTZ R3, R139, c[0x0][0x23c], -R19.reuse ;  /* 0x00008f008b037a23 */ /* 0x100fe20000010813 */
[----:B------:R-:W-:Y:S01]  /*4bd0*/  LOP3.LUT R2, R29, UR6, R2, 0x96, !PT ;  /* 0x000000061d027c12 */ /* 0x000fe2000f8e9602 */
[----:B------:R-:W-:Y:S02]  /*4be0*/  IMAD.WIDE.U32 R12, R0, -0x326172a9, RZ ;  /* 0xcd9e8d57000c7825 */ /* 0x000fe400078e00ff */
[----:B------:R1:W-:Y:S02]  /*4bf0*/  MUFU.EX2 R212, R3 ;  /* 0x0000000300d47308 */ /* 0x0003e40000000800 */
[--C-:B------:R-:W-:Y:S01]  /*4c00*/  FFMA.FTZ R0, R133, c[0x0][0x23c], -R19.reuse ;  /* 0x00008f0085007a23 */ /* 0x100fe20000010813 */
[C---:B------:R-:W-:Y:S08]  /*4c10*/  HMMA.16816.F32.BF16 R88, R4.reuse, R52, R24 ;  /* 0x000000340458723c */ /* 0x040ff00000041818 */
[----:B------:R-:W-:Y:S01]  /*4c20*/  HMMA.16816.F32.BF16 R64, R4, R50, R36 ;  /* 0x000000320440723c */ /* 0x000fe20000041824 */
[----:B------:R2:W3:Y:S01]  /*4c30*/  MUFU.EX2 R116, R0 ;  /* 0x0000000000747308 */ /* 0x0004e20000000800 */
[----:B------:R-:W-:Y:S01]  /*4c40*/  FFMA.FTZ R9, R135, c[0x0][0x23c], -R19 ;  /* 0x00008f0087097a23 */ /* 0x000fe20000010813 */
[----:B------:R-:W4:Y:S01]  /*4c50*/  LDSM.16.MT88.4 R24, [R206+0x4800] ;  /* 0x00480000ce18783b */ /* 0x000f220000004200 */
[----:B-1----:R-:W-:-:S04]  /*4c60*/  IMAD.WIDE.U32 R2, R2, -0x326172a9, RZ ;  /* 0xcd9e8d5702027825 */ /* 0x002fc800078e00ff */
[----:B------:R-:W-:Y:S01]  /*4c70*/  HMMA.16816.F32.BF16 R52, R4, R54, R20 ;  /* 0x000000360434723c */ /* 0x000fe20000041814 */
[----:B------:R-:W1:Y:S01]  /*4c80*/  LDSM.16.MT88.4 R20, [R205+0x4800] ;  /* 0x00480000cd14783b */ /* 0x000e620000004200 */
[C---:B------:R-:W-:Y:S02]  /*4c90*/  LOP3.LUT R11, R2.reuse, 0xff, RZ, 0xc0, !PT ;  /* 0x000000ff020b7812 */ /* 0x040fe400078ec0ff */
[----:B------:R-:W-:Y:S02]  /*4ca0*/  SHF.R.U32.HI R10, RZ, 0x18, R2 ;  /* 0x00000018ff0a7819 */ /* 0x000fe40000011602 */
[----:B--2---:R-:W-:Y:S02]  /*4cb0*/  LOP3.LUT R0, R3, UR17, R12, 0x96, !PT ;  /* 0x0000001103007c12 */ /* 0x004fe4000f8e960c */
[----:B------:R-:W-:Y:S01]  /*4cc0*/  LOP3.LUT R3, R2, 0xffff, RZ, 0xc0, !PT ;  /* 0x0000ffff02037812 */ /* 0x000fe200078ec0ff */
[----:B------:R-:W-:Y:S01]  /*4cd0*/  FFMA.FTZ R5, R145, c[0x0][0x23c], -R18 ;  /* 0x00008f0091057a23 */ /* 0x000fe20000010812 */
[----:B------:R-:W-:-:S02]  /*4ce0*/  SHF.R.U32.HI R4, RZ, 0x10, R2 ;  /* 0x00000010ff047819 */ /* 0x000fc40000011602 */
[----:B------:R-:W-:Y:S02]  /*4cf0*/  SHF.R.U32.HI R7, RZ, 0x8, R3 ;  /* 0x00000008ff077819 */ /* 0x000fe40000011603 */
[----:B------:R-:W-:Y:S02]  /*4d00*/  LOP3.LUT R2, R0, 0xffff, RZ, 0xc0, !PT ;  /* 0x0000ffff00027812 */ /* 0x000fe400078ec0ff */
[----:B------:R-:W-:Y:S01]  /*4d10*/  SHF.R.U32.HI R3, RZ, 0x10, R0 ;  /* 0x00000010ff037819 */ /* 0x000fe20000011600 */
[----:B------:R2:W-:Y:S01]  /*4d20*/  MUFU.EX2 R124, R5 ;  /* 0x00000005007c7308 */ /* 0x0005e20000000800 */
[----:B------:R-:W-:Y:S01]  /*4d30*/  LOP3.LUT R6, R4, 0xff, RZ, 0xc0, !PT ;  /* 0x000000ff04067812 */ /* 0x000fe200078ec0ff */
[----:B------:R-:W-:Y:S01]  /*4d40*/  FFMA.FTZ R4, R144, c[0x0][0x23c], -R18 ;  /* 0x00008f0090047a23 */ /* 0x000fe20000010812 */
[----:B------:R-:W-:-:S05]  /*4d50*/  SHF.R.U32.HI R8, RZ, 0x18, R0 ;  /* 0x00000018ff087819 */ /* 0x000fca0000011600 */
[----:B------:R-:W-:Y:S01]  /*4d60*/  MUFU.EX2 R207, R4 ;  /* 0x0000000400cf7308 */ /* 0x000fe20000000800 */
[----:B--2---:R-:W-:Y:S02]  /*4d70*/  SHF.R.U32.HI R5, RZ, 0x8, R2 ;  /* 0x00000008ff057819 */ /* 0x004fe40000011602 */
[----:B------:R-:W-:Y:S01]  /*4d80*/  LOP3.LUT R2, R3, 0xff, RZ, 0xc0, !PT ;  /* 0x000000ff03027812 */ /* 0x000fe200078ec0ff */
[----:B------:R-:W-:-:S04]  /*4d90*/  FFMA.FTZ R3, R140, c[0x0][0x23c], -R18 ;  /* 0x00008f008c037a23 */ /* 0x000fc80000010812 */
[----:B------:R2:W1:Y:S08]  /*4da0*/  MUFU.EX2 R61, R9 ;  /* 0x00000009003d7308 */ /* 0x0004700000000800 */
[----:B------:R1:W1:Y:S01]  /*4db0*/  MUFU.EX2 R30, R3 ;  /* 0x00000003001e7308 */ /* 0x0002620000000800 */
[----:B------:R-:W-:Y:S02]  /*4dc0*/  PRMT R8, R2, 0x5410, R8 ;  /* 0x0000541002087816 */ /* 0x000fe40000000008 */
[----:B--2---:R-:W-:-:S02]  /*4dd0*/  LOP3.LUT R9, R0, 0xff, RZ, 0xc0, !PT ;  /* 0x000000ff00097812 */ /* 0x004fc400078ec0ff */
[----:B------:R-:W-:Y:S01]  /*4de0*/  PRMT R0, R11, 0x5410, R7 ;  /* 0x000054100b007816 */ /* 0x000fe20000000007 */
[----:B------:R-:W-:Y:S01]  /*4df0*/  IMAD.MOV.U32 R130, RZ, RZ, R210 ;  /* 0x000000ffff827224 */ /* 0x000fe200078e00d2 */
[----:B------:R-:W-:Y:S02]  /*4e00*/  PRMT R4, R6, 0x5410, R10 ;  /* 0x0000541006047816 */ /* 0x000fe4000000000a */
[----:B---3--:R-:W-:Y:S01]  /*4e10*/  F2FP.BF16.PACK_AB R2, R116, R212 ;  /* 0x000000d47402723e */ /* 0x008fe200000010ff */
[----:B------:R-:W-:Y:S01]  /*4e20*/  HSET2.LE.AND R0, R0, R81, PT ;  /* 0x0000005100007233 */ /* 0x000fe20003803000 */
[----:B-1----:R-:W-:-:S04]  /*4e30*/  FFMA.FTZ R3, R146, c[0x0][0x23c], -R18 ;  /* 0x00008f0092037a23 */ /* 0x002fc80000010812 */
[----:B------:R-:W1:Y:S01]  /*4e40*/  MUFU.EX2 R210, R3 ;  /* 0x0000000300d27308 */ /* 0x000e620000000800 */
[----:B------:R-:W-:Y:S01]  /*4e50*/  LOP3.LUT R6, R0, R2, RZ, 0xc0, !PT ;  /* 0x0000000200067212 */ /* 0x000fe200078ec0ff */
[----:B------:R-:W-:Y:S01]  /*4e60*/  HSET2.LE.AND R0, R4, R81, PT ;  /* 0x0000005104007233 */ /* 0x000fe20003803000 */
[----:B------:R-:W-:Y:S01]  /*4e70*/  PRMT R5, R9, 0x5410, R5 ;  /* 0x0000541009057816 */ /* 0x000fe20000000005 */
[----:B------:R-:W-:Y:S01]  /*4e80*/  IMAD.MOV.U32 R140, RZ, RZ, R61 ;  /* 0x000000ffff8c7224 */ /* 0x000fe200078e003d */
[----:B------:R-:W-:-:S04]  /*4e90*/  F2FP.BF16.PACK_AB R2, R30, R207 ;  /* 0x000000cf1e02723e */ /* 0x000fc800000010ff */
[----:B------:R-:W-:Y:S01]  /*4ea0*/  LOP3.LUT R7, R0, R2, RZ, 0xc0, !PT ;  /* 0x0000000200077212 */ /* 0x000fe200078ec0ff */
[----:B------:R-:W-:Y:S01]  /*4eb0*/  HSET2.LE.AND R0, R5, R81, PT ;  /* 0x0000005105007233 */ /* 0x000fe20003803000 */
[----:B------:R-:W-:-:S04]  /*4ec0*/  F2FP.BF16.PACK_AB R2, R140, R125 ;  /* 0x0000007d8c02723e */ /* 0x000fc800000010ff */
[----:B------:R-:W-:Y:S01]  /*4ed0*/  LOP3.LUT R4, R0, R2, RZ, 0xc0, !PT ;  /* 0x0000000200047212 */ /* 0x000fe200078ec0ff */
[----:B------:R-:W-:Y:S01]  /*4ee0*/  HSET2.LE.AND R0, R8, R81, PT ;  /* 0x0000005108007233 */ /* 0x000fe20003803000 */
[----:B-1----:R-:W-:-:S04]  /*4ef0*/  F2FP.BF16.PACK_AB R2, R210, R124 ;  /* 0x0000007cd202723e */ /* 0x002fc800000010ff */
[----:B------:R-:W-:Y:S02]  /*4f00*/  LOP3.LUT R5, R0, R2, RZ, 0xc0, !PT ;  /* 0x0000000200057212 */ /* 0x000fe400078ec0ff */
[----:B------:R-:W-:Y:S02]  /*4f10*/  LOP3.LUT R0, R33, UR15, R80, 0x96, !PT ;  /* 0x0000000f21007c12 */ /* 0x000fe4000f8e9650 */
[----:B------:R-:W-:-:S03]  /*4f20*/  LOP3.LUT R2, R59, UR13, R32, 0x96, !PT ;  /* 0x0000000d3b027c12 */ /* 0x000fc6000f8e9620 */
[----:B----4-:R-:W-:Y:S02]  /*4f30*/  HMMA.16816.F32.BF16 R48, R4, R24, R76 ;  /* 0x000000180430723c */ /* 0x010fe4000004184c */
[----:B------:R-:W-:-:S06]  /*4f40*/  IMAD.WIDE.U32 R2, R2, -0x2daee0ad, RZ ;  /* 0xd2511f5302027825 */ /* 0x000fcc00078e00ff */
[C---:B------:R-:W-:Y:S08]  /*4f50*/  HMMA.16816.F32.BF16 R40, R4.reuse, R20, R84 ;  /* 0x000000140428723c */ /* 0x040ff00000041854 */
[C---:B------:R-:W-:Y:S08]  /*4f60*/  HMMA.16816.F32.BF16 R72, R4.reuse, R22, R72 ;  /* 0x000000160448723c */ /* 0x040ff00000041848 */
[----:B------:R-:W-:Y:S07]  /*4f70*/  HMMA.16816.F32.BF16 R76, R4, R26, R68 ;  /* 0x0000001a044c723c */ /* 0x000fee0000041844 */
[----:B------:R-:W-:-:S05]  /*4f80*/  IMAD.WIDE.U32 R4, R0, -0x2daee0ad, RZ ;  /* 0xd2511f5300047825 */ /* 0x000fca00078e00ff */
[----:B------:R-:W-:Y:S02]  /*4f90*/  LOP3.LUT R5, R5, UR12, R92, 0x96, !PT ;  /* 0x0000000c05057c12 */ /* 0x000fe4000f8e965c */
[----:B------:R-:W-:-:S03]  /*4fa0*/  LOP3.LUT R0, R3, UR10, R4, 0x96, !PT ;  /* 0x0000000a03007c12 */ /* 0x000fc6000f8e9604 */
[----:B------:R-:W-:-:S04]  /*4fb0*/  IMAD.WIDE.U32 R4, R5, -0x326172a9, RZ ;  /* 0xcd9e8d5705047825 */ /* 0x000fc800078e00ff */
[----:B------:R-:W-:Y:S01]  /*4fc0*/  IMAD.WIDE.U32 R6, R0, -0x326172a9, RZ ;  /* 0xcd9e8d5700067825 */ /* 0x000fe200078e00ff */
[----:B------:R-:W-:-:S04]  /*4fd0*/  LOP3.LUT R3, R5, UR11, R58, 0x96, !PT ;  /* 0x0000000b05037c12 */ /* 0x000fc8000f8e963a */
[----:B------:R-:W-:Y:S01]  /*4fe0*/  LOP3.LUT R0, R7, UR9, R4, 0x96, !PT ;  /* 0x0000000907007c12 */ /* 0x000fe2000f8e9604 */
[----:B------:R-:W-:Y:S01]  /*4ff0*/  IMAD.WIDE.U32 R4, R3, -0x2daee0ad, RZ ;  /* 0xd2511f5303047825 */ /* 0x000fe200078e00ff */
[----:B------:R-:W-:-:S03]  /*5000*/  LOP3.LUT R9, R13, UR7, R14, 0x96, !PT ;  /* 0x000000070d097c12 */ /* 0x000fc6000f8e960e */
[----:B------:R-:W-:Y:S01]  /*5010*/  IMAD.WIDE.U32 R14, R0, -0x2daee0ad, RZ ;  /* 0xd2511f53000e7825 */ /* 0x000fe200078e00ff */
[----:B------:R-:W-:-:S04]  /*5020*/  LOP3.LUT R3, R5, UR8, R2, 0x96, !PT ;  /* 0x0000000805037c12 */ /* 0x000fc8000f8e9602 */
[----:B------:R-:W-:Y:S01]  /*5030*/  LOP3.LUT R2, R15, UR6, R4, 0x96, !PT ;  /* 0x000000060f027c12 */ /* 0x000fe2000f8e9604 */
[----:B------:R-:W-:-:S04]  /*5040*/  IMAD.WIDE.U32 R4, R3, -0x326172a9, RZ ;  /* 0xcd9e8d5703047825 */ /* 0x000fc800078e00ff */
[----:B------:R-:W-:Y:S02]  /*5050*/  FFMA.FTZ R0, R175, c[0x0][0x23c], -R16 ;  /* 0x00008f00af007a23 */ /* 0x000fe40000010810 */
[----:B------:R-:W-:Y:S02]  /*5060*/  IMAD.WIDE.U32 R2, R2, -0x326172a9, RZ ;  /* 0xcd9e8d5702027825 */ /* 0x000fe400078e00ff */
[----:B------:R1:W-:Y:S01]  /*5070*/  MUFU.EX2 R251, R0 ;  /* 0x0000000000fb7308 */ /* 0x0003e20000000800 */
[----:B------:R-:W-:Y:S02]  /*5080*/  LOP3.LUT R13, R5, UR7, R6, 0x96, !PT ;  /* 0x00000007050d7c12 */ /* 0x000fe4000f8e9606 */
[--C-:B------:R-:W-:Y:S02]  /*5090*/  SHF.R.U32.HI R6, RZ, 0x10, R2.reuse ;  /* 0x00000010ff067819 */ /* 0x100fe40000011602 */
[----:B------:R-:W-:Y:S02]  /*50a0*/  LOP3.LUT R7, R2, 0xff, RZ, 0xc0, !PT ;  /* 0x000000ff02077812 */ /* 0x000fe400078ec0ff */
[----:B------:R-:W-:-:S02]  /*50b0*/  SHF.R.U32.HI R5, RZ, 0x18, R2 ;  /* 0x00000018ff057819 */ /* 0x000fc40000011602 */
[----:B-1----:R-:W-:Y:S02]  /*50c0*/  LOP3.LUT R0, R3, UR17, R4, 0x96, !PT ;  /* 0x0000001103007c12 */ /* 0x002fe4000f8e9604 */
[----:B------:R-:W-:Y:S01]  /*50d0*/  LOP3.LUT R3, R2, 0xffff, RZ, 0xc0, !PT ;  /* 0x0000ffff02037812 */ /* 0x000fe200078ec0ff */
[--C-:B------:R-:W-:Y:S01]  /*50e0*/  FFMA.FTZ R4, R174, c[0x0][0x23c], -R16.reuse ;  /* 0x00008f00ae047a23 */ /* 0x100fe20000010810 */
[----:B------:R-:W-:Y:S02]  /*50f0*/  LOP3.LUT R2, R6, 0xff, RZ, 0xc0, !PT ;  /* 0x000000ff06027812 */ /* 0x000fe400078ec0ff */
[----:B------:R-:W-:Y:S01]  /*5100*/  SHF.R.U32.HI R3, RZ, 0x8, R3 ;  /* 0x00000008ff037819 */ /* 0x000fe20000011603 */
[----:B------:R1:W-:Y:S01]  /*5110*/  MUFU.EX2 R252, R4 ;  /* 0x0000000400fc7308 */ /* 0x0003e20000000800 */
[----:B------:R-:W-:Y:S02]  /*5120*/  PRMT R8, R2, 0x5410, R5 ;  /* 0x0000541002087816 */ /* 0x000fe40000000005 */
[----:B------:R-:W-:Y:S01]  /*5130*/  PRMT R7, R7, 0x5410, R3 ;  /* 0x0000541007077816 */ /* 0x000fe20000000003 */
[----:B------:R-:W-:Y:S01]  /*5140*/  FFMA.FTZ R3, R142, c[0x0][0x23c], -R16 ;  /* 0x00008f008e037a23 */ /* 0x000fe20000010810 */
[----:B------:R-:W-:Y:S01]  /*5150*/  LOP3.LUT R2, R0, 0xffff, RZ, 0xc0, !PT ;  /* 0x0000ffff00027812 */ /* 0x000fe200078ec0ff */
[----:B------:R-:W-:-:S02]  /*5160*/  IMAD.MOV.U32 R131, RZ, RZ, R214 ;  /* 0x000000ffff837224 */ /* 0x000fc400078e00d6 */
[----:B------:R-:W-:Y:S02]  /*5170*/  IMAD.MOV.U32 R132, RZ, RZ, R208 ;  /* 0x000000ffff847224 */ /* 0x000fe400078e00d0 */
[----:B------:R2:W-:Y:S01]  /*5180*/  MUFU.EX2 R208, R3 ;  /* 0x0000000300d07308 */ /* 0x0005e20000000800 */
[----:B-1----:R-:W-:-:S07]  /*5190*/  FFMA.FTZ R4, R152, c[0x0][0x23c], -R16 ;  /* 0x00008f0098047a23 */ /* 0x002fce0000010810 */
[----:B------:R1:W3:Y:S01]  /*51a0*/  MUFU.EX2 R214, R4 ;  /* 0x0000000400d67308 */ /* 0x0002e20000000800 */
[----:B--2---:R-:W-:Y:S02]  /*51b0*/  SHF.R.U32.HI R3, RZ, 0x8, R2 ;  /* 0x00000008ff037819 */ /* 0x004fe40000011602 */
[----:B------:R-:W-:Y:S01]  /*51c0*/  LOP3.LUT R2, R0, 0xff, RZ, 0xc0, !PT ;  /* 0x000000ff00027812 */ /* 0x000fe200078ec0ff */
[----:B-1----:R-:W-:-:S04]  /*51d0*/  FFMA.FTZ R4, R155, c[0x0][0x23c], -R17 ;  /* 0x00008f009b047a23 */ /* 0x002fc80000010811 */
[----:B------:R1:W-:Y:S01]  /*51e0*/  MUFU.EX2 R250, R4 ;  /* 0x0000000400fa7308 */ /* 0x0003e20000000800 */
[----:B------:R-:W-:Y:S01]  /*51f0*/  IMAD.MOV.U32 R61, RZ, RZ, R244 ;  /* 0x000000ffff3d7224 */ /* 0x000fe200078e00f4 */
[----:B-1----:R-:W-:Y:S01]  /*5200*/  PRMT R4, R2, 0x5410, R3 ;  /* 0x0000541002047816 */ /* 0x002fe20000000003 */
[----:B------:R-:W-:Y:S01]  /*5210*/  FFMA.FTZ R2, R147, c[0x0][0x23c], -R17 ;  /* 0x00008f0093027a23 */ /* 0x000fe20000010811 */
[----:B------:R-:W-:-:S04]  /*5220*/  SHF.R.U32.HI R3, RZ, 0x10, R0 ;  /* 0x00000010ff037819 */ /* 0x000fc80000011600 */
[----:B------:R1:W2:Y:S01]  /*5230*/  MUFU.EX2 R249, R2 ;  /* 0x0000000200f97308 */ /* 0x0002a20000000800 */
[----:B------:R-:W-:Y:S01]  /*5240*/  IMAD.MOV.U32 R122, RZ, RZ, R243 ;  /* 0x000000ffff7a7224 */ /* 0x000fe200078e00f3 */
[----:B-1----:R-:W-:Y:S02]  /*5250*/  SHF.R.U32.HI R2, RZ, 0x18, R0 ;  /* 0x00000018ff027819 */ /* 0x002fe40000011600 */
[----:B------:R-:W-:Y:S01]  /*5260*/  LOP3.LUT R0, R3, 0xff, RZ, 0xc0, !PT ;  /* 0x000000ff03007812 */ /* 0x000fe200078ec0ff */
[----:B------:R-:W-:-:S03]  /*5270*/  FFMA.FTZ R3, R197, c[0x0][0x23c], -R17 ;  /* 0x00008f00c5037a23 */ /* 0x000fc60000010811 */
[----:B------:R-:W-:Y:S01]  /*5280*/  PRMT R5, R0, 0x5410, R2 ;  /* 0x0000541000057816 */ /* 0x000fe20000000002 */
[----:B------:R1:W-:Y:S01]  /*5290*/  MUFU.EX2 R244, R3 ;  /* 0x0000000300f47308 */ /* 0x0003e20000000800 */
[----:B------:R-:W-:Y:S01]  /*52a0*/  HSET2.LE.AND R0, R7, R81, PT ;  /* 0x0000005107007233 */ /* 0x000fe20003803000 */
[----:B---3--:R-:W-:-:S04]  /*52b0*/  F2FP.BF16.PACK_AB R2, R208, R214 ;  /* 0x000000d6d002723e */ /* 0x008fc800000010ff */
[----:B------:R-:W-:Y:S01]  /*52c0*/  LOP3.LUT R6, R0, R2, RZ, 0xc0, !PT ;  /* 0x0000000200067212 */ /* 0x000fe200078ec0ff */
[----:B------:R-:W-:Y:S01]  /*52d0*/  HSET2.LE.AND R0, R8, R81, PT ;  /* 0x0000005108007233 */ /* 0x000fe20003803000 */
[----:B--2---:R-:W-:Y:S01]  /*52e0*/  F2FP.BF16.PACK_AB R2, R249, R250 ;  /* 0x000000faf902723e */ /* 0x004fe200000010ff */
[----:B-1----:R-:W-:-:S04]  /*52f0*/  FFMA.FTZ R3, R196, c[0x0][0x23c], -R17 ;  /* 0x00008f00c4037a23 */ /* 0x002fc80000010811 */
[----:B------:R1:W2:Y:S01]  /*5300*/  MUFU.EX2 R243, R3 ;  /* 0x0000000300f37308 */ /* 0x0002a20000000800 */
[----:B------:R-:W-:Y:S01]  /*5310*/  LOP3.LUT R7, R0, R2, RZ, 0xc0, !PT ;  /* 0x0000000200077212 */ /* 0x000fe200078ec0ff */
[----:B------:R-:W-:Y:S01]  /*5320*/  HSET2.LE.AND R0, R4, R81, PT ;  /* 0x0000005104007233 */ /* 0x000fe20003803000 */
[----:B------:R-:W-:-:S04]  /*5330*/  F2FP.BF16.PACK_AB R2, R252, R251 ;  /* 0x000000fbfc02723e */ /* 0x000fc800000010ff */
[----:B------:R-:W-:Y:S01]  /*5340*/  LOP3.LUT R4, R0, R2, RZ, 0xc0, !PT ;  /* 0x0000000200047212 */ /* 0x000fe200078ec0ff */
[----:B------:R-:W-:Y:S01]  /*5350*/  HSET2.LE.AND R0, R5, R81, PT ;  /* 0x0000005105007233 */ /* 0x000fe20003803000 */
[----:B-1----:R-:W-:Y:S01]  /*5360*/  FFMA.FTZ R3, R153, c[0x0][0x23c], -R19 ;  /* 0x00008f0099037a23 */ /* 0x002fe20000010813 */
[----:B--2---:R-:W-:-:S03]  /*5370*/  F2FP.BF16.PACK_AB R2, R243, R244 ;  /* 0x000000f4f302723e */ /* 0x004fc600000010ff */
[----:B------:R1:W-:Y:S01]  /*5380*/  MUFU.EX2 R248, R3 ;  /* 0x0000000300f87308 */ /* 0x0003e20000000800 */
[----:B------:R-:W-:Y:S01]  /*5390*/  LOP3.LUT R5, R0, R2, RZ, 0xc0, !PT ;  /* 0x0000000200057212 */ /* 0x000fe200078ec0ff */
[--C-:B------:R-:W-:Y:S02]  /*53a0*/  FFMA.FTZ R0, R143, c[0x0][0x23c], -R19.reuse ;  /* 0x00008f008f007a23 */ /* 0x100fe40000010813 */
[----:B------:R-:W-:Y:S02]  /*53b0*/  IMAD.MOV.U32 R128, RZ, RZ, R246 ;  /* 0x000000ffff807224 */ /* 0x000fe400078e00f6 */
[----:B------:R-:W-:Y:S02]  /*53c0*/  FFMA.FTZ R8, R164, c[0x0][0x23c], -R18 ;  /* 0x00008f00a4087a23 */ /* 0x000fe40000010812 */
[----:B------:R2:W-:Y:S01]  /*53d0*/  MUFU.EX2 R246, R0 ;  /* 0x0000000000f67308 */ /* 0x0005e20000000800 */
[----:B-1----:R-:W-:-:S07]  /*53e0*/  FFMA.FTZ R3, R154, c[0x0][0x23c], -R19 ;  /* 0x00008f009a037a23 */ /* 0x002fce0000010813 */
[----:B------:R1:W-:Y:S01]  /*53f0*/  MUFU.EX2 R247, R3 ;  /* 0x0000000300f77308 */ /* 0x0003e20000000800 */
[----:B------:R-:W-:Y:S02]  /*5400*/  IMAD.MOV.U32 R127, RZ, RZ, R245 ;  /* 0x000000ffff7f7224 */ /* 0x000fe400078e00f5 */
[----:B--2---:R-:W-:Y:S02]  /*5410*/  FFMA.FTZ R0, R141, c[0x0][0x23c], -R19 ;  /* 0x00008f008d007a23 */ /* 0x004fe40000010813 */
[----:B------:R-:W-:-:S03]  /*5420*/  IMAD.MOV.U32 R135, RZ, RZ, R241 ;  /* 0x000000ffff877224 */ /* 0x000fc600078e00f1 */
[----:B------:R2:W3:Y:S01]  /*5430*/  MUFU.EX2 R245, R0 ;  /* 0x0000000000f57308 */ /* 0x0004e20000000800 */
[----:B-1----:R-:W-:-:S07]  /*5440*/  IMAD.WIDE.U32 R2, R9, -0x2daee0ad, RZ ;  /* 0xd2511f5309027825 */ /* 0x002fce00078e00ff */
[----:B------:R1:W-:Y:S01]  /*5450*/  MUFU.EX2 R241, R8 ;  /* 0x0000000800f17308 */ /* 0x0003e20000000800 */
[----:B------:R-:W-:Y:S01]  /*5460*/  IMAD.MOV.U32 R123, RZ, RZ, R242 ;  /* 0x000000ffff7b7224 */ /* 0x000fe200078e00f2 */
[C---:B------:R-:W-:Y:S02]  /*5470*/  LOP3.LUT R12, R2.reuse, 0xff, RZ, 0xc0, !PT ;  /* 0x000000ff020c7812 */ /* 0x040fe400078ec0ff */
[----:B--2---:R-:W-:Y:S02]  /*5480*/  LOP3.LUT R0, R3, UR16, R28, 0x96, !PT ;  /* 0x0000001003007c12 */ /* 0x004fe4000f8e961c */
[----:B------:R-:W-:Y:S02]  /*5490*/  LOP3.LUT R3, R2, 0xffff, RZ, 0xc0, !PT ;  /* 0x0000ffff02037812 */ /* 0x000fe400078ec0ff */
[--C-:B------:R-:W-:Y:S02]  /*54a0*/  SHF.R.U32.HI R9, RZ, 0x10, R2.reuse ;  /* 0x00000010ff097819 */ /* 0x100fe40000011602 */
[----:B------:R-:W-:Y:S01]  /*54b0*/  SHF.R.U32.HI R11, RZ, 0x18, R2 ;  /* 0x00000018ff0b7819 */ /* 0x000fe20000011602 */
[----:B-1----:R-:W-:Y:S01]  /*54c0*/  FFMA.FTZ R8, R148, c[0x0][0x23c], -R18 ;  /* 0x00008f0094087a23 */ /* 0x002fe20000010812 */
[----:B------:R-:W-:-:S03]  /*54d0*/  LOP3.LUT R2, R0, 0xffff, RZ, 0xc0, !PT ;  /* 0x0000ffff00027812 */ /* 0x000fc600078ec0ff */
[----:B------:R1:W-:Y:S01]  /*54e0*/  MUFU.EX2 R242, R8 ;  /* 0x0000000800f27308 */ /* 0x0003e20000000800 */
[----:B------:R-:W-:Y:S01]  /*54f0*/  SHF.R.U32.HI R10, RZ, 0x8, R3 ;  /* 0x00000008ff0a7819 */ /* 0x000fe20000011603 */
[----:B------:R-:W-:Y:S01]  /*5500*/  IMAD.MOV.U32 R145, RZ, RZ, R240 ;  /* 0x000000ffff917224 */ /* 0x000fe200078e00f0 */
[----:B------:R-:W-:Y:S02]  /*5510*/  LOP3.LUT R9, R9, 0xff, RZ, 0xc0, !PT ;  /* 0x000000ff09097812 */ /* 0x000fe400078ec0ff */
[----:B------:R-:W-:Y:S02]  /*5520*/  SHF.R.U32.HI R3, RZ, 0x8, R2 ;  /* 0x00000008ff037819 */ /* 0x000fe40000011602 */
[----:B------:R-:W-:Y:S02]  /*5530*/  LOP3.LUT R2, R0, 0xff, RZ, 0xc0, !PT ;  /* 0x000000ff00027812 */ /* 0x000fe400078ec0ff */
[----:B------:R-:W-:Y:S01]  /*5540*/  PRMT R9, R9, 0x5410, R11 ;  /* 0x0000541009097816 */ /* 0x000fe2000000000b */
[----:B-1----:R-:W-:-:S04]  /*5550*/  FFMA.FTZ R8, R149, c[0x0][0x23c], -R18 ;  /* 0x00008f0095087a23 */ /* 0x002fc80000010812 */
[----:B------:R1:W2:Y:S01]  /*5560*/  MUFU.EX2 R240, R8 ;  /* 0x0000000800f07308 */ /* 0x0002a20000000800 */
[----:B------:R-:W-:Y:S01]  /*5570*/  PRMT R11, R2, 0x5410, R3 ;  /* 0x00005410020b7816 */ /* 0x000fe20000000003 */
[----:B------:R-:W-:Y:S01]  /*5580*/  FFMA.FTZ R3, R165, c[0x0][0x23c], -R18 ;  /* 0x00008f00a5037a23 */ /* 0x000fe20000010812 */
[----:B------:R-:W-:Y:S02]  /*5590*/  SHF.R.U32.HI R2, RZ, 0x10, R0 ;  /* 0x00000010ff027819 */ /* 0x000fe40000011600 */
[----:B------:R-:W-:-:S03]  /*55a0*/  PRMT R10, R12, 0x5410, R10 ;  /* 0x000054100c0a7816 */ /* 0x000fc6000000000a */
[----:B------:R4:W2:Y:S01]  /*55b0*/  MUFU.EX2 R197, R3 ;  /* 0x0000000300c57308 */ /* 0x0008a20000000800 */
[----:B------:R-:W-:Y:S01]  /*55c0*/  IMAD.MOV.U32 R31, RZ, RZ, R35 ;  /* 0x000000ffff1f7224 */ /* 0x000fe200078e0023 */
[----:B------:R-:W-:Y:S01]  /*55d0*/  HMMA.16816.F32.BF16 R36, R4, R20, R44 ;  /* 0x000000140424723c */ /* 0x000fe2000004182c */
[----:B-1----:R-:W-:Y:S02]  /*55e0*/  SHF.R.U32.HI R8, RZ, 0x18, R0 ;  /* 0x00000018ff087819 */ /* 0x002fe40000011600 */
[----:B------:R-:W-:Y:S01]  /*55f0*/  LOP3.LUT R0, R2, 0xff, RZ, 0xc0, !PT ;  /* 0x000000ff02007812 */ /* 0x000fe200078ec0ff */
[----:B------:R-:W-:-:S04]  /*5600*/  FFMA.FTZ R2, R166, c[0x0][0x23c], -R16 ;  /* 0x00008f00a6027a23 */ /* 0x000fc80000010810 */
[C---:B------:R-:W-:Y:S01]  /*5610*/  HMMA.16816.F32.BF16 R64, R4.reuse, R22, R64 ;  /* 0x000000160440723c */ /* 0x040fe20000041840 */
[----:B------:R-:W-:Y:S01]  /*5620*/  IMAD.MOV.U32 R133, RZ, RZ, R34 ;  /* 0x000000ffff857224 */ /* 0x000fe200078e0022 */
[----:B------:R-:W-:Y:S01]  /*5630*/  PRMT R8, R0, 0x5410, R8 ;  /* 0x0000541000087816 */ /* 0x000fe20000000008 */
[----:B------:R3:W-:Y:S01]  /*5640*/  MUFU.EX2 R196, R2 ;  /* 0x0000000200c47308 */ /* 0x0007e20000000800 */
[--C-:B------:R-:W-:Y:S01]  /*5650*/  HSET2.LE.AND R0, R10, R81.reuse, PT ;  /* 0x000000510a007233 */ /* 0x100fe20003803000 */
[----:B------:R-:W1:Y:S01]  /*5660*/  LDSM.16.MT88.4 R20, [R205+0x4c00] ;  /* 0x004c0000cd14783b */ /* 0x000e620000004200 */
[----:B----4-:R-:W-:Y:S02]  /*5670*/  HSET2.LE.AND R3, R9, R81, PT ;  /* 0x0000005109037233 */ /* 0x010fe40003803000 */
[C---:B------:R-:W-:Y:S08]  /*5680*/  HMMA.16816.F32.BF16 R44, R4.reuse, R24, R88 ;  /* 0x00000018042c723c */ /* 0x040ff00000041858 */
[----:B------:R-:W-:Y:S01]  /*5690*/  HMMA.16816.F32.BF16 R32, R4, R26, R52 ;  /* 0x0000001a0420723c */ /* 0x000fe20000041834 */
[----:B------:R-:W4:Y:S01]  /*56a0*/  LDSM.16.MT88.4 R24, [R206+0x4c00] ;  /* 0x004c0000ce18783b */ /* 0x000f220000004200 */
[----:B---3--:R-:W-:-:S05]  /*56b0*/  F2FP.BF16.PACK_AB R2, R245, R246 ;  /* 0x000000f6f502723e */ /* 0x008fca00000010ff */
[----:B--2---:R-:W-:Y:S01]  /*56c0*/  F2FP.BF16.PACK_AB R7, R240, R242 ;  /* 0x000000f2f007723e */ /* 0x004fe200000010ff */
[--C-:B------:R-:W-:Y:S01]  /*56d0*/  FFMA.FTZ R4, R167, c[0x0][0x23c], -R16.reuse ;  /* 0x00008f00a7047a23 */ /* 0x100fe20000010810 */
[----:B------:R-:W-:Y:S01]  /*56e0*/  LOP3.LUT R6, R0, R2, RZ, 0xc0, !PT ;  /* 0x0000000200067212 */ /* 0x000fe200078ec0ff */
[--C-:B------:R-:W-:Y:S01]  /*56f0*/  HSET2.LE.AND R0, R11, R81.reuse, PT ;  /* 0x000000510b007233 */ /* 0x100fe20003803000 */
[----:B------:R-:W-:Y:S01]  /*5700*/  LOP3.LUT R7, R3, R7, RZ, 0xc0, !PT ;  /* 0x0000000703077212 */ /* 0x000fe200078ec0ff */
[----:B------:R-:W-:Y:S01]  /*5710*/  FFMA.FTZ R3, R150, c[0x0][0x23c], -R16 ;  /* 0x00008f0096037a23 */ /* 0x000fe20000010810 */
[----:B------:R-:W-:Y:S01]  /*5720*/  F2FP.BF16.PACK_AB R2, R247, R248 ;  /* 0x000000f8f702723e */ /* 0x000fe200000010ff */
[----:B------:R2:W-:Y:S01]  /*5730*/  MUFU.EX2 R175, R4 ;  /* 0x0000000400af7308 */ /* 0x0005e20000000800 */
[----:B------:R-:W-:Y:S01]  /*5740*/  HSET2.LE.AND R5, R8, R81, PT ;  /* 0x0000005108057233 */ /* 0x000fe20003803000 */
[----:B------:R-:W-:-:S06]  /*5750*/  F2FP.BF16.PACK_AB R8, R197, R241 ;  /* 0x000000f1c508723e */ /* 0x000fcc00000010ff */
[----:B------:R3:W-:Y:S01]  /*5760*/  MUFU.EX2 R174, R3 ;  /* 0x0000000300ae7308 */ /* 0x0007e20000000800 */
[----:B------:R-:W-:Y:S01]  /*5770*/  LOP3.LUT R5, R5, R8, RZ, 0xc0, !PT ;  /* 0x0000000805057212 */ /* 0x000fe200078ec0ff */
[----:B------:R-:W-:Y:S01]  /*5780*/  FFMA.FTZ R8, R151, c[0x0][0x23c], -R16 ;  /* 0x00008f0097087a23 */ /* 0x000fe20000010810 */
[----:B--2---:R-:W-:Y:S01]  /*5790*/  LOP3.LUT R4, R0, R2, RZ, 0xc0, !PT ;  /* 0x0000000200047212 */ /* 0x004fe200078ec0ff */
[----:B---3--:R-:W-:-:S04]  /*57a0*/  IMAD.WIDE.U32 R2, R13, -0x2daee0ad, RZ ;  /* 0xd2511f530d027825 */ /* 0x008fc800078e00ff */
[----:B------:R2:W3:Y:S01]  /*57b0*/  MUFU.EX2 R139, R8 ;  /* 0x00000008008b7308 */ /* 0x0004e20000000800 */
[----:B------:R-:W-:Y:S02]  /*57c0*/  LOP3.LUT R0, R3, UR16, R14, 0x96, !PT ;  /* 0x0000001003007c12 */ /* 0x000fe4000f8e960e */
[C---:B------:R-:W-:Y:S02]  /*57d0*/  LOP3.LUT R3, R2.reuse, 0xffff, RZ, 0xc0, !PT ;  /* 0x0000ffff02037812 */ /* 0x040fe400078ec0ff */
[----:B------:R-:W-:Y:S02]  /*57e0*/  LOP3.LUT R11, R2, 0xff, RZ, 0xc0, !PT ;  /* 0x000000ff020b7812 */ /* 0x000fe400078ec0ff */
[--C-:B------:R-:W-:Y:S02]  /*57f0*/  SHF.R.U32.HI R10, RZ, 0x18, R2.reuse ;  /* 0x00000018ff0a7819 */ /* 0x100fe40000011602 */
[----:B--2---:R-:W-:Y:S02]  /*5800*/  SHF.R.U32.HI R8, RZ, 0x10, R2 ;  /* 0x00000010ff087819 */ /* 0x004fe40000011602 */
[----:B------:R-:W-:-:S02]  /*5810*/  SHF.R.U32.HI R2, RZ, 0x8, R3 ;  /* 0x00000008ff027819 */ /* 0x000fc40000011603 */
[----:B------:R-:W-:Y:S02]  /*5820*/  LOP3.LUT R3, R8, 0xff, RZ, 0xc0, !PT ;  /* 0x000000ff08037812 */ /* 0x000fe400078ec0ff */
[----:B------:R-:W-:Y:S02]  /*5830*/  PRMT R11, R11, 0x5410, R2 ;  /* 0x000054100b0b7816 */ /* 0x000fe40000000002 */
[----:B------:R-:W-:Y:S01]  /*5840*/  LOP3.LUT R2, R0, 0xffff, RZ, 0xc0, !PT ;  /* 0x0000ffff00027812 */ /* 0x000fe200078ec0ff */
[--C-:B------:R-:W-:Y:S01]  /*5850*/  FFMA.FTZ R9, R199, c[0x0][0x23c], -R17.reuse ;  /* 0x00008f00c7097a23 */ /* 0x100fe20000010811 */
[----:B------:R-:W-:Y:S01]  /*5860*/  PRMT R10, R3, 0x5410, R10 ;  /* 0x00005410030a7816 */ /* 0x000fe2000000000a */
[----:B------:R-:W-:Y:S01]  /*5870*/  FFMA.FTZ R8, R198, c[0x0][0x23c], -R17 ;  /* 0x00008f00c6087a23 */ /* 0x000fe20000010811 */
[----:B------:R-:W-:Y:S02]  /*5880*/  SHF.R.U32.HI R3, RZ, 0x8, R2 ;  /* 0x00000008ff037819 */ /* 0x000fe40000011602 */
[----:B------:R-:W-:Y:S01]  /*5890*/  LOP3.LUT R2, R0, 0xff, RZ, 0xc0, !PT ;  /* 0x000000ff00027812 */ /* 0x000fe200078ec0ff */
[----:B------:R-:W-:-:S02]  /*58a0*/  IMAD.MOV.U32 R142, RZ, RZ, R133 ;  /* 0x000000ffff8e7224 */ /* 0x000fc400078e0085 */
[----:B------:R-:W-:Y:S01]  /*58b0*/  IMAD.MOV.U32 R143, RZ, RZ, R135 ;  /* 0x000000ffff8f7224 */ /* 0x000fe200078e0087 */
[----:B------:R2:W-:Y:S01]  /*58c0*/  MUFU.EX2 R133, R8 ;  /* 0x0000000800857308 */ /* 0x0005e20000000800 */
[----:B------:R-:W-:Y:S01]  /*58d0*/  PRMT R12, R2, 0x5410, R3 ;  /* 0x00005410020c7816 */ /* 0x000fe20000000003 */
[----:B------:R-:W-:-:S06]  /*58e0*/  FFMA.FTZ R3, R201, c[0x0][0x23c], -R17 ;  /* 0x00008f00c9037a23 */ /* 0x000fcc0000010811 */
[----:B------:R3:W3:Y:S01]  /*58f0*/  MUFU.EX2 R135, R9 ;  /* 0x0000000900877308 */ /* 0x0006e20000000800 */
[----:B------:R-:W-:Y:S02]  /*5900*/  IMAD.MOV.U32 R141, RZ, RZ, R132 ;  /* 0x000000ffff8d7224 */ /* 0x000fe400078e0084 */
[----:B------:R-:W-:Y:S02]  /*5910*/  IMAD.MOV.U32 R91, RZ, RZ, R131 ;  /* 0x000000ffff5b7224 */ /* 0x000fe400078e0083 */
[----:B--2---:R-:W-:-:S03]  /*5920*/  FFMA.FTZ R8, R200, c[0x0][0x23c], -R17 ;  /* 0x00008f00c8087a23 */ /* 0x004fc60000010811 */
[----:B------:R2:W-:Y:S01]  /*5930*/  MUFU.EX2 R131, R3 ;  /* 0x0000000300837308 */ /* 0x0005e20000000800 */
[----:B------:R-:W-:Y:S01]  /*5940*/  SHF.R.U32.HI R2, RZ, 0x10, R0 ;  /* 0x00000010ff027819 */ /* 0x000fe20000011600 */
[----:B-1----:R-:W-:Y:S01]  /*5950*/  HMMA.16816.F32.BF16 R68, R4, R20, R40 ;  /* 0x000000140444723c */ /* 0x002fe20000041828 */
[----:B---3--:R-:W-:-:S05]  /*5960*/  IADD3 R9, R100, 0x2, RZ ;  /* 0x0000000264097810 */ /* 0x008fca0007ffe0ff */
[----:B------:R1:W3:Y:S02]  /*5970*/  MUFU.EX2 R132, R8 ;  /* 0x0000000800847308 */ /* 0x0002e40000000800 */
[C---:B------:R-:W-:Y:S08]  /*5980*/  HMMA.16816.F32.BF16 R52, R4.reuse, R22, R72 ;  /* 0x000000160434723c */ /* 0x040ff00000041848 */
[----:B----4-:R-:W-:Y:S01]  /*5990*/  HMMA.16816.F32.BF16 R48, R4, R24, R48 ;  /* 0x000000180430723c */ /* 0x010fe20000041830 */
[----:B--2---:R-:W-:Y:S01]  /*59a0*/  HSET2.LE.AND R3, R10, R81, PT ;  /* 0x000000510a037233 */ /* 0x004fe20003803000 */
[----:B-1----:R-:W-:-:S06]  /*59b0*/  LOP3.LUT R8, R97, UR27, R9, 0x96, !PT ;  /* 0x0000001b61087c12 */ /* 0x002fcc000f8e9609 */
[----:B------:R-:W-:Y:S01]  /*59c0*/  HMMA.16816.F32.BF16 R40, R4, R26, R76 ;  /* 0x0000001a0428723c */ /* 0x000fe2000004184c */
[----:B------:R-:W-:-:S06]  /*59d0*/  IMAD.WIDE.U32 R28, R8, -0x326172a9, RZ ;  /* 0xcd9e8d57081c7825 */ /* 0x000fcc00078e00ff */
[----:B------:R-:W-:Y:S02]  /*59e0*/  SHF.R.U32.HI R5, RZ, 0x18, R0 ;  /* 0x00000018ff057819 */ /* 0x000fe40000011600 */
[----:B------:R-:W-:Y:S01]  /*59f0*/  LOP3.LUT R4, R2, 0xff, RZ, 0xc0, !PT ;  /* 0x000000ff02047812 */ /* 0x000fe200078ec0ff */
[--C-:B------:R-:W-:Y:S01]  /*5a00*/  HSET2.LE.AND R0, R11, R81.reuse, PT ;  /* 0x000000510b007233 */ /* 0x100fe20003803000 */
[----:B------:R-:W-:Y:S02]  /*5a10*/  F2FP.BF16.PACK_AB R2, R139, R174 ;  /* 0x000000ae8b02723e */ /* 0x000fe400000010ff */
[----:B------:R-:W-:Y:S02]  /*5a20*/  F2FP.BF16.PACK_AB R7, R133, R135 ;  /* 0x000000878507723e */ /* 0x000fe400000010ff */
[----:B------:R-:W-:Y:S02]  /*5a30*/  PRMT R5, R4, 0x5410, R5 ;  /* 0x0000541004057816 */ /* 0x000fe40000000005 */
[----:B------:R-:W-:Y:S01]  /*5a40*/  LOP3.LUT R6, R0, R2, RZ, 0xc0, !PT ;  /* 0x0000000200067212 */ /* 0x000fe200078ec0ff */
[--C-:B------:R-:W-:Y:S01]  /*5a50*/  HSET2.LE.AND R0, R12, R81.reuse, PT ;  /* 0x000000510c007233 */ /* 0x100fe20003803000 */
[----:B------:R-:W-:Y:S01]  /*5a60*/  LOP3.LUT R7, R3, R7, RZ, 0xc0, !PT ;  /* 0x0000000703077212 */ /* 0x000fe200078ec0ff */
[----:B------:R-:W-:Y:S01]  /*5a70*/  HSET2.LE.AND R5, R5, R81, PT ;  /* 0x0000005105057233 */ /* 0x000fe20003803000 */
[----:B------:R-:W-:-:S02]  /*5a80*/  LOP3.LUT R3, R29, UR15, R82, 0x96, !PT ;  /* 0x0000000f1d037c12 */ /* 0x000fc4000f8e9652 */
[----:B------:R-:W-:Y:S02]  /*5a90*/  F2FP.BF16.PACK_AB R2, R175, R196 ;  /* 0x000000c4af02723e */ /* 0x000fe400000010ff */
[----:B------:R-:W-:Y:S02]  /*5aa0*/  LOP3.LUT R9, R63, UR13, R28, 0x96, !PT ;  /* 0x0000000d3f097c12 */ /* 0x000fe4000f8e961c */
[----:B---3--:R-:W-:Y:S02]  /*5ab0*/  F2FP.BF16.PACK_AB R8, R131, R132 ;  /* 0x000000848308723e */ /* 0x008fe400000010ff */
[----:B------:R-:W-:Y:S01]  /*5ac0*/  LOP3.LUT R4, R0, R2, RZ, 0xc0, !PT ;  /* 0x0000000200047212 */ /* 0x000fe200078ec0ff */
[----:B------:R-:W-:Y:S01]  /*5ad0*/  IMAD.WIDE.U32 R2, R3, -0x2daee0ad, RZ ;  /* 0xd2511f5303027825 */ /* 0x000fe200078e00ff */
[----:B------:R-:W-:-:S03]  /*5ae0*/  LOP3.LUT R5, R5, R8, RZ, 0xc0, !PT ;  /* 0x0000000805057212 */ /* 0x000fc600078ec0ff */
[----:B------:R-:W-:Y:S01]  /*5af0*/  IMAD.WIDE.U32 R8, R9, -0x2daee0ad, RZ ;  /* 0xd2511f5309087825 */ /* 0x000fe200078e00ff */
[----:B------:R-:W-:-:S04]  /*5b00*/  LOP3.LUT R3, R3, UR12, R94, 0x96, !PT ;  /* 0x0000000c03037c12 */ /* 0x000fc8000f8e965e */
[----:B------:R-:W-:Y:S01]  /*5b10*/  LOP3.LUT R9, R9, UR10, R2, 0x96, !PT ;  /* 0x0000000a09097c12 */ /* 0x000fe2000f8e9602 */
[----:B------:R-:W-:-:S04]  /*5b20*/  IMAD.WIDE.U32 R2, R3, -0x326172a9, RZ ;  /* 0xcd9e8d5703027825 */ /* 0x000fc800078e00ff */
[----:B------:R-:W-:Y:S02]  /*5b30*/  FFMA.FTZ R0, R104, c[0x0][0x23c], -R19 ;  /* 0x00008f0068007a23 */ /* 0x000fe40000010813 */
[----:B------:R-:W-:Y:S01]  /*5b40*/  IMAD.WIDE.U32 R10, R9, -0x326172a9, RZ ;  /* 0xcd9e8d57090a7825 */ /* 0x000fe200078e00ff */
[----:B------:R-:W-:-:S03]  /*5b50*/  LOP3.LUT R3, R3, UR11, R62, 0x96, !PT ;  /* 0x0000000b03037c12 */ /* 0x000fc6000f8e963e */
[----:B------:R-:W-:Y:S02]  /*5b60*/  IMAD.MOV.U32 R149, RZ, RZ, R130 ;  /* 0x000000ffff957224 */ /* 0x000fe400078e0082 */
[----:B------:R1:W-:Y:S01]  /*5b70*/  MUFU.EX2 R130, R0 ;  /* 0x0000000000827308 */ /* 0x0003e20000000800 */
[----:B------:R-:W-:Y:S02]  /*5b80*/  IMAD.MOV.U32 R199, RZ, RZ, R145 ;  /* 0x000000ffffc77224 */ /* 0x000fe400078e0091 */
[----:B------:R-:W-:Y:S01]  /*5b90*/  HMMA.16816.F32.BF16 R144, R4, R20, R36 ;  /* 0x000000140490723c */ /* 0x000fe20000041824 */
[----:B------:R-:W-:Y:S02]  /*5ba0*/  FFMA.FTZ R9, R105, c[0x0][0x23c], -R19 ;  /* 0x00008f0069097a23 */ /* 0x000fe40000010813 */
[----:B------:R-:W-:Y:S02]  /*5bb0*/  IMAD.MOV.U32 R151, RZ, RZ, R129 ;  /* 0x000000ffff977224 */ /* 0x000fe400078e0081 */
[----:B------:R2:W-:Y:S01]  /*5bc0*/  MUFU.EX2 R129, R9 ;  /* 0x0000000900817308 */ /* 0x0005e20000000800 */
[----:B-1----:R-:W-:Y:S01]  /*5bd0*/  LOP3.LUT R0, R11, UR9, R2, 0x96, !PT ;  /* 0x000000090b007c12 */ /* 0x002fe2000f8e9602 */
[----:B------:R-:W-:-:S04]  /*5be0*/  IMAD.WIDE.U32 R2, R3, -0x2daee0ad, RZ ;  /* 0xd2511f5303027825 */ /* 0x000fc800078e00ff */
[----:B------:R-:W-:Y:S01]  /*5bf0*/  IMAD.WIDE.U32 R36, R0, -0x2daee0ad, RZ ;  /* 0xd2511f5300247825 */ /* 0x000fe200078e00ff */
[----:B------:R-:W-:-:S03]  /*5c00*/  LOP3.LUT R0, R3, UR8, R8, 0x96, !PT ;  /* 0x0000000803007c12 */ /* 0x000fc6000f8e9608 */
[----:B--2---:R-:W-:Y:S01]  /*5c10*/  FFMA.FTZ R9, R98, c[0x0][0x23c], -R19 ;  /* 0x00008f0062097a23 */ /* 0x004fe20000010813 */
[----:B------:R-:W-:Y:S01]  /*5c20*/  LOP3.LUT R2, R37, UR6, R2, 0x96, !PT ;  /* 0x0000000625027c12 */ /* 0x000fe2000f8e9602 */
[----:B------:R-:W-:Y:S02]  /*5c30*/  IMAD.MOV.U32 R200, RZ, RZ, R128 ;  /* 0x000000ffffc87224 */ /* 0x000fe400078e0080 */
[----:B------:R1:W-:Y:S02]  /*5c40*/  MUFU.EX2 R128, R9 ;  /* 0x0000000900807308 */ /* 0x0003e40000000800 */
[----:B------:R-:W-:Y:S01]  /*5c50*/  IMAD.WIDE.U32 R2, R2, -0x326172a9, RZ ;  /* 0xcd9e8d5702027825 */ /* 0x000fe200078e00ff */
[----:B------:R-:W-:Y:S03]  /*5c60*/  HMMA.16816.F32.BF16 R64, R4, R22, R64 ;  /* 0x000000160440723c */ /* 0x000fe60000041840 */
[----:B------:R-:W-:-:S02]  /*5c70*/  IMAD.MOV.U32 R198, RZ, RZ, R127 ;  /* 0x000000ffffc67224 */ /* 0x000fc400078e007f */
[----:B-1----:R-:W-:-:S04]  /*5c80*/  IMAD.WIDE.U32 R8, R0, -0x326172a9, RZ ;  /* 0xcd9e8d5700087825 */ /* 0x002fc800078e00ff */
[----:B------:R-:W-:Y:S01]  /*5c90*/  FFMA.FTZ R0, R99, c[0x0][0x23c], -R19 ;  /* 0x00008f0063007a23 */ /* 0x000fe20000010813 */
[C---:B------:R-:W-:Y:S08]  /*5ca0*/  HMMA.16816.F32.BF16 R76, R4.reuse, R24, R44 ;  /* 0x00000018044c723c */ /* 0x040ff0000004182c */
[----:B------:R-:W-:Y:S01]  /*5cb0*/  HMMA.16816.F32.BF16 R72, R4, R26, R32 ;  /* 0x0000001a0448723c */ /* 0x000fe20000041820 */
[----:B------:R1:W2:Y:S01]  /*5cc0*/  MUFU.EX2 R127, R0 ;  /* 0x00000000007f7308 */ /* 0x0002a20000000800 */
[----:B------:R-:W-:Y:S01]  /*5cd0*/  IMAD.MOV.U32 R90, RZ, RZ, R56 ;  /* 0x000000ffff5a7224 */ /* 0x000fe200078e0038 */
[----:B------:R-:W3:Y:S04]  /*5ce0*/  LDSM.16.MT88.4 R24, [R205+0x5000] ;  /* 0x00500000cd18783b */ /* 0x000ee80000004200 */
[--C-:B------:R-:W-:Y:S01]  /*5cf0*/  SHF.R.U32.HI R5, RZ, 0x10, R2.reuse ;  /* 0x00000010ff057819 */ /* 0x100fe20000011602 */
[----:B------:R-:W-:Y:S01]  /*5d00*/  IMAD.MOV.U32 R201, RZ, RZ, R125 ;  /* 0x000000ffffc97224 */ /* 0x000fe200078e007d */
[----:B------:R-:W-:Y:S01]  /*5d10*/  SHF.R.U32.HI R7, RZ, 0x18, R2 ;  /* 0x00000018ff077819 */ /* 0x000fe20000011602 */
[----:B------:R-:W-:Y:S01]  /*5d20*/  IMAD.MOV.U32 R98, RZ, RZ, R124 ;  /* 0x000000ffff627224 */ /* 0x000fe200078e007c */
[----:B------:R-:W4:Y:S01]  /*5d30*/  LDSM.16.MT88.4 R44, [R206+0x5000] ;  /* 0x00500000ce2c783b */ /* 0x000f220000004200 */
[----:B-1----:R-:W-:-:S02]  /*5d40*/  LOP3.LUT R0, R3, UR17, R8, 0x96, !PT ;  /* 0x0000001103007c12 */ /* 0x002fc4000f8e9608 */
[----:B------:R-:W-:-:S04]  /*5d50*/  LOP3.LUT R3, R2, 0xffff, RZ, 0xc0, !PT ;  /* 0x0000ffff02037812 */ /* 0x000fc800078ec0ff */
[----:B------:R-:W-:Y:S02]  /*5d60*/  SHF.R.U32.HI R6, RZ, 0x8, R3 ;  /* 0x00000008ff067819 */ /* 0x000fe40000011603 */
[----:B------:R-:W-:Y:S01]  /*5d70*/  LOP3.LUT R3, R5, 0xff, RZ, 0xc0, !PT ;  /* 0x000000ff05037812 */ /* 0x000fe200078ec0ff */
[--C-:B------:R-:W-:Y:S01]  /*5d80*/  FFMA.FTZ R4, R168, c[0x0][0x23c], -R18.reuse ;  /* 0x00008f00a8047a23 */ /* 0x100fe20000010812 */
[----:B------:R-:W-:Y:S01]  /*5d90*/  LOP3.LUT R8, R2, 0xff, RZ, 0xc0, !PT ;  /* 0x000000ff02087812 */ /* 0x000fe200078ec0ff */
[--C-:B------:R-:W-:Y:S01]  /*5da0*/  FFMA.FTZ R5, R106, c[0x0][0x23c], -R18.reuse ;  /* 0x00008f006a057a23 */ /* 0x100fe20000010812 */
[----:B------:R-:W-:Y:S01]  /*5db0*/  PRMT R7, R3, 0x5410, R7 ;  /* 0x0000541003077816 */ /* 0x000fe20000000007 */
[----:B------:R-:W-:Y:S01]  /*5dc0*/  FFMA.FTZ R3, R107, c[0x0][0x23c], -R18 ;  /* 0x00008f006b037a23 */ /* 0x000fe20000010812 */
[----:B------:R-:W-:Y:S01]  /*5dd0*/  LOP3.LUT R2, R0, 0xffff, RZ, 0xc0, !PT ;  /* 0x0000ffff00027812 */ /* 0x000fe200078ec0ff */
[----:B------:R-:W-:Y:S01]  /*5de0*/  IMAD.MOV.U32 R56, RZ, RZ, R126 ;  /* 0x000000ffff387224 */ /* 0x000fe200078e007e */
[----:B------:R1:W-:Y:S02]  /*5df0*/  MUFU.EX2 R125, R4 ;  /* 0x00000004007d7308 */ /* 0x0003e40000000800 */
[----:B------:R-:W-:-:S02]  /*5e00*/  SHF.R.U32.HI R2, RZ, 0x8, R2 ;  /* 0x00000008ff027819 */ /* 0x000fc40000011602 */
[----:B------:R-:W-:-:S04]  /*5e10*/  PRMT R6, R8, 0x5410, R6 ;  /* 0x0000541008067816 */ /* 0x000fc80000000006 */
[----:B------:R2:W-:Y:S01]  /*5e20*/  MUFU.EX2 R126, R5 ;  /* 0x00000005007e7308 */ /* 0x0005e20000000800 */
[----:B-1----:R-:W-:-:S07]  /*5e30*/  LOP3.LUT R4, R0, 0xff, RZ, 0xc0, !PT ;  /* 0x000000ff00047812 */ /* 0x002fce00078ec0ff */
[----:B------:R1:W1:Y:S01]  /*5e40*/  MUFU.EX2 R124, R3 ;  /* 0x00000003007c7308 */ /* 0x0002620000000800 */
[----:B------:R-:W-:Y:S02]  /*5e50*/  PRMT R8, R4, 0x5410, R2 ;  /* 0x0000541004087816 */ /* 0x000fe40000000002 */
[----:B------:R-:W-:Y:S01]  /*5e60*/  SHF.R.U32.HI R2, RZ, 0x10, R0 ;  /* 0x00000010ff027819 */ /* 0x000fe20000011600 */
[----:B------:R-:W-:Y:S01]  /*5e70*/  FFMA.FTZ R4, R160, c[0x0][0x23c], -R18 ;  /* 0x00008f00a0047a23 */ /* 0x000fe20000010812 */
[----:B--2---:R-:W-:Y:S01]  /*5e80*/  SHF.R.U32.HI R5, RZ, 0x18, R0 ;  /* 0x00000018ff057819 */ /* 0x004fe20000011600 */
[----:B------:R-:W-:Y:S01]  /*5e90*/  HSET2.LE.AND R0, R6, R81, PT ;  /* 0x0000005106007233 */ /* 0x000fe20003803000 */
[----:B------:R-:W-:Y:S02]  /*5ea0*/  IMAD.MOV.U32 R88, RZ, RZ, R123 ;  /* 0x000000ffff587224 */ /* 0x000fe400078e007b */
[----:B------:R2:W2:Y:S01]  /*5eb0*/  MUFU.EX2 R123, R4 ;  /* 0x00000004007b7308 */ /* 0x0004a20000000800 */
[----:B-1----:R-:W-:-:S02]  /*5ec0*/  LOP3.LUT R3, R2, 0xff, RZ, 0xc0, !PT ;  /* 0x000000ff02037812 */ /* 0x002fc400078ec0ff */
[----:B------:R-:W-:-:S04]  /*5ed0*/  F2FP.BF16.PACK_AB R2, R127, R128 ;  /* 0x000000807f02723e */ /* 0x000fc800000010ff */
[----:B------:R-:W-:Y:S01]  /*5ee0*/  LOP3.LUT R6, R0, R2, RZ, 0xc0, !PT ;  /* 0x0000000200067212 */ /* 0x000fe200078ec0ff */
[--C-:B------:R-:W-:Y:S01]  /*5ef0*/  HSET2.LE.AND R0, R7, R81.reuse, PT ;  /* 0x0000005107007233 */ /* 0x100fe20003803000 */
[----:B------:R-:W-:Y:S02]  /*5f00*/  F2FP.BF16.PACK_AB R2, R124, R126 ;  /* 0x0000007e7c02723e */ /* 0x000fe400000010ff */
[----:B------:R-:W-:Y:S02]  /*5f10*/  PRMT R3, R3, 0x5410, R5 ;  /* 0x0000541003037816 */ /* 0x000fe40000000005 */
[----:B------:R-:W-:Y:S01]  /*5f20*/  LOP3.LUT R7, R0, R2, RZ, 0xc0, !PT ;  /* 0x0000000200077212 */ /* 0x000fe200078ec0ff */
[----:B------:R-:W-:Y:S01]  /*5f30*/  HSET2.LE.AND R0, R8, R81, PT ;  /* 0x0000005108007233 */ /* 0x000fe20003803000 */
[----:B------:R-:W-:-:S04]  /*5f40*/  F2FP.BF16.PACK_AB R2, R129, R130 ;  /* 0x000000828102723e */ /* 0x000fc800000010ff */
[----:B--2---:R-:W-:Y:S01]  /*5f50*/  LOP3.LUT R4, R0, R2, RZ, 0xc0, !PT ;  /* 0x0000000200047212 */ /* 0x004fe200078ec0ff */
[----:B------:R-:W-:Y:S01]  /*5f60*/  HSET2.LE.AND R0, R3, R81, PT ;  /* 0x0000005103007233 */ /* 0x000fe20003803000 */
[----:B------:R-:W-:-:S04]  /*5f70*/  F2FP.BF16.PACK_AB R2, R123, R125 ;  /* 0x0000007d7b02723e */ /* 0x000fc800000010ff */
[----:B------:R-:W-:Y:S02]  /*5f80*/  LOP3.LUT R5, R0, R2, RZ, 0xc0, !PT ;  /* 0x0000000200057212 */ /* 0x000fe400078ec0ff */
[----:B------:R-:W-:-:S04]  /*5f90*/  IADD3 R0, R100, 0x3, RZ ;  /* 0x0000000364007810 */ /* 0x000fc80007ffe0ff */
[----:B------:R-:W-:-:S05]  /*5fa0*/  LOP3.LUT R0, R97, UR27, R0, 0x96, !PT ;  /* 0x0000001b61007c12 */ /* 0x000fca000f8e9600 */
[----:B------:R-:W-:Y:S01]  /*5fb0*/  IMAD.WIDE.U32 R14, R0, -0x326172a9, RZ ;  /* 0xcd9e8d57000e7825 */ /* 0x000fe200078e00ff */
[C---:B---3--:R-:W-:Y:S04]  /*5fc0*/  HMMA.16816.F32.BF16 R68, R4.reuse, R24, R68 ;  /* 0x000000180444723c */ /* 0x048fe80000041844 */
[----:B------:R-:W-:Y:S02]  /*5fd0*/  LOP3.LUT R0, R15, UR15, R80, 0x96, !PT ;  /* 0x0000000f0f007c12 */ /* 0x000fe4000f8e9650 */
[----:B------:R-:W-:Y:S02]  /*5fe0*/  LOP3.LUT R2, R59, UR13, R14, 0x96, !PT ;  /* 0x0000000d3b027c12 */ /* 0x000fe4000f8e960e */
[----:B------:R-:W-:Y:S03]  /*5ff0*/  HMMA.16816.F32.BF16 R152, R4, R26, R52 ;  /* 0x0000001a0498723c */ /* 0x000fe60000041834 */
[----:B------:R-:W-:-:S05]  /*6000*/  IMAD.WIDE.U32 R2, R2, -0x2daee0ad, RZ ;  /* 0xd2511f5302027825 */ /* 0x000fca00078e00ff */
[C---:B----4-:R-:W-:Y:S08]  /*6010*/  HMMA.16816.F32.BF16 R48, R4.reuse, R44, R48 ;  /* 0x0000002c0430723c */ /* 0x050ff00000041830 */
[----:B------:R-:W-:Y:S07]  /*6020*/  HMMA.16816.F32.BF16 R84, R4, R46, R40 ;  /* 0x0000002e0454723c */ /* 0x000fee0000041828 */
[----:B------:R-:W-:Y:S01]  /*6030*/  IMAD.WIDE.U32 R4, R0, -0x2daee0ad, RZ ;  /* 0xd2511f5300047825 */ /* 0x000fe200078e00ff */
[----:B------:R-:W-:-:S02]  /*6040*/  LOP3.LUT R6, R29, UR15, R80, 0x96, !PT ;  /* 0x0000000f1d067c12 */ /* 0x000fc4000f8e9650 */
[----:B------:R-:W-:Y:S02]  /*6050*/  LOP3.LUT R7, R59, UR13, R28, 0x96, !PT ;  /* 0x0000000d3b077c12 */ /* 0x000fe4000f8e961c */
[----:B------:R-:W-:Y:S02]  /*6060*/  LOP3.LUT R0, R5, UR12, R92, 0x96, !PT ;  /* 0x0000000c05007c12 */ /* 0x000fe4000f8e965c */
[----:B------:R-:W-:Y:S01]  /*6070*/  LOP3.LUT R29, R9, UR7, R10, 0x96, !PT ;  /* 0x00000007091d7c12 */ /* 0x000fe2000f8e960a */
[----:B------:R-:W-:Y:S01]  /*6080*/  IMAD.WIDE.U32 R10, R6, -0x2daee0ad, RZ ;  /* 0xd2511f53060a7825 */ /* 0x000fe200078e00ff */
[----:B------:R-:W-:-:S03]  /*6090*/  LOP3.LUT R3, R3, UR10, R4, 0x96, !PT ;  /* 0x0000000a03037c12 */ /* 0x000fc6000f8e9604 */
[----:B------:R-:W-:Y:S01]  /*60a0*/  IMAD.WIDE.U32 R4, R0, -0x326172a9, RZ ;  /* 0xcd9e8d5700047825 */ /* 0x000fe200078e00ff */
[----:B------:R-:W-:-:S03]  /*60b0*/  LOP3.LUT R0, R11, UR12, R92, 0x96, !PT ;  /* 0x0000000c0b007c12 */ /* 0x000fc6000f8e965c */
[----:B------:R-:W-:-:S04]  /*60c0*/  IMAD.WIDE.U32 R8, R7, -0x2daee0ad, RZ ;  /* 0xd2511f5307087825 */ /* 0x000fc800078e00ff */
[----:B------:R-:W-:Y:S01]  /*60d0*/  IMAD.WIDE.U32 R6, R3, -0x326172a9, RZ ;  /* 0xcd9e8d5703067825 */ /* 0x000fe200078e00ff */
[----:B------:R-:W-:Y:S02]  /*60e0*/  LOP3.LUT R3, R5, UR11, R58, 0x96, !PT ;  /* 0x0000000b05037c12 */ /* 0x000fe4000f8e963a */
[----:B------:R-:W-:Y:S01]  /*60f0*/  LOP3.LUT R9, R9, UR10, R10, 0x96, !PT ;  /* 0x0000000a09097c12 */ /* 0x000fe2000f8e960a */
[----:B------:R-:W-:Y:S01]  /*6100*/  IMAD.WIDE.U32 R10, R0, -0x326172a9, RZ ;  /* 0xcd9e8d57000a7825 */ /* 0x000fe200078e00ff */
[----:B------:R-:W-:-:S03]  /*6110*/  LOP3.LUT R0, R7, UR9, R4, 0x96, !PT ;  /* 0x0000000907007c12 */ /* 0x000fc6000f8e9604 */
        /* <DEDUP_REMOVED lines=14> */
[----:B------:R-:W-:Y:S01]  /*6200*/  FFMA.FTZ R0, R169, c[0x0][0x23c], -R16 ;  /* 0x00008f00a9007a23 */ /* 0x000fe20000010810 */
[----:B------:R-:W-:Y:S01]  /*6210*/  LOP3.LUT R23, R3, UR17, R4, 0x96, !PT ;  /* 0x0000001103177c12 */ /* 0x000fe2000f8e9604 */
[----:B------:R-:W-:Y:S01]  /*6220*/  IMAD.MOV.U32 R167, RZ, RZ, R122 ;  /* 0x000000ffffa77224 */ /* 0x000fe200078e007a */
[C---:B------:R-:W-:Y:S01]  /*6230*/  LOP3.LUT R39, R2.reuse, 0xffff, RZ, 0xc0, !PT ;  /* 0x0000ffff02277812 */ /* 0x040fe200078ec0ff */
[----:B------:R1:W-:Y:S01]  /*6240*/  MUFU.EX2 R122, R0 ;  /* 0x00000000007a7308 */ /* 0x0003e20000000800 */
[----:B------:R-:W-:Y:S01]  /*6250*/  LOP3.LUT R42, R2, 0xff, RZ, 0xc0, !PT ;  /* 0x000000ff022a7812 */ /* 0x000fe200078ec0ff */
[----:B------:R-:W-:Y:S01]  /*6260*/  IMAD.WIDE.U32 R4, R7, -0x326172a9, RZ ;  /* 0xcd9e8d5707047825 */ /* 0x000fe200078e00ff */
[--C-:B------:R-:W-:Y:S02]  /*6270*/  SHF.R.U32.HI R41, RZ, 0x10, R2.reuse ;  /* 0x00000010ff297819 */ /* 0x100fe40000011602 */
[----:B------:R-:W-:Y:S01]  /*6280*/  SHF.R.U32.HI R40, RZ, 0x18, R2 ;  /* 0x00000018ff287819 */ /* 0x000fe20000011602 */
[----:B------:R-:W-:-:S04]  /*6290*/  IMAD.WIDE.U32 R2, R6, -0x326172a9, RZ ;  /* 0xcd9e8d5706027825 */ /* 0x000fc800078e00ff */
[----:B------:R-:W-:Y:S02]  /*62a0*/  IMAD.MOV.U32 R89, RZ, RZ, R57 ;  /* 0x000000ffff597224 */ /* 0x000fe400078e0039 */
[----:B------:R-:W-:Y:S02]  /*62b0*/  IMAD.MOV.U32 R57, RZ, RZ, R121 ;  /* 0x000000ffff397224 */ /* 0x000fe400078e0079 */
[----:B-1----:R-:W-:-:S04]  /*62c0*/  FFMA.FTZ R0, R161, c[0x0][0x23c], -R16 ;  /* 0x00008f00a1007a23 */ /* 0x002fc80000010810 */
[----:B------:R1:W-:Y:S01]  /*62d0*/  MUFU.EX2 R121, R0 ;  /* 0x0000000000797308 */ /* 0x0003e20000000800 */
[----:B------:R-:W-:Y:S02]  /*62e0*/  LOP3.LUT R9, R5, UR7, R12, 0x96, !PT ;  /* 0x0000000705097c12 */ /* 0x000fe4000f8e960c */
[C---:B------:R-:W-:Y:S02]  /*62f0*/  LOP3.LUT R6, R2.reuse, 0xff, RZ, 0xc0, !PT ;  /* 0x000000ff02067812 */ /* 0x040fe400078ec0ff */
[--C-:B------:R-:W-:Y:S02]  /*6300*/  SHF.R.U32.HI R5, RZ, 0x10, R2.reuse ;  /* 0x00000010ff057819 */ /* 0x100fe40000011602 */
[----:B------:R-:W-:Y:S02]  /*6310*/  SHF.R.U32.HI R7, RZ, 0x18, R2 ;  /* 0x00000018ff077819 */ /* 0x000fe40000011602 */
[----:B-1----:R-:W-:Y:S02]  /*6320*/  LOP3.LUT R0, R3, UR17, R4, 0x96, !PT ;  /* 0x0000001103007c12 */ /* 0x002fe4000f8e9604 */
[----:B------:R-:W-:-:S04]  /*6330*/  LOP3.LUT R3, R2, 0xffff, RZ, 0xc0, !PT ;  /* 0x0000ffff02037812 */ /* 0x000fc800078ec0ff */
[----:B------:R-:W-:Y:S01]  /*6340*/  SHF.R.U32.HI R2, RZ, 0x8, R3 ;  /* 0x00000008ff027819 */ /* 0x000fe20000011603 */
[----:B------:R-:W-:Y:S02]  /*6350*/  FFMA.FTZ R3, R156, c[0x0][0x23c], -R16 ;  /* 0x00008f009c037a23 */ /* 0x000fe40000010810 */
[----:B------:R-:W-:Y:S01]  /*6360*/  IMAD.MOV.U32 R168, RZ, RZ, R119 ;  /* 0x000000ffffa87224 */ /* 0x000fe200078e0077 */
[----:B------:R-:W-:Y:S01]  /*6370*/  PRMT R8, R6, 0x5410, R2 ;  /* 0x0000541006087816 */ /* 0x000fe20000000002 */
[----:B------:R1:W-:Y:S01]  /*6380*/  MUFU.EX2 R119, R3 ;  /* 0x0000000300777308 */ /* 0x0003e20000000800 */
[----:B------:R-:W-:Y:S01]  /*6390*/  FFMA.FTZ R4, R157, c[0x0][0x23c], -R16 ;  /* 0x00008f009d047a23 */ /* 0x000fe20000010810 */
[----:B------:R-:W-:Y:S01]  /*63a0*/  LOP3.LUT R2, R0, 0xffff, RZ, 0xc0, !PT ;  /* 0x0000ffff00027812 */ /* 0x000fe200078ec0ff */
[----:B------:R-:W-:-:S05]  /*63b0*/  IMAD.MOV.U32 R150, RZ, RZ, R120 ;  /* 0x000000ffff967224 */ /* 0x000fca00078e0078 */
[----:B------:R2:W-:Y:S01]  /*63c0*/  MUFU.EX2 R120, R4 ;  /* 0x0000000400787308 */ /* 0x0005e20000000800 */
[----:B-1----:R-:W-:-:S04]  /*63d0*/  LOP3.LUT R3, R5, 0xff, RZ, 0xc0, !PT ;  /* 0x000000ff05037812 */ /* 0x002fc800078ec0ff */
[----:B------:R-:W-:Y:S02]  /*63e0*/  PRMT R7, R3, 0x5410, R7 ;  /* 0x0000541003077816 */ /* 0x000fe40000000007 */
[----:B------:R-:W-:Y:S01]  /*63f0*/  SHF.R.U32.HI R3, RZ, 0x8, R2 ;  /* 0x00000008ff037819 */ /* 0x000fe20000011602 */
[----:B--2---:R-:W-:Y:S01]  /*6400*/  FFMA.FTZ R4, R217, c[0x0][0x23c], -R17 ;  /* 0x00008f00d9047a23 */ /* 0x004fe20000010811 */
[----:B------:R-:W-:Y:S01]  /*6410*/  LOP3.LUT R2, R0, 0xff, RZ, 0xc0, !PT ;  /* 0x000000ff00027812 */ /* 0x000fe200078ec0ff */
[----:B------:R-:W-:Y:S02]  /*6420*/  IMAD.MOV.U32 R164, RZ, RZ, R116 ;  /* 0x000000ffffa47224 */ /* 0x000fe400078e0074 */
[----:B------:R1:W-:Y:S01]  /*6430*/  MUFU.EX2 R116, R4 ;  /* 0x0000000400747308 */ /* 0x0003e20000000800 */
[----:B------:R-:W-:Y:S01]  /*6440*/  PRMT R6, R2, 0x5410, R3 ;  /* 0x0000541002067816 */ /* 0x000fe20000000003 */
[----:B------:R-:W-:Y:S01]  /*6450*/  FFMA.FTZ R3, R163, c[0x0][0x23c], -R17 ;  /* 0x00008f00a3037a23 */ /* 0x000fe20000010811 */
[----:B------:R-:W-:Y:S01]  /*6460*/  SHF.R.U32.HI R2, RZ, 0x10, R0 ;  /* 0x00000010ff027819 */ /* 0x000fe20000011600 */
[----:B------:R-:W-:-:S02]  /*6470*/  IMAD.MOV.U32 R99, RZ, RZ, R118 ;  /* 0x000000ffff637224 */ /* 0x000fc400078e0076 */
[----:B------:R-:W-:Y:S02]  /*6480*/  IMAD.MOV.U32 R100, RZ, RZ, R117 ;  /* 0x000000ffff647224 */ /* 0x000fe400078e0075 */
[----:B------:R-:W-:Y:S01]  /*6490*/  MUFU.EX2 R117, R3 ;  /* 0x0000000300757308 */ /* 0x000fe20000000800 */
[----:B-1----:R-:W-:-:S07]  /*64a0*/  FFMA.FTZ R4, R202, c[0x0][0x23c], -R17 ;  /* 0x00008f00ca047a23 */ /* 0x002fce0000010811 */
[----:B------:R1:W2:Y:S01]  /*64b0*/  MUFU.EX2 R118, R4 ;  /* 0x0000000400767308 */ /* 0x0002a20000000800 */
[----:B------:R-:W-:Y:S01]  /*64c0*/  IMAD.MOV.U32 R160, RZ, RZ, R114 ;  /* 0x000000ffffa07224 */ /* 0x000fe200078e0072 */
[----:B------:R-:W-:Y:S02]  /*64d0*/  LOP3.LUT R38, R63, UR13, R14, 0x96, !PT ;  /* 0x0000000d3f267c12 */ /* 0x000fe4000f8e960e */
[----:B-1----:R-:W-:Y:S02]  /*64e0*/  SHF.R.U32.HI R4, RZ, 0x18, R0 ;  /* 0x00000018ff047819 */ /* 0x002fe40000011600 */
[----:B------:R-:W-:Y:S01]  /*64f0*/  LOP3.LUT R0, R2, 0xff, RZ, 0xc0, !PT ;  /* 0x000000ff02007812 */ /* 0x000fe200078ec0ff */
[----:B------:R-:W-:-:S04]  /*6500*/  FFMA.FTZ R2, R203, c[0x0][0x23c], -R17 ;  /* 0x00008f00cb027a23 */ /* 0x000fc80000010811 */
[----:B------:R1:W3:Y:S01]  /*6510*/  MUFU.EX2 R114, R2 ;  /* 0x0000000200727308 */ /* 0x0002e20000000800 */
[----:B------:R-:W-:Y:S01]  /*6520*/  PRMT R5, R0, 0x5410, R4 ;  /* 0x0000541000057816 */ /* 0x000fe20000000004 */
[----:B------:R-:W-:Y:S01]  /*6530*/  HSET2.LE.AND R0, R8, R81, PT ;  /* 0x0000005108007233 */ /* 0x000fe20003803000 */
[----:B--2---:R-:W-:Y:S02]  /*6540*/  F2FP.BF16.PACK_AB R3, R117, R118 ;  /* 0x000000767503723e */ /* 0x004fe400000010ff */
[----:B------:R-:W-:Y:S02]  /*6550*/  F2FP.BF16.PACK_AB R4, R121, R122 ;  /* 0x0000007a7904723e */ /* 0x000fe400000010ff */
[----:B------:R-:W-:Y:S02]  /*6560*/  LOP3.LUT R37, R15, UR15, R82, 0x96, !PT ;  /* 0x0000000f0f257c12 */ /* 0x000fe4000f8e9652 */
[----:B-1----:R-:W-:-:S04]  /*6570*/  F2FP.BF16.PACK_AB R2, R119, R120 ;  /* 0x000000787702723e */ /* 0x002fc800000010ff */
[----:B------:R-:W-:Y:S01]  /*6580*/  LOP3.LUT R14, R0, R2, RZ, 0xc0, !PT ;  /* 0x00000002000e7212 */ /* 0x000fe200078ec0ff */
[--C-:B------:R-:W-:Y:S02]  /*6590*/  HSET2.LE.AND R0, R7, R81.reuse, PT ;  /* 0x0000005107007233 */ /* 0x100fe40003803000 */
[----:B------:R-:W-:-:S03]  /*65a0*/  HSET2.LE.AND R2, R6, R81, PT ;  /* 0x0000005106027233 */ /* 0x000fc60003803000 */
[----:B------:R-:W-:Y:S01]  /*65b0*/  LOP3.LUT R15, R0, R3, RZ, 0xc0, !PT ;  /* 0x00000003000f7212 */ /* 0x000fe200078ec0ff */
[----:B------:R-:W-:Y:S01]  /*65c0*/  HSET2.LE.AND R0, R5, R81, PT ;  /* 0x0000005105007233 */ /* 0x000fe20003803000 */
[----:B------:R-:W-:Y:S02]  /*65d0*/  LOP3.LUT R12, R2, R4, RZ, 0xc0, !PT ;  /* 0x00000004020c7212 */ /* 0x000fe400078ec0ff */
[----:B---3--:R-:W-:-:S04]  /*65e0*/  F2FP.BF16.PACK_AB R2, R114, R116 ;  /* 0x000000747202723e */ /* 0x008fc800000010ff */
[----:B------:R-:W-:Y:S01]  /*65f0*/  LOP3.LUT R13, R0, R2, RZ, 0xc0, !PT ;  /* 0x00000002000d7212 */ /* 0x000fe200078ec0ff */
[----:B------:R-:W-:Y:S02]  /*6600*/  FFMA.FTZ R0, R171, c[0x0][0x23c], -R16 ;  /* 0x00008f00ab007a23 */ /* 0x000fe40000010810 */
[----:B------:R-:W-:Y:S02]  /*6610*/  IMAD.MOV.U32 R165, RZ, RZ, R113 ;  /* 0x000000ffffa57224 */ /* 0x000fe400078e0071 */
[----:B------:R1:W-:Y:S01]  /*6620*/  MUFU.EX2 R113, R0 ;  /* 0x0000000000717308 */ /* 0x0003e20000000800 */
[----:B------:R-:W-:Y:S02]  /*6630*/  IMAD.MOV.U32 R96, RZ, RZ, R112 ;  /* 0x000000ffff607224 */ /* 0x000fe400078e0070 */
[--C-:B------:R-:W-:Y:S02]  /*6640*/  FFMA.FTZ R3, R184, c[0x0][0x23c], -R16.reuse ;  /* 0x00008f00b8037a23 */ /* 0x100fe40000010810 */
[----:B-1----:R-:W-:-:S04]  /*6650*/  FFMA.FTZ R0, R159, c[0x0][0x23c], -R16 ;  /* 0x00008f009f007a23 */ /* 0x002fc80000010810 */
[----:B------:R1:W-:Y:S01]  /*6660*/  MUFU.EX2 R112, R0 ;  /* 0x0000000000707308 */ /* 0x0003e20000000800 */
[----:B------:R-:W-:Y:S02]  /*6670*/  IMAD.MOV.U32 R97, RZ, RZ, R115 ;  /* 0x000000ffff617224 */ /* 0x000fe400078e0073 */
[----:B-1----:R-:W-:-:S05]  /*6680*/  FFMA.FTZ R0, R101, c[0x0][0x23c], -R16 ;  /* 0x00008f0065007a23 */ /* 0x002fca0000010810 */
[----:B------:R1:W-:Y:S01]  /*6690*/  MUFU.EX2 R107, R0 ;  /* 0x00000000006b7308 */ /* 0x0003e20000000800 */
[----:B------:R-:W-:Y:S02]  /*66a0*/  IMAD.MOV.U32 R148, RZ, RZ, R31 ;  /* 0x000000ffff947224 */ /* 0x000fe400078e001f */
[----:B------:R-:W-:-:S05]  /*66b0*/  IMAD.WIDE.U32 R6, R37, -0x2daee0ad, RZ ;  /* 0xd2511f5325067825 */ /* 0x000fca00078e00ff */
[----:B------:R2:W-:Y:S01]  /*66c0*/  MUFU.EX2 R115, R3 ;  /* 0x0000000300737308 */ /* 0x0005e20000000800 */
[----:B-1----:R-:W-:-:S07]  /*66d0*/  FFMA.FTZ R0, R158, c[0x0][0x23c], -R16 ;  /* 0x00008f009e007a23 */ /* 0x002fce0000010810 */
[----:B------:R1:W-:Y:S01]  /*66e0*/  MUFU.EX2 R106, R0 ;  /* 0x00000000006a7308 */ /* 0x0003e20000000800 */
[----:B--2---:R-:W-:-:S05]  /*66f0*/  IMAD.WIDE.U32 R2, R9, -0x2daee0ad, RZ ;  /* 0xd2511f5309027825 */ /* 0x004fca00078e00ff */
[----:B------:R-:W-:Y:S01]  /*6700*/  LOP3.LUT R20, R3, UR16, R20, 0x96, !PT ;  /* 0x0000001003147c12 */ /* 0x000fe2000f8e9614 */
[----:B-1----:R-:W-:Y:S01]  /*6710*/  FFMA.FTZ R0, R111, c[0x0][0x23c], -R16 ;  /* 0x00008f006f007a23 */ /* 0x002fe20000010810 */
[----:B------:R-:W-:-:S03]  /*6720*/  LOP3.LUT R31, R2, 0xffff, RZ, 0xc0, !PT ;  /* 0x0000ffff021f7812 */ /* 0x000fc600078ec0ff */
[----:B------:R1:W-:Y:S01]  /*6730*/  MUFU.EX2 R105, R0 ;  /* 0x0000000000697308 */ /* 0x0003e20000000800 */
[----:B------:R-:W-:Y:S02]  /*6740*/  LOP3.LUT R34, R2, 0xff, RZ, 0xc0, !PT ;  /* 0x000000ff02227812 */ /* 0x000fe400078ec0ff */
[--C-:B------:R-:W-:Y:S02]  /*6750*/  SHF.R.U32.HI R33, RZ, 0x10, R2.reuse ;  /* 0x00000010ff217819 */ /* 0x100fe40000011602 */
[----:B------:R-:W-:Y:S01]  /*6760*/  SHF.R.U32.HI R35, RZ, 0x18, R2 ;  /* 0x00000018ff237819 */ /* 0x000fe20000011602 */
[----:B------:R-:W-:Y:S01]  /*6770*/  IMAD.WIDE.U32 R2, R11, -0x2daee0ad, RZ ;  /* 0xd2511f530b027825 */ /* 0x000fe200078e00ff */
[----:B------:R-:W-:Y:S03]  /*6780*/  HMMA.16816.F32.BF16 R144, R12, R24, R144 ;  /* 0x000000180c90723c */ /* 0x000fe60000041890 */
[----:B------:R-:W-:-:S02]  /*6790*/  IMAD.MOV.U32 R166, RZ, RZ, R30 ;  /* 0x000000ffffa67224 */ /* 0x000fc400078e001e */
[----:B-1----:R-:W-:-:S03]  /*67a0*/  FFMA.FTZ R0, R102, c[0x0][0x23c], -R16 ;  /* 0x00008f0066007a23 */ /* 0x002fc60000010810 */
[----:B------:R-:W-:Y:S01]  /*67b0*/  HMMA.16816.F32.BF16 R64, R12, R26, R64 ;  /* 0x0000001a0c40723c */ /* 0x000fe20000041840 */
[----:B------:R1:W-:Y:S01]  /*67c0*/  MUFU.EX2 R104, R0 ;  /* 0x0000000000687308 */ /* 0x0003e20000000800 */
[----:B------:R-:W-:Y:S02]  /*67d0*/  LOP3.LUT R22, R3, UR16, R22, 0x96, !PT ;  /* 0x0000001003167c12 */ /* 0x000fe4000f8e9616 */
[C---:B------:R-:W-:Y:S02]  /*67e0*/  LOP3.LUT R25, R2.reuse, 0xffff, RZ, 0xc0, !PT ;  /* 0x0000ffff02197812 */ /* 0x040fe400078ec0ff */
[----:B------:R-:W-:Y:S02]  /*67f0*/  LOP3.LUT R30, R2, 0xff, RZ, 0xc0, !PT ;  /* 0x000000ff021e7812 */ /* 0x000fe400078ec0ff */
[--C-:B------:R-:W-:Y:S02]  /*6800*/  SHF.R.U32.HI R27, RZ, 0x10, R2.reuse ;  /* 0x00000010ff1b7819 */ /* 0x100fe40000011602 */
[----:B------:R-:W-:Y:S01]  /*6810*/  SHF.R.U32.HI R32, RZ, 0x18, R2 ;  /* 0x00000018ff207819 */ /* 0x000fe20000011602 */
[----:B------:R-:W-:Y:S01]  /*6820*/  IMAD.WIDE.U32 R2, R29, -0x2daee0ad, RZ ;  /* 0xd2511f531d027825 */ /* 0x000fe200078e00ff */
[----:B-1----:R-:W-:-:S04]  /*6830*/  LOP3.LUT R0, R7, UR12, R94, 0x96, !PT ;  /* 0x0000000c07007c12 */ /* 0x002fc8000f8e965e */
[----:B------:R-:W-:Y:S01]  /*6840*/  LOP3.LUT R10, R3, UR16, R36, 0x96, !PT ;  /* 0x00000010030a7c12 */ /* 0x000fe2000f8e9624 */
[----:B------:R-:W-:Y:S01]  /*6850*/  IMAD.WIDE.U32 R4, R0, -0x326172a9, RZ ;  /* 0xcd9e8d5700047825 */ /* 0x000fe200078e00ff */
[C---:B------:R-:W-:Y:S02]  /*6860*/  LOP3.LUT R24, R2.reuse, 0xffff, RZ, 0xc0, !PT ;  /* 0x0000ffff02187812 */ /* 0x040fe400078ec0ff */
[----:B------:R-:W-:Y:S01]  /*6870*/  LOP3.LUT R29, R2, 0xff, RZ, 0xc0, !PT ;  /* 0x000000ff021d7812 */ /* 0x000fe200078ec0ff */
[----:B------:R-:W-:Y:S01]  /*6880*/  FFMA.FTZ R3, R170, c[0x0][0x23c], -R16 ;  /* 0x00008f00aa037a23 */ /* 0x000fe20000010810 */
[--C-:B------:R-:W-:Y:S02]  /*6890*/  SHF.R.U32.HI R26, RZ, 0x10, R2.reuse ;  /* 0x00000010ff1a7819 */ /* 0x100fe40000011602 */
[----:B------:R-:W-:Y:S01]  /*68a0*/  SHF.R.U32.HI R28, RZ, 0x18, R2 ;  /* 0x00000018ff1c7819 */ /* 0x000fe20000011602 */
[----:B------:R-:W-:Y:S01]  /*68b0*/  FFMA.FTZ R2, R103, c[0x0][0x23c], -R16 ;  /* 0x00008f0067027a23 */ /* 0x000fe20000010810 */
[----:B------:R-:W-:Y:S01]  /*68c0*/  LOP3.LUT R0, R5, UR11, R62, 0x96, !PT ;  /* 0x0000000b05007c12 */ /* 0x000fe2000f8e963e */
[----:B------:R-:W-:Y:S04]  /*68d0*/  MUFU.EX2 R101, R3 ;  /* 0x0000000300657308 */ /* 0x000fe80000000800 */
[----:B------:R-:W-:-:S04]  /*68e0*/  IMAD.WIDE.U32 R8, R0, -0x2daee0ad, RZ ;  /* 0xd2511f5300087825 */ /* 0x000fc800078e00ff */
[----:B------:R1:W-:Y:S01]  /*68f0*/  MUFU.EX2 R102, R2 ;  /* 0x0000000200667308 */ /* 0x0003e20000000800 */
[----:B------:R-:W-:Y:S02]  /*6900*/  FFMA.FTZ R7, R110, c[0x0][0x23c], -R16 ;  /* 0x00008f006e077a23 */ /* 0x000fe40000010810 */
[----:B------:R-:W-:Y:S02]  /*6910*/  IMAD.MOV.U32 R110, RZ, RZ, R100 ;  /* 0x000000ffff6e7224 */ /* 0x000fe400078e0064 */
[----:B-1----:R-:W-:-:S05]  /*6920*/  IMAD.WIDE.U32 R2, R38, -0x2daee0ad, RZ ;  /* 0xd2511f5326027825 */ /* 0x002fca00078e00ff */
[----:B------:R-:W-:Y:S02]  /*6930*/  LOP3.LUT R3, R3, UR10, R6, 0x96, !PT ;  /* 0x0000000a03037c12 */ /* 0x000fe4000f8e9606 */
[----:B------:R-:W-:Y:S01]  /*6940*/  LOP3.LUT R0, R9, UR8, R2, 0x96, !PT ;  /* 0x0000000809007c12 */ /* 0x000fe2000f8e9602 */
[----:B------:R1:W-:Y:S02]  /*6950*/  MUFU.EX2 R100, R7 ;  /* 0x0000000700647308 */ /* 0x0003e40000000800 */
[----:B------:R-:W-:-:S04]  /*6960*/  IMAD.WIDE.U32 R2, R3, -0x326172a9, RZ ;  /* 0xcd9e8d5703027825 */ /* 0x000fc800078e00ff */
[----:B------:R-:W-:Y:S01]  /*6970*/  FFMA.FTZ R11, R109, c[0x0][0x23c], -R16 ;  /* 0x00008f006d0b7a23 */ /* 0x000fe20000010810 */
[----:B------:R-:W-:Y:S01]  /*6980*/  LOP3.LUT R4, R3, UR9, R4, 0x96, !PT ;  /* 0x0000000903047c12 */ /* 0x000fe2000f8e9604 */
[----:B------:R-:W-:Y:S02]  /*6990*/  FFMA.FTZ R16, R108, c[0x0][0x23c], -R16 ;  /* 0x00008f006c107a23 */ /* 0x000fe40000010810 */
[----:B------:R-:W-:Y:S02]  /*69a0*/  IMAD.MOV.U32 R108, RZ, RZ, R96 ;  /* 0x000000ffff6c7224 */ /* 0x000fe400078e0060 */
[----:B-1----:R-:W-:-:S04]  /*69b0*/  IMAD.WIDE.U32 R6, R0, -0x326172a9, RZ ;  /* 0xcd9e8d5700067825 */ /* 0x002fc800078e00ff */
[----:B------:R-:W-:Y:S01]  /*69c0*/  FFMA.FTZ R0, R187, c[0x0][0x23c], -R17 ;  /* 0x00008f00bb007a23 */ /* 0x000fe20000010811 */
[----:B------:R-:W-:-:S03]  /*69d0*/  LOP3.LUT R2, R7, UR7, R2, 0x96, !PT ;  /* 0x0000000707027c12 */ /* 0x000fc6000f8e9602 */
[----:B------:R1:W-:Y:S01]  /*69e0*/  MUFU.EX2 R96, R0 ;  /* 0x0000000000607308 */ /* 0x0003e20000000800 */
[----:B------:R-:W-:Y:S02]  /*69f0*/  FFMA.FTZ R3, R218, c[0x0][0x23c], -R17 ;  /* 0x00008f00da037a23 */ /* 0x000fe40000010811 */
[----:B------:R-:W-:-:S04]  /*6a00*/  IMAD.WIDE.U32 R4, R4, -0x2daee0ad, RZ ;  /* 0xd2511f5304047825 */ /* 0x000fc800078e00ff */
[----:B------:R-:W-:Y:S02]  /*6a10*/  IMAD.MOV.U32 R109, RZ, RZ, R97 ;  /* 0x000000ffff6d7224 */ /* 0x000fe400078e0061 */
[----:B------:R2:W-:Y:S01]  /*6a20*/  MUFU.EX2 R97, R3 ;  /* 0x0000000300617308 */ /* 0x0005e20000000800 */
[----:B-1----:R-:W-:-:S07]  /*6a30*/  FFMA.FTZ R0, R186, c[0x0][0x23c], -R17 ;  /* 0x00008f00ba007a23 */ /* 0x002fce0000010811 */
[----:B------:R1:W-:Y:S01]  /*6a40*/  MUFU.EX2 R95, R0 ;  /* 0x00000000005f7308 */ /* 0x0003e20000000800 */
[----:B------:R-:W-:Y:S01]  /*6a50*/  LOP3.LUT R5, R5, UR6, R8, 0x96, !PT ;  /* 0x0000000605057c12 */ /* 0x000fe2000f8e9608 */
[----:B------:R-:W-:Y:S02]  /*6a60*/  IMAD.MOV.U32 R111, RZ, RZ, R99 ;  /* 0x000000ffff6f7224 */ /* 0x000fe400078e0063 */
[----:B--2---:R-:W-:-:S04]  /*6a70*/  IMAD.WIDE.U32 R2, R2, -0x2daee0ad, RZ ;  /* 0xd2511f5302027825 */ /* 0x004fc800078e00ff */
[----:B------:R2:W-:Y:S01]  /*6a80*/  MUFU.EX2 R99, R11 ;  /* 0x0000000b00637308 */ /* 0x0005e20000000800 */
[----:B-1----:R-:W-:Y:S01]  /*6a90*/  FFMA.FTZ R0, R162, c[0x0][0x23c], -R17 ;  /* 0x00008f00a2007a23 */ /* 0x002fe20000010811 */
[----:B------:R-:W-:-:S06]  /*6aa0*/  LOP3.LUT R21, R3, UR16, R4, 0x96, !PT ;  /* 0x0000001003157c12 */ /* 0x000fcc000f8e9604 */
[----:B------:R1:W-:Y:S01]  /*6ab0*/  MUFU.EX2 R93, R0 ;  /* 0x00000000005d7308 */ /* 0x0003e20000000800 */
[C---:B------:R-:W-:Y:S02]  /*6ac0*/  LOP3.LUT R9, R2.reuse, 0xffff, RZ, 0xc0, !PT ;  /* 0x0000ffff02097812 */ /* 0x040fe400078ec0ff */
[--C-:B------:R-:W-:Y:S02]  /*6ad0*/  SHF.R.U32.HI R37, RZ, 0x10, R2.reuse ;  /* 0x00000010ff257819 */ /* 0x100fe40000011602 */
[----:B--2---:R-:W-:Y:S02]  /*6ae0*/  LOP3.LUT R11, R2, 0xff, RZ, 0xc0, !PT ;  /* 0x000000ff020b7812 */ /* 0x004fe400078ec0ff */
[----:B------:R-:W-:Y:S01]  /*6af0*/  SHF.R.U32.HI R38, RZ, 0x18, R2 ;  /* 0x00000018ff267819 */ /* 0x000fe20000011602 */
[----:B------:R-:W-:-:S04]  /*6b00*/  IMAD.WIDE.U32 R2, R5, -0x326172a9, RZ ;  /* 0xcd9e8d5705027825 */ /* 0x000fc800078e00ff */
[----:B-1----:R-:W-:-:S04]  /*6b10*/  FFMA.FTZ R0, R185, c[0x0][0x23c], -R17 ;  /* 0x00008f00b9007a23 */ /* 0x002fc80000010811 */
[----:B------:R1:W-:Y:S01]  /*6b20*/  MUFU.EX2 R94, R0 ;  /* 0x00000000005e7308 */ /* 0x0003e20000000800 */
[C---:B------:R-:W-:Y:S02]  /*6b30*/  LOP3.LUT R52, R2.reuse, 0xffff, RZ, 0xc0, !PT ;  /* 0x0000ffff02347812 */ /* 0x040fe400078ec0ff */
[----:B------:R-:W-:Y:S02]  /*6b40*/  LOP3.LUT R55, R2, 0xff, RZ, 0xc0, !PT ;  /* 0x000000ff02377812 */ /* 0x000fe400078ec0ff */
[--C-:B------:R-:W-:Y:S02]  /*6b50*/  SHF.R.U32.HI R53, RZ, 0x10, R2.reuse ;  /* 0x00000010ff357819 */ /* 0x100fe40000011602 */
[----:B------:R-:W-:Y:S01]  /*6b60*/  SHF.R.U32.HI R54, RZ, 0x18, R2 ;  /* 0x00000018ff367819 */ /* 0x000fe20000011602 */
[----:B------:R-:W-:Y:S02]  /*6b70*/  FFMA.FTZ R2, R220, c[0x0][0x23c], -R19 ;  /* 0x00008f00dc027a23 */ /* 0x000fe40000010813 */
[----:B------:R-:W-:-:S02]  /*6b80*/  IMAD.MOV.U32 R184, RZ, RZ, R201 ;  /* 0x000000ffffb87224 */ /* 0x000fc400078e00c9 */
[----:B-1----:R-:W-:-:S04]  /*6b90*/  FFMA.FTZ R0, R180, c[0x0][0x23c], -R17 ;  /* 0x00008f00b4007a23 */ /* 0x002fc80000010811 */
[----:B------:R1:W-:Y:S01]  /*6ba0*/  MUFU.EX2 R92, R0 ;  /* 0x00000000005c7308 */ /* 0x0003e20000000800 */
[----:B------:R-:W-:Y:S02]  /*6bb0*/  IMAD.MOV.U32 R201, RZ, RZ, R91 ;  /* 0x000000ffffc97224 */ /* 0x000fe400078e005b */
[----:B------:R-:W-:-:S05]  /*6bc0*/  IMAD.MOV.U32 R103, RZ, RZ, R168 ;  /* 0x000000ffff677224 */ /* 0x000fca00078e00a8 */
[----:B------:R2:W-:Y:S01]  /*6bd0*/  MUFU.EX2 R91, R2 ;  /* 0x00000002005b7308 */ /* 0x0005e20000000800 */
[----:B------:R-:W-:Y:S01]  /*6be0*/  IMAD.MOV.U32 R168, RZ, RZ, R90 ;  /* 0x000000ffffa87224 */ /* 0x000fe200078e005a */
[----:B-1----:R-:W-:-:S04]  /*6bf0*/  SHF.R.U32.HI R0, RZ, 0x8, R39 ;  /* 0x00000008ff007819 */ /* 0x002fc80000011627 */
[----:B------:R-:W-:Y:S02]  /*6c00*/  PRMT R59, R42, 0x5410, R0 ;  /* 0x000054102a3b7816 */ /* 0x000fe40000000000 */
[----:B------:R-:W-:Y:S01]  /*6c10*/  LOP3.LUT R0, R41, 0xff, RZ, 0xc0, !PT ;  /* 0x000000ff29007812 */ /* 0x000fe200078ec0ff */
[----:B--2---:R-:W-:Y:S02]  /*6c20*/  FFMA.FTZ R2, R219, c[0x0][0x23c], -R19 ;  /* 0x00008f00db027a23 */ /* 0x004fe40000010813 */
[----:B------:R-:W-:Y:S01]  /*6c30*/  IMAD.MOV.U32 R187, RZ, RZ, R57 ;  /* 0x000000ffffbb7224 */ /* 0x000fe200078e0039 */
[----:B------:R-:W-:Y:S01]  /*6c40*/  PRMT R57, R0, 0x5410, R40 ;  /* 0x0000541000397816 */ /* 0x000fe20000000028 */
[----:B------:R1:W2:Y:S01]  /*6c50*/  MUFU.EX2 R90, R2 ;  /* 0x00000002005a7308 */ /* 0x0002a20000000800 */
[----:B------:R-:W-:Y:S01]  /*6c60*/  SHF.R.U32.HI R0, RZ, 0x8, R31 ;  /* 0x00000008ff007819 */ /* 0x000fe2000001161f */
[----:B------:R-:W-:Y:S02]  /*6c70*/  IMAD.MOV.U32 R170, RZ, RZ, R160 ;  /* 0x000000ffffaa7224 */ /* 0x000fe400078e00a0 */
[----:B------:R-:W-:Y:S01]  /*6c80*/  IMAD.MOV.U32 R160, RZ, RZ, R89 ;  /* 0x000000ffffa07224 */ /* 0x000fe200078e0059 */
[----:B------:R-:W-:Y:S01]  /*6c90*/  PRMT R36, R34, 0x5410, R0 ;  /* 0x0000541022247816 */ /* 0x000fe20000000000 */
[----:B------:R-:W-:Y:S01]  /*6ca0*/  IMAD.MOV.U32 R171, RZ, RZ, R98 ;  /* 0x000000ffffab7224 */ /* 0x000fe200078e0062 */
[----:B------:R-:W-:Y:S01]  /*6cb0*/  SHF.R.U32.HI R0, RZ, 0x8, R25 ;  /* 0x00000008ff007819 */ /* 0x000fe20000011619 */
[----:B------:R3:W-:Y:S01]  /*6cc0*/  MUFU.EX2 R98, R16 ;  /* 0x0000001000627308 */ /* 0x0007e20000000800 */
[----:B-1----:R-:W-:-:S07]  /*6cd0*/  FFMA.FTZ R2, R188, c[0x0][0x23c], -R19 ;  /* 0x00008f00bc027a23 */ /* 0x002fce0000010813 */
[----:B------:R1:W-:Y:S01]  /*6ce0*/  MUFU.EX2 R89, R2 ;  /* 0x0000000200597308 */ /* 0x0003e20000000800 */
[----:B------:R-:W-:Y:S01]  /*6cf0*/  IMAD.MOV.U32 R186, RZ, RZ, R60 ;  /* 0x000000ffffba7224 */ /* 0x000fe200078e003c */
[----:B------:R-:W-:Y:S02]  /*6d00*/  PRMT R60, R30, 0x5410, R0 ;  /* 0x000054101e3c7816 */ /* 0x000fe40000000000 */
[----:B---3--:R-:W-:Y:S01]  /*6d10*/  LOP3.LUT R16, R3, UR17, R6, 0x96, !PT ;  /* 0x0000001103107c12 */ /* 0x008fe2000f8e9606 */
[----:B------:R-:W-:Y:S01]  /*6d20*/  FFMA.FTZ R3, R176, c[0x0][0x23c], -R19 ;  /* 0x00008f00b0037a23 */ /* 0x000fe20000010813 */
[----:B------:R-:W-:Y:S01]  /*6d30*/  SHF.R.U32.HI R0, RZ, 0x8, R24 ;  /* 0x00000008ff007819 */ /* 0x000fe20000011618 */
[----:B------:R-:W-:Y:S01]  /*6d40*/  IMAD.MOV.U32 R169, RZ, RZ, R88 ;  /* 0x000000ffffa97224 */ /* 0x000fe200078e0058 */
[----:B-1----:R-:W-:-:S04]  /*6d50*/  LOP3.LUT R2, R33, 0xff, RZ, 0xc0, !PT ;  /* 0x000000ff21027812 */ /* 0x002fc800078ec0ff */
[----:B------:R-:W-:Y:S02]  /*6d60*/  PRMT R25, R2, 0x5410, R35 ;  /* 0x0000541002197816 */ /* 0x000fe40000000023 */
[----:B------:R-:W-:Y:S01]  /*6d70*/  LOP3.LUT R2, R27, 0xff, RZ, 0xc0, !PT ;  /* 0x000000ff1b027812 */ /* 0x000fe200078ec0ff */
[----:B------:R1:W-:Y:S01]  /*6d80*/  MUFU.EX2 R88, R3 ;  /* 0x0000000300587308 */ /* 0x0003e20000000800 */
[----:B------:R-:W-:Y:S02]  /*6d90*/  PRMT R8, R29, 0x5410, R0 ;  /* 0x000054101d087816 */ /* 0x000fe40000000000 */
[----:B------:R-:W-:Y:S01]  /*6da0*/  PRMT R58, R2, 0x5410, R32 ;  /* 0x00005410023a7816 */ /* 0x000fe20000000020 */
[--C-:B------:R-:W-:Y:S01]  /*6db0*/  FFMA.FTZ R2, R224, c[0x0][0x23c], -R18.reuse ;  /* 0x00008f00e0027a23 */ /* 0x100fe20000010812 */
[----:B------:R-:W-:Y:S02]  /*6dc0*/  LOP3.LUT R0, R10, 0xffff, RZ, 0xc0, !PT ;  /* 0x0000ffff0a007812 */ /* 0x000fe400078ec0ff */
[----:B------:R-:W-:Y:S01]  /*6dd0*/  LOP3.LUT R4, R26, 0xff, RZ, 0xc0, !PT ;  /* 0x000000ff1a047812 */ /* 0x000fe200078ec0ff */
[----:B------:R3:W-:Y:S01]  /*6de0*/  MUFU.EX2 R80, R2 ;  /* 0x0000000200507308 */ /* 0x0007e20000000800 */
[----:B------:R-:W-:Y:S01]  /*6df0*/  HMMA.16816.F32.BF16 R40, R12, R44, R76 ;  /* 0x0000002c0c28723c */ /* 0x000fe2000004184c */
[----:B------:R-:W4:Y:S01]  /*6e00*/  LDSM.16.MT88.4 R32, [R206+0x5400] ;  /* 0x00540000ce20783b */ /* 0x000f220000004200 */
[----:B-1----:R-:W-:-:S05]  /*6e10*/  FFMA.FTZ R3, R223, c[0x0][0x23c], -R18 ;  /* 0x00008f00df037a23 */ /* 0x002fca0000010812 */
[----:B------:R1:W1:Y:S01]  /*6e20*/  MUFU.EX2 R83, R3 ;  /* 0x0000000300537308 */ /* 0x0002620000000800 */
[----:B---3--:R-:W-:Y:S02]  /*6e30*/  SHF.R.U32.HI R2, RZ, 0x8, R0 ;  /* 0x00000008ff027819 */ /* 0x008fe40000011600 */
[----:B------:R-:W-:-:S04]  /*6e40*/  LOP3.LUT R0, R10, 0xff, RZ, 0xc0, !PT ;  /* 0x000000ff0a007812 */ /* 0x000fc800078ec0ff */
[----:B------:R-:W-:Y:S01]  /*6e50*/  PRMT R0, R0, 0x5410, R2 ;  /* 0x0000541000007816 */ /* 0x000fe20000000002 */
[----:B-1----:R-:W-:Y:S01]  /*6e60*/  FFMA.FTZ R3, R189, c[0x0][0x23c], -R18 ;  /* 0x00008f00bd037a23 */ /* 0x002fe20000010812 */
[----:B------:R-:W-:-:S03]  /*6e70*/  SHF.R.U32.HI R2, RZ, 0x10, R10 ;  /* 0x00000010ff027819 */ /* 0x000fc6000001160a */
[----:B------:R1:W-:Y:S01]  /*6e80*/  MUFU.EX2 R82, R3 ;  /* 0x0000000300527308 */ /* 0x0003e20000000800 */
[----:B------:R-:W-:Y:S02]  /*6e90*/  PRMT R7, R4, 0x5410, R28 ;  /* 0x0000541004077816 */ /* 0x000fe4000000001c */
[----:B------:R-:W-:Y:S01]  /*6ea0*/  SHF.R.U32.HI R5, RZ, 0x8, R9 ;  /* 0x00000008ff057819 */ /* 0x000fe20000011609 */
[----:B------:R-:W3:Y:S01]  /*6eb0*/  LDSM.16.MT88.4 R28, [R205+0x5400] ;  /* 0x00540000cd1c783b */ /* 0x000ee20000004200 */
[----:B------:R-:W-:Y:S02]  /*6ec0*/  SHF.R.U32.HI R6, RZ, 0x18, R10 ;  /* 0x00000018ff067819 */ /* 0x000fe4000001160a */
[----:B------:R-:W-:Y:S01]  /*6ed0*/  LOP3.LUT R4, R2, 0xff, RZ, 0xc0, !PT ;  /* 0x000000ff02047812 */ /* 0x000fe200078ec0ff */
[----:B------:R-:W-:Y:S02]  /*6ee0*/  IMAD.MOV.U32 R218, RZ, RZ, R56 ;  /* 0x000000ffffda7224 */ /* 0x000fe400078e0038 */
[----:B-1----:R-:W-:-:S04]  /*6ef0*/  FFMA.FTZ R3, R178, c[0x0][0x23c], -R18 ;  /* 0x00008f00b2037a23 */ /* 0x002fc80000010812 */
[----:B------:R1:W1:Y:S01]  /*6f00*/  MUFU.EX2 R77, R3 ;  /* 0x00000003004d7308 */ /* 0x0002620000000800 */
[--C-:B------:R-:W-:Y:S01]  /*6f10*/  HSET2.LE.AND R0, R0, R81.reuse, PT ;  /* 0x0000005100007233 */ /* 0x100fe20003803000 */
[----:B------:R-:W-:Y:S02]  /*6f20*/  PRMT R56, R11, 0x5410, R5 ;  /* 0x000054100b387816 */ /* 0x000fe40000000005 */
[----:B--2---:R-:W-:Y:S02]  /*6f30*/  F2FP.BF16.PACK_AB R2, R90, R91 ;  /* 0x0000005b5a02723e */ /* 0x004fe400000010ff */
[----:B------:R-:W-:Y:S02]  /*6f40*/  PRMT R5, R4, 0x5410, R6 ;  /* 0x0000541004057816 */ /* 0x000fe40000000006 */
[----:B------:R-:W-:Y:S01]  /*6f50*/  LOP3.LUT R4, R0, R2, RZ, 0xc0, !PT ;  /* 0x0000000200047212 */ /* 0x000fe200078ec0ff */
[----:B-1----:R-:W-:Y:S02]  /*6f60*/  FFMA.FTZ R3, R177, c[0x0][0x23c], -R17 ;  /* 0x00008f00b1037a23 */ /* 0x002fe40000010811 */
[----:B------:R-:W-:-:S02]  /*6f70*/  HSET2.LE.AND R0, R5, R81, PT ;  /* 0x0000005105007233 */ /* 0x000fc40003803000 */
[----:B------:R1:W-:Y:S01]  /*6f80*/  MUFU.EX2 R79, R3 ;  /* 0x00000003004f7308 */ /* 0x0003e20000000800 */
[----:B------:R-:W-:Y:S01]  /*6f90*/  F2FP.BF16.PACK_AB R2, R80, R83 ;  /* 0x000000535002723e */ /* 0x000fe200000010ff */
[--C-:B------:R-:W-:Y:S01]  /*6fa0*/  HSET2.LE.AND R7, R7, R81.reuse, PT ;  /* 0x0000005107077233 */ /* 0x100fe20003803000 */
[----:B------:R-:W-:Y:S02]  /*6fb0*/  F2FP.BF16.PACK_AB R6, R88, R89 ;  /* 0x000000595806723e */ /* 0x000fe400000010ff */
[----:B------:R-:W-:Y:S01]  /*6fc0*/  LOP3.LUT R5, R0, R2, RZ, 0xc0, !PT ;  /* 0x0000000200057212 */ /* 0x000fe200078ec0ff */
[--C-:B------:R-:W-:Y:S01]  /*6fd0*/  FFMA.FTZ R2, R182, c[0x0][0x23c], -R17.reuse ;  /* 0x00008f00b6027a23 */ /* 0x100fe20000010811 */
[----:B------:R-:W-:Y:S01]  /*6fe0*/  LOP3.LUT R0, R20, 0xffff, RZ, 0xc0, !PT ;  /* 0x0000ffff14007812 */ /* 0x000fe200078ec0ff */
[----:B-1----:R-:W-:Y:S01]  /*6ff0*/  HSET2.LE.AND R3, R8, R81, PT ;  /* 0x0000005108037233 */ /* 0x002fe20003803000 */
[----:B------:R-:W-:-:S04]  /*7000*/  FFMA.FTZ R8, R179, c[0x0][0x23c], -R17 ;  /* 0x00008f00b3087a23 */ /* 0x000fc80000010811 */
[----:B------:R1:W-:Y:S01]  /*7010*/  MUFU.EX2 R78, R8 ;  /* 0x00000008004e7308 */ /* 0x0003e20000000800 */
[----:B------:R-:W-:Y:S02]  /*7020*/  SHF.R.U32.HI R0, RZ, 0x8, R0 ;  /* 0x00000008ff007819 */ /* 0x000fe40000011600 */
[----:B------:R-:W-:Y:S02]  /*7030*/  LOP3.LUT R6, R3, R6, RZ, 0xc0, !PT ;  /* 0x0000000603067212 */ /* 0x000fe400078ec0ff */
[----:B------:R-:W-:-:S03]  /*7040*/  SHF.R.U32.HI R3, RZ, 0x10, R20 ;  /* 0x00000010ff037819 */ /* 0x000fc60000011614 */
[----:B------:R2:W-:Y:S01]  /*7050*/  MUFU.EX2 R76, R2 ;  /* 0x00000002004c7308 */ /* 0x0005e20000000800 */
[----:B-1----:R-:W-:-:S04]  /*7060*/  F2FP.BF16.PACK_AB R8, R77, R82 ;  /* 0x000000524d08723e */ /* 0x002fc800000010ff */
[----:B------:R-:W-:Y:S02]  /*7070*/  LOP3.LUT R7, R7, R8, RZ, 0xc0, !PT ;  /* 0x0000000807077212 */ /* 0x000fe400078ec0ff */
[----:B------:R-:W-:Y:S01]  /*7080*/  LOP3.LUT R8, R20, 0xff, RZ, 0xc0, !PT ;  /* 0x000000ff14087812 */ /* 0x000fe200078ec0ff */
[----:B--2---:R-:W-:Y:S01]  /*7090*/  FFMA.FTZ R2, R181, c[0x0][0x23c], -R17 ;  /* 0x00008f00b5027a23 */ /* 0x004fe20000010811 */
[----:B------:R-:W-:Y:S02]  /*70a0*/  HMMA.16816.F32.BF16 R44, R12, R46, R72 ;  /* 0x0000002e0c2c723c */ /* 0x000fe40000041848 */
[----:B------:R-:W-:Y:S01]  /*70b0*/  PRMT R8, R8, 0x5410, R0 ;  /* 0x0000541008087816 */ /* 0x000fe20000000000 */
[----:B------:R-:W-:Y:S01]  /*70c0*/  HSET2.LE.AND R0, R36, R81, PT ;  /* 0x0000005124007233 */ /* 0x000fe20003803000 */
[----:B------:R1:W-:Y:S01]  /*70d0*/  MUFU.EX2 R75, R2 ;  /* 0x00000002004b7308 */ /* 0x0003e20000000800 */
[----:B------:R-:W-:Y:S02]  /*70e0*/  SHF.R.U32.HI R9, RZ, 0x18, R20 ;  /* 0x00000018ff097819 */ /* 0x000fe40000011614 */
[----:B------:R-:W-:Y:S01]  /*70f0*/  LOP3.LUT R3, R3, 0xff, RZ, 0xc0, !PT ;  /* 0x000000ff03037812 */ /* 0x000fe200078ec0ff */
[----:B------:R-:W-:-:S03]  /*7100*/  FFMA.FTZ R11, R191, c[0x0][0x23c], -R19 ;  /* 0x00008f00bf0b7a23 */ /* 0x000fc60000010813 */
[----:B------:R-:W-:Y:S01]  /*7110*/  PRMT R9, R3, 0x5410, R9 ;  /* 0x0000541003097816 */ /* 0x000fe20000000009 */
[----:B------:R-:W-:Y:S01]  /*7120*/  FFMA.FTZ R3, R192, c[0x0][0x23c], -R19 ;  /* 0x00008f00c0037a23 */ /* 0x000fe20000010813 */
[----:B-1----:R-:W-:-:S04]  /*7130*/  F2FP.BF16.PACK_AB R2, R107, R112 ;  /* 0x000000706b02723e */ /* 0x002fc800000010ff */
[----:B------:R-:W-:Y:S01]  /*7140*/  LOP3.LUT R10, R0, R2, RZ, 0xc0, !PT ;  /* 0x00000002000a7212 */ /* 0x000fe200078ec0ff */
[----:B------:R-:W-:Y:S01]  /*7150*/  HSET2.LE.AND R0, R25, R81, PT ;  /* 0x0000005119007233 */ /* 0x000fe20003803000 */
[----:B------:R-:W-:Y:S01]  /*7160*/  F2FP.BF16.PACK_AB R2, R93, R95 ;  /* 0x0000005f5d02723e */ /* 0x000fe200000010ff */
[----:B------:R1:W-:Y:S01]  /*7170*/  MUFU.EX2 R74, R3 ;  /* 0x00000003004a7308 */ /* 0x0003e20000000800 */
[----:B------:R-:W-:Y:S02]  /*7180*/  IMAD.MOV.U32 R203, RZ, RZ, R200 ;  /* 0x000000ffffcb7224 */ /* 0x000fe400078e00c8 */
[----:B------:R-:W-:-:S05]  /*7190*/  IMAD.MOV.U32 R163, RZ, RZ, R198 ;  /* 0x000000ffffa37224 */ /* 0x000fca00078e00c6 */
[----:B------:R2:W2:Y:S01]  /*71a0*/  MUFU.EX2 R73, R11 ;  /* 0x0000000b00497308 */ /* 0x0004a20000000800 */
[----:B------:R-:W-:Y:S01]  /*71b0*/  IMAD.MOV.U32 R202, RZ, RZ, R151 ;  /* 0x000000ffffca7224 */ /* 0x000fe200078e0097 */
[--C-:B------:R-:W-:Y:S01]  /*71c0*/  HSET2.LE.AND R9, R9, R81.reuse, PT ;  /* 0x0000005109097233 */ /* 0x100fe20003803000 */
[----:B------:R-:W-:Y:S01]  /*71d0*/  IMAD.MOV.U32 R217, RZ, RZ, R150 ;  /* 0x000000ffffd97224 */ /* 0x000fe200078e0096 */
[----:B----4-:R-:W-:Y:S01]  /*71e0*/  HMMA.16816.F32.BF16 R156, R4, R32, R48 ;  /* 0x00000020049c723c */ /* 0x010fe20000041830 */
[----:B------:R-:W-:Y:S01]  /*71f0*/  IMAD.MOV.U32 R200, RZ, RZ, R149 ;  /* 0x000000ffffc87224 */ /* 0x000fe200078e0095 */
[----:B------:R-:W-:Y:S01]  /*7200*/  F2FP.BF16.PACK_AB R12, R96, R97 ;  /* 0x00000061600c723e */ /* 0x000fe200000010ff */
[----:B------:R-:W4:Y:S01]  /*7210*/  LDSM.16.MT88.4 R24, [R205+0x5800] ;  /* 0x00580000cd18783b */ /* 0x000f220000004200 */
[----:B-1----:R-:W-:Y:S01]  /*7220*/  HSET2.LE.AND R3, R8, R81, PT ;  /* 0x0000005108037233 */ /* 0x002fe20003803000 */
[----:B------:R-:W-:Y:S01]  /*7230*/  F2FP.BF16.PACK_AB R8, R113, R115 ;  /* 0x000000737108723e */ /* 0x000fe200000010ff */
[----:B------:R-:W-:-:S02]  /*7240*/  IMAD.MOV.U32 R198, RZ, RZ, R148 ;  /* 0x000000ffffc67224 */ /* 0x000fc400078e0094 */
[----:B------:R-:W-:Y:S01]  /*7250*/  IMAD.MOV.U32 R151, RZ, RZ, R141 ;  /* 0x000000ffff977224 */ /* 0x000fe200078e008d */
[----:B--2---:R-:W-:Y:S01]  /*7260*/  LOP3.LUT R11, R0, R2, RZ, 0xc0, !PT ;  /* 0x00000002000b7212 */ /* 0x004fe200078ec0ff */
[----:B------:R-:W-:Y:S01]  /*7270*/  FFMA.FTZ R2, R183, c[0x0][0x23c], -R19 ;  /* 0x00008f00b7027a23 */ /* 0x000fe20000010813 */
[C---:B---3--:R-:W-:Y:S01]  /*7280*/  HMMA.16816.F32.BF16 R152, R4.reuse, R30, R152 ;  /* 0x0000001e0498723c */ /* 0x048fe20000041898 */
[----:B------:R-:W-:Y:S01]  /*7290*/  IMAD.MOV.U32 R150, RZ, RZ, R143 ;  /* 0x000000ffff967224 */ /* 0x000fe200078e008f */
[----:B------:R-:W-:Y:S01]  /*72a0*/  LOP3.LUT R8, R3, R8, RZ, 0xc0, !PT ;  /* 0x0000000803087212 */ /* 0x000fe200078ec0ff */
[----:B------:R-:W-:Y:S01]  /*72b0*/  IMAD.MOV.U32 R149, RZ, RZ, R142 ;  /* 0x000000ffff957224 */ /* 0x000fe200078e008e */
[----:B------:R-:W-:Y:S01]  /*72c0*/  LOP3.LUT R0, R23, 0xffff, RZ, 0xc0, !PT ;  /* 0x0000ffff17007812 */ /* 0x000fe200078ec0ff */
[----:B------:R-:W-:Y:S01]  /*72d0*/  IMAD.MOV.U32 R148, RZ, RZ, R140 ;  /* 0x000000ffff947224 */ /* 0x000fe200078e008c */
[----:B------:R1:W-:Y:S01]  /*72e0*/  MUFU.EX2 R72, R2 ;  /* 0x0000000200487308 */ /* 0x0003e20000000800 */
[----:B------:R-:W-:Y:S01]  /*72f0*/  FFMA.FTZ R3, R190, c[0x0][0x23c], -R19 ;  /* 0x00008f00be037a23 */ /* 0x000fe20000010813 */
[----:B------:R-:W-:Y:S01]  /*7300*/  HMMA.16816.F32.BF16 R140, R4, R28, R68 ;  /* 0x0000001c048c723c */ /* 0x000fe20000041844 */
[----:B------:R-:W-:-:S02]  /*7310*/  LOP3.LUT R9, R9, R12, RZ, 0xc0, !PT ;  /* 0x0000000c09097212 */ /* 0x000fc400078ec0ff */
[----:B------:R-:W-:-:S05]  /*7320*/  SHF.R.U32.HI R12, RZ, 0x18, R23 ;  /* 0x00000018ff0c7819 */ /* 0x000fca0000011617 */
[----:B------:R-:W-:Y:S01]  /*7330*/  HMMA.16816.F32.BF16 R48, R4, R34, R84 ;  /* 0x000000220430723c */ /* 0x000fe20000041854 */
[----:B------:R2:W-:Y:S01]  /*7340*/  MUFU.EX2 R71, R3 ;  /* 0x0000000300477308 */ /* 0x0005e20000000800 */
[----:B-1----:R-:W-:-:S05]  /*7350*/  SHF.R.U32.HI R2, RZ, 0x10, R23 ;  /* 0x00000010ff027819 */ /* 0x002fca0000011617 */
[----:B------:R-:W-:Y:S02]  /*7360*/  LOP3.LUT R5, R37, 0xff, RZ, 0xc0, !PT ;  /* 0x000000ff25057812 */ /* 0x000fe400078ec0ff */
[C---:B------:R-:W-:Y:S02]  /*7370*/  LOP3.LUT R4, R22.reuse, 0xffff, RZ, 0xc0, !PT ;  /* 0x0000ffff16047812 */ /* 0x040fe400078ec0ff */
[----:B------:R-:W-:Y:S02]  /*7380*/  SHF.R.U32.HI R6, RZ, 0x8, R0 ;  /* 0x00000008ff067819 */ /* 0x000fe40000011600 */
[----:B------:R-:W-:Y:S02]  /*7390*/  LOP3.LUT R7, R22, 0xff, RZ, 0xc0, !PT ;  /* 0x000000ff16077812 */ /* 0x000fe400078ec0ff */
[----:B------:R-:W-:Y:S01]  /*73a0*/  LOP3.LUT R2, R2, 0xff, RZ, 0xc0, !PT ;  /* 0x000000ff02027812 */ /* 0x000fe200078ec0ff */
[----:B--2---:R-:W-:Y:S01]  /*73b0*/  FFMA.FTZ R3, R227, c[0x0][0x23c], -R18 ;  /* 0x00008f00e3037a23 */ /* 0x004fe20000010812 */
[----:B------:R-:W-:-:S02]  /*73c0*/  SHF.R.U32.HI R0, RZ, 0x8, R4 ;  /* 0x00000008ff007819 */ /* 0x000fc40000011604 */
[----:B------:R-:W-:Y:S02]  /*73d0*/  PRMT R39, R5, 0x5410, R38 ;  /* 0x0000541005277816 */ /* 0x000fe40000000026 */
[----:B------:R-:W-:Y:S02]  /*73e0*/  SHF.R.U32.HI R5, RZ, 0x8, R52 ;  /* 0x00000008ff057819 */ /* 0x000fe40000011634 */
[----:B------:R-:W-:Y:S01]  /*73f0*/  LOP3.LUT R4, R53, 0xff, RZ, 0xc0, !PT ;  /* 0x000000ff35047812 */ /* 0x000fe200078ec0ff */
[----:B------:R1:W-:Y:S01]  /*7400*/  MUFU.EX2 R70, R3 ;  /* 0x0000000300467308 */ /* 0x0003e20000000800 */
[----:B------:R-:W-:Y:S02]  /*7410*/  LOP3.LUT R13, R23, 0xff, RZ, 0xc0, !PT ;  /* 0x000000ff170d7812 */ /* 0x000fe400078ec0ff */
[----:B------:R-:W-:Y:S01]  /*7420*/  PRMT R15, R2, 0x5410, R12 ;  /* 0x00005410020f7816 */ /* 0x000fe2000000000c */
[----:B------:R-:W-:Y:S01]  /*7430*/  FFMA.FTZ R2, R226, c[0x0][0x23c], -R18 ;  /* 0x00008f00e2027a23 */ /* 0x000fe20000010812 */
[----:B------:R-:W-:Y:S01]  /*7440*/  PRMT R37, R7, 0x5410, R0 ;  /* 0x0000541007257816 */ /* 0x000fe20000000000 */
[----:B------:R-:W-:Y:S01]  /*7450*/  HMMA.16816.F32.BF16 R144, R8, R28, R144 ;  /* 0x0000001c0890723c */ /* 0x000fe20000041890 */
[----:B------:R-:W-:-:S02]  /*7460*/  LOP3.LUT R0, R16, 0xffff, RZ, 0xc0, !PT ;  /* 0x0000ffff10007812 */ /* 0x000fc400078ec0ff */
[----:B------:R-:W-:Y:S02]  /*7470*/  PRMT R12, R55, 0x5410, R5 ;  /* 0x00005410370c7816 */ /* 0x000fe40000000005 */
[----:B------:R-:W-:-:S03]  /*7480*/  PRMT R14, R4, 0x5410, R54 ;  /* 0x00005410040e7816 */ /* 0x000fc60000000036 */
[----:B------:R-:W-:Y:S01]  /*7490*/  HMMA.16816.F32.BF16 R52, R8, R30, R64 ;  /* 0x0000001e0834723c */ /* 0x000fe20000041840 */
[----:B------:R-:W2:Y:S01]  /*74a0*/  LDSM.16.MT88.4 R28, [R206+0x5800] ;  /* 0x00580000ce1c783b */ /* 0x000ea20000004200 */
[----:B-1----:R-:W-:Y:S01]  /*74b0*/  SHF.R.U32.HI R3, RZ, 0x10, R16 ;  /* 0x00000010ff037819 */ /* 0x002fe20000011610 */
[----:B------:R1:W3:Y:S01]  /*74c0*/  MUFU.EX2 R69, R2 ;  /* 0x0000000200457308 */ /* 0x0002e20000000800 */
[----:B------:R-:W-:Y:S02]  /*74d0*/  PRMT R23, R13, 0x5410, R6 ;  /* 0x000054100d177816 */ /* 0x000fe40000000006 */
[----:B------:R-:W-:Y:S02]  /*74e0*/  LOP3.LUT R6, R16, 0xff, RZ, 0xc0, !PT ;  /* 0x000000ff10067812 */ /* 0x000fe400078ec0ff */
[----:B------:R-:W-:Y:S02]  /*74f0*/  SHF.R.U32.HI R0, RZ, 0x8, R0 ;  /* 0x00000008ff007819 */ /* 0x000fe40000011600 */
[----:B------:R-:W-:-:S02]  /*7500*/  SHF.R.U32.HI R7, RZ, 0x18, R16 ;  /* 0x00000018ff077819 */ /* 0x000fc40000011610 */
[----:B------:R-:W-:Y:S02]  /*7510*/  PRMT R0, R6, 0x5410, R0 ;  /* 0x0000541006007816 */ /* 0x000fe40000000000 */
[----:B-1----:R-:W-:Y:S01]  /*7520*/  LOP3.LUT R2, R3, 0xff, RZ, 0xc0, !PT ;  /* 0x000000ff03027812 */ /* 0x002fe200078ec0ff */
[----:B------:R-:W-:Y:S02]  /*7530*/  FFMA.FTZ R3, R193, c[0x0][0x23c], -R18 ;  /* 0x00008f00c1037a23 */ /* 0x000fe40000010812 */
[----:B------:R-:W-:Y:S02]  /*7540*/  HSET2.LE.AND R0, R0, R81, PT ;  /* 0x0000005100007233 */ /* 0x000fe40003803000 */
[----:B------:R1:W-:Y:S01]  /*7550*/  MUFU.EX2 R68, R3 ;  /* 0x0000000300447308 */ /* 0x0003e20000000800 */
[----:B------:R-:W-:Y:S02]  /*7560*/  PRMT R5, R2, 0x5410, R7 ;  /* 0x0000541002057816 */ /* 0x000fe40000000007 */
[----:B------:R-:W-:-:S04]  /*7570*/  F2FP.BF16.PACK_AB R2, R73, R74 ;  /* 0x0000004a4902723e */ /* 0x000fc800000010ff */
[----:B------:R-:W-:Y:S01]  /*7580*/  LOP3.LUT R4, R0, R2, RZ, 0xc0, !PT ;  /* 0x0000000200047212 */ /* 0x000fe200078ec0ff */
[----:B------:R-:W-:Y:S01]  /*7590*/  HSET2.LE.AND R0, R5, R81, PT ;  /* 0x0000005105007233 */ /* 0x000fe20003803000 */
[----:B-1----:R-:W-:-:S04]  /*75a0*/  FFMA.FTZ R3, R225, c[0x0][0x23c], -R18 ;  /* 0x00008f00e1037a23 */ /* 0x002fc80000010812 */
[----:B------:R1:W1:Y:S01]  /*75b0*/  MUFU.EX2 R65, R3 ;  /* 0x0000000300417308 */ /* 0x0002620000000800 */
[----:B---3--:R-:W-:Y:S01]  /*75c0*/  F2FP.BF16.PACK_AB R2, R69, R70 ;  /* 0x000000464502723e */ /* 0x008fe200000010ff */
[----:B------:R-:W-:Y:S01]  /*75d0*/  FFMA.FTZ R7, R195, c[0x0][0x23c], -R17 ;  /* 0x00008f00c3077a23 */ /* 0x000fe20000010811 */
[----:B------:R-:W-:Y:S02]  /*75e0*/  F2FP.BF16.PACK_AB R6, R71, R72 ;  /* 0x000000484706723e */ /* 0x000fe400000010ff */
[----:B------:R-:W-:Y:S01]  /*75f0*/  LOP3.LUT R5, R0, R2, RZ, 0xc0, !PT ;  /* 0x0000000200057212 */ /* 0x000fe200078ec0ff */
[----:B------:R-:W-:Y:S01]  /*7600*/  IMAD.MOV.U32 R162, RZ, RZ, R235 ;  /* 0x000000ffffa27224 */ /* 0x000fe200078e00eb */
[----:B------:R-:W-:Y:S01]  /*7610*/  SHF.R.U32.HI R0, RZ, 0x10, R22 ;  /* 0x00000010ff007819 */ /* 0x000fe20000011616 */
[----:B------:R-:W-:Y:S01]  /*7620*/  HMMA.16816.F32.BF16 R40, R8, R32, R40 ;  /* 0x000000200828723c */ /* 0x000fe20000041828 */
[----:B------:R3:W-:Y:S01]  /*7630*/  MUFU.EX2 R64, R7 ;  /* 0x0000000700407308 */ /* 0x0007e20000000800 */
[----:B-1----:R-:W-:-:S06]  /*7640*/  HSET2.LE.AND R3, R12, R81, PT ;  /* 0x000000510c037233 */ /* 0x002fcc0003803000 */
[----:B------:R-:W-:Y:S01]  /*7650*/  HMMA.16816.F32.BF16 R44, R8, R34, R44 ;  /* 0x00000022082c723c */ /* 0x000fe2000004182c */
[----:B------:R-:W-:Y:S01]  /*7660*/  FADD.FTZ R36, R186, R162 ;  /* 0x000000a2ba247221 */ /* 0x000fe20000010000 */
[----:B------:R-:W-:Y:S02]  /*7670*/  LOP3.LUT R6, R3, R6, RZ, 0xc0, !PT ;  /* 0x0000000603067212 */ /* 0x000fe400078ec0ff */
[----:B------:R-:W-:-:S03]  /*7680*/  LOP3.LUT R3, R21, 0xffff, RZ, 0xc0, !PT ;  /* 0x0000ffff15037812 */ /* 0x000fc600078ec0ff */
[----:B------:R-:W-:Y:S01]  /*7690*/  FFMA.FTZ R8, R233, c[0x0][0x23c], -R19 ;  /* 0x00008f00e9087a23 */ /* 0x000fe20000010813 */
[----:B------:R-:W-:Y:S01]  /*76a0*/  LOP3.LUT R9, R0, 0xff, RZ, 0xc0, !PT ;  /* 0x000000ff00097812 */ /* 0x000fe200078ec0ff */
[----:B------:R-:W-:Y:S01]  /*76b0*/  HSET2.LE.AND R0, R14, R81, PT ;  /* 0x000000510e007233 */ /* 0x000fe20003803000 */
[----:B---3--:R-:W-:Y:S01]  /*76c0*/  SHF.R.U32.HI R7, RZ, 0x10, R21 ;  /* 0x00000010ff077819 */ /* 0x008fe20000011615 */
[----:B------:R-:W-:Y:S01]  /*76d0*/  IMAD.MOV.U32 R186, RZ, RZ, R187 ;  /* 0x000000ffffba7224 */ /* 0x000fe200078e00bb */
[----:B------:R-:W-:Y:S01]  /*76e0*/  F2FP.BF16.PACK_AB R2, R65, R68 ;  /* 0x000000444102723e */ /* 0x000fe200000010ff */
[----:B------:R-:W-:Y:S01]  /*76f0*/  IMAD.MOV.U32 R162, RZ, RZ, R218 ;  /* 0x000000ffffa27224 */ /* 0x000fe200078e00da */
[----:B------:R1:W-:Y:S01]  /*7700*/  MUFU.EX2 R63, R8 ;  /* 0x00000008003f7308 */ /* 0x0003e20000000800 */
[----:B------:R-:W-:Y:S02]  /*7710*/  IMAD.MOV.U32 R161, RZ, RZ, R167 ;  /* 0x000000ffffa17224 */ /* 0x000fe400078e00a7 */
[----:B------:R-:W-:-:S02]  /*7720*/  IMAD.MOV.U32 R187, RZ, RZ, R108 ;  /* 0x000000ffffbb7224 */ /* 0x000fc400078e006c */
[----:B------:R-:W-:Y:S02]  /*7730*/  IMAD.MOV.U32 R218, RZ, RZ, R199 ;  /* 0x000000ffffda7224 */ /* 0x000fe400078e00c7 */
[----:B------:R-:W-:Y:S02]  /*7740*/  IMAD.MOV.U32 R167, RZ, RZ, R61 ;  /* 0x000000ffffa77224 */ /* 0x000fe400078e003d */
[----:B------:R-:W-:Y:S02]  /*7750*/  IMAD.MOV.U32 R108, RZ, RZ, R213 ;  /* 0x000000ffff6c7224 */ /* 0x000fe400078e00d5 */
[----:B------:R-:W-:Y:S01]  /*7760*/  FADD.FTZ R38, R186, R162 ;  /* 0x000000a2ba267221 */ /* 0x000fe20000010000 */
[----:B------:R-:W-:Y:S01]  /*7770*/  SHF.R.U32.HI R12, RZ, 0x18, R22 ;  /* 0x00000018ff0c7819 */ /* 0x000fe20000011616 */
[----:B------:R-:W-:Y:S01]  /*7780*/  IMAD.MOV.U32 R186, RZ, RZ, R187 ;  /* 0x000000ffffba7224 */ /* 0x000fe200078e00bb */
[----:B-1----:R-:W-:Y:S02]  /*7790*/  SHF.R.U32.HI R8, RZ, 0x8, R3 ;  /* 0x00000008ff087819 */ /* 0x002fe40000011603 */
[----:B------:R-:W-:Y:S01]  /*77a0*/  LOP3.LUT R3, R7, 0xff, RZ, 0xc0, !PT ;  /* 0x000000ff07037812 */ /* 0x000fe200078ec0ff */
[----:B------:R-:W-:Y:S01]  /*77b0*/  IMAD.MOV.U32 R162, RZ, RZ, R218 ;  /* 0x000000ffffa27224 */ /* 0x000fe200078e00da */
[----:B------:R-:W-:Y:S01]  /*77c0*/  LOP3.LUT R7, R0, R2, RZ, 0xc0, !PT ;  /* 0x0000000200077212 */ /* 0x000fe200078ec0ff */
[----:B------:R-:W-:-:S02]  /*77d0*/  IMAD.MOV.U32 R187, RZ, RZ, R108 ;  /* 0x000000ffffbb7224 */ /* 0x000fc400078e006c */
[----:B------:R-:W-:Y:S02]  /*77e0*/  IMAD.MOV.U32 R218, RZ, RZ, R167 ;  /* 0x000000ffffda7224 */ /* 0x000fe400078e00a7 */
[----:B------:R-:W-:Y:S01]  /*77f0*/  IMAD.MOV.U32 R108, RZ, RZ, R211 ;  /* 0x000000ffff6c7224 */ /* 0x000fe200078e00d3 */
[----:B------:R-:W-:Y:S01]  /*7800*/  LOP3.LUT R11, R21, 0xff, RZ, 0xc0, !PT ;  /* 0x000000ff150b7812 */ /* 0x000fe200078ec0ff */
[----:B------:R-:W-:Y:S01]  /*7810*/  FFMA.FTZ R16, R234, c[0x0][0x23c], -R18 ;  /* 0x00008f00ea107a23 */ /* 0x000fe20000010812 */
[----:B------:R-:W-:Y:S01]  /*7820*/  SHF.R.U32.HI R10, RZ, 0x18, R21 ;  /* 0x00000018ff0a7819 */ /* 0x000fe20000011615 */
[----:B------:R-:W-:Y:S01]  /*7830*/  IMAD.MOV.U32 R220, RZ, RZ, R187 ;  /* 0x000000ffffdc7224 */ /* 0x000fe200078e00bb */
[----:B------:R-:W-:Y:S01]  /*7840*/  PRMT R21, R9, 0x5410, R12 ;  /* 0x0000541009157816 */ /* 0x000fe2000000000c */
[----:B------:R-:W-:Y:S01]  /*7850*/  IMAD.MOV.U32 R219, RZ, RZ, R218 ;  /* 0x000000ffffdb7224 */ /* 0x000fe200078e00da */
[C---:B----4-:R-:W-:Y:S01]  /*7860*/  HMMA.16816.F32.BF16 R140, R4.reuse, R24, R140 ;  /* 0x00000018048c723c */ /* 0x050fe2000004188c */
[--C-:B------:R-:W-:Y:S01]  /*7870*/  HSET2.LE.AND R12, R15, R81.reuse, PT ;  /* 0x000000510f0c7233 */ /* 0x100fe20003803000 */
[----:B------:R-:W-:Y:S01]  /*7880*/  IMAD.MOV.U32 R180, RZ, RZ, R108 ;  /* 0x000000ffffb47224 */ /* 0x000fe200078e006c */
[----:B------:R-:W-:Y:S01]  /*7890*/  HSET2.LE.AND R15, R39, R81, PT ;  /* 0x00000051270f7233 */ /* 0x000fe20003803000 */
[----:B------:R-:W-:Y:S01]  /*78a0*/  IMAD.MOV.U32 R185, RZ, RZ, R109 ;  /* 0x000000ffffb97224 */ /* 0x000fe200078e006d */
[----:B------:R1:W-:Y:S03]  /*78b0*/  MUFU.EX2 R39, R16 ;  /* 0x0000001000277308 */ /* 0x0003e60000000800 */
[----:B------:R-:W-:Y:S01]  /*78c0*/  HMMA.16816.F32.BF16 R152, R4, R26, R152 ;  /* 0x0000001a0498723c */ /* 0x000fe20000041898 */
[----:B------:R-:W-:-:S02]  /*78d0*/  IMAD.MOV.U32 R187, RZ, RZ, R103 ;  /* 0x000000ffffbb7224 */ /* 0x000fc400078e0067 */
[----:B------:R-:W-:-:S05]  /*78e0*/  IMAD.MOV.U32 R218, RZ, RZ, R111 ;  /* 0x000000ffffda7224 */ /* 0x000fca00078e006f */
[----:B--2---:R-:W-:Y:S01]  /*78f0*/  HMMA.16816.F32.BF16 R156, R4, R28, R156 ;  /* 0x0000001c049c723c */ /* 0x004fe2000004189c */
[----:B------:R-:W-:Y:S02]  /*7900*/  IMAD.MOV.U32 R111, RZ, RZ, R171 ;  /* 0x000000ffff6f7224 */ /* 0x000fe400078e00ab */
[----:B-1----:R-:W-:-:S05]  /*7910*/  FADD.FTZ R16, R220, R219 ;  /* 0x000000dbdc107221 */ /* 0x002fca0000010000 */
[----:B------:R-:W-:Y:S01]  /*7920*/  HMMA.16816.F32.BF16 R32, R4, R30, R48 ;  /* 0x0000001e0420723c */ /* 0x000fe20000041830 */
[----:B------:R-:W-:Y:S02]  /*7930*/  IMAD.MOV.U32 R220, RZ, RZ, R180 ;  /* 0x000000ffffdc7224 */ /* 0x000fe400078e00b4 */
[----:B------:R-:W-:-:S04]  /*7940*/  IMAD.MOV.U32 R180, RZ, RZ, R185 ;  /* 0x000000ffffb47224 */ /* 0x000fc800078e00b9 */
[----:B------:R-:W-:Y:S02]  /*7950*/  FADD.FTZ R4, R186, R162 ;  /* 0x000000a2ba047221 */ /* 0x000fe40000010000 */
[----:B------:R-:W-:Y:S02]  /*7960*/  IMAD.MOV.U32 R162, RZ, RZ, R110 ;  /* 0x000000ffffa27224 */ /* 0x000fe400078e006e */
[----:B------:R-:W-:Y:S02]  /*7970*/  IMAD.MOV.U32 R186, RZ, RZ, R170 ;  /* 0x000000ffffba7224 */ /* 0x000fe400078e00aa */
[----:B------:R-:W-:Y:S02]  /*7980*/  IMAD.MOV.U32 R170, RZ, RZ, R217 ;  /* 0x000000ffffaa7224 */ /* 0x000fe400078e00d9 */
[----:B------:R-:W-:Y:S02]  /*7990*/  IMAD.MOV.U32 R185, RZ, RZ, R162 ;  /* 0x000000ffffb97224 */ /* 0x000fe400078e00a2 */
[----:B------:R-:W-:-:S02]  /*79a0*/  IMAD.MOV.U32 R103, RZ, RZ, R184 ;  /* 0x000000ffff677224 */ /* 0x000fc400078e00b8 */
[----:B------:R-:W-:Y:S02]  /*79b0*/  IMAD.MOV.U32 R171, RZ, RZ, R161 ;  /* 0x000000ffffab7224 */ /* 0x000fe400078e00a1 */
[----:B------:R-:W-:Y:S02]  /*79c0*/  IMAD.MOV.U32 R162, RZ, RZ, R186 ;  /* 0x000000ffffa27224 */ /* 0x000fe400078e00ba */
[----:B------:R-:W-:Y:S02]  /*79d0*/  IMAD.MOV.U32 R110, RZ, RZ, R203 ;  /* 0x000000ffff6e7224 */ /* 0x000fe400078e00cb */
[----:B------:R-:W-:Y:S02]  /*79e0*/  IMAD.MOV.U32 R184, RZ, RZ, R169 ;  /* 0x000000ffffb87224 */ /* 0x000fe400078e00a9 */
[----:B------:R-:W-:Y:S02]  /*79f0*/  IMAD.MOV.U32 R186, RZ, RZ, R187 ;  /* 0x000000ffffba7224 */ /* 0x000fe400078e00bb */
[----:B------:R-:W-:-:S02]  /*7a00*/  IMAD.MOV.U32 R109, RZ, RZ, R163 ;  /* 0x000000ffff6d7224 */ /* 0x000fc400078e00a3 */
[----:B------:R-:W-:Y:S02]  /*7a10*/  IMAD.MOV.U32 R203, RZ, RZ, R160 ;  /* 0x000000ffffcb7224 */ /* 0x000fe400078e00a0 */
[----:B------:R-:W-:Y:S02]  /*7a20*/  IMAD.MOV.U32 R187, RZ, RZ, R218 ;  /* 0x000000ffffbb7224 */ /* 0x000fe400078e00da */
[----:B------:R-:W-:Y:S02]  /*7a30*/  FADD.FTZ R6, R220, R36 ;  /* 0x00000024dc067221 */ /* 0x000fe40000010000 */
        /* <DEDUP_REMOVED lines=25> */
[----:B------:R-:W-:Y:S01]  /*7bd0*/  IMAD.MOV.U32 R167, RZ, RZ, R212 ;  /* 0x000000ffffa77224 */ /* 0x000fe200078e00d4 */
[----:B------:R1:W5:Y:S01]  /*7be0*/  LDL.LU R214, [R1+0x68] ;  /* 0x0000680001d67983 */ /* 0x0003620000300800 */
[----:B------:R-:W-:-:S02]  /*7bf0*/  IMAD.MOV.U32 R171, RZ, RZ, R184 ;  /* 0x000000ffffab7224 */ /* 0x000fc400078e00b8 */
[----:B------:R-:W-:Y:S01]  /*7c00*/  IMAD.MOV.U32 R200, RZ, RZ, R210 ;  /* 0x000000ffffc87224 */ /* 0x000fe200078e00d2 */
[----:B------:R1:W5:Y:S01]  /*7c10*/  LDL.LU R213, [R1+0x64] ;  /* 0x0000640001d57983 */ /* 0x0003620000300800 */
[----:B------:R-:W-:Y:S02]  /*7c20*/  IMAD.MOV.U32 R161, RZ, RZ, R169 ;  /* 0x000000ffffa17224 */ /* 0x000fe400078e00a9 */
[----:B------:R-:W-:Y:S01]  /*7c30*/  IMAD.MOV.U32 R184, RZ, RZ, R203 ;  /* 0x000000ffffb87224 */ /* 0x000fe200078e00cb */
[----:B------:R1:W5:Y:S01]  /*7c40*/  LDL.LU R212, [R1+0x60] ;  /* 0x0000600001d47983 */ /* 0x0003620000300800 */
        /* <DEDUP_REMOVED lines=10> */
[----:B------:R-:W-:Y:S02]  /*7cf0*/  IMAD.MOV.U32 R201, RZ, RZ, R200 ;  /* 0x000000ffffc97224 */ /* 0x000fe400078e00c8 */
[----:B------:R-:W-:-:S02]  /*7d00*/  FFMA.FTZ R13, R194, c[0x0][0x23c], -R17 ;  /* 0x00008f00c20d7a23 */ /* 0x000fc40000010811 */
[----:B------:R-:W-:Y:S01]  /*7d10*/  FFMA.FTZ R0, R230, c[0x0][0x23c], -R19 ;  /* 0x00008f00e6007a23 */ /* 0x000fe20000010813 */
[----:B------:R-:W-:Y:S01]  /*7d20*/  PRMT R20, R11, 0x5410, R8 ;  /* 0x000054100b147816 */ /* 0x000fe20000000008 */
[----:B------:R-:W-:Y:S02]  /*7d30*/  IMAD.MOV.U32 R217, RZ, RZ, R161 ;  /* 0x000000ffffd97224 */ /* 0x000fe400078e00a1 */
[----:B------:R-:W-:Y:S02]  /*7d40*/  FFMA.FTZ R2, R229, c[0x0][0x23c], -R19 ;  /* 0x00008f00e5027a23 */ /* 0x000fe40000010813 */
[----:B------:R-:W-:Y:S01]  /*7d50*/  FFMA.FTZ R14, R236, c[0x0][0x23c], -R18 ;  /* 0x00008f00ec0e7a23 */ /* 0x000fe20000010812 */
[----:B------:R-:W-:Y:S01]  /*7d60*/  F2FP.BF16.PACK_AB R9, R105, R106 ;  /* 0x0000006a6909723e */ /* 0x000fe200000010ff */
[----:B------:R-:W-:Y:S01]  /*7d70*/  IMAD.MOV.U32 R200, RZ, RZ, R198 ;  /* 0x000000ffffc87224 */ /* 0x000fe200078e00c6 */
[----:B------:R-:W2:Y:S01]  /*7d80*/  LDSM.16.MT88.4 R148, [R205+0x5c00] ;  /* 0x005c0000cd94783b */ /* 0x000ea20000004200 */
[----:B------:R-:W-:-:S02]  /*7d90*/  IMAD.MOV.U32 R161, RZ, RZ, R169 ;  /* 0x000000ffffa17224 */ /* 0x000fc400078e00a9 */
[----:B------:R-:W-:Y:S02]  /*7da0*/  IMAD.MOV.U32 R198, RZ, RZ, R199 ;  /* 0x000000ffffc67224 */ /* 0x000fe400078e00c7 */
[----:B------:R-:W-:Y:S02]  /*7db0*/  IMAD.MOV.U32 R169, RZ, RZ, R160 ;  /* 0x000000ffffa97224 */ /* 0x000fe400078e00a0 */
[----:B------:R-:W-:Y:S02]  /*7dc0*/  IMAD.MOV.U32 R199, RZ, RZ, R208 ;  /* 0x000000ffffc77224 */ /* 0x000fe400078e00d0 */
[----:B------:R-:W-:Y:S01]  /*7dd0*/  IMAD.MOV.U32 R160, RZ, RZ, R168 ;  /* 0x000000ffffa07224 */ /* 0x000fe200078e00a8 */
[----:B------:R1:W5:Y:S01]  /*7de0*/  LDL.LU R208, [R1+0x50] ;  /* 0x0000500001d07983 */ /* 0x0003620000300800 */
[----:B------:R-:W-:Y:S02]  /*7df0*/  IMAD.MOV.U32 R168, RZ, RZ, R201 ;  /* 0x000000ffffa87224 */ /* 0x000fe400078e00c9 */
[----:B------:R-:W-:-:S02]  /*7e00*/  IMAD.MOV.U32 R201, RZ, RZ, R200 ;  /* 0x000000ffffc97224 */ /* 0x000fc400078e00c8 */
[----:B------:R-:W-:Y:S02]  /*7e10*/  IMAD.MOV.U32 R200, RZ, RZ, R198 ;  /* 0x000000ffffc87224 */ /* 0x000fe400078e00c6 */
[----:B------:R-:W-:Y:S02]  /*7e20*/  IMAD.MOV.U32 R198, RZ, RZ, R199 ;  /* 0x000000ffffc67224 */ /* 0x000fe400078e00c7 */
[----:B------:R-:W-:Y:S02]  /*7e30*/  IMAD.MOV.U32 R199, RZ, RZ, R167 ;  /* 0x000000ffffc77224 */ /* 0x000fe400078e00a7 */
[----:B------:R-:W-:Y:S02]  /*7e40*/  IMAD.MOV.U32 R167, RZ, RZ, R207 ;  /* 0x000000ffffa77224 */ /* 0x000fe400078e00cf */
[----:B------:R1:W5:Y:S01]  /*7e50*/  LDL.LU R207, [R1+0x4c] ;  /* 0x00004c0001cf7983 */ /* 0x0003620000300800 */
[----:B------:R-:W-:-:S03]  /*7e60*/  FADD.FTZ R4, R204, R4 ;  /* 0x00000004cc047221 */ /* 0x000fc60000010000 */
[----:B------:R1:W5:Y:S01]  /*7e70*/  LDL.LU R204, [R1+0x48] ;  /* 0x0000480001cc7983 */ /* 0x0003620000300800 */
[----:B------:R-:W3:Y:S01]  /*7e80*/  MUFU.EX2 R235, R13 ;  /* 0x0000000d00eb7308 */ /* 0x000ee20000000800 */
[----:B------:R-:W-:Y:S01]  /*7e90*/  PRMT R17, R3, 0x5410, R10 ;  /* 0x0000541003117816 */ /* 0x000fe2000000000a */
[----:B------:R-:W-:Y:S01]  /*7ea0*/  HSET2.LE.AND R3, R57, R81, PT ;  /* 0x0000005139037233 */ /* 0x000fe20003803000 */
[----:B------:R-:W-:-:S05]  /*7eb0*/  F2FP.BF16.PACK_AB R11, R78, R79 ;  /* 0x0000004f4e0b723e */ /* 0x000fca00000010ff */
[----:B------:R4:W1:Y:S01]  /*7ec0*/  MUFU.EX2 R62, R0 ;  /* 0x00000000003e7308 */ /* 0x0008620000000800 */
[--C-:B------:R-:W-:Y:S01]  /*7ed0*/  HSET2.LE.AND R8, R23, R81.reuse, PT ;  /* 0x0000005117087233 */ /* 0x100fe20003803000 */
[----:B------:R-:W-:Y:S01]  /*7ee0*/  LOP3.LUT R11, R3, R11, RZ, 0xc0, !PT ;  /* 0x0000000b030b7212 */ /* 0x000fe200078ec0ff */
[----:B------:R-:W-:Y:S01]  /*7ef0*/  HSET2.LE.AND R3, R37, R81, PT ;  /* 0x0000005125037233 */ /* 0x000fe20003803000 */
[----:B------:R-:W-:-:S04]  /*7f00*/  FADD.FTZ R5, R220, R38 ;  /* 0x00000026dc057221 */ /* 0x000fc80000010000 */
[----:B------:R1:W-:Y:S01]  /*7f10*/  MUFU.EX2 R234, R2 ;  /* 0x0000000200ea7308 */ /* 0x0003e20000000800 */
[----:B----4-:R-:W-:Y:S02]  /*7f20*/  FFMA.FTZ R0, R228, c[0x0][0x23c], -R19 ;  /* 0x00008f00e4007a23 */ /* 0x010fe40000010813 */
[--C-:B------:R-:W-:Y:S02]  /*7f30*/  FFMA.FTZ R19, R232, c[0x0][0x23c], -R18.reuse ;  /* 0x00008f00e8137a23 */ /* 0x100fe40000010812 */
[----:B------:R-:W-:-:S03]  /*7f40*/  FFMA.FTZ R18, R231, c[0x0][0x23c], -R18 ;  /* 0x00008f00e7127a23 */ /* 0x000fc60000010812 */
[----:B------:R4:W-:Y:S01]  /*7f50*/  MUFU.EX2 R61, R0 ;  /* 0x00000000003d7308 */ /* 0x0009e20000000800 */
[----:B------:R-:W-:Y:S02]  /*7f60*/  F2FP.BF16.PACK_AB R13, R92, R94 ;  /* 0x0000005e5c0d723e */ /* 0x000fe400000010ff */
[----:B-1----:R-:W-:Y:S01]  /*7f70*/  F2FP.BF16.PACK_AB R2, R102, R104 ;  /* 0x000000686602723e */ /* 0x002fe200000010ff */
[----:B------:R-:W-:Y:S01]  /*7f80*/  FADD.FTZ R16, R172, R16 ;  /* 0x00000010ac107221 */ /* 0x000fe20000010000 */
[----:B------:R-:W-:-:S03]  /*7f90*/  LOP3.LUT R8, R8, R9, RZ, 0xc0, !PT ;  /* 0x0000000908087212 */ /* 0x000fc600078ec0ff */
[----:B------:R1:W-:Y:S01]  /*7fa0*/  MUFU.EX2 R37, R19 ;  /* 0x0000001300257308 */ /* 0x0003e20000000800 */
[----:B------:R-:W-:Y:S01]  /*7fb0*/  LOP3.LUT R9, R12, R13, RZ, 0xc0, !PT ;  /* 0x0000000d0c097212 */ /* 0x000fe200078ec0ff */
[--C-:B------:R-:W-:Y:S02]  /*7fc0*/  HSET2.LE.AND R13, R17, R81.reuse, PT ;  /* 0x00000051110d7233 */ /* 0x100fe40003803000 */
[----:B----4-:R-:W-:-:S04]  /*7fd0*/  HSET2.LE.AND R0, R59, R81, PT ;  /* 0x000000513b007233 */ /* 0x010fc80003803000 */
[----:B------:R-:W4:Y:S01]  /*7fe0*/  MUFU.EX2 R18, R18 ;  /* 0x0000001200127308 */ /* 0x000f220000000800 */
[----:B------:R-:W-:Y:S01]  /*7ff0*/  FADD.FTZ R17, R162, R4 ;  /* 0x00000004a2117221 */ /* 0x000fe20000010000 */
[----:B------:R-:W-:Y:S01]  /*8000*/  LOP3.LUT R10, R0, R2, RZ, 0xc0, !PT ;  /* 0x00000002000a7212 */ /* 0x000fe200078ec0ff */
[----:B------:R-:W-:-:S05]  /*8010*/  HSET2.LE.AND R2, R60, R81, PT ;  /* 0x000000513c027233 */ /* 0x000fca0003803000 */
[----:B------:R2:W2:Y:S01]  /*8020*/  MUFU.EX2 R48, R14 ;  /* 0x0000000e00307308 */ /* 0x0004a20000000800 */
[----:B-1----:R-:W-:Y:S01]  /*8030*/  FADD.FTZ R19, R185, R5 ;  /* 0x00000005b9137221 */ /* 0x002fe20000010000 */
[--C-:B------:R-:W-:Y:S01]  /*8040*/  HSET2.LE.AND R0, R58, R81.reuse, PT ;  /* 0x000000513a007233 */ /* 0x100fe20003803000 */
[----:B------:R-:W-:Y:S01]  /*8050*/  F2FP.BF16.PACK_AB R5, R98, R99 ;  /* 0x000000636205723e */ /* 0x000fe200000010ff */
[----:B------:R-:W-:Y:S01]  /*8060*/  FADD.FTZ R16, R186, R16 ;  /* 0x00000010ba107221 */ /* 0x000fe20000010000 */
[----:B---3--:R-:W-:Y:S01]  /*8070*/  F2FP.BF16.PACK_AB R4, R235, R64 ;  /* 0x00000040eb04723e */ /* 0x008fe200000010ff */
[----:B------:R-:W-:Y:S01]  /*8080*/  IMAD.MOV.U32 R186, RZ, RZ, R170 ;  /* 0x000000ffffba7224 */ /* 0x000fe200078e00aa */
[--C-:B------:R-:W-:Y:S01]  /*8090*/  HSET2.LE.AND R12, R21, R81.reuse, PT ;  /* 0x00000051150c7233 */ /* 0x100fe20003803000 */
[----:B------:R-:W-:Y:S01]  /*80a0*/  IMAD.MOV.U32 R185, RZ, RZ, R171 ;  /* 0x000000ffffb97224 */ /* 0x000fe200078e00ab */
[----:B------:R-:W-:Y:S01]  /*80b0*/  LOP3.LUT R170, R2, R5, RZ, 0xc0, !PT ;  /* 0x0000000502aa7212 */ /* 0x000fe200078ec0ff */
[--C-:B------:R-:W-:Y:S01]  /*80c0*/  HSET2.LE.AND R7, R20, R81.reuse, PT ;  /* 0x0000005114077233 */ /* 0x100fe20003803000 */
[----:B------:R-:W-:Y:S01]  /*80d0*/  LOP3.LUT R171, R0, R4, RZ, 0xc0, !PT ;  /* 0x0000000400ab7212 */ /* 0x000fe200078ec0ff */
[----:B------:R-:W-:Y:S01]  /*80e0*/  IMAD.MOV.U32 R188, RZ, RZ, R202 ;  /* 0x000000ffffbc7224 */ /* 0x000fe200078e00ca */
[----:B------:R-:W-:Y:S01]  /*80f0*/  F2FP.BF16.PACK_AB R2, R75, R76 ;  /* 0x0000004c4b02723e */ /* 0x000fe200000010ff */
[----:B------:R-:W-:Y:S01]  /*8100*/  FADD.FTZ R36, R180, R6 ;  /* 0x00000006b4247221 */ /* 0x000fe20000010000 */
[----:B------:R-:W-:Y:S01]  /*8110*/  F2FP.BF16.PACK_AB R0, R62, R63 ;  /* 0x0000003f3e00723e */ /* 0x000fe200000010ff */
[----:B------:R-:W-:Y:S01]  /*8120*/  IMAD.MOV.U32 R202, RZ, RZ, R200 ;  /* 0x000000ffffca7224 */ /* 0x000fe200078e00c8 */
[----:B------:R-:W-:Y:S01]  /*8130*/  F2FP.BF16.PACK_AB R6, R100, R101 ;  /* 0x000000656406723e */ /* 0x000fe200000010ff */
[----:B------:R-:W-:Y:S01]  /*8140*/  IMAD.MOV.U32 R189, RZ, RZ, R169 ;  /* 0x000000ffffbd7224 */ /* 0x000fe200078e00a9 */
[----:B------:R-:W-:Y:S01]  /*8150*/  LOP3.LUT R169, R12, R2, RZ, 0xc0, !PT ;  /* 0x000000020ca97212 */ /* 0x000fe200078ec0ff */
[----:B------:R-:W-:Y:S01]  /*8160*/  IMAD.MOV.U32 R200, RZ, RZ, R198 ;  /* 0x000000ffffc87224 */ /* 0x000fe200078e00c6 */
[----:B--2---:R-:W-:Y:S01]  /*8170*/  HSET2.LE.AND R14, R56, R81, PT ;  /* 0x00000051380e7233 */ /* 0x004fe20003803000 */
[----:B------:R-:W-:Y:S01]  /*8180*/  IMAD.MOV.U32 R198, RZ, RZ, R164 ;  /* 0x000000ffffc67224 */ /* 0x000fe200078e00a4 */
[----:B------:R-:W-:Y:S01]  /*8190*/  LOP3.LUT R164, R7, R0, RZ, 0xc0, !PT ;  /* 0x0000000007a47212 */ /* 0x000fe200078ec0ff */
[----:B------:R-:W-:Y:S01]  /*81a0*/  IMAD.MOV.U32 R220, RZ, RZ, R203 ;  /* 0x000000ffffdc7224 */ /* 0x000fe200078e00cb */
[----:B----4-:R-:W-:Y:S01]  /*81b0*/  F2FP.BF16.PACK_AB R2, R18, R37 ;  /* 0x000000251202723e */ /* 0x010fe200000010ff */
[----:B------:R-:W-:Y:S01]  /*81c0*/  IMAD.MOV.U32 R178, RZ, RZ, R161 ;  /* 0x000000ffffb27224 */ /* 0x000fe200078e00a1 */
[----:B------:R-:W-:Y:S01]  /*81d0*/  F2FP.BF16.PACK_AB R0, R234, R61 ;  /* 0x0000003dea00723e */ /* 0x000fe200000010ff */
[----:B------:R-:W-:Y:S01]  /*81e0*/  IMAD.MOV.U32 R203, RZ, RZ, R168 ;  /* 0x000000ffffcb7224 */ /* 0x000fe200078e00a8 */
[----:B------:R-:W-:Y:S01]  /*81f0*/  LOP3.LUT R168, R3, R6, RZ, 0xc0, !PT ;  /* 0x0000000603a87212 */ /* 0x000fe200078ec0ff */
[----:B------:R-:W-:Y:S01]  /*8200*/  IMAD.MOV.U32 R176, RZ, RZ, R217 ;  /* 0x000000ffffb07224 */ /* 0x000fe200078e00d9 */
[----:B------:R-:W-:Y:S01]  /*8210*/  F2FP.BF16.PACK_AB R3, R39, R48 ;  /* 0x000000302703723e */ /* 0x000fe200000010ff */
[----:B------:R-:W-:Y:S01]  /*8220*/  IMAD.MOV.U32 R224, RZ, RZ, R201 ;  /* 0x000000ffffe07224 */ /* 0x000fe200078e00c9 */
[----:B------:R-:W1:Y:S01]  /*8230*/  LDSM.16.MT88.4 R20, [R206+0x5c00] ;  /* 0x005c0000ce14783b */ /* 0x000e620000004200 */
[----:B------:R-:W-:-:S02]  /*8240*/  IMAD.MOV.U32 R217, RZ, RZ, R199 ;  /* 0x000000ffffd97224 */ /* 0x000fc400078e00c7 */
[----:B------:R-:W-:Y:S01]  /*8250*/  IMAD.MOV.U32 R201, RZ, RZ, R167 ;  /* 0x000000ffffc97224 */ /* 0x000fe200078e00a7 */
[----:B------:R-:W-:Y:S01]  /*8260*/  LOP3.LUT R167, R15, R2, RZ, 0xc0, !PT ;  /* 0x000000020fa77212 */ /* 0x000fe200078ec0ff */
[----:B------:R-:W-:Y:S01]  /*8270*/  IMAD.MOV.U32 R199, RZ, RZ, R166 ;  /* 0x000000ffffc77224 */ /* 0x000fe200078e00a6 */
[----:B------:R-:W-:Y:S01]  /*8280*/  LOP3.LUT R166, R14, R0, RZ, 0xc0, !PT ;  /* 0x000000000ea67212 */ /* 0x000fe200078ec0ff */
[----:B------:R-:W-:Y:S02]  /*8290*/  IMAD.MOV.U32 R223, RZ, RZ, R165 ;  /* 0x000000ffffdf7224 */ /* 0x000fe400078e00a5 */
[----:B------:R-:W-:Y:S01]  /*82a0*/  FADD.FTZ R2, R178, R36 ;  /* 0x00000024b2027221 */ /* 0x000fe20000010000 */
[----:B------:R-:W-:Y:S01]  /*82b0*/  LOP3.LUT R165, R13, R3, RZ, 0xc0, !PT ;  /* 0x000000030da57212 */ /* 0x000fe200078ec0ff */
[----:B------:R-:W-:Y:S02]  /*82c0*/  FADD.FTZ R0, R189, R19 ;  /* 0x00000013bd007221 */ /* 0x000fe40000010000 */
[----:B------:R-:W-:-:S02]  /*82d0*/  IMAD.MOV.U32 R219, RZ, RZ, R163 ;  /* 0x000000ffffdb7224 */ /* 0x000fc400078e00a3 */
[----:B------:R-:W-:Y:S02]  /*82e0*/  FADD.FTZ R4, R224, R17 ;  /* 0x00000011e0047221 */ /* 0x000fe40000010000 */
[----:B------:R-:W-:Y:S02]  /*82f0*/  FADD.FTZ R3, R223, R16 ;  /* 0x00000010df037221 */ /* 0x000fe40000010000 */
[----:B------:R-:W-:Y:S02]  /*8300*/  IMAD.MOV.U32 R180, RZ, RZ, R184 ;  /* 0x000000ffffb47224 */ /* 0x000fe400078e00b8 */
        /* <DEDUP_REMOVED lines=14> */
[----:B------:R-:W-:-:S02]  /*83f0*/  IMAD.MOV.U32 R184, RZ, RZ, R160 ;  /* 0x000000ffffb87224 */ /* 0x000fc400078e00a0 */
        /* <DEDUP_REMOVED lines=69> */
[----:B------:R-:W-:-:S05]  /*8850*/  FADD.FTZ R3, R92, R3 ;  /* 0x000000035c037221 */ /* 0x000fca0000010000 */
[----:B------:R-:W-:Y:S01]  /*8860*/  HMMA.16816.F32.BF16 R160, R8, R28, R40 ;  /* 0x0000001c08a0723c */ /* 0x000fe20000041828 */
[----:B------:R-:W-:Y:S02]  /*8870*/  FADD.FTZ R2, R73, R2 ;  /* 0x0000000249027221 */ /* 0x000fe40000010000 */
[----:B------:R-:W-:-:S05]  /*8880*/  FADD.FTZ R0, R69, R0 ;  /* 0x0000000045007221 */ /* 0x000fca0000010000 */
[----:B------:R-:W-:Y:S01]  /*8890*/  HMMA.16816.F32.BF16 R8, R8, R30, R44 ;  /* 0x0000001e0808723c */ /* 0x000fe2000004182c */
[----:B------:R-:W2:Y:S01]  /*88a0*/  LDC.U8 R172, c[0x0][0x2d8] ;  /* 0x0000b600ffac7b82 */ /* 0x000ea20000000000 */
        /* <DEDUP_REMOVED lines=23> */
[----:B------:R-:W-:-:S05]  /*8a20*/  FADD.FTZ R235, R235, R3 ;  /* 0x00000003ebeb7221 */ /* 0x000fca0000010000 */
[----:B------:R-:W-:Y:S01]  /*8a30*/  HMMA.16816.F32.BF16 R144, R168, R148, R144 ;  /* 0x00000094a890723c */ /* 0x000fe20000041890 */
[----:B------:R-:W-:Y:S02]  /*8a40*/  FADD.FTZ R234, R234, R2 ;  /* 0x00000002eaea7221 */ /* 0x000fe40000010000 */
[----:B------:R-:W-:-:S05]  /*8a50*/  FADD.FTZ R233, R18, R0 ;  /* 0x0000000012e97221 */ /* 0x000fca0000010000 */
[----:B-1----:R-:W-:Y:S08]  /*8a60*/  HMMA.16816.F32.BF16 R156, R164, R20, R156 ;  /* 0x00000014a49c723c */ /* 0x002ff0000004189c */
[C---:B------:R-:W-:Y:S08]  /*8a70*/  HMMA.16816.F32.BF16 R148, R168.reuse, R150, R24 ;  /* 0x00000096a894723c */ /* 0x040ff00000041818 */
[----:B------:R-:W-:Y:S08]  /*8a80*/  HMMA.16816.F32.BF16 R160, R168, R20, R160 ;  /* 0x00000014a8a0723c */ /* 0x000ff000000418a0 */
[-C--:B------:R-:W-:Y:S08]  /*8a90*/  HMMA.16816.F32.BF16 R164, R164, R22.reuse, R32 ;  /* 0x00000016a4a4723c */ /* 0x080ff00000041820 */
[----:B------:R-:W-:Y:S01]  /*8aa0*/  HMMA.16816.F32.BF16 R168, R168, R22, R8 ;  /* 0x00000016a8a8723c */ /* 0x000fe20000041808 */
[----:B------:R-:W-:Y:S07]  /*8ab0*/  @!P0 BRA `(.L_x_290) ;  /* 0x000064f000008947 */ /* 0x000fee0003800000 */
[----:B--2---:R-:W-:Y:S01]  /*8ac0*/  IMAD.WIDE.U32 R230, R173, -0x326172a9, RZ ;  /* 0xcd9e8d57ade67825 */ /* 0x004fe200078e00ff */
[----:B------:R-:W-:Y:S01]  /*8ad0*/  LEA.HI.SX32 R217, R237, 0xfffffffe, 0x19 ;  /* 0xfffffffeedd97811 */ /* 0x000fe200078fcaff */
[----:B------:R-:W-:Y:S01]  /*8ae0*/  USHF.L.U64.HI UR20, UR4, 0x6, UR5 ;  /* 0x0000000604147899 */ /* 0x000fe20008010205 */
[----:B------:R-:W-:Y:S01]  /*8af0*/  MOV R132, R137 ;  /* 0x0000008900847202 */ /* 0x000fe20000000f00 */
[----:B------:R-:W-:Y:S01]  /*8b00*/  IMAD.WIDE.U32 R228, R238, -0x326172a9, RZ ;  /* 0xcd9e8d57eee47825 */ /* 0x000fe200078e00ff */
[----:B------:R-:W-:Y:S01]  /*8b10*/  LOP3.LUT R224, R231, R222, RZ, 0x3c, !PT ;  /* 0x000000dee7e07212 */ /* 0x000fe200078e3cff */
[----:B------:R-:W-:Y:S01]  /*8b20*/  USHF.L.U32 UR24, UR4, 0x6, URZ ;  /* 0x0000000604187899 */ /* 0x000fe2000800063f */
[----:B------:R-:W-:Y:S01]  /*8b30*/  MOV R3, R138 ;  /* 0x0000008a00037202 */ /* 0x000fe20000000f00 */
[----:B------:R-:W-:Y:S01]  /*8b40*/  IMAD.WIDE.U32 R218, R239, -0x2daee0ad, RZ ;  /* 0xd2511f53efda7825 */ /* 0x000fe200078e00ff */
[----:B------:R-:W-:-:S02]  /*8b50*/  LOP3.LUT R222, R229, R222, RZ, 0x3c, !PT ;  /* 0x000000dee5de7212 */ /* 0x000fc400078e3cff */
[----:B------:R-:W-:Y:S01]  /*8b60*/  MOV R135, R134 ;  /* 0x0000008600877202 */ /* 0x000fe20000000f00 */
[----:B------:R-:W-:Y:S01]  /*8b70*/  IMAD.WIDE.U32 R224, R224, -0x2daee0ad, RZ ;  /* 0xd2511f53e0e07825 */ /* 0x000fe200078e00ff */
[----:B------:R-:W-:Y:S02]  /*8b80*/  MOV R133, R136 ;  /* 0x0000008800857202 */ /* 0x000fe40000000f00 */
[----:B------:R-:W-:Y:S01]  /*8b90*/  PRMT R220, R172, 0x7054, R172 ;  /* 0x00007054acdc7816 */ /* 0x000fe200000000ac */
[----:B------:R-:W-:Y:S01]  /*8ba0*/  IMAD.WIDE.U32 R222, R222, -0x2daee0ad, RZ ;  /* 0xd2511f53dede7825 */ /* 0x000fe200078e00ff */
[----:B------:R-:W-:Y:S05]  /*8bb0*/  BRA `(.L_x_291) ;  /* 0x000001e000007947 */ /* 0x000fea0003800000 */
.L_x_293:
[----:B------:R-:W2:Y:S01]  /*8bc0*/  LDL.64 R236, [R1+0x28] ;  /* 0x0000280001ec7983 */ /* 0x000ea20000100a00 */
[----:B------:R-:W-:Y:S01]  /*8bd0*/  ULDC.64 UR4, c[0x0][0x198] ;  /* 0x0000660000047ab9 */ /* 0x000fe20000000a00 */
[----:B------:R-:W-:Y:S01]  /*8be0*/  IADD3 R0, R217, -0x1, RZ ;  /* 0xffffffffd9007810 */ /* 0x000fe20007ffe0ff */
[----:B------:R-:W-:Y:S01]  /*8bf0*/  USHF.L.U32 UR21, UR4, 0x6, URZ ;  /* 0x0000000604157899 */ /* 0x000fe2000800063f */
[----:B------:R-:W3:Y:S01]  /*8c00*/  LDL.64 R226, [R1+0x18] ;  /* 0x0000180001e27983 */ /* 0x000ee20000100a00 */
[----:B------:R-:W-:Y:S01]  /*8c10*/  USHF.L.U64.HI UR5, UR4, 0x6, UR5 ;  /* 0x0000000604057899 */ /* 0x000fe20008010205 */
[----:B------:R-:W-:Y:S01]  /*8c20*/  SHF.R.S32.HI R2, RZ, 0x1f, R0 ;  /* 0x0000001fff027819 */ /* 0x000fe20000011400 */
[----:B------:R-:W-:Y:S04]  /*8c30*/  IMAD.WIDE.U32 R136, R0, c[0x0][0x198], RZ ;  /* 0x0000660000887a25 */ /* 0x000fe800078e00ff */
[----:B------:R-:W-:Y:S04]  /*8c40*/  IMAD R2, R2, c[0x0][0x198], RZ ;  /* 0x0000660002027a24 */ /* 0x000fe800078e02ff */
[----:B------:R-:W-:Y:S04]  /*8c50*/  IMAD R2, R0, c[0x0][0x19c], R2 ;  /* 0x0000670000027a24 */ /* 0x000fe800078e0202 */
[----:B------:R-:W-:Y:S01]  /*8c60*/  IMAD.IADD R2, R137, 0x1, R2 ;  /* 0x0000000189027824 */ /* 0x000fe200078e0202 */
[----:B--2---:R-:W-:Y:S04]  /*8c70*/  LEA R0, P1, R136, R236, 0x7 ;  /* 0x000000ec88007211 */ /* 0x004fe800078238ff */
[----:B------:R-:W-:Y:S02]  /*8c80*/  LEA R172, P2, R0, c[0x0][0x168], 0x1 ;  /* 0x00005a0000ac7a11 */ /* 0x000fe400078408ff */
[----:B---3--:R-:W-:Y:S02]  /*8c90*/  LEA.HI.X R2, R136, R227, R2, 0x7, P1 ;  /* 0x000000e388027211 */ /* 0x008fe400008f3c02 */
        /* <DEDUP_REMOVED lines=16> */
.L_x_291:
[----:B------:R-:W2:Y:S01]  /*8da0*/  LDL.64 R10, [R1+0x20] ;  /* 0x00002000010a7983 */ /* 0x000ea20000100a00 */
[----:B------:R-:W-:Y:S01]  /*8db0*/  SHF.R.S32.HI R0, RZ, 0x1f, R217 ;  /* 0x0000001fff007819 */ /* 0x000fe200000114d9 */
[----:B------:R-:W-:Y:S04]  /*8dc0*/  DEPBAR.LE SB0, 0x0 ;  /* 0x000080000000791a */ /* 0x000fe80000000000 */
[----:B------:R-:W3:Y:S01]  /*8dd0*/  LDL R6, [R1+0x10] ;  /* 0x0000100001067983 */ /* 0x000ee20000100800 */
[----:B------:R-:W-:Y:S02]  /*8de0*/  IMAD R0, R0, c[0x0][0x1a0], RZ ;  /* 0x0000680000007a24 */ /* 0x000fe400078e02ff */
[C---:B------:R-:W-:Y:S01]  /*8df0*/  IMAD.WIDE.U32 R4, R217.reuse, c[0x0][0x1a0], RZ ;  /* 0x00006800d9047a25 */ /* 0x040fe200078e00ff */
[----:B------:R-:W-:Y:S03]  /*8e00*/  BAR.SYNC.DEFER_BLOCKING 0x0 ;  /* 0x0000000000007b1d */ /* 0x000fe60000010000 */
        /* <DEDUP_REMOVED lines=20> */
[----:B-----5:R-:W-:Y:S08]  /*8f50*/  LDSM.16.M88.4 R128, [R207] ;  /* 0x00000000cf80783b */ /* 0x020ff00000000200 */
[----:B------:R-:W2:Y:S08]  /*8f60*/  LDSM.16.M88.4 R16, [R204+0x2000] ;  /* 0x00200000cc10783b */ /* 0x000eb00000000200 */
[----:B------:R-:W1:Y:S08]  /*8f70*/  LDSM.16.M88.4 R124, [R207+0x1000] ;  /* 0x00100000cf7c783b */ /* 0x000e700000000200 */
[----:B------:R-:W3:Y:S08]  /*8f80*/  LDSM.16.M88.4 R32, [R204+0x2400] ;  /* 0x00240000cc20783b */ /* 0x000ef00000000200 */
[----:B------:R-:W0:Y:S08]  /*8f90*/  LDGDEPBAR ;  /* 0x00000000000079af */ /* 0x000e300000000000 */
[----:B------:R-:W4:Y:S01]  /*8fa0*/  LDSM.16.M88.4 R48, [R204+0x2800] ;  /* 0x00280000cc30783b */ /* 0x000f220000000200 */
[-C--:B--2---:R-:W-:Y:S07]  /*8fb0*/  HMMA.16816.F32.BF16 R4, R128, R16.reuse, RZ ;  /* 0x000000108004723c */ /* 0x084fee00000418ff */
[----:B------:R-:W2:Y:S01]  /*8fc0*/  LDSM.16.M88.4 R64, [R204+0x2c00] ;  /* 0x002c0000cc40783b */ /* 0x000ea20000000200 */
[C---:B-1----:R-:W-:Y:S07]  /*8fd0*/  HMMA.16816.F32.BF16 R8, R124.reuse, R16, RZ ;  /* 0x000000107c08723c */ /* 0x042fee00000418ff */
[----:B------:R-:W1:Y:S01]  /*8fe0*/  LDSM.16.M88.4 R80, [R204+0x3000] ;  /* 0x00300000cc50783b */ /* 0x000e620000000200 */
[-C--:B------:R-:W-:Y:S07]  /*8ff0*/  HMMA.16816.F32.BF16 R12, R124, R18.reuse, RZ ;  /* 0x000000127c0c723c */ /* 0x080fee00000418ff */
[----:B------:R-:W1:Y:S01]  /*9000*/  LDSM.16.M88.4 R96, [R204+0x3400] ;  /* 0x00340000cc60783b */ /* 0x000e620000000200 */
[C---:B------:R-:W-:Y:S07]  /*9010*/  HMMA.16816.F32.BF16 R16, R128.reuse, R18, RZ ;  /* 0x000000128010723c */ /* 0x040fee00000418ff */
[----:B------:R-:W1:Y:S01]  /*9020*/  LDSM.16.M88.4 R112, [R204+0x3800] ;  /* 0x00380000cc70783b */ /* 0x000e620000000200 */
[-C--:B---3--:R-:W-:Y:S07]  /*9030*/  HMMA.16816.F32.BF16 R20, R128, R32.reuse, RZ ;  /* 0x000000208014723c */ /* 0x088fee00000418ff */
[----:B------:R-:W3:Y:S01]  /*9040*/  LDSM.16.M88.4 R136, [R204+0x3c00] ;  /* 0x003c0000cc88783b */ /* 0x000ee20000000200 */
[C---:B------:R-:W-:Y:S07]  /*9050*/  HMMA.16816.F32.BF16 R24, R124.reuse, R32, RZ ;  /* 0x000000207c18723c */ /* 0x040fee00000418ff */
[----:B------:R-:W-:Y:S01]  /*9060*/  LDSM.16.M88.4 R172, [R208] ;  /* 0x00000000d0ac783b */ /* 0x000fe20000000200 */
[-C--:B------:R-:W-:Y:S07]  /*9070*/  HMMA.16816.F32.BF16 R28, R124, R34.reuse, RZ ;  /* 0x000000227c1c723c */ /* 0x080fee00000418ff */
[----:B------:R-:W1:Y:S01]  /*9080*/  LDSM.16.M88.4 R176, [R209] ;  /* 0x00000000d1b0783b */ /* 0x000e620000000200 */
[C---:B------:R-:W-:Y:S07]  /*9090*/  HMMA.16816.F32.BF16 R32, R128.reuse, R34, RZ ;  /* 0x000000228020723c */ /* 0x040fee00000418ff */
[----:B------:R-:W1:Y:S01]  /*90a0*/  LDSM.16.M88.4 R180, [R208+0x1000] ;  /* 0x00100000d0b4783b */ /* 0x000e620000000200 */
[-C--:B----4-:R-:W-:Y:S07]  /*90b0*/  HMMA.16816.F32.BF16 R36, R128, R48.reuse, RZ ;  /* 0x000000308024723c */ /* 0x090fee00000418ff */
[----:B------:R-:W4:Y:S01]  /*90c0*/  LDSM.16.M88.4 R184, [R216] ;  /* 0x00000000d8b8783b */ /* 0x000f220000000200 */
[C---:B------:R-:W-:Y:S07]  /*90d0*/  HMMA.16816.F32.BF16 R40, R124.reuse, R48, RZ ;  /* 0x000000307c28723c */ /* 0x040fee00000418ff */
[----:B------:R-:W1:Y:S01]  /*90e0*/  LDSM.16.M88.4 R188, [R215] ;  /* 0x00000000d7bc783b */ /* 0x000e620000000200 */
[-C--:B------:R-:W-:Y:S07]  /*90f0*/  HMMA.16816.F32.BF16 R44, R124, R50.reuse, RZ ;  /* 0x000000327c2c723c */ /* 0x080fee00000418ff */
[----:B------:R-:W1:Y:S01]  /*9100*/  LDSM.16.M88.4 R192, [R214] ;  /* 0x00000000d6c0783b */ /* 0x000e620000000200 */
[C---:B------:R-:W-:Y:S07]  /*9110*/  HMMA.16816.F32.BF16 R48, R128.reuse, R50, RZ ;  /* 0x000000328030723c */ /* 0x040fee00000418ff */
[----:B------:R-:W3:Y:S01]  /*9120*/  LDSM.16.M88.4 R196, [R213] ;  /* 0x00000000d5c4783b */ /* 0x000ee20000000200 */
[-C--:B--2---:R-:W-:Y:S07]  /*9130*/  HMMA.16816.F32.BF16 R52, R128, R64.reuse, RZ ;  /* 0x000000408034723c */ /* 0x084fee00000418ff */
[----:B------:R-:W-:Y:S01]  /*9140*/  LDSM.16.M88.4 R200, [R211] ;  /* 0x00000000d3c8783b */ /* 0x000fe20000000200 */
        /* <DEDUP_REMOVED lines=15> */
[-C--:B---3--:R-:W-:Y:S08]  /*9240*/  HMMA.16816.F32.BF16 R116, R128, R136.reuse, RZ ;  /* 0x000000888074723c */ /* 0x088ff000000418ff */
        /* <DEDUP_REMOVED lines=10> */
[-C--:B----4-:R-:W-:Y:S01]  /*92f0*/  HMMA.16816.F32.BF16 R20, R172, R184.reuse, R20 ;  /* 0x000000b8ac14723c */ /* 0x090fe20000041814 */
        /* <DEDUP_REMOVED lines=29> */
.L_x_292:
[----:B------:R-:W-:Y:S01]  /*94d0*/  FMNMX.FTZ R0, R4, R3, !PT ;  /* 0x0000000304007209 */ /* 0x000fe20007810000 */
[----:B------:R-:W-:Y:S01]  /*94e0*/  STL [R1+0x84], R233 ;  /* 0x000084e901007387 */ /* 0x000fe20000100800 */
[----:B------:R-:W-:Y:S01]  /*94f0*/  IMAD.SHL.U32 R183, R217, 0x4, RZ ;  /* 0x00000004d9b77824 */ /* 0x000fe200078e00ff */
[----:B------:R-:W-:Y:S02]  /*9500*/  LOP3.LUT R184, R223, UR14, R218, 0x96, !PT ;  /* 0x0000000edfb87c12 */ /* 0x000fe4000f8e96da */
[----:B------:R-:W-:Y:S01]  /*9510*/  FMNMX.FTZ R0, R5, R0, !PT ;  /* 0x0000000005007209 */ /* 0x000fe20007810000 */
[----:B------:R-:W-:Y:S02]  /*9520*/  STL [R1+0x74], R221 ;  /* 0x000074dd01007387 */ /* 0x000fe40000100800 */
[----:B------:R-:W-:Y:S01]  /*9530*/  IMAD.WIDE.U32 R184, R184, -0x326172a9, RZ ;  /* 0xcd9e8d57b8b87825 */ /* 0x000fe200078e00ff */
[----:B------:R-:W-:Y:S01]  /*9540*/  FMNMX.FTZ R0, R16, R0, !PT ;  /* 0x0000000010007209 */ /* 0x000fe20007810000 */
[----:B------:R-:W-:Y:S03]  /*9550*/  STL [R1+0x70], R216 ;  /* 0x000070d801007387 */ /* 0x000fe60000100800 */
[----:B------:R-:W-:Y:S01]  /*9560*/  FMNMX.FTZ R2, R17, R0, !PT ;  /* 0x0000000011027209 */ /* 0x000fe20007810000 */
[----:B------:R-:W-:Y:S01]  /*9570*/  STL [R1+0x6c], R215 ;  /* 0x00006cd701007387 */ /* 0x000fe20000100800 */
[----:B------:R-:W-:Y:S02]  /*9580*/  FMNMX.FTZ R0, R6, R132, !PT ;  /* 0x0000008406007209 */ /* 0x000fe40007810000 */
        /* <DEDUP_REMOVED lines=119> */
[----:B--2---:R-:W-:Y:S01]  /*9d00*/  FMNMX.FTZ R137, R0, R137, !PT ;  /* 0x0000008900897209 */ /* 0x004fe20007810000 */
        /* <DEDUP_REMOVED lines=10> */
[----:B------:R-:W-:Y:S04]  /*9db0*/  FMNMX.FTZ R0, R111, R0, !PT ;  /* 0x000000006f007209 */ /* 0x000fe80007810000 */
[----:B------:R-:W-:Y:S02]  /*9dc0*/  FMNMX.FTZ R0, R122, R0, !PT ;  /* 0x000000007a007209 */ /* 0x000fe40007810000 */
[----:B-1----:R-:W-:Y:S02]  /*9dd0*/  FMNMX.FTZ R138, R138, R136, !PT ;  /* 0x000000888a8a7209 */ /* 0x002fe40007810000 */
[----:B------:R-:W-:Y:S02]  /*9de0*/  FMNMX.FTZ R136, R121, R2, !PT ;  /* 0x0000000279887209 */ /* 0x000fe40007810000 */
[----:B------:R-:W-:Y:S01]  /*9df0*/  FMNMX.FTZ R0, R123, R0, !PT ;  /* 0x000000007b007209 */ /* 0x000fe20007810000 */
[----:B------:R-:W-:Y:S01]  /*9e00*/  FMUL.FTZ R181, R138, c[0x0][0x23c] ;  /* 0x00008f008ab57a20 */ /* 0x000fe20000410000 */
[----:B------:R-:W-:Y:S02]  /*9e10*/  FMNMX.FTZ R136, R124, R136, !PT ;  /* 0x000000887c887209 */ /* 0x000fe40007810000 */
[----:B------:R-:W-:Y:S02]  /*9e20*/  FSETP.NEU.FTZ.AND P1, PT, R138, -INF , PT ;  /* 0xff8000008a00780b */ /* 0x000fe40003f3d000 */
[----:B------:R-:W-:Y:S02]  /*9e30*/  FMNMX.FTZ R136, R125, R136, !PT ;  /* 0x000000887d887209 */ /* 0x000fe40007810000 */
[----:B------:R-:W-:Y:S02]  /*9e40*/  FMNMX.FTZ R0, R126, R0, !PT ;  /* 0x000000007e007209 */ /* 0x000fe40007810000 */
[----:B------:R-:W-:Y:S01]  /*9e50*/  FSEL R181, R181, RZ, P1 ;  /* 0x000000ffb5b57208 */ /* 0x000fe20000800000 */
[----:B------:R-:W1:Y:S01]  /*9e60*/  SHFL.BFLY PT, R134, R136, 0x2, 0x1f ;  /* 0x0c401f0088867f89 */ /* 0x000e6200000e0000 */
[----:B------:R-:W-:Y:S02]  /*9e70*/  FMNMX.FTZ R0, R127, R0, !PT ;  /* 0x000000007f007209 */ /* 0x000fe40007810000 */
[----:B--2---:R-:W-:Y:S01]  /*9e80*/  FMNMX.FTZ R137, R137, R139, !PT ;  /* 0x0000008b89897209 */ /* 0x004fe20007810000 */
[--C-:B------:R-:W-:Y:S02]  /*9e90*/  FFMA.FTZ R16, R16, c[0x0][0x23c], -R181.reuse ;  /* 0x00008f0010107a23 */ /* 0x100fe400000108b5 */
[--C-:B------:R-:W-:Y:S01]  /*9ea0*/  FFMA.FTZ R4, R4, c[0x0][0x23c], -R181.reuse ;  /* 0x00008f0004047a23 */ /* 0x100fe200000108b5 */
[C---:B------:R-:W-:Y:S01]  /*9eb0*/  FSETP.NEU.FTZ.AND P1, PT, R137.reuse, -INF , PT ;  /* 0xff8000008900780b */ /* 0x040fe20003f3d000 */
[----:B------:R2:W-:Y:S01]  /*9ec0*/  MUFU.EX2 R215, R16 ;  /* 0x0000001000d77308 */ /* 0x0005e20000000800 */
[----:B------:R-:W3:Y:S01]  /*9ed0*/  SHFL.BFLY PT, R2, R0, 0x2, 0x1f ;  /* 0x0c401f0000027f89 */ /* 0x000ee200000e0000 */
[----:B------:R-:W-:Y:S02]  /*9ee0*/  FMUL.FTZ R180, R137, c[0x0][0x23c] ;  /* 0x00008f0089b47a20 */ /* 0x000fe40000410000 */
[--C-:B------:R-:W-:Y:S02]  /*9ef0*/  FFMA.FTZ R17, R17, c[0x0][0x23c], -R181.reuse ;  /* 0x00008f0011117a23 */ /* 0x100fe400000108b5 */
[--C-:B------:R-:W-:Y:S01]  /*9f00*/  FFMA.FTZ R69, R69, c[0x0][0x23c], -R181.reuse ;  /* 0x00008f0045457a23 */ /* 0x100fe200000108b5 */
[----:B------:R-:W-:Y:S01]  /*9f10*/  FSEL R180, R180, RZ, P1 ;  /* 0x000000ffb4b47208 */ /* 0x000fe20000800000 */
[--C-:B------:R-:W-:Y:S02]  /*9f20*/  FFMA.FTZ R5, R5, c[0x0][0x23c], -R181.reuse ;  /* 0x00008f0005057a23 */ /* 0x100fe400000108b5 */
[----:B------:R-:W-:Y:S01]  /*9f30*/  MUFU.EX2 R252, R4 ;  /* 0x0000000400fc7308 */ /* 0x000fe20000000800 */
[--C-:B------:R-:W-:Y:S02]  /*9f40*/  FFMA.FTZ R20, R20, c[0x0][0x23c], -R181.reuse ;  /* 0x00008f0014147a23 */ /* 0x100fe400000108b5 */
[--C-:B------:R-:W-:Y:S02]  /*9f50*/  FFMA.FTZ R7, R7, c[0x0][0x23c], -R180.reuse ;  /* 0x00008f0007077a23 */ /* 0x100fe400000108b4 */
[--C-:B------:R-:W-:Y:S01]  /*9f60*/  FFMA.FTZ R18, R18, c[0x0][0x23c], -R180.reuse ;  /* 0x00008f0012127a23 */ /* 0x100fe200000108b4 */
[----:B-1----:R-:W-:Y:S01]  /*9f70*/  FMNMX.FTZ R136, R136, R134, !PT ;  /* 0x0000008688887209 */ /* 0x002fe20007810000 */
[--C-:B------:R-:W-:Y:S02]  /*9f80*/  FFMA.FTZ R35, R35, c[0x0][0x23c], -R180.reuse ;  /* 0x00008f0023237a23 */ /* 0x100fe400000108b4 */
[--C-:B------:R-:W-:Y:S01]  /*9f90*/  FFMA.FTZ R6, R6, c[0x0][0x23c], -R180.reuse ;  /* 0x00008f0006067a23 */ /* 0x100fe200000108b4 */
[----:B------:R-:W1:Y:S01]  /*9fa0*/  MUFU.EX2 R4, R7 ;  /* 0x0000000700047308 */ /* 0x000e620000000800 */
[--C-:B------:R-:W-:Y:S02]  /*9fb0*/  FFMA.FTZ R22, R22, c[0x0][0x23c], -R180.reuse ;  /* 0x00008f0016167a23 */ /* 0x100fe400000108b4 */
[--C-:B------:R-:W-:Y:S01]  /*9fc0*/  FFMA.FTZ R34, R34, c[0x0][0x23c], -R180.reuse ;  /* 0x00008f0022227a23 */ /* 0x100fe200000108b4 */
[----:B--2---:R-:W2:Y:S01]  /*9fd0*/  SHFL.BFLY PT, R16, R136, 0x1, 0x1f ;  /* 0x0c201f0088107f89 */ /* 0x004ea200000e0000 */
[----:B---3--:R-:W-:Y:S01]  /*9fe0*/  FMNMX.FTZ R0, R0, R2, !PT ;  /* 0x0000000200007209 */ /* 0x008fe20007810000 */
[--C-:B------:R-:W-:Y:S02]  /*9ff0*/  FFMA.FTZ R23, R23, c[0x0][0x23c], -R180.reuse ;  /* 0x00008f0017177a23 */ /* 0x100fe400000108b4 */
[--C-:B------:R-:W-:Y:S02]  /*a000*/  FFMA.FTZ R51, R51, c[0x0][0x23c], -R180.reuse ;  /* 0x00008f0033337a23 */ /* 0x100fe400000108b4 */
[----:B------:R-:W-:Y:S01]  /*a010*/  MUFU.EX2 R195, R5 ;  /* 0x0000000500c37308 */ /* 0x000fe20000000800 */
[--C-:B------:R-:W-:Y:S01]  /*a020*/  FFMA.FTZ R82, R82, c[0x0][0x23c], -R180.reuse ;  /* 0x00008f0052527a23 */ /* 0x100fe200000108b4 */
[----:B------:R-:W3:Y:S01]  /*a030*/  SHFL.BFLY PT, R2, R0, 0x1, 0x1f ;  /* 0x0c201f0000027f89 */ /* 0x000ee200000e0000 */
[--C-:B------:R-:W-:Y:S02]  /*a040*/  FFMA.FTZ R19, R19, c[0x0][0x23c], -R180.reuse ;  /* 0x00008f0013137a23 */ /* 0x100fe400000108b4 */
[--C-:B------:R-:W-:Y:S02]  /*a050*/  FFMA.FTZ R21, R21, c[0x0][0x23c], -R181.reuse ;  /* 0x00008f0015157a23 */ /* 0x100fe400000108b5 */
[--C-:B------:R-:W-:Y:S02]  /*a060*/  FFMA.FTZ R32, R32, c[0x0][0x23c], -R181.reuse ;  /* 0x00008f0020207a23 */ /* 0x100fe400000108b5 */
[--C-:B------:R-:W-:Y:S01]  /*a070*/  FFMA.FTZ R33, R33, c[0x0][0x23c], -R181.reuse ;  /* 0x00008f0021217a23 */ /* 0x100fe200000108b5 */
[----:B------:R-:W-:Y:S01]  /*a080*/  MUFU.EX2 R214, R18 ;  /* 0x0000001200d67308 */ /* 0x000fe20000000800 */
[--C-:B------:R-:W-:Y:S02]  /*a090*/  FFMA.FTZ R50, R50, c[0x0][0x23c], -R180.reuse ;  /* 0x00008f0032327a23 */ /* 0x100fe400000108b4 */
[--C-:B------:R-:W-:Y:S01]  /*a0a0*/  FFMA.FTZ R66, R66, c[0x0][0x23c], -R180.reuse ;  /* 0x00008f0042427a23 */ /* 0x100fe200000108b4 */
[----:B-1----:R1:W-:Y:S01]  /*a0b0*/  STL [R1+0x4], R4 ;  /* 0x0000040401007387 */ /* 0x0023e20000100800 */
[--C-:B------:R-:W-:Y:S02]  /*a0c0*/  FFMA.FTZ R67, R67, c[0x0][0x23c], -R180.reuse ;  /* 0x00008f0043437a23 */ /* 0x100fe400000108b4 */
[--C-:B------:R-:W-:Y:S01]  /*a0d0*/  FFMA.FTZ R36, R36, c[0x0][0x23c], -R181.reuse ;  /* 0x00008f0024247a23 */ /* 0x100fe200000108b5 */
[----:B--2---:R-:W-:Y:S01]  /*a0e0*/  FMNMX.FTZ R136, R136, R16, !PT ;  /* 0x0000001088887209 */ /* 0x004fe20007810000 */
[--C-:B------:R-:W-:Y:S01]  /*a0f0*/  FFMA.FTZ R52, R52, c[0x0][0x23c], -R181.reuse ;  /* 0x00008f0034347a23 */ /* 0x100fe200000108b5 */
[----:B------:R-:W-:Y:S01]  /*a100*/  MUFU.EX2 R192, R6 ;  /* 0x0000000600c07308 */ /* 0x000fe20000000800 */
[--C-:B------:R-:W-:Y:S01]  /*a110*/  FFMA.FTZ R54, R54, c[0x0][0x23c], -R180.reuse ;  /* 0x00008f0036367a23 */ /* 0x100fe200000108b4 */
[C---:B------:R-:W-:Y:S01]  /*a120*/  FSETP.NEU.FTZ.AND P1, PT, R136.reuse, -INF , PT ;  /* 0xff8000008800780b */ /* 0x040fe20003f3d000 */
[----:B------:R-:W-:Y:S02]  /*a130*/  FMUL.FTZ R139, R136, c[0x0][0x23c] ;  /* 0x00008f00888b7a20 */ /* 0x000fe40000410000 */
[----:B------:R-:W-:Y:S01]  /*a140*/  FFMA.FTZ R55, R55, c[0x0][0x23c], -R180 ;  /* 0x00008f0037377a23 */ /* 0x000fe200000108b4 */
[----:B---3--:R-:W-:Y:S01]  /*a150*/  FMNMX.FTZ R134, R0, R2, !PT ;  /* 0x0000000200867209 */ /* 0x008fe20007810000 */
[--C-:B------:R-:W-:Y:S01]  /*a160*/  FFMA.FTZ R81, R81, c[0x0][0x23c], -R181.reuse ;  /* 0x00008f0051517a23 */ /* 0x100fe200000108b5 */
[----:B------:R-:W-:Y:S01]  /*a170*/  FSEL R139, R139, RZ, P1 ;  /* 0x000000ff8b8b7208 */ /* 0x000fe20000800000 */
[----:B------:R-:W-:Y:S01]  /*a180*/  FFMA.FTZ R68, R68, c[0x0][0x23c], -R181 ;  /* 0x00008f0044447a23 */ /* 0x000fe200000108b5 */
[----:B------:R-:W-:Y:S01]  /*a190*/  MUFU.EX2 R177, R19 ;  /* 0x0000001300b17308 */ /* 0x000fe20000000800 */
[C---:B------:R-:W-:Y:S01]  /*a1a0*/  FMUL.FTZ R182, R134.reuse, c[0x0][0x23c] ;  /* 0x00008f0086b67a20 */ /* 0x040fe20000410000 */
[----:B------:R-:W-:Y:S01]  /*a1b0*/  FSETP.NEU.FTZ.AND P1, PT, R134, -INF , PT ;  /* 0xff8000008600780b */ /* 0x000fe20003f3d000 */
[--C-:B------:R-:W-:Y:S02]  /*a1c0*/  FFMA.FTZ R12, R12, c[0x0][0x23c], -R139.reuse ;  /* 0x00008f000c0c7a23 */ /* 0x100fe4000001088b */
[--C-:B------:R-:W-:Y:S01]  /*a1d0*/  FFMA.FTZ R8, R8, c[0x0][0x23c], -R139.reuse ;  /* 0x00008f0008087a23 */ /* 0x100fe2000001088b */
[----:B------:R-:W-:Y:S01]  /*a1e0*/  FSEL R182, R182, RZ, P1 ;  /* 0x000000ffb6b67208 */ /* 0x000fe20000800000 */
[--C-:B------:R-:W-:Y:S02]  /*a1f0*/  FFMA.FTZ R9, R9, c[0x0][0x23c], -R139.reuse ;  /* 0x00008f0009097a23 */ /* 0x100fe4000001088b */
[----:B------:R-:W-:Y:S01]  /*a200*/  FFMA.FTZ R29, R29, c[0x0][0x23c], -R139 ;  /* 0x00008f001d1d7a23 */ /* 0x000fe2000001088b */
[----:B------:R2:W-:Y:S01]  /*a210*/  MUFU.EX2 R186, R12 ;  /* 0x0000000c00ba7308 */ /* 0x0005e20000000800 */
[--C-:B------:R-:W-:Y:S01]  /*a220*/  FFMA.FTZ R10, R10, c[0x0][0x23c], -R182.reuse ;  /* 0x00008f000a0a7a23 */ /* 0x100fe200000108b6 */
[----:B-1----:R-:W-:Y:S01]  /*a230*/  LOP3.LUT R4, R219, UR27, R183, 0x96, !PT ;  /* 0x0000001bdb047c12 */ /* 0x002fe2000f8e96b7 */
[--C-:B------:R-:W-:Y:S02]  /*a240*/  FFMA.FTZ R14, R14, c[0x0][0x23c], -R182.reuse ;  /* 0x00008f000e0e7a23 */ /* 0x100fe400000108b6 */
[--C-:B------:R-:W-:Y:S02]  /*a250*/  FFMA.FTZ R11, R11, c[0x0][0x23c], -R182.reuse ;  /* 0x00008f000b0b7a23 */ /* 0x100fe400000108b6 */
[--C-:B------:R-:W-:Y:S02]  /*a260*/  FFMA.FTZ R44, R44, c[0x0][0x23c], -R139.reuse ;  /* 0x00008f002c2c7a23 */ /* 0x100fe4000001088b */
[--C-:B------:R-:W-:Y:S01]  /*a270*/  FFMA.FTZ R45, R45, c[0x0][0x23c], -R139.reuse ;  /* 0x00008f002d2d7a23 */ /* 0x100fe2000001088b */
[----:B------:R-:W1:Y:S01]  /*a280*/  MUFU.EX2 R0, R10 ;  /* 0x0000000a00007308 */ /* 0x000e620000000800 */
[--C-:B------:R-:W-:Y:S02]  /*a290*/  FFMA.FTZ R13, R13, c[0x0][0x23c], -R139.reuse ;  /* 0x00008f000d0d7a23 */ /* 0x100fe4000001088b */
[--C-:B------:R-:W-:Y:S02]  /*a2a0*/  FFMA.FTZ R46, R46, c[0x0][0x23c], -R182.reuse ;  /* 0x00008f002e2e7a23 */ /* 0x100fe400000108b6 */
[--C-:B------:R-:W-:Y:S02]  /*a2b0*/  FFMA.FTZ R47, R47, c[0x0][0x23c], -R182.reuse ;  /* 0x00008f002f2f7a23 */ /* 0x100fe400000108b6 */
[----:B------:R-:W-:Y:S02]  /*a2c0*/  FFMA.FTZ R42, R42, c[0x0][0x23c], -R182 ;  /* 0x00008f002a2a7a23 */ /* 0x000fe400000108b6 */
[--C-:B------:R-:W-:Y:S01]  /*a2d0*/  FFMA.FTZ R61, R61, c[0x0][0x23c], -R139.reuse ;  /* 0x00008f003d3d7a23 */ /* 0x100fe2000001088b */
[----:B------:R-:W-:Y:S01]  /*a2e0*/  MUFU.EX2 R226, R13 ;  /* 0x0000000d00e27308 */ /* 0x000fe20000000800 */
[--C-:B------:R-:W-:Y:S02]  /*a2f0*/  FFMA.FTZ R60, R60, c[0x0][0x23c], -R139.reuse ;  /* 0x00008f003c3c7a23 */ /* 0x100fe4000001088b */
[--C-:B------:R-:W-:Y:S01]  /*a300*/  FFMA.FTZ R24, R24, c[0x0][0x23c], -R139.reuse ;  /* 0x00008f0018187a23 */ /* 0x100fe2000001088b */
[----:B--2---:R-:W-:Y:S01]  /*a310*/  LOP3.LUT R12, R225, UR14, R218, 0x96, !PT ;  /* 0x0000000ee10c7c12 */ /* 0x004fe2000f8e96da */
[--C-:B------:R-:W-:Y:S02]  /*a320*/  FFMA.FTZ R26, R26, c[0x0][0x23c], -R182.reuse ;  /* 0x00008f001a1a7a23 */ /* 0x100fe400000108b6 */
[--C-:B------:R-:W-:Y:S02]  /*a330*/  FFMA.FTZ R28, R28, c[0x0][0x23c], -R139.reuse ;  /* 0x00008f001c1c7a23 */ /* 0x100fe4000001088b */
[--C-:B------:R-:W-:Y:S01]  /*a340*/  FFMA.FTZ R40, R40, c[0x0][0x23c], -R139.reuse ;  /* 0x00008f0028287a23 */ /* 0x100fe2000001088b */
[----:B------:R-:W-:Y:S01]  /*a350*/  MUFU.EX2 R233, R8 ;  /* 0x0000000800e97308 */ /* 0x000fe20000000800 */
[--C-:B------:R-:W-:Y:S02]  /*a360*/  FFMA.FTZ R43, R43, c[0x0][0x23c], -R182.reuse ;  /* 0x00008f002b2b7a23 */ /* 0x100fe400000108b6 */
[--C-:B------:R-:W-:Y:S01]  /*a370*/  FFMA.FTZ R58, R58, c[0x0][0x23c], -R182.reuse ;  /* 0x00008f003a3a7a23 */ /* 0x100fe200000108b6 */
[----:B-1----:R1:W-:Y:S01]  /*a380*/  STL [R1], R0 ;  /* 0x0000000001007387 */ /* 0x0023e20000100800 */
[--C-:B------:R-:W-:Y:S02]  /*a390*/  FFMA.FTZ R41, R41, c[0x0][0x23c], -R139.reuse ;  /* 0x00008f0029297a23 */ /* 0x100fe4000001088b */
[--C-:B------:R-:W-:Y:S01]  /*a3a0*/  FFMA.FTZ R59, R59, c[0x0][0x23c], -R182.reuse ;  /* 0x00008f003b3b7a23 */ /* 0x100fe200000108b6 */
[----:B------:R2:W-:Y:S01]  /*a3b0*/  STL [R1+0x78], R217 ;  /* 0x000078d901007387 */ /* 0x0005e20000100800 */
[--C-:B------:R-:W-:Y:S01]  /*a3c0*/  FFMA.FTZ R78, R78, c[0x0][0x23c], -R182.reuse ;  /* 0x00008f004e4e7a23 */ /* 0x100fe200000108b6 */
[----:B------:R3:W-:Y:S01]  /*a3d0*/  MUFU.EX2 R221, R9 ;  /* 0x0000000900dd7308 */ /* 0x0007e20000000800 */
        /* <DEDUP_REMOVED lines=9> */
[--C-:B------:R-:W-:Y:S01]  /*a470*/  FFMA.FTZ R74, R74, c[0x0][0x23c], -R182.reuse ;  /* 0x00008f004a4a7a23 */ /* 0x100fe200000108b6 */
[----:B-1----:R-:W-:Y:S02]  /*a480*/  IADD3 R0, R183, 0x1, RZ ;  /* 0x00000001b7007810 */ /* 0x002fe40007ffe0ff */
[----:B------:R-:W-:Y:S01]  /*a490*/  MUFU.EX2 R173, R15 ;  /* 0x0000000f00ad7308 */ /* 0x000fe20000000800 */
[----:B------:R-:W-:Y:S01]  /*a4a0*/  FFMA.FTZ R75, R75, c[0x0][0x23c], -R182 ;  /* 0x00008f004b4b7a23 */ /* 0x000fe200000108b6 */
[----:B--2---:R-:W2:Y:S01]  /*a4b0*/  LDL.LU R217, [R1+0x4] ;  /* 0x0000040001d97983 */ /* 0x004ea20000300800 */
[--C-:B------:R-:W-:Y:S01]  /*a4c0*/  FFMA.FTZ R80, R80, c[0x0][0x23c], -R181.reuse ;  /* 0x00008f0050507a23 */ /* 0x100fe200000108b5 */
[----:B------:R-:W-:Y:S01]  /*a4d0*/  LOP3.LUT R0, R219, UR27, R0, 0x96, !PT ;  /* 0x0000001bdb007c12 */ /* 0x000fe2000f8e9600 */
[--C-:B------:R-:W-:Y:S02]  /*a4e0*/  FFMA.FTZ R83, R83, c[0x0][0x23c], -R180.reuse ;  /* 0x00008f0053537a23 */ /* 0x100fe400000108b4 */
[--C-:B------:R-:W-:Y:S03]  /*a4f0*/  FFMA.FTZ R70, R70, c[0x0][0x23c], -R180.reuse ;  /* 0x00008f0046467a23 */ /* 0x100fe600000108b4 */
[----:B------:R-:W-:Y:S01]  /*a500*/  MUFU.EX2 R211, R17 ;  /* 0x0000001100d37308 */ /* 0x000fe20000000800 */
[----:B---3--:R-:W-:Y:S04]  /*a510*/  IMAD.WIDE.U32 R8, R0, -0x326172a9, RZ ;  /* 0xcd9e8d5700087825 */ /* 0x008fe800078e00ff */
[----:B------:R-:W-:Y:S01]  /*a520*/  FFMA.FTZ R71, R71, c[0x0][0x23c], -R180 ;  /* 0x00008f0047477a23 */ /* 0x000fe200000108b4 */
[----:B------:R-:W-:Y:S01]  /*a530*/  LOP3.LUT R2, R9, UR15, R228, 0x96, !PT ;  /* 0x0000000f09027c12 */ /* 0x000fe2000f8e96e4 */
[--C-:B------:R-:W-:Y:S01]  /*a540*/  FFMA.FTZ R96, R96, c[0x0][0x23c], -R181.reuse ;  /* 0x00008f0060607a23 */ /* 0x100fe200000108b5 */
[----:B------:R-:W-:Y:S01]  /*a550*/  LOP3.LUT R10, R185, UR13, R8, 0x96, !PT ;  /* 0x0000000db90a7c12 */ /* 0x000fe2000f8e9608 */
[--C-:B------:R-:W-:Y:S01]  /*a560*/  FFMA.FTZ R97, R97, c[0x0][0x23c], -R181.reuse ;  /* 0x00008f0061617a23 */ /* 0x100fe200000108b5 */
[----:B------:R1:W-:Y:S01]  /*a570*/  MUFU.EX2 R216, R11 ;  /* 0x0000000b00d87308 */ /* 0x0003e20000000800 */
[----:B------:R-:W-:Y:S01]  /*a580*/  LOP3.LUT R178, R9, UR15, R230, 0x96, !PT ;  /* 0x0000000f09b27c12 */ /* 0x000fe2000f8e96e6 */
[--C-:B------:R-:W-:Y:S02]  /*a590*/  FFMA.FTZ R98, R98, c[0x0][0x23c], -R180.reuse ;  /* 0x00008f0062627a23 */ /* 0x100fe400000108b4 */
[--C-:B------:R-:W-:Y:S02]  /*a5a0*/  FFMA.FTZ R99, R99, c[0x0][0x23c], -R180.reuse ;  /* 0x00008f0063637a23 */ /* 0x100fe400000108b4 */
[--C-:B------:R-:W-:Y:S02]  /*a5b0*/  FFMA.FTZ R86, R86, c[0x0][0x23c], -R180.reuse ;  /* 0x00008f0056567a23 */ /* 0x100fe400000108b4 */
[----:B------:R-:W-:Y:S02]  /*a5c0*/  FFMA.FTZ R87, R87, c[0x0][0x23c], -R180 ;  /* 0x00008f0057577a23 */ /* 0x000fe400000108b4 */
[----:B------:R-:W-:Y:S01]  /*a5d0*/  MUFU.EX2 R172, R20 ;  /* 0x0000001400ac7308 */ /* 0x000fe20000000800 */
[--C-:B------:R-:W-:Y:S02]  /*a5e0*/  FFMA.FTZ R112, R112, c[0x0][0x23c], -R181.reuse ;  /* 0x00008f0070707a23 */ /* 0x100fe400000108b5 */
[----:B------:R-:W-:Y:S02]  /*a5f0*/  FFMA.FTZ R113, R113, c[0x0][0x23c], -R181 ;  /* 0x00008f0071717a23 */ /* 0x000fe400000108b5 */
[--C-:B------:R-:W-:Y:S02]  /*a600*/  FFMA.FTZ R108, R108, c[0x0][0x23c], -R139.reuse ;  /* 0x00008f006c6c7a23 */ /* 0x100fe4000001088b */
[--C-:B------:R-:W-:Y:S02]  /*a610*/  FFMA.FTZ R109, R109, c[0x0][0x23c], -R139.reuse ;  /* 0x00008f006d6d7a23 */ /* 0x100fe4000001088b */
[--C-:B------:R-:W-:Y:S01]  /*a620*/  FFMA.FTZ R104, R104, c[0x0][0x23c], -R139.reuse ;  /* 0x00008f0068687a23 */ /* 0x100fe2000001088b */
[----:B------:R3:W-:Y:S01]  /*a630*/  MUFU.EX2 R189, R21 ;  /* 0x0000001500bd7308 */ /* 0x0007e20000000800 */
[----:B------:R-:W-:Y:S04]  /*a640*/  IMAD.WIDE.U32 R12, R12, -0x326172a9, RZ ;  /* 0xcd9e8d570c0c7825 */ /* 0x000fe800078e00ff */
[----:B------:R-:W-:Y:S01]  /*a650*/  IMAD.WIDE.U32 R4, R4, -0x326172a9, RZ ;  /* 0xcd9e8d5704047825 */ /* 0x000fe200078e00ff */
[C---:B------:R-:W-:Y:S03]  /*a660*/  LOP3.LUT R179, R13.reuse, UR13, R8, 0x96, !PT ;  /* 0x0000000d0db37c12 */ /* 0x040fe6000f8e9608 */
[----:B-1----:R-:W-:Y:S01]  /*a670*/  IMAD.WIDE.U32 R10, R10, -0x2daee0ad, RZ ;  /* 0xd2511f530a0a7825 */ /* 0x002fe200078e00ff */
[----:B------:R1:W-:Y:S01]  /*a680*/  MUFU.EX2 R176, R22 ;  /* 0x0000001600b07308 */ /* 0x0003e20000000800 */
[----:B------:R-:W-:Y:S02]  /*a690*/  LOP3.LUT R18, R13, UR13, R4, 0x96, !PT ;  /* 0x0000000d0d127c12 */ /* 0x000fe4000f8e9604 */
[----:B------:R-:W-:Y:S01]  /*a6a0*/  LOP3.LUT R6, R5, UR15, R230, 0x96, !PT ;  /* 0x0000000f05067c12 */ /* 0x000fe2000f8e96e6 */
[----:B------:R-:W-:Y:S01]  /*a6b0*/  FFMA.FTZ R105, R105, c[0x0][0x23c], -R139 ;  /* 0x00008f0069697a23 */ /* 0x000fe2000001088b */
[----:B------:R-:W-:Y:S01]  /*a6c0*/  LOP3.LUT R14, R185, UR13, R4, 0x96, !PT ;  /* 0x0000000db90e7c12 */ /* 0x000fe2000f8e9604 */
[----:B------:R-:W-:Y:S01]  /*a6d0*/  FFMA.FTZ R106, R106, c[0x0][0x23c], -R182 ;  /* 0x00008f006a6a7a23 */ /* 0x000fe200000108b6 */
[----:B------:R-:W-:Y:S01]  /*a6e0*/  LOP3.LUT R5, R5, UR15, R228, 0x96, !PT ;  /* 0x0000000f05057c12 */ /* 0x000fe2000f8e96e4 */
[--C-:B------:R-:W-:Y:S02]  /*a6f0*/  FFMA.FTZ R107, R107, c[0x0][0x23c], -R182.reuse ;  /* 0x00008f006b6b7a23 */ /* 0x100fe400000108b6 */
[----:B------:R-:W-:Y:S01]  /*a700*/  MUFU.EX2 R193, R34 ;  /* 0x0000002200c17308 */ /* 0x000fe20000000800 */
[--C-:B------:R-:W-:Y:S02]  /*a710*/  FFMA.FTZ R110, R110, c[0x0][0x23c], -R182.reuse ;  /* 0x00008f006e6e7a23 */ /* 0x100fe400000108b6 */
[----:B------:R-:W-:Y:S02]  /*a720*/  FFMA.FTZ R111, R111, c[0x0][0x23c], -R182 ;  /* 0x00008f006f6f7a23 */ /* 0x000fe400000108b6 */
[----:B---3--:R-:W-:Y:S04]  /*a730*/  IMAD.WIDE.U32 R20, R2, -0x2daee0ad, RZ ;  /* 0xd2511f5302147825 */ /* 0x008fe800078e00ff */
[----:B------:R-:W-:Y:S01]  /*a740*/  IMAD.WIDE.U32 R18, R18, -0x2daee0ad, RZ ;  /* 0xd2511f5312127825 */ /* 0x000fe200078e00ff */
[----:B------:R3:W-:Y:S03]  /*a750*/  MUFU.EX2 R210, R35 ;  /* 0x0000002300d27308 */ /* 0x0007e60000000800 */
[----:B------:R-:W-:Y:S01]  /*a760*/  IMAD.WIDE.U32 R6, R6, -0x2daee0ad, RZ ;  /* 0xd2511f5306067825 */ /* 0x000fe200078e00ff */
[----:B-1----:R-:W-:Y:S03]  /*a770*/  LOP3.LUT R22, R11, UR10, R20, 0x96, !PT ;  /* 0x0000000a0b167c12 */ /* 0x002fe6000f8e9614 */
[----:B------:R-:W-:Y:S01]  /*a780*/  IMAD.WIDE.U32 R14, R14, -0x2daee0ad, RZ ;  /* 0xd2511f530e0e7825 */ /* 0x000fe200078e00ff */
[----:B------:R-:W-:Y:S02]  /*a790*/  LOP3.LUT R0, R7, UR12, R224, 0x96, !PT ;  /* 0x0000000c07007c12 */ /* 0x000fe4000f8e96e0 */
[----:B------:R1:W-:Y:S01]  /*a7a0*/  MUFU.EX2 R194, R32 ;  /* 0x0000002000c27308 */ /* 0x0003e20000000800 */
[----:B------:R-:W-:Y:S01]  /*a7b0*/  LOP3.LUT R16, R19, UR10, R6, 0x96, !PT ;  /* 0x0000000a13107c12 */ /* 0x000fe2000f8e9606 */
[----:B------:R-:W-:Y:S02]  /*a7c0*/  FFMA.FTZ R27, R27, c[0x0][0x23c], -R182 ;  /* 0x00008f001b1b7a23 */ /* 0x000fe400000108b6 */
[--C-:B------:R-:W-:Y:S02]  /*a7d0*/  FFMA.FTZ R48, R48, c[0x0][0x23c], -R181.reuse ;  /* 0x00008f0030307a23 */ /* 0x100fe400000108b5 */
[----:B------:R-:W-:Y:S04]  /*a7e0*/  IMAD.WIDE.U32 R16, R16, -0x326172a9, RZ ;  /* 0xcd9e8d5710107825 */ /* 0x000fe800078e00ff */
[----:B------:R4:W-:Y:S01]  /*a7f0*/  MUFU.EX2 R209, R24 ;  /* 0x0000001800d17308 */ /* 0x0009e20000000800 */
[----:B------:R-:W-:Y:S04]  /*a800*/  IMAD.WIDE.U32 R4, R5, -0x2daee0ad, RZ ;  /* 0xd2511f5305047825 */ /* 0x000fe800078e00ff */
[--C-:B------:R-:W-:Y:S01]  /*a810*/  FFMA.FTZ R49, R49, c[0x0][0x23c], -R181.reuse ;  /* 0x00008f0031317a23 */ /* 0x100fe200000108b5 */
[----:B------:R-:W-:Y:S01]  /*a820*/  LOP3.LUT R6, R5, UR12, R222, 0x96, !PT ;  /* 0x0000000c05067c12 */ /* 0x000fe2000f8e96de */
[----:B------:R-:W-:Y:S01]  /*a830*/  FFMA.FTZ R64, R64, c[0x0][0x23c], -R181 ;  /* 0x00008f0040407a23 */ /* 0x000fe200000108b5 */
[----:B------:R-:W-:Y:S01]  /*a840*/  LOP3.LUT R8, R15, UR10, R4, 0x96, !PT ;  /* 0x0000000a0f087c12 */ /* 0x000fe2000f8e9604 */
[----:B------:R-:W-:Y:S01]  /*a850*/  IMAD.WIDE.U32 R4, R0, -0x326172a9, RZ ;  /* 0xcd9e8d5700047825 */ /* 0x000fe200078e00ff */
[----:B------:R4:W-:Y:S01]  /*a860*/  MUFU.EX2 R188, R33 ;  /* 0x0000002100bc7308 */ /* 0x0009e20000000800 */
[----:B------:R-:W-:Y:S02]  /*a870*/  LOP3.LUT R0, R21, UR12, R222, 0x96, !PT ;  /* 0x0000000c15007c12 */ /* 0x000fe4000f8e96de */
[----:B------:R-:W-:Y:S01]  /*a880*/  IMAD.WIDE.U32 R8, R8, -0x326172a9, RZ ;  /* 0xcd9e8d5708087825 */ /* 0x000fe200078e00ff */
[----:B------:R-:W-:Y:S02]  /*a890*/  LOP3.LUT R7, R5, UR11, R12, 0x96, !PT ;  /* 0x0000000b05077c12 */ /* 0x000fe4000f8e960c */
[----:B------:R-:W-:Y:S01]  /*a8a0*/  LOP3.LUT R20, R17, UR9, R4, 0x96, !PT ;  /* 0x0000000911147c12 */ /* 0x000fe2000f8e9604 */
[----:B---3--:R-:W-:Y:S03]  /*a8b0*/  IMAD.WIDE.U32 R34, R0, -0x326172a9, RZ ;  /* 0xcd9e8d5700227825 */ /* 0x008fe600078e00ff */
[----:B------:R3:W-:Y:S01]  /*a8c0*/  MUFU.EX2 R207, R23 ;  /* 0x0000001700cf7308 */ /* 0x0007e20000000800 */
[----:B------:R-:W-:Y:S01]  /*a8d0*/  IMAD.WIDE.U32 R4, R6, -0x326172a9, RZ ;  /* 0xcd9e8d5706047825 */ /* 0x000fe200078e00ff */
[--C-:B-1----:R-:W-:Y:S03]  /*a8e0*/  LOP3.LUT R32, R35, UR11, R184.reuse, 0x96, !PT ;  /* 0x0000000b23207c12 */ /* 0x102fe6000f8e96b8 */
[----:B------:R-:W-:Y:S01]  /*a8f0*/  FFMA.FTZ R0, R25, c[0x0][0x23c], -R139 ;  /* 0x00008f0019007a23 */ /* 0x000fe2000001088b */
[----:B------:R-:W-:Y:S01]  /*a900*/  LOP3.LUT R5, R5, UR11, R184, 0x96, !PT ;  /* 0x0000000b05057c12 */ /* 0x000fe2000f8e96b8 */
[----:B------:R-:W-:Y:S01]  /*a910*/  IMAD.WIDE.U32 R20, R20, -0x2daee0ad, RZ ;  /* 0xd2511f5314147825 */ /* 0x000fe200078e00ff */
[----:B----4-:R-:W-:Y:S02]  /*a920*/  LOP3.LUT R24, R9, UR9, R4, 0x96, !PT ;  /* 0x0000000909187c12 */ /* 0x010fe4000f8e9604 */
[----:B------:R1:W-:Y:S01]  /*a930*/  MUFU.EX2 R208, R26 ;  /* 0x0000001a00d07308 */ /* 0x0003e20000000800 */
[----:B------:R-:W-:Y:S04]  /*a940*/  IMAD.WIDE.U32 R4, R5, -0x2daee0ad, RZ ;  /* 0xd2511f5305047825 */ /* 0x000fe800078e00ff */
[----:B------:R-:W-:Y:S04]  /*a950*/  IMAD.WIDE.U32 R6, R7, -0x2daee0ad, RZ ;  /* 0xd2511f5307067825 */ /* 0x000fe800078e00ff */
[----:B------:R-:W-:Y:S01]  /*a960*/  IMAD.WIDE.U32 R32, R32, -0x2daee0ad, RZ ;  /* 0xd2511f5320207825 */ /* 0x000fe200078e00ff */
[----:B------:R-:W-:Y:S01]  /*a970*/  MUFU.EX2 R200, R0 ;  /* 0x0000000000c87308 */ /* 0x000fe20000000800 */
[----:B------:R-:W-:Y:S02]  /*a980*/  LOP3.LUT R15, R7, UR8, R18, 0x96, !PT ;  /* 0x00000008070f7c12 */ /* 0x000fe4000f8e9612 */
[----:B------:R-:W-:Y:S01]  /*a990*/  IMAD.WIDE.U32 R24, R24, -0x2daee0ad, RZ ;  /* 0xd2511f5318187825 */ /* 0x000fe200078e00ff */
[----:B------:R-:W-:Y:S02]  /*a9a0*/  LOP3.LUT R7, R5, UR8, R14, 0x96, !PT ;  /* 0x0000000805077c12 */ /* 0x000fe4000f8e960e */
[----:B------:R-:W-:Y:S01]  /*a9b0*/  LOP3.LUT R5, R21, UR6, R6, 0x96, !PT ;  /* 0x0000000615057c12 */ /* 0x000fe2000f8e9606 */
[----:B---3--:R-:W-:Y:S01]  /*a9c0*/  IMAD.WIDE.U32 R22, R22, -0x326172a9, RZ ;  /* 0xcd9e8d5716167825 */ /* 0x008fe200078e00ff */
[----:B------:R-:W-:Y:S02]  /*a9d0*/  LOP3.LUT R2, R33, UR8, R10, 0x96, !PT ;  /* 0x0000000821027c12 */ /* 0x000fe4000f8e960a */
[----:B------:R3:W-:Y:S01]  /*a9e0*/  MUFU.EX2 R203, R28 ;  /* 0x0000001c00cb7308 */ /* 0x0007e20000000800 */
[----:B------:R-:W-:Y:S01]  /*a9f0*/  LOP3.LUT R11, R25, UR6, R4, 0x96, !PT ;  /* 0x00000006190b7c12 */ /* 0x000fe2000f8e9604 */
[----:B------:R-:W-:Y:S01]  /*aa00*/  IMAD.WIDE.U32 R4, R5, -0x326172a9, RZ ;  /* 0xcd9e8d5705047825 */ /* 0x000fe200078e00ff */
[----:B------:R-:W-:Y:S03]  /*aa10*/  LOP3.LUT R19, R23, UR9, R34, 0x96, !PT ;  /* 0x0000000917137c12 */ /* 0x000fe6000f8e9622 */
[----:B------:R-:W-:Y:S01]  /*aa20*/  IMAD.WIDE.U32 R14, R15, -0x326172a9, RZ ;  /* 0xcd9e8d570f0e7825 */ /* 0x000fe200078e00ff */
[----:B------:R-:W-:Y:S02]  /*aa30*/  SHF.R.U32.HI R23, RZ, 0x10, R4 ;  /* 0x00000010ff177819 */ /* 0x000fe40000011604 */
[C---:B-1----:R-:W-:Y:S01]  /*aa40*/  LOP3.LUT R26, R4.reuse, 0xff, RZ, 0xc0, !PT ;  /* 0x000000ff041a7812 */ /* 0x042fe200078ec0ff */
[----:B------:R1:W-:Y:S01]  /*aa50*/  MUFU.EX2 R199, R27 ;  /* 0x0000001b00c77308 */ /* 0x0003e20000000800 */
[----:B------:R-:W-:Y:S01]  /*aa60*/  LOP3.LUT R14, R5, UR17, R14, 0x96, !PT ;  /* 0x00000011050e7c12 */ /* 0x000fe2000f8e960e */
[----:B------:R-:W-:Y:S01]  /*aa70*/  IMAD.WIDE.U32 R18, R19, -0x2daee0ad, RZ ;  /* 0xd2511f5313127825 */ /* 0x000fe200078e00ff */
[----:B------:R-:W-:Y:S02]  /*aa80*/  SHF.R.U32.HI R25, RZ, 0x18, R4 ;  /* 0x00000018ff197819 */ /* 0x000fe40000011604 */
[----:B------:R-:W-:Y:S01]  /*aa90*/  LOP3.LUT R9, R15, UR7, R16, 0x96, !PT ;  /* 0x000000070f097c12 */ /* 0x000fe2000f8e9610 */
[----:B------:R-:W-:Y:S01]  /*aaa0*/  IMAD.WIDE.U32 R6, R7, -0x326172a9, RZ ;  /* 0xcd9e8d5707067825 */ /* 0x000fe200078e00ff */
[----:B------:R-:W-:Y:S02]  /*aab0*/  LOP3.LUT R15, R4, 0xffff, RZ, 0xc0, !PT ;  /* 0x0000ffff040f7812 */ /* 0x000fe400078ec0ff */
[----:B------:R-:W-:Y:S01]  /*aac0*/  LOP3.LUT R32, R19, UR6, R32, 0x96, !PT ;  /* 0x0000000613207c12 */ /* 0x000fe2000f8e9620 */
[----:B------:R-:W-:Y:S01]  /*aad0*/  MUFU.EX2 R187, R30 ;  /* 0x0000001e00bb7308 */ /* 0x000fe20000000800 */
[----:B------:R-:W-:Y:S01]  /*aae0*/  IMAD.WIDE.U32 R4, R2, -0x326172a9, RZ ;  /* 0xcd9e8d5702047825 */ /* 0x000fe200078e00ff */
[----:B------:R-:W-:Y:S02]  /*aaf0*/  LOP3.LUT R21, R7, UR7, R8, 0x96, !PT ;  /* 0x0000000707157c12 */ /* 0x000fe4000f8e9608 */
[----:B------:R-:W-:Y:S01]  /*ab00*/  SHF.R.U32.HI R15, RZ, 0x8, R15 ;  /* 0x00000008ff0f7819 */ /* 0x000fe2000001160f */
[----:B------:R-:W-:Y:S01]  /*ab10*/  IMAD.WIDE.U32 R8, R9, -0x2daee0ad, RZ ;  /* 0xd2511f5309087825 */ /* 0x000fe200078e00ff */
[----:B---3--:R-:W-:Y:S02]  /*ab20*/  LOP3.LUT R28, R5, UR7, R22, 0x96, !PT ;  /* 0x00000007051c7c12 */ /* 0x008fe4000f8e9616 */
[----:B------:R-:W-:Y:S01]  /*ab30*/  PRMT R174, R26, 0x5410, R15 ;  /* 0x000054101aae7816 */ /* 0x000fe2000000000f */
[----:B------:R-:W-:Y:S01]  /*ab40*/  IMAD.WIDE.U32 R10, R11, -0x326172a9, RZ ;  /* 0xcd9e8d570b0a7825 */ /* 0x000fe200078e00ff */
[----:B------:R-:W3:Y:S01]  /*ab50*/  MUFU.EX2 R2, R29 ;  /* 0x0000001d00027308 */ /* 0x000ee20000000800 */
[----:B------:R-:W-:Y:S02]  /*ab60*/  LOP3.LUT R34, R8, 0xff, RZ, 0xc0, !PT ;  /* 0x000000ff08227812 */ /* 0x000fe400078ec0ff */
[----:B------:R-:W-:Y:S01]  /*ab70*/  SHF.R.U32.HI R33, RZ, 0x18, R8 ;  /* 0x00000018ff217819 */ /* 0x000fe20000011608 */
[--C-:B------:R-:W-:Y:S01]  /*ab80*/  FFMA.FTZ R65, R65, c[0x0][0x23c], -R181.reuse ;  /* 0x00008f0041417a23 */ /* 0x100fe200000108b5 */
[----:B------:R-:W-:Y:S01]  /*ab90*/  LOP3.LUT R0, R11, UR17, R6, 0x96, !PT ;  /* 0x000000110b007c12 */ /* 0x000fe2000f8e9606 */
[----:B------:R-:W-:Y:S01]  /*aba0*/  IMAD.WIDE.U32 R6, R32, -0x326172a9, RZ ;  /* 0xcd9e8d5720067825 */ /* 0x000fe200078e00ff */
[--C-:B------:R-:W-:Y:S02]  /*abb0*/  SHF.R.U32.HI R17, RZ, 0x10, R10.reuse ;  /* 0x00000010ff117819 */ /* 0x100fe4000001160a */
[----:B-1----:R-:W-:Y:S01]  /*abc0*/  SHF.R.U32.HI R27, RZ, 0x18, R10 ;  /* 0x00000018ff1b7819 */ /* 0x002fe2000001160a */
[----:B------:R-:W-:Y:S01]  /*abd0*/  MUFU.EX2 R204, R40 ;  /* 0x0000002800cc7308 */ /* 0x000fe20000000800 */
[----:B------:R-:W-:Y:S01]  /*abe0*/  LOP3.LUT R15, R6, 0xffff, RZ, 0xc0, !PT ;  /* 0x0000ffff060f7812 */ /* 0x000fe200078ec0ff */
[--C-:B------:R-:W-:Y:S01]  /*abf0*/  FFMA.FTZ R37, R37, c[0x0][0x23c], -R181.reuse ;  /* 0x00008f0025257a23 */ /* 0x100fe200000108b5 */
[----:B------:R-:W-:Y:S01]  /*ac00*/  LOP3.LUT R32, R8, 0xffff, RZ, 0xc0, !PT ;  /* 0x0000ffff08207812 */ /* 0x000fe200078ec0ff */
[--C-:B------:R-:W-:Y:S01]  /*ac10*/  FFMA.FTZ R38, R38, c[0x0][0x23c], -R180.reuse ;  /* 0x00008f0026267a23 */ /* 0x100fe200000108b4 */
[----:B------:R-:W-:Y:S01]  /*ac20*/  LOP3.LUT R16, R10, 0xffff, RZ, 0xc0, !PT ;  /* 0x0000ffff0a107812 */ /* 0x000fe200078ec0ff */
[----:B------:R-:W-:Y:S01]  /*ac30*/  FFMA.FTZ R39, R39, c[0x0][0x23c], -R180 ;  /* 0x00008f0027277a23 */ /* 0x000fe200000108b4 */
[----:B------:R-:W-:Y:S01]  /*ac40*/  LOP3.LUT R11, R7, UR17, R4, 0x96, !PT ;  /* 0x00000011070b7c12 */ /* 0x000fe2000f8e9604 */
[----:B------:R-:W-:Y:S01]  /*ac50*/  IMAD.WIDE.U32 R4, R21, -0x2daee0ad, RZ ;  /* 0xd2511f5315047825 */ /* 0x000fe200078e00ff */
[----:B------:R-:W-:Y:S01]  /*ac60*/  LOP3.LUT R7, R0, 0xffff, RZ, 0xc0, !PT ;  /* 0x0000ffff00077812 */ /* 0x000fe200078ec0ff */
[----:B------:R-:W-:Y:S01]  /*ac70*/  MUFU.EX2 R201, R31 ;  /* 0x0000001f00c97308 */ /* 0x000fe20000000800 */
[----:B------:R-:W-:Y:S01]  /*ac80*/  LOP3.LUT R19, R10, 0xff, RZ, 0xc0, !PT ;  /* 0x000000ff0a137812 */ /* 0x000fe200078ec0ff */
[--C-:B------:R-:W-:Y:S01]  /*ac90*/  FFMA.FTZ R53, R53, c[0x0][0x23c], -R181.reuse ;  /* 0x00008f0035357a23 */ /* 0x100fe200000108b5 */
[----:B------:R-:W-:Y:S01]  /*aca0*/  SHF.R.U32.HI R21, RZ, 0x10, R4 ;  /* 0x00000010ff157819 */ /* 0x000fe20000011604 */
[----:B---3--:R1:W-:Y:S01]  /*acb0*/  STL [R1+0xc], R2 ;  /* 0x00000c0201007387 */ /* 0x0083e20000100800 */
[----:B------:R-:W-:Y:S01]  /*acc0*/  SHF.R.U32.HI R29, RZ, 0x10, R8 ;  /* 0x00000010ff1d7819 */ /* 0x000fe20000011608 */
[--C-:B------:R-:W-:Y:S01]  /*acd0*/  FFMA.FTZ R84, R84, c[0x0][0x23c], -R181.reuse ;  /* 0x00008f0054547a23 */ /* 0x100fe200000108b5 */
[----:B------:R-:W-:Y:S01]  /*ace0*/  LOP3.LUT R8, R23, 0xff, RZ, 0xc0, !PT ;  /* 0x000000ff17087812 */ /* 0x000fe200078ec0ff */
[----:B------:R3:W-:Y:S01]  /*acf0*/  STL [R1+0x80], R215 ;  /* 0x000080d701007387 */ /* 0x0007e20000100800 */
[C---:B------:R-:W-:Y:S01]  /*ad00*/  LOP3.LUT R22, R4.reuse, 0xff, RZ, 0xc0, !PT ;  /* 0x000000ff04167812 */ /* 0x040fe200078ec0ff */
[----:B------:R4:W-:Y:S01]  /*ad10*/  MUFU.EX2 R190, R44 ;  /* 0x0000002c00be7308 */ /* 0x0009e20000000800 */
[----:B------:R-:W-:Y:S01]  /*ad20*/  LOP3.LUT R10, R9, UR16, R20, 0x96, !PT ;  /* 0x00000010090a7c12 */ /* 0x000fe2000f8e9614 */
[----:B------:R-:W-:Y:S01]  /*ad30*/  FFMA.FTZ R85, R85, c[0x0][0x23c], -R181 ;  /* 0x00008f0055557a23 */ /* 0x000fe200000108b5 */
[----:B------:R-:W-:Y:S01]  /*ad40*/  LOP3.LUT R20, R4, 0xffff, RZ, 0xc0, !PT ;  /* 0x0000ffff04147812 */ /* 0x000fe200078ec0ff */
[--C-:B------:R-:W-:Y:S01]  /*ad50*/  FFMA.FTZ R88, R88, c[0x0][0x23c], -R139.reuse ;  /* 0x00008f0058587a23 */ /* 0x100fe2000001088b */
[----:B------:R-:W-:Y:S01]  /*ad60*/  SHF.R.U32.HI R9, RZ, 0x8, R16 ;  /* 0x00000008ff097819 */ /* 0x000fe20000011610 */
[----:B------:R-:W-:Y:S01]  /*ad70*/  FFMA.FTZ R89, R89, c[0x0][0x23c], -R139 ;  /* 0x00008f0059597a23 */ /* 0x000fe2000001088b */
[----:B------:R-:W-:Y:S01]  /*ad80*/  SHF.R.U32.HI R16, RZ, 0x18, R4 ;  /* 0x00000018ff107819 */ /* 0x000fe20000011604 */
[----:B------:R-:W-:Y:S01]  /*ad90*/  FFMA.FTZ R90, R90, c[0x0][0x23c], -R182 ;  /* 0x00008f005a5a7a23 */ /* 0x000fe200000108b6 */
[----:B------:R-:W-:Y:S01]  /*ada0*/  SHF.R.U32.HI R4, RZ, 0x10, R14 ;  /* 0x00000010ff047819 */ /* 0x000fe2000001160e */
[----:B------:R3:W2:Y:S01]  /*adb0*/  MUFU.EX2 R202, R45 ;  /* 0x0000002d00ca7308 */ /* 0x0006a20000000800 */
[----:B------:R-:W-:Y:S01]  /*adc0*/  PRMT R35, R8, 0x5410, R25 ;  /* 0x0000541008237816 */ /* 0x000fe20000000019 */
[--C-:B------:R-:W-:Y:S01]  /*add0*/  FFMA.FTZ R91, R91, c[0x0][0x23c], -R182.reuse ;  /* 0x00008f005b5b7a23 */ /* 0x100fe200000108b6 */
[----:B------:R-:W-:Y:S01]  /*ade0*/  LOP3.LUT R8, R14, 0xff, RZ, 0xc0, !PT ;  /* 0x000000ff0e087812 */ /* 0x000fe200078ec0ff */
[--C-:B------:R-:W-:Y:S01]  /*adf0*/  FFMA.FTZ R92, R92, c[0x0][0x23c], -R139.reuse ;  /* 0x00008f005c5c7a23 */ /* 0x100fe2000001088b */
[----:B------:R-:W-:Y:S01]  /*ae00*/  LOP3.LUT R4, R4, 0xff, RZ, 0xc0, !PT ;  /* 0x000000ff04047812 */ /* 0x000fe200078ec0ff */
[----:B------:R-:W-:Y:S01]  /*ae10*/  FFMA.FTZ R93, R93, c[0x0][0x23c], -R139 ;  /* 0x00008f005d5d7a23 */ /* 0x000fe2000001088b */
[----:B------:R-:W-:Y:S01]  /*ae20*/  PRMT R175, R19, 0x5410, R9 ;  /* 0x0000541013af7816 */ /* 0x000fe20000000009 */
[----:B------:R-:W-:Y:S01]  /*ae30*/  FFMA.FTZ R94, R94, c[0x0][0x23c], -R182 ;  /* 0x00008f005e5e7a23 */ /* 0x000fe200000108b6 */
[----:B-1----:R-:W-:Y:S01]  /*ae40*/  LOP3.LUT R2, R5, UR16, R24, 0x96, !PT ;  /* 0x0000001005027c12 */ /* 0x002fe2000f8e9618 */
[----:B------:R1:W-:Y:S01]  /*ae50*/  MUFU.EX2 R196, R43 ;  /* 0x0000002b00c47308 */ /* 0x0003e20000000800 */
[----:B------:R-:W-:Y:S01]  /*ae60*/  LOP3.LUT R5, R14, 0xffff, RZ, 0xc0, !PT ;  /* 0x0000ffff0e057812 */ /* 0x000fe200078ec0ff */
[----:B------:R-:W-:Y:S01]  /*ae70*/  FFMA.FTZ R95, R95, c[0x0][0x23c], -R182 ;  /* 0x00008f005f5f7a23 */ /* 0x000fe200000108b6 */
[----:B------:R-:W-:Y:S01]  /*ae80*/  SHF.R.U32.HI R14, RZ, 0x18, R14 ;  /* 0x00000018ff0e7819 */ /* 0x000fe2000001160e */
[----:B----4-:R-:W-:Y:S01]  /*ae90*/  IMAD.MOV.U32 R44, RZ, RZ, R172 ;  /* 0x000000ffff2c7224 */ /* 0x010fe200078e00ac */
[----:B------:R-:W-:Y:S01]  /*aea0*/  SHF.R.U32.HI R5, RZ, 0x8, R5 ;  /* 0x00000008ff057819 */ /* 0x000fe20000011605 */
[--C-:B------:R-:W-:Y:S01]  /*aeb0*/  FFMA.FTZ R114, R114, c[0x0][0x23c], -R180.reuse ;  /* 0x00008f0072727a23 */ /* 0x100fe200000108b4 */
[----:B------:R-:W-:Y:S01]  /*aec0*/  LOP3.LUT R9, R17, 0xff, RZ, 0xc0, !PT ;  /* 0x000000ff11097812 */ /* 0x000fe200078ec0ff */
[----:B------:R-:W-:Y:S01]  /*aed0*/  FFMA.FTZ R115, R115, c[0x0][0x23c], -R180 ;  /* 0x00008f0073737a23 */ /* 0x000fe200000108b4 */
[----:B------:R-:W-:Y:S01]  /*aee0*/  SHF.R.U32.HI R17, RZ, 0x10, R6 ;  /* 0x00000010ff117819 */ /* 0x000fe20000011606 */
[----:B------:R-:W-:Y:S01]  /*aef0*/  MUFU.EX2 R197, R58 ;  /* 0x0000003a00c57308 */ /* 0x000fe20000000800 */
[----:B------:R-:W-:Y:S01]  /*af00*/  LOP3.LUT R19, R6, 0xff, RZ, 0xc0, !PT ;  /* 0x000000ff06137812 */ /* 0x000fe200078ec0ff */
[----:B------:R-:W-:Y:S01]  /*af10*/  FFMA.FTZ R102, R102, c[0x0][0x23c], -R180 ;  /* 0x00008f0066667a23 */ /* 0x000fe200000108b4 */
[----:B------:R-:W-:Y:S01]  /*af20*/  SHF.R.U32.HI R24, RZ, 0x18, R6 ;  /* 0x00000018ff187819 */ /* 0x000fe20000011606 */
[----:B---3--:R-:W-:Y:S01]  /*af30*/  IMAD.MOV.U32 R45, RZ, RZ, R195 ;  /* 0x000000ffff2d7224 */ /* 0x008fe200078e00c3 */
[----:B------:R-:W-:Y:S01]  /*af40*/  SHF.R.U32.HI R6, RZ, 0x10, R0 ;  /* 0x00000010ff067819 */ /* 0x000fe20000011600 */
[----:B------:R-:W-:Y:S01]  /*af50*/  FFMA.FTZ R103, R103, c[0x0][0x23c], -R180 ;  /* 0x00008f0067677a23 */ /* 0x000fe200000108b4 */
[----:B------:R-:W-:Y:S01]  /*af60*/  PRMT R40, R8, 0x5410, R5 ;  /* 0x0000541008287816 */ /* 0x000fe20000000005 */
[--C-:B------:R-:W-:Y:S01]  /*af70*/  FFMA.FTZ R76, R76, c[0x0][0x23c], -R139.reuse ;  /* 0x00008f004c4c7a23 */ /* 0x100fe2000001088b */
[----:B------:R-:W-:Y:S01]  /*af80*/  PRMT R30, R4, 0x5410, R14 ;  /* 0x00005410041e7816 */ /* 0x000fe2000000000e */
[----:B------:R3:W-:Y:S01]  /*af90*/  MUFU.EX2 R195, R46 ;  /* 0x0000002e00c37308 */ /* 0x0007e20000000800 */
[----:B------:R-:W-:Y:S01]  /*afa0*/  IMAD.WIDE.U32 R4, R28, -0x2daee0ad, RZ ;  /* 0xd2511f531c047825 */ /* 0x000fe200078e00ff */
[----:B------:R-:W-:Y:S01]  /*afb0*/  SHF.R.U32.HI R8, RZ, 0x18, R0 ;  /* 0x00000018ff087819 */ /* 0x000fe20000011600 */
[--C-:B------:R-:W-:Y:S01]  /*afc0*/  HSET2.LE.AND R40, R40, R220.reuse, PT ;  /* 0x000000dc28287233 */ /* 0x100fe20003803000 */
[----:B------:R-:W-:Y:S01]  /*afd0*/  LOP3.LUT R6, R6, 0xff, RZ, 0xc0, !PT ;  /* 0x000000ff06067812 */ /* 0x000fe200078ec0ff */
[--C-:B-1----:R-:W-:Y:S01]  /*afe0*/  HSET2.LE.AND R43, R35, R220.reuse, PT ;  /* 0x000000dc232b7233 */ /* 0x102fe20003803000 */
[----:B------:R-:W-:Y:S01]  /*aff0*/  SHF.R.U32.HI R23, RZ, 0x10, R4 ;  /* 0x00000010ff177819 */ /* 0x000fe20000011604 */
[----:B------:R-:W-:Y:S01]  /*b000*/  FFMA.FTZ R77, R77, c[0x0][0x23c], -R139 ;  /* 0x00008f004d4d7a23 */ /* 0x000fe2000001088b */
[----:B------:R-:W-:Y:S01]  /*b010*/  PRMT R31, R9, 0x5410, R27 ;  /* 0x00005410091f7816 */ /* 0x000fe2000000001b */
[--C-:B------:R-:W-:Y:S01]  /*b020*/  FFMA.FTZ R100, R100, c[0x0][0x23c], -R181.reuse ;  /* 0x00008f0064647a23 */ /* 0x100fe200000108b5 */
[----:B------:R1:W-:Y:S01]  /*b030*/  MUFU.EX2 R213, R42 ;  /* 0x0000002a00d57308 */ /* 0x0003e20000000800 */
[----:B------:R-:W-:Y:S01]  /*b040*/  PRMT R28, R6, 0x5410, R8 ;  /* 0x00005410061c7816 */ /* 0x000fe20000000008 */
[----:B------:R-:W-:Y:S01]  /*b050*/  FFMA.FTZ R101, R101, c[0x0][0x23c], -R181 ;  /* 0x00008f0065657a23 */ /* 0x000fe200000108b5 */
[----:B------:R-:W-:Y:S01]  /*b060*/  LOP3.LUT R6, R29, 0xff, RZ, 0xc0, !PT ;  /* 0x000000ff1d067812 */ /* 0x000fe200078ec0ff */
[----:B------:R-:W-:Y:S01]  /*b070*/  IMAD.MOV.U32 R29, RZ, RZ, R173 ;  /* 0x000000ffff1d7224 */ /* 0x000fe200078e00ad */
[----:B------:R-:W-:Y:S01]  /*b080*/  LOP3.LUT R9, R0, 0xff, RZ, 0xc0, !PT ;  /* 0x000000ff00097812 */ /* 0x000fe200078ec0ff */
[--C-:B------:R-:W-:Y:S01]  /*b090*/  HSET2.LE.AND R35, R31, R220.reuse, PT ;  /* 0x000000dc1f237233 */ /* 0x100fe20003803000 */
[----:B------:R-:W-:Y:S01]  /*b0a0*/  LOP3.LUT R0, R5, UR16, R18, 0x96, !PT ;  /* 0x0000001005007c12 */ /* 0x000fe2000f8e9612 */
[----:B------:R-:W-:Y:S01]  /*b0b0*/  IMAD.MOV.U32 R31, RZ, RZ, R207 ;  /* 0x000000ffff1f7224 */ /* 0x000fe200078e00cf */
[----:B------:R-:W-:Y:S01]  /*b0c0*/  LOP3.LUT R18, R4, 0xffff, RZ, 0xc0, !PT ;  /* 0x0000ffff04127812 */ /* 0x000fe200078ec0ff */
[----:B------:R-:W-:Y:S01]  /*b0d0*/  MUFU.EX2 R207, R61 ;  /* 0x0000003d00cf7308 */ /* 0x000fe20000000800 */
[----:B------:R-:W-:Y:S01]  /*b0e0*/  SHF.R.U32.HI R5, RZ, 0x8, R20 ;  /* 0x00000008ff057819 */ /* 0x000fe20000011614 */
[----:B------:R-:W-:Y:S01]  /*b0f0*/  FFMA.FTZ R120, R120, c[0x0][0x23c], -R139 ;  /* 0x00008f0078787a23 */ /* 0x000fe2000001088b */
[----:B------:R-:W-:Y:S01]  /*b100*/  SHF.R.U32.HI R7, RZ, 0x8, R7 ;  /* 0x00000008ff077819 */ /* 0x000fe20000011607 */
[----:B---3--:R-:W-:Y:S01]  /*b110*/  IMAD.MOV.U32 R46, RZ, RZ, R186 ;  /* 0x000000ffff2e7224 */ /* 0x008fe200078e00ba */
[----:B------:R-:W-:Y:S01]  /*b120*/  LOP3.LUT R26, R4, 0xff, RZ, 0xc0, !PT ;  /* 0x000000ff041a7812 */ /* 0x000fe200078ec0ff */
[----:B------:R-:W-:Y:S01]  /*b130*/  FFMA.FTZ R121, R121, c[0x0][0x23c], -R139 ;  /* 0x00008f0079797a23 */ /* 0x000fe2000001088b */
[----:B------:R-:W-:Y:S01]  /*b140*/  SHF.R.U32.HI R25, RZ, 0x18, R4 ;  /* 0x00000018ff197819 */ /* 0x000fe20000011604 */
[----:B------:R-:W-:Y:S01]  /*b150*/  FFMA.FTZ R126, R126, c[0x0][0x23c], -R182 ;  /* 0x00008f007e7e7a23 */ /* 0x000fe200000108b6 */
[----:B------:R-:W-:Y:S01]  /*b160*/  LOP3.LUT R4, R21, 0xff, RZ, 0xc0, !PT ;  /* 0x000000ff15047812 */ /* 0x000fe200078ec0ff */
[----:B------:R-:W-:Y:S01]  /*b170*/  MUFU.EX2 R186, R57 ;  /* 0x0000003900ba7308 */ /* 0x000fe20000000800 */
[----:B------:R-:W-:Y:S01]  /*b180*/  PRMT R21, R6, 0x5410, R33 ;  /* 0x0000541006157816 */ /* 0x000fe20000000021 */
[--C-:B------:R-:W-:Y:S01]  /*b190*/  HSET2.LE.AND R33, R28, R220.reuse, PT ;  /* 0x000000dc1c217233 */ /* 0x100fe20003803000 */
[----:B------:R-:W-:Y:S01]  /*b1a0*/  PRMT R22, R22, 0x5410, R5 ;  /* 0x0000541016167816 */ /* 0x000fe20000000005 */
[----:B------:R-:W-:Y:S01]  /*b1b0*/  IMAD.MOV.U32 R28, RZ, RZ, R189 ;  /* 0x000000ffff1c7224 */ /* 0x000fe200078e00bd */
[----:B------:R-:W-:Y:S01]  /*b1c0*/  PRMT R27, R9, 0x5410, R7 ;  /* 0x00005410091b7816 */ /* 0x000fe20000000007 */
[--C-:B-1----:R-:W-:Y:S01]  /*b1d0*/  HSET2.LE.AND R42, R174, R220.reuse, PT ;  /* 0x000000dcae2a7233 */ /* 0x102fe20003803000 */
[----:B------:R-:W-:Y:S01]  /*b1e0*/  SHF.R.U32.HI R7, RZ, 0x8, R32 ;  /* 0x00000008ff077819 */ /* 0x000fe20000011620 */
[----:B------:R-:W-:Y:S01]  /*b1f0*/  FFMA.FTZ R122, R122, c[0x0][0x23c], -R182 ;  /* 0x00008f007a7a7a23 */ /* 0x000fe200000108b6 */
[----:B------:R-:W-:Y:S01]  /*b200*/  PRMT R16, R4, 0x5410, R16 ;  /* 0x0000541004107816 */ /* 0x000fe20000000010 */
[----:B------:R1:W-:Y:S01]  /*b210*/  MUFU.EX2 R198, R56 ;  /* 0x0000003800c67308 */ /* 0x0003e20000000800 */
[----:B------:R-:W-:Y:S01]  /*b220*/  LOP3.LUT R6, R11, 0xffff, RZ, 0xc0, !PT ;  /* 0x0000ffff0b067812 */ /* 0x000fe200078ec0ff */
[--C-:B------:R-:W-:Y:S01]  /*b230*/  HSET2.LE.AND R32, R27, R220.reuse, PT ;  /* 0x000000dc1b207233 */ /* 0x100fe20003803000 */
[----:B------:R-:W-:Y:S01]  /*b240*/  SHF.R.U32.HI R5, RZ, 0x10, R11 ;  /* 0x00000010ff057819 */ /* 0x000fe2000001160b */
[----:B------:R-:W-:Y:S01]  /*b250*/  IMAD.MOV.U32 R27, RZ, RZ, R208 ;  /* 0x000000ffff1b7224 */ /* 0x000fe200078e00d0 */
[----:B------:R-:W-:Y:S01]  /*b260*/  LOP3.LUT R4, R10, 0xffff, RZ, 0xc0, !PT ;  /* 0x0000ffff0a047812 */ /* 0x000fe200078ec0ff */
[----:B------:R-:W-:Y:S01]  /*b270*/  FFMA.FTZ R123, R123, c[0x0][0x23c], -R182 ;  /* 0x00008f007b7b7a23 */ /* 0x000fe200000108b6 */
[----:B------:R-:W-:Y:S01]  /*b280*/  PRMT R20, R34, 0x5410, R7 ;  /* 0x0000541022147816 */ /* 0x000fe20000000007 */
[--C-:B------:R-:W-:Y:S01]  /*b290*/  HSET2.LE.AND R34, R175, R220.reuse, PT ;  /* 0x000000dcaf227233 */ /* 0x100fe20003803000 */
[----:B------:R-:W-:Y:S01]  /*b2a0*/  SHF.R.U32.HI R7, RZ, 0x8, R6 ;  /* 0x00000008ff077819 */ /* 0x000fe20000011606 */
[----:B------:R3:W-:Y:S01]  /*b2b0*/  MUFU.EX2 R191, R41 ;  /* 0x0000002900bf7308 */ /* 0x0007e20000000800 */
[----:B------:R-:W-:Y:S01]  /*b2c0*/  LOP3.LUT R8, R11, 0xff, RZ, 0xc0, !PT ;  /* 0x000000ff0b087812 */ /* 0x000fe200078ec0ff */
[--C-:B------:R-:W-:Y:S01]  /*b2d0*/  HSET2.LE.AND R58, R20, R220.reuse, PT ;  /* 0x000000dc143a7233 */ /* 0x100fe20003803000 */
[----:B------:R-:W-:Y:S01]  /*b2e0*/  SHF.R.U32.HI R11, RZ, 0x18, R11 ;  /* 0x00000018ff0b7819 */ /* 0x000fe2000001160b */
[----:B------:R-:W-:Y:S01]  /*b2f0*/  IMAD.MOV.U32 R20, RZ, RZ, R203 ;  /* 0x000000ffff147224 */ /* 0x000fe200078e00cb */
[----:B------:R-:W-:Y:S01]  /*b300*/  LOP3.LUT R5, R5, 0xff, RZ, 0xc0, !PT ;  /* 0x000000ff05057812 */ /* 0x000fe200078ec0ff */
[--C-:B------:R-:W-:Y:S01]  /*b310*/  FFMA.FTZ R130, R130, c[0x0][0x23c], -R180.reuse ;  /* 0x00008f0082827a23 */ /* 0x100fe200000108b4 */
[----:B------:R-:W-:Y:S01]  /*b320*/  LOP3.LUT R6, R10, 0xff, RZ, 0xc0, !PT ;  /* 0x000000ff0a067812 */ /* 0x000fe200078ec0ff */
[----:B------:R-:W-:Y:S01]  /*b330*/  FFMA.FTZ R131, R131, c[0x0][0x23c], -R180 ;  /* 0x00008f0083837a23 */ /* 0x000fe200000108b4 */
[----:B------:R-:W-:Y:S01]  /*b340*/  SHF.R.U32.HI R4, RZ, 0x8, R4 ;  /* 0x00000008ff047819 */ /* 0x000fe20000011604 */
[----:B------:R4:W-:Y:S01]  /*b350*/  MUFU.EX2 R189, R59 ;  /* 0x0000003b00bd7308 */ /* 0x0009e20000000800 */
[----:B------:R-:W-:Y:S01]  /*b360*/  SHF.R.U32.HI R9, RZ, 0x8, R15 ;  /* 0x00000008ff097819 */ /* 0x000fe2000001160f */
[----:B------:R-:W-:Y:S01]  /*b370*/  FFMA.FTZ R128, R128, c[0x0][0x23c], -R181 ;  /* 0x00008f0080807a23 */ /* 0x000fe200000108b5 */
[----:B------:R-:W-:Y:S01]  /*b380*/  PRMT R173, R5, 0x5410, R11 ;  /* 0x0000541005ad7816 */ /* 0x000fe2000000000b */
[----:B------:R-:W-:Y:S01]  /*b390*/  FFMA.FTZ R129, R129, c[0x0][0x23c], -R181 ;  /* 0x00008f0081817a23 */ /* 0x000fe200000108b5 */
[----:B------:R-:W-:Y:S01]  /*b3a0*/  PRMT R14, R6, 0x5410, R4 ;  /* 0x00005410060e7816 */ /* 0x000fe20000000004 */
[----:B------:R-:W-:Y:S01]  /*b3b0*/  FFMA.FTZ R118, R118, c[0x0][0x23c], -R180 ;  /* 0x00008f0076767a23 */ /* 0x000fe200000108b4 */
[----:B------:R-:W-:Y:S01]  /*b3c0*/  SHF.R.U32.HI R5, RZ, 0x10, R10 ;  /* 0x00000010ff057819 */ /* 0x000fe2000001160a */
[--C-:B------:R-:W-:Y:S01]  /*b3d0*/  HSET2.LE.AND R173, R173, R220.reuse, PT ;  /* 0x000000dcadad7233 */ /* 0x100fe20003803000 */
[----:B------:R-:W-:Y:S01]  /*b3e0*/  SHF.R.U32.HI R6, RZ, 0x10, R2 ;  /* 0x00000010ff067819 */ /* 0x000fe20000011602 */
[----:B------:R2:W2:Y:S01]  /*b3f0*/  MUFU.EX2 R15, R47 ;  /* 0x0000002f000f7308 */ /* 0x0004a20000000800 */
[----:B------:R-:W-:Y:S01]  /*b400*/  PRMT R19, R19, 0x5410, R9 ;  /* 0x0000541013137816 */ /* 0x000fe20000000009 */
[--C-:B-1----:R-:W-:Y:S01]  /*b410*/  HSET2.LE.AND R56, R14, R220.reuse, PT ;  /* 0x000000dc0e387233 */ /* 0x102fe20003803000 */
[----:B------:R-:W-:Y:S01]  /*b420*/  LOP3.LUT R9, R17, 0xff, RZ, 0xc0, !PT ;  /* 0x000000ff11097812 */ /* 0x000fe200078ec0ff */
[----:B------:R-:W-:Y:S01]  /*b430*/  IMAD.MOV.U32 R17, RZ, RZ, R177 ;  /* 0x000000ffff117224 */ /* 0x000fe200078e00b1 */
[----:B------:R-:W-:Y:S01]  /*b440*/  PRMT R172, R8, 0x5410, R7 ;  /* 0x0000541008ac7816 */ /* 0x000fe20000000007 */
[--C-:B---3--:R-:W-:Y:S01]  /*b450*/  HSET2.LE.AND R41, R30, R220.reuse, PT ;  /* 0x000000dc1e297233 */ /* 0x108fe20003803000 */
[----:B------:R-:W-:Y:S01]  /*b460*/  LOP3.LUT R7, R5, 0xff, RZ, 0xc0, !PT ;  /* 0x000000ff05077812 */ /* 0x000fe200078ec0ff */
[----:B------:R-:W-:Y:S01]  /*b470*/  IMAD.MOV.U32 R30, RZ, RZ, R226 ;  /* 0x000000ffff1e7224 */ /* 0x000fe200078e00e2 */
[C---:B------:R-:W-:Y:S01]  /*b480*/  LOP3.LUT R4, R2.reuse, 0xffff, RZ, 0xc0, !PT ;  /* 0x0000ffff02047812 */ /* 0x040fe200078ec0ff */
[----:B------:R-:W-:Y:S01]  /*b490*/  MUFU.EX2 R246, R50 ;  /* 0x0000003200f67308 */ /* 0x000fe20000000800 */
[----:B------:R-:W-:Y:S01]  /*b4a0*/  LOP3.LUT R8, R2, 0xff, RZ, 0xc0, !PT ;  /* 0x000000ff02087812 */ /* 0x000fe200078ec0ff */
[--C-:B------:R-:W-:Y:S01]  /*b4b0*/  HSET2.LE.AND R174, R19, R220.reuse, PT ;  /* 0x000000dc13ae7233 */ /* 0x100fe20003803000 */
[----:B------:R-:W-:Y:S01]  /*b4c0*/  SHF.R.U32.HI R5, RZ, 0x18, R2 ;  /* 0x00000018ff057819 */ /* 0x000fe20000011602 */
[--C-:B----4-:R-:W-:Y:S01]  /*b4d0*/  HSET2.LE.AND R59, R21, R220.reuse, PT ;  /* 0x000000dc153b7233 */ /* 0x110fe20003803000 */
[----:B------:R-:W-:Y:S01]  /*b4e0*/  LOP3.LUT R2, R6, 0xff, RZ, 0xc0, !PT ;  /* 0x000000ff06027812 */ /* 0x000fe200078ec0ff */
[----:B--2---:R-:W-:Y:S01]  /*b4f0*/  IMAD.MOV.U32 R21, RZ, RZ, R202 ;  /* 0x000000ffff157224 */ /* 0x004fe200078e00ca */
[----:B------:R-:W-:Y:S01]  /*b500*/  SHF.R.U32.HI R4, RZ, 0x8, R4 ;  /* 0x00000008ff047819 */ /* 0x000fe20000011604 */
[--C-:B------:R-:W-:Y:S01]  /*b510*/  HSET2.LE.AND R172, R172, R220.reuse, PT ;  /* 0x000000dcacac7233 */ /* 0x100fe20003803000 */
[----:B------:R-:W-:Y:S01]  /*b520*/  PRMT R24, R9, 0x5410, R24 ;  /* 0x0000541009187816 */ /* 0x000fe20000000018 */
[----:B------:R-:W-:Y:S01]  /*b530*/  MUFU.EX2 R248, R48 ;  /* 0x0000003000f87308 */ /* 0x000fe20000000800 */
[----:B------:R-:W-:Y:S01]  /*b540*/  PRMT R9, R2, 0x5410, R5 ;  /* 0x0000541002097816 */ /* 0x000fe20000000005 */
[----:B------:R-:W-:Y:S01]  /*b550*/  IMAD.MOV.U32 R19, RZ, RZ, R194 ;  /* 0x000000ffff137224 */ /* 0x000fe200078e00c2 */
[----:B------:R-:W-:Y:S01]  /*b560*/  SHF.R.U32.HI R5, RZ, 0x10, R0 ;  /* 0x00000010ff057819 */ /* 0x000fe20000011600 */
[----:B------:R-:W-:Y:S01]  /*b570*/  IMAD.MOV.U32 R47, RZ, RZ, R209 ;  /* 0x000000ffff2f7224 */ /* 0x000fe200078e00d1 */
[----:B------:R-:W-:Y:S01]  /*b580*/  PRMT R11, R8, 0x5410, R4 ;  /* 0x00005410080b7816 */ /* 0x000fe20000000004 */
[--C-:B------:R-:W-:Y:S01]  /*b590*/  HSET2.LE.AND R61, R9, R220.reuse, PT ;  /* 0x000000dc093d7233 */ /* 0x100fe20003803000 */
[----:B------:R-:W-:Y:S01]  /*b5a0*/  SHF.R.U32.HI R4, RZ, 0x18, R0 ;  /* 0x00000018ff047819 */ /* 0x000fe20000011600 */
[--C-:B------:R-:W-:Y:S01]  /*b5b0*/  HSET2.LE.AND R175, R24, R220.reuse, PT ;  /* 0x000000dc18af7233 */ /* 0x100fe20003803000 */
[C---:B------:R-:W-:Y:S01]  /*b5c0*/  LOP3.LUT R2, R0.reuse, 0xffff, RZ, 0xc0, !PT ;  /* 0x0000ffff00027812 */ /* 0x040fe200078ec0ff */
[----:B------:R1:W-:Y:S01]  /*b5d0*/  MUFU.EX2 R209, R60 ;  /* 0x0000003c00d17308 */ /* 0x0003e20000000800 */
[----:B------:R-:W-:Y:S01]  /*b5e0*/  LOP3.LUT R6, R0, 0xff, RZ, 0xc0, !PT ;  /* 0x000000ff00067812 */ /* 0x000fe200078ec0ff */
[----:B------:R-:W-:Y:S01]  /*b5f0*/  IMAD.MOV.U32 R24, RZ, RZ, R200 ;  /* 0x000000ffff187224 */ /* 0x000fe200078e00c8 */
[----:B------:R-:W-:Y:S01]  /*b600*/  LOP3.LUT R0, R5, 0xff, RZ, 0xc0, !PT ;  /* 0x000000ff05007812 */ /* 0x000fe200078ec0ff */
[----:B------:R-:W-:Y:S01]  /*b610*/  FFMA.FTZ R5, R62, c[0x0][0x23c], -R182 ;  /* 0x00008f003e057a23 */ /* 0x000fe200000108b6 */
[----:B------:R-:W-:Y:S01]  /*b620*/  SHF.R.U32.HI R2, RZ, 0x8, R2 ;  /* 0x00000008ff027819 */ /* 0x000fe20000011602 */
[--C-:B------:R-:W-:Y:S01]  /*b630*/  HSET2.LE.AND R62, R22, R220.reuse, PT ;  /* 0x000000dc163e7233 */ /* 0x100fe20003803000 */
[----:B------:R-:W-:Y:S01]  /*b640*/  PRMT R177, R0, 0x5410, R4 ;  /* 0x0000541000b17816 */ /* 0x000fe20000000004 */
[----:B------:R-:W-:Y:S01]  /*b650*/  IMAD.MOV.U32 R22, RZ, RZ, R15 ;  /* 0x000000ffff167224 */ /* 0x000fe200078e000f */
[----:B------:R-:W-:Y:S01]  /*b660*/  F2FP.BF16.PACK_AB R0, R211, R215 ;  /* 0x000000d7d300723e */ /* 0x000fe200000010ff */
[----:B------:R-:W-:Y:S01]  /*b670*/  MUFU.EX2 R208, R5 ;  /* 0x0000000500d07308 */ /* 0x000fe20000000800 */
[----:B------:R-:W2:Y:S01]  /*b680*/  LDL.LU R215, [R1] ;  /* 0x0000000001d77983 */ /* 0x000ea20000300800 */
[----:B------:R-:W-:Y:S01]  /*b690*/  SHF.R.U32.HI R10, RZ, 0x18, R10 ;  /* 0x00000018ff0a7819 */ /* 0x000fe2000001160a */
[--C-:B------:R-:W-:Y:S01]  /*b6a0*/  HSET2.LE.AND R177, R177, R220.reuse, PT ;  /* 0x000000dcb1b17233 */ /* 0x100fe20003803000 */
[----:B------:R-:W-:Y:S01]  /*b6b0*/  SHF.R.U32.HI R8, RZ, 0x8, R18 ;  /* 0x00000008ff087819 */ /* 0x000fe20000011612 */
[----:B------:R3:W-:Y:S01]  /*b6c0*/  STL [R1+0x7c], R211 ;  /* 0x00007cd301007387 */ /* 0x0007e20000100800 */
[----:B------:R-:W-:Y:S01]  /*b6d0*/  PRMT R10, R7, 0x5410, R10 ;  /* 0x00005410070a7816 */ /* 0x000fe2000000000a */
[----:B------:R-:W-:Y:S01]  /*b6e0*/  IMAD.MOV.U32 R18, RZ, RZ, R204 ;  /* 0x000000ffff127224 */ /* 0x000fe200078e00cc */
[----:B------:R-:W-:Y:S01]  /*b6f0*/  LOP3.LUT R7, R23, 0xff, RZ, 0xc0, !PT ;  /* 0x000000ff17077812 */ /* 0x000fe200078ec0ff */
[----:B------:R-:W-:Y:S01]  /*b700*/  IMAD.MOV.U32 R23, RZ, RZ, R176 ;  /* 0x000000ffff177224 */ /* 0x000fe200078e00b0 */
[----:B------:R-:W-:Y:S01]  /*b710*/  MUFU.EX2 R249, R49 ;  /* 0x0000003100f97308 */ /* 0x000fe20000000800 */
[----:B------:R-:W-:Y:S01]  /*b720*/  PRMT R176, R6, 0x5410, R2 ;  /* 0x0000541006b07816 */ /* 0x000fe20000000002 */
[----:B------:R-:W-:Y:S01]  /*b730*/  FFMA.FTZ R6, R63, c[0x0][0x23c], -R182 ;  /* 0x00008f003f067a23 */ /* 0x000fe200000108b6 */
[----:B------:R-:W-:Y:S01]  /*b740*/  F2FP.BF16.PACK_AB R4, R45, R252 ;  /* 0x000000fc2d04723e */ /* 0x000fe200000010ff */
[--C-:B------:R-:W-:Y:S01]  /*b750*/  HSET2.LE.AND R57, R10, R220.reuse, PT ;  /* 0x000000dc0a397233 */ /* 0x100fe20003803000 */
[----:B------:R-:W-:Y:S01]  /*b760*/  LOP3.LUT R42, R42, R0, RZ, 0xc0, !PT ;  /* 0x000000002a2a7212 */ /* 0x000fe200078ec0ff */
[--C-:B------:R-:W-:Y:S01]  /*b770*/  HSET2.LE.AND R176, R176, R220.reuse, PT ;  /* 0x000000dcb0b07233 */ /* 0x100fe20003803000 */
[----:B------:R-:W-:Y:S01]  /*b780*/  LOP3.LUT R40, R40, R4, RZ, 0xc0, !PT ;  /* 0x0000000428287212 */ /* 0x000fe200078ec0ff */
[--C-:B-1----:R-:W-:Y:S01]  /*b790*/  HSET2.LE.AND R60, R11, R220.reuse, PT ;  /* 0x000000dc0b3c7233 */ /* 0x102fe20003803000 */
[----:B------:R-:W-:Y:S01]  /*b7a0*/  F2FP.BF16.PACK_AB R0, R217, R192 ;  /* 0x000000c0d900723e */ /* 0x000fe200000010ff */
[----:B------:R1:W-:Y:S01]  /*b7b0*/  MUFU.EX2 R204, R6 ;  /* 0x0000000600cc7308 */ /* 0x0003e20000000800 */
[----:B------:R-:W-:Y:S01]  /*b7c0*/  PRMT R26, R26, 0x5410, R8 ;  /* 0x000054101a1a7816 */ /* 0x000fe20000000008 */
[----:B------:R-:W-:Y:S01]  /*b7d0*/  IMAD.WIDE.U32 R8, R178, -0x2daee0ad, RZ ;  /* 0xd2511f53b2087825 */ /* 0x000fe200078e00ff */
[----:B------:R-:W-:Y:S01]  /*b7e0*/  PRMT R25, R7, 0x5410, R25 ;  /* 0x0000541007197816 */ /* 0x000fe20000000019 */
[--C-:B------:R-:W-:Y:S01]  /*b7f0*/  HSET2.LE.AND R63, R16, R220.reuse, PT ;  /* 0x000000dc103f7233 */ /* 0x100fe20003803000 */
[----:B------:R-:W-:Y:S01]  /*b800*/  LOP3.LUT R41, R41, R0, RZ, 0xc0, !PT ;  /* 0x0000000029297212 */ /* 0x000fe200078ec0ff */
[----:B------:R-:W-:Y:S01]  /*b810*/  IMAD.MOV.U32 R16, RZ, RZ, R201 ;  /* 0x000000ffff107224 */ /* 0x000fe200078e00c9 */
[----:B------:R-:W-:Y:S01]  /*b820*/  F2FP.BF16.PACK_AB R0, R30, R46 ;  /* 0x0000002e1e00723e */ /* 0x000fe200000010ff */
[--C-:B------:R-:W-:Y:S01]  /*b830*/  HSET2.LE.AND R178, R26, R220.reuse, PT ;  /* 0x000000dc1ab27233 */ /* 0x100fe20003803000 */
[----:B------:R-:W-:Y:S01]  /*b840*/  F2FP.BF16.PACK_AB R2, R17, R214 ;  /* 0x000000d61102723e */ /* 0x000fe200000010ff */
[----:B------:R-:W4:Y:S01]  /*b850*/  MUFU.EX2 R245, R51 ;  /* 0x0000003300f57308 */ /* 0x000f220000000800 */
[----:B---3--:R-:W3:Y:S01]  /*b860*/  LDL.LU R211, [R1+0xc] ;  /* 0x00000c0001d37983 */ /* 0x008ee20000300800 */
[----:B------:R-:W-:Y:S01]  /*b870*/  LOP3.LUT R34, R34, R0, RZ, 0xc0, !PT ;  /* 0x0000000022227212 */ /* 0x000fe200078ec0ff */
[----:B------:R-:W-:Y:S01]  /*b880*/  IMAD.MOV.U32 R26, RZ, RZ, R199 ;  /* 0x000000ffff1a7224 */ /* 0x000fe200078e00c7 */
[----:B------:R-:W-:Y:S01]  /*b890*/  F2FP.BF16.PACK_AB R0, R210, R193 ;  /* 0x000000c1d200723e */ /* 0x000fe200000010ff */
[----:B------:R-:W-:Y:S01]  /*b8a0*/  FFMA.FTZ R182, R127, c[0x0][0x23c], -R182 ;  /* 0x00008f007fb67a23 */ /* 0x000fe200000108b6 */
[----:B------:R-:W-:Y:S01]  /*b8b0*/  LOP3.LUT R43, R43, R2, RZ, 0xc0, !PT ;  /* 0x000000022b2b7212 */ /* 0x000fe200078ec0ff */
[----:B------:R-:W-:Y:S01]  /*b8c0*/  FFMA.FTZ R180, R119, c[0x0][0x23c], -R180 ;  /* 0x00008f0077b47a23 */ /* 0x000fe200000108b4 */
[----:B------:R-:W-:Y:S01]  /*b8d0*/  LOP3.LUT R59, R59, R0, RZ, 0xc0, !PT ;  /* 0x000000003b3b7212 */ /* 0x000fe200078ec0ff */
[--C-:B------:R-:W-:Y:S01]  /*b8e0*/  FFMA.FTZ R124, R124, c[0x0][0x23c], -R139.reuse ;  /* 0x00008f007c7c7a23 */ /* 0x100fe2000001088b */
[----:B------:R-:W-:Y:S01]  /*b8f0*/  MUFU.EX2 R247, R66 ;  /* 0x0000004200f77308 */ /* 0x000fe20000000800 */
[----:B------:R-:W-:Y:S01]  /*b900*/  F2FP.BF16.PACK_AB R0, R200, R47 ;  /* 0x0000002fc800723e */ /* 0x000fe200000010ff */
[----:B------:R-:W-:Y:S01]  /*b910*/  FFMA.FTZ R139, R125, c[0x0][0x23c], -R139 ;  /* 0x00008f007d8b7a23 */ /* 0x000fe2000001088b */
[----:B------:R-:W-:Y:S01]  /*b920*/  F2FP.BF16.PACK_AB R2, R221, R233 ;  /* 0x000000e9dd02723e */ /* 0x000fe200000010ff */
[----:B-1----:R-:W-:Y:S01]  /*b930*/  IMAD.WIDE.U32 R6, R179, -0x2daee0ad, RZ ;  /* 0xd2511f53b3067825 */ /* 0x002fe200078e00ff */
[----:B------:R-:W-:Y:S01]  /*b940*/  LOP3.LUT R60, R60, R0, RZ, 0xc0, !PT ;  /* 0x000000003c3c7212 */ /* 0x000fe200078ec0ff */
[--C-:B------:R-:W-:Y:S01]  /*b950*/  HSET2.LE.AND R179, R25, R220.reuse, PT ;  /* 0x000000dc19b37233 */ /* 0x100fe20003803000 */
[----:B------:R-:W-:Y:S01]  /*b960*/  F2FP.BF16.PACK_AB R0, R16, R187 ;  /* 0x000000bb1000723e */ /* 0x000fe200000010ff */
[----:B------:R-:W-:Y:S01]  /*b970*/  IMAD.MOV.U32 R25, RZ, RZ, R193 ;  /* 0x000000ffff197224 */ /* 0x000fe200078e00c1 */
[----:B------:R-:W-:Y:S01]  /*b980*/  LOP3.LUT R8, R7, UR10, R8, 0x96, !PT ;  /* 0x0000000a07087c12 */ /* 0x000fe2000f8e9608 */
[----:B------:R-:W-:Y:S01]  /*b990*/  MUFU.EX2 R244, R67 ;  /* 0x0000004300f47308 */ /* 0x000fe20000000800 */
[----:B------:R-:W-:Y:S01]  /*b9a0*/  LOP3.LUT R63, R63, R0, RZ, 0xc0, !PT ;  /* 0x000000003f3f7212 */ /* 0x000fe200078ec0ff */
[--C-:B------:R-:W-:Y:S01]  /*b9b0*/  FFMA.FTZ R116, R116, c[0x0][0x23c], -R181.reuse ;  /* 0x00008f0074747a23 */ /* 0x100fe200000108b5 */
[----:B------:R-:W-:Y:S01]  /*b9c0*/  F2FP.BF16.PACK_AB R0, R21, R190 ;  /* 0x000000be1500723e */ /* 0x000fe200000010ff */
[----:B------:R-:W-:Y:S01]  /*b9d0*/  FFMA.FTZ R181, R117, c[0x0][0x23c], -R181 ;  /* 0x00008f0075b57a23 */ /* 0x000fe200000108b5 */
[----:B----4-:R-:W-:Y:S02]  /*b9e0*/  F2FP.BF16.PACK_AB R51, R245, R246 ;  /* 0x000000f6f533723e */ /* 0x010fe400000010ff */
[----:B------:R-:W-:Y:S02]  /*b9f0*/  LOP3.LUT R174, R174, R0, RZ, 0xc0, !PT ;  /* 0x00000000aeae7212 */ /* 0x000fe400078ec0ff */
[----:B------:R-:W-:Y:S01]  /*ba00*/  F2FP.BF16.PACK_AB R0, R189, R197 ;  /* 0x000000c5bd00723e */ /* 0x000fe200000010ff */
[----:B------:R-:W-:Y:S01]  /*ba10*/  MUFU.EX2 R251, R64 ;  /* 0x0000004000fb7308 */ /* 0x000fe20000000800 */
[----:B------:R-:W-:Y:S02]  /*ba20*/  LOP3.LUT R32, R32, R2, RZ, 0xc0, !PT ;  /* 0x0000000220207212 */ /* 0x000fe400078ec0ff */
[----:B------:R-:W-:Y:S02]  /*ba30*/  LOP3.LUT R177, R177, R0, RZ, 0xc0, !PT ;  /* 0x00000000b1b17212 */ /* 0x000fe400078ec0ff */
[----:B------:R-:W-:Y:S02]  /*ba40*/  F2FP.BF16.PACK_AB R0, R204, R208 ;  /* 0x000000d0cc00723e */ /* 0x000fe400000010ff */
[----:B------:R-:W-:Y:S02]  /*ba50*/  F2FP.BF16.PACK_AB R2, R29, R212 ;  /* 0x000000d41d02723e */ /* 0x000fe400000010ff */
[----:B------:R-:W-:Y:S01]  /*ba60*/  LOP3.LUT R179, R179, R0, RZ, 0xc0, !PT ;  /* 0x00000000b3b37212 */ /* 0x000fe200078ec0ff */
[----:B------:R-:W1:Y:S01]  /*ba70*/  MUFU.EX2 R250, R65 ;  /* 0x0000004100fa7308 */ /* 0x000e620000000800 */
[----:B------:R-:W-:Y:S02]  /*ba80*/  LOP3.LUT R35, R35, R2, RZ, 0xc0, !PT ;  /* 0x0000000223237212 */ /* 0x000fe400078ec0ff */
[----:B------:R-:W-:Y:S04]  /*ba90*/  F2FP.BF16.PACK_AB R2, R28, R44 ;  /* 0x0000002c1c02723e */ /* 0x000fe800000010ff */
[----:B------:R-:W-:Y:S02]  /*baa0*/  LOP3.LUT R56, R56, R2, RZ, 0xc0, !PT ;  /* 0x0000000238387212 */ /* 0x000fe400078ec0ff */
[----:B------:R-:W-:Y:S01]  /*bab0*/  F2FP.BF16.PACK_AB R2, R199, R27 ;  /* 0x0000001bc702723e */ /* 0x000fe200000010ff */
[----:B------:R4:W-:Y:S03]  /*bac0*/  MUFU.EX2 R238, R36 ;  /* 0x0000002400ee7308 */ /* 0x0009e60000000800 */
[----:B------:R-:W-:Y:S02]  /*bad0*/  LOP3.LUT R61, R61, R2, RZ, 0xc0, !PT ;  /* 0x000000023d3d7212 */ /* 0x000fe400078ec0ff */
[----:B------:R-:W-:Y:S04]  /*bae0*/  F2FP.BF16.PACK_AB R2, R191, R18 ;  /* 0x00000012bf02723e */ /* 0x000fe800000010ff */
[----:B------:R-:W-:Y:S01]  /*baf0*/  LOP3.LUT R172, R172, R2, RZ, 0xc0, !PT ;  /* 0x00000002acac7212 */ /* 0x000fe200078ec0ff */
[----:B------:R1:W1:Y:S01]  /*bb00*/  MUFU.EX2 R239, R37 ;  /* 0x0000002500ef7308 */ /* 0x0002620000000800 */
[----:B------:R-:W-:Y:S04]  /*bb10*/  F2FP.BF16.PACK_AB R2, R22, R195 ;  /* 0x000000c31602723e */ /* 0x000fe800000010ff */
[----:B------:R-:W-:Y:S02]  /*bb20*/  LOP3.LUT R175, R175, R2, RZ, 0xc0, !PT ;  /* 0x00000002afaf7212 */ /* 0x000fe400078ec0ff */
[----:B------:R-:W-:Y:S03]  /*bb30*/  F2FP.BF16.PACK_AB R2, R207, R209 ;  /* 0x000000d1cf02723e */ /* 0x000fe600000010ff */
[----:B------:R1:W-:Y:S01]  /*bb40*/  MUFU.EX2 R237, R38 ;  /* 0x0000002600ed7308 */ /* 0x0003e20000000800 */
[----:B------:R-:W-:Y:S01]  /*bb50*/  LOP3.LUT R178, R178, R2, RZ, 0xc0, !PT ;  /* 0x00000002b2b27212 */ /* 0x000fe200078ec0ff */
[----:B----4-:R-:W-:Y:S08]  /*bb60*/  IMAD.MOV.U32 R36, RZ, RZ, R192 ;  /* 0x000000ffff247224 */ /* 0x010ff000078e00c0 */
[----:B------:R-:W4:Y:S01]  /*bb70*/  MUFU.EX2 R236, R39 ;  /* 0x0000002700ec7308 */ /* 0x000f220000000800 */
[----:B-1----:R-:W-:Y:S09]  /*bb80*/  IMAD.MOV.U32 R37, RZ, RZ, R195 ;  /* 0x000000ffff257224 */ /* 0x002ff200078e00c3 */
[----:B------:R1:W-:Y:S01]  /*bb90*/  MUFU.EX2 R243, R52 ;  /* 0x0000003400f37308 */ /* 0x0003e20000000800 */
[----:B------:R-:W-:Y:S09]  /*bba0*/  IMAD.MOV.U32 R38, RZ, RZ, R196 ;  /* 0x000000ffff267224 */ /* 0x000ff200078e00c4 */
[----:B------:R4:W2:Y:S10]  /*bbb0*/  MUFU.EX2 R242, R53 ;  /* 0x0000003500f27308 */ /* 0x0008b40000000800 */
[----:B------:R-:W-:Y:S01]  /*bbc0*/  MUFU.EX2 R241, R54 ;  /* 0x0000003600f17308 */ /* 0x000fe20000000800 */
[----:B-1----:R-:W-:Y:S09]  /*bbd0*/  IMAD.MOV.U32 R52, RZ, RZ, R189 ;  /* 0x000000ffff347224 */ /* 0x002ff200078e00bd */
[----:B------:R-:W1:Y:S01]  /*bbe0*/  MUFU.EX2 R240, R55 ;  /* 0x0000003700f07308 */ /* 0x000e620000000800 */
[----:B----4-:R-:W-:Y:S09]  /*bbf0*/  IMAD.MOV.U32 R53, RZ, RZ, R186 ;  /* 0x000000ffff357224 */ /* 0x010ff200078e00ba */
[----:B------:R-:W-:Y:S10]  /*bc00*/  MUFU.EX2 R76, R76 ;  /* 0x0000004c004c7308 */ /* 0x000ff40000000800 */
        /* <DEDUP_REMOVED lines=13> */
[----:B------:R-:W-:Y:S01]  /*bce0*/  MUFU.EX2 R86, R86 ;  /* 0x0000005600567308 */ /* 0x000fe20000000800 */
[----:B--2---:R-:W-:Y:S04]  /*bcf0*/  F2FP.BF16.PACK_AB R4, R216, R215 ;  /* 0x000000d7d804723e */ /* 0x004fe800000010ff */
[----:B------:R-:W-:Y:S02]  /*bd00*/  LOP3.LUT R33, R33, R4, RZ, 0xc0, !PT ;  /* 0x0000000421217212 */ /* 0x000fe400078ec0ff */
[----:B------:R-:W-:Y:S03]  /*bd10*/  F2FP.BF16.PACK_AB R4, R188, R194 ;  /* 0x000000c2bc04723e */ /* 0x000fe600000010ff */
[----:B------:R-:W-:Y:S01]  /*bd20*/  MUFU.EX2 R87, R87 ;  /* 0x0000005700577308 */ /* 0x000fe20000000800 */
[----:B------:R-:W-:Y:S02]  /*bd30*/  LOP3.LUT R58, R58, R4, RZ, 0xc0, !PT ;  /* 0x000000043a3a7212 */ /* 0x000fe400078ec0ff */
[----:B------:R-:W-:Y:S04]  /*bd40*/  F2FP.BF16.PACK_AB R4, R31, R23 ;  /* 0x000000171f04723e */ /* 0x000fe800000010ff */
[----:B------:R-:W-:Y:S03]  /*bd50*/  LOP3.LUT R57, R57, R4, RZ, 0xc0, !PT ;  /* 0x0000000439397212 */ /* 0x000fe600078ec0ff */
[----:B------:R-:W-:Y:S10]  /*bd60*/  MUFU.EX2 R112, R112 ;  /* 0x0000007000707308 */ /* 0x000ff40000000800 */
[----:B------:R-:W-:Y:S01]  /*bd70*/  MUFU.EX2 R113, R113 ;  /* 0x0000007100717308 */ /* 0x000fe20000000800 */
[----:B---3--:R-:W-:Y:S04]  /*bd80*/  F2FP.BF16.PACK_AB R4, R211, R20 ;  /* 0x00000014d304723e */ /* 0x008fe800000010ff */
[----:B------:R-:W-:Y:S02]  /*bd90*/  LOP3.LUT R62, R62, R4, RZ, 0xc0, !PT ;  /* 0x000000043e3e7212 */ /* 0x000fe400078ec0ff */
[----:B------:R-:W-:Y:S03]  /*bda0*/  F2FP.BF16.PACK_AB R4, R196, R213 ;  /* 0x000000d5c404723e */ /* 0x000fe600000010ff */
[----:B------:R-:W-:Y:S01]  /*bdb0*/  MUFU.EX2 R108, R108 ;  /* 0x0000006c006c7308 */ /* 0x000fe20000000800 */
[----:B------:R-:W-:Y:S02]  /*bdc0*/  LOP3.LUT R173, R173, R4, RZ, 0xc0, !PT ;  /* 0x00000004adad7212 */ /* 0x000fe400078ec0ff */
[----:B------:R-:W-:Y:S04]  /*bdd0*/  F2FP.BF16.PACK_AB R4, R186, R198 ;  /* 0x000000c6ba04723e */ /* 0x000fe800000010ff */
[----:B------:R-:W-:Y:S02]  /*bde0*/  LOP3.LUT R176, R176, R4, RZ, 0xc0, !PT ;  /* 0x00000004b0b07212 */ /* 0x000fe400078ec0ff */
[----:B------:R-:W-:Y:S01]  /*bdf0*/  LOP3.LUT R4, R9, UR12, R224, 0x96, !PT ;  /* 0x0000000c09047c12 */ /* 0x000fe2000f8e96e0 */
[----:B------:R-:W-:Y:S01]  /*be00*/  IMAD.WIDE.U32 R8, R8, -0x326172a9, RZ ;  /* 0xcd9e8d5708087825 */ /* 0x000fe200078e00ff */
[----:B------:R-:W-:Y:S03]  /*be10*/  MUFU.EX2 R109, R109 ;  /* 0x0000006d006d7308 */ /* 0x000fe60000000800 */
[----:B------:R-:W-:Y:S05]  /*be20*/  IMAD.WIDE.U32 R10, R4, -0x326172a9, RZ ;  /* 0xcd9e8d57040a7825 */ /* 0x000fea00078e00ff */
[----:B------:R-:W-:Y:S02]  /*be30*/  LOP3.LUT R4, R11, UR11, R12, 0x96, !PT ;  /* 0x0000000b0b047c12 */ /* 0x000fe4000f8e960c */
[----:B------:R-:W-:Y:S01]  /*be40*/  LOP3.LUT R10, R9, UR9, R10, 0x96, !PT ;  /* 0x00000009090a7c12 */ /* 0x000fe2000f8e960a */
[----:B------:R-:W-:Y:S02]  /*be50*/  MUFU.EX2 R104, R104 ;  /* 0x0000006800687308 */ /* 0x000fe40000000800 */
[----:B------:R-:W-:Y:S04]  /*be60*/  IMAD.WIDE.U32 R4, R4, -0x2daee0ad, RZ ;  /* 0xd2511f5304047825 */ /* 0x000fe800078e00ff */
[----:B------:R-:W-:Y:S01]  /*be70*/  IMAD.WIDE.U32 R10, R10, -0x2daee0ad, RZ ;  /* 0xd2511f530a0a7825 */ /* 0x000fe200078e00ff */
[----:B------:R-:W-:Y:S03]  /*be80*/  LOP3.LUT R6, R5, UR8, R6, 0x96, !PT ;  /* 0x0000000805067c12 */ /* 0x000fe6000f8e9606 */
[----:B------:R-:W-:Y:S01]  /*be90*/  MUFU.EX2 R105, R105 ;  /* 0x0000006900697308 */ /* 0x000fe20000000800 */
[----:B------:R-:W-:Y:S01]  /*bea0*/  LOP3.LUT R4, R11, UR6, R4, 0x96, !PT ;  /* 0x000000060b047c12 */ /* 0x000fe2000f8e9604 */
[----:B------:R-:W-:Y:S04]  /*beb0*/  IMAD.WIDE.U32 R6, R6, -0x326172a9, RZ ;  /* 0xcd9e8d5706067825 */ /* 0x000fe800078e00ff */
[----:B------:R-:W-:Y:S01]  /*bec0*/  IMAD.WIDE.U32 R4, R4, -0x326172a9, RZ ;  /* 0xcd9e8d5704047825 */ /* 0x000fe200078e00ff */
[----:B------:R-:W-:Y:S03]  /*bed0*/  LOP3.LUT R8, R7, UR7, R8, 0x96, !PT ;  /* 0x0000000707087c12 */ /* 0x000fe6000f8e9608 */
[----:B------:R-:W-:Y:S01]  /*bee0*/  MUFU.EX2 R106, R106 ;  /* 0x0000006a006a7308 */ /* 0x000fe20000000800 */
[C---:B------:R-:W-:Y:S02]  /*bef0*/  LOP3.LUT R50, R4.reuse, 0xffff, RZ, 0xc0, !PT ;  /* 0x0000ffff04327812 */ /* 0x040fe400078ec0ff */
[----:B------:R-:W-:Y:S02]  /*bf00*/  LOP3.LUT R0, R4, 0xff, RZ, 0xc0, !PT ;  /* 0x000000ff04007812 */ /* 0x000fe400078ec0ff */
[----:B------:R-:W-:Y:S02]  /*bf10*/  SHF.R.U32.HI R50, RZ, 0x8, R50 ;  /* 0x00000008ff327819 */ /* 0x000fe40000011632 */
[----:B------:R-:W-:Y:S02]  /*bf20*/  LOP3.LUT R6, R5, UR17, R6, 0x96, !PT ;  /* 0x0000001105067c12 */ /* 0x000fe4000f8e9606 */
[----:B------:R-:W-:Y:S01]  /*bf30*/  PRMT R50, R0, 0x5410, R50 ;  /* 0x0000541000327816 */ /* 0x000fe20000000032 */
[----:B------:R-:W-:Y:S01]  /*bf40*/  MUFU.EX2 R107, R107 ;  /* 0x0000006b006b7308 */ /* 0x000fe20000000800 */
[----:B------:R-:W-:Y:S02]  /*bf50*/  F2FP.BF16.PACK_AB R0, R249, R248 ;  /* 0x000000f8f900723e */ /* 0x000fe400000010ff */
[----:B------:R-:W-:Y:S01]  /*bf60*/  LOP3.LUT R48, R6, 0xff, RZ, 0xc0, !PT ;  /* 0x000000ff06307812 */ /* 0x000fe200078ec0ff */
[--C-:B------:R-:W-:Y:S01]  /*bf70*/  HSET2.LE.AND R50, R50, R220.reuse, PT ;  /* 0x000000dc32327233 */ /* 0x100fe20003803000 */
[----:B------:R-:W-:Y:S04]  /*bf80*/  SHF.R.U32.HI R49, RZ, 0x10, R6 ;  /* 0x00000010ff317819 */ /* 0x000fe80000011606 */
[----:B------:R-:W-:Y:S01]  /*bf90*/  LOP3.LUT R50, R50, R0, RZ, 0xc0, !PT ;  /* 0x0000000032327212 */ /* 0x000fe200078ec0ff */
[----:B------:R-:W-:Y:S01]  /*bfa0*/  MUFU.EX2 R110, R110 ;  /* 0x0000006e006e7308 */ /* 0x000fe20000000800 */
[--C-:B------:R-:W-:Y:S02]  /*bfb0*/  SHF.R.U32.HI R0, RZ, 0x10, R4.reuse ;  /* 0x00000010ff007819 */ /* 0x100fe40000011604 */
[----:B------:R-:W-:Y:S02]  /*bfc0*/  SHF.R.U32.HI R4, RZ, 0x18, R4 ;  /* 0x00000018ff047819 */ /* 0x000fe40000011604 */
[----:B------:R-:W-:Y:S02]  /*bfd0*/  LOP3.LUT R0, R0, 0xff, RZ, 0xc0, !PT ;  /* 0x000000ff00007812 */ /* 0x000fe400078ec0ff */
[----:B------:R-:W-:Y:S02]  /*bfe0*/  LOP3.LUT R49, R49, 0xff, RZ, 0xc0, !PT ;  /* 0x000000ff31317812 */ /* 0x000fe400078ec0ff */
[----:B------:R-:W-:Y:S01]  /*bff0*/  PRMT R0, R0, 0x5410, R4 ;  /* 0x0000541000007816 */ /* 0x000fe20000000004 */
[----:B------:R-:W-:Y:S01]  /*c000*/  IMAD.WIDE.U32 R4, R8, -0x2daee0ad, RZ ;  /* 0xd2511f5308047825 */ /* 0x000fe200078e00ff */
[----:B------:R-:W-:Y:S03]  /*c010*/  MUFU.EX2 R111, R111 ;  /* 0x0000006f006f7308 */ /* 0x000fe60000000800 */
[--C-:B------:R-:W-:Y:S01]  /*c020*/  HSET2.LE.AND R0, R0, R220.reuse, PT ;  /* 0x000000dc00007233 */ /* 0x100fe20003803000 */
[----:B------:R-:W-:Y:S02]  /*c030*/  LOP3.LUT R66, R4, 0xff, RZ, 0xc0, !PT ;  /* 0x000000ff04427812 */ /* 0x000fe400078ec0ff */
[--C-:B------:R-:W-:Y:S02]  /*c040*/  SHF.R.U32.HI R67, RZ, 0x10, R4.reuse ;  /* 0x00000010ff437819 */ /* 0x100fe40000011604 */
[----:B------:R-:W-:Y:S02]  /*c050*/  LOP3.LUT R51, R0, R51, RZ, 0xc0, !PT ;  /* 0x0000003300337212 */ /* 0x000fe400078ec0ff */
[----:B------:R-:W-:Y:S01]  /*c060*/  LOP3.LUT R0, R4, 0xffff, RZ, 0xc0, !PT ;  /* 0x0000ffff04007812 */ /* 0x000fe200078ec0ff */
[----:B------:R-:W-:Y:S01]  /*c070*/  MUFU.EX2 R84, R84 ;  /* 0x0000005400547308 */ /* 0x000fe20000000800 */
[----:B------:R-:W-:Y:S02]  /*c080*/  SHF.R.U32.HI R4, RZ, 0x18, R4 ;  /* 0x00000018ff047819 */ /* 0x000fe40000011604 */
[----:B------:R-:W-:Y:S02]  /*c090*/  SHF.R.U32.HI R0, RZ, 0x8, R0 ;  /* 0x00000008ff007819 */ /* 0x000fe40000011600 */
[----:B------:R-:W-:Y:S02]  /*c0a0*/  LOP3.LUT R67, R67, 0xff, RZ, 0xc0, !PT ;  /* 0x000000ff43437812 */ /* 0x000fe400078ec0ff */
[----:B------:R-:W-:Y:S02]  /*c0b0*/  PRMT R66, R66, 0x5410, R0 ;  /* 0x0000541042427816 */ /* 0x000fe40000000000 */
[----:B------:R-:W-:Y:S01]  /*c0c0*/  PRMT R67, R67, 0x5410, R4 ;  /* 0x0000541043437816 */ /* 0x000fe20000000004 */
[----:B------:R-:W-:Y:S01]  /*c0d0*/  MUFU.EX2 R85, R85 ;  /* 0x0000005500557308 */ /* 0x000fe20000000800 */
[----:B------:R-:W-:Y:S01]  /*c0e0*/  F2FP.BF16.PACK_AB R0, R250, R251 ;  /* 0x000000fbfa00723e */ /* 0x000fe200000010ff */
[--C-:B------:R-:W-:Y:S01]  /*c0f0*/  HSET2.LE.AND R66, R66, R220.reuse, PT ;  /* 0x000000dc42427233 */ /* 0x100fe20003803000 */
[----:B------:R-:W-:Y:S01]  /*c100*/  LOP3.LUT R2, R5, UR16, R10, 0x96, !PT ;  /* 0x0000001005027c12 */ /* 0x000fe2000f8e960a */
[--C-:B------:R-:W-:Y:S03]  /*c110*/  HSET2.LE.AND R67, R67, R220.reuse, PT ;  /* 0x000000dc43437233 */ /* 0x100fe60003803000 */
[----:B------:R-:W-:Y:S02]  /*c120*/  LOP3.LUT R66, R66, R0, RZ, 0xc0, !PT ;  /* 0x0000000042427212 */ /* 0x000fe400078ec0ff */
[----:B------:R-:W-:Y:S01]  /*c130*/  F2FP.BF16.PACK_AB R0, R244, R247 ;  /* 0x000000f7f400723e */ /* 0x000fe200000010ff */
[----:B------:R-:W-:Y:S01]  /*c140*/  MUFU.EX2 R88, R88 ;  /* 0x0000005800587308 */ /* 0x000fe20000000800 */
[----:B------:R-:W-:Y:S02]  /*c150*/  LOP3.LUT R64, R2, 0xff, RZ, 0xc0, !PT ;  /* 0x000000ff02407812 */ /* 0x000fe400078ec0ff */
[----:B------:R-:W-:Y:S02]  /*c160*/  LOP3.LUT R67, R67, R0, RZ, 0xc0, !PT ;  /* 0x0000000043437212 */ /* 0x000fe400078ec0ff */
[----:B------:R-:W-:Y:S02]  /*c170*/  LOP3.LUT R0, R6, 0xffff, RZ, 0xc0, !PT ;  /* 0x0000ffff06007812 */ /* 0x000fe400078ec0ff */
[----:B------:R-:W-:Y:S02]  /*c180*/  SHF.R.U32.HI R6, RZ, 0x18, R6 ;  /* 0x00000018ff067819 */ /* 0x000fe40000011606 */
[----:B------:R-:W-:Y:S01]  /*c190*/  SHF.R.U32.HI R0, RZ, 0x8, R0 ;  /* 0x00000008ff007819 */ /* 0x000fe20000011600 */
[----:B------:R-:W-:Y:S01]  /*c1a0*/  MUFU.EX2 R89, R89 ;  /* 0x0000005900597308 */ /* 0x000fe20000000800 */
[----:B------:R-:W-:Y:S02]  /*c1b0*/  PRMT R49, R49, 0x5410, R6 ;  /* 0x0000541031317816 */ /* 0x000fe40000000006 */
[----:B------:R-:W-:Y:S02]  /*c1c0*/  PRMT R48, R48, 0x5410, R0 ;  /* 0x0000541030307816 */ /* 0x000fe40000000000 */
[----:B------:R-:W-:Y:S01]  /*c1d0*/  F2FP.BF16.PACK_AB R0, R239, R238 ;  /* 0x000000eeef00723e */ /* 0x000fe200000010ff */
[--C-:B------:R-:W-:Y:S01]  /*c1e0*/  HSET2.LE.AND R49, R49, R220.reuse, PT ;  /* 0x000000dc31317233 */ /* 0x100fe20003803000 */
[--C-:B------:R-:W-:Y:S01]  /*c1f0*/  SHF.R.U32.HI R65, RZ, 0x10, R2.reuse ;  /* 0x00000010ff417819 */ /* 0x100fe20000011602 */
[--C-:B------:R-:W-:Y:S02]  /*c200*/  HSET2.LE.AND R48, R48, R220.reuse, PT ;  /* 0x000000dc30307233 */ /* 0x100fe40003803000 */
[----:B------:R-:W-:Y:S01]  /*c210*/  MUFU.EX2 R90, R90 ;  /* 0x0000005a005a7308 */ /* 0x000fe20000000800 */
[----:B------:R-:W-:Y:S02]  /*c220*/  LOP3.LUT R65, R65, 0xff, RZ, 0xc0, !PT ;  /* 0x000000ff41417812 */ /* 0x000fe400078ec0ff */
[----:B------:R-:W-:Y:S02]  /*c230*/  LOP3.LUT R48, R48, R0, RZ, 0xc0, !PT ;  /* 0x0000000030307212 */ /* 0x000fe400078ec0ff */
[----:B------:R-:W-:Y:S04]  /*c240*/  F2FP.BF16.PACK_AB R0, R236, R237 ;  /* 0x000000edec00723e */ /* 0x000fe800000010ff */
[----:B------:R-:W-:Y:S01]  /*c250*/  LOP3.LUT R49, R49, R0, RZ, 0xc0, !PT ;  /* 0x0000000031317212 */ /* 0x000fe200078ec0ff */
[----:B------:R-:W-:Y:S01]  /*c260*/  MUFU.EX2 R91, R91 ;  /* 0x0000005b005b7308 */ /* 0x000fe20000000800 */
[----:B------:R-:W-:Y:S02]  /*c270*/  LOP3.LUT R0, R2, 0xffff, RZ, 0xc0, !PT ;  /* 0x0000ffff02007812 */ /* 0x000fe400078ec0ff */
[----:B------:R-:W-:Y:S02]  /*c280*/  SHF.R.U32.HI R2, RZ, 0x18, R2 ;  /* 0x00000018ff027819 */ /* 0x000fe40000011602 */
[----:B------:R-:W-:Y:S02]  /*c290*/  SHF.R.U32.HI R0, RZ, 0x8, R0 ;  /* 0x00000008ff007819 */ /* 0x000fe40000011600 */
[----:B------:R-:W-:Y:S02]  /*c2a0*/  PRMT R65, R65, 0x5410, R2 ;  /* 0x0000541041417816 */ /* 0x000fe40000000002 */
[----:B------:R-:W-:Y:S01]  /*c2b0*/  PRMT R64, R64, 0x5410, R0 ;  /* 0x0000541040407816 */ /* 0x000fe20000000000 */
[----:B------:R-:W-:Y:S01]  /*c2c0*/  MUFU.EX2 R92, R92 ;  /* 0x0000005c005c7308 */ /* 0x000fe20000000800 */
[----:B------:R-:W-:Y:S01]  /*c2d0*/  F2FP.BF16.PACK_AB R0, R242, R243 ;  /* 0x000000f3f200723e */ /* 0x000fe200000010ff */
[--C-:B------:R-:W-:Y:S02]  /*c2e0*/  HSET2.LE.AND R65, R65, R220.reuse, PT ;  /* 0x000000dc41417233 */ /* 0x100fe40003803000 */
[--C-:B------:R-:W-:Y:S05]  /*c2f0*/  HSET2.LE.AND R64, R64, R220.reuse, PT ;  /* 0x000000dc40407233 */ /* 0x100fea0003803000 */
[----:B------:R-:W-:Y:S01]  /*c300*/  LOP3.LUT R64, R64, R0, RZ, 0xc0, !PT ;  /* 0x0000000040407212 */ /* 0x000fe200078ec0ff */
[----:B------:R-:W-:Y:S01]  /*c310*/  MUFU.EX2 R93, R93 ;  /* 0x0000005d005d7308 */ /* 0x000fe20000000800 */
[----:B-1----:R-:W-:Y:S04]  /*c320*/  F2FP.BF16.PACK_AB R0, R240, R241 ;  /* 0x000000f1f000723e */ /* 0x002fe800000010ff */
[----:B------:R-:W-:Y:S02]  /*c330*/  LOP3.LUT R65, R65, R0, RZ, 0xc0, !PT ;  /* 0x0000000041417212 */ /* 0x000fe400078ec0ff */
[----:B------:R-:W-:Y:S03]  /*c340*/  IADD3 R0, R183, 0x2, RZ ;  /* 0x00000002b7007810 */ /* 0x000fe60007ffe0ff */
[----:B------:R-:W-:Y:S01]  /*c350*/  MUFU.EX2 R94, R94 ;  /* 0x0000005e005e7308 */ /* 0x000fe20000000800 */
[----:B------:R-:W-:Y:S05]  /*c360*/  LOP3.LUT R0, R219, UR27, R0, 0x96, !PT ;  /* 0x0000001bdb007c12 */ /* 0x000fea000f8e9600 */
[----:B------:R-:W-:Y:S04]  /*c370*/  IMAD.WIDE.U32 R14, R0, -0x326172a9, RZ ;  /* 0xcd9e8d57000e7825 */ /* 0x000fe800078e00ff */
[----:B------:R-:W-:Y:S01]  /*c380*/  MUFU.EX2 R95, R95 ;  /* 0x0000005f005f7308 */ /* 0x000fe20000000800 */
[----:B------:R-:W-:Y:S02]  /*c390*/  LOP3.LUT R4, R15, UR15, R230, 0x96, !PT ;  /* 0x0000000f0f047c12 */ /* 0x000fe4000f8e96e6 */
[----:B------:R-:W-:Y:S03]  /*c3a0*/  LOP3.LUT R8, R13, UR13, R14, 0x96, !PT ;  /* 0x0000000d0d087c12 */ /* 0x000fe6000f8e960e */
[----:B------:R-:W-:Y:S04]  /*c3b0*/  IMAD.WIDE.U32 R4, R4, -0x2daee0ad, RZ ;  /* 0xd2511f5304047825 */ /* 0x000fe800078e00ff */
[----:B------:R-:W-:Y:S01]  /*c3c0*/  IMAD.WIDE.U32 R8, R8, -0x2daee0ad, RZ ;  /* 0xd2511f5308087825 */ /* 0x000fe200078e00ff */
[----:B------:R-:W-:Y:S01]  /*c3d0*/  LOP3.LUT R6, R5, UR12, R224, 0x96, !PT ;  /* 0x0000000c05067c12 */ /* 0x000fe2000f8e96e0 */
[----:B------:R-:W-:Y:S03]  /*c3e0*/  MUFU.EX2 R114, R114 ;  /* 0x0000007200727308 */ /* 0x000fe60000000800 */
[----:B------:R-:W-:Y:S01]  /*c3f0*/  LOP3.LUT R9, R9, UR10, R4, 0x96, !PT ;  /* 0x0000000a09097c12 */ /* 0x000fe2000f8e9604 */
[----:B------:R-:W-:Y:S05]  /*c400*/  IMAD.WIDE.U32 R6, R6, -0x326172a9, RZ ;  /* 0xcd9e8d5706067825 */ /* 0x000fea00078e00ff */
[----:B------:R-:W-:Y:S01]  /*c410*/  LOP3.LUT R4, R7, UR11, R12, 0x96, !PT ;  /* 0x0000000b07047c12 */ /* 0x000fe2000f8e960c */
[----:B------:R-:W-:Y:S04]  /*c420*/  MUFU.EX2 R115, R115 ;  /* 0x0000007300737308 */ /* 0x000fe80000000800 */
[----:B------:R-:W-:Y:S05]  /*c430*/  IMAD.WIDE.U32 R4, R4, -0x2daee0ad, RZ ;  /* 0xd2511f5304047825 */ /* 0x000fea00078e00ff */
[----:B------:R-:W-:Y:S01]  /*c440*/  LOP3.LUT R7, R5, UR8, R8, 0x96, !PT ;  /* 0x0000000805077c12 */ /* 0x000fe2000f8e9608 */
[----:B------:R-:W-:Y:S01]  /*c450*/  IMAD.WIDE.U32 R8, R9, -0x326172a9, RZ ;  /* 0xcd9e8d5709087825 */ /* 0x000fe200078e00ff */
[----:B------:R-:W-:Y:S04]  /*c460*/  MUFU.EX2 R102, R102 ;  /* 0x0000006600667308 */ /* 0x000fe80000000800 */
[----:B------:R-:W-:Y:S01]  /*c470*/  LOP3.LUT R10, R9, UR9, R6, 0x96, !PT ;  /* 0x00000009090a7c12 */ /* 0x000fe2000f8e9606 */
[----:B------:R-:W-:Y:S04]  /*c480*/  IMAD.WIDE.U32 R6, R7, -0x326172a9, RZ ;  /* 0xcd9e8d5707067825 */ /* 0x000fe800078e00ff */
[----:B------:R-:W-:Y:S01]  /*c490*/  IMAD.WIDE.U32 R10, R10, -0x2daee0ad, RZ ;  /* 0xd2511f530a0a7825 */ /* 0x000fe200078e00ff */
[----:B------:R-:W-:Y:S01]  /*c4a0*/  LOP3.LUT R8, R7, UR7, R8, 0x96, !PT ;  /* 0x0000000707087c12 */ /* 0x000fe2000f8e9608 */
[----:B------:R-:W-:Y:S03]  /*c4b0*/  MUFU.EX2 R103, R103 ;  /* 0x0000006700677308 */ /* 0x000fe60000000800 */
[----:B------:R-:W-:Y:S01]  /*c4c0*/  LOP3.LUT R4, R11, UR6, R4, 0x96, !PT ;  /* 0x000000060b047c12 */ /* 0x000fe2000f8e9604 */
[----:B------:R-:W-:Y:S04]  /*c4d0*/  IMAD.MOV.U32 R11, RZ, RZ, R198 ;  /* 0x000000ffff0b7224 */ /* 0x000fe800078e00c6 */
[----:B------:R-:W-:Y:S02]  /*c4e0*/  IMAD.WIDE.U32 R4, R4, -0x326172a9, RZ ;  /* 0xcd9e8d5704047825 */ /* 0x000fe400078e00ff */
[----:B------:R-:W-:Y:S03]  /*c4f0*/  MUFU.EX2 R100, R100 ;  /* 0x0000006400647308 */ /* 0x000fe60000000800 */
[C---:B------:R-:W-:Y:S02]  /*c500*/  LOP3.LUT R2, R4.reuse, 0xffff, RZ, 0xc0, !PT ;  /* 0x0000ffff04027812 */ /* 0x040fe400078ec0ff */
[----:B------:R-:W-:Y:S02]  /*c510*/  LOP3.LUT R0, R5, UR17, R6, 0x96, !PT ;  /* 0x0000001105007c12 */ /* 0x000fe4000f8e9606 */
[----:B------:R-:W-:Y:S02]  /*c520*/  SHF.R.U32.HI R5, RZ, 0x8, R2 ;  /* 0x00000008ff057819 */ /* 0x000fe40000011602 */
[----:B------:R-:W-:Y:S01]  /*c530*/  LOP3.LUT R2, R4, 0xff, RZ, 0xc0, !PT ;  /* 0x000000ff04027812 */ /* 0x000fe200078ec0ff */
[----:B------:R-:W-:Y:S03]  /*c540*/  MUFU.EX2 R101, R101 ;  /* 0x0000006500657308 */ /* 0x000fe60000000800 */
[----:B------:R-:W-:Y:S02]  /*c550*/  PRMT R194, R2, 0x5410, R5 ;  /* 0x0000541002c27816 */ /* 0x000fe40000000005 */
[--C-:B------:R-:W-:Y:S02]  /*c560*/  SHF.R.U32.HI R2, RZ, 0x10, R4.reuse ;  /* 0x00000010ff027819 */ /* 0x100fe40000011604 */
[----:B------:R-:W-:Y:S02]  /*c570*/  SHF.R.U32.HI R4, RZ, 0x18, R4 ;  /* 0x00000018ff047819 */ /* 0x000fe40000011604 */
[----:B------:R-:W-:Y:S01]  /*c580*/  LOP3.LUT R2, R2, 0xff, RZ, 0xc0, !PT ;  /* 0x000000ff02027812 */ /* 0x000fe200078ec0ff */
[----:B------:R-:W-:Y:S03]  /*c590*/  MUFU.EX2 R120, R120 ;  /* 0x0000007800787308 */ /* 0x000fe60000000800 */
[----:B------:R-:W-:Y:S01]  /*c5a0*/  PRMT R193, R2, 0x5410, R4 ;  /* 0x0000541002c17816 */ /* 0x000fe20000000004 */
[----:B------:R-:W-:Y:S05]  /*c5b0*/  IMAD.WIDE.U32 R4, R8, -0x2daee0ad, RZ ;  /* 0xd2511f5308047825 */ /* 0x000fea00078e00ff */
[C---:B------:R-:W-:Y:S01]  /*c5c0*/  LOP3.LUT R2, R4.reuse, 0xffff, RZ, 0xc0, !PT ;  /* 0x0000ffff04027812 */ /* 0x040fe200078ec0ff */
[----:B------:R-:W-:Y:S01]  /*c5d0*/  MUFU.EX2 R121, R121 ;  /* 0x0000007900797308 */ /* 0x000fe20000000800 */
[----:B------:R-:W-:Y:S01]  /*c5e0*/  LOP3.LUT R39, R5, UR16, R10, 0x96, !PT ;  /* 0x0000001005277c12 */ /* 0x000fe2000f8e960a */
[----:B------:R-:W-:Y:S01]  /*c5f0*/  IMAD.MOV.U32 R10, RZ, RZ, R197 ;  /* 0x000000ffff0a7224 */ /* 0x000fe200078e00c5 */
[----:B------:R-:W-:Y:S02]  /*c600*/  SHF.R.U32.HI R5, RZ, 0x8, R2 ;  /* 0x00000008ff057819 */ /* 0x000fe40000011602 */
[----:B------:R-:W-:Y:S04]  /*c610*/  LOP3.LUT R2, R4, 0xff, RZ, 0xc0, !PT ;  /* 0x000000ff04027812 */ /* 0x000fe800078ec0ff */
[----:B------:R-:W-:Y:S01]  /*c620*/  PRMT R195, R2, 0x5410, R5 ;  /* 0x0000541002c37816 */ /* 0x000fe20000000005 */
[----:B------:R-:W-:Y:S01]  /*c630*/  MUFU.EX2 R126, R126 ;  /* 0x0000007e007e7308 */ /* 0x000fe20000000800 */
[--C-:B------:R-:W-:Y:S02]  /*c640*/  SHF.R.U32.HI R2, RZ, 0x10, R4.reuse ;  /* 0x00000010ff027819 */ /* 0x100fe40000011604 */
[----:B------:R-:W-:Y:S02]  /*c650*/  SHF.R.U32.HI R4, RZ, 0x18, R4 ;  /* 0x00000018ff047819 */ /* 0x000fe40000011604 */
[----:B------:R-:W-:Y:S04]  /*c660*/  LOP3.LUT R2, R2, 0xff, RZ, 0xc0, !PT ;  /* 0x000000ff02027812 */ /* 0x000fe800078ec0ff */
[----:B------:R-:W-:Y:S01]  /*c670*/  PRMT R197, R2, 0x5410, R4 ;  /* 0x0000541002c57816 */ /* 0x000fe20000000004 */
[----:B------:R-:W-:Y:S01]  /*c680*/  MUFU.EX2 R182, R182 ;  /* 0x000000b600b67308 */ /* 0x000fe20000000800 */
[C---:B------:R-:W-:Y:S04]  /*c690*/  LOP3.LUT R2, R0.reuse, 0xffff, RZ, 0xc0, !PT ;  /* 0x0000ffff00027812 */ /* 0x040fe800078ec0ff */
[----:B------:R-:W-:Y:S02]  /*c6a0*/  SHF.R.U32.HI R4, RZ, 0x8, R2 ;  /* 0x00000008ff047819 */ /* 0x000fe40000011602 */
[----:B------:R-:W-:Y:S03]  /*c6b0*/  LOP3.LUT R2, R0, 0xff, RZ, 0xc0, !PT ;  /* 0x000000ff00027812 */ /* 0x000fe600078ec0ff */
[----:B------:R-:W-:Y:S01]  /*c6c0*/  MUFU.EX2 R122, R122 ;  /* 0x0000007a007a7308 */ /* 0x000fe20000000800 */
[----:B------:R-:W-:Y:S02]  /*c6d0*/  PRMT R189, R2, 0x5410, R4 ;  /* 0x0000541002bd7816 */ /* 0x000fe40000000004 */
[--C-:B------:R-:W-:Y:S02]  /*c6e0*/  SHF.R.U32.HI R4, RZ, 0x10, R0.reuse ;  /* 0x00000010ff047819 */ /* 0x100fe40000011600 */
[----:B------:R-:W-:Y:S02]  /*c6f0*/  SHF.R.U32.HI R2, RZ, 0x18, R0 ;  /* 0x00000018ff027819 */ /* 0x000fe40000011600 */
[----:B------:R-:W-:Y:S03]  /*c700*/  LOP3.LUT R0, R4, 0xff, RZ, 0xc0, !PT ;  /* 0x000000ff04007812 */ /* 0x000fe600078ec0ff */
[----:B------:R-:W-:Y:S01]  /*c710*/  MUFU.EX2 R123, R123 ;  /* 0x0000007b007b7308 */ /* 0x000fe20000000800 */
[----:B------:R-:W-:Y:S02]  /*c720*/  PRMT R192, R0, 0x5410, R2 ;  /* 0x0000541000c07816 */ /* 0x000fe40000000002 */
[C---:B------:R-:W-:Y:S04]  /*c730*/  LOP3.LUT R0, R39.reuse, 0xffff, RZ, 0xc0, !PT ;  /* 0x0000ffff27007812 */ /* 0x040fe800078ec0ff */
[----:B------:R-:W-:Y:S02]  /*c740*/  SHF.R.U32.HI R2, RZ, 0x8, R0 ;  /* 0x00000008ff027819 */ /* 0x000fe40000011600 */
[----:B------:R-:W-:Y:S01]  /*c750*/  LOP3.LUT R0, R39, 0xff, RZ, 0xc0, !PT ;  /* 0x000000ff27007812 */ /* 0x000fe200078ec0ff */
[----:B------:R-:W-:Y:S03]  /*c760*/  MUFU.EX2 R130, R130 ;  /* 0x0000008200827308 */ /* 0x000fe60000000800 */
[----:B------:R-:W-:Y:S02]  /*c770*/  PRMT R196, R0, 0x5410, R2 ;  /* 0x0000541000c47816 */ /* 0x000fe40000000002 */
[----:B------:R-:W-:Y:S04]  /*c780*/  IADD3 R0, R183, 0x3, RZ ;  /* 0x00000003b7007810 */ /* 0x000fe80007ffe0ff */
[----:B------:R-:W-:Y:S01]  /*c790*/  LOP3.LUT R0, R219, UR27, R0, 0x96, !PT ;  /* 0x0000001bdb007c12 */ /* 0x000fe2000f8e9600 */
[----:B------:R-:W-:Y:S04]  /*c7a0*/  MUFU.EX2 R131, R131 ;  /* 0x0000008300837308 */ /* 0x000fe80000000800 */
[----:B------:R-:W-:Y:S05]  /*c7b0*/  IMAD.WIDE.U32 R54, R0, -0x326172a9, RZ ;  /* 0xcd9e8d5700367825 */ /* 0x000fea00078e00ff */
[----:B------:R-:W-:Y:S01]  /*c7c0*/  LOP3.LUT R6, R55, UR15, R230, 0x96, !PT ;  /* 0x0000000f37067c12 */ /* 0x000fe2000f8e96e6 */
[----:B------:R-:W-:Y:S01]  /*c7d0*/  MUFU.EX2 R128, R128 ;  /* 0x0000008000807308 */ /* 0x000fe20000000800 */
[----:B------:R-:W-:Y:S01]  /*c7e0*/  LOP3.LUT R4, R13, UR13, R54, 0x96, !PT ;  /* 0x0000000d0d047c12 */ /* 0x000fe2000f8e9636 */
[----:B------:R-:W-:Y:S02]  /*c7f0*/  IMAD.MOV.U32 R13, RZ, RZ, R191 ;  /* 0x000000ffff0d7224 */ /* 0x000fe400078e00bf */
[----:B------:R-:W-:Y:S04]  /*c800*/  IMAD.WIDE.U32 R6, R6, -0x2daee0ad, RZ ;  /* 0xd2511f5306067825 */ /* 0x000fe800078e00ff */
[----:B------:R-:W-:Y:S01]  /*c810*/  IMAD.WIDE.U32 R4, R4, -0x2daee0ad, RZ ;  /* 0xd2511f5304047825 */ /* 0x000fe200078e00ff */
[----:B------:R-:W-:Y:S01]  /*c820*/  LOP3.LUT R8, R7, UR12, R224, 0x96, !PT ;  /* 0x0000000c07087c12 */ /* 0x000fe2000f8e96e0 */
[----:B------:R-:W-:Y:S03]  /*c830*/  MUFU.EX2 R129, R129 ;  /* 0x0000008100817308 */ /* 0x000fe60000000800 */
[----:B------:R-:W-:Y:S01]  /*c840*/  LOP3.LUT R5, R5, UR10, R6, 0x96, !PT ;  /* 0x0000000a05057c12 */ /* 0x000fe2000f8e9606 */
[----:B------:R-:W-:Y:S05]  /*c850*/  IMAD.WIDE.U32 R8, R8, -0x326172a9, RZ ;  /* 0xcd9e8d5708087825 */ /* 0x000fea00078e00ff */
[----:B------:R-:W-:Y:S01]  /*c860*/  LOP3.LUT R7, R9, UR11, R12, 0x96, !PT ;  /* 0x0000000b09077c12 */ /* 0x000fe2000f8e960c */
[----:B------:R-:W-:Y:S01]  /*c870*/  IMAD.MOV.U32 R12, RZ, RZ, R188 ;  /* 0x000000ffff0c7224 */ /* 0x000fe200078e00bc */
[----:B------:R-:W-:Y:S03]  /*c880*/  MUFU.EX2 R118, R118 ;  /* 0x0000007600767308 */ /* 0x000fe60000000800 */
[----:B------:R-:W-:Y:S05]  /*c890*/  IMAD.WIDE.U32 R6, R7, -0x2daee0ad, RZ ;  /* 0xd2511f5307067825 */ /* 0x000fea00078e00ff */
[----:B------:R-:W-:Y:S01]  /*c8a0*/  LOP3.LUT R7, R7, UR8, R4, 0x96, !PT ;  /* 0x0000000807077c12 */ /* 0x000fe2000f8e9604 */
[----:B------:R-:W-:Y:S01]  /*c8b0*/  IMAD.WIDE.U32 R4, R5, -0x326172a9, RZ ;  /* 0xcd9e8d5705047825 */ /* 0x000fe200078e00ff */
[----:B------:R-:W-:Y:S04]  /*c8c0*/  MUFU.EX2 R180, R180 ;  /* 0x000000b400b47308 */ /* 0x000fe80000000800 */
[----:B------:R-:W-:Y:S05]  /*c8d0*/  LOP3.LUT R8, R5, UR9, R8, 0x96, !PT ;  /* 0x0000000905087c12 */ /* 0x000fea000f8e9608 */
[----:B------:R-:W-:Y:S01]  /*c8e0*/  IMAD.WIDE.U32 R8, R8, -0x2daee0ad, RZ ;  /* 0xd2511f5308087825 */ /* 0x000fe200078e00ff */
[----:B------:R-:W-:Y:S04]  /*c8f0*/  MUFU.EX2 R124, R124 ;  /* 0x0000007c007c7308 */ /* 0x000fe80000000800 */
[----:B------:R-:W-:Y:S01]  /*c900*/  LOP3.LUT R5, R9, UR6, R6, 0x96, !PT ;  /* 0x0000000609057c12 */ /* 0x000fe2000f8e9606 */
[----:B------:R-:W-:Y:S05]  /*c910*/  IMAD.WIDE.U32 R6, R7, -0x326172a9, RZ ;  /* 0xcd9e8d5707067825 */ /* 0x000fea00078e00ff */
[----:B------:R-:W-:Y:S01]  /*c920*/  LOP3.LUT R7, R7, UR7, R4, 0x96, !PT ;  /* 0x0000000707077c12 */ /* 0x000fe2000f8e9604 */
[----:B------:R-:W-:Y:S01]  /*c930*/  IMAD.WIDE.U32 R4, R5, -0x326172a9, RZ ;  /* 0xcd9e8d5705047825 */ /* 0x000fe200078e00ff */
[----:B------:R-:W-:Y:S04]  /*c940*/  MUFU.EX2 R139, R139 ;  /* 0x0000008b008b7308 */ /* 0x000fe80000000800 */
        /* <DEDUP_REMOVED lines=11> */
[----:B------:R-:W-:Y:S01]  /*ca00*/  IMAD.WIDE.U32 R4, R7, -0x2daee0ad, RZ ;  /* 0xd2511f5307047825 */ /* 0x000fe200078e00ff */
[----:B------:R-:W-:Y:S04]  /*ca10*/  LOP3.LUT R2, R0, 0xffff, RZ, 0xc0, !PT ;  /* 0x0000ffff00027812 */ /* 0x000fe800078ec0ff */
[C---:B------:R-:W-:Y:S02]  /*ca20*/  LOP3.LUT R198, R4.reuse, 0xffff, RZ, 0xc0, !PT ;  /* 0x0000ffff04c67812 */ /* 0x040fe400078ec0ff */
[--C-:B------:R-:W-:Y:S02]  /*ca30*/  SHF.R.U32.HI R199, RZ, 0x10, R4.reuse ;  /* 0x00000010ffc77819 */ /* 0x100fe40000011604 */
[----:B------:R-:W-:Y:S02]  /*ca40*/  LOP3.LUT R201, R4, 0xff, RZ, 0xc0, !PT ;  /* 0x000000ff04c97812 */ /* 0x000fe400078ec0ff */
[----:B------:R-:W-:Y:S02]  /*ca50*/  SHF.R.U32.HI R200, RZ, 0x18, R4 ;  /* 0x00000018ffc87819 */ /* 0x000fe40000011604 */
[----:B------:R-:W-:Y:S02]  /*ca60*/  SHF.R.U32.HI R4, RZ, 0x8, R2 ;  /* 0x00000008ff047819 */ /* 0x000fe40000011602 */
[----:B------:R-:W-:Y:S02]  /*ca70*/  LOP3.LUT R2, R0, 0xff, RZ, 0xc0, !PT ;  /* 0x000000ff00027812 */ /* 0x000fe400078ec0ff */
[----:B------:R-:W-:Y:S02]  /*ca80*/  LOP3.LUT R186, R5, UR16, R8, 0x96, !PT ;  /* 0x0000001005ba7c12 */ /* 0x000fe4000f8e9608 */
[----:B------:R-:W-:Y:S02]  /*ca90*/  PRMT R226, R2, 0x5410, R4 ;  /* 0x0000541002e27816 */ /* 0x000fe40000000004 */
[--C-:B------:R-:W-:Y:S02]  /*caa0*/  SHF.R.U32.HI R4, RZ, 0x10, R0.reuse ;  /* 0x00000010ff047819 */ /* 0x100fe40000011600 */
[----:B------:R-:W-:Y:S02]  /*cab0*/  SHF.R.U32.HI R2, RZ, 0x18, R0 ;  /* 0x00000018ff027819 */ /* 0x000fe40000011600 */
[----:B------:R-:W-:Y:S02]  /*cac0*/  LOP3.LUT R0, R4, 0xff, RZ, 0xc0, !PT ;  /* 0x000000ff04007812 */ /* 0x000fe400078ec0ff */
[----:B------:R-:W-:Y:S01]  /*cad0*/  LOP3.LUT R4, R185, UR13, R14, 0x96, !PT ;  /* 0x0000000db9047c12 */ /* 0x000fe2000f8e960e */
[----:B------:R-:W-:Y:S01]  /*cae0*/  IMAD.MOV.U32 R14, RZ, RZ, R52 ;  /* 0x000000ffff0e7224 */ /* 0x000fe200078e0034 */
[----:B------:R-:W-:Y:S02]  /*caf0*/  PRMT R203, R0, 0x5410, R2 ;  /* 0x0000541000cb7816 */ /* 0x000fe40000000002 */
[----:B------:R-:W-:Y:S01]  /*cb00*/  LOP3.LUT R0, R15, UR15, R228, 0x96, !PT ;  /* 0x0000000f0f007c12 */ /* 0x000fe2000f8e96e4 */
[----:B------:R-:W-:Y:S04]  /*cb10*/  IMAD.WIDE.U32 R4, R4, -0x2daee0ad, RZ ;  /* 0xd2511f5304047825 */ /* 0x000fe800078e00ff */
[----:B------:R-:W-:Y:S04]  /*cb20*/  IMAD.WIDE.U32 R6, R0, -0x2daee0ad, RZ ;  /* 0xd2511f5300067825 */ /* 0x000fe800078e00ff */
[----:B------:R-:W-:Y:S01]  /*cb30*/  IMAD.MOV.U32 R15, RZ, RZ, R53 ;  /* 0x000000ffff0f7224 */ /* 0x000fe200078e0035 */
[----:B------:R-:W-:Y:S02]  /*cb40*/  LOP3.LUT R0, R7, UR12, R222, 0x96, !PT ;  /* 0x0000000c07007c12 */ /* 0x000fe4000f8e96de */
[----:B------:R-:W-:Y:S03]  /*cb50*/  LOP3.LUT R5, R5, UR10, R6, 0x96, !PT ;  /* 0x0000000a05057c12 */ /* 0x000fe6000f8e9606 */
[----:B------:R-:W-:Y:S05]  /*cb60*/  IMAD.WIDE.U32 R8, R0, -0x326172a9, RZ ;  /* 0xcd9e8d5700087825 */ /* 0x000fea00078e00ff */
[----:B------:R-:W-:Y:S05]  /*cb70*/  LOP3.LUT R6, R9, UR11, R184, 0x96, !PT ;  /* 0x0000000b09067c12 */ /* 0x000fea000f8e96b8 */
[----:B------:R-:W-:Y:S05]  /*cb80*/  IMAD.WIDE.U32 R6, R6, -0x2daee0ad, RZ ;  /* 0xd2511f5306067825 */ /* 0x000fea00078e00ff */
[----:B------:R-:W-:Y:S01]  /*cb90*/  LOP3.LUT R7, R7, UR8, R4, 0x96, !PT ;  /* 0x0000000807077c12 */ /* 0x000fe2000f8e9604 */
[----:B------:R-:W-:Y:S05]  /*cba0*/  IMAD.WIDE.U32 R4, R5, -0x326172a9, RZ ;  /* 0xcd9e8d5705047825 */ /* 0x000fea00078e00ff */
[----:B------:R-:W-:Y:S05]  /*cbb0*/  LOP3.LUT R8, R5, UR9, R8, 0x96, !PT ;  /* 0x0000000905087c12 */ /* 0x000fea000f8e9608 */
[----:B------:R-:W-:Y:S05]  /*cbc0*/  IMAD.WIDE.U32 R8, R8, -0x2daee0ad, RZ ;  /* 0xd2511f5308087825 */ /* 0x000fea00078e00ff */
[----:B------:R-:W-:Y:S01]  /*cbd0*/  LOP3.LUT R5, R9, UR6, R6, 0x96, !PT ;  /* 0x0000000609057c12 */ /* 0x000fe2000f8e9606 */
[----:B------:R-:W-:Y:S05]  /*cbe0*/  IMAD.WIDE.U32 R6, R7, -0x326172a9, RZ ;  /* 0xcd9e8d5707067825 */ /* 0x000fea00078e00ff */
[----:B------:R-:W-:Y:S01]  /*cbf0*/  LOP3.LUT R7, R7, UR7, R4, 0x96, !PT ;  /* 0x0000000707077c12 */ /* 0x000fe2000f8e9604 */
[----:B------:R-:W-:Y:S05]  /*cc00*/  IMAD.WIDE.U32 R4, R5, -0x326172a9, RZ ;  /* 0xcd9e8d5705047825 */ /* 0x000fea00078e00ff */
[C---:B------:R-:W-:Y:S02]  /*cc10*/  LOP3.LUT R2, R4.reuse, 0xffff, RZ, 0xc0, !PT ;  /* 0x0000ffff04027812 */ /* 0x040fe400078ec0ff */
[----:B------:R-:W-:Y:S01]  /*cc20*/  LOP3.LUT R0, R5, UR17, R6, 0x96, !PT ;  /* 0x0000001105007c12 */ /* 0x000fe2000f8e9606 */
[----:B------:R-:W-:Y:S01]  /*cc30*/  IMAD.MOV.U32 R6, RZ, RZ, R187 ;  /* 0x000000ffff067224 */ /* 0x000fe200078e00bb */
[----:B------:R-:W-:Y:S02]  /*cc40*/  SHF.R.U32.HI R5, RZ, 0x8, R2 ;  /* 0x00000008ff057819 */ /* 0x000fe40000011602 */
[----:B------:R-:W-:Y:S04]  /*cc50*/  LOP3.LUT R2, R4, 0xff, RZ, 0xc0, !PT ;  /* 0x000000ff04027812 */ /* 0x000fe800078ec0ff */
[----:B------:R-:W-:Y:S02]  /*cc60*/  PRMT R187, R2, 0x5410, R5 ;  /* 0x0000541002bb7816 */ /* 0x000fe40000000005 */
[--C-:B------:R-:W-:Y:S02]  /*cc70*/  SHF.R.U32.HI R2, RZ, 0x10, R4.reuse ;  /* 0x00000010ff027819 */ /* 0x100fe40000011604 */
[----:B------:R-:W-:Y:S02]  /*cc80*/  SHF.R.U32.HI R4, RZ, 0x18, R4 ;  /* 0x00000018ff047819 */ /* 0x000fe40000011604 */
[----:B------:R-:W-:Y:S04]  /*cc90*/  LOP3.LUT R2, R2, 0xff, RZ, 0xc0, !PT ;  /* 0x000000ff02027812 */ /* 0x000fe800078ec0ff */
[----:B------:R-:W-:Y:S02]  /*cca0*/  PRMT R53, R2, 0x5410, R4 ;  /* 0x0000541002357816 */ /* 0x000fe40000000004 */
[C---:B------:R-:W-:Y:S04]  /*ccb0*/  LOP3.LUT R2, R0.reuse, 0xffff, RZ, 0xc0, !PT ;  /* 0x0000ffff00027812 */ /* 0x040fe800078ec0ff */
[----:B------:R-:W-:Y:S02]  /*ccc0*/  SHF.R.U32.HI R4, RZ, 0x8, R2 ;  /* 0x00000008ff047819 */ /* 0x000fe40000011602 */
[----:B------:R-:W-:Y:S04]  /*ccd0*/  LOP3.LUT R2, R0, 0xff, RZ, 0xc0, !PT ;  /* 0x000000ff00027812 */ /* 0x000fe800078ec0ff */
[----:B------:R-:W-:Y:S02]  /*cce0*/  PRMT R52, R2, 0x5410, R4 ;  /* 0x0000541002347816 */ /* 0x000fe40000000004 */
[--C-:B------:R-:W-:Y:S02]  /*ccf0*/  SHF.R.U32.HI R4, RZ, 0x10, R0.reuse ;  /* 0x00000010ff047819 */ /* 0x100fe40000011600 */
[----:B------:R-:W-:Y:S02]  /*cd00*/  SHF.R.U32.HI R2, RZ, 0x18, R0 ;  /* 0x00000018ff027819 */ /* 0x000fe40000011600 */
[----:B------:R-:W-:Y:S01]  /*cd10*/  LOP3.LUT R0, R4, 0xff, RZ, 0xc0, !PT ;  /* 0x000000ff04007812 */ /* 0x000fe200078ec0ff */
[----:B------:R-:W-:Y:S03]  /*cd20*/  IMAD.WIDE.U32 R4, R7, -0x2daee0ad, RZ ;  /* 0xd2511f5307047825 */ /* 0x000fe600078e00ff */
[----:B------:R-:W-:Y:S01]  /*cd30*/  PRMT R188, R0, 0x5410, R2 ;  /* 0x0000541000bc7816 */ /* 0x000fe20000000002 */
[----:B------:R-:W-:Y:S01]  /*cd40*/  IMAD.MOV.U32 R7, RZ, RZ, R190 ;  /* 0x000000ffff077224 */ /* 0x000fe200078e00be */
[C---:B------:R-:W-:Y:S02]  /*cd50*/  LOP3.LUT R0, R4.reuse, 0xffff, RZ, 0xc0, !PT ;  /* 0x0000ffff04007812 */ /* 0x040fe400078ec0ff */
[----:B------:R-:W-:Y:S02]  /*cd60*/  LOP3.LUT R183, R5, UR16, R8, 0x96, !PT ;  /* 0x0000001005b77c12 */ /* 0x000fe4000f8e9608 */
[----:B------:R-:W-:Y:S02]  /*cd70*/  SHF.R.U32.HI R2, RZ, 0x8, R0 ;  /* 0x00000008ff027819 */ /* 0x000fe40000011600 */
[----:B------:R-:W-:Y:S04]  /*cd80*/  LOP3.LUT R0, R4, 0xff, RZ, 0xc0, !PT ;  /* 0x000000ff04007812 */ /* 0x000fe800078ec0ff */
[----:B------:R-:W-:Y:S01]  /*cd90*/  PRMT R191, R0, 0x5410, R2 ;  /* 0x0000541000bf7816 */ /* 0x000fe20000000002 */
[----:B------:R-:W-:Y:S01]  /*cda0*/  FADD.FTZ R2, -R136, R133 ;  /* 0x0000008588027221 */ /* 0x000fe20000010100 */
[----:B------:R-:W-:Y:S01]  /*cdb0*/  SHF.R.U32.HI R0, RZ, 0x10, R4 ;  /* 0x00000010ff007819 */ /* 0x000fe20000011604 */
[----:B------:R-:W-:Y:S01]  /*cdc0*/  IMAD.MOV.U32 R133, RZ, RZ, R6 ;  /* 0x000000ffff857224 */ /* 0x000fe200078e0006 */
[----:B------:R-:W-:Y:S01]  /*cdd0*/  SHF.R.U32.HI R4, RZ, 0x18, R4 ;  /* 0x00000018ff047819 */ /* 0x000fe20000011604 */
[----:B------:R-:W-:Y:S01]  /*cde0*/  FMUL.FTZ R2, R2, c[0x0][0x23c] ;  /* 0x00008f0002027a20 */ /* 0x000fe20000410000 */
[----:B------:R-:W-:Y:S04]  /*cdf0*/  LOP3.LUT R0, R0, 0xff, RZ, 0xc0, !PT ;  /* 0x000000ff00007812 */ /* 0x000fe800078ec0ff */
[----:B------:R-:W-:Y:S01]  /*ce00*/  PRMT R190, R0, 0x5410, R4 ;  /* 0x0000541000be7816 */ /* 0x000fe20000000004 */
[----:B------:R-:W-:Y:S01]  /*ce10*/  FADD.FTZ R4, -R138, R3 ;  /* 0x000000038a047221 */ /* 0x000fe20000010100 */
[----:B------:R-:W1:Y:S01]  /*ce20*/  MUFU.EX2 R2, R2 ;  /* 0x0000000200027308 */ /* 0x000e620000000800 */
[----:B------:R-:W-:Y:S02]  /*ce30*/  FADD.FTZ R3, -R137, R132 ;  /* 0x0000008489037221 */ /* 0x000fe40000010100 */
[----:B------:R-:W-:Y:S02]  /*ce40*/  FADD.FTZ R0, -R134, R135 ;  /* 0x0000008786007221 */ /* 0x000fe40000010100 */
[----:B------:R-:W-:Y:S02]  /*ce50*/  FMUL.FTZ R3, R3, c[0x0][0x23c] ;  /* 0x00008f0003037a20 */ /* 0x000fe40000410000 */
[----:B------:R-:W-:Y:S02]  /*ce60*/  FMUL.FTZ R0, R0, c[0x0][0x23c] ;  /* 0x00008f0000007a20 */ /* 0x000fe40000410000 */
[----:B------:R-:W-:Y:S02]  /*ce70*/  IMAD.MOV.U32 R135, RZ, RZ, R7 ;  /* 0x000000ffff877224 */ /* 0x000fe400078e0007 */
[----:B------:R-:W-:Y:S01]  /*ce80*/  FMUL.FTZ R4, R4, c[0x0][0x23c] ;  /* 0x00008f0004047a20 */ /* 0x000fe20000410000 */
[----:B------:R-:W2:Y:S01]  /*ce90*/  MUFU.EX2 R3, R3 ;  /* 0x0000000300037308 */ /* 0x000ea20000000800 */
[----:B------:R-:W-:Y:S02]  /*cea0*/  IMAD.MOV.U32 R132, RZ, RZ, R12 ;  /* 0x000000ffff847224 */ /* 0x000fe400078e000c */
[----:B------:R-:W-:Y:S02]  /*ceb0*/  IMAD.MOV.U32 R12, RZ, RZ, R13 ;  /* 0x000000ffff0c7224 */ /* 0x000fe400078e000d */
[----:B------:R-:W-:Y:S02]  /*cec0*/  IMAD.MOV.U32 R13, RZ, RZ, R38 ;  /* 0x000000ffff0d7224 */ /* 0x000fe400078e0026 */
[----:B------:R-:W-:Y:S02]  /*ced0*/  IMAD.MOV.U32 R38, RZ, RZ, R37 ;  /* 0x000000ffff267224 */ /* 0x000fe400078e0025 */
[----:B------:R-:W-:Y:S01]  /*cee0*/  IMAD.MOV.U32 R37, RZ, RZ, R36 ;  /* 0x000000ffff257224 */ /* 0x000fe200078e0024 */
[----:B------:R-:W3:Y:S01]  /*cef0*/  MUFU.EX2 R0, R0 ;  /* 0x0000000000007308 */ /* 0x000ee20000000800 */
[C---:B-1----:R-:W-:Y:S02]  /*cf00*/  FMUL.FTZ R8, R2.reuse, R140 ;  /* 0x0000008c02087220 */ /* 0x042fe40000410000 */
[----:B------:R-:W-:Y:S02]  /*cf10*/  IMAD.MOV.U32 R140, RZ, RZ, R22 ;  /* 0x000000ffff8c7224 */ /* 0x000fe400078e0016 */
[----:B------:R-:W-:Y:S02]  /*cf20*/  FMUL.FTZ R9, R2, R141 ;  /* 0x0000008d02097220 */ /* 0x000fe40000410000 */
[----:B------:R-:W-:Y:S03]  /*cf30*/  IMAD.MOV.U32 R141, RZ, RZ, R21 ;  /* 0x000000ffff8d7224 */ /* 0x000fe600078e0015 */
[----:B------:R-:W1:Y:S01]  /*cf40*/  MUFU.EX2 R36, R4 ;  /* 0x0000000400247308 */ /* 0x000e620000000800 */
[C---:B--2---:R-:W-:Y:S02]  /*cf50*/  FMUL.FTZ R6, R3.reuse, R146 ;  /* 0x0000009203067220 */ /* 0x044fe40000410000 */
[----:B------:R-:W-:Y:S02]  /*cf60*/  IMAD.MOV.U32 R146, RZ, RZ, R10 ;  /* 0x000000ffff927224 */ /* 0x000fe400078e000a */
[C---:B------:R-:W-:Y:S02]  /*cf70*/  FMUL.FTZ R7, R3.reuse, R147 ;  /* 0x0000009303077220 */ /* 0x040fe40000410000 */
[----:B------:R-:W-:Y:S02]  /*cf80*/  IMAD.MOV.U32 R147, RZ, RZ, R11 ;  /* 0x000000ffff937224 */ /* 0x000fe400078e000b */
[C---:B---3--:R-:W-:Y:S02]  /*cf90*/  FMUL.FTZ R10, R0.reuse, R142 ;  /* 0x0000008e000a7220 */ /* 0x048fe40000410000 */
[----:B------:R-:W-:Y:S02]  /*cfa0*/  IMAD.MOV.U32 R142, RZ, RZ, R20 ;  /* 0x000000ffff8e7224 */ /* 0x000fe400078e0014 */
[----:B------:R-:W-:Y:S02]  /*cfb0*/  FMUL.FTZ R11, R0, R143 ;  /* 0x0000008f000b7220 */ /* 0x000fe40000410000 */
[----:B------:R-:W-:Y:S02]  /*cfc0*/  IMAD.MOV.U32 R143, RZ, RZ, R23 ;  /* 0x000000ffff8f7224 */ /* 0x000fe400078e0017 */
[----:B------:R-:W2:Y:S01]  /*cfd0*/  LDSM.16.MT88.4 R20, [R205+0x4000] ;  /* 0x00400000cd14783b */ /* 0x000ea20000004200 */
[C---:B-1----:R-:W-:Y:S02]  /*cfe0*/  FMUL.FTZ R4, R36.reuse, R144 ;  /* 0x0000009024047220 */ /* 0x042fe40000410000 */
[----:B------:R-:W-:Y:S02]  /*cff0*/  FMUL.FTZ R5, R36, R145 ;  /* 0x0000009124057220 */ /* 0x000fe40000410000 */
[----:B------:R-:W-:Y:S02]  /*d000*/  IMAD.MOV.U32 R144, RZ, RZ, R14 ;  /* 0x000000ffff907224 */ /* 0x000fe400078e000e */
[----:B------:R-:W-:Y:S02]  /*d010*/  IMAD.MOV.U32 R145, RZ, RZ, R15 ;  /* 0x000000ffff917224 */ /* 0x000fe400078e000f */
[C---:B------:R-:W-:Y:S02]  /*d020*/  FMUL.FTZ R14, R0.reuse, R154 ;  /* 0x0000009a000e7220 */ /* 0x040fe40000410000 */
[C---:B------:R-:W-:Y:S02]  /*d030*/  FMUL.FTZ R15, R0.reuse, R155 ;  /* 0x0000009b000f7220 */ /* 0x040fe40000410000 */
[----:B------:R-:W-:Y:S02]  /*d040*/  IMAD.MOV.U32 R155, RZ, RZ, R18 ;  /* 0x000000ffff9b7224 */ /* 0x000fe400078e0012 */
[C---:B------:R-:W-:Y:S02]  /*d050*/  FMUL.FTZ R18, R3.reuse, R150 ;  /* 0x0000009603127220 */ /* 0x040fe40000410000 */
[----:B------:R-:W-:Y:S02]  /*d060*/  IMAD.MOV.U32 R150, RZ, RZ, R19 ;  /* 0x000000ffff967224 */ /* 0x000fe400078e0013 */
[C---:B------:R-:W-:Y:S02]  /*d070*/  FMUL.FTZ R19, R3.reuse, R151 ;  /* 0x0000009703137220 */ /* 0x040fe40000410000 */
[----:B------:R-:W-:Y:S02]  /*d080*/  IMAD.MOV.U32 R151, RZ, RZ, R26 ;  /* 0x000000ffff977224 */ /* 0x000fe400078e001a */
[----:B------:R-:W-:Y:S02]  /*d090*/  FMUL.FTZ R26, R0, R158 ;  /* 0x0000009e001a7220 */ /* 0x000fe40000410000 */
[----:B------:R-:W-:Y:S01]  /*d0a0*/  IMAD.MOV.U32 R158, RZ, RZ, R45 ;  /* 0x000000ffff9e7224 */ /* 0x000fe200078e002d */
[-C--:B--2---:R-:W-:Y:S08]  /*d0b0*/  HMMA.16816.F32.BF16 R4, R40, R20.reuse, R4 ;  /* 0x000000142804723c */ /* 0x084ff00000041804 */
[C---:B------:R-:W-:Y:S07]  /*d0c0*/  HMMA.16816.F32.BF16 R8, R32.reuse, R20, R8 ;  /* 0x000000142008723c */ /* 0x040fee0000041808 */
[----:B------:R-:W-:Y:S02]  /*d0d0*/  IMAD.MOV.U32 R20, RZ, RZ, R12 ;  /* 0x000000ffff147224 */ /* 0x000fe400078e000c */
[----:B------:R-:W-:Y:S03]  /*d0e0*/  IMAD.MOV.U32 R21, RZ, RZ, R13 ;  /* 0x000000ffff157224 */ /* 0x000fe600078e000d */
[C---:B------:R-:W-:Y:S02]  /*d0f0*/  FMUL.FTZ R12, R2.reuse, R152 ;  /* 0x00000098020c7220 */ /* 0x040fe40000410000 */
[----:B------:R-:W-:Y:S02]  /*d100*/  FMUL.FTZ R13, R2, R153 ;  /* 0x00000099020d7220 */ /* 0x000fe40000410000 */
[----:B------:R-:W-:Y:S02]  /*d110*/  IMAD.MOV.U32 R152, RZ, RZ, R16 ;  /* 0x000000ffff987224 */ /* 0x000fe400078e0010 */
[C---:B------:R-:W-:Y:S02]  /*d120*/  FMUL.FTZ R16, R36.reuse, R148 ;  /* 0x0000009424107220 */ /* 0x040fe40000410000 */
[----:B------:R-:W-:Y:S01]  /*d130*/  IMAD.MOV.U32 R148, RZ, RZ, R143 ;  /* 0x000000ffff947224 */ /* 0x000fe200078e008f */
[-C--:B------:R-:W-:Y:S01]  /*d140*/  HMMA.16816.F32.BF16 R12, R32, R22.reuse, R12 ;  /* 0x00000016200c723c */ /* 0x080fe2000004180c */
[----:B------:R-:W-:Y:S02]  /*d150*/  IMAD.MOV.U32 R153, RZ, RZ, R17 ;  /* 0x000000ffff997224 */ /* 0x000fe400078e0011 */
[C---:B------:R-:W-:Y:S02]  /*d160*/  FMUL.FTZ R17, R36.reuse, R149 ;  /* 0x0000009524117220 */ /* 0x040fe40000410000 */
[----:B------:R-:W-:Y:S02]  /*d170*/  IMAD.MOV.U32 R149, RZ, RZ, R153 ;  /* 0x000000ffff957224 */ /* 0x000fe400078e0099 */
[----:B------:R-:W-:Y:S02]  /*d180*/  IMAD.MOV.U32 R154, RZ, RZ, R152 ;  /* 0x000000ffff9a7224 */ /* 0x000fe400078e0098 */
[----:B------:R-:W-:Y:S01]  /*d190*/  IMAD.MOV.U32 R153, RZ, RZ, R20 ;  /* 0x000000ffff997224 */ /* 0x000fe200078e0014 */
[C---:B------:R-:W-:Y:S02]  /*d1a0*/  HMMA.16816.F32.BF16 R16, R40.reuse, R22, R16 ;  /* 0x000000162810723c */ /* 0x040fe40000041810 */
[----:B------:R-:W-:Y:S02]  /*d1b0*/  FMUL.FTZ R20, R36, R160 ;  /* 0x000000a024147220 */ /* 0x000fe40000410000 */
[----:B------:R-:W-:Y:S02]  /*d1c0*/  IMAD.MOV.U32 R143, RZ, RZ, R25 ;  /* 0x000000ffff8f7224 */ /* 0x000fe400078e0019 */
[C---:B------:R-:W-:Y:S02]  /*d1d0*/  FMUL.FTZ R25, R2.reuse, R157 ;  /* 0x0000009d02197220 */ /* 0x040fe40000410000 */
[----:B------:R-:W-:Y:S04]  /*d1e0*/  IMAD.MOV.U32 R157, RZ, RZ, R46 ;  /* 0x000000ffff9d7224 */ /* 0x000fe800078e002e */
[C---:B------:R-:W-:Y:S02]  /*d1f0*/  FMUL.FTZ R23, R3.reuse, R163 ;  /* 0x000000a303177220 */ /* 0x040fe40000410000 */
[----:B------:R-:W-:Y:S02]  /*d200*/  IMAD.MOV.U32 R160, RZ, RZ, R24 ;  /* 0x000000ffffa07224 */ /* 0x000fe400078e0018 */
[----:B------:R-:W-:Y:S02]  /*d210*/  FMUL.FTZ R24, R2, R156 ;  /* 0x0000009c02187220 */ /* 0x000fe40000410000 */
[----:B------:R-:W-:Y:S02]  /*d220*/  IMAD.MOV.U32 R156, RZ, RZ, R47 ;  /* 0x000000ffff9c7224 */ /* 0x000fe400078e002f */
[----:B------:R-:W-:Y:S02]  /*d230*/  IMAD.MOV.U32 R163, RZ, RZ, R27 ;  /* 0x000000ffffa37224 */ /* 0x000fe400078e001b */
[----:B------:R-:W-:Y:S02]  /*d240*/  FMUL.FTZ R27, R0, R159 ;  /* 0x0000009f001b7220 */ /* 0x000fe40000410000 */
[----:B------:R-:W-:Y:S02]  /*d250*/  IMAD.MOV.U32 R159, RZ, RZ, R44 ;  /* 0x000000ffff9f7224 */ /* 0x000fe400078e002c */
[----:B------:R-:W1:Y:S01]  /*d260*/  LDSM.16.MT88.4 R44, [R206+0x4000] ;  /* 0x00400000ce2c783b */ /* 0x000e620000004200 */
[----:B------:R-:W-:Y:S02]  /*d270*/  FMUL.FTZ R22, R3, R162 ;  /* 0x000000a203167220 */ /* 0x000fe40000410000 */
[----:B------:R-:W-:Y:S02]  /*d280*/  IMAD.MOV.U32 R152, RZ, RZ, R21 ;  /* 0x000000ffff987224 */ /* 0x000fe400078e0015 */
[----:B------:R-:W-:Y:S02]  /*d290*/  FMUL.FTZ R21, R36, R161 ;  /* 0x000000a124157220 */ /* 0x000fe40000410000 */
[----:B------:R-:W-:Y:S02]  /*d2a0*/  IMAD.MOV.U32 R161, RZ, RZ, R31 ;  /* 0x000000ffffa17224 */ /* 0x000fe400078e001f */
[----:B------:R-:W-:Y:S02]  /*d2b0*/  FMUL.FTZ R31, R0, R167 ;  /* 0x000000a7001f7220 */ /* 0x000fe40000410000 */
[----:B------:R-:W-:Y:S02]  /*d2c0*/  IMAD.MOV.U32 R162, RZ, RZ, R28 ;  /* 0x000000ffffa27224 */ /* 0x000fe400078e001c */
[----:B------:R-:W-:Y:S02]  /*d2d0*/  FMUL.FTZ R28, R2, R164 ;  /* 0x000000a4021c7220 */ /* 0x000fe40000410000 */
[----:B------:R-:W-:Y:S02]  /*d2e0*/  IMAD.MOV.U32 R164, RZ, RZ, R159 ;  /* 0x000000ffffa47224 */ /* 0x000fe400078e009f */
[----:B------:R-:W-:Y:S02]  /*d2f0*/  IMAD.MOV.U32 R159, RZ, RZ, R163 ;  /* 0x000000ffff9f7224 */ /* 0x000fe400078e00a3 */
[----:B------:R-:W-:Y:S02]  /*d300*/  IMAD.MOV.U32 R163, RZ, RZ, R151 ;  /* 0x000000ffffa37224 */ /* 0x000fe400078e0097 */
[----:B------:R-:W-:Y:S02]  /*d310*/  IMAD.MOV.U32 R151, RZ, RZ, R133 ;  /* 0x000000ffff977224 */ /* 0x000fe400078e0085 */
[----:B------:R-:W-:Y:S10]  /*d320*/  MUFU.EX2 R133, R80 ;  /* 0x0000005000857308 */ /* 0x000ff40000000800 */
[----:B------:R-:W-:Y:S01]  /*d330*/  MUFU.EX2 R80, R70 ;  /* 0x0000004600507308 */ /* 0x000fe20000000800 */
[-C--:B-1----:R-:W-:Y:S08]  /*d340*/  HMMA.16816.F32.BF16 R20, R40, R44.reuse, R20 ;  /* 0x0000002c2814723c */ /* 0x082ff00000041814 */
[C---:B------:R-:W-:Y:S07]  /*d350*/  HMMA.16816.F32.BF16 R24, R32.reuse, R44, R24 ;  /* 0x0000002c2018723c */ /* 0x040fee0000041818 */
[----:B------:R-:W-:Y:S02]  /*d360*/  IMAD.MOV.U32 R44, RZ, RZ, R30 ;  /* 0x000000ffff2c7224 */ /* 0x000fe400078e001e */
[----:B------:R-:W-:Y:S03]  /*d370*/  FMUL.FTZ R30, R0, R166 ;  /* 0x000000a6001e7220 */ /* 0x000fe60000410000 */
[----:B------:R-:W-:Y:S02]  /*d380*/  IMAD.MOV.U32 R45, RZ, RZ, R29 ;  /* 0x000000ffff2d7224 */ /* 0x000fe400078e001d */
[----:B------:R-:W-:Y:S02]  /*d390*/  FMUL.FTZ R29, R2, R165 ;  /* 0x000000a5021d7220 */ /* 0x000fe40000410000 */
[----:B------:R-:W-:Y:S02]  /*d3a0*/  IMAD.MOV.U32 R167, RZ, RZ, R44 ;  /* 0x000000ffffa77224 */ /* 0x000fe400078e002c */
[----:B------:R-:W-:Y:S02]  /*d3b0*/  IMAD.MOV.U32 R165, RZ, RZ, R45 ;  /* 0x000000ffffa57224 */ /* 0x000fe400078e002d */
[----:B------:R-:W-:Y:S01]  /*d3c0*/  IMAD.MOV.U32 R166, RZ, RZ, R156 ;  /* 0x000000ffffa67224 */ /* 0x000fe200078e009c */
[-C--:B------:R-:W-:Y:S01]  /*d3d0*/  HMMA.16816.F32.BF16 R28, R32, R46.reuse, R28 ;  /* 0x0000002e201c723c */ /* 0x080fe2000004181c */
[----:B------:R-:W-:Y:S02]  /*d3e0*/  IMAD.MOV.U32 R156, RZ, RZ, R160 ;  /* 0x000000ffff9c7224 */ /* 0x000fe400078e00a0 */
[----:B------:R-:W-:Y:S02]  /*d3f0*/  IMAD.MOV.U32 R160, RZ, RZ, R142 ;  /* 0x000000ffffa07224 */ /* 0x000fe400078e008e */
[----:B------:R-:W-:Y:S01]  /*d400*/  IMAD.MOV.U32 R142, RZ, RZ, R38 ;  /* 0x000000ffff8e7224 */ /* 0x000fe200078e0026 */
[----:B------:R-:W-:Y:S01]  /*d410*/  LOP3.LUT R38, R55, UR15, R228, 0x96, !PT ;  /* 0x0000000f37267c12 */ /* 0x000fe2000f8e96e4 */
[C---:B------:R-:W-:Y:S02]  /*d420*/  FMUL.FTZ R32, R36.reuse, R168 ;  /* 0x000000a824207220 */ /* 0x040fe40000410000 */
[C---:B------:R-:W-:Y:S03]  /*d430*/  FMUL.FTZ R33, R36.reuse, R169 ;  /* 0x000000a924217220 */ /* 0x040fe60000410000 */
[C---:B------:R-:W-:Y:S02]  /*d440*/  FMUL.FTZ R34, R3.reuse, R170 ;  /* 0x000000aa03227220 */ /* 0x040fe40000410000 */
[----:B------:R-:W-:Y:S02]  /*d450*/  FMUL.FTZ R35, R3, R171 ;  /* 0x000000ab03237220 */ /* 0x000fe40000410000 */
[----:B------:R-:W-:Y:S01]  /*d460*/  IMAD.MOV.U32 R170, RZ, RZ, R37 ;  /* 0x000000ffffaa7224 */ /* 0x000fe200078e0025 */
[--C-:B------:R-:W-:Y:S01]  /*d470*/  SHF.R.U32.HI R37, RZ, 0x10, R39.reuse ;  /* 0x00000010ff257819 */ /* 0x100fe20000011627 */
[----:B------:R-:W-:Y:S01]  /*d480*/  IMAD.MOV.U32 R169, RZ, RZ, R158 ;  /* 0x000000ffffa97224 */ /* 0x000fe200078e009e */
[----:B------:R-:W-:Y:S01]  /*d490*/  SHF.R.U32.HI R39, RZ, 0x18, R39 ;  /* 0x00000018ff277819 */ /* 0x000fe20000011627 */
[----:B------:R-:W-:Y:S01]  /*d4a0*/  IMAD.MOV.U32 R158, RZ, RZ, R162 ;  /* 0x000000ffff9e7224 */ /* 0x000fe200078e00a2 */
[----:B------:R-:W-:Y:S01]  /*d4b0*/  HMMA.16816.F32.BF16 R32, R40, R46, R32 ;  /* 0x0000002e2820723c */ /* 0x000fe20000041820 */
[----:B------:R-:W1:Y:S01]  /*d4c0*/  LDSM.16.MT88.4 R40, [R205+0x4400] ;  /* 0x00440000cd28783b */ /* 0x000e620000004200 */
[----:B------:R-:W-:Y:S01]  /*d4d0*/  LOP3.LUT R37, R37, 0xff, RZ, 0xc0, !PT ;  /* 0x000000ff25257812 */ /* 0x000fe200078ec0ff */
[----:B------:R-:W-:Y:S02]  /*d4e0*/  IMAD.MOV.U32 R162, RZ, RZ, R150 ;  /* 0x000000ffffa27224 */ /* 0x000fe400078e0096 */
[----:B------:R-:W-:Y:S02]  /*d4f0*/  IMAD.MOV.U32 R150, RZ, RZ, R132 ;  /* 0x000000ffff967224 */ /* 0x000fe400078e0084 */
[----:B------:R-:W2:Y:S01]  /*d500*/  MUFU.EX2 R132, R82 ;  /* 0x0000005200847308 */ /* 0x000ea20000000800 */
[----:B------:R-:W-:Y:S04]  /*d510*/  IMAD.MOV.U32 R168, RZ, RZ, R157 ;  /* 0x000000ffffa87224 */ /* 0x000fe800078e009d */
[----:B------:R-:W-:Y:S02]  /*d520*/  IMAD.MOV.U32 R157, RZ, RZ, R161 ;  /* 0x000000ffff9d7224 */ /* 0x000fe400078e00a1 */
[----:B------:R-:W-:Y:S02]  /*d530*/  IMAD.MOV.U32 R161, RZ, RZ, R143 ;  /* 0x000000ffffa17224 */ /* 0x000fe400078e008f */
[----:B------:R-:W-:Y:S01]  /*d540*/  IMAD.MOV.U32 R143, RZ, RZ, R135 ;  /* 0x000000ffff8f7224 */ /* 0x000fe200078e0087 */
[----:B------:R-:W-:Y:S10]  /*d550*/  MUFU.EX2 R82, R69 ;  /* 0x0000004500527308 */ /* 0x000ff40000000800 */
[----:B------:R-:W-:Y:S10]  /*d560*/  MUFU.EX2 R135, R81 ;  /* 0x0000005100877308 */ /* 0x000ff40000000800 */
[----:B------:R3:W4:Y:S01]  /*d570*/  MUFU.EX2 R81, R68 ;  /* 0x0000004400517308 */ /* 0x0007220000000800 */
[-C--:B-1----:R-:W-:Y:S08]  /*d580*/  HMMA.16816.F32.BF16 R4, R56, R40.reuse, R4 ;  /* 0x000000283804723c */ /* 0x082ff00000041804 */
[C---:B------:R-:W-:Y:S08]  /*d590*/  HMMA.16816.F32.BF16 R8, R60.reuse, R40, R8 ;  /* 0x000000283c08723c */ /* 0x040ff00000041808 */
[-C--:B------:R-:W-:Y:S01]  /*d5a0*/  HMMA.16816.F32.BF16 R12, R60, R42.reuse, R12 ;  /* 0x0000002a3c0c723c */ /* 0x080fe2000004180c */
[----:B---3--:R-:W-:Y:S07]  /*d5b0*/  PRMT R68, R37, 0x5410, R39 ;  /* 0x0000541025447816 */ /* 0x008fee0000000027 */
[C---:B------:R-:W-:Y:S01]  /*d5c0*/  HMMA.16816.F32.BF16 R16, R56.reuse, R42, R16 ;  /* 0x0000002a3810723c */ /* 0x040fe20000041810 */
[----:B------:R-:W1:Y:S07]  /*d5d0*/  LDSM.16.MT88.4 R40, [R206+0x4400] ;  /* 0x00440000ce28783b */ /* 0x000e6e0000004200 */
[-C--:B-1----:R-:W-:Y:S08]  /*d5e0*/  HMMA.16816.F32.BF16 R20, R56, R40.reuse, R20 ;  /* 0x000000283814723c */ /* 0x082ff00000041814 */
[C---:B------:R-:W-:Y:S08]  /*d5f0*/  HMMA.16816.F32.BF16 R24, R60.reuse, R40, R24 ;  /* 0x000000283c18723c */ /* 0x040ff00000041818 */
[-C--:B------:R-:W-:Y:S07]  /*d600*/  HMMA.16816.F32.BF16 R28, R60, R42.reuse, R28 ;  /* 0x0000002a3c1c723c */ /* 0x080fee000004181c */
[----:B------:R-:W-:Y:S01]  /*d610*/  FFMA.FTZ R63, R36, R232, R252 ;  /* 0x000000e8243f7223 */ /* 0x000fe200000100fc */
[----:B------:R-:W-:Y:S01]  /*d620*/  HMMA.16816.F32.BF16 R32, R56, R42, R32 ;  /* 0x0000002a3820723c */ /* 0x000fe20000041820 */
[----:B------:R-:W1:Y:S07]  /*d630*/  LDSM.16.MT88.4 R40, [R205+0x4800] ;  /* 0x00480000cd28783b */ /* 0x000e6e0000004200 */
[-C--:B-1----:R-:W-:Y:S08]  /*d640*/  HMMA.16816.F32.BF16 R4, R48, R40.reuse, R4 ;  /* 0x000000283004723c */ /* 0x082ff00000041804 */
[C---:B------:R-:W-:Y:S08]  /*d650*/  HMMA.16816.F32.BF16 R8, R172.reuse, R40, R8 ;  /* 0x00000028ac08723c */ /* 0x040ff00000041808 */
[-C--:B------:R-:W-:Y:S08]  /*d660*/  HMMA.16816.F32.BF16 R12, R172, R42.reuse, R12 ;  /* 0x0000002aac0c723c */ /* 0x080ff0000004180c */
[C---:B------:R-:W-:Y:S01]  /*d670*/  HMMA.16816.F32.BF16 R16, R48.reuse, R42, R16 ;  /* 0x0000002a3010723c */ /* 0x040fe20000041810 */
[----:B------:R-:W1:Y:S07]  /*d680*/  LDSM.16.MT88.4 R40, [R206+0x4800] ;  /* 0x00480000ce28783b */ /* 0x000e6e0000004200 */
[-C--:B-1----:R-:W-:Y:S08]  /*d690*/  HMMA.16816.F32.BF16 R20, R48, R40.reuse, R20 ;  /* 0x000000283014723c */ /* 0x082ff00000041814 */
[C---:B------:R-:W-:Y:S08]  /*d6a0*/  HMMA.16816.F32.BF16 R24, R172.reuse, R40, R24 ;  /* 0x00000028ac18723c */ /* 0x040ff00000041818 */
[-C--:B------:R-:W-:Y:S07]  /*d6b0*/  HMMA.16816.F32.BF16 R28, R172, R42.reuse, R28 ;  /* 0x0000002aac1c723c */ /* 0x080fee000004181c */
[----:B------:R-:W-:Y:S01]  /*d6c0*/  IMAD.MOV.U32 R174, RZ, RZ, R168 ;  /* 0x000000ffffae7224 */ /* 0x000fe200078e00a8 */
[----:B------:R-:W-:Y:S01]  /*d6d0*/  HMMA.16816.F32.BF16 R32, R48, R42, R32 ;  /* 0x0000002a3020723c */ /* 0x000fe20000041820 */
[----:B------:R-:W1:Y:S06]  /*d6e0*/  LDSM.16.MT88.4 R40, [R205+0x4c00] ;  /* 0x004c0000cd28783b */ /* 0x000e6c0000004200 */
[----:B------:R-:W-:Y:S01]  /*d6f0*/  IMAD.WIDE.U32 R48, R38, -0x2daee0ad, RZ ;  /* 0xd2511f5326307825 */ /* 0x000fe200078e00ff */
[----:B------:R-:W-:Y:S04]  /*d700*/  F2FP.BF16.PACK_AB R50, R73, R72 ;  /* 0x000000484932723e */ /* 0x000fe800000010ff */
[----:B------:R-:W-:Y:S01]  /*d710*/  LOP3.LUT R46, R49, UR12, R222, 0x96, !PT ;  /* 0x0000000c312e7c12 */ /* 0x000fe2000f8e96de */
[--C-:B------:R-:W-:Y:S01]  /*d720*/  HSET2.LE.AND R49, R52, R220.reuse, PT ;  /* 0x000000dc34317233 */ /* 0x100fe20003803000 */
[----:B------:R-:W-:Y:S03]  /*d730*/  F2FP.BF16.PACK_AB R52, R75, R74 ;  /* 0x0000004a4b34723e */ /* 0x000fe600000010ff */
[----:B------:R-:W-:Y:S05]  /*d740*/  IMAD.WIDE.U32 R46, R46, -0x326172a9, RZ ;  /* 0xcd9e8d572e2e7825 */ /* 0x000fea00078e00ff */
[----:B------:R-:W-:Y:S05]  /*d750*/  LOP3.LUT R44, R47, UR11, R184, 0x96, !PT ;  /* 0x0000000b2f2c7c12 */ /* 0x000fea000f8e96b8 */
[----:B------:R-:W-:Y:S01]  /*d760*/  IMAD.WIDE.U32 R44, R44, -0x2daee0ad, RZ ;  /* 0xd2511f532c2c7825 */ /* 0x000fe200078e00ff */
[-C--:B-1----:R-:W-:Y:S08]  /*d770*/  HMMA.16816.F32.BF16 R4, R64, R40.reuse, R4 ;  /* 0x000000284004723c */ /* 0x082ff00000041804 */
[C---:B------:R-:W-:Y:S08]  /*d780*/  HMMA.16816.F32.BF16 R8, R176.reuse, R40, R8 ;  /* 0x00000028b008723c */ /* 0x040ff00000041808 */
[-C--:B------:R-:W-:Y:S08]  /*d790*/  HMMA.16816.F32.BF16 R12, R176, R42.reuse, R12 ;  /* 0x0000002ab00c723c */ /* 0x080ff0000004180c */
[C---:B------:R-:W-:Y:S01]  /*d7a0*/  HMMA.16816.F32.BF16 R16, R64.reuse, R42, R16 ;  /* 0x0000002a4010723c */ /* 0x040fe20000041810 */
[----:B------:R-:W1:Y:S07]  /*d7b0*/  LDSM.16.MT88.4 R40, [R206+0x4c00] ;  /* 0x004c0000ce28783b */ /* 0x000e6e0000004200 */
[-C--:B-1----:R-:W-:Y:S08]  /*d7c0*/  HMMA.16816.F32.BF16 R20, R64, R40.reuse, R20 ;  /* 0x000000284014723c */ /* 0x082ff00000041814 */
[C---:B------:R-:W-:Y:S07]  /*d7d0*/  HMMA.16816.F32.BF16 R24, R176.reuse, R40, R24 ;  /* 0x00000028b018723c */ /* 0x040fee0000041818 */
[----:B------:R-:W-:Y:S01]  /*d7e0*/  LOP3.LUT R40, R185, UR13, R54, 0x96, !PT ;  /* 0x0000000db9287c12 */ /* 0x000fe2000f8e9636 */
[-C--:B------:R-:W-:Y:S04]  /*d7f0*/  HMMA.16816.F32.BF16 R28, R176, R42.reuse, R28 ;  /* 0x0000002ab01c723c */ /* 0x080fe8000004181c */
[----:B------:R-:W-:Y:S04]  /*d800*/  IMAD.WIDE.U32 R38, R40, -0x2daee0ad, RZ ;  /* 0xd2511f5328267825 */ /* 0x000fe800078e00ff */
[----:B------:R-:W-:Y:S01]  /*d810*/  IMAD.MOV.U32 R179, RZ, RZ, R174 ;  /* 0x000000ffffb37224 */ /* 0x000fe200078e00ae */
[----:B------:R-:W-:Y:S01]  /*d820*/  LOP3.LUT R40, R39, UR10, R48, 0x96, !PT ;  /* 0x0000000a27287c12 */ /* 0x000fe2000f8e9630 */
[----:B------:R-:W-:Y:S02]  /*d830*/  HMMA.16816.F32.BF16 R32, R64, R42, R32 ;  /* 0x0000002a4020723c */ /* 0x000fe40000041820 */
[----:B------:R-:W-:Y:S01]  /*d840*/  IMAD.MOV.U32 R174, RZ, RZ, R165 ;  /* 0x000000ffffae7224 */ /* 0x000fe200078e00a5 */
[----:B------:R-:W-:Y:S01]  /*d850*/  LOP3.LUT R38, R45, UR8, R38, 0x96, !PT ;  /* 0x000000082d267c12 */ /* 0x000fe2000f8e9626 */
[----:B------:R-:W-:Y:S01]  /*d860*/  IMAD.WIDE.U32 R40, R40, -0x326172a9, RZ ;  /* 0xcd9e8d5728287825 */ /* 0x000fe200078e00ff */
[----:B------:R-:W-:Y:S01]  /*d870*/  F2FP.BF16.PACK_AB R48, R79, R78 ;  /* 0x0000004e4f30723e */ /* 0x000fe200000010ff */
[--C-:B------:R-:W-:Y:S02]  /*d880*/  HSET2.LE.AND R45, R189, R220.reuse, PT ;  /* 0x000000dcbd2d7233 */ /* 0x100fe40003803000 */
[----:B------:R-:W-:Y:S01]  /*d890*/  IMAD.WIDE.U32 R38, R38, -0x326172a9, RZ ;  /* 0xcd9e8d5726267825 */ /* 0x000fe200078e00ff */
[----:B------:R-:W-:Y:S04]  /*d8a0*/  LOP3.LUT R46, R41, UR9, R46, 0x96, !PT ;  /* 0x00000009292e7c12 */ /* 0x000fe8000f8e962e */
[----:B------:R-:W-:Y:S01]  /*d8b0*/  LOP3.LUT R56, R39, UR7, R40, 0x96, !PT ;  /* 0x0000000727387c12 */ /* 0x000fe2000f8e9628 */
[----:B------:R-:W-:Y:S01]  /*d8c0*/  IMAD.WIDE.U32 R46, R46, -0x2daee0ad, RZ ;  /* 0xd2511f532e2e7825 */ /* 0x000fe200078e00ff */
[----:B------:R-:W1:Y:S01]  /*d8d0*/  LDSM.16.MT88.4 R40, [R205+0x5000] ;  /* 0x00500000cd28783b */ /* 0x000e620000004200 */
[--C-:B------:R-:W-:Y:S02]  /*d8e0*/  HSET2.LE.AND R39, R193, R220.reuse, PT ;  /* 0x000000dcc1277233 */ /* 0x100fe40003803000 */
[----:B------:R-:W-:Y:S01]  /*d8f0*/  IMAD.WIDE.U32 R56, R56, -0x2daee0ad, RZ ;  /* 0xd2511f5338387825 */ /* 0x000fe200078e00ff */
[----:B------:R-:W-:Y:S01]  /*d900*/  LOP3.LUT R54, R47, UR6, R44, 0x96, !PT ;  /* 0x000000062f367c12 */ /* 0x000fe2000f8e962c */
[--C-:B------:R-:W-:Y:S01]  /*d910*/  HSET2.LE.AND R47, R53, R220.reuse, PT ;  /* 0x000000dc352f7233 */ /* 0x100fe20003803000 */
[----:B--2---:R-:W-:Y:S02]  /*d920*/  F2FP.BF16.PACK_AB R44, R83, R132 ;  /* 0x00000084532c723e */ /* 0x004fe400000010ff */
[----:B------:R-:W-:Y:S01]  /*d930*/  LOP3.LUT R60, R57, UR16, R46, 0x96, !PT ;  /* 0x00000010393c7c12 */ /* 0x000fe2000f8e962e */
[----:B------:R-:W-:Y:S01]  /*d940*/  IMAD.WIDE.U32 R54, R54, -0x326172a9, RZ ;  /* 0xcd9e8d5736367825 */ /* 0x000fe200078e00ff */
[----:B------:R-:W-:Y:S02]  /*d950*/  LOP3.LUT R64, R56, 0xffff, RZ, 0xc0, !PT ;  /* 0x0000ffff38407812 */ /* 0x000fe400078ec0ff */
[----:B------:R-:W-:Y:S01]  /*d960*/  LOP3.LUT R39, R39, R44, RZ, 0xc0, !PT ;  /* 0x0000002c27277212 */ /* 0x000fe200078ec0ff */
[----:B------:R-:W-:Y:S01]  /*d970*/  FFMA.FTZ R57, R2, R234, R233 ;  /* 0x000000ea02397223 */ /* 0x000fe200000100e9 */
[----:B----4-:R-:W-:Y:S01]  /*d980*/  F2FP.BF16.PACK_AB R46, R82, R81 ;  /* 0x00000051522e723e */ /* 0x010fe200000010ff */
[----:B------:R-:W2:Y:S01]  /*d990*/  LDL.LU R233, [R1+0x84] ;  /* 0x0000840001e97983 */ /* 0x000ea20000300800 */
[--C-:B------:R-:W-:Y:S01]  /*d9a0*/  SHF.R.U32.HI R65, RZ, 0x10, R56.reuse ;  /* 0x00000010ff417819 */ /* 0x100fe20000011638 */
[----:B------:R-:W-:Y:S01]  /*d9b0*/  FADD.FTZ R57, R221, R57 ;  /* 0x00000039dd397221 */ /* 0x000fe20000010000 */
[----:B------:R-:W-:Y:S01]  /*d9c0*/  LOP3.LUT R36, R45, R46, RZ, 0xc0, !PT ;  /* 0x0000002e2d247212 */ /* 0x000fe200078ec0ff */
[--C-:B------:R-:W-:Y:S01]  /*d9d0*/  HSET2.LE.AND R46, R187, R220.reuse, PT ;  /* 0x000000dcbb2e7233 */ /* 0x100fe20003803000 */
[----:B------:R-:W-:Y:S02]  /*d9e0*/  LOP3.LUT R67, R56, 0xff, RZ, 0xc0, !PT ;  /* 0x000000ff38437812 */ /* 0x000fe400078ec0ff */
[----:B------:R-:W-:Y:S02]  /*d9f0*/  SHF.R.U32.HI R66, RZ, 0x18, R56 ;  /* 0x00000018ff427819 */ /* 0x000fe40000011638 */
[----:B------:R-:W-:Y:S02]  /*da00*/  LOP3.LUT R47, R47, R48, RZ, 0xc0, !PT ;  /* 0x000000302f2f7212 */ /* 0x000fe400078ec0ff */
[----:B------:R-:W-:Y:S02]  /*da10*/  SHF.R.U32.HI R59, RZ, 0x10, R54 ;  /* 0x00000010ff3b7819 */ /* 0x000fe40000011636 */
[C---:B------:R-:W-:Y:S02]  /*da20*/  LOP3.LUT R37, R54.reuse, 0xffff, RZ, 0xc0, !PT ;  /* 0x0000ffff36257812 */ /* 0x040fe400078ec0ff */
[----:B------:R-:W-:Y:S02]  /*da30*/  LOP3.LUT R58, R55, UR17, R38, 0x96, !PT ;  /* 0x00000011373a7c12 */ /* 0x000fe4000f8e9626 */
[----:B------:R-:W-:Y:S02]  /*da40*/  SHF.R.U32.HI R55, RZ, 0x18, R54 ;  /* 0x00000018ff377819 */ /* 0x000fe40000011636 */
[----:B------:R-:W-:Y:S02]  /*da50*/  LOP3.LUT R38, R54, 0xff, RZ, 0xc0, !PT ;  /* 0x000000ff36267812 */ /* 0x000fe400078ec0ff */
[----:B------:R-:W-:Y:S02]  /*da60*/  LOP3.LUT R54, R183, 0xff, RZ, 0xc0, !PT ;  /* 0x000000ffb7367812 */ /* 0x000fe400078ec0ff */
[----:B------:R-:W-:Y:S02]  /*da70*/  F2FP.BF16.PACK_AB R44, R71, R80 ;  /* 0x00000050472c723e */ /* 0x000fe400000010ff */
[----:B------:R-:W-:Y:S02]  /*da80*/  LOP3.LUT R53, R183, 0xffff, RZ, 0xc0, !PT ;  /* 0x0000ffffb7357812 */ /* 0x000fe400078ec0ff */
[----:B------:R-:W-:Y:S02]  /*da90*/  SHF.R.U32.HI R37, RZ, 0x8, R37 ;  /* 0x00000008ff257819 */ /* 0x000fe40000011625 */
[----:B------:R-:W-:Y:S02]  /*daa0*/  SHF.R.U32.HI R53, RZ, 0x8, R53 ;  /* 0x00000008ff357819 */ /* 0x000fe40000011635 */
[----:B------:R-:W-:Y:S01]  /*dab0*/  PRMT R70, R38, 0x5410, R37 ;  /* 0x0000541026467816 */ /* 0x000fe20000000025 */
[--C-:B------:R-:W-:Y:S01]  /*dac0*/  HSET2.LE.AND R38, R194, R220.reuse, PT ;  /* 0x000000dcc2267233 */ /* 0x100fe20003803000 */
[----:B------:R-:W-:Y:S02]  /*dad0*/  PRMT R62, R54, 0x5410, R53 ;  /* 0x00005410363e7816 */ /* 0x000fe40000000035 */
[----:B------:R-:W-:Y:S02]  /*dae0*/  F2FP.BF16.PACK_AB R37, R135, R133 ;  /* 0x000000858725723e */ /* 0x000fe400000010ff */
[----:B------:R-:W-:Y:S02]  /*daf0*/  F2FP.BF16.PACK_AB R2, R85, R84 ;  /* 0x000000545502723e */ /* 0x000fe400000010ff */
[----:B------:R-:W-:Y:S01]  /*db00*/  LOP3.LUT R38, R38, R37, RZ, 0xc0, !PT ;  /* 0x0000002526267212 */ /* 0x000fe200078ec0ff */
[--C-:B------:R-:W-:Y:S01]  /*db10*/  HSET2.LE.AND R37, R192, R220.reuse, PT ;  /* 0x000000dcc0257233 */ /* 0x100fe20003803000 */
[----:B------:R-:W-:Y:S04]  /*db20*/  F2FP.BF16.PACK_AB R45, R77, R76 ;  /* 0x0000004c4d2d723e */ /* 0x000fe800000010ff */
[----:B------:R-:W-:Y:S02]  /*db30*/  LOP3.LUT R37, R37, R44, RZ, 0xc0, !PT ;  /* 0x0000002c25257212 */ /* 0x000fe400078ec0ff */
[----:B------:R-:W-:Y:S02]  /*db40*/  LOP3.LUT R44, R49, R50, RZ, 0xc0, !PT ;  /* 0x00000032312c7212 */ /* 0x000fe400078ec0ff */
[----:B------:R-:W3:Y:S01]  /*db50*/  LDSM.16.MT88.4 R48, [R206+0x5000] ;  /* 0x00500000ce30783b */ /* 0x000ee20000004200 */
[----:B------:R-:W-:Y:S01]  /*db60*/  LOP3.LUT R46, R46, R45, RZ, 0xc0, !PT ;  /* 0x0000002d2e2e7212 */ /* 0x000fe200078ec0ff */
[--C-:B------:R-:W-:Y:S01]  /*db70*/  HSET2.LE.AND R45, R188, R220.reuse, PT ;  /* 0x000000dcbc2d7233 */ /* 0x100fe20003803000 */
[-C--:B-1----:R-:W-:Y:S04]  /*db80*/  HMMA.16816.F32.BF16 R4, R36, R40.reuse, R4 ;  /* 0x000000282404723c */ /* 0x082fe80000041804 */
[----:B------:R-:W-:Y:S02]  /*db90*/  LOP3.LUT R45, R45, R52, RZ, 0xc0, !PT ;  /* 0x000000342d2d7212 */ /* 0x000fe400078ec0ff */
[----:B------:R-:W-:Y:S01]  /*dba0*/  LOP3.LUT R52, R59, 0xff, RZ, 0xc0, !PT ;  /* 0x000000ff3b347812 */ /* 0x000fe200078ec0ff */
[----:B------:R-:W-:Y:S01]  /*dbb0*/  FFMA.FTZ R59, R3, R235, R170 ;  /* 0x000000eb033b7223 */ /* 0x000fe200000100aa */
[----:B------:R-:W-:Y:S01]  /*dbc0*/  F2FP.BF16.PACK_AB R3, R87, R86 ;  /* 0x000000565703723e */ /* 0x000fe200000010ff */
[----:B------:R-:W-:Y:S02]  /*dbd0*/  IMAD.MOV.U32 R170, RZ, RZ, R169 ;  /* 0x000000ffffaa7224 */ /* 0x000fe400078e00a9 */
[C---:B------:R-:W-:Y:S01]  /*dbe0*/  HMMA.16816.F32.BF16 R8, R44.reuse, R40, R8 ;  /* 0x000000282c08723c */ /* 0x040fe20000041808 */
[----:B------:R-:W-:Y:S01]  /*dbf0*/  IMAD.MOV.U32 R169, RZ, RZ, R149 ;  /* 0x000000ffffa97224 */ /* 0x000fe200078e0095 */
[----:B------:R-:W-:Y:S01]  /*dc00*/  PRMT R69, R52, 0x5410, R55 ;  /* 0x0000541034457816 */ /* 0x000fe20000000037 */
[----:B------:R-:W-:Y:S01]  /*dc10*/  IMAD.MOV.U32 R149, RZ, RZ, R211 ;  /* 0x000000ffff957224 */ /* 0x000fe200078e00d3 */
[----:B------:R-:W1:Y:S01]  /*dc20*/  LDSM.16.MT88.4 R52, [R205+0x5400] ;  /* 0x00540000cd34783b */ /* 0x000e620000004200 */
[----:B------:R-:W-:Y:S02]  /*dc30*/  FADD.FTZ R63, R170, R63 ;  /* 0x0000003faa3f7221 */ /* 0x000fe40000010000 */
[----:B------:R-:W-:Y:S01]  /*dc40*/  IMAD.MOV.U32 R175, RZ, RZ, R169 ;  /* 0x000000ffffaf7224 */ /* 0x000fe200078e00a9 */
[-C--:B------:R-:W-:Y:S01]  /*dc50*/  HMMA.16816.F32.BF16 R12, R44, R42.reuse, R12 ;  /* 0x0000002a2c0c723c */ /* 0x080fe2000004180c */
[----:B------:R-:W-:Y:S03]  /*dc60*/  FADD.FTZ R59, R217, R59 ;  /* 0x0000003bd93b7221 */ /* 0x000fe60000010000 */
[----:B------:R-:W-:Y:S01]  /*dc70*/  IMAD.MOV.U32 R172, RZ, RZ, R175 ;  /* 0x000000ffffac7224 */ /* 0x000fe200078e00af */
[--C-:B------:R-:W-:Y:S01]  /*dc80*/  SHF.R.U32.HI R41, RZ, 0x18, R183.reuse ;  /* 0x00000018ff297819 */ /* 0x100fe200000116b7 */
[----:B------:R-:W-:Y:S01]  /*dc90*/  IMAD.MOV.U32 R175, RZ, RZ, R164 ;  /* 0x000000ffffaf7224 */ /* 0x000fe200078e00a4 */
[----:B------:R-:W-:Y:S01]  /*dca0*/  SHF.R.U32.HI R40, RZ, 0x10, R183 ;  /* 0x00000010ff287819 */ /* 0x000fe200000116b7 */
[C---:B------:R-:W-:Y:S04]  /*dcb0*/  HMMA.16816.F32.BF16 R16, R36.reuse, R42, R16 ;  /* 0x0000002a2410723c */ /* 0x040fe80000041810 */
[----:B------:R-:W-:Y:S03]  /*dcc0*/  LOP3.LUT R40, R40, 0xff, RZ, 0xc0, !PT ;  /* 0x000000ff28287812 */ /* 0x000fe600078ec0ff */
[--C-:B------:R-:W-:Y:S01]  /*dcd0*/  HSET2.LE.AND R42, R195, R220.reuse, PT ;  /* 0x000000dcc32a7233 */ /* 0x100fe20003803000 */
[----:B------:R-:W-:Y:S01]  /*dce0*/  F2FP.BF16.PACK_AB R43, R99, R98 ;  /* 0x00000062632b723e */ /* 0x000fe200000010ff */
[-C--:B---3--:R-:W-:Y:S03]  /*dcf0*/  HMMA.16816.F32.BF16 R20, R36, R48.reuse, R20 ;  /* 0x000000302414723c */ /* 0x088fe60000041814 */
[----:B------:R-:W-:Y:S01]  /*dd00*/  PRMT R61, R40, 0x5410, R41 ;  /* 0x00005410283d7816 */ /* 0x000fe20000000029 */
[--C-:B------:R-:W-:Y:S01]  /*dd10*/  HSET2.LE.AND R41, R68, R220.reuse, PT ;  /* 0x000000dc44297233 */ /* 0x100fe20003803000 */
[----:B------:R-:W-:Y:S04]  /*dd20*/  F2FP.BF16.PACK_AB R40, R97, R96 ;  /* 0x000000606128723e */ /* 0x000fe800000010ff */
[----:B------:R-:W-:Y:S01]  /*dd30*/  LOP3.LUT R42, R42, R40, RZ, 0xc0, !PT ;  /* 0x000000282a2a7212 */ /* 0x000fe200078ec0ff */
[C---:B------:R-:W-:Y:S02]  /*dd40*/  HMMA.16816.F32.BF16 R24, R44.reuse, R48, R24 ;  /* 0x000000302c18723c */ /* 0x040fe40000041818 */
[----:B------:R-:W-:Y:S01]  /*dd50*/  LOP3.LUT R41, R41, R3, RZ, 0xc0, !PT ;  /* 0x0000000329297212 */ /* 0x000fe200078ec0ff */
[--C-:B------:R-:W-:Y:S01]  /*dd60*/  HSET2.LE.AND R40, R196, R220.reuse, PT ;  /* 0x000000dcc4287233 */ /* 0x100fe20003803000 */
[----:B------:R-:W-:Y:S03]  /*dd70*/  F2FP.BF16.PACK_AB R3, R93, R92 ;  /* 0x0000005c5d03723e */ /* 0x000fe600000010ff */
[----:B------:R-:W-:Y:S01]  /*dd80*/  F2FP.BF16.PACK_AB R48, R95, R94 ;  /* 0x0000005e5f30723e */ /* 0x000fe200000010ff */
[-C--:B------:R-:W-:Y:S01]  /*dd90*/  HMMA.16816.F32.BF16 R28, R44, R50.reuse, R28 ;  /* 0x000000322c1c723c */ /* 0x080fe2000004181c */
[----:B------:R-:W-:Y:S03]  /*dda0*/  LOP3.LUT R40, R40, R2, RZ, 0xc0, !PT ;  /* 0x0000000228287212 */ /* 0x000fe600078ec0ff */
[----:B------:R-:W-:Y:S02]  /*ddb0*/  F2FP.BF16.PACK_AB R2, R91, R90 ;  /* 0x0000005a5b02723e */ /* 0x000fe400000010ff */
[--C-:B------:R-:W-:Y:S01]  /*ddc0*/  SHF.R.U32.HI R49, RZ, 0x18, R58.reuse ;  /* 0x00000018ff317819 */ /* 0x100fe2000001163a */
[--C-:B------:R-:W-:Y:S01]  /*ddd0*/  HSET2.LE.AND R46, R191, R220.reuse, PT ;  /* 0x000000dcbf2e7233 */ /* 0x100fe20003803000 */
[----:B------:R-:W-:Y:S01]  /*dde0*/  HMMA.16816.F32.BF16 R32, R36, R50, R32 ;  /* 0x000000322420723c */ /* 0x000fe20000041820 */
[----:B------:R-:W3:Y:S03]  /*ddf0*/  LDSM.16.MT88.4 R36, [R206+0x5400] ;  /* 0x00540000ce24783b */ /* 0x000ee60000004200 */
[----:B------:R-:W-:Y:S01]  /*de00*/  LOP3.LUT R46, R46, R3, RZ, 0xc0, !PT ;  /* 0x000000032e2e7212 */ /* 0x000fe200078ec0ff */
[--C-:B------:R-:W-:Y:S02]  /*de10*/  HSET2.LE.AND R47, R190, R220.reuse, PT ;  /* 0x000000dcbe2f7233 */ /* 0x100fe40003803000 */
[--C-:B------:R-:W-:Y:S01]  /*de20*/  HSET2.LE.AND R44, R62, R220.reuse, PT ;  /* 0x000000dc3e2c7233 */ /* 0x100fe20003803000 */
[----:B------:R-:W-:Y:S01]  /*de30*/  LOP3.LUT R50, R58, 0xff, RZ, 0xc0, !PT ;  /* 0x000000ff3a327812 */ /* 0x000fe200078ec0ff */
[--C-:B------:R-:W-:Y:S03]  /*de40*/  HSET2.LE.AND R45, R61, R220.reuse, PT ;  /* 0x000000dc3d2d7233 */ /* 0x100fe60003803000 */
[----:B------:R-:W-:Y:S02]  /*de50*/  LOP3.LUT R47, R47, R48, RZ, 0xc0, !PT ;  /* 0x000000302f2f7212 */ /* 0x000fe400078ec0ff */
[----:B------:R-:W-:Y:S02]  /*de60*/  LOP3.LUT R45, R45, R2, RZ, 0xc0, !PT ;  /* 0x000000022d2d7212 */ /* 0x000fe400078ec0ff */
[----:B------:R-:W-:Y:S04]  /*de70*/  SHF.R.U32.HI R2, RZ, 0x10, R58 ;  /* 0x00000010ff027819 */ /* 0x000fe8000001163a */
[----:B------:R-:W-:Y:S02]  /*de80*/  LOP3.LUT R3, R2, 0xff, RZ, 0xc0, !PT ;  /* 0x000000ff02037812 */ /* 0x000fe400078ec0ff */
[----:B------:R-:W-:Y:S02]  /*de90*/  SHF.R.U32.HI R2, RZ, 0x8, R198 ;  /* 0x00000008ff027819 */ /* 0x000fe400000116c6 */
[----:B------:R-:W-:Y:S02]  /*dea0*/  PRMT R62, R3, 0x5410, R49 ;  /* 0x00005410033e7816 */ /* 0x000fe40000000031 */
[----:B------:R-:W-:Y:S02]  /*deb0*/  LOP3.LUT R3, R65, 0xff, RZ, 0xc0, !PT ;  /* 0x000000ff41037812 */ /* 0x000fe400078ec0ff */
[----:B------:R-:W-:Y:S02]  /*dec0*/  SHF.R.U32.HI R49, RZ, 0x18, R186 ;  /* 0x00000018ff317819 */ /* 0x000fe400000116ba */
[----:B------:R-:W-:Y:S02]  /*ded0*/  PRMT R66, R3, 0x5410, R66 ;  /* 0x0000541003427816 */ /* 0x000fe40000000042 */
[----:B------:R-:W-:Y:S02]  /*dee0*/  PRMT R170, R201, 0x5410, R2 ;  /* 0x00005410c9aa7816 */ /* 0x000fe40000000002 */
[----:B------:R-:W-:Y:S03]  /*def0*/  SHF.R.U32.HI R2, RZ, 0x10, R186 ;  /* 0x00000010ff027819 */ /* 0x000fe600000116ba */
[--C-:B------:R-:W-:Y:S01]  /*df00*/  HSET2.LE.AND R170, R170, R220.reuse, PT ;  /* 0x000000dcaaaa7233 */ /* 0x100fe20003803000 */
[----:B------:R-:W-:Y:S04]  /*df10*/  LOP3.LUT R2, R2, 0xff, RZ, 0xc0, !PT ;  /* 0x000000ff02027812 */ /* 0x000fe800078ec0ff */
[----:B------:R-:W-:Y:S02]  /*df20*/  PRMT R169, R2, 0x5410, R49 ;  /* 0x0000541002a97816 */ /* 0x000fe40000000031 */
[----:B------:R-:W-:Y:S02]  /*df30*/  SHF.R.U32.HI R2, RZ, 0x10, R60 ;  /* 0x00000010ff027819 */ /* 0x000fe4000001163c */
[----:B------:R-:W-:Y:S01]  /*df40*/  LOP3.LUT R49, R60, 0xff, RZ, 0xc0, !PT ;  /* 0x000000ff3c317812 */ /* 0x000fe200078ec0ff */
[--C-:B------:R-:W-:Y:S01]  /*df50*/  HSET2.LE.AND R169, R169, R220.reuse, PT ;  /* 0x000000dca9a97233 */ /* 0x100fe20003803000 */
[----:B------:R-:W-:Y:S01]  /*df60*/  LOP3.LUT R2, R2, 0xff, RZ, 0xc0, !PT ;  /* 0x000000ff02027812 */ /* 0x000fe200078ec0ff */
[----:B--2---:R-:W-:Y:S01]  /*df70*/  FFMA.FTZ R56, R0, R233, R215 ;  /* 0x000000e900387223 */ /* 0x004fe200000100d7 */
[--C-:B------:R-:W-:Y:S01]  /*df80*/  HSET2.LE.AND R0, R197, R220.reuse, PT ;  /* 0x000000dcc5007233 */ /* 0x100fe20003803000 */
[----:B------:R-:W2:Y:S02]  /*df90*/  LDL.LU R215, [R1+0x80] ;  /* 0x0000800001d77983 */ /* 0x000ea40000300800 */
[----:B------:R-:W-:Y:S02]  /*dfa0*/  FADD.FTZ R56, R216, R56 ;  /* 0x00000038d8387221 */ /* 0x000fe40000010000 */
[----:B------:R-:W4:Y:S01]  /*dfb0*/  LDL.LU R211, [R1+0x7c] ;  /* 0x00007c0001d37983 */ /* 0x000f220000300800 */
[----:B------:R-:W-:Y:S02]  /*dfc0*/  LOP3.LUT R43, R0, R43, RZ, 0xc0, !PT ;  /* 0x0000002b002b7212 */ /* 0x000fe400078ec0ff */
[----:B------:R-:W-:Y:S01]  /*dfd0*/  F2FP.BF16.PACK_AB R0, R89, R88 ;  /* 0x000000585900723e */ /* 0x000fe200000010ff */
[----:B------:R-:W4:Y:S03]  /*dfe0*/  LDL.LU R217, [R1+0x78] ;  /* 0x0000780001d97983 */ /* 0x000f260000300800 */
[----:B------:R-:W-:Y:S01]  /*dff0*/  LOP3.LUT R44, R44, R0, RZ, 0xc0, !PT ;  /* 0x000000002c2c7212 */ /* 0x000fe200078ec0ff */
[-C--:B-1----:R-:W-:Y:S01]  /*e000*/  HMMA.16816.F32.BF16 R4, R40, R52.reuse, R4 ;  /* 0x000000342804723c */ /* 0x082fe20000041804 */
[----:B------:R-:W-:Y:S01]  /*e010*/  LOP3.LUT R0, R58, 0xffff, RZ, 0xc0, !PT ;  /* 0x0000ffff3a007812 */ /* 0x000fe200078ec0ff */
[----:B------:R1:W5:Y:S03]  /*e020*/  LDL.LU R221, [R1+0x74] ;  /* 0x0000740001dd7983 */ /* 0x0003660000300800 */
[----:B------:R-:W-:Y:S01]  /*e030*/  SHF.R.U32.HI R48, RZ, 0x8, R0 ;  /* 0x00000008ff307819 */ /* 0x000fe20000011600 */
[----:B------:R1:W5:Y:S01]  /*e040*/  LDL.LU R216, [R1+0x70] ;  /* 0x0000700001d87983 */ /* 0x0003620000300800 */
[----:B------:R-:W-:Y:S01]  /*e050*/  LOP3.LUT R0, R199, 0xff, RZ, 0xc0, !PT ;  /* 0x000000ffc7007812 */ /* 0x000fe200078ec0ff */
[C---:B------:R-:W-:Y:S01]  /*e060*/  HMMA.16816.F32.BF16 R8, R44.reuse, R52, R8 ;  /* 0x000000342c08723c */ /* 0x040fe20000041808 */
[----:B------:R-:W-:Y:S03]  /*e070*/  PRMT R61, R50, 0x5410, R48 ;  /* 0x00005410323d7816 */ /* 0x000fe60000000030 */
[----:B------:R-:W-:Y:S02]  /*e080*/  SHF.R.U32.HI R48, RZ, 0x8, R64 ;  /* 0x00000008ff307819 */ /* 0x000fe40000011640 */
[----:B------:R-:W-:Y:S01]  /*e090*/  LOP3.LUT R50, R186, 0xff, RZ, 0xc0, !PT ;  /* 0x000000ffba327812 */ /* 0x000fe200078ec0ff */
[----:B------:R-:W-:Y:S01]  /*e0a0*/  FADD.FTZ R52, R214, R59 ;  /* 0x0000003bd6347221 */ /* 0x000fe20000010000 */
[-C--:B------:R-:W-:Y:S01]  /*e0b0*/  HMMA.16816.F32.BF16 R12, R44, R54.reuse, R12 ;  /* 0x000000362c0c723c */ /* 0x080fe2000004180c */
[----:B------:R-:W-:Y:S03]  /*e0c0*/  PRMT R67, R67, 0x5410, R48 ;  /* 0x0000541043437816 */ /* 0x000fe60000000030 */
[----:B------:R-:W-:Y:S02]  /*e0d0*/  SHF.R.U32.HI R48, RZ, 0x18, R60 ;  /* 0x00000018ff307819 */ /* 0x000fe4000001163c */
[----:B------:R-:W-:Y:S02]  /*e0e0*/  PRMT R171, R0, 0x5410, R200 ;  /* 0x0000541000ab7816 */ /* 0x000fe400000000c8 */
[C---:B------:R-:W-:Y:S01]  /*e0f0*/  HMMA.16816.F32.BF16 R16, R40.reuse, R54, R16 ;  /* 0x000000362810723c */ /* 0x040fe20000041810 */
[----:B------:R-:W-:Y:S03]  /*e100*/  PRMT R165, R2, 0x5410, R48 ;  /* 0x0000541002a57816 */ /* 0x000fe60000000030 */
[----:B------:R-:W-:Y:S01]  /*e110*/  FADD.FTZ R48, R179, R57 ;  /* 0x00000039b3307221 */ /* 0x000fe20000010000 */
[----:B------:R-:W-:Y:S01]  /*e120*/  LOP3.LUT R0, R186, 0xffff, RZ, 0xc0, !PT ;  /* 0x0000ffffba007812 */ /* 0x000fe200078ec0ff */
[----:B------:R-:W-:Y:S01]  /*e130*/  IMAD.MOV.U32 R179, RZ, RZ, R172 ;  /* 0x000000ffffb37224 */ /* 0x000fe200078e00ac */
[--C-:B------:R-:W-:Y:S01]  /*e140*/  HSET2.LE.AND R165, R165, R220.reuse, PT ;  /* 0x000000dca5a57233 */ /* 0x100fe20003803000 */
[-C--:B---3--:R-:W-:Y:S01]  /*e150*/  HMMA.16816.F32.BF16 R20, R40, R36.reuse, R20 ;  /* 0x000000242814723c */ /* 0x088fe20000041814 */
[----:B------:R-:W-:Y:S03]  /*e160*/  SHF.R.U32.HI R0, RZ, 0x8, R0 ;  /* 0x00000008ff007819 */ /* 0x000fe60000011600 */
[----:B------:R-:W-:Y:S01]  /*e170*/  FADD.FTZ R2, R179, R52 ;  /* 0x00000034b3027221 */ /* 0x000fe20000010000 */
[----:B------:R-:W-:Y:S01]  /*e180*/  PRMT R168, R50, 0x5410, R0 ;  /* 0x0000541032a87816 */ /* 0x000fe20000000000 */
[----:B------:R-:W3:Y:S01]  /*e190*/  LDSM.16.MT88.4 R52, [R205+0x5800] ;  /* 0x00580000cd34783b */ /* 0x000ee20000004200 */
[--C-:B------:R-:W-:Y:S01]  /*e1a0*/  HSET2.LE.AND R50, R202, R220.reuse, PT ;  /* 0x000000dcca327233 */ /* 0x100fe20003803000 */
[C---:B------:R-:W-:Y:S01]  /*e1b0*/  HMMA.16816.F32.BF16 R24, R44.reuse, R36, R24 ;  /* 0x000000242c18723c */ /* 0x040fe20000041818 */
[----:B------:R-:W-:Y:S03]  /*e1c0*/  LOP3.LUT R0, R60, 0xffff, RZ, 0xc0, !PT ;  /* 0x0000ffff3c007812 */ /* 0x000fe600078ec0ff */
[--C-:B------:R-:W-:Y:S01]  /*e1d0*/  HSET2.LE.AND R171, R171, R220.reuse, PT ;  /* 0x000000dcabab7233 */ /* 0x100fe20003803000 */
[----:B------:R-:W-:Y:S01]  /*e1e0*/  SHF.R.U32.HI R3, RZ, 0x8, R0 ;  /* 0x00000008ff037819 */ /* 0x000fe20000011600 */
[--C-:B------:R-:W-:Y:S01]  /*e1f0*/  HSET2.LE.AND R168, R168, R220.reuse, PT ;  /* 0x000000dca8a87233 */ /* 0x100fe20003803000 */
[----:B------:R-:W-:Y:S01]  /*e200*/  F2FP.BF16.PACK_AB R0, R113, R112 ;  /* 0x000000707100723e */ /* 0x000fe200000010ff */
[--C-:B------:R-:W-:Y:S01]  /*e210*/  HSET2.LE.AND R36, R61, R220.reuse, PT ;  /* 0x000000dc3d247233 */ /* 0x100fe20003803000 */
[-C--:B------:R-:W-:Y:S03]  /*e220*/  HMMA.16816.F32.BF16 R28, R44, R38.reuse, R28 ;  /* 0x000000262c1c723c */ /* 0x080fe6000004181c */
[----:B------:R-:W-:Y:S01]  /*e230*/  PRMT R164, R49, 0x5410, R3 ;  /* 0x0000541031a47816 */ /* 0x000fe20000000003 */
[--C-:B------:R-:W-:Y:S01]  /*e240*/  HSET2.LE.AND R49, R203, R220.reuse, PT ;  /* 0x000000dccb317233 */ /* 0x100fe20003803000 */
[----:B------:R-:W-:Y:S01]  /*e250*/  LOP3.LUT R50, R50, R0, RZ, 0xc0, !PT ;  /* 0x0000000032327212 */ /* 0x000fe200078ec0ff */
[----:B------:R-:W-:Y:S01]  /*e260*/  FADD.FTZ R0, R212, R56 ;  /* 0x00000038d4007221 */ /* 0x000fe20000010000 */
[----:B------:R-:W-:Y:S01]  /*e270*/  F2FP.BF16.PACK_AB R37, R105, R104 ;  /* 0x000000686925723e */ /* 0x000fe200000010ff */
[----:B------:R-:W-:Y:S01]  /*e280*/  HMMA.16816.F32.BF16 R32, R40, R38, R32 ;  /* 0x000000262820723c */ /* 0x000fe20000041820 */
[--C-:B------:R-:W-:Y:S03]  /*e290*/  HSET2.LE.AND R164, R164, R220.reuse, PT ;  /* 0x000000dca4a47233 */ /* 0x100fe60003803000 */
[----:B------:R-:W-:Y:S01]  /*e2a0*/  LOP3.LUT R36, R36, R37, RZ, 0xc0, !PT ;  /* 0x0000002524247212 */ /* 0x000fe200078ec0ff */
[--C-:B------:R-:W-:Y:S02]  /*e2b0*/  HSET2.LE.AND R37, R62, R220.reuse, PT ;  /* 0x000000dc3e257233 */ /* 0x100fe40003803000 */
[--C-:B------:R-:W-:Y:S02]  /*e2c0*/  HSET2.LE.AND R38, R70, R220.reuse, PT ;  /* 0x000000dc46267233 */ /* 0x100fe40003803000 */
[--C-:B------:R-:W-:Y:S03]  /*e2d0*/  HSET2.LE.AND R39, R69, R220.reuse, PT ;  /* 0x000000dc45277233 */ /* 0x100fe60003803000 */
[----:B--2---:R-:W-:Y:S02]  /*e2e0*/  IMAD.MOV.U32 R173, RZ, RZ, R215 ;  /* 0x000000ffffad7224 */ /* 0x004fe400078e00d7 */
[----:B------:R1:W5:Y:S02]  /*e2f0*/  LDL.LU R215, [R1+0x6c] ;  /* 0x00006c0001d77983 */ /* 0x0003640000300800 */
[----:B------:R-:W-:Y:S02]  /*e300*/  FADD.FTZ R51, R173, R63 ;  /* 0x0000003fad337221 */ /* 0x000fe40000010000 */
[----:B------:R-:W-:Y:S01]  /*e310*/  IMAD.MOV.U32 R173, RZ, RZ, R167 ;  /* 0x000000ffffad7224 */ /* 0x000fe200078e00a7 */
[----:B------:R1:W5:Y:S01]  /*e320*/  LDL.LU R214, [R1+0x68] ;  /* 0x0000680001d67983 */ /* 0x0003620000300800 */
[----:B------:R-:W-:Y:S02]  /*e330*/  IMAD.MOV.U32 R167, RZ, RZ, R148 ;  /* 0x000000ffffa77224 */ /* 0x000fe400078e0094 */
[----:B------:R-:W-:Y:S02]  /*e340*/  IMAD.MOV.U32 R172, RZ, RZ, R173 ;  /* 0x000000ffffac7224 */ /* 0x000fe400078e00ad */
[----:B----4-:R-:W-:Y:S01]  /*e350*/  FADD.FTZ R3, R211, R51 ;  /* 0x00000033d3037221 */ /* 0x010fe20000010000 */
[--C-:B------:R-:W-:Y:S01]  /*e360*/  HSET2.LE.AND R51, R227, R220.reuse, PT ;  /* 0x000000dce3337233 */ /* 0x100fe20003803000 */
[----:B------:R-:W-:Y:S02]  /*e370*/  IMAD.MOV.U32 R173, RZ, RZ, R174 ;  /* 0x000000ffffad7224 */ /* 0x000fe400078e00ae */
[----:B------:R-:W-:Y:S02]  /*e380*/  IMAD.MOV.U32 R174, RZ, RZ, R175 ;  /* 0x000000ffffae7224 */ /* 0x000fe400078e00af */
[----:B------:R-:W-:Y:S02]  /*e390*/  IMAD.MOV.U32 R175, RZ, RZ, R167 ;  /* 0x000000ffffaf7224 */ /* 0x000fe400078e00a7 */
[----:B------:R-:W-:Y:S01]  /*e3a0*/  FADD.FTZ R59, R172, R48 ;  /* 0x00000030ac3b7221 */ /* 0x000fe20000010000 */
[--C-:B------:R-:W-:Y:S01]  /*e3b0*/  HSET2.LE.AND R48, R226, R220.reuse, PT ;  /* 0x000000dce2307233 */ /* 0x100fe20003803000 */
[----:B------:R-:W-:Y:S02]  /*e3c0*/  IMAD.MOV.U32 R167, RZ, RZ, R166 ;  /* 0x000000ffffa77224 */ /* 0x000fe400078e00a6 */
[----:B------:R-:W-:Y:S02]  /*e3d0*/  IMAD.MOV.U32 R166, RZ, RZ, R159 ;  /* 0x000000ffffa67224 */ /* 0x000fe400078e009f */
[----:B------:R-:W-:Y:S02]  /*e3e0*/  IMAD.MOV.U32 R159, RZ, RZ, R158 ;  /* 0x000000ffff9f7224 */ /* 0x000fe400078e009e */
[----:B------:R-:W-:Y:S01]  /*e3f0*/  FADD.FTZ R58, R174, R3 ;  /* 0x00000003ae3a7221 */ /* 0x000fe20000010000 */
[----:B------:R-:W-:Y:S01]  /*e400*/  F2FP.BF16.PACK_AB R3, R103, R102 ;  /* 0x000000666703723e */ /* 0x000fe200000010ff */
[----:B------:R-:W-:Y:S01]  /*e410*/  FADD.FTZ R57, R175, R2 ;  /* 0x00000002af397221 */ /* 0x000fe20000010000 */
[----:B------:R-:W-:Y:S01]  /*e420*/  F2FP.BF16.PACK_AB R2, R101, R100 ;  /* 0x000000646502723e */ /* 0x000fe200000010ff */
[----:B------:R-:W-:Y:S01]  /*e430*/  IMAD.MOV.U32 R158, RZ, RZ, R157 ;  /* 0x000000ffff9e7224 */ /* 0x000fe200078e009d */
[----:B------:R-:W-:Y:S01]  /*e440*/  LOP3.LUT R49, R49, R3, RZ, 0xc0, !PT ;  /* 0x0000000331317212 */ /* 0x000fe200078ec0ff */
[----:B------:R-:W-:Y:S01]  /*e450*/  IMAD.MOV.U32 R157, RZ, RZ, R156 ;  /* 0x000000ffff9d7224 */ /* 0x000fe200078e009c */
[----:B------:R-:W-:Y:S01]  /*e460*/  F2FP.BF16.PACK_AB R3, R111, R110 ;  /* 0x0000006e6f03723e */ /* 0x000fe200000010ff */
[----:B------:R-:W-:Y:S01]  /*e470*/  IMAD.MOV.U32 R156, RZ, RZ, R163 ;  /* 0x000000ffff9c7224 */ /* 0x000fe200078e00a3 */
[----:B------:R-:W-:Y:S01]  /*e480*/  LOP3.LUT R48, R48, R2, RZ, 0xc0, !PT ;  /* 0x0000000230307212 */ /* 0x000fe200078ec0ff */
[----:B------:R-:W-:Y:S01]  /*e490*/  IMAD.MOV.U32 R163, RZ, RZ, R162 ;  /* 0x000000ffffa37224 */ /* 0x000fe200078e00a2 */
[----:B------:R-:W-:Y:S01]  /*e4a0*/  LOP3.LUT R39, R39, R3, RZ, 0xc0, !PT ;  /* 0x0000000327277212 */ /* 0x000fe200078ec0ff */
[----:B------:R-:W-:Y:S01]  /*e4b0*/  FADD.FTZ R2, R167, R59 ;  /* 0x0000003ba7027221 */ /* 0x000fe20000010000 */
[--C-:B------:R-:W-:Y:S01]  /*e4c0*/  HSET2.LE.AND R167, R66, R220.reuse, PT ;  /* 0x000000dc42a77233 */ /* 0x100fe20003803000 */
[----:B------:R-:W-:Y:S02]  /*e4d0*/  FADD.FTZ R44, R159, R58 ;  /* 0x0000003a9f2c7221 */ /* 0x000fe40000010000 */
[----:B------:R-:W-:Y:S02]  /*e4e0*/  IMAD.MOV.U32 R162, RZ, RZ, R161 ;  /* 0x000000ffffa27224 */ /* 0x000fe400078e00a1 */
[----:B------:R-:W-:Y:S02]  /*e4f0*/  IMAD.MOV.U32 R161, RZ, RZ, R160 ;  /* 0x000000ffffa17224 */ /* 0x000fe400078e00a0 */
[----:B------:R-:W-:Y:S02]  /*e500*/  IMAD.MOV.U32 R160, RZ, RZ, R151 ;  /* 0x000000ffffa07224 */ /* 0x000fe400078e0097 */
[----:B------:R-:W-:Y:S02]  /*e510*/  IMAD.MOV.U32 R151, RZ, RZ, R150 ;  /* 0x000000ffff977224 */ /* 0x000fe400078e0096 */
[----:B------:R-:W-:Y:S01]  /*e520*/  FADD.FTZ R45, R157, R2 ;  /* 0x000000029d2d7221 */ /* 0x000fe20000010000 */
[----:B------:R-:W-:Y:S01]  /*e530*/  F2FP.BF16.PACK_AB R2, R109, R108 ;  /* 0x0000006c6d02723e */ /* 0x000fe200000010ff */
[----:B------:R-:W-:Y:S01]  /*e540*/  FADD.FTZ R40, R163, R44 ;  /* 0x0000002ca3287221 */ /* 0x000fe20000010000 */
[----:B------:R-:W-:Y:S01]  /*e550*/  F2FP.BF16.PACK_AB R44, R180, R118 ;  /* 0x00000076b42c723e */ /* 0x000fe200000010ff */
[----:B------:R-:W-:Y:S01]  /*e560*/  FADD.FTZ R56, R173, R0 ;  /* 0x00000000ad387221 */ /* 0x000fe20000010000 */
[----:B------:R-:W-:Y:S01]  /*e570*/  F2FP.BF16.PACK_AB R0, R115, R114 ;  /* 0x000000727300723e */ /* 0x000fe200000010ff */
[----:B------:R-:W-:Y:S01]  /*e580*/  FADD.FTZ R46, R158, R57 ;  /* 0x000000399e2e7221 */ /* 0x000fe20000010000 */
[----:B------:R-:W-:Y:S01]  /*e590*/  LOP3.LUT R38, R38, R2, RZ, 0xc0, !PT ;  /* 0x0000000226267212 */ /* 0x000fe200078ec0ff */
[----:B------:R-:W-:Y:S01]  /*e5a0*/  FADD.FTZ R2, R161, R45 ;  /* 0x0000002da1027221 */ /* 0x000fe20000010000 */
[----:B------:R-:W-:Y:S01]  /*e5b0*/  LOP3.LUT R51, R51, R0, RZ, 0xc0, !PT ;  /* 0x0000000033337212 */ /* 0x000fe200078ec0ff */
[----:B------:R-:W-:Y:S01]  /*e5c0*/  FADD.FTZ R45, R151, R40 ;  /* 0x00000028972d7221 */ /* 0x000fe20000010000 */
[----:B------:R-:W-:Y:S01]  /*e5d0*/  LOP3.LUT R169, R169, R44, RZ, 0xc0, !PT ;  /* 0x0000002ca9a97212 */ /* 0x000fe200078ec0ff */
[----:B------:R-:W-:Y:S01]  /*e5e0*/  FADD.FTZ R0, R166, R56 ;  /* 0x00000038a6007221 */ /* 0x000fe20000010000 */
[----:B------:R-:W2:Y:S01]  /*e5f0*/  LDSM.16.MT88.4 R40, [R206+0x5800] ;  /* 0x00580000ce28783b */ /* 0x000ea20000004200 */
[----:B------:R-:W-:Y:S01]  /*e600*/  IMAD.MOV.U32 R148, RZ, RZ, R154 ;  /* 0x000000ffff947224 */ /* 0x000fe200078e009a */
[----:B------:R-:W-:Y:S01]  /*e610*/  HSET2.LE.AND R166, R67, R220, PT ;  /* 0x000000dc43a67233 */ /* 0x000fe20003803000 */
[----:B------:R-:W-:Y:S01]  /*e620*/  FADD.FTZ R47, R156, R0 ;  /* 0x000000009c2f7221 */ /* 0x000fe20000010000 */
[----:B------:R-:W-:Y:S01]  /*e630*/  F2FP.BF16.PACK_AB R0, R107, R106 ;  /* 0x0000006a6b00723e */ /* 0x000fe200000010ff */
[----:B------:R-:W-:Y:S01]  /*e640*/  IMAD.MOV.U32 R150, RZ, RZ, R210 ;  /* 0x000000ffff967224 */ /* 0x000fe200078e00d2 */
[-C--:B---3--:R-:W-:Y:S01]  /*e650*/  HMMA.16816.F32.BF16 R4, R48, R52.reuse, R4 ;  /* 0x000000343004723c */ /* 0x088fe20000041804 */
[----:B------:R-:W-:Y:S01]  /*e660*/  FADD.FTZ R3, R162, R46 ;  /* 0x0000002ea2037221 */ /* 0x000fe20000010000 */
[----:B------:R-:W-:Y:S01]  /*e670*/  LOP3.LUT R37, R37, R0, RZ, 0xc0, !PT ;  /* 0x0000000025257212 */ /* 0x000fe200078ec0ff */
[----:B------:R-:W-:Y:S02]  /*e680*/  FADD.FTZ R0, R160, R47 ;  /* 0x0000002fa0007221 */ /* 0x000fe40000010000 */
[----:B------:R-:W-:Y:S01]  /*e690*/  FADD.FTZ R47, R149, R2 ;  /* 0x00000002952f7221 */ /* 0x000fe20000010000 */
[----:B------:R-:W-:Y:S01]  /*e6a0*/  F2FP.BF16.PACK_AB R2, R131, R130 ;  /* 0x000000828302723e */ /* 0x000fe200000010ff */
[----:B------:R-:W-:Y:S01]  /*e6b0*/  FADD.FTZ R56, R150, R3 ;  /* 0x0000000396387221 */ /* 0x000fe20000010000 */
[----:B------:R-:W-:Y:S01]  /*e6c0*/  F2FP.BF16.PACK_AB R3, R181, R116 ;  /* 0x00000074b503723e */ /* 0x000fe200000010ff */
[----:B------:R-:W-:Y:S01]  /*e6d0*/  FADD.FTZ R46, R148, R0 ;  /* 0x00000000942e7221 */ /* 0x000fe20000010000 */
[C---:B------:R-:W-:Y:S01]  /*e6e0*/  HMMA.16816.F32.BF16 R8, R36.reuse, R52, R8 ;  /* 0x000000342408723c */ /* 0x040fe20000041808 */
[----:B------:R-:W3:Y:S01]  /*e6f0*/  LDSM.16.MT88.4 R148, [R205+0x5c00] ;  /* 0x005c0000cd94783b */ /* 0x000ee20000004200 */
[----:B------:R-:W-:Y:S01]  /*e700*/  IMAD.MOV.U32 R154, RZ, RZ, R213 ;  /* 0x000000ffff9a7224 */ /* 0x000fe200078e00d5 */
[----:B------:R-:W-:Y:S01]  /*e710*/  F2FP.BF16.PACK_AB R0, R129, R128 ;  /* 0x000000808100723e */ /* 0x000fe200000010ff */
[----:B------:R-:W-:Y:S01]  /*e720*/  FADD.FTZ R44, R238, R45 ;  /* 0x0000002dee2c7221 */ /* 0x000fe20000010000 */
[----:B------:R-:W-:Y:S01]  /*e730*/  LOP3.LUT R171, R171, R2, RZ, 0xc0, !PT ;  /* 0x00000002abab7212 */ /* 0x000fe200078ec0ff */
[----:B------:R-:W-:Y:S01]  /*e740*/  FADD.FTZ R2, R155, R47 ;  /* 0x0000002f9b027221 */ /* 0x000fe20000010000 */
[----:B------:R-:W-:Y:S01]  /*e750*/  LOP3.LUT R170, R170, R0, RZ, 0xc0, !PT ;  /* 0x00000000aaaa7212 */ /* 0x000fe200078ec0ff */
[----:B------:R-:W-:Y:S01]  /*e760*/  FADD.FTZ R0, R154, R46 ;  /* 0x0000002e9a007221 */ /* 0x000fe20000010000 */
[-C--:B------:R-:W-:Y:S01]  /*e770*/  HMMA.16816.F32.BF16 R12, R36, R54.reuse, R12 ;  /* 0x00000036240c723c */ /* 0x080fe2000004180c */
[----:B------:R1:W5:Y:S02]  /*e780*/  LDL.LU R213, [R1+0x64] ;  /* 0x0000640001d57983 */ /* 0x0003640000300800 */
[----:B------:R-:W-:Y:S01]  /*e790*/  FADD.FTZ R47, R153, R2 ;  /* 0x00000002992f7221 */ /* 0x000fe20000010000 */
[----:B------:R-:W-:Y:S01]  /*e7a0*/  F2FP.BF16.PACK_AB R2, R123, R122 ;  /* 0x0000007a7b02723e */ /* 0x000fe200000010ff */
[----:B------:R-:W-:Y:S01]  /*e7b0*/  FADD.FTZ R45, R239, R44 ;  /* 0x0000002cef2d7221 */ /* 0x000fe20000010000 */
[----:B------:R-:W-:Y:S01]  /*e7c0*/  LOP3.LUT R168, R168, R3, RZ, 0xc0, !PT ;  /* 0x00000003a8a87212 */ /* 0x000fe200078ec0ff */
[----:B------:R-:W-:Y:S01]  /*e7d0*/  FADD.FTZ R3, R237, R56 ;  /* 0x00000038ed037221 */ /* 0x000fe20000010000 */
[C---:B------:R-:W-:Y:S01]  /*e7e0*/  HMMA.16816.F32.BF16 R16, R48.reuse, R54, R16 ;  /* 0x000000363010723c */ /* 0x040fe20000041810 */
[----:B------:R-:W-:Y:S01]  /*e7f0*/  FADD.FTZ R46, R152, R0 ;  /* 0x00000000982e7221 */ /* 0x000fe20000010000 */
[----:B------:R1:W5:Y:S02]  /*e800*/  LDL.LU R212, [R1+0x60] ;  /* 0x0000600001d47983 */ /* 0x0003640000300800 */
[----:B------:R-:W-:Y:S01]  /*e810*/  FADD.FTZ R52, R236, R3 ;  /* 0x00000003ec347221 */ /* 0x000fe20000010000 */
[----:B------:R-:W-:Y:S01]  /*e820*/  F2FP.BF16.PACK_AB R0, R121, R120 ;  /* 0x000000787900723e */ /* 0x000fe200000010ff */
[----:B------:R1:W5:Y:S01]  /*e830*/  LDL.LU R211, [R1+0x5c] ;  /* 0x00005c0001d37983 */ /* 0x0003620000300800 */
[----:B------:R-:W-:Y:S01]  /*e840*/  F2FP.BF16.PACK_AB R44, R182, R126 ;  /* 0x0000007eb62c723e */ /* 0x000fe200000010ff */
[-C--:B--2---:R-:W-:Y:S01]  /*e850*/  HMMA.16816.F32.BF16 R20, R48, R40.reuse, R20 ;  /* 0x000000283014723c */ /* 0x084fe20000041814 */
[----:B------:R-:W-:Y:S01]  /*e860*/  LOP3.LUT R165, R165, R2, RZ, 0xc0, !PT ;  /* 0x00000002a5a57212 */ /* 0x000fe200078ec0ff */
[----:B------:R1:W5:Y:S02]  /*e870*/  LDL.LU R210, [R1+0x58] ;  /* 0x0000580001d27983 */ /* 0x0003640000300800 */
[----:B------:R-:W-:Y:S01]  /*e880*/  FADD.FTZ R2, R143, R47 ;  /* 0x0000002f8f027221 */ /* 0x000fe20000010000 */
[----:B------:R-:W-:Y:S02]  /*e890*/  F2FP.BF16.PACK_AB R3, R139, R124 ;  /* 0x0000007c8b03723e */ /* 0x000fe400000010ff */
[----:B------:R-:W-:Y:S01]  /*e8a0*/  LOP3.LUT R164, R164, R0, RZ, 0xc0, !PT ;  /* 0x00000000a4a47212 */ /* 0x000fe200078ec0ff */
[----:B------:R-:W-:Y:S01]  /*e8b0*/  FADD.FTZ R0, R142, R46 ;  /* 0x0000002e8e007221 */ /* 0x000fe20000010000 */
[----:B------:R-:W-:Y:S01]  /*e8c0*/  LOP3.LUT R167, R167, R44, RZ, 0xc0, !PT ;  /* 0x0000002ca7a77212 */ /* 0x000fe200078ec0ff */
[C---:B------:R-:W-:Y:S02]  /*e8d0*/  HMMA.16816.F32.BF16 R24, R36.reuse, R40, R24 ;  /* 0x000000282418723c */ /* 0x040fe40000041818 */
[----:B------:R-:W-:Y:S01]  /*e8e0*/  FADD.FTZ R44, R248, R45 ;  /* 0x0000002df82c7221 */ /* 0x000fe20000010000 */
[----:B------:R-:W-:Y:S01]  /*e8f0*/  LOP3.LUT R166, R166, R3, RZ, 0xc0, !PT ;  /* 0x00000003a6a67212 */ /* 0x000fe200078ec0ff */
[----:B------:R-:W-:Y:S02]  /*e900*/  FADD.FTZ R3, R246, R52 ;  /* 0x00000034f6037221 */ /* 0x000fe40000010000 */
[----:B------:R-:W-:Y:S02]  /*e910*/  FADD.FTZ R45, R141, R2 ;  /* 0x000000028d2d7221 */ /* 0x000fe40000010000 */
[----:B------:R-:W-:Y:S01]  /*e920*/  FADD.FTZ R47, R249, R44 ;  /* 0x0000002cf92f7221 */ /* 0x000fe20000010000 */
[-C--:B------:R-:W-:Y:S01]  /*e930*/  HMMA.16816.F32.BF16 R28, R36, R42.reuse, R28 ;  /* 0x0000002a241c723c */ /* 0x080fe2000004181c */
[----:B------:R-:W2:Y:S02]  /*e940*/  LDSM.16.MT88.4 R36, [R206+0x5c00] ;  /* 0x005c0000ce24783b */ /* 0x000ea40000004200 */
[----:B------:R-:W-:Y:S02]  /*e950*/  FADD.FTZ R46, R245, R3 ;  /* 0x00000003f52e7221 */ /* 0x000fe40000010000 */
[----:B------:R-:W-:Y:S02]  /*e960*/  FADD.FTZ R44, R140, R0 ;  /* 0x000000008c2c7221 */ /* 0x000fe40000010000 */
[----:B------:R-:W-:Y:S01]  /*e970*/  FADD.FTZ R0, R147, R45 ;  /* 0x0000002d93007221 */ /* 0x000fe20000010000 */
[----:B------:R-:W-:Y:S01]  /*e980*/  HMMA.16816.F32.BF16 R32, R48, R42, R32 ;  /* 0x0000002a3020723c */ /* 0x000fe20000041820 */
[----:B------:R-:W-:Y:S03]  /*e990*/  FADD.FTZ R2, R241, R46 ;  /* 0x0000002ef1027221 */ /* 0x000fe60000010000 */
[----:B------:R-:W-:Y:S02]  /*e9a0*/  FADD.FTZ R40, R146, R44 ;  /* 0x0000002c92287221 */ /* 0x000fe40000010000 */
[----:B------:R-:W-:Y:S02]  /*e9b0*/  FADD.FTZ R41, R145, R0 ;  /* 0x0000000091297221 */ /* 0x000fe40000010000 */
[----:B------:R-:W-:Y:S04]  /*e9c0*/  FADD.FTZ R2, R240, R2 ;  /* 0x00000002f0027221 */ /* 0x000fe80000010000 */
[----:B------:R-:W-:Y:S02]  /*e9d0*/  FADD.FTZ R0, R144, R40 ;  /* 0x0000002890007221 */ /* 0x000fe40000010000 */
[----:B------:R-:W-:Y:S01]  /*e9e0*/  FADD.FTZ R40, R209, R41 ;  /* 0x00000029d1287221 */ /* 0x000fe20000010000 */
[-C--:B---3--:R-:W-:Y:S01]  /*e9f0*/  HMMA.16816.F32.BF16 R144, R168, R148.reuse, R4 ;  /* 0x00000094a890723c */ /* 0x088fe20000041804 */
[----:B------:R-:W-:Y:S01]  /*ea00*/  FADD.FTZ R2, R247, R2 ;  /* 0x00000002f7027221 */ /* 0x000fe20000010000 */
[----:B------:R1:W5:Y:S01]  /*ea10*/  LDL.LU R209, [R1+0x54] ;  /* 0x0000540001d17983 */ /* 0x0003620000300800 */
[----:B------:R-:W-:Y:S02]  /*ea20*/  FADD.FTZ R0, R208, R0 ;  /* 0x00000000d0007221 */ /* 0x000fe40000010000 */
[----:B------:R-:W-:Y:S01]  /*ea30*/  FADD.FTZ R41, R244, R2 ;  /* 0x00000002f4297221 */ /* 0x000fe20000010000 */
[----:B------:R1:W5:Y:S01]  /*ea40*/  LDL.LU R208, [R1+0x50] ;  /* 0x0000500001d07983 */ /* 0x0003620000300800 */
[----:B------:R-:W-:Y:S01]  /*ea50*/  FADD.FTZ R2, R207, R40 ;  /* 0x00000028cf027221 */ /* 0x000fe20000010000 */
[C---:B------:R-:W-:Y:S01]  /*ea60*/  HMMA.16816.F32.BF16 R140, R164.reuse, R148, R8 ;  /* 0x00000094a48c723c */ /* 0x040fe20000041808 */
[----:B------:R-:W-:Y:S01]  /*ea70*/  FADD.FTZ R0, R204, R0 ;  /* 0x00000000cc007221 */ /* 0x000fe20000010000 */
[----:B------:R1:W5:Y:S02]  /*ea80*/  LDL.LU R207, [R1+0x4c] ;  /* 0x00004c0001cf7983 */ /* 0x0003640000300800 */
[----:B------:R-:W-:Y:S02]  /*ea90*/  FADD.FTZ R3, R243, R47 ;  /* 0x0000002ff3037221 */ /* 0x000fe40000010000 */
[----:B------:R-:W-:Y:S01]  /*eaa0*/  FADD.FTZ R40, R80, R41 ;  /* 0x0000002950287221 */ /* 0x000fe20000010000 */
[----:B------:R1:W5:Y:S01]  /*eab0*/  LDL.LU R204, [R1+0x48] ;  /* 0x0000480001cc7983 */ /* 0x0003620000300800 */
[----:B------:R-:W-:Y:S01]  /*eac0*/  FADD.FTZ R3, R242, R3 ;  /* 0x00000003f2037221 */ /* 0x000fe20000010000 */
[-C--:B------:R-:W-:Y:S03]  /*ead0*/  HMMA.16816.F32.BF16 R152, R164, R150.reuse, R12 ;  /* 0x00000096a498723c */ /* 0x080fe6000004180c */
[----:B------:R-:W-:Y:S02]  /*eae0*/  FADD.FTZ R3, R251, R3 ;  /* 0x00000003fb037221 */ /* 0x000fe40000010000 */
[----:B------:R-:W-:Y:S02]  /*eaf0*/  FADD.FTZ R2, R72, R2 ;  /* 0x0000000248027221 */ /* 0x000fe40000010000 */
[----:B------:R-:W-:Y:S01]  /*eb00*/  FADD.FTZ R3, R250, R3 ;  /* 0x00000003fa037221 */ /* 0x000fe20000010000 */
[C---:B------:R-:W-:Y:S01]  /*eb10*/  HMMA.16816.F32.BF16 R148, R168.reuse, R150, R16 ;  /* 0x00000096a894723c */ /* 0x040fe20000041810 */
[----:B------:R-:W-:Y:S03]  /*eb20*/  FADD.FTZ R0, R74, R0 ;  /* 0x000000004a007221 */ /* 0x000fe60000010000 */
[----:B------:R-:W-:Y:S02]  /*eb30*/  FADD.FTZ R3, R81, R3 ;  /* 0x0000000351037221 */ /* 0x000fe40000010000 */
[----:B------:R-:W-:Y:S02]  /*eb40*/  FADD.FTZ R2, R73, R2 ;  /* 0x0000000249027221 */ /* 0x000fe40000010000 */
[----:B------:R-:W-:Y:S01]  /*eb50*/  FADD.FTZ R41, R82, R3 ;  /* 0x0000000352297221 */ /* 0x000fe20000010000 */
[-C--:B--2---:R-:W-:Y:S03]  /*eb60*/  HMMA.16816.F32.BF16 R160, R168, R36.reuse, R20 ;  /* 0x00000024a8a0723c */ /* 0x084fe60000041814 */
        /* <DEDUP_REMOVED lines=8> */
[-C--:B------:R-:W-:Y:S03]  /*ebf0*/  HMMA.16816.F32.BF16 R164, R164, R38.reuse, R28 ;  /* 0x00000026a4a4723c */ /* 0x080fe6000004181c */
        /* <DEDUP_REMOVED lines=49> */
[----:B------:R-:W-:Y:S02]  /*ef10*/  FADD.FTZ R232, R129, R4 ;  /* 0x0000000481e87221 */ /* 0x000fe40000010000 */
[----:B------:R-:W-:Y:S02]  /*ef20*/  FADD.FTZ R235, R131, R5 ;  /* 0x0000000583eb7221 */ /* 0x000fe40000010000 */
[----:B------:R-:W-:Y:S02]  /*ef30*/  FADD.FTZ R234, R139, R3 ;  /* 0x000000038bea7221 */ /* 0x000fe40000010000 */
[----:B------:R-:W-:Y:S02]  /*ef40*/  FADD.FTZ R233, R182, R2 ;  /* 0x00000002b6e97221 */ /* 0x000fe40000010000 */
[----:B------:R-:W-:Y:S02]  /*ef50*/  IMAD.MOV.U32 R217, RZ, RZ, R0 ;  /* 0x000000ffffd97224 */ /* 0x000fe400078e0000 */
[----:B------:R-:W-:Y:S02]  /*ef60*/  IMAD.MOV.U32 R135, RZ, RZ, R134 ;  /* 0x000000ffff877224 */ /* 0x000fe400078e0086 */
[----:B------:R-:W-:Y:S02]  /*ef70*/  IMAD.MOV.U32 R132, RZ, RZ, R137 ;  /* 0x000000ffff847224 */ /* 0x000fe400078e0089 */
[----:B------:R-:W-:Y:S02]  /*ef80*/  IMAD.MOV.U32 R3, RZ, RZ, R138 ;  /* 0x000000ffff037224 */ /* 0x000fe400078e008a */
[----:B------:R-:W-:Y:S01]  /*ef90*/  IMAD.MOV.U32 R133, RZ, RZ, R136 ;  /* 0x000000ffff857224 */ /* 0x000fe200078e0088 */
[----:B-1---5:R-:W-:-:S05]  /*efa0*/  @P0 BRA `(.L_x_291) ;  /* 0xffff9df000000947 */ /* 0x022fca000383ffff */
.L_x_290:
[----:B--2---:R-:W1:Y:S01]  /*efb0*/  SHFL.BFLY PT, R0, R235, 0x2, 0x1f ;  /* 0x0c401f00eb007f89 */ /* 0x004e6200000e0000 */
[----:B------:R-:W2:Y:S01]  /*efc0*/  S2UR UR6, SR_CTAID.Y ;  /* 0x00000000000679c3 */ /* 0x000ea20000002600 */
[----:B------:R-:W-:Y:S01]  /*efd0*/  UISETP.NE.AND UP0, UPT, UR19, -0x1, UPT ;  /* 0xffffffff1300788c */ /* 0x000fe2000bf05270 */
[----:B------:R-:W-:Y:S01]  /*efe0*/  BSSY B0, `(.L_x_294) ;  /* 0x00000ee000007945 */ /* 0x000fe20003800000 */
[----:B------:R-:W3:Y:S01]  /*eff0*/  SHFL.BFLY PT, R3, R234, 0x2, 0x1f ;  /* 0x0c401f00ea037f89 */ /* 0x000ee200000e0000 */
[----:B------:R-:W-:-:S02]  /*f000*/  ULDC.64 UR4, c[0x0][0x1e8] ;  /* 0x00007a0000047ab9 */ /* 0x000fc40000000a00 */
[----:B------:R-:W-:Y:S01]  /*f010*/  ULDC.U8 UR10, c[0x0][0x328] ;  /* 0x0000ca00000a7ab9 */ /* 0x000fe20000000000 */
[----:B------:R-:W4:Y:S01]  /*f020*/  SHFL.BFLY PT, R2, R232, 0x2, 0x1f ;  /* 0x0c401f00e8027f89 */ /* 0x000f2200000e0000 */
[----:B------:R-:W4:Y:S01]  /*f030*/  S2UR UR9, SR_CTAID.X ;  /* 0x00000000000979c3 */ /* 0x000f220000002500 */
[----:B------:R-:W-:Y:S02]  /*f040*/  UISETP.NE.AND UP3, UPT, UR10, URZ, UPT ;  /* 0x0000003f0a00728c */ /* 0x000fe4000bf65270 */
[----:B------:R-:W4:Y:S01]  /*f050*/  SHFL.BFLY PT, R4, R233, 0x2, 0x1f ;  /* 0x0c401f00e9047f89 */ /* 0x000f2200000e0000 */
[----:B------:R-:W-:Y:S02]  /*f060*/  @UP0 UIMAD.WIDE.U32 UR12, UR19, UR4, URZ ;  /* 0x00000004130c02a5 */ /* 0x000fe4000f8e003f */
[----:B------:R-:W-:Y:S01]  /*f070*/  ULDC UR8, c[0x0][0x214] ;  /* 0x0000850000087ab9 */ /* 0x000fe20000000800 */
[----:B------:R-:W4:Y:S01]  /*f080*/  S2R R25, SR_TID.X ;  /* 0x0000000000197919 */ /* 0x000f220000002100 */
[----:B------:R-:W-:-:S03]  /*f090*/  @UP0 UIMAD UR7, UR19, UR5, UR13 ;  /* 0x00000005130702a4 */ /* 0x000fc6000f8e020d */
[----:B------:R-:W-:Y:S01]  /*f0a0*/  ULDC.64 UR4, c[0x0][0x1e0] ;  /* 0x0000780000047ab9 */ /* 0x000fe20000000a00 */
[----:B-1----:R-:W-:Y:S01]  /*f0b0*/  FADD.FTZ R0, R0, R235 ;  /* 0x000000eb00007221 */ /* 0x002fe20000010000 */
[----:B--2---:R-:W-:Y:S02]  /*f0c0*/  @!UP0 USHF.R.S32.HI UR11, URZ, 0x1f, UR6 ;  /* 0x0000001f3f0b8899 */ /* 0x004fe40008011406 */
[----:B------:R-:W-:Y:S01]  /*f0d0*/  @!UP0 UIMAD.WIDE.U32 UR20, UR6, UR4, URZ ;  /* 0x00000004061482a5 */ /* 0x000fe2000f8e003f */
[----:B---3--:R-:W-:Y:S01]  /*f0e0*/  FADD.FTZ R3, R3, R234 ;  /* 0x000000ea03037221 */ /* 0x008fe20000010000 */
[----:B------:R-:W1:Y:S01]  /*f0f0*/  SHFL.BFLY PT, R7, R0, 0x1, 0x1f ;  /* 0x0c201f0000077f89 */ /* 0x000e6200000e0000 */
[----:B------:R-:W-:Y:S01]  /*f100*/  @!UP0 UIMAD UR11, UR11, UR4, URZ ;  /* 0x000000040b0b82a4 */ /* 0x000fe2000f8e023f */
[----:B----4-:R-:W-:Y:S02]  /*f110*/  FADD.FTZ R2, R2, R232 ;  /* 0x000000e802027221 */ /* 0x010fe40000010000 */
[----:B------:R-:W2:Y:S01]  /*f120*/  SHFL.BFLY PT, R6, R3, 0x1, 0x1f ;  /* 0x0c201f0003067f89 */ /* 0x000ea200000e0000 */
[----:B------:R-:W-:Y:S01]  /*f130*/  ULDC.U8 UR4, c[0x0][0x329] ;  /* 0x0000ca4000047ab9 */ /* 0x000fe20000000000 */
[----:B------:R-:W-:-:S02]  /*f140*/  FADD.FTZ R4, R4, R233 ;  /* 0x000000e904047221 */ /* 0x000fc40000010000 */
[----:B------:R-:W3:Y:S01]  /*f150*/  SHFL.BFLY PT, R8, R2, 0x1, 0x1f ;  /* 0x0c201f0002087f89 */ /* 0x000ee200000e0000 */
[----:B------:R-:W-:Y:S01]  /*f160*/  UISETP.NE.AND UP2, UPT, UR4, URZ, UPT ;  /* 0x0000003f0400728c */ /* 0x000fe2000bf45270 */
[----:B------:R-:W-:Y:S02]  /*f170*/  SHF.R.S32.HI R11, RZ, 0x1f, R25 ;  /* 0x0000001fff0b7819 */ /* 0x000fe40000011419 */
[----:B------:R-:W4:Y:S01]  /*f180*/  SHFL.BFLY PT, R5, R4, 0x1, 0x1f ;  /* 0x0c201f0004057f89 */ /* 0x000f2200000e0000 */
[----:B------:R-:W-:Y:S02]  /*f190*/  UISETP.EQ.AND UP3, UPT, UR4, URZ, UP3 ;  /* 0x0000003f0400728c */ /* 0x000fe40009f62270 */
[----:B------:R-:W-:Y:S02]  /*f1a0*/  @!UP0 UIMAD UR11, UR6, UR5, UR11 ;  /* 0x00000005060b82a4 */ /* 0x000fe4000f8e020b */
[----:B------:R-:W-:Y:S02]  /*f1b0*/  ULDC UR4, c[0x0][0x1c0] ;  /* 0x0000700000047ab9 */ /* 0x000fe40000000800 */
[----:B------:R-:W-:-:S02]  /*f1c0*/  ULDC UR5, c[0x0][0x234] ;  /* 0x00008d0000057ab9 */ /* 0x000fc40000000800 */
[----:B------:R-:W-:Y:S01]  /*f1d0*/  @!UP2 UISETP.NE.AND UP1, UPT, UR10, URZ, UPT ;  /* 0x0000003f0a00a28c */ /* 0x000fe2000bf25270 */
[----:B------:R-:W4:Y:S01]  /*f1e0*/  S2UR UR10, SR_CTAID.Z ;  /* 0x00000000000a79c3 */ /* 0x000f220000002700 */
[----:B------:R-:W-:Y:S01]  /*f1f0*/  @UP2 ULDC UR14, c[0x0][0x210] ;  /* 0x00008400000e2ab9 */ /* 0x000fe20000000800 */
[----:B-1----:R-:W-:Y:S01]  /*f200*/  FADD.FTZ R22, R0, R7 ;  /* 0x0000000700167221 */ /* 0x002fe20000010000 */
[----:B------:R-:W-:Y:S01]  /*f210*/  MOV R0, 0x3f800000 ;  /* 0x3f80000000007802 */ /* 0x000fe20000000f00 */
[----:B------:R-:W-:Y:S01]  /*f220*/  @UP2 UIMAD UR14, UR14, UR8, URZ ;  /* 0x000000080e0e22a4 */ /* 0x000fe2000f8e023f */
[----:B--2---:R-:W-:Y:S02]  /*f230*/  FADD.FTZ R21, R3, R6 ;  /* 0x0000000603157221 */ /* 0x004fe40000010000 */
[----:B------:R-:W-:Y:S01]  /*f240*/  FSETP.NE.FTZ.AND P3, PT, R22, RZ, PT ;  /* 0x000000ff1600720b */ /* 0x000fe20003f75000 */
[----:B------:R-:W-:Y:S01]  /*f250*/  @!UP2 USEL UR14, UR8, UR5, !UP1 ;  /* 0x00000005080ea287 */ /* 0x000fe2000c800000 */
[----:B------:R-:W-:Y:S01]  /*f260*/  MOV R3, 0x3f800000 ;  /* 0x3f80000000037802 */ /* 0x000fe20000000f00 */
[----:B---3--:R-:W-:Y:S01]  /*f270*/  FADD.FTZ R23, R2, R8 ;  /* 0x0000000802177221 */ /* 0x008fe20000010000 */
[----:B------:R-:W-:Y:S01]  /*f280*/  FSETP.NE.FTZ.AND P2, PT, R21, RZ, PT ;  /* 0x000000ff1500720b */ /* 0x000fe20003f55000 */
[----:B------:R-:W-:Y:S01]  /*f290*/  IMAD.MOV.U32 R2, RZ, RZ, 0x3f800000 ;  /* 0x3f800000ff027424 */ /* 0x000fe200078e00ff */
[----:B------:R-:W-:Y:S01]  /*f2a0*/  @UP2 UMOV UR13, 0x1 ;  /* 0x00000001000d2882 */ /* 0x000fe20000000000 */
[----:B----4-:R-:W-:Y:S01]  /*f2b0*/  FADD.FTZ R24, R4, R5 ;  /* 0x0000000504187221 */ /* 0x010fe20000010000 */
[----:B------:R-:W-:Y:S01]  /*f2c0*/  FSETP.NE.FTZ.AND P4, PT, R23, RZ, PT ;  /* 0x000000ff1700720b */ /* 0x000fe20003f95000 */
[----:B------:R-:W-:Y:S01]  /*f2d0*/  @!UP2 UIMAD UR13, UR14, UR4, URZ ;  /* 0x000000040e0da2a4 */ /* 0x000fe2000f8e023f */
[CC--:B------:R-:W-:Y:S01]  /*f2e0*/  LEA.HI R4, R11.reuse, R25.reuse, RZ, 0x2 ;  /* 0x000000190b047211 */ /* 0x0c0fe200078f10ff */
[----:B------:R-:W-:Y:S01]  /*f2f0*/  @UP3 UIMAD UR16, UR6, UR8, URZ ;  /* 0x00000008061032a4 */ /* 0x000fe2000f8e023f */
[----:B------:R-:W-:Y:S01]  /*f300*/  FSETP.NE.FTZ.AND P1, PT, R24, RZ, PT ;  /* 0x000000ff1800720b */ /* 0x000fe20003f35000 */
[----:B------:R-:W1:Y:S01]  /*f310*/  @P3 MUFU.RCP R3, R22 ;  /* 0x0000001600033308 */ /* 0x000e620000001000 */
[----:B------:R-:W-:Y:S01]  /*f320*/  MOV R5, 0x3f800000 ;  /* 0x3f80000000057802 */ /* 0x000fe20000000f00 */
[----:B------:R-:W-:Y:S01]  /*f330*/  @UP2 ULDC UR15, c[0x0][0x210] ;  /* 0x00008400000f2ab9 */ /* 0x000fe20000000800 */
[----:B------:R-:W-:Y:S01]  /*f340*/  LOP3.LUT R6, R4, 0xfffffffc, RZ, 0xc0, !PT ;  /* 0xfffffffc04067812 */ /* 0x000fe200078ec0ff */
[----:B------:R-:W-:Y:S01]  /*f350*/  UIMAD UR4, UR6, UR13, URZ ;  /* 0x0000000d060472a4 */ /* 0x000fe2000f8e023f */
[----:B------:R-:W-:Y:S01]  /*f360*/  SHF.R.S32.HI R4, RZ, 0x2, R4 ;  /* 0x00000002ff047819 */ /* 0x000fe20000011404 */
[----:B------:R-:W-:Y:S01]  /*f370*/  @!UP2 UMOV UR15, 0x1 ;  /* 0x00000001000fa882 */ /* 0x000fe20000000000 */
[-C--:B------:R-:W-:Y:S01]  /*f380*/  LEA.HI R11, R11, R25.reuse, RZ, 0x5 ;  /* 0x000000190b0b7211 */ /* 0x080fe200078f28ff */
[----:B------:R-:W2:Y:S01]  /*f390*/  @P2 MUFU.RCP R2, R21 ;  /* 0x0000001500022308 */ /* 0x000ea20000001000 */
[----:B------:R-:W-:Y:S01]  /*f3a0*/  IADD3 R25, -R6, R25, RZ ;  /* 0x0000001906197210 */ /* 0x000fe20007ffe1ff */
[----:B------:R-:W-:Y:S01]  /*f3b0*/  @UP3 USEL UR16, UR16, UR19, !UP0 ;  /* 0x0000001310103287 */ /* 0x000fe2000c000000 */
[----:B------:R-:W-:Y:S01]  /*f3c0*/  SHF.R.S32.HI R11, RZ, 0x5, R11 ;  /* 0x00000005ff0b7819 */ /* 0x000fe2000001140b */
[----:B------:R-:W-:-:S02]  /*f3d0*/  UIMAD UR9, UR9, UR15, URZ ;  /* 0x0000000f090972a4 */ /* 0x000fc4000f8e023f */
[----:B------:R-:W-:Y:S02]  /*f3e0*/  USEL UR4, UR4, URZ, !UP3 ;  /* 0x0000003f04047287 */ /* 0x000fe4000d800000 */
[----:B------:R-:W3:Y:S01]  /*f3f0*/  @P4 MUFU.RCP R0, R23 ;  /* 0x0000001700004308 */ /* 0x000ee20000001000 */
[----:B-1----:R-:W-:Y:S01]  /*f400*/  FMUL.FTZ R3, R3, c[0x0][0x2dc] ;  /* 0x0000b70003037a20 */ /* 0x002fe20000410000 */
[----:B------:R-:W-:Y:S02]  /*f410*/  USHF.L.U32 UR9, UR9, 0x7, URZ ;  /* 0x0000000709097899 */ /* 0x000fe4000800063f */
[----:B------:R-:W-:Y:S01]  /*f420*/  UIMAD UR14, UR10, UR14, UR4 ;  /* 0x0000000e0a0e72a4 */ /* 0x000fe2000f8e0204 */
[C---:B------:R-:W-:Y:S01]  /*f430*/  FMUL.FTZ R146, R3.reuse, R146 ;  /* 0x0000009203927220 */ /* 0x040fe20000410000 */
[----:B------:R-:W-:Y:S01]  /*f440*/  @!UP3 UMOV UR24, URZ ;  /* 0x0000003f0018bc82 */ /* 0x000fe20008000000 */
[C---:B------:R-:W-:Y:S01]  /*f450*/  FMUL.FTZ R18, R3.reuse, R147 ;  /* 0x0000009303127220 */ /* 0x040fe20000410000 */
[----:B------:R-:W1:Y:S01]  /*f460*/  @P1 MUFU.RCP R5, R24 ;  /* 0x0000001800051308 */ /* 0x000e620000001000 */
[C---:B------:R-:W-:Y:S01]  /*f470*/  FMUL.FTZ R150, R3.reuse, R150 ;  /* 0x0000009603967220 */ /* 0x040fe20000410000 */
[----:B------:R-:W-:Y:S01]  /*f480*/  @UP3 UMOV UR24, UR16 ;  /* 0x0000001000183c82 */ /* 0x000fe20008000000 */
[C---:B------:R-:W-:Y:S01]  /*f490*/  FMUL.FTZ R15, R3.reuse, R151 ;  /* 0x00000097030f7220 */ /* 0x040fe20000410000 */
[----:B------:R-:W-:Y:S01]  /*f4a0*/  F2FP.BF16.PACK_AB R18, R18, R146 ;  /* 0x000000921212723e */ /* 0x000fe200000010ff */
[C---:B------:R-:W-:Y:S01]  /*f4b0*/  FMUL.FTZ R162, R3.reuse, R162 ;  /* 0x000000a203a27220 */ /* 0x040fe20000410000 */
[----:B------:R-:W-:Y:S01]  /*f4c0*/  @!UP3 UMOV UR25, URZ ;  /* 0x0000003f0019bc82 */ /* 0x000fe20008000000 */
[----:B------:R-:W-:Y:S01]  /*f4d0*/  FMUL.FTZ R13, R3, R163 ;  /* 0x000000a3030d7220 */ /* 0x000fe20000410000 */
[----:B------:R-:W-:Y:S01]  /*f4e0*/  F2FP.BF16.PACK_AB R15, R15, R150 ;  /* 0x000000960f0f723e */ /* 0x000fe200000010ff */
[----:B--2---:R-:W-:Y:S01]  /*f4f0*/  FMUL.FTZ R2, R2, c[0x0][0x2dc] ;  /* 0x0000b70002027a20 */ /* 0x004fe20000410000 */
[----:B------:R-:W-:Y:S01]  /*f500*/  USHF.R.S32.HI UR4, URZ, 0x1f, UR9 ;  /* 0x0000001f3f047899 */ /* 0x000fe20008011409 */
[----:B------:R-:W-:Y:S01]  /*f510*/  FMUL.FTZ R170, R3, R170 ;  /* 0x000000aa03aa7220 */ /* 0x000fe20000410000 */
[----:B------:R-:W-:Y:S01]  /*f520*/  F2FP.BF16.PACK_AB R13, R13, R162 ;  /* 0x000000a20d0d723e */ /* 0x000fe200000010ff */
[----:B------:R-:W-:Y:S01]  /*f530*/  FMUL.FTZ R8, R3, R171 ;  /* 0x000000ab03087220 */ /* 0x000fe20000410000 */
[----:B------:R-:W-:Y:S01]  /*f540*/  SHF.R.S32.HI R3, RZ, 0x1f, R4 ;  /* 0x0000001fff037819 */ /* 0x000fe20000011404 */
[C---:B------:R-:W-:Y:S01]  /*f550*/  FMUL.FTZ R140, R2.reuse, R140 ;  /* 0x0000008c028c7220 */ /* 0x040fe20000410000 */
[----:B------:R-:W-:Y:S01]  /*f560*/  @UP3 USHF.R.S32.HI UR25, URZ, 0x1f, UR16 ;  /* 0x0000001f3f193899 */ /* 0x000fe20008011410 */
[----:B------:R-:W-:Y:S01]  /*f570*/  FMUL.FTZ R20, R2, R141 ;  /* 0x0000008d02147220 */ /* 0x000fe20000410000 */
[----:B------:R-:W-:Y:S01]  /*f580*/  F2FP.BF16.PACK_AB R8, R8, R170 ;  /* 0x000000aa0808723e */ /* 0x000fe200000010ff */
[C---:B------:R-:W-:Y:S01]  /*f590*/  FMUL.FTZ R152, R2.reuse, R152 ;  /* 0x0000009802987220 */ /* 0x040fe20000410000 */
[----:B------:R-:W-:Y:S01]  /*f5a0*/  USHF.R.S32.HI UR5, URZ, 0x1f, UR14 ;  /* 0x0000001f3f057899 */ /* 0x000fe2000801140e */
[----:B------:R-:W-:Y:S01]  /*f5b0*/  FMUL.FTZ R17, R2, R153 ;  /* 0x0000009902117220 */ /* 0x000fe20000410000 */
[----:B------:R-:W-:Y:S01]  /*f5c0*/  F2FP.BF16.PACK_AB R20, R20, R140 ;  /* 0x0000008c1414723e */ /* 0x000fe200000010ff */
[C---:B------:R-:W-:Y:S01]  /*f5d0*/  FMUL.FTZ R156, R2.reuse, R156 ;  /* 0x0000009c029c7220 */ /* 0x040fe20000410000 */
[----:B------:R-:W-:Y:S01]  /*f5e0*/  UIADD3 UR9, UP2, UP1, UR9, UR24, UR14 ;  /* 0x0000001809097290 */ /* 0x000fe2000f95e00e */
[C---:B------:R-:W-:Y:S01]  /*f5f0*/  FMUL.FTZ R12, R2.reuse, R157 ;  /* 0x0000009d020c7220 */ /* 0x040fe20000410000 */
[----:B------:R-:W-:Y:S01]  /*f600*/  F2FP.BF16.PACK_AB R17, R17, R152 ;  /* 0x000000981111723e */ /* 0x000fe200000010ff */
[C---:B------:R-:W-:Y:S01]  /*f610*/  FMUL.FTZ R164, R2.reuse, R164 ;  /* 0x000000a402a47220 */ /* 0x040fe20000410000 */
[----:B------:R-:W-:Y:S01]  /*f620*/  @!UP0 UIADD3 UR7, UR21, UR11, URZ ;  /* 0x0000000b15078290 */ /* 0x000fe2000fffe03f */
[----:B------:R-:W-:Y:S01]  /*f630*/  FMUL.FTZ R6, R2, R165 ;  /* 0x000000a502067220 */ /* 0x000fe20000410000 */
[----:B------:R-:W-:Y:S01]  /*f640*/  LEA.HI R2, R3, R4, RZ, 0x3 ;  /* 0x0000000403027211 */ /* 0x000fe200078f18ff */
[----:B---3--:R-:W-:Y:S01]  /*f650*/  FMUL.FTZ R0, R0, c[0x0][0x2dc] ;  /* 0x0000b70000007a20 */ /* 0x008fe20000410000 */
[----:B------:R-:W-:Y:S01]  /*f660*/  F2FP.BF16.PACK_AB R12, R12, R156 ;  /* 0x0000009c0c0c723e */ /* 0x000fe200000010ff */
[----:B------:R-:W-:Y:S01]  /*f670*/  UIADD3.X UR4, UR4, UR25, UR5, UP2, UP1 ;  /* 0x0000001904047290 */ /* 0x000fe200097e2405 */
[----:B------:R-:W-:Y:S01]  /*f680*/  LOP3.LUT R2, R2, 0xfffffff8, RZ, 0xc0, !PT ;  /* 0xfffffff802027812 */ /* 0x000fe200078ec0ff */
[----:B------:R-:W-:Y:S01]  /*f690*/  FMUL.FTZ R144, R0, R144 ;  /* 0x0000009000907220 */ /* 0x000fe20000410000 */
[----:B------:R-:W-:Y:S01]  /*f6a0*/  F2FP.BF16.PACK_AB R6, R6, R164 ;  /* 0x000000a40606723e */ /* 0x000fe200000010ff */
[C---:B------:R-:W-:Y:S01]  /*f6b0*/  FMUL.FTZ R19, R0.reuse, R145 ;  /* 0x0000009100137220 */ /* 0x040fe20000410000 */
[----:B------:R-:W-:Y:S01]  /*f6c0*/  @!UP0 UMOV UR12, UR20 ;  /* 0x00000014000c8c82 */ /* 0x000fe20008000000 */
[----:B------:R-:W-:-:S02]  /*f6d0*/  FMUL.FTZ R148, R0, R148 ;  /* 0x0000009400947220 */ /* 0x000fc40000410000 */
[C---:B------:R-:W-:Y:S01]  /*f6e0*/  FMUL.FTZ R16, R0.reuse, R149 ;  /* 0x0000009500107220 */ /* 0x040fe20000410000 */
[----:B------:R-:W-:Y:S01]  /*f6f0*/  F2FP.BF16.PACK_AB R19, R19, R144 ;  /* 0x000000901313723e */ /* 0x000fe200000010ff */
[C---:B------:R-:W-:Y:S02]  /*f700*/  FMUL.FTZ R160, R0.reuse, R160 ;  /* 0x000000a000a07220 */ /* 0x040fe40000410000 */
[----:B------:R-:W-:Y:S01]  /*f710*/  FMUL.FTZ R14, R0, R161 ;  /* 0x000000a1000e7220 */ /* 0x000fe20000410000 */
[----:B------:R-:W-:Y:S01]  /*f720*/  F2FP.BF16.PACK_AB R16, R16, R148 ;  /* 0x000000941010723e */ /* 0x000fe200000010ff */
[C---:B------:R-:W-:Y:S02]  /*f730*/  FMUL.FTZ R168, R0.reuse, R168 ;  /* 0x000000a800a87220 */ /* 0x040fe40000410000 */
[----:B------:R-:W-:Y:S01]  /*f740*/  FMUL.FTZ R9, R0, R169 ;  /* 0x000000a900097220 */ /* 0x000fe20000410000 */
[----:B------:R-:W-:Y:S01]  /*f750*/  F2FP.BF16.PACK_AB R14, R14, R160 ;  /* 0x000000a00e0e723e */ /* 0x000fe200000010ff */
[----:B-1----:R-:W-:-:S02]  /*f760*/  FMUL.FTZ R0, R5, c[0x0][0x2dc] ;  /* 0x0000b70005007a20 */ /* 0x002fc40000410000 */
[----:B------:R-:W-:Y:S01]  /*f770*/  IMAD.IADD R2, R4, 0x1, -R2 ;  /* 0x0000000104027824 */ /* 0x000fe200078e0a02 */
[----:B------:R-:W-:Y:S01]  /*f780*/  F2FP.BF16.PACK_AB R9, R9, R168 ;  /* 0x000000a80909723e */ /* 0x000fe200000010ff */
[C---:B------:R-:W-:Y:S02]  /*f790*/  FMUL.FTZ R142, R0.reuse, R142 ;  /* 0x0000008e008e7220 */ /* 0x040fe40000410000 */
        /* <DEDUP_REMOVED lines=9> */
[----:B------:R-:W-:Y:S02]  /*f830*/  LEA.HI R0, R2, R2, RZ, 0x1 ;  /* 0x0000000202007211 */ /* 0x000fe400078f08ff */
[----:B------:R-:W-:Y:S02]  /*f840*/  F2FP.BF16.PACK_AB R10, R10, R158 ;  /* 0x0000009e0a0a723e */ /* 0x000fe400000010ff */
[----:B------:R-:W-:Y:S02]  /*f850*/  SHF.R.S32.HI R7, RZ, 0x1, R0 ;  /* 0x00000001ff077819 */ /* 0x000fe40000011400 */
[----:B------:R-:W-:-:S02]  /*f860*/  LOP3.LUT R0, R0, 0x3fffffe, RZ, 0xc0, !PT ;  /* 0x03fffffe00007812 */ /* 0x000fc400078ec0ff */
[----:B------:R-:W-:Y:S02]  /*f870*/  SHF.L.U32 R4, R7, 0x6, RZ ;  /* 0x0000000607047819 */ /* 0x000fe400000006ff */
[----:B------:R-:W-:Y:S01]  /*f880*/  IADD3 R2, R2, -R0, RZ ;  /* 0x8000000002027210 */ /* 0x000fe20007ffe0ff */
[----:B------:R-:W-:Y:S01]  /*f890*/  IMAD R0, R11, 0x100, R25 ;  /* 0x000001000b007824 */ /* 0x000fe200078e0219 */
[----:B------:R-:W-:Y:S02]  /*f8a0*/  LOP3.LUT R4, R4, 0xc0, RZ, 0xc0, !PT ;  /* 0x000000c004047812 */ /* 0x000fe400078ec0ff */
[----:B------:R-:W-:Y:S02]  /*f8b0*/  LOP3.LUT R3, R7, 0x1, RZ, 0xc0, !PT ;  /* 0x0000000107037812 */ /* 0x000fe400078ec0ff */
[----:B------:R-:W-:Y:S02]  /*f8c0*/  LEA R0, R2, R0, 0x4 ;  /* 0x0000000002007211 */ /* 0x000fe400078e20ff */
[----:B------:R-:W-:Y:S01]  /*f8d0*/  LEA.HI R2, R4, R4, RZ, 0x1d ;  /* 0x0000000404027211 */ /* 0x000fe200078fe8ff */
[----:B------:R-:W-:Y:S01]  /*f8e0*/  IMAD.MOV.U32 R4, RZ, RZ, -0x10 ;  /* 0xfffffff0ff047424 */ /* 0x000fe200078e00ff */
[----:B------:R-:W-:-:S02]  /*f8f0*/  ISETP.NE.U32.AND P0, PT, R3, 0x1, PT ;  /* 0x000000010300780c */ /* 0x000fc40003f05070 */
[----:B------:R-:W-:Y:S02]  /*f900*/  LEA R0, R0, R2, 0x1 ;  /* 0x0000000200007211 */ /* 0x000fe400078e08ff */
[----:B------:R-:W-:Y:S02]  /*f910*/  SEL R4, R4, 0x10, !P0 ;  /* 0x0000001004047807 */ /* 0x000fe40004000000 */
[----:B------:R-:W-:Y:S02]  /*f920*/  LOP3.LUT P0, RZ, R7, 0x2, RZ, 0xc0, !PT ;  /* 0x0000000207ff7812 */ /* 0x000fe4000780c0ff */
[----:B------:R-:W-:Y:S02]  /*f930*/  SHF.L.U32 R0, R0, 0x1, RZ ;  /* 0x0000000100007819 */ /* 0x000fe400000006ff */
[----:B------:R-:W-:Y:S02]  /*f940*/  F2FP.BF16.PACK_AB R5, R5, R166 ;  /* 0x000000a60505723e */ /* 0x000fe400000010ff */
[C---:B------:R-:W-:Y:S01]  /*f950*/  IADD3 R3, R0.reuse, R4, RZ ;  /* 0x0000000400037210 */ /* 0x040fe20007ffe0ff */
[----:B------:R-:W-:Y:S01]  /*f960*/  STS [R0], R19 ;  /* 0x0000001300007388 */ /* 0x000fe20000000800 */
[----:B------:R-:W-:-:S03]  /*f970*/  IADD3 R2, R0, 0x20, RZ ;  /* 0x0000002000027810 */ /* 0x000fc60007ffe0ff */
[----:B------:R-:W-:Y:S02]  /*f980*/  STS [R0+0x200], R18 ;  /* 0x0002001200007388 */ /* 0x000fe40000000800 */
[----:B------:R-:W-:Y:S02]  /*f990*/  @P0 IADD3 R2, R0, -0x20, RZ ;  /* 0xffffffe000020810 */ /* 0x000fe40007ffe0ff */
[----:B------:R-:W-:Y:S04]  /*f9a0*/  STS [R3], R16 ;  /* 0x0000001003007388 */ /* 0x000fe80000000800 */
[----:B------:R1:W-:Y:S04]  /*f9b0*/  STS [R3+0x200], R15 ;  /* 0x0002000f03007388 */ /* 0x0003e80000000800 */
[----:B------:R-:W-:Y:S04]  /*f9c0*/  STS [R0+0x1000], R20 ;  /* 0x0010001400007388 */ /* 0x000fe80000000800 */
[----:B------:R2:W-:Y:S04]  /*f9d0*/  STS [R0+0x1200], R142 ;  /* 0x0012008e00007388 */ /* 0x0005e80000000800 */
[----:B------:R-:W-:Y:S04]  /*f9e0*/  STS [R3+0x1000], R17 ;  /* 0x0010001103007388 */ /* 0x000fe80000000800 */
[----:B------:R3:W-:Y:S04]  /*f9f0*/  STS [R3+0x1200], R154 ;  /* 0x0012009a03007388 */ /* 0x0007e80000000800 */
[----:B------:R4:W-:Y:S04]  /*fa00*/  STS [R2], R14 ;  /* 0x0000000e02007388 */ /* 0x0009e80000000800 */
[----:B------:R4:W-:Y:S04]  /*fa10*/  STS [R2+0x200], R13 ;  /* 0x0002000d02007388 */ /* 0x0009e80000000800 */
[----:B-1----:R-:W1:Y:S01]  /*fa20*/  S2R R15, SR_TID.X ;  /* 0x00000000000f7919 */ /* 0x002e620000002100 */
[----:B--2---:R-:W-:-:S02]  /*fa30*/  IMAD.IADD R0, R4, 0x1, R2 ;  /* 0x0000000104007824 */ /* 0x004fc400078e0202 */
[----:B------:R-:W-:Y:S03]  /*fa40*/  @P4 MUFU.LG2 R4, R23 ;  /* 0x0000001700044308 */ /* 0x000fe60000000c00 */
[----:B------:R2:W-:Y:S04]  /*fa50*/  STS [R0], R9 ;  /* 0x0000000900007388 */ /* 0x0005e80000000800 */
[----:B------:R-:W-:Y:S01]  /*fa60*/  STS [R0+0x200], R8 ;  /* 0x0002000800007388 */ /* 0x000fe20000000800 */
[----:B---3--:R-:W3:Y:S01]  /*fa70*/  @P2 MUFU.LG2 R3, R21 ;  /* 0x0000001500032308 */ /* 0x008ee20000000c00 */
[----:B----4-:R-:W-:Y:S02]  /*fa80*/  MOV R14, 0x7f800000 ;  /* 0x7f800000000e7802 */ /* 0x010fe40000000f00 */
[----:B------:R4:W-:Y:S01]  /*fa90*/  STS [R2+0x1000], R12 ;  /* 0x0010000c02007388 */ /* 0x0009e20000000800 */
[----:B------:R-:W-:-:S03]  /*faa0*/  MOV R13, 0x7f800000 ;  /* 0x7f800000000d7802 */ /* 0x000fc60000000f00 */
[----:B------:R4:W-:Y:S01]  /*fab0*/  STS [R2+0x1200], R10 ;  /* 0x0012000a02007388 */ /* 0x0009e20000000800 */
[----:B-1----:R-:W-:-:S03]  /*fac0*/  SHF.R.S32.HI R20, RZ, 0x1f, R15 ;  /* 0x0000001fff147819 */ /* 0x002fc6000001140f */
[----:B------:R-:W-:Y:S04]  /*fad0*/  STS [R0+0x1000], R6 ;  /* 0x0010000600007388 */ /* 0x000fe80000000800 */
[----:B------:R1:W-:Y:S01]  /*fae0*/  STS [R0+0x1200], R5 ;  /* 0x0012000500007388 */ /* 0x0003e20000000800 */
[----:B---3--:R-:W-:-:S03]  /*faf0*/  @P2 FMUL.FTZ R3, R3, 0.69314718246459960938 ;  /* 0x3f31721803032820 */ /* 0x008fc60000410000 */
[----:B------:R-:W-:Y:S01]  /*fb00*/  BAR.SYNC.DEFER_BLOCKING 0x0 ;  /* 0x0000000000007b1d */ /* 0x000fe20000010000 */
[----:B--2---:R-:W-:Y:S01]  /*fb10*/  MOV R9, 0x7f800000 ;  /* 0x7f80000000097802 */ /* 0x004fe20000000f00 */
[----:B----4-:R-:W-:Y:S02]  /*fb20*/  IMAD.MOV.U32 R12, RZ, RZ, 0x7f800000 ;  /* 0x7f800000ff0c7424 */ /* 0x010fe400078e00ff */
[----:B------:R-:W-:Y:S02]  /*fb30*/  @P2 FFMA.FTZ R12, R136, c[0x0][0x238], R3 ;  /* 0x00008e00880c2a23 */ /* 0x000fe40000010003 */
[----:B------:R-:W2:Y:S01]  /*fb40*/  @P3 MUFU.LG2 R2, R22 ;  /* 0x0000001600023308 */ /* 0x000ea20000000c00 */
[----:B-1----:R-:W-:-:S07]  /*fb50*/  LEA.HI R0, R20, R15, RZ, 0x5 ;  /* 0x0000000f14007211 */ /* 0x002fce00078f28ff */
[----:B------:R-:W1:Y:S01]  /*fb60*/  @P1 MUFU.LG2 R6, R24 ;  /* 0x0000001800061308 */ /* 0x000e620000000c00 */
[----:B------:R-:W-:Y:S01]  /*fb70*/  @P4 FMUL.FTZ R5, R4, 0.69314718246459960938 ;  /* 0x3f31721804054820 */ /* 0x000fe20000410000 */
[----:B------:R3:W4:Y:S01]  /*fb80*/  LDS.128 R16, [R221] ;  /* 0x00000000dd107984 */ /* 0x0007220000000c00 */
[----:B------:R-:W-:Y:S02]  /*fb90*/  LOP3.LUT R0, R0, 0xffffffe0, RZ, 0xc0, !PT ;  /* 0xffffffe000007812 */ /* 0x000fe400078ec0ff */
[----:B------:R-:W-:Y:S01]  /*fba0*/  @P4 FFMA.FTZ R13, R138, c[0x0][0x238], R5 ;  /* 0x00008e008a0d4a23 */ /* 0x000fe20000010005 */
[----:B------:R3:W3:Y:S01]  /*fbb0*/  LDS.128 R28, [R221+0x800] ;  /* 0x00080000dd1c7984 */ /* 0x0006e20000000c00 */
[----:B------:R-:W-:Y:S01]  /*fbc0*/  IADD3 R0, -R0, R15, RZ ;  /* 0x0000000f00007210 */ /* 0x000fe20007ffe1ff */
[----:B--2---:R-:W-:Y:S02]  /*fbd0*/  @P3 FMUL.FTZ R4, R2, 0.69314718246459960938 ;  /* 0x3f31721802043820 */ /* 0x004fe40000410000 */
[----:B------:R2:W2:Y:S01]  /*fbe0*/  LDS.128 R32, [R221+0x1000] ;  /* 0x00100000dd207984 */ /* 0x0004a20000000c00 */
[----:B------:R-:W-:Y:S01]  /*fbf0*/  LOP3.LUT P0, RZ, R0, 0x3, RZ, 0xc0, !PT ;  /* 0x0000000300ff7812 */ /* 0x000fe2000780c0ff */
[----:B------:R-:W-:-:S02]  /*fc00*/  @P3 FFMA.FTZ R14, R137, c[0x0][0x238], R4 ;  /* 0x00008e00890e3a23 */ /* 0x000fc40000010004 */
[----:B------:R2:W2:Y:S01]  /*fc10*/  LDS.128 R36, [R221+0x1800] ;  /* 0x00180000dd247984 */ /* 0x0004a20000000c00 */
[----:B-1----:R-:W-:-:S04]  /*fc20*/  @P1 FMUL.FTZ R2, R6, 0.69314718246459960938 ;  /* 0x3f31721806021820 */ /* 0x002fc80000410000 */
[----:B------:R-:W-:-:S05]  /*fc30*/  @P1 FFMA.FTZ R9, R134, c[0x0][0x238], R2 ;  /* 0x00008e0086091a23 */ /* 0x000fca0000010002 */
[----:B------:R-:W-:Y:S05]  /*fc40*/  @P0 BRA `(.L_x_295) ;  /* 0x0000027000000947 */ /* 0x000fea0003800000 */
[----:B------:R-:W-:Y:S02]  /*fc50*/  SHF.R.S32.HI R2, RZ, 0x1f, R11 ;  /* 0x0000001fff027819 */ /* 0x000fe4000001140b */
[----:B------:R-:W-:Y:S02]  /*fc60*/  SHF.R.S32.HI R3, RZ, 0x1f, R0 ;  /* 0x0000001fff037819 */ /* 0x000fe40000011400 */
[----:B------:R-:W-:Y:S02]  /*fc70*/  LEA.HI R2, R2, R11, RZ, 0x2 ;  /* 0x0000000b02027211 */ /* 0x000fe400078f10ff */
[----:B------:R-:W-:Y:S02]  /*fc80*/  LEA.HI R0, R3, R0, RZ, 0x2 ;  /* 0x0000000003007211 */ /* 0x000fe400078f10ff */
[----:B------:R-:W-:Y:S02]  /*fc90*/  LOP3.LUT R2, R2, 0xffffffc, RZ, 0xc0, !PT ;  /* 0x0ffffffc02027812 */ /* 0x000fe400078ec0ff */
[----:B------:R-:W-:-:S03]  /*fca0*/  SHF.R.S32.HI R0, RZ, 0x2, R0 ;  /* 0x00000002ff007819 */ /* 0x000fc60000011400 */
        /* <DEDUP_REMOVED lines=33> */
.L_x_295:
[----:B------:R-:W-:Y:S05]  /*fec0*/  BSYNC B0 ;  /* 0x0000000000007941 */ /* 0x000fea0003800000 */
.L_x_294:
[----:B-1--4-:R-:W4:Y:S04]  /*fed0*/  LDL.LU.64 R4, [R1+0x38] ;  /* 0x0000380001047983 */ /* 0x012f280000300a00 */
[----:B------:R-:W1:Y:S01]  /*fee0*/  S2R R8, SR_CTAID.Z ;  /* 0x0000000000087919 */ /* 0x000e620000002700 */
[----:B------:R-:W-:Y:S01]  /*fef0*/  LEA.HI R0, R20, R15, RZ, 0x2 ;  /* 0x0000000f14007211 */ /* 0x000fe200078f10ff */
[----:B------:R-:W-:-:S02]  /*ff00*/  USHF.R.S32.HI UR6, URZ, 0x1f, UR10 ;  /* 0x0000001f3f067899 */ /* 0x000fc4000801140a */
[----:B------:R3:W5:Y:S01]  /*ff10*/  LDL.64 R12, [R1+0x30] ;  /* 0x00003000010c7983 */ /* 0x0007620000100a00 */
[----:B------:R-:W-:Y:S01]  /*ff20*/  SHF.R.S32.HI R10, RZ, 0x2, R0 ;  /* 0x00000002ff0a7819 */ /* 0x000fe20000011400 */
[----:B------:R-:W-:Y:S01]  /*ff30*/  ULDC.64 UR4, c[0x0][0x1f0] ;  /* 0x00007c0000047ab9 */ /* 0x000fe20000000a00 */
[----:B------:R-:W-:Y:S01]  /*ff40*/  BSSY B0, `(.L_x_296) ;  /* 0x0000011000007945 */ /* 0x000fe20003800000 */
[----:B------:R-:W-:-:S04]  /*ff50*/  UIMAD UR4, UR6, UR4, URZ ;  /* 0x00000004060472a4 */ /* 0x000fc8000f8e023f */
[----:B------:R-:W-:Y:S01]  /*ff60*/  UIMAD UR4, UR10, UR5, UR4 ;  /* 0x000000050a0472a4 */ /* 0x000fe2000f8e0204 */
[----:B----4-:R-:W-:-:S04]  /*ff70*/  IADD3 R2, P0, R4, UR12, RZ ;  /* 0x0000000c04027c10 */ /* 0x010fc8000ff1e0ff */
[----:B------:R-:W-:Y:S02]  /*ff80*/  IADD3.X R3, R5, UR7, RZ, P0, !PT ;  /* 0x0000000705037c10 */ /* 0x000fe400087fe4ff */
[----:B------:R-:W-:-:S03]  /*ff90*/  ISETP.GE.AND P0, PT, R10, UR18, PT ;  /* 0x000000120a007c0c */ /* 0x000fc6000bf06270 */
[----:B-1----:R-:W-:-:S05]  /*ffa0*/  IMAD.WIDE.U32 R8, R8, c[0x0][0x1f0], R2 ;  /* 0x00007c0008087a25 */ /* 0x002fca00078e0002 */
[----:B------:R-:W-:-:S05]  /*ffb0*/  IADD3 R7, R9, UR4, RZ ;  /* 0x0000000409077c10 */ /* 0x000fca000fffe0ff */
[----:B------:R-:W-:Y:S05]  /*ffc0*/  @P0 BRA `(.L_x_297) ;  /* 0x0000008000000947 */ /* 0x000fea0003800000 */
[----:B---3--:R-:W-:Y:S01]  /*ffd0*/  MOV R6, R8 ;  /* 0x0000000800067202 */ /* 0x008fe20000000f00 */
[----:B-----5:R-:W-:-:S04]  /*ffe0*/  IMAD R0, R13, c[0x0][0x1e8], RZ ;  /* 0x00007a000d007a24 */ /* 0x020fc800078e02ff */
[----:B------:R-:W-:-:S04]  /*fff0*/  IMAD.WIDE.U32 R2, R12, c[0x0][0x1e8], R6 ;  /* 0x00007a000c027a25 */ /* 0x000fc800078e0006 */
[----:B------:R-:W-:Y:S01]  /*10000*/  IMAD R0, R12, c[0x0][0x1ec], R0 ;  /* 0x00007b000c007a24 */ /* 0x000fe200078e0200 */
[----:B------:R-:W-:-:S04]  /*10010*/  LEA R4, P0, R2, c[0x0][0x1d0], 0x1 ;  /* 0x0000740002047a11 */ /* 0x000fc800078008ff */
[----:B------:R-:W-:-:S04]  /*10020*/  IADD3 R0, R3, R0, RZ ;  /* 0x0000000003007210 */ /* 0x000fc80007ffe0ff */
[----:B------:R-:W-:-:S05]  /*10030*/  LEA.HI.X R5, R2, c[0x0][0x1d4], R0, 0x1, P0 ;  /* 0x0000750002057a11 */ /* 0x000fca00000f0c00 */
[----:B------:R1:W-:Y:S02]  /*10040*/  STG.E.128 [R4.64], R16 ;  /* 0x0000001004007986 */ /* 0x0003e4000c101d16 */
.L_x_297:
[----:B---3--:R-:W-:Y:S05]  /*10050*/  BSYNC B0 ;  /* 0x0000000000007941 */ /* 0x008fea0003800000 */
.L_x_296:
[----:B------:R-:W-:Y:S01]  /*10060*/  IADD3 R0, R10, 0x20, RZ ;  /* 0x000000200a007810 */ /* 0x000fe20007ffe0ff */
[----:B------:R-:W-:Y:S03]  /*10070*/  BSSY B0, `(.L_x_298) ;  /* 0x000000e000007945 */ /* 0x000fe60003800000 */
[----:B------:R-:W-:-:S13]  /*10080*/  ISETP.GE.AND P0, PT, R0, UR18, PT ;  /* 0x0000001200007c0c */ /* 0x000fda000bf06270 */
[----:B------:R-:W-:Y:S05]  /*10090*/  @P0 BRA `(.L_x_299) ;  /* 0x000000b000000947 */ /* 0x000fea0003800000 */
[----:B-1---5:R-:W-:Y:S01]  /*100a0*/  IADD3 R4, P0, R12, 0x20, RZ ;  /* 0x000000200c047810 */ /* 0x022fe20007f1e0ff */
        /* <DEDUP_REMOVED lines=10> */
.L_x_299:
[----:B------:R-:W-:Y:S05]  /*10150*/  BSYNC B0 ;  /* 0x0000000000007941 */ /* 0x000fea0003800000 */
.L_x_298:
[----:B------:R-:W3:Y:S01]  /*10160*/  LDL.LU R0, [R1+0x40] ;  /* 0x0000400001007983 */ /* 0x000ee20000300800 */
[----:B------:R-:W-:Y:S01]  /*10170*/  BSSY B0, `(.L_x_300) ;  /* 0x000000e000007945 */ /* 0x000fe20003800000 */
[----:B---3--:R-:W-:-:S13]  /*10180*/  ISETP.GE.AND P0, PT, R0, UR18, PT ;  /* 0x0000001200007c0c */ /* 0x008fda000bf06270 */
        /* <DEDUP_REMOVED lines=11> */
[----:B--2---:R1:W-:Y:S02]  /*10240*/  STG.E.128 [R4.64], R32 ;  /* 0x0000002004007986 */ /* 0x0043e4000c101d16 */
.L_x_301:
[----:B------:R-:W-:Y:S05]  /*10250*/  BSYNC B0 ;  /* 0x0000000000007941 */ /* 0x000fea0003800000 */
.L_x_300:
[----:B------:R-:W3:Y:S02]  /*10260*/  LDL.LU R0, [R1+0x44] ;  /* 0x0000440001007983 */ /* 0x000ee40000300800 */
[----:B---3--:R-:W-:-:S13]  /*10270*/  ISETP.GE.AND P0, PT, R0, UR18, PT ;  /* 0x0000001200007c0c */ /* 0x008fda000bf06270 */
[----:B------:R-:W-:Y:S05]  /*10280*/  @P0 EXIT ;  /* 0x000000000000094d */ /* 0x000fea0003800000 */
[----:B-----5:R-:W-:Y:S01]  /*10290*/  IADD3 R6, P0, R12, 0x60, RZ ;  /* 0x000000600c067810 */ /* 0x020fe20007f1e0ff */
        /* <DEDUP_REMOVED lines=9> */
[----:B--2---:R-:W-:Y:S01]  /*10330*/  STG.E.128 [R2.64], R36 ;  /* 0x0000002402007986 */ /* 0x004fe2000c101d16 */
[----:B------:R-:W-:Y:S05]  /*10340*/  EXIT ;  /* 0x000000000000794d */ /* 0x000fea0003800000 */
.L_x_286:
[----:B------:R-:W-:Y:S01]  /*10350*/  UISETP.NE.AND UP4, UPT, UR19, -0x1, UPT ;  /* 0xffffffff1300788c */ /* 0x000fe2000bf85270 */
[----:B------:R-:W-:Y:S01]  /*10360*/  LEA.HI R4, R30, R70, RZ, 0x2 ;  /* 0x000000461e047211 */ /* 0x000fe200078f10ff */
[----:B------:R-:W-:Y:S01]  /*10370*/  ULDC.U8 UR12, c[0x0][0x329] ;  /* 0x0000ca40000c7ab9 */ /* 0x000fe20000000000 */
[----:B------:R-:W2:Y:S01]  /*10380*/  S2R R2, SR_CTAID.Z ;  /* 0x0000000000027919 */ /* 0x000ea20000002700 */
[----:B------:R-:W-:Y:S01]  /*10390*/  ULDC.U8 UR13, c[0x0][0x328] ;  /* 0x0000ca00000d7ab9 */ /* 0x000fe20000000000 */
[----:B------:R-:W-:Y:S01]  /*103a0*/  LOP3.LUT R0, R4, 0x1ffffffc, RZ, 0xc0, !PT ;  /* 0x1ffffffc04007812 */ /* 0x000fe200078ec0ff */
[----:B------:R-:W-:Y:S01]  /*103b0*/  UISETP.NE.AND UP3, UPT, UR12, URZ, UPT ;  /* 0x0000003f0c00728c */ /* 0x000fe2000bf65270 */
[----:B------:R-:W-:Y:S01]  /*103c0*/  SHF.R.S32.HI R4, RZ, 0x2, R4 ;  /* 0x00000002ff047819 */ /* 0x000fe20000011404 */
[----:B------:R-:W-:Y:S01]  /*103d0*/  UISETP.NE.AND UP2, UPT, UR13, URZ, UPT ;  /* 0x0000003f0d00728c */ /* 0x000fe2000bf45270 */
[----:B------:R-:W-:Y:S01]  /*103e0*/  BSSY B0, `(.L_x_302) ;  /* 0x000003d000007945 */ /* 0x000fe20003800000 */
[----:B------:R-:W-:Y:S01]  /*103f0*/  ULDC.64 UR4, c[0x0][0x1e0] ;  /* 0x0000780000047ab9 */ /* 0x000fe20000000a00 */
[----:B------:R-:W-:Y:S01]  /*10400*/  IMAD.IADD R0, R70, 0x1, -R0 ;  /* 0x0000000146007824 */ /* 0x000fe200078e0a00 */
[----:B------:R-:W-:Y:S01]  /*10410*/  @!UP4 USHF.R.S32.HI UR14, URZ, 0x1f, UR9 ;  /* 0x0000001f3f0ec899 */ /* 0x000fe20008011409 */
[----:B------:R-:W-:Y:S01]  /*10420*/  SHF.R.S32.HI R5, RZ, 0x1f, R4 ;  /* 0x0000001fff057819 */ /* 0x000fe20000011404 */
[----:B------:R-:W-:Y:S01]  /*10430*/  USHF.R.S32.HI UR15, URZ, 0x1f, UR8 ;  /* 0x0000001f3f0f7899 */ /* 0x000fe20008011408 */
[----:B------:R-:W-:Y:S01]  /*10440*/  IMAD.SHL.U32 R0, R0, 0x8, RZ ;  /* 0x0000000800007824 */ /* 0x000fe200078e00ff */
[----:B------:R-:W-:-:S02]  /*10450*/  @!UP4 UIMAD UR14, UR14, UR4, URZ ;  /* 0x000000040e0ec2a4 */ /* 0x000fc4000f8e023f */
[----:B------:R-:W-:Y:S01]  /*10460*/  UISETP.EQ.AND UP2, UPT, UR12, URZ, UP2 ;  /* 0x0000003f0c00728c */ /* 0x000fe20009742270 */
[----:B------:R3:W4:Y:S01]  /*10470*/  R2UR UR12, R14 ;  /* 0x000000000e0c73c2 */ /* 0x00072200000e0000 */
[----:B------:R-:W-:Y:S02]  /*10480*/  @!UP4 UIMAD.WIDE.U32 UR16, UR9, UR4, URZ ;  /* 0x000000040910c2a5 */ /* 0x000fe4000f8e003f */
[----:B------:R-:W-:Y:S02]  /*10490*/  @!UP4 UIMAD UR14, UR9, UR5, UR14 ;  /* 0x00000005090ec2a4 */ /* 0x000fe4000f8e020e */
[----:B------:R-:W-:Y:S02]  /*104a0*/  ULDC.64 UR6, c[0x0][0x1e8] ;  /* 0x00007a0000067ab9 */ /* 0x000fe40000000a00 */
[----:B------:R-:W-:Y:S02]  /*104b0*/  ULDC.64 UR4, c[0x0][0x1f0] ;  /* 0x00007c0000047ab9 */ /* 0x000fe40000000a00 */
[----:B------:R-:W-:-:S02]  /*104c0*/  UIMAD UR4, UR15, UR4, URZ ;  /* 0x000000040f0472a4 */ /* 0x000fc4000f8e023f */
[----:B------:R-:W-:Y:S02]  /*104d0*/  @!UP3 UISETP.NE.AND UP1, UPT, UR13, URZ, UPT ;  /* 0x0000003f0d00b28c */ /* 0x000fe4000bf25270 */
[----:B------:R-:W-:Y:S02]  /*104e0*/  ULDC UR11, c[0x0][0x214] ;  /* 0x00008500000b7ab9 */ /* 0x000fe40000000800 */
[----:B------:R-:W-:Y:S02]  /*104f0*/  @UP3 ULDC UR15, c[0x0][0x210] ;  /* 0x00008400000f3ab9 */ /* 0x000fe40000000800 */
[----:B------:R-:W-:Y:S02]  /*10500*/  @UP4 UIMAD.WIDE.U32 UR20, UR19, UR6, URZ ;  /* 0x00000006131442a5 */ /* 0x000fe4000f8e003f */
[----:B------:R-:W-:Y:S02]  /*10510*/  ULDC UR10, c[0x0][0x234] ;  /* 0x00008d00000a7ab9 */ /* 0x000fe40000000800 */
[----:B------:R-:W-:-:S02]  /*10520*/  @UP3 UIMAD UR15, UR15, UR11, URZ ;  /* 0x0000000b0f0f32a4 */ /* 0x000fc4000f8e023f */
[----:B------:R-:W-:Y:S01]  /*10530*/  UISETP.NE.OR UP0, UPT, UR19, -0x1, !UP2 ;  /* 0xffffffff1300788c */ /* 0x000fe2000d705670 */
[----:B---3--:R-:W-:Y:S01]  /*10540*/  IADD3 R14, -R14, UR18, RZ ;  /* 0x000000120e0e7c10 */ /* 0x008fe2000fffe1ff */
[----:B------:R-:W-:Y:S02]  /*10550*/  @!UP3 USEL UR15, UR11, UR10, !UP1 ;  /* 0x0000000a0b0fb287 */ /* 0x000fe4000c800000 */
[----:B------:R-:W-:Y:S02]  /*10560*/  ULDC UR6, c[0x0][0x1c0] ;  /* 0x0000700000067ab9 */ /* 0x000fe40000000800 */
[----:B------:R-:W-:Y:S02]  /*10570*/  @UP3 UMOV UR24, 0x1 ;  /* 0x0000000100183882 */ /* 0x000fe40000000000 */
[----:B------:R-:W-:Y:S02]  /*10580*/  @UP4 UIMAD UR7, UR19, UR7, UR21 ;  /* 0x00000007130742a4 */ /* 0x000fe4000f8e0215 */
[----:B------:R-:W-:-:S02]  /*10590*/  @!UP3 UIMAD UR24, UR15, UR6, URZ ;  /* 0x000000060f18b2a4 */ /* 0x000fc4000f8e023f */
[----:B------:R-:W-:Y:S02]  /*105a0*/  @!UP4 UMOV UR20, UR16 ;  /* 0x000000100014cc82 */ /* 0x000fe40008000000 */
[----:B------:R-:W-:Y:S01]  /*105b0*/  @!UP4 UIADD3 UR7, UR17, UR14, URZ ;  /* 0x0000000e1107c290 */ /* 0x000fe2000fffe03f */
[C---:B-1----:R-:W-:Y:S01]  /*105c0*/  IADD3 R8, P0, R0.reuse, UR20, RZ ;  /* 0x0000001400087c10 */ /* 0x042fe2000ff1e0ff */
[----:B------:R-:W-:Y:S02]  /*105d0*/  UIMAD UR24, UR9, UR24, URZ ;  /* 0x00000018091872a4 */ /* 0x000fe4000f8e023f */
[----:B------:R-:W-:Y:S02]  /*105e0*/  @!UP0 UIMAD UR19, UR9, UR11, URZ ;  /* 0x0000000b091382a4 */ /* 0x000fe4000f8e023f */
[----:B------:R-:W-:Y:S01]  /*105f0*/  LEA.HI.X.SX32 R9, R0, UR7, 0x1, P0 ;  /* 0x0000000700097c11 */ /* 0x000fe200080f0eff */
[----:B------:R-:W-:Y:S01]  /*10600*/  @UP3 ULDC UR21, c[0x0][0x210] ;  /* 0x0000840000153ab9 */ /* 0x000fe20000000800 */
[----:B------:R-:W-:Y:S01]  /*10610*/  ISETP.GE.AND P0, PT, R4, R14, PT ;  /* 0x0000000e0400720c */ /* 0x000fe20003f06270 */
[----:B------:R-:W-:-:S02]  /*10620*/  USEL UR24, UR24, URZ, !UP2 ;  /* 0x0000003f18187287 */ /* 0x000fc4000d000000 */
[----:B------:R-:W-:Y:S01]  /*10630*/  @!UP3 UMOV UR21, 0x1 ;  /* 0x000000010015b882 */ /* 0x000fe20000000000 */
[----:B--2---:R-:W-:Y:S01]  /*10640*/  IMAD.WIDE.U32 R8, R2, c[0x0][0x1f0], R8 ;  /* 0x00007c0002087a25 */ /* 0x004fe200078e0008 */
[----:B----4-:R-:W-:Y:S02]  /*10650*/  UIMAD UR12, UR12, UR21, URZ ;  /* 0x000000150c0c72a4 */ /* 0x010fe4000f8e023f */
[----:B------:R-:W-:Y:S01]  /*10660*/  UIMAD UR24, UR8, UR15, UR24 ;  /* 0x0000000f081872a4 */ /* 0x000fe2000f8e0218 */
[----:B------:R-:W-:Y:S01]  /*10670*/  IMAD.WIDE R2, R205, 0x80, R4 ;  /* 0x00000080cd027825 */ /* 0x000fe200078e0204 */
[----:B------:R-:W-:Y:S02]  /*10680*/  @!UP2 UMOV UR26, URZ ;  /* 0x0000003f001aac82 */ /* 0x000fe40008000000 */
[----:B------:R-:W-:Y:S02]  /*10690*/  @UP2 UMOV UR26, UR19 ;  /* 0x00000013001a2c82 */ /* 0x000fe40008000000 */
[----:B------:R-:W-:-:S02]  /*106a0*/  UIMAD UR4, UR8, UR5, UR4 ;  /* 0x00000005080472a4 */ /* 0x000fc4000f8e0204 */
[----:B------:R-:W-:Y:S02]  /*106b0*/  @!UP2 UMOV UR27, URZ ;  /* 0x0000003f001bac82 */ /* 0x000fe40008000000 */
[----:B------:R-:W-:Y:S02]  /*106c0*/  USHF.R.S32.HI UR6, URZ, 0x1f, UR12 ;  /* 0x0000001f3f067899 */ /* 0x000fe4000801140c */
[----:B------:R-:W-:Y:S01]  /*106d0*/  @UP2 USHF.R.S32.HI UR27, URZ, 0x1f, UR19 ;  /* 0x0000001f3f1b2899 */ /* 0x000fe20008011413 */
[----:B------:R-:W-:Y:S01]  /*106e0*/  IADD3 R7, R9, UR4, RZ ;  /* 0x0000000409077c10 */ /* 0x000fe2000fffe0ff */
        /* <DEDUP_REMOVED lines=12> */
.L_x_303:
[----:B------:R-:W-:Y:S05]  /*107b0*/  BSYNC B0 ;  /* 0x0000000000007941 */ /* 0x000fea0003800000 */
.L_x_302:
        /* <DEDUP_REMOVED lines=15> */
.L_x_305:
[----:B------:R-:W-:Y:S05]  /*108b0*/  BSYNC B0 ;  /* 0x0000000000007941 */ /* 0x000fea0003800000 */
.L_x_304:
        /* <DEDUP_REMOVED lines=15> */
.L_x_307:
[----:B------:R-:W-:Y:S05]  /*109b0*/  BSYNC B0 ;  /* 0x0000000000007941 */ /* 0x000fea0003800000 */
.L_x_306:
        /* <DEDUP_REMOVED lines=14> */
.L_x_309:
[----:B------:R-:W-:Y:S05]  /*10aa0*/  BSYNC B0 ;  /* 0x0000000000007941 */ /* 0x000fea0003800000 */
.L_x_308:
[----:B------:R-:W-:-:S04]  /*10ab0*/  LOP3.LUT P6, RZ, R70, 0x3, RZ, 0xc0, !PT ;  /* 0x0000000346ff7812 */ /* 0x000fc800078cc0ff */
[-C--:B------:R-:W-:Y:S02]  /*10ac0*/  ISETP.GE.OR P5, PT, R4, R14.reuse, P6 ;  /* 0x0000000e0400720c */ /* 0x080fe400037a6670 */
[-C--:B------:R-:W-:Y:S02]  /*10ad0*/  ISETP.GE.OR P4, PT, R16, R14.reuse, P6 ;  /* 0x0000000e1000720c */ /* 0x080fe40003786670 */
[-C--:B------:R-:W-:Y:S02]  /*10ae0*/  ISETP.GE.OR P3, PT, R15, R14.reuse, P6 ;  /* 0x0000000e0f00720c */ /* 0x080fe40003766670 */
[----:B------:R-:W-:-:S07]  /*10af0*/  ISETP.GE.OR P6, PT, R10, R14, P6 ;  /* 0x0000000e0a00720c */ /* 0x000fce00037c6670 */
[----:B------:R-:W-:Y:S02]  /*10b00*/  @!P5 IMAD R4, R4, UR21, RZ ;  /* 0x000000150404dc24 */ /* 0x000fe4000f8e02ff */
[----:B--2---:R-:W-:Y:S02]  /*10b10*/  @!P4 IMAD R2, R16, UR21, RZ ;  /* 0x000000151002cc24 */ /* 0x004fe4000f8e02ff */
[----:B------:R-:W-:Y:S01]  /*10b20*/  @!P3 IMAD R3, R15, UR21, RZ ;  /* 0x000000150f03bc24 */ /* 0x000fe2000f8e02ff */
[----:B------:R-:W-:Y:S02]  /*10b30*/  @!P5 IADD3 R0, P0, R4, UR12, RZ ;  /* 0x0000000c0400dc10 */ /* 0x000fe4000ff1e0ff */
[----:B------:R-:W-:Y:S02]  /*10b40*/  @!P4 IADD3 R5, P1, R2, UR12, RZ ;  /* 0x0000000c0205cc10 */ /* 0x000fe4000ff3e0ff */
[----:B------:R-:W-:Y:S02]  /*10b50*/  @!P5 LEA.HI.X.SX32 R4, R4, UR6, 0x1, P0 ;  /* 0x000000060404dc11 */ /* 0x000fe400080f0eff */
[----:B------:R-:W-:-:S02]  /*10b60*/  @!P5 LEA R6, P2, R0, c[0x0][0x200], 0x2 ;  /* 0x000080000006da11 */ /* 0x000fc400078410ff */
[----:B------:R-:W-:Y:S02]  /*10b70*/  @!P3 IADD3 R8, P0, R3, UR12, RZ ;  /* 0x0000000c0308bc10 */ /* 0x000fe4000ff1e0ff */
[----:B------:R-:W-:Y:S02]  /*10b80*/  @!P4 LEA.HI.X.SX32 R9, R2, UR6, 0x1, P1 ;  /* 0x000000060209cc11 */ /* 0x000fe400088f0eff */
[----:B------:R-:W-:Y:S01]  /*10b90*/  @!P5 LEA.HI.X R7, R0, c[0x0][0x204], R4, 0x2, P2 ;  /* 0x000081000007da11 */ /* 0x000fe200010f1404 */
[----:B------:R-:W-:Y:S01]  /*10ba0*/  @!P3 IMAD.MOV.U32 R0, RZ, RZ, 0x7f800000 ;  /* 0x7f800000ff00b424 */ /* 0x000fe200078e00ff */
[----:B------:R-:W-:Y:S02]  /*10bb0*/  @!P4 LEA R4, P1, R5, c[0x0][0x200], 0x2 ;  /* 0x000080000504ca11 */ /* 0x000fe400078210ff */
[----:B------:R-:W-:Y:S02]  /*10bc0*/  @!P3 LEA.HI.X.SX32 R3, R3, UR6, 0x1, P0 ;  /* 0x000000060303bc11 */ /* 0x000fe400080f0eff */
        /* <DEDUP_REMOVED lines=9> */
[----:B--2---:R-:W-:-:S05]  /*10c60*/  IMAD R0, R10, UR21, RZ ;  /* 0x000000150a007c24 */ /* 0x004fca000f8e02ff */
[----:B------:R-:W-:-:S04]  /*10c70*/  IADD3 R3, P0, R0, UR12, RZ ;  /* 0x0000000c00037c10 */ /* 0x000fc8000ff1e0ff */
[----:B------:R-:W-:Y:S02]  /*10c80*/  LEA.HI.X.SX32 R0, R0, UR6, 0x1, P0 ;  /* 0x0000000600007c11 */ /* 0x000fe400080f0eff */
[----:B------:R-:W-:-:S04]  /*10c90*/  LEA R2, P0, R3, c[0x0][0x200], 0x2 ;  /* 0x0000800003027a11 */ /* 0x000fc800078010ff */
[----:B------:R-:W-:Y:S01]  /*10ca0*/  LEA.HI.X R3, R3, c[0x0][0x204], R0, 0x2, P0 ;  /* 0x0000810003037a11 */ /* 0x000fe200000f1400 */
[----:B------:R-:W-:-:S05]  /*10cb0*/  IMAD.MOV.U32 R0, RZ, RZ, 0x7f800000 ;  /* 0x7f800000ff007424 */ /* 0x000fca00078e00ff */
[----:B------:R-:W-:Y:S01]  /*10cc0*/  STG.E [R2.64], R0 ;  /* 0x0000000002007986 */ /* 0x000fe2000c101916 */
[----:B------:R-:W-:Y:S05]  /*10cd0*/  EXIT ;  /* 0x000000000000794d */ /* 0x000fea0003800000 */
.L_x_310:
        /* <DEDUP_REMOVED lines=10> */
.L_x_1131:


//--------------------- .text._ZN5flash16flash_fwd_kernelI23Flash_fwd_kernel_traitsILi32ELi128ELi128ELi4ELb0ELb0EN7cutlass10bfloat16_tE19Flash_kernel_traitsILi32ELi128ELi128ELi4ES3_EELb0ELb0ELb0ELb0ELb0ELb1ELb1ELb0EEEvNS_16Flash_fwd_paramsE --------------------------
	.section	.text._ZN5flash16flash_fwd_kernelI23Flash_fwd_kernel_traitsILi32ELi128ELi128ELi4ELb0ELb0EN7cutlass10bfloat16_tE19Flash_kernel_traitsILi32ELi128ELi128ELi4ES3_EELb0ELb0ELb0ELb0ELb0ELb1ELb1ELb0EEEvNS_16Flash_fwd_paramsE,"ax",@progbits
	.sectioninfo	@"SHI_REGISTERS=255"
	.align	128
        .global         _ZN5flash16flash_fwd_kernelI23Flash_fwd_kernel_traitsILi32ELi128ELi128ELi4ELb0ELb0EN7cutlass10bfloat16_tE19Flash_kernel_traitsILi32ELi128ELi128ELi4ES3_EELb0ELb0ELb0ELb0ELb0ELb1ELb1ELb0EEEvNS_16Flash_fwd_paramsE
        .type           _ZN5flash16flash_fwd_kernelI23Flash_fwd_kernel_traitsILi32ELi128ELi128ELi4ELb0ELb0EN7cutlass10bfloat16_tE19Flash_kernel_traitsILi32ELi128ELi128ELi4ES3_EELb0ELb0ELb0ELb0ELb0ELb1ELb1ELb0EEEvNS_16Flash_fwd_paramsE,@function
        .size           _ZN5flash16flash_fwd_kernelI23Flash_fwd_kernel_traitsILi32ELi128ELi128ELi4ELb0ELb0EN7cutlass10bfloat16_tE19Flash_kernel_traitsILi32ELi128ELi128ELi4ES3_EELb0ELb0ELb0ELb0ELb0ELb1ELb1ELb0EEEvNS_16Flash_fwd_paramsE,(.L_x_1132 - _ZN5flash16flash_fwd_kernelI23Flash_fwd_kernel_traitsILi32ELi128ELi128ELi4ELb0ELb0EN7cutlass10bfloat16_tE19Flash_kernel_traitsILi32ELi128ELi128ELi4ES3_EELb0ELb0ELb0ELb0ELb0ELb1ELb1ELb0EEEvNS_16Flash_fwd_paramsE)
        .other          _ZN5flash16flash_fwd_kernelI23Flash_fwd_kernel_traitsILi32ELi128ELi128ELi4ELb0ELb0EN7cutlass10bfloat16_tE19Flash_kernel_traitsILi32ELi128ELi128ELi4ES3_EELb0ELb0ELb0ELb0ELb0ELb1ELb1ELb0EEEvNS_16Flash_fwd_paramsE,@"STO_CUDA_ENTRY STV_DEFAULT"
_ZN5flash16flash_fwd_kernelI23Flash_fwd_kernel_traitsILi32ELi128ELi128ELi4ELb0ELb0EN7cutlass10bfloat16_tE19Flash_kernel_traitsILi32ELi128ELi128ELi4ES3_EELb0ELb0ELb0ELb0ELb0ELb1ELb1ELb0EEEvNS_16Flash_fwd_paramsE:
.text._ZN5flash16flash_fwd_kernelI23Flash_fwd_kernel_traitsILi32ELi128ELi128ELi4ELb0ELb0EN7cutlass10bfloat16_tE19Flash_kernel_traitsILi32ELi128ELi128ELi4ES3_EELb0ELb0ELb0ELb0ELb0ELb1ELb1ELb0EEEvNS_16Flash_fwd_paramsE:
[----:B------:R-:W-:Y:S02]  /*0000*/  MOV R1, c[0x0][0x28] ;  /* 0x00000a0000017a02 */ /* 0x000fe40000000f00 */
[----:B------:R-:W1:Y:S01]  /*0010*/  S2R R12, SR_CTAID.Y ;  /* 0x00000000000c7919 */ /* 0x000e620000002600 */
[----:B------:R-:W2:Y:S01]  /*0020*/  LDC.U8 R0, c[0x0][0x312] ;  /* 0x0000c480ff007b82 */ /* 0x000ea20000000000 */
[----:B------:R-:W-:Y:S01]  /*0030*/  ISETP.NE.U32.AND P2, PT, RZ, c[0x0][0x240], PT ;  /* 0x00009000ff007a0c */ /* 0x000fe20003f45070 */
[----:B------:R-:W-:Y:S01]  /*0040*/  IMAD.MOV.U32 R7, RZ, RZ, 0x4 ;  /* 0x00000004ff077424 */ /* 0x000fe200078e00ff */
[----:B------:R-:W-:Y:S01]  /*0050*/  ULDC.64 UR8, c[0x0][0x118] ;  /* 0x0000460000087ab9 */ /* 0x000fe20000000a00 */
[----:B------:R-:W-:Y:S01]  /*0060*/  IMAD.MOV.U32 R9, RZ, RZ, -0x1 ;  /* 0xffffffffff097424 */ /* 0x000fe200078e00ff */
[----:B------:R-:W-:Y:S02]  /*0070*/  ISETP.NE.AND.EX P2, PT, RZ, c[0x0][0x244], PT, P2 ;  /* 0x00009100ff007a0c */ /* 0x000fe40003f45320 */
[----:B------:R-:W-:Y:S02]  /*0080*/  ISETP.EQ.U32.AND P1, PT, RZ, c[0x0][0x248], PT ;  /* 0x00009200ff007a0c */ /* 0x000fe40003f22070 */
[----:B------:R-:W-:Y:S01]  /*0090*/  ISETP.NE.U32.AND P0, PT, RZ, c[0x0][0x250], PT ;  /* 0x00009400ff007a0c */ /* 0x000fe20003f05070 */
[----:B------:R-:W-:Y:S01]  /*00a0*/  IMAD.MOV.U32 R8, RZ, RZ, -0x1 ;  /* 0xffffffffff087424 */ /* 0x000fe200078e00ff */
[----:B------:R-:W-:-:S02]  /*00b0*/  IADD3 R1, R1, -0x60, RZ ;  /* 0xffffffa001017810 */ /* 0x000fc40007ffe0ff */
[----:B------:R-:W-:Y:S01]  /*00c0*/  ISETP.NE.AND.EX P0, PT, RZ, c[0x0][0x254], PT, P0 ;  /* 0x00009500ff007a0c */ /* 0x000fe20003f05300 */
[----:B-1----:R-:W-:Y:S01]  /*00d0*/  IMAD.WIDE R2, R12, R7, c[0x0][0x240] ;  /* 0x000090000c027625 */ /* 0x002fe200078e0207 */
[----:B--2---:R-:W-:-:S04]  /*00e0*/  ISETP.NE.AND P3, PT, R0, RZ, PT ;  /* 0x000000ff0000720c */ /* 0x004fc80003f65270 */
[----:B------:R1:W2:Y:S01]  /*00f0*/  @P2 LDG.E R9, [R2.64] ;  /* 0x0000000802092981 */ /* 0x0002a2000c1e1900 */
[----:B------:R-:W-:Y:S01]  /*0100*/  ISETP.EQ.OR.EX P1, PT, RZ, c[0x0][0x24c], !P3, P1 ;  /* 0x00009300ff007a0c */ /* 0x000fe20005f22710 */
[----:B------:R-:W-:Y:S02]  /*0110*/  IMAD.WIDE R4, R12, R7, c[0x0][0x248] ;  /* 0x000092000c047625 */ /* 0x000fe400078e0207 */
[----:B------:R1:W3:Y:S10]  /*0120*/  @P2 LDG.E R0, [R2.64+0x4] ;  /* 0x0000040802002981 */ /* 0x0002f4000c1e1900 */
[----:B------:R4:W5:Y:S01]  /*0130*/  @!P1 LDG.E R8, [R4.64] ;  /* 0x0000000804089981 */ /* 0x000962000c1e1900 */
[----:B------:R-:W-:-:S03]  /*0140*/  IMAD.MOV.U32 R6, RZ, RZ, RZ ;  /* 0x000000ffff067224 */ /* 0x000fc600078e00ff */
[----:B------:R-:W2:Y:S04]  /*0150*/  S2R R18, SR_CTAID.X ;  /* 0x0000000000127919 */ /* 0x000ea80000002500 */
[----:B------:R-:W2:Y:S01]  /*0160*/  S2R R14, SR_CTAID.Z ;  /* 0x00000000000e7919 */ /* 0x000ea20000002700 */
[----:B-1----:R-:W-:-:S03]  /*0170*/  @P0 IMAD.WIDE R2, R12, R7, c[0x0][0x250] ;  /* 0x000094000c020625 */ /* 0x002fc600078e0207 */
[----:B------:R-:W1:Y:S04]  /*0180*/  S2R R111, SR_TID.X ;  /* 0x00000000006f7919 */ /* 0x000e680000002100 */
[----:B------:R4:W5:Y:S01]  /*0190*/  @P0 LDG.E R6, [R2.64] ;  /* 0x0000000802060981 */ /* 0x000962000c1e1900 */
[----:B------:R-:W-:-:S04]  /*01a0*/  ISETP.NE.U32.AND P0, PT, RZ, c[0x0][0x248], PT ;  /* 0x00009200ff007a0c */ /* 0x000fc80003f05070 */
[----:B------:R-:W-:Y:S01]  /*01b0*/  ISETP.NE.AND.EX P0, PT, RZ, c[0x0][0x24c], PT, P0 ;  /* 0x00009300ff007a0c */ /* 0x000fe20003f05300 */
[----:B--2---:R4:W-:Y:S01]  /*01c0*/  STL [R1+0x34], R9 ;  /* 0x0000340901007387 */ /* 0x0049e20000100800 */
[----:B---3--:R-:W-:Y:S02]  /*01d0*/  @P2 IMAD.IADD R15, R0, 0x1, -R9 ;  /* 0x00000001000f2824 */ /* 0x008fe400078e0a09 */
[----:B------:R-:W-:-:S09]  /*01e0*/  @!P2 IMAD.MOV.U32 R15, RZ, RZ, c[0x0][0x214] ;  /* 0x00008500ff0fa624 */ /* 0x000fd200078e00ff */
[----:B------:R-:W-:Y:S05]  /*01f0*/  @!P0 BRA `(.L_x_311) ;  /* 0x0000004000008947 */ /* 0x000fea0003800000 */
[----:B-1----:R-:W2:Y:S02]  /*0200*/  @P3 LDG.E R0, [R4.64+0x4] ;  /* 0x0000040804003981 */ /* 0x002ea4000c1e1900 */
[----:B--2--5:R-:W-:-:S06]  /*0210*/  @P3 IADD3 R0, R0, -R8, RZ ;  /* 0x8000000800003210 */ /* 0x024fcc0007ffe0ff */
[----:B------:R1:W5:Y:S01]  /*0220*/  @!P3 LDG.E R0, [R4.64] ;  /* 0x000000080400b981 */ /* 0x000362000c1e1900 */
[----:B------:R-:W-:Y:S05]  /*0230*/  BRA `(.L_x_312) ;  /* 0x0000001000007947 */ /* 0x000fea0003800000 */
.L_x_311:
[----:B-1----:R-:W-:Y:S02]  /*0240*/  MOV R0, c[0x0][0x218] ;  /* 0x0000860000007a02 */ /* 0x002fe40000000f00 */
.L_x_312:
[----:B------:R-:W-:-:S04]  /*0250*/  ISETP.NE.U32.AND P2, PT, RZ, c[0x0][0x258], PT ;  /* 0x00009600ff007a0c */ /* 0x000fc80003f45070 */
[----:B------:R-:W-:-:S13]  /*0260*/  ISETP.NE.AND.EX P2, PT, RZ, c[0x0][0x25c], PT, P2 ;  /* 0x00009700ff007a0c */ /* 0x000fda0003f45320 */
[----:B----4-:R-:W-:-:S06]  /*0270*/  @P2 IMAD.WIDE R2, R12, R7, c[0x0][0x258] ;  /* 0x000096000c022625 */ /* 0x010fcc00078e0207 */
        /* <DEDUP_REMOVED lines=19> */
[----:B------:R-:W-:Y:S02]  /*03b0*/  @!P1 IMAD R7, R4, c[0x0][0x178], RZ ;  /* 0x00005e0004079a24 */ /* 0x000fe400078e02ff */
[----:B------:R-:W-:Y:S01]  /*03c0*/  @P1 IMAD R10, R9, c[0x0][0x194], R3 ;  /* 0x00006500090a1a24 */ /* 0x000fe200078e0203 */
[----:B------:R-:W-:Y:S01]  /*03d0*/  @P1 MOV R9, R2 ;  /* 0x0000000200091202 */ /* 0x000fe20000000f00 */
        /* <DEDUP_REMOVED lines=19> */
.L_x_314:
        /* <DEDUP_REMOVED lines=42> */
.L_x_315:
[----:B------:R-:W-:Y:S01]  /*07b0*/  SHF.R.S32.HI R29, RZ, 0x1f, R111 ;  /* 0x0000001fff1d7819 */ /* 0x000fe2000001146f */
[----:B------:R-:W-:Y:S01]  /*07c0*/  IMAD.IADD R4, R15, 0x1, -R13 ;  /* 0x000000010f047824 */ /* 0x000fe200078e0a0d */
[----:B------:R-:W-:Y:S01]  /*07d0*/  LEA.HI.SX32 R108, R197, 0xffffffff, 0x19 ;  /* 0xffffffffc56c7811 */ /* 0x000fe200078fcaff */
[----:B------:R-:W-:Y:S01]  /*07e0*/  IMAD R6, R5, c[0x0][0x1a8], RZ ;  /* 0x00006a0005067a24 */ /* 0x000fe200078e02ff */
[CC--:B------:R-:W-:Y:S01]  /*07f0*/  LEA.HI R16, R29.reuse, R111.reuse, RZ, 0x2 ;  /* 0x0000006f1d107211 */ /* 0x0c0fe200078f10ff */
[----:B------:R-:W-:Y:S01]  /*0800*/  IMAD.MOV.U32 R200, RZ, RZ, c[0x0][0x198] ;  /* 0x00006600ffc87624 */ /* 0x000fe200078e00ff */
[-C--:B------:R-:W-:Y:S01]  /*0810*/  LEA.HI R28, R29, R111.reuse, RZ, 0x3 ;  /* 0x0000006f1d1c7211 */ /* 0x080fe200078f18ff */
        /* <DEDUP_REMOVED lines=13> */
[----:B------:R-:W-:Y:S01]  /*08f0*/  LOP3.LUT R0, R2, 0xc0, RZ, 0xc0, !PT ;  /* 0x000000c002007812 */ /* 0x000fe200078ec0ff */
[----:B------:R-:W-:Y:S01]  /*0900*/  IMAD.MOV.U32 R248, RZ, RZ, c[0x0][0x1a0] ;  /* 0x00006800fff87624 */ /* 0x000fe200078e00ff */
[----:B------:R-:W-:Y:S01]  /*0910*/  ISETP.GE.AND P4, PT, R33, R4, PT ;  /* 0x000000042100720c */ /* 0x000fe20003f86270 */
[----:B------:R-:W-:Y:S01]  /*0920*/  IMAD.MOV.U32 R249, RZ, RZ, c[0x0][0x1a4] ;  /* 0x00006900fff97624 */ /* 0x000fe200078e00ff */
[----:B------:R-:W-:-:S02]  /*0930*/  LOP3.LUT R2, R0, 0x18, R36, 0xf8, !PT ;  /* 0x0000001800027812 */ /* 0x000fc400078ef824 */
[----:B------:R-:W-:Y:S02]  /*0940*/  SHF.R.U32.HI R0, RZ, 0x3, R0 ;  /* 0x00000003ff007819 */ /* 0x000fe40000011600 */
[----:B------:R-:W-:Y:S02]  /*0950*/  ISETP.GE.AND P1, PT, R32, R4, PT ;  /* 0x000000042000720c */ /* 0x000fe40003f26270 */
[----:B------:R-:W-:Y:S02]  /*0960*/  LOP3.LUT R26, R2, R0, RZ, 0x3c, !PT ;  /* 0x00000000021a7212 */ /* 0x000fe400078e3cff */
[----:B------:R-:W-:Y:S02]  /*0970*/  SHF.R.S32.HI R35, RZ, 0x1f, R34 ;  /* 0x0000001fff237819 */ /* 0x000fe40000011422 */
[----:B------:R-:W-:Y:S02]  /*0980*/  IADD3 R2, P0, R36, R9, RZ ;  /* 0x0000000924027210 */ /* 0x000fe40007f1e0ff */
[----:B------:R-:W-:Y:S01]  /*0990*/  SHF.R.S32.HI R37, RZ, 0x1f, R36 ;  /* 0x0000001fff257819 */ /* 0x000fe20000011424 */
[----:B------:R-:W-:Y:S01]  /*09a0*/  STL.64 [R1+0x28], R34 ;  /* 0x0000282201007387 */ /* 0x000fe20000100a00 */
        /* <DEDUP_REMOVED lines=21> */
[----:B------:R-:W-:Y:S01]  /*0b00*/  STL [R1+0x5c], R31 ;  /* 0x00005c1f01007387 */ /* 0x000fe20000100800 */
        /* <DEDUP_REMOVED lines=39> */
[----:B------:R-:W-:Y:S01]  /*0d80*/  SHF.R.S32.HI R13, RZ, 0x1f, R108 ;  /* 0x0000001fff0d7819 */ /* 0x000fe2000001146c */
[----:B------:R-:W-:Y:S01]  /*0d90*/  @!P0 IMAD.IADD R3, R9, 0x1, R19 ;  /* 0x0000000109038824 */ /* 0x000fe200078e0213 */
[----:B------:R-:W-:Y:S01]  /*0da0*/  IADD3.X R19, R25, R5, R0, P3, !PT ;  /* 0x0000000519137210 */ /* 0x000fe20001ffe400 */
[----:B------:R-:W-:Y:S01]  /*0db0*/  IMAD.U32 R9, R15, 0x20, R26 ;  /* 0x000000200f097824 */ /* 0x000fe200078e001a */
[----:B------:R-:W-:Y:S01]  /*0dc0*/  @!P1 LEA.HI.X R5, R12, c[0x0][0x164], R2, 0x1, P6 ;  /* 0x000059000c059a11 */ /* 0x000fe200030f0c02 */
[----:B------:R-:W-:Y:S01]  /*0dd0*/  IMAD.WIDE.U32 R22, R17, c[0x0][0x1b0], R22 ;  /* 0x00006c0011167a25 */ /* 0x000fe200078e0016 */
[----:B------:R-:W-:-:S02]  /*0de0*/  SHF.R.S32.HI R12, RZ, 0x1f, R17 ;  /* 0x0000001fff0c7819 */ /* 0x000fc40000011411 */
[----:B------:R-:W-:Y:S01]  /*0df0*/  @!P0 LEA.HI.X R15, R8, c[0x0][0x164], R3, 0x1, P5 ;  /* 0x00005900080f8a11 */ /* 0x000fe200028f0c03 */
[----:B------:R-:W-:Y:S01]  /*0e00*/  IMAD.SHL.U32 R198, R9, 0x2, RZ ;  /* 0x0000000209c67824 */ /* 0x000fe200078e00ff */
[----:B------:R1:W-:Y:S01]  /*0e10*/  STL.64 [R1+0x20], R22 ;  /* 0x0000201601007387 */ /* 0x0003e20000100a00 */
        /* <DEDUP_REMOVED lines=20> */
[----:B------:R-:W-:-:S03]  /*0f60*/  IMAD.WIDE.U32 R18, R17, c[0x0][0x1b8], R18 ;  /* 0x00006e0011127a25 */ /* 0x000fc600078e0012 */
[----:B------:R-:W-:Y:S04]  /*0f70*/  STL.64 [R1+0x10], R204 ;  /* 0x000010cc01007387 */ /* 0x000fe80000100a00 */
[----:B------:R1:W-:Y:S01]  /*0f80*/  STL.64 [R1+0x18], R18 ;  /* 0x0000181201007387 */ /* 0x0003e20000100a00 */
[----:B--2---:R-:W-:Y:S01]  /*0f90*/  IMAD.SHL.U32 R7, R201, 0x40, RZ ;  /* 0x00000040c9077824 */ /* 0x004fe200078e00ff */
[----:B------:R-:W-:Y:S01]  /*0fa0*/  @!P3 LEA R6, P5, R2, c[0x0][0x168], 0x1 ;  /* 0x00005a000206ba11 */ /* 0x000fe200078a08ff */
        /* <DEDUP_REMOVED lines=10> */
[----:B-1----:R-:W-:-:S02]  /*1050*/  @!P6 LEA R22, P0, R8, c[0x0][0x168], 0x1 ;  /* 0x00005a000816ea11 */ /* 0x002fc400078008ff */
        /* <DEDUP_REMOVED lines=12> */
[----:B--2---:R-:W-:Y:S01]  /*1120*/  IMAD R7, R17, c[0x0][0x1bc], R0 ;  /* 0x00006f0011077a24 */ /* 0x004fe200078e0200 */
[----:B------:R-:W-:Y:S01]  /*1130*/  LOP3.LUT R0, R28, 0xfffffff8, RZ, 0xc0, !PT ;  /* 0xfffffff81c007812 */ /* 0x000fe200078ec0ff */
[----:B------:R-:W-:Y:S02]  /*1140*/  IMAD R6, R13, c[0x0][0x1a0], RZ ;  /* 0x000068000d067a24 */ /* 0x000fe400078e02ff */
[----:B-1----:R-:W-:Y:S02]  /*1150*/  @!P5 IMAD R5, R201, 0x60, RZ ;  /* 0x00000060c905d824 */ /* 0x002fe400078e02ff */
        /* <DEDUP_REMOVED lines=21> */
[----:B------:R-:W-:Y:S01]  /*12b0*/  IMAD.WIDE.U32 R18, R248, 0x40, RZ ;  /* 0x00000040f8127825 */ /* 0x000fe200078e00ff */
[----:B------:R-:W-:Y:S01]  /*12c0*/  LEA.HI.X R3, R8, R16, R6, 0x7, P0 ;  /* 0x0000001008037211 */ /* 0x000fe200000f3c06 */
[----:B------:R2:W-:Y:S01]  /*12d0*/  STL [R1+0x30], R16 ;  /* 0x0000301001007387 */ /* 0x0005e20000100800 */
[----:B------:R-:W-:-:S02]  /*12e0*/  @!P3 LEA R5, P0, R248, R2, 0x5 ;  /* 0x00000002f805b211 */ /* 0x000fc400078028ff */
[----:B------:R-:W-:Y:S02]  /*12f0*/  LOP3.LUT R7, R4, 0x8, R7, 0xf8, !PT ;  /* 0x0000000804077812 */ /* 0x000fe400078ef807 */
[----:B------:R-:W-:Y:S02]  /*1300*/  SHF.R.U32.HI R6, RZ, 0x3, R4 ;  /* 0x00000003ff067819 */ /* 0x000fe40000011604 */
[----:B------:R-:W-:Y:S02]  /*1310*/  LEA.HI R4, R0, R0, RZ, 0x1 ;  /* 0x0000000000047211 */ /* 0x000fe400078f08ff */
[----:B------:R-:W-:Y:S02]  /*1320*/  @!P3 LEA.HI.X R8, R248, R3, R249, 0x5, P0 ;  /* 0x00000003f808b211 */ /* 0x000fe400000f2cf9 */
[----:B------:R-:W-:Y:S02]  /*1330*/  @!P3 LEA R12, P0, R5, c[0x0][0x170], 0x1 ;  /* 0x00005c00050cba11 */ /* 0x000fe400078008ff */
[----:B------:R-:W-:-:S02]  /*1340*/  LOP3.LUT R9, R7, R6, RZ, 0x3c, !PT ;  /* 0x0000000607097212 */ /* 0x000fc400078e3cff */
[--C-:B------:R-:W-:Y:S02]  /*1350*/  SHF.R.S32.HI R6, RZ, 0x1, R4.reuse ;  /* 0x00000001ff067819 */ /* 0x100fe40000011404 */
[----:B------:R-:W-:Y:S02]  /*1360*/  SHF.R.S32.HI R7, RZ, 0x1f, R4 ;  /* 0x0000001fff077819 */ /* 0x000fe40000011404 */
[----:B------:R-:W-:Y:S01]  /*1370*/  @!P3 LEA.HI.X R13, R5, c[0x0][0x174], R8, 0x1, P0 ;  /* 0x00005d00050dba11 */ /* 0x000fe200000f0c08 */
[----:B------:R-:W-:-:S04]  /*1380*/  DEPBAR.LE SB0, 0x0 ;  /* 0x000080000000791a */ /* 0x000fc80000000000 */
[----:B------:R-:W-:Y:S01]  /*1390*/  LEA.HI R5, R7, R6, RZ, 0x2 ;  /* 0x0000000607057211 */ /* 0x000fe200078f10ff */
[----:B--2---:R-:W-:Y:S01]  /*13a0*/  IMAD.SHL.U32 R16, R249, 0x40, RZ ;  /* 0x00000040f9107824 */ /* 0x004fe200078e00ff */
[----:B------:R-:W-:Y:S01]  /*13b0*/  LOP3.LUT R7, R4, 0x7fffffe, RZ, 0xc0, !PT ;  /* 0x07fffffe04077812 */ /* 0x000fe200078ec0ff */
[----:B------:R-:W-:Y:S01]  /*13c0*/  IMAD R4, R10, 0x8, R11 ;  /* 0x000000080a047824 */ /* 0x000fe200078e020b */
[----:B------:R-:W-:Y:S01]  /*13d0*/  LOP3.LUT R5, R5, 0xfffffffc, RZ, 0xc0, !PT ;  /* 0xfffffffc05057812 */ /* 0x000fe200078ec0ff */
[----:B------:R-:W-:Y:S01]  /*13e0*/  BAR.SYNC.DEFER_BLOCKING 0x0 ;  /* 0x0000000000007b1d */ /* 0x000fe20000010000 */
        /* <DEDUP_REMOVED lines=10> */
[----:B------:R-:W-:Y:S01]  /*1490*/  @!P1 IMAD R8, R249, 0x60, RZ ;  /* 0x00000060f9089824 */ /* 0x000fe200078e02ff */
        /* <DEDUP_REMOVED lines=8> */
[----:B------:R-:W-:Y:S01]  /*1520*/  IMAD.SHL.U32 R184, R0, 0x2, RZ ;  /* 0x0000000200b87824 */ /* 0x000fe200078e00ff */
[----:B------:R-:W-:Y:S01]  /*1530*/  LOP3.LUT R121, R10, 0xffffff00, RZ, 0xc0, !PT ;  /* 0xffffff000a797812 */ /* 0x000fe200078ec0ff */
[----:B------:R-:W-:Y:S01]  /*1540*/  @P4 STS [R198+0x4000], RZ ;  /* 0x004000ffc6004388 */ /* 0x000fe20000000800 */
[----:B------:R-:W-:Y:S01]  /*1550*/  LOP3.LUT R127, R9, R5, RZ, 0x3c, !PT ;  /* 0x00000005097f7212 */ /* 0x000fe200078e3cff */
[----:B------:R-:W-:Y:S01]  /*1560*/  IMAD.MOV.U32 R0, RZ, RZ, 0x10 ;  /* 0x00000010ff007424 */ /* 0x000fe200078e00ff */
[----:B------:R-:W-:Y:S01]  /*1570*/  @!P1 LEA.HI.X R9, R2, c[0x0][0x174], R3, 0x1, P0 ;  /* 0x00005d0002099a11 */ /* 0x000fe200000f0c03 */
[----:B------:R-:W-:Y:S01]  /*1580*/  IMAD R2, R30, 0x200, R121 ;  /* 0x000002001e027824 */ /* 0x000fe200078e0279 */
[----:B------:R-:W-:Y:S01]  /*1590*/  @!P2 LEA R4, P5, R11, c[0x0][0x170], 0x1 ;  /* 0x00005c000b04aa11 */ /* 0x000fe200078a08ff */
[----:B------:R-:W-:Y:S01]  /*15a0*/  @P4 STS [R198+0x4004], RZ ;  /* 0x004004ffc6004388 */ /* 0x000fe20000000800 */
[----:B------:R-:W-:Y:S01]  /*15b0*/  LOP3.LUT P0, RZ, R24, 0x2, RZ, 0xc0, !PT ;  /* 0x0000000218ff7812 */ /* 0x000fe2000780c0ff */
[----:B------:R-:W-:Y:S01]  /*15c0*/  IMAD R2, R125, 0x20, R2 ;  /* 0x000000207d027824 */ /* 0x000fe200078e0202 */
[----:B------:R-:W-:Y:S01]  /*15d0*/  @!P2 LEA.HI.X R5, R11, c[0x0][0x174], R16, 0x1, P5 ;  /* 0x00005d000b05aa11 */ /* 0x000fe200028f0c10 */
[----:B------:R-:W-:Y:S01]  /*15e0*/  @P4 STS.64 [R198+0x4008], RZ ;  /* 0x004008ffc6004388 */ /* 0x000fe20000000a00 */
[----:B------:R-:W-:Y:S01]  /*15f0*/  IADD3 R189, R184, 0x2020, RZ ;  /* 0x00002020b8bd7810 */ /* 0x000fe20007ffe0ff */
[----:B------:R-:W-:Y:S01]  /*1600*/  IMAD.IADD R2, R127, 0x1, R2 ;  /* 0x000000017f027824 */ /* 0x000fe200078e0202 */
[----:B------:R-:W-:Y:S01]  /*1610*/  LOP3.LUT R3, R159, 0xffffffe0, RZ, 0xc0, !PT ;  /* 0xffffffe09f037812 */ /* 0x000fe200078ec0ff */
        /* <DEDUP_REMOVED lines=11> */
[----:B------:R1:W-:Y:S03]  /*16d0*/  @!P3 LDGSTS.E.BYPASS.LTC128B.128 [R198+0x4800], [R12.64] ;  /* 0x048000000cc6bfae */ /* 0x0003e6000b901d48 */
[C---:B------:R-:W-:Y:S01]  /*16e0*/  IADD3 R196, R189.reuse, 0x400, RZ ;  /* 0x00000400bdc47810 */ /* 0x040fe20007ffe0ff */
[----:B------:R-:W-:Y:S01]  /*16f0*/  @P2 STS.128 [R198+0x5000], RZ ;  /* 0x005000ffc6002388 */ /* 0x000fe20000000c00 */
[----:B------:R-:W-:-:S02]  /*1700*/  IADD3 R195, R189, 0x800, RZ ;  /* 0x00000800bdc37810 */ /* 0x000fc40007ffe0ff */
        /* <DEDUP_REMOVED lines=8> */
[----:B------:R-:W-:-:S03]  /*1790*/  IADD3 R191, R189, 0x1800, RZ ;  /* 0x00001800bdbf7810 */ /* 0x000fc60007ffe0ff */
[----:B------:R-:W-:Y:S01]  /*17a0*/  @!PT LDS RZ, [RZ] ;  /* 0x00000000fffff984 */ /* 0x000fe20000000800 */
[----:B------:R-:W-:Y:S01]  /*17b0*/  @!PT LDS RZ, [RZ] ;  /* 0x00000000fffff984 */ /* 0x000fe20000000800 */
[----:B------:R-:W-:Y:S01]  /*17c0*/  @!PT LDS RZ, [RZ] ;  /* 0x00000000fffff984 */ /* 0x000fe20000000800 */
[----:B------:R4:W-:Y:S01]  /*17d0*/  @!P1 LDGSTS.E.BYPASS.LTC128B.128 [R198+0x5800], [R8.64] ;  /* 0x0580000008c69fae */ /* 0x0009e2000b901d48 */
[----:B------:R-:W-:-:S03]  /*17e0*/  LOP3.LUT P1, RZ, R21, 0x2, RZ, 0xc0, !PT ;  /* 0x0000000215ff7812 */ /* 0x000fc6000782c0ff */
[----:B------:R-:W-:Y:S01]  /*17f0*/  LDSM.16.M88.4 R16, [R187] ;  /* 0x00000000bb10783b */ /* 0x000fe20000000200 */
[----:B------:R-:W-:-:S03]  /*1800*/  SEL R0, R0, 0xfffffff0, !P1 ;  /* 0xfffffff000007807 */ /* 0x000fc60004800000 */
[----:B------:R-:W5:Y:S02]  /*1810*/  LDSM.16.M88.4 R44, [R184+0x2000] ;  /* 0x00200000b82c783b */ /* 0x000f640000000200 */
[----:B------:R-:W-:Y:S02]  /*1820*/  IMAD R188, R0, 0x2, R187 ;  /* 0x0000000200bc7824 */ /* 0x000fe400078e02bb */
[----:B------:R-:W-:Y:S04]  /*1830*/  LDSM.16.M88.4 R48, [R189] ;  /* 0x00000000bd30783b */ /* 0x000fe80000000200 */
[----:B-1----:R-:W-:Y:S04]  /*1840*/  LDSM.16.M88.4 R12, [R188] ;  /* 0x00000000bc0c783b */ /* 0x002fe80000000200 */
[----:B--2---:R-:W-:Y:S04]  /*1850*/  LDSM.16.M88.4 R4, [R188+0x1000] ;  /* 0x00100000bc04783b */ /* 0x004fe80000000200 */
[----:B------:R-:W-:Y:S04]  /*1860*/  LDSM.16.M88.4 R56, [R184+0x2400] ;  /* 0x00240000b838783b */ /* 0x000fe80000000200 */
[----:B----4-:R-:W1:Y:S04]  /*1870*/  LDSM.16.M88.4 R8, [R187+0x1000] ;  /* 0x00100000bb08783b */ /* 0x010e680000000200 */
[----:B------:R-:W2:Y:S04]  /*1880*/  LDSM.16.M88.4 R64, [R189+0x400] ;  /* 0x00040000bd40783b */ /* 0x000ea80000000200 */
[----:B------:R-:W4:Y:S04]  /*1890*/  LDSM.16.M88.4 R92, [R184+0x2800] ;  /* 0x00280000b85c783b */ /* 0x000f280000000200 */
[----:B------:R-:W2:Y:S04]  /*18a0*/  LDSM.16.M88.4 R100, [R189+0x800] ;  /* 0x00080000bd64783b */ /* 0x000ea80000000200 */
[----:B------:R-:W2:Y:S01]  /*18b0*/  LDSM.16.M88.4 R72, [R184+0x2c00] ;  /* 0x002c0000b848783b */ /* 0x000ea20000000200 */
[-C--:B-----5:R-:W-:Y:S03]  /*18c0*/  HMMA.16816.F32.BF16 R24, R16, R44.reuse, RZ ;  /* 0x0000002c1018723c */ /* 0x0a0fe600000418ff */
[----:B------:R-:W5:Y:S04]  /*18d0*/  LDSM.16.M88.4 R96, [R189+0xc00] ;  /* 0x000c0000bd60783b */ /* 0x000f680000000200 */
[----:B------:R-:W2:Y:S04]  /*18e0*/  LDSM.16.M88.4 R88, [R184+0x3000] ;  /* 0x00300000b858783b */ /* 0x000ea80000000200 */
[----:B------:R-:W2:Y:S04]  /*18f0*/  LDSM.16.M88.4 R68, [R189+0x1000] ;  /* 0x00100000bd44783b */ /* 0x000ea80000000200 */
[----:B------:R-:W2:Y:S04]  /*1900*/  LDSM.16.M88.4 R60, [R184+0x3400] ;  /* 0x00340000b83c783b */ /* 0x000ea80000000200 */
[----:B------:R-:W2:Y:S01]  /*1910*/  LDSM.16.M88.4 R84, [R189+0x1400] ;  /* 0x00140000bd54783b */ /* 0x000ea20000000200 */
[----:B-1----:R-:W-:Y:S03]  /*1920*/  HMMA.16816.F32.BF16 R28, R8, R44, RZ ;  /* 0x0000002c081c723c */ /* 0x002fe600000418ff */
[----:B------:R-:W1:Y:S04]  /*1930*/  LDSM.16.M88.4 R80, [R184+0x3800] ;  /* 0x00380000b850783b */ /* 0x000e680000000200 */
[----:B------:R-:W1:Y:S01]  /*1940*/  LDSM.16.M88.4 R104, [R189+0x1800] ;  /* 0x00180000bd68783b */ /* 0x000e620000000200 */
[----:B------:R-:W-:Y:S03]  /*1950*/  HMMA.16816.F32.BF16 R24, R12, R48, R24 ;  /* 0x000000300c18723c */ /* 0x000fe60000041818 */
[----:B------:R-:W1:Y:S04]  /*1960*/  LDSM.16.M88.4 R52, [R184+0x3c00] ;  /* 0x003c0000b834783b */ /* 0x000e680000000200 */
[----:B------:R-:W1:Y:S01]  /*1970*/  LDSM.16.M88.4 R76, [R189+0x1c00] ;  /* 0x001c0000bd4c783b */ /* 0x000e620000000200 */
[----:B------:R-:W-:Y:S03]  /*1980*/  HMMA.16816.F32.BF16 R32, R8, R56, RZ ;  /* 0x000000380820723c */ /* 0x000fe600000418ff */
[----:B------:R-:W0:Y:S05]  /*1990*/  LDGDEPBAR ;  /* 0x00000000000079af */ /* 0x000e2a0000000000 */
[----:B------:R-:W-:Y:S08]  /*19a0*/  HMMA.16816.F32.BF16 R36, R4, R48, R28 ;  /* 0x000000300424723c */ /* 0x000ff0000004181c */
[----:B------:R-:W-:Y:S01]  /*19b0*/  HMMA.16816.F32.BF16 R28, R16, R56, RZ ;  /* 0x00000038101c723c */ /* 0x000fe200000418ff */
[----:B------:R-:W-:-:S04]  /*19c0*/  FMUL.FTZ R2, R24, c[0x0][0x2ec] ;  /* 0x0000bb0018027a20 */ /* 0x000fc80000410000 */
[----:B------:R1:W-:Y:S03]  /*19d0*/  MUFU.TANH R115, R2 ;  /* 0x0000000200737308 */ /* 0x0003e60000002400 */
[----:B--2---:R-:W-:Y:S01]  /*19e0*/  HMMA.16816.F32.BF16 R40, R4, R64, R32 ;  /* 0x000000400428723c */ /* 0x004fe20000041820 */
[----:B------:R-:W-:-:S07]  /*19f0*/  DEPBAR.LE SB0, 0x0 ;  /* 0x000080000000791a */ /* 0x000fce0000000000 */
[----:B----4-:R-:W-:Y:S01]  /*1a00*/  HMMA.16816.F32.BF16 R32, R8, R92, RZ ;  /* 0x0000005c0820723c */ /* 0x010fe200000418ff */
[----:B-1----:R-:W-:-:S04]  /*1a10*/  FMUL.FTZ R2, R25, c[0x0][0x2ec] ;  /* 0x0000bb0019027a20 */ /* 0x002fc80000410000 */
[----:B------:R1:W-:Y:S11]  /*1a20*/  MUFU.TANH R138, R2 ;  /* 0x00000002008a7308 */ /* 0x0003f60000002400 */
[----:B------:R-:W-:Y:S08]  /*1a30*/  @!UPT UIADD3 URZ, URZ, URZ, URZ ;  /* 0x0000003f3f3ff290 */ /* 0x000ff0000fffe03f */
[----:B------:R-:W-:Y:S01]  /*1a40*/  HMMA.16816.F32.BF16 R32, R4, R100, R32 ;  /* 0x000000640420723c */ /* 0x000fe20000041820 */
[----:B-1----:R-:W-:-:S04]  /*1a50*/  FMUL.FTZ R2, R26, c[0x0][0x2ec] ;  /* 0x0000bb001a027a20 */ /* 0x002fc80000410000 */
[----:B------:R1:W-:Y:S02]  /*1a60*/  MUFU.TANH R109, R2 ;  /* 0x00000002006d7308 */ /* 0x0003e40000002400 */
[----:B-1----:R-:W-:Y:S02]  /*1a70*/  FMUL.FTZ R2, R27, c[0x0][0x2ec] ;  /* 0x0000bb001b027a20 */ /* 0x002fe40000410000 */
[----:B------:R-:W-:Y:S04]  /*1a80*/  HMMA.16816.F32.BF16 R24, R12, R64, R28 ;  /* 0x000000400c18723c */ /* 0x000fe8000004181c */
[----:B------:R1:W-:Y:S04]  /*1a90*/  MUFU.TANH R123, R2 ;  /* 0x00000002007b7308 */ /* 0x0003e80000002400 */
[----:B------:R-:W-:Y:S01]  /*1aa0*/  HMMA.16816.F32.BF16 R28, R16, R92, RZ ;  /* 0x0000005c101c723c */ /* 0x000fe200000418ff */
[----:B-1----:R-:W-:-:S04]  /*1ab0*/  FMUL.FTZ R2, R36, c[0x0][0x2ec] ;  /* 0x0000bb0024027a20 */ /* 0x002fc80000410000 */
[----:B------:R1:W2:Y:S02]  /*1ac0*/  MUFU.TANH R45, R2 ;  /* 0x00000002002d7308 */ /* 0x0002a40000002400 */
[----:B-1----:R-:W-:-:S06]  /*1ad0*/  FMUL.FTZ R2, R37, c[0x0][0x2ec] ;  /* 0x0000bb0025027a20 */ /* 0x002fcc0000410000 */
[----:B------:R1:W-:Y:S02]  /*1ae0*/  MUFU.TANH R57, R2 ;  /* 0x0000000200397308 */ /* 0x0003e40000002400 */
[----:B-1----:R-:W-:-:S06]  /*1af0*/  FMUL.FTZ R2, R38, c[0x0][0x2ec] ;  /* 0x0000bb0026027a20 */ /* 0x002fcc0000410000 */
[----:B---3--:R1:W3:Y:S02]  /*1b00*/  MUFU.TANH R23, R2 ;  /* 0x0000000200177308 */ /* 0x0082e40000002400 */
[----:B-1----:R-:W-:-:S06]  /*1b10*/  FMUL.FTZ R2, R39, c[0x0][0x2ec] ;  /* 0x0000bb0027027a20 */ /* 0x002fcc0000410000 */
[----:B------:R1:W4:Y:S02]  /*1b20*/  MUFU.TANH R44, R2 ;  /* 0x00000002002c7308 */ /* 0x0003240000002400 */
[----:B-1----:R-:W-:-:S06]  /*1b30*/  FMUL.FTZ R2, R24, c[0x0][0x2ec] ;  /* 0x0000bb0018027a20 */ /* 0x002fcc0000410000 */
[----:B------:R1:W-:Y:S02]  /*1b40*/  MUFU.TANH R135, R2 ;  /* 0x0000000200877308 */ /* 0x0003e40000002400 */
[----:B-1----:R-:W-:-:S06]  /*1b50*/  FMUL.FTZ R2, R25, c[0x0][0x2ec] ;  /* 0x0000bb0019027a20 */ /* 0x002fcc0000410000 */
[----:B------:R1:W-:Y:S02]  /*1b60*/  MUFU.TANH R146, R2 ;  /* 0x0000000200927308 */ /* 0x0003e40000002400 */
[----:B-1----:R-:W-:-:S06]  /*1b70*/  FMUL.FTZ R2, R26, c[0x0][0x2ec] ;  /* 0x0000bb001a027a20 */ /* 0x002fcc0000410000 */
[----:B------:R1:W-:Y:S02]  /*1b80*/  MUFU.TANH R122, R2 ;  /* 0x00000002007a7308 */ /* 0x0003e40000002400 */
[----:B-1----:R-:W-:Y:S02]  /*1b90*/  FMUL.FTZ R2, R27, c[0x0][0x2ec] ;  /* 0x0000bb001b027a20 */ /* 0x002fe40000410000 */
[----:B------:R-:W-:Y:S04]  /*1ba0*/  HMMA.16816.F32.BF16 R24, R12, R100, R28 ;  /* 0x000000640c18723c */ /* 0x000fe8000004181c */
[----:B------:R1:W-:Y:S04]  /*1bb0*/  MUFU.TANH R141, R2 ;  /* 0x00000002008d7308 */ /* 0x0003e80000002400 */
[----:B------:R-:W-:Y:S01]  /*1bc0*/  HMMA.16816.F32.BF16 R28, R16, R72, RZ ;  /* 0x00000048101c723c */ /* 0x000fe200000418ff */
[----:B-1----:R-:W-:-:S04]  /*1bd0*/  FMUL.FTZ R2, R40, c[0x0][0x2ec] ;  /* 0x0000bb0028027a20 */ /* 0x002fc80000410000 */
[----:B------:R1:W-:Y:S02]  /*1be0*/  MUFU.TANH R92, R2 ;  /* 0x00000002005c7308 */ /* 0x0003e40000002400 */
[----:B-1----:R-:W-:-:S06]  /*1bf0*/  FMUL.FTZ R2, R41, c[0x0][0x2ec] ;  /* 0x0000bb0029027a20 */ /* 0x002fcc0000410000 */
[----:B------:R1:W-:Y:S02]  /*1c00*/  MUFU.TANH R65, R2 ;  /* 0x0000000200417308 */ /* 0x0003e40000002400 */
[----:B-1----:R-:W-:-:S06]  /*1c10*/  FMUL.FTZ R2, R42, c[0x0][0x2ec] ;  /* 0x0000bb002a027a20 */ /* 0x002fcc0000410000 */
[----:B------:R1:W-:Y:S02]  /*1c20*/  MUFU.TANH R56, R2 ;  /* 0x0000000200387308 */ /* 0x0003e40000002400 */
[----:B-1----:R-:W-:Y:S02]  /*1c30*/  FMUL.FTZ R2, R43, c[0x0][0x2ec] ;  /* 0x0000bb002b027a20 */ /* 0x002fe40000410000 */
[----:B------:R-:W-:Y:S04]  /*1c40*/  HMMA.16816.F32.BF16 R40, R8, R72, RZ ;  /* 0x000000480828723c */ /* 0x000fe800000418ff */
[----:B------:R1:W-:Y:S02]  /*1c50*/  MUFU.TANH R64, R2 ;  /* 0x0000000200407308 */ /* 0x0003e40000002400 */
[----:B-1----:R-:W-:-:S06]  /*1c60*/  FMUL.FTZ R2, R24, c[0x0][0x2ec] ;  /* 0x0000bb0018027a20 */ /* 0x002fcc0000410000 */
[----:B------:R1:W-:Y:S11]  /*1c70*/  MUFU.TANH R145, R2 ;  /* 0x0000000200917308 */ /* 0x0003f60000002400 */
[----:B------:R-:W-:Y:S01]  /*1c80*/  @!UPT UIADD3 URZ, URZ, URZ, URZ ;  /* 0x0000003f3f3ff290 */ /* 0x000fe2000fffe03f */
[----:B-----5:R-:W-:Y:S01]  /*1c90*/  HMMA.16816.F32.BF16 R40, R4, R96, R40 ;  /* 0x000000600428723c */ /* 0x020fe20000041828 */
[----:B-1----:R-:W-:-:S04]  /*1ca0*/  FMUL.FTZ R2, R25, c[0x0][0x2ec] ;  /* 0x0000bb0019027a20 */ /* 0x002fc80000410000 */
        /* <DEDUP_REMOVED lines=19> */
[----:B------:R-:W-:Y:S08]  /*1de0*/  HMMA.16816.F32.BF16 R36, R4, R68, R32 ;  /* 0x000000440424723c */ /* 0x000ff00000041820 */
[----:B------:R-:W-:Y:S01]  /*1df0*/  HMMA.16816.F32.BF16 R32, R8, R60, RZ ;  /* 0x0000003c0820723c */ /* 0x000fe200000418ff */
        /* <DEDUP_REMOVED lines=19> */
[----:B------:R1:W-:Y:S11]  /*1f30*/  MUFU.TANH R170, R2 ;  /* 0x0000000200aa7308 */ /* 0x0003f60000002400 */
[----:B------:R-:W-:Y:S08]  /*1f40*/  @!UPT UIADD3 URZ, URZ, URZ, URZ ;  /* 0x0000003f3f3ff290 */ /* 0x000ff0000fffe03f */
[----:B------:R-:W-:Y:S01]  /*1f50*/  HMMA.16816.F32.BF16 R32, R4, R104, R32 ;  /* 0x000000680420723c */ /* 0x000fe20000041820 */
        /* <DEDUP_REMOVED lines=20> */
[----:B------:R-:W-:Y:S01]  /*20a0*/  HMMA.16816.F32.BF16 R36, R12, R76, R36 ;  /* 0x0000004c0c24723c */ /* 0x000fe20000041824 */
[----:B-1----:R-:W-:-:S04]  /*20b0*/  FMUL.FTZ R2, R25, c[0x0][0x2ec] ;  /* 0x0000bb0019027a20 */ /* 0x002fc80000410000 */
[----:B------:R1:W-:Y:S11]  /*20c0*/  MUFU.TANH R190, R2 ;  /* 0x0000000200be7308 */ /* 0x0003f60000002400 */
[----:B------:R-:W-:Y:S08]  /*20d0*/  @!UPT UIADD3 URZ, URZ, URZ, URZ ;  /* 0x0000003f3f3ff290 */ /* 0x000ff0000fffe03f */
[----:B------:R-:W-:Y:S02]  /*20e0*/  FMUL.FTZ R36, R36, c[0x0][0x2ec] ;  /* 0x0000bb0024247a20 */ /* 0x000fe40000410000 */
[----:B------:R-:W-:Y:S02]  /*20f0*/  FMUL.FTZ R37, R37, c[0x0][0x2ec] ;  /* 0x0000bb0025257a20 */ /* 0x000fe40000410000 */
[----:B------:R-:W-:Y:S01]  /*2100*/  FMUL.FTZ R38, R38, c[0x0][0x2ec] ;  /* 0x0000bb0026267a20 */ /* 0x000fe20000410000 */
[----:B------:R-:W-:Y:S01]  /*2110*/  MUFU.TANH R179, R36 ;  /* 0x0000002400b37308 */ /* 0x000fe20000002400 */
[----:B------:R-:W-:Y:S02]  /*2120*/  FMUL.FTZ R39, R39, c[0x0][0x2ec] ;  /* 0x0000bb0027277a20 */ /* 0x000fe40000410000 */
[----:B-1----:R-:W-:-:S05]  /*2130*/  FMUL.FTZ R2, R26, c[0x0][0x2ec] ;  /* 0x0000bb001a027a20 */ /* 0x002fca0000410000 */
[----:B------:R-:W-:Y:S08]  /*2140*/  MUFU.TANH R181, R37 ;  /* 0x0000002500b57308 */ /* 0x000ff00000002400 */
[----:B------:R1:W-:Y:S08]  /*2150*/  MUFU.TANH R173, R2 ;  /* 0x0000000200ad7308 */ /* 0x0003f00000002400 */
[----:B------:R-:W-:Y:S01]  /*2160*/  MUFU.TANH R175, R38 ;  /* 0x0000002600af7308 */ /* 0x000fe20000002400 */
[----:B-1----:R-:W-:-:S07]  /*2170*/  FMUL.FTZ R2, R27, c[0x0][0x2ec] ;  /* 0x0000bb001b027a20 */ /* 0x002fce0000410000 */
[----:B------:R1:W-:Y:S01]  /*2180*/  MUFU.TANH R176, R39 ;  /* 0x0000002700b07308 */ /* 0x0003e20000002400 */
[----:B------:R-:W-:Y:S07]  /*2190*/  HMMA.16816.F32.BF16 R24, R12, R104, R28 ;  /* 0x000000680c18723c */ /* 0x000fee000004181c */
[----:B------:R5:W-:Y:S01]  /*21a0*/  MUFU.TANH R183, R2 ;  /* 0x0000000200b77308 */ /* 0x000be20000002400 */
[C---:B------:R-:W-:Y:S08]  /*21b0*/  HMMA.16816.F32.BF16 R28, R8.reuse, R52, RZ ;  /* 0x00000034081c723c */ /* 0x040ff000000418ff */
[----:B-1----:R-:W-:Y:S01]  /*21c0*/  HMMA.16816.F32.BF16 R36, R8, R94, RZ ;  /* 0x0000005e0824723c */ /* 0x002fe200000418ff */
[----:B-----5:R-:W-:-:S04]  /*21d0*/  FMUL.FTZ R2, R40, c[0x0][0x2ec] ;  /* 0x0000bb0028027a20 */ /* 0x020fc80000410000 */
        /* <DEDUP_REMOVED lines=20> */
[----:B------:R-:W-:-:S02]  /*2320*/  FMUL.FTZ R24, R24, c[0x0][0x2ec] ;  /* 0x0000bb0018187a20 */ /* 0x000fc40000410000 */
[----:B------:R-:W-:Y:S02]  /*2330*/  FMUL.FTZ R25, R25, c[0x0][0x2ec] ;  /* 0x0000bb0019197a20 */ /* 0x000fe40000410000 */
[----:B------:R-:W-:Y:S02]  /*2340*/  FMUL.FTZ R26, R26, c[0x0][0x2ec] ;  /* 0x0000bb001a1a7a20 */ /* 0x000fe40000410000 */
[----:B------:R-:W-:Y:S01]  /*2350*/  FMUL.FTZ R27, R27, c[0x0][0x2ec] ;  /* 0x0000bb001b1b7a20 */ /* 0x000fe20000410000 */
[----:B------:R-:W-:Y:S01]  /*2360*/  MUFU.TANH R163, R24 ;  /* 0x0000001800a37308 */ /* 0x000fe20000002400 */
[----:B-1----:R-:W-:-:S07]  /*2370*/  FMUL.FTZ R2, R33, c[0x0][0x2ec] ;  /* 0x0000bb0021027a20 */ /* 0x002fce0000410000 */
[----:B------:R-:W-:Y:S08]  /*2380*/  MUFU.TANH R165, R25 ;  /* 0x0000001900a57308 */ /* 0x000ff00000002400 */
[----:B------:R1:W-:Y:S08]  /*2390*/  MUFU.TANH R171, R2 ;  /* 0x0000000200ab7308 */ /* 0x0003f00000002400 */
[----:B------:R-:W-:Y:S01]  /*23a0*/  MUFU.TANH R152, R26 ;  /* 0x0000001a00987308 */ /* 0x000fe20000002400 */
[----:B-1----:R-:W-:-:S07]  /*23b0*/  FMUL.FTZ R2, R34, c[0x0][0x2ec] ;  /* 0x0000bb0022027a20 */ /* 0x002fce0000410000 */
[----:B------:R1:W-:Y:S08]  /*23c0*/  MUFU.TANH R156, R27 ;  /* 0x0000001b009c7308 */ /* 0x0003f00000002400 */
[----:B------:R5:W-:Y:S01]  /*23d0*/  MUFU.TANH R157, R2 ;  /* 0x00000002009d7308 */ /* 0x000be20000002400 */
[----:B-1----:R-:W-:Y:S01]  /*23e0*/  HMMA.16816.F32.BF16 R24, R4, R66, R28 ;  /* 0x000000420418723c */ /* 0x002fe2000004181c */
[----:B-----5:R-:W-:-:S07]  /*23f0*/  FMUL.FTZ R2, R35, c[0x0][0x2ec] ;  /* 0x0000bb0023027a20 */ /* 0x020fce0000410000 */
[----:B------:R-:W-:Y:S01]  /*2400*/  HMMA.16816.F32.BF16 R28, R8, R74, RZ ;  /* 0x0000004a081c723c */ /* 0x000fe200000418ff */
[----:B------:R1:W-:Y:S07]  /*2410*/  MUFU.TANH R166, R2 ;  /* 0x0000000200a67308 */ /* 0x0003ee0000002400 */
[----:B------:R-:W-:Y:S08]  /*2420*/  HMMA.16816.F32.BF16 R32, R4, R50, R40 ;  /* 0x000000320420723c */ /* 0x000ff00000041828 */
[----:B------:R-:W-:-:S02]  /*2430*/  FMUL.FTZ R24, R24, c[0x0][0x2ec] ;  /* 0x0000bb0018187a20 */ /* 0x000fc40000410000 */
[----:B------:R-:W-:Y:S02]  /*2440*/  FMUL.FTZ R25, R25, c[0x0][0x2ec] ;  /* 0x0000bb0019197a20 */ /* 0x000fe40000410000 */
[----:B------:R-:W-:Y:S01]  /*2450*/  FMUL.FTZ R26, R26, c[0x0][0x2ec] ;  /* 0x0000bb001a1a7a20 */ /* 0x000fe20000410000 */
[----:B------:R-:W-:Y:S01]  /*2460*/  MUFU.TANH R80, R24 ;  /* 0x0000001800507308 */ /* 0x000fe20000002400 */
[----:B------:R-:W-:Y:S02]  /*2470*/  FMUL.FTZ R27, R27, c[0x0][0x2ec] ;  /* 0x0000bb001b1b7a20 */ /* 0x000fe40000410000 */
[----:B-1----:R-:W-:-:S05]  /*2480*/  IMAD.SHL.U32 R2, R111, 0x2, RZ ;  /* 0x000000026f027824 */ /* 0x002fca00078e00ff */
[----:B------:R-:W-:Y:S01]  /*2490*/  MUFU.TANH R77, R25 ;  /* 0x00000019004d7308 */ /* 0x000fe20000002400 */
[----:B------:R-:W-:Y:S02]  /*24a0*/  LOP3.LUT R2, R2, 0x6, RZ, 0xc0, !PT ;  /* 0x0000000602027812 */ /* 0x000fe400078ec0ff */
[----:B------:R-:W-:Y:S02]  /*24b0*/  FMUL.FTZ R32, R32, c[0x0][0x2ec] ;  /* 0x0000bb0020207a20 */ /* 0x000fe40000410000 */
[----:B------:R-:W-:Y:S02]  /*24c0*/  FMUL.FTZ R33, R33, c[0x0][0x2ec] ;  /* 0x0000bb0021217a20 */ /* 0x000fe40000410000 */
[----:B------:R-:W-:Y:S01]  /*24d0*/  FMUL.FTZ R34, R34, c[0x0][0x2ec] ;  /* 0x0000bb0022227a20 */ /* 0x000fe20000410000 */
[----:B------:R-:W-:Y:S01]  /*24e0*/  MUFU.TANH R84, R32 ;  /* 0x0000002000547308 */ /* 0x000fe20000002400 */
[----:B------:R-:W-:Y:S02]  /*24f0*/  FMUL.FTZ R35, R35, c[0x0][0x2ec] ;  /* 0x0000bb0023237a20 */ /* 0x000fe40000410000 */
[----:B------:R-:W-:-:S05]  /*2500*/  IMAD R2, R108, 0x80, R2 ;  /* 0x000000806c027824 */ /* 0x000fca00078e0202 */
[----:B------:R-:W-:Y:S01]  /*2510*/  MUFU.TANH R40, R33 ;  /* 0x0000002100287308 */ /* 0x000fe20000002400 */
[----:B------:R-:W-:Y:S01]  /*2520*/  BAR.SYNC.DEFER_BLOCKING 0x0 ;  /* 0x0000000000007b1d */ /* 0x000fe20000010000 */
[----:B------:R-:W-:-:S04]  /*2530*/  ISETP.GE.AND P6, PT, R2, R20, PT ;  /* 0x000000140200720c */ /* 0x000fc80003fc6270 */
[----:B--2---:R-:W-:Y:S02]  /*2540*/  FSEL R85, R45, -INF , !P6 ;  /* 0xff8000002d557808 */ /* 0x004fe40007000000 */
[----:B------:R-:W1:Y:S01]  /*2550*/  MUFU.TANH R22, R34 ;  /* 0x0000002200167308 */ /* 0x000e620000002400 */
[----:B---3--:R-:W-:Y:S02]  /*2560*/  FSEL R89, R23, -INF , !P6 ;  /* 0xff80000017597808 */ /* 0x008fe40007000000 */
[----:B------:R-:W-:-:S05]  /*2570*/  FSEL R45, R115, -INF , !P6 ;  /* 0xff800000732d7808 */ /* 0x000fca0007000000 */
[----:B------:R2:W-:Y:S08]  /*2580*/  MUFU.TANH R93, R35 ;  /* 0x00000023005d7308 */ /* 0x0005f00000002400 */
[----:B------:R-:W-:Y:S01]  /*2590*/  MUFU.TANH R48, R26 ;  /* 0x0000001a00307308 */ /* 0x000fe20000002400 */
[----:B--2---:R-:W-:Y:S07]  /*25a0*/  HMMA.16816.F32.BF16 R32, R4, R102, R36 ;  /* 0x000000660420723c */ /* 0x004fee0000041824 */
[----:B------:R2:W-:Y:S01]  /*25b0*/  MUFU.TANH R49, R27 ;  /* 0x0000001b00317308 */ /* 0x0005e20000002400 */
[----:B------:R-:W-:Y:S08]  /*25c0*/  HMMA.16816.F32.BF16 R36, R8, R90, RZ ;  /* 0x0000005a0824723c */ /* 0x000ff000000418ff */
[----:B--2---:R-:W-:Y:S08]  /*25d0*/  HMMA.16816.F32.BF16 R24, R4, R98, R28 ;  /* 0x000000620418723c */ /* 0x004ff0000004181c */
[----:B------:R-:W-:Y:S01]  /*25e0*/  FMUL.FTZ R32, R32, c[0x0][0x2ec] ;  /* 0x0000bb0020207a20 */ /* 0x000fe20000410000 */
[----:B------:R-:W-:Y:S01]  /*25f0*/  HMMA.16816.F32.BF16 R28, R8, R62, RZ ;  /* 0x0000003e081c723c */ /* 0x000fe200000418ff */
[----:B------:R-:W-:-:S02]  /*2600*/  FMUL.FTZ R33, R33, c[0x0][0x2ec] ;  /* 0x0000bb0021217a20 */ /* 0x000fc40000410000 */
[----:B------:R-:W-:Y:S01]  /*2610*/  FMUL.FTZ R34, R34, c[0x0][0x2ec] ;  /* 0x0000bb0022227a20 */ /* 0x000fe20000410000 */
[----:B------:R-:W-:Y:S01]  /*2620*/  MUFU.TANH R100, R32 ;  /* 0x0000002000647308 */ /* 0x000fe20000002400 */
[----:B------:R-:W-:-:S07]  /*2630*/  FMUL.FTZ R35, R35, c[0x0][0x2ec] ;  /* 0x0000bb0023237a20 */ /* 0x000fce0000410000 */
[----:B------:R-:W-:Y:S03]  /*2640*/  MUFU.TANH R97, R33 ;  /* 0x0000002100617308 */ /* 0x000fe60000002400 */
[----:B------:R-:W-:Y:S02]  /*2650*/  FMUL.FTZ R24, R24, c[0x0][0x2ec] ;  /* 0x0000bb0018187a20 */ /* 0x000fe40000410000 */
[----:B------:R-:W-:-:S03]  /*2660*/  FMUL.FTZ R25, R25, c[0x0][0x2ec] ;  /* 0x0000bb0019197a20 */ /* 0x000fc60000410000 */
[----:B------:R-:W-:Y:S01]  /*2670*/  MUFU.TANH R105, R34 ;  /* 0x0000002200697308 */ /* 0x000fe20000002400 */
[----:B------:R-:W-:Y:S02]  /*2680*/  FMUL.FTZ R26, R26, c[0x0][0x2ec] ;  /* 0x0000bb001a1a7a20 */ /* 0x000fe40000410000 */
[----:B------:R-:W-:-:S05]  /*2690*/  FMUL.FTZ R27, R27, c[0x0][0x2ec] ;  /* 0x0000bb001b1b7a20 */ /* 0x000fca0000410000 */
[----:B------:R2:W-:Y:S08]  /*26a0*/  MUFU.TANH R52, R35 ;  /* 0x0000002300347308 */ /* 0x0005f00000002400 */
[----:B------:R-:W-:Y:S01]  /*26b0*/  MUFU.TANH R53, R24 ;  /* 0x0000001800357308 */ /* 0x000fe20000002400 */
[----:B--2---:R-:W-:Y:S07]  /*26c0*/  HMMA.16816.F32.BF16 R32, R4, R70, R36 ;  /* 0x000000460420723c */ /* 0x004fee0000041824 */
[----:B------:R-:W-:Y:S01]  /*26d0*/  MUFU.TANH R113, R25 ;  /* 0x0000001900717308 */ /* 0x000fe20000002400 */
[C---:B------:R-:W-:Y:S07]  /*26e0*/  HMMA.16816.F32.BF16 R36, R8.reuse, R82, RZ ;  /* 0x000000520824723c */ /* 0x040fee00000418ff */
[----:B------:R-:W-:Y:S01]  /*26f0*/  MUFU.TANH R110, R26 ;  /* 0x0000001a006e7308 */ /* 0x000fe20000002400 */
[----:B------:R-:W-:Y:S07]  /*2700*/  HMMA.16816.F32.BF16 R8, R8, R54, RZ ;  /* 0x000000360808723c */ /* 0x000fee00000418ff */
[----:B------:R2:W-:Y:S01]  /*2710*/  MUFU.TANH R112, R27 ;  /* 0x0000001b00707308 */ /* 0x0005e20000002400 */
[----:B------:R-:W-:-:S02]  /*2720*/  FMUL.FTZ R32, R32, c[0x0][0x2ec] ;  /* 0x0000bb0020207a20 */ /* 0x000fc40000410000 */
[----:B------:R-:W-:Y:S02]  /*2730*/  FMUL.FTZ R33, R33, c[0x0][0x2ec] ;  /* 0x0000bb0021217a20 */ /* 0x000fe40000410000 */
[----:B------:R-:W-:-:S03]  /*2740*/  FMUL.FTZ R34, R34, c[0x0][0x2ec] ;  /* 0x0000bb0022227a20 */ /* 0x000fc60000410000 */
[----:B------:R-:W-:Y:S01]  /*2750*/  MUFU.TANH R118, R32 ;  /* 0x0000002000767308 */ /* 0x000fe20000002400 */
[----:B------:R-:W-:Y:S01]  /*2760*/  FMUL.FTZ R35, R35, c[0x0][0x2ec] ;  /* 0x0000bb0023237a20 */ /* 0x000fe20000410000 */
[----:B--2---:R-:W-:Y:S06]  /*2770*/  HMMA.16816.F32.BF16 R24, R4, R86, R28 ;  /* 0x000000560418723c */ /* 0x004fec000004181c */
[----:B------:R-:W-:Y:S02]  /*2780*/  MUFU.TANH R120, R33 ;  /* 0x0000002100787308 */ /* 0x000fe40000002400 */
[----:B------:R-:W-:Y:S06]  /*2790*/  HMMA.16816.F32.BF16 R28, R16, R46, RZ ;  /* 0x0000002e101c723c */ /* 0x000fec00000418ff */
[----:B------:R-:W-:Y:S08]  /*27a0*/  MUFU.TANH R117, R34 ;  /* 0x0000002200757308 */ /* 0x000ff00000002400 */
[----:B------:R2:W-:Y:S02]  /*27b0*/  MUFU.TANH R119, R35 ;  /* 0x0000002300777308 */ /* 0x0005e40000002400 */
[----:B------:R-:W-:-:S02]  /*27c0*/  FMUL.FTZ R24, R24, c[0x0][0x2ec] ;  /* 0x0000bb0018187a20 */ /* 0x000fc40000410000 */
[----:B------:R-:W-:Y:S02]  /*27d0*/  FMUL.FTZ R25, R25, c[0x0][0x2ec] ;  /* 0x0000bb0019197a20 */ /* 0x000fe40000410000 */
[----:B------:R-:W-:Y:S02]  /*27e0*/  FMUL.FTZ R26, R26, c[0x0][0x2ec] ;  /* 0x0000bb001a1a7a20 */ /* 0x000fe40000410000 */
[----:B------:R-:W-:Y:S01]  /*27f0*/  FMUL.FTZ R27, R27, c[0x0][0x2ec] ;  /* 0x0000bb001b1b7a20 */ /* 0x000fe20000410000 */
[----:B------:R-:W-:Y:S01]  /*2800*/  MUFU.TANH R128, R25 ;  /* 0x0000001900807308 */ /* 0x000fe20000002400 */
[----:B------:R-:W-:Y:S07]  /*2810*/  HMMA.16816.F32.BF16 R28, R12, R50, R28 ;  /* 0x000000320c1c723c */ /* 0x000fee000004181c */
[----:B------:R-:W-:Y:S01]  /*2820*/  MUFU.TANH R124, R26 ;  /* 0x0000001a007c7308 */ /* 0x000fe20000002400 */
[C---:B--2---:R-:W-:Y:S07]  /*2830*/  HMMA.16816.F32.BF16 R32, R4.reuse, R106, R36 ;  /* 0x0000006a0420723c */ /* 0x044fee0000041824 */
[----:B------:R-:W-:Y:S01]  /*2840*/  MUFU.TANH R38, R24 ;  /* 0x0000001800267308 */ /* 0x000fe20000002400 */
[----:B------:R-:W-:Y:S07]  /*2850*/  HMMA.16816.F32.BF16 R4, R4, R78, R8 ;  /* 0x0000004e0404723c */ /* 0x000fee0000041808 */
[----:B------:R2:W-:Y:S01]  /*2860*/  MUFU.TANH R126, R27 ;  /* 0x0000001b007e7308 */ /* 0x0005e20000002400 */
[----:B------:R-:W-:Y:S01]  /*2870*/  HMMA.16816.F32.BF16 R8, R16, R58, RZ ;  /* 0x0000003a1008723c */ /* 0x000fe200000418ff */
[----:B------:R-:W-:-:S02]  /*2880*/  FMUL.FTZ R30, R30, c[0x0][0x2ec] ;  /* 0x0000bb001e1e7a20 */ /* 0x000fc40000410000 */
[----:B------:R-:W-:Y:S02]  /*2890*/  FMUL.FTZ R28, R28, c[0x0][0x2ec] ;  /* 0x0000bb001c1c7a20 */ /* 0x000fe40000410000 */
[----:B------:R-:W-:Y:S02]  /*28a0*/  FMUL.FTZ R29, R29, c[0x0][0x2ec] ;  /* 0x0000bb001d1d7a20 */ /* 0x000fe40000410000 */
[----:B------:R-:W3:Y:S01]  /*28b0*/  MUFU.TANH R21, R28 ;  /* 0x0000001c00157308 */ /* 0x000ee20000002400 */
[----:B------:R-:W-:Y:S02]  /*28c0*/  FMUL.FTZ R31, R31, c[0x0][0x2ec] ;  /* 0x0000bb001f1f7a20 */ /* 0x000fe40000410000 */
[----:B------:R-:W-:Y:S02]  /*28d0*/  FMUL.FTZ R34, R34, c[0x0][0x2ec] ;  /* 0x0000bb0022227a20 */ /* 0x000fe40000410000 */
[----:B------:R-:W-:Y:S02]  /*28e0*/  FMUL.FTZ R35, R35, c[0x0][0x2ec] ;  /* 0x0000bb0023237a20 */ /* 0x000fe40000410000 */
[----:B------:R-:W-:Y:S01]  /*28f0*/  FMUL.FTZ R32, R32, c[0x0][0x2ec] ;  /* 0x0000bb0020207a20 */ /* 0x000fe20000410000 */
[----:B------:R-:W5:Y:S01]  /*2900*/  MUFU.TANH R30, R30 ;  /* 0x0000001e001e7308 */ /* 0x000f620000002400 */
[----:B------:R-:W-:-:S02]  /*2910*/  FMUL.FTZ R4, R4, c[0x0][0x2ec] ;  /* 0x0000bb0004047a20 */ /* 0x000fc40000410000 */
[----:B------:R-:W-:Y:S02]  /*2920*/  FMUL.FTZ R5, R5, c[0x0][0x2ec] ;  /* 0x0000bb0005057a20 */ /* 0x000fe40000410000 */
[----:B------:R-:W-:Y:S02]  /*2930*/  FMUL.FTZ R6, R6, c[0x0][0x2ec] ;  /* 0x0000bb0006067a20 */ /* 0x000fe40000410000 */
[----:B------:R-:W-:Y:S01]  /*2940*/  FMUL.FTZ R7, R7, c[0x0][0x2ec] ;  /* 0x0000bb0007077a20 */ /* 0x000fe20000410000 */
[----:B------:R1:W-:Y:S01]  /*2950*/  MUFU.TANH R149, R4 ;  /* 0x0000000400957308 */ /* 0x0003e20000002400 */
[----:B--2---:R-:W-:Y:S01]  /*2960*/  HMMA.16816.F32.BF16 R24, R12, R66, R8 ;  /* 0x000000420c18723c */ /* 0x004fe20000041808 */
[----:B------:R-:W-:-:S06]  /*2970*/  FMUL.FTZ R33, R33, c[0x0][0x2ec] ;  /* 0x0000bb0021217a20 */ /* 0x000fcc0000410000 */
[----:B------:R-:W-:Y:S01]  /*2980*/  MUFU.TANH R150, R5 ;  /* 0x0000000500967308 */ /* 0x000fe20000002400 */
[C---:B------:R-:W-:Y:S02]  /*2990*/  IADD3 R8, R2.reuse, 0x8, RZ ;  /* 0x0000000802087810 */ /* 0x040fe40007ffe0ff */
[----:B------:R-:W-:Y:S02]  /*29a0*/  IADD3 R9, R2, 0x10, RZ ;  /* 0x0000001002097810 */ /* 0x000fe40007ffe0ff */
[----:B------:R-:W-:Y:S02]  /*29b0*/  ISETP.GE.AND P2, PT, R8, R20, PT ;  /* 0x000000140800720c */ /* 0x000fe40003f46270 */
[C---:B------:R-:W-:Y:S01]  /*29c0*/  IADD3 R8, R2.reuse, 0x11, RZ ;  /* 0x0000001102087810 */ /* 0x040fe20007ffe0ff */
[----:B-1----:R-:W-:Y:S01]  /*29d0*/  IMAD.IADD R4, R111, 0x1, -R3 ;  /* 0x000000016f047824 */ /* 0x002fe200078e0a03 */
[----:B------:R-:W-:Y:S01]  /*29e0*/  MUFU.TANH R153, R6 ;  /* 0x0000000600997308 */ /* 0x000fe20000002400 */
[----:B------:R-:W-:-:S02]  /*29f0*/  IADD3 R3, R2, 0x1, RZ ;  /* 0x0000000102037810 */ /* 0x000fc40007ffe0ff */
[-C--:B------:R-:W-:Y:S01]  /*2a00*/  ISETP.GE.AND P1, PT, R9, R20.reuse, PT ;  /* 0x000000140900720c */ /* 0x080fe20003f26270 */
[----:B------:R1:W-:Y:S01]  /*2a10*/  STL [R1+0x54], R4 ;  /* 0x0000540401007387 */ /* 0x0003e20000100800 */
[-C--:B------:R-:W-:Y:S02]  /*2a20*/  ISETP.GE.AND P4, PT, R8, R20.reuse, PT ;  /* 0x000000140800720c */ /* 0x080fe40003f86270 */
[-C--:B------:R-:W-:Y:S01]  /*2a30*/  ISETP.GE.AND P5, PT, R3, R20.reuse, PT ;  /* 0x000000140300720c */ /* 0x080fe20003fa6270 */
[----:B------:R1:W-:Y:S01]  /*2a40*/  MUFU.TANH R154, R7 ;  /* 0x00000007009a7308 */ /* 0x0003e20000002400 */
[----:B------:R-:W-:Y:S01]  /*2a50*/  IADD3 R3, R2, 0x9, RZ ;  /* 0x0000000902037810 */ /* 0x000fe20007ffe0ff */
[----:B------:R-:W-:Y:S01]  /*2a60*/  FMUL.FTZ R24, R24, c[0x0][0x2ec] ;  /* 0x0000bb0018187a20 */ /* 0x000fe20000410000 */
[----:B------:R-:W-:Y:S01]  /*2a70*/  FSEL R67, R109, -INF , !P6 ;  /* 0xff8000006d437808 */ /* 0x000fe20007000000 */
[----:B------:R-:W-:Y:S01]  /*2a80*/  FMUL.FTZ R25, R25, c[0x0][0x2ec] ;  /* 0x0000bb0019197a20 */ /* 0x000fe20000410000 */
[-C--:B------:R-:W-:Y:S01]  /*2a90*/  ISETP.GE.AND P0, PT, R3, R20.reuse, PT ;  /* 0x000000140300720c */ /* 0x080fe20003f06270 */
[----:B------:R-:W-:Y:S01]  /*2aa0*/  FMUL.FTZ R26, R26, c[0x0][0x2ec] ;  /* 0x0000bb001a1a7a20 */ /* 0x000fe20000410000 */
[----:B------:R-:W-:Y:S01]  /*2ab0*/  IADD3 R3, R2, 0x18, RZ ;  /* 0x0000001802037810 */ /* 0x000fe20007ffe0ff */
[----:B------:R-:W-:Y:S01]  /*2ac0*/  MUFU.TANH R29, R29 ;  /* 0x0000001d001d7308 */ /* 0x000fe20000002400 */
[----:B----4-:R-:W-:Y:S01]  /*2ad0*/  FSEL R88, R44, -INF , !P5 ;  /* 0xff8000002c587808 */ /* 0x010fe20006800000 */
[----:B------:R-:W-:Y:S01]  /*2ae0*/  FMUL.FTZ R27, R27, c[0x0][0x2ec] ;  /* 0x0000bb001b1b7a20 */ /* 0x000fe20000410000 */
[----:B------:R-:W-:-:S02]  /*2af0*/  ISETP.GE.AND P3, PT, R3, R20, PT ;  /* 0x000000140300720c */ /* 0x000fc40003f66270 */
[C---:B------:R-:W-:Y:S02]  /*2b00*/  IADD3 R3, R2.reuse, 0x19, RZ ;  /* 0x0000001902037810 */ /* 0x040fe40007ffe0ff */
[----:B------:R-:W-:Y:S01]  /*2b10*/  FSEL R76, R57, -INF , !P5 ;  /* 0xff800000394c7808 */ /* 0x000fe20006800000 */
[----:B------:R-:W2:Y:S01]  /*2b20*/  MUFU.TANH R31, R31 ;  /* 0x0000001f001f7308 */ /* 0x000ea20000002400 */
[-C--:B------:R-:W-:Y:S02]  /*2b30*/  ISETP.GE.AND P6, PT, R3, R20.reuse, PT ;  /* 0x000000140300720c */ /* 0x080fe40003fc6270 */
[----:B------:R-:W-:Y:S01]  /*2b40*/  IADD3 R3, R2, 0x20, RZ ;  /* 0x0000002002037810 */ /* 0x000fe20007ffe0ff */
[----:B-1----:R-:W-:Y:S01]  /*2b50*/  HMMA.16816.F32.BF16 R4, R16, R94, RZ ;  /* 0x0000005e1004723c */ /* 0x002fe200000418ff */
[----:B------:R-:W-:Y:S02]  /*2b60*/  FSEL R60, R123, -INF , !P5 ;  /* 0xff8000007b3c7808 */ /* 0x000fe40006800000 */
[----:B------:R-:W-:Y:S01]  /*2b70*/  FSEL R44, R138, -INF , !P5 ;  /* 0xff8000008a2c7808 */ /* 0x000fe20006800000 */
[----:B------:R-:W-:Y:S01]  /*2b80*/  MUFU.TANH R23, R24 ;  /* 0x0000001800177308 */ /* 0x000fe20000002400 */
[----:B------:R-:W-:-:S02]  /*2b90*/  ISETP.GE.AND P5, PT, R3, R20, PT ;  /* 0x000000140300720c */ /* 0x000fc40003fa6270 */
[----:B------:R-:W-:Y:S02]  /*2ba0*/  IADD3 R3, R2, 0x21, RZ ;  /* 0x0000002102037810 */ /* 0x000fe40007ffe0ff */
[----:B------:R-:W-:Y:S02]  /*2bb0*/  FSEL R95, R22, -INF , !P2 ;  /* 0xff800000165f7808 */ /* 0x000fe40005000000 */
[----:B---3--:R-:W-:Y:S01]  /*2bc0*/  FSEL R43, R21, -INF , !P2 ;  /* 0xff800000152b7808 */ /* 0x008fe20005000000 */
[----:B------:R-:W-:Y:S01]  /*2bd0*/  MUFU.TANH R28, R25 ;  /* 0x00000019001c7308 */ /* 0x000fe20000002400 */
[----:B------:R-:W-:Y:S02]  /*2be0*/  FSEL R84, R84, -INF , !P2 ;  /* 0xff80000054547808 */ /* 0x000fe40005000000 */
[----:B-----5:R-:W-:Y:S02]  /*2bf0*/  FSEL R72, R30, -INF , !P2 ;  /* 0xff8000001e487808 */ /* 0x020fe40005000000 */
[----:B------:R-:W-:-:S02]  /*2c00*/  ISETP.GE.AND P2, PT, R3, R20, PT ;  /* 0x000000140300720c */ /* 0x000fc40003f46270 */
[----:B------:R-:W-:Y:S01]  /*2c10*/  IADD3 R3, R2, 0x28, RZ ;  /* 0x0000002802037810 */ /* 0x000fe20007ffe0ff */
[----:B------:R-:W1:Y:S01]  /*2c20*/  MUFU.TANH R22, R26 ;  /* 0x0000001a00167308 */ /* 0x000e620000002400 */
[----:B------:R-:W-:Y:S02]  /*2c30*/  FSEL R93, R93, -INF , !P0 ;  /* 0xff8000005d5d7808 */ /* 0x000fe40004000000 */
[----:B--2---:R-:W-:Y:S01]  /*2c40*/  FSEL R69, R31, -INF , !P0 ;  /* 0xff8000001f457808 */ /* 0x004fe20004000000 */
[----:B------:R-:W-:Y:S01]  /*2c50*/  HMMA.16816.F32.BF16 R8, R12, R102, R4 ;  /* 0x000000660c08723c */ /* 0x000fe20000041804 */
[----:B------:R-:W-:Y:S02]  /*2c60*/  FSEL R42, R29, -INF , !P0 ;  /* 0xff8000001d2a7808 */ /* 0x000fe40004000000 */
[----:B------:R-:W-:Y:S01]  /*2c70*/  FSEL R96, R56, -INF , !P1 ;  /* 0xff80000038607808 */ /* 0x000fe20004800000 */
[----:B------:R2:W3:Y:S01]  /*2c80*/  MUFU.TANH R21, R27 ;  /* 0x0000001b00157308 */ /* 0x0004e20000002400 */
[----:B------:R-:W-:-:S02]  /*2c90*/  FSEL R92, R92, -INF , !P1 ;  /* 0xff8000005c5c7808 */ /* 0x000fc40004800000 */
[----:B------:R-:W-:Y:S01]  /*2ca0*/  FSEL R73, R122, -INF , !P1 ;  /* 0xff8000007a497808 */ /* 0x000fe20004800000 */
[----:B------:R-:W-:Y:S01]  /*2cb0*/  HMMA.16816.F32.BF16 R4, R16, R74, RZ ;  /* 0x0000004a1004723c */ /* 0x000fe200000418ff */
[----:B------:R-:W-:Y:S02]  /*2cc0*/  FSEL R41, R135, -INF , !P1 ;  /* 0xff80000087297808 */ /* 0x000fe40004800000 */
[----:B------:R-:W-:Y:S01]  /*2cd0*/  FSEL R94, R64, -INF , !P4 ;  /* 0xff800000405e7808 */ /* 0x000fe20006000000 */
[----:B------:R-:W-:Y:S01]  /*2ce0*/  MUFU.TANH R131, R34 ;  /* 0x0000002200837308 */ /* 0x000fe20000002400 */
[----:B------:R-:W-:Y:S02]  /*2cf0*/  FSEL R81, R65, -INF , !P4 ;  /* 0xff80000041517808 */ /* 0x000fe40006000000 */
[----:B------:R-:W-:Y:S02]  /*2d00*/  FSEL R75, R40, -INF , !P0 ;  /* 0xff800000284b7808 */ /* 0x000fe40004000000 */
[----:B------:R-:W-:-:S02]  /*2d10*/  ISETP.GE.AND P0, PT, R3, R20, PT ;  /* 0x000000140300720c */ /* 0x000fc40003f06270 */
[----:B------:R-:W-:Y:S01]  /*2d20*/  IADD3 R3, R2, 0x29, RZ ;  /* 0x0000002902037810 */ /* 0x000fe20007ffe0ff */
[----:B------:R-:W-:Y:S01]  /*2d30*/  MUFU.TANH R133, R35 ;  /* 0x0000002300857308 */ /* 0x000fe20000002400 */
[----:B------:R-:W-:Y:S02]  /*2d40*/  FSEL R66, R141, -INF , !P4 ;  /* 0xff8000008d427808 */ /* 0x000fe40006000000 */
[-C--:B------:R-:W-:Y:S01]  /*2d50*/  ISETP.GE.AND P1, PT, R3, R20.reuse, PT ;  /* 0x000000140300720c */ /* 0x080fe20003f26270 */
[----:B------:R-:W-:Y:S01]  /*2d60*/  FMUL.FTZ R8, R8, c[0x0][0x2ec] ;  /* 0x0000bb0008087a20 */ /* 0x000fe20000410000 */
[----:B------:R-:W-:Y:S01]  /*2d70*/  IADD3 R3, R2, 0x30, RZ ;  /* 0x0000003002037810 */ /* 0x000fe20007ffe0ff */
[----:B------:R-:W-:Y:S01]  /*2d80*/  FMUL.FTZ R10, R10, c[0x0][0x2ec] ;  /* 0x0000bb000a0a7a20 */ /* 0x000fe20000410000 */
[----:B------:R-:W-:Y:S01]  /*2d90*/  FSEL R37, R146, -INF , !P4 ;  /* 0xff80000092257808 */ /* 0x000fe20006000000 */
[----:B------:R-:W-:Y:S01]  /*2da0*/  FMUL.FTZ R9, R9, c[0x0][0x2ec] ;  /* 0x0000bb0009097a20 */ /* 0x000fe20000410000 */
[----:B------:R-:W-:Y:S01]  /*2db0*/  ISETP.GE.AND P4, PT, R3, R20, PT ;  /* 0x000000140300720c */ /* 0x000fe20003f86270 */
[----:B------:R-:W-:Y:S01]  /*2dc0*/  MUFU.TANH R8, R8 ;  /* 0x0000000800087308 */ /* 0x000fe20000002400 */
[----:B------:R-:W-:Y:S01]  /*2dd0*/  IADD3 R3, R2, 0x31, RZ ;  /* 0x0000003102037810 */ /* 0x000fe20007ffe0ff */
[----:B--2---:R-:W-:Y:S01]  /*2de0*/  HMMA.16816.F32.BF16 R24, R12, R98, R4 ;  /* 0x000000620c18723c */ /* 0x004fe20000041804 */
[----:B------:R-:W-:Y:S01]  /*2df0*/  FSEL R80, R80, -INF , !P3 ;  /* 0xff80000050507808 */ /* 0x000fe20005800000 */
[----:B------:R-:W-:Y:S01]  /*2e00*/  FMUL.FTZ R11, R11, c[0x0][0x2ec] ;  /* 0x0000bb000b0b7a20 */ /* 0x000fe20000410000 */
[----:B-1----:R-:W-:-:S02]  /*2e10*/  FSEL R65, R22, -INF , !P3 ;  /* 0xff80000016417808 */ /* 0x002fc40005800000 */
[----:B------:R-:W-:Y:S01]  /*2e20*/  FSEL R40, R23, -INF , !P3 ;  /* 0xff80000017287808 */ /* 0x000fe20005800000 */
[----:B------:R-:W1:Y:S01]  /*2e30*/  MUFU.TANH R10, R10 ;  /* 0x0000000a000a7308 */ /* 0x000e620000002400 */
[----:B------:R-:W-:Y:S01]  /*2e40*/  FSEL R77, R77, -INF , !P6 ;  /* 0xff8000004d4d7808 */ /* 0x000fe20007000000 */
[----:B------:R-:W-:Y:S01]  /*2e50*/  HMMA.16816.F32.BF16 R4, R16, R90, RZ ;  /* 0x0000005a1004723c */ /* 0x000fe200000418ff */
[----:B---3--:R-:W-:Y:S02]  /*2e60*/  FSEL R64, R21, -INF , !P6 ;  /* 0xff80000015407808 */ /* 0x008fe40007000000 */
[----:B------:R-:W-:Y:S02]  /*2e70*/  FSEL R36, R28, -INF , !P6 ;  /* 0xff8000001c247808 */ /* 0x000fe40007000000 */
[----:B------:R-:W-:Y:S01]  /*2e80*/  FSEL R102, R101, -INF , !P5 ;  /* 0xff80000065667808 */ /* 0x000fe20006800000 */
[----:B------:R-:W-:Y:S01]  /*2e90*/  MUFU.TANH R29, R9 ;  /* 0x00000009001d7308 */ /* 0x000fe20000002400 */
[----:B------:R-:W-:-:S02]  /*2ea0*/  FSEL R91, R48, -INF , !P3 ;  /* 0xff800000305b7808 */ /* 0x000fc40005800000 */
[-C--:B------:R-:W-:Y:S02]  /*2eb0*/  ISETP.GE.AND P3, PT, R3, R20.reuse, PT ;  /* 0x000000140300720c */ /* 0x080fe40003f66270 */
[----:B------:R-:W-:Y:S02]  /*2ec0*/  IADD3 R3, R2, 0x38, RZ ;  /* 0x0000003802037810 */ /* 0x000fe40007ffe0ff */
[----:B------:R-:W-:Y:S01]  /*2ed0*/  FSEL R90, R49, -INF , !P6 ;  /* 0xff800000315a7808 */ /* 0x000fe20007000000 */
[----:B------:R2:W3:Y:S01]  /*2ee0*/  MUFU.TANH R21, R11 ;  /* 0x0000000b00157308 */ /* 0x0004e20000002400 */
[----:B------:R-:W-:Y:S01]  /*2ef0*/  ISETP.GE.AND P6, PT, R3, R20, PT ;  /* 0x000000140300720c */ /* 0x000fe20003fc6270 */
[----:B------:R-:W-:Y:S01]  /*2f00*/  FMUL.FTZ R24, R24, c[0x0][0x2ec] ;  /* 0x0000bb0018187a20 */ /* 0x000fe20000410000 */
[----:B------:R-:W-:Y:S01]  /*2f10*/  IADD3 R3, R2, 0x39, RZ ;  /* 0x0000003902037810 */ /* 0x000fe20007ffe0ff */
[----:B------:R-:W-:Y:S01]  /*2f20*/  FMUL.FTZ R26, R26, c[0x0][0x2ec] ;  /* 0x0000bb001a1a7a20 */ /* 0x000fe20000410000 */
[----:B-1----:R-:W-:Y:S01]  /*2f30*/  FSEL R61, R10, -INF , !P0 ;  /* 0xff8000000a3d7808 */ /* 0x002fe20004000000 */
[----:B------:R-:W-:Y:S01]  /*2f40*/  FMUL.FTZ R27, R27, c[0x0][0x2ec] ;  /* 0x0000bb001b1b7a20 */ /* 0x000fe20000410000 */
[----:B------:R-:W-:Y:S01]  /*2f50*/  FSEL R34, R8, -INF , !P0 ;  /* 0xff80000008227808 */ /* 0x000fe20004000000 */
[----:B------:R-:W-:Y:S01]  /*2f60*/  FMUL.FTZ R25, R25, c[0x0][0x2ec] ;  /* 0x0000bb0019197a20 */ /* 0x000fe20000410000 */
[----:B------:R-:W-:Y:S01]  /*2f70*/  FSEL R99, R114, -INF , !P5 ;  /* 0xff80000072637808 */ /* 0x000fe20006800000 */
[----:B------:R-:W-:Y:S01]  /*2f80*/  HMMA.16816.F32.BF16 R4, R12, R70, R4 ;  /* 0x000000460c04723c */ /* 0x000fe20000041804 */
[----:B------:R-:W-:Y:S01]  /*2f90*/  FSEL R68, R140, -INF , !P5 ;  /* 0xff8000008c447808 */ /* 0x000fe20006800000 */
[----:B------:R1:W-:Y:S01]  /*2fa0*/  MUFU.TANH R134, R32 ;  /* 0x0000002000867308 */ /* 0x0003e20000002400 */
[----:B------:R-:W-:-:S02]  /*2fb0*/  FSEL R39, R145, -INF , !P5 ;  /* 0xff80000091277808 */ /* 0x000fc40006800000 */
[----:B------:R-:W-:Y:S02]  /*2fc0*/  ISETP.GE.AND P5, PT, R3, R20, PT ;  /* 0x000000140300720c */ /* 0x000fe40003fa6270 */
[----:B------:R-:W-:Y:S01]  /*2fd0*/  IADD3 R3, R2, 0x40, RZ ;  /* 0x0000004002037810 */ /* 0x000fe20007ffe0ff */
[----:B--2---:R-:W-:Y:S01]  /*2fe0*/  HMMA.16816.F32.BF16 R8, R16, R62, RZ ;  /* 0x0000003e1008723c */ /* 0x004fe200000418ff */
[----:B------:R-:W-:Y:S01]  /*2ff0*/  FSEL R101, R132, -INF , !P2 ;  /* 0xff80000084657808 */ /* 0x000fe20005000000 */
[----:B------:R-:W-:Y:S01]  /*3000*/  MUFU.TANH R24, R24 ;  /* 0x0000001800187308 */ /* 0x000fe20000002400 */
[----:B------:R-:W-:Y:S02]  /*3010*/  FSEL R98, R137, -INF , !P2 ;  /* 0xff80000089627808 */ /* 0x000fe40005000000 */
[----:B------:R-:W-:Y:S02]  /*3020*/  FSEL R59, R148, -INF , !P2 ;  /* 0xff800000943b7808 */ /* 0x000fe40005000000 */
[----:B------:R-:W-:-:S02]  /*3030*/  FSEL R35, R162, -INF , !P2 ;  /* 0xff800000a2237808 */ /* 0x000fc40005000000 */
[-C--:B------:R-:W-:Y:S01]  /*3040*/  ISETP.GE.AND P2, PT, R3, R20.reuse, PT ;  /* 0x000000140300720c */ /* 0x080fe20003f46270 */
[----:B------:R-:W2:Y:S01]  /*3050*/  MUFU.TANH R26, R26 ;  /* 0x0000001a001a7308 */ /* 0x000ea20000002400 */
[----:B------:R-:W-:Y:S02]  /*3060*/  IADD3 R3, R2, 0x41, RZ ;  /* 0x0000004102037810 */ /* 0x000fe40007ffe0ff */
[----:B------:R-:W-:Y:S02]  /*3070*/  FSEL R105, R105, -INF , !P0 ;  /* 0xff80000069697808 */ /* 0x000fe40004000000 */
[----:B------:R-:W-:Y:S01]  /*3080*/  FSEL R100, R100, -INF , !P0 ;  /* 0xff80000064647808 */ /* 0x000fe20004000000 */
[----:B------:R-:W-:Y:S01]  /*3090*/  FMUL.FTZ R4, R4, c[0x0][0x2ec] ;  /* 0x0000bb0004047a20 */ /* 0x000fe20000410000 */
[-C--:B------:R-:W-:Y:S01]  /*30a0*/  ISETP.GE.AND P0, PT, R3, R20.reuse, PT ;  /* 0x000000140300720c */ /* 0x080fe20003f06270 */
[----:B------:R-:W4:Y:S01]  /*30b0*/  MUFU.TANH R27, R27 ;  /* 0x0000001b001b7308 */ /* 0x000f220000002400 */
[----:B------:R-:W-:Y:S01]  /*30c0*/  IADD3 R3, R2, 0x48, RZ ;  /* 0x0000004802037810 */ /* 0x000fe20007ffe0ff */
[----:B------:R-:W-:Y:S01]  /*30d0*/  FMUL.FTZ R5, R5, c[0x0][0x2ec] ;  /* 0x0000bb0005057a20 */ /* 0x000fe20000410000 */
[----:B------:R-:W-:Y:S01]  /*30e0*/  FSEL R103, R52, -INF , !P1 ;  /* 0xff80000034677808 */ /* 0x000fe20004800000 */
[----:B------:R-:W-:Y:S01]  /*30f0*/  FMUL.FTZ R22, R6, c[0x0][0x2ec] ;  /* 0x0000bb0006167a20 */ /* 0x000fe20000410000 */
[----:B------:R-:W-:Y:S01]  /*3100*/  FSEL R97, R97, -INF , !P1 ;  /* 0xff80000061617808 */ /* 0x000fe20004800000 */
[----:B------:R-:W-:Y:S01]  /*3110*/  HMMA.16816.F32.BF16 R8, R12, R86, R8 ;  /* 0x000000560c08723c */ /* 0x000fe20000041808 */
[----:B---3--:R-:W-:Y:S01]  /*3120*/  FSEL R58, R21, -INF , !P1 ;  /* 0xff800000153a7808 */ /* 0x008fe20004800000 */
[----:B------:R-:W3:Y:S01]  /*3130*/  MUFU.TANH R25, R25 ;  /* 0x0000001900197308 */ /* 0x000ee20000002400 */
[----:B-1----:R-:W-:Y:S01]  /*3140*/  FSEL R32, R29, -INF , !P1 ;  /* 0xff8000001d207808 */ /* 0x002fe20004800000 */
[----:B------:R-:W-:Y:S01]  /*3150*/  FMUL.FTZ R21, R7, c[0x0][0x2ec] ;  /* 0x0000bb0007157a20 */ /* 0x000fe20000410000 */
[----:B------:R-:W-:-:S02]  /*3160*/  ISETP.GE.AND P1, PT, R3, R20, PT ;  /* 0x000000140300720c */ /* 0x000fc40003f26270 */
[----:B------:R-:W-:Y:S02]  /*3170*/  IADD3 R3, R2, 0x49, RZ ;  /* 0x0000004902037810 */ /* 0x000fe40007ffe0ff */
[----:B------:R-:W-:Y:S01]  /*3180*/  FSEL R109, R130, -INF , !P4 ;  /* 0xff800000826d7808 */ /* 0x000fe20006000000 */
[----:B------:R1:W-:Y:S01]  /*3190*/  MUFU.TANH R129, R33 ;  /* 0x0000002100817308 */ /* 0x0003e20000002400 */
[----:B------:R-:W-:Y:S02]  /*31a0*/  FSEL R104, R136, -INF , !P4 ;  /* 0xff80000088687808 */ /* 0x000fe40006000000 */
[----:B------:R-:W-:Y:S02]  /*31b0*/  FSEL R56, R151, -INF , !P4 ;  /* 0xff80000097387808 */ /* 0x000fe40006000000 */
[----:B------:R-:W-:Y:S02]  /*31c0*/  FSEL R31, R160, -INF , !P4 ;  /* 0xff800000a01f7808 */ /* 0x000fe40006000000 */
[----:B------:R-:W-:Y:S01]  /*31d0*/  ISETP.GE.AND P4, PT, R3, R20, PT ;  /* 0x000000140300720c */ /* 0x000fe20003f86270 */
[----:B------:R-:W-:Y:S01]  /*31e0*/  MUFU.TANH R28, R4 ;  /* 0x00000004001c7308 */ /* 0x000fe20000002400 */
[----:B------:R-:W-:-:S02]  /*31f0*/  IADD3 R3, R2, 0x50, RZ ;  /* 0x0000005002037810 */ /* 0x000fc40007ffe0ff */
[----:B------:R-:W-:Y:S02]  /*3200*/  FSEL R111, R116, -INF , !P3 ;  /* 0xff800000746f7808 */ /* 0x000fe40005800000 */
[----:B------:R-:W-:Y:S01]  /*3210*/  FSEL R108, R142, -INF , !P3 ;  /* 0xff8000008e6c7808 */ /* 0x000fe20005800000 */
[----:B------:R-:W-:Y:S01]  /*3220*/  FMUL.FTZ R8, R8, c[0x0][0x2ec] ;  /* 0x0000bb0008087a20 */ /* 0x000fe20000410000 */
[----:B------:R-:W-:Y:S01]  /*3230*/  FSEL R57, R155, -INF , !P3 ;  /* 0xff8000009b397808 */ /* 0x000fe20005800000 */
[----:B------:R5:W-:Y:S01]  /*3240*/  MUFU.TANH R23, R5 ;  /* 0x0000000500177308 */ /* 0x000be20000002400 */
[----:B-1----:R-:W-:Y:S01]  /*3250*/  FSEL R33, R169, -INF , !P3 ;  /* 0xff800000a9217808 */ /* 0x002fe20005800000 */
[----:B------:R-:W-:Y:S01]  /*3260*/  FMUL.FTZ R10, R10, c[0x0][0x2ec] ;  /* 0x0000bb000a0a7a20 */ /* 0x000fe20000410000 */
[----:B------:R-:W-:Y:S01]  /*3270*/  ISETP.GE.AND P3, PT, R3, R20, PT ;  /* 0x000000140300720c */ /* 0x000fe20003f66270 */
[----:B------:R-:W-:Y:S01]  /*3280*/  FMUL.FTZ R9, R9, c[0x0][0x2ec] ;  /* 0x0000bb0009097a20 */ /* 0x000fe20000410000 */
[----:B------:R-:W-:Y:S01]  /*3290*/  IADD3 R3, R2, 0x51, RZ ;  /* 0x0000005102037810 */ /* 0x000fe20007ffe0ff */
[----:B------:R-:W-:Y:S01]  /*32a0*/  FMUL.FTZ R11, R11, c[0x0][0x2ec] ;  /* 0x0000bb000b0b7a20 */ /* 0x000fe20000410000 */
[----:B------:R-:W-:Y:S01]  /*32b0*/  FSEL R86, R53, -INF , !P6 ;  /* 0xff80000035567808 */ /* 0x000fe20007000000 */
[----:B------:R-:W1:Y:S01]  /*32c0*/  MUFU.TANH R22, R22 ;  /* 0x0000001600167308 */ /* 0x000e620000002400 */
[----:B------:R-:W-:-:S02]  /*32d0*/  FSEL R110, R110, -INF , !P6 ;  /* 0xff8000006e6e7808 */ /* 0x000fc40007000000 */
[----:B--2---:R-:W-:Y:S02]  /*32e0*/  FSEL R53, R26, -INF , !P6 ;  /* 0xff8000001a357808 */ /* 0x004fe40007000000 */
[----:B------:R-:W-:Y:S02]  /*32f0*/  FSEL R30, R24, -INF , !P6 ;  /* 0xff800000181e7808 */ /* 0x000fe40007000000 */
[----:B------:R-:W-:Y:S01]  /*3300*/  ISETP.GE.AND P6, PT, R3, R20, PT ;  /* 0x000000140300720c */ /* 0x000fe20003fc6270 */
[----:B-----5:R-:W-:Y:S01]  /*3310*/  HMMA.16816.F32.BF16 R4, R16, R82, RZ ;  /* 0x000000521004723c */ /* 0x020fe200000418ff */
[----:B------:R-:W-:Y:S01]  /*3320*/  IADD3 R3, R2, 0x58, RZ ;  /* 0x0000005802037810 */ /* 0x000fe20007ffe0ff */
[----:B------:R-:W2:Y:S01]  /*3330*/  MUFU.TANH R21, R21 ;  /* 0x0000001500157308 */ /* 0x000ea20000002400 */
[----:B----4-:R-:W-:Y:S02]  /*3340*/  FSEL R52, R27, -INF , !P5 ;  /* 0xff8000001b347808 */ /* 0x010fe40006800000 */
[----:B------:R-:W-:-:S02]  /*3350*/  FSEL R112, R112, -INF , !P5 ;  /* 0xff80000070707808 */ /* 0x000fc40006800000 */
[----:B------:R-:W-:Y:S01]  /*3360*/  FSEL R82, R113, -INF , !P5 ;  /* 0xff80000071527808 */ /* 0x000fe20006800000 */
[----:B------:R-:W-:Y:S01]  /*3370*/  HMMA.16816.F32.BF16 R16, R16, R54, RZ ;  /* 0x000000361010723c */ /* 0x000fe200000418ff */
[----:B---3--:R-:W-:Y:S01]  /*3380*/  FSEL R27, R25, -INF , !P5 ;  /* 0xff800000191b7808 */ /* 0x008fe20006800000 */
[----:B------:R-:W-:Y:S01]  /*3390*/  MUFU.TANH R8, R8 ;  /* 0x0000000800087308 */ /* 0x000fe20000002400 */
[----:B------:R-:W-:Y:S02]  /*33a0*/  ISETP.GE.AND P5, PT, R3, R20, PT ;  /* 0x000000140300720c */ /* 0x000fe40003fa6270 */
[----:B------:R-:W-:Y:S02]  /*33b0*/  IADD3 R3, R2, 0x59, RZ ;  /* 0x0000005902037810 */ /* 0x000fe40007ffe0ff */
[----:B------:R-:W-:Y:S02]  /*33c0*/  FSEL R116, R139, -INF , !P2 ;  /* 0xff8000008b747808 */ /* 0x000fe40005000000 */
[----:B------:R-:W-:Y:S01]  /*33d0*/  FSEL R114, R144, -INF , !P2 ;  /* 0xff80000090727808 */ /* 0x000fe20005000000 */
[----:B------:R-:W3:Y:S01]  /*33e0*/  MUFU.TANH R10, R10 ;  /* 0x0000000a000a7308 */ /* 0x000ee20000002400 */
[----:B------:R-:W-:-:S02]  /*33f0*/  FSEL R51, R164, -INF , !P2 ;  /* 0xff800000a4337808 */ /* 0x000fc40005000000 */
[----:B------:R-:W-:Y:S02]  /*3400*/  FSEL R29, R170, -INF , !P2 ;  /* 0xff800000aa1d7808 */ /* 0x000fe40005000000 */
[-C--:B------:R-:W-:Y:S01]  /*3410*/  ISETP.GE.AND P2, PT, R3, R20.reuse, PT ;  /* 0x000000140300720c */ /* 0x080fe20003f46270 */
[C---:B------:R-:W-:Y:S01]  /*3420*/  HMMA.16816.F32.BF16 R4, R12.reuse, R106, R4 ;  /* 0x0000006a0c04723c */ /* 0x040fe20000041804 */
[----:B------:R-:W-:Y:S01]  /*3430*/  IADD3 R3, R2, 0x60, RZ ;  /* 0x0000006002037810 */ /* 0x000fe20007ffe0ff */
[----:B------:R-:W-:Y:S01]  /*3440*/  MUFU.TANH R9, R9 ;  /* 0x0000000900097308 */ /* 0x000fe20000002400 */
[----:B------:R-:W-:Y:S02]  /*3450*/  FSEL R115, R143, -INF , !P0 ;  /* 0xff8000008f737808 */ /* 0x000fe40004000000 */
[----:B------:R-:W-:Y:S02]  /*3460*/  FSEL R113, R161, -INF , !P0 ;  /* 0xff800000a1717808 */ /* 0x000fe40004000000 */
[----:B------:R-:W-:Y:S01]  /*3470*/  FSEL R50, R174, -INF , !P0 ;  /* 0xff800000ae327808 */ /* 0x000fe20004000000 */
[----:B------:R-:W-:Y:S01]  /*3480*/  HMMA.16816.F32.BF16 R12, R12, R78, R16 ;  /* 0x0000004e0c0c723c */ /* 0x000fe20000041810 */
[----:B------:R-:W-:Y:S01]  /*3490*/  FSEL R26, R180, -INF , !P0 ;  /* 0xff800000b41a7808 */ /* 0x000fe20004000000 */
[----:B------:R-:W4:Y:S01]  /*34a0*/  MUFU.TANH R11, R11 ;  /* 0x0000000b000b7308 */ /* 0x000f220000002400 */
[----:B------:R-:W-:-:S02]  /*34b0*/  ISETP.GE.AND P0, PT, R3, R20, PT ;  /* 0x000000140300720c */ /* 0x000fc40003f06270 */
[----:B------:R-:W-:Y:S02]  /*34c0*/  IADD3 R3, R2, 0x61, RZ ;  /* 0x0000006102037810 */ /* 0x000fe40007ffe0ff */
[----:B------:R-:W-:Y:S02]  /*34d0*/  FSEL R106, R117, -INF , !P1 ;  /* 0xff800000756a7808 */ /* 0x000fe40004800000 */
[----:B------:R-:W-:Y:S02]  /*34e0*/  FSEL R87, R118, -INF , !P1 ;  /* 0xff80000076577808 */ /* 0x000fe40004800000 */
[----:B-1----:R-:W-:Y:S02]  /*34f0*/  FSEL R49, R22, -INF , !P1 ;  /* 0xff80000016317808 */ /* 0x002fe40004800000 */
[----:B------:R-:W-:Y:S02]  /*3500*/  FSEL R28, R28, -INF , !P1 ;  /* 0xff8000001c1c7808 */ /* 0x000fe40004800000 */
[-C--:B------:R-:W-:Y:S01]  /*3510*/  ISETP.GE.AND P1, PT, R3, R20.reuse, PT ;  /* 0x000000140300720c */ /* 0x080fe20003f26270 */
[----:B------:R-:W-:Y:S01]  /*3520*/  FMUL.FTZ R4, R4, c[0x0][0x2ec] ;  /* 0x0000bb0004047a20 */ /* 0x000fe20000410000 */
[----:B------:R-:W-:Y:S01]  /*3530*/  IADD3 R3, R2, 0x70, RZ ;  /* 0x0000007002037810 */ /* 0x000fe20007ffe0ff */
[----:B------:R-:W-:Y:S01]  /*3540*/  FMUL.FTZ R6, R6, c[0x0][0x2ec] ;  /* 0x0000bb0006067a20 */ /* 0x000fe20000410000 */
[----:B------:R-:W-:Y:S01]  /*3550*/  FSEL R119, R119, -INF , !P4 ;  /* 0xff80000077777808 */ /* 0x000fe20006000000 */
[----:B------:R-:W-:Y:S01]  /*3560*/  FMUL.FTZ R5, R5, c[0x0][0x2ec] ;  /* 0x0000bb0005057a20 */ /* 0x000fe20000410000 */
[----:B------:R-:W-:Y:S01]  /*3570*/  FSEL R83, R120, -INF , !P4 ;  /* 0xff80000078537808 */ /* 0x000fe20006000000 */
[----:B------:R-:W-:Y:S01]  /*3580*/  FMUL.FTZ R7, R7, c[0x0][0x2ec] ;  /* 0x0000bb0007077a20 */ /* 0x000fe20000410000 */
[----:B--2---:R-:W-:Y:S01]  /*3590*/  FSEL R48, R21, -INF , !P4 ;  /* 0xff80000015307808 */ /* 0x004fe20006000000 */
[----:B------:R-:W-:Y:S01]  /*35a0*/  FMUL.FTZ R12, R12, c[0x0][0x2ec] ;  /* 0x0000bb000c0c7a20 */ /* 0x000fe20000410000 */
[----:B------:R-:W-:Y:S01]  /*35b0*/  FSEL R24, R23, -INF , !P4 ;  /* 0xff80000017187808 */ /* 0x000fe20006000000 */
[----:B------:R-:W-:Y:S01]  /*35c0*/  FMUL.FTZ R14, R14, c[0x0][0x2ec] ;  /* 0x0000bb000e0e7a20 */ /* 0x000fe20000410000 */
[----:B------:R-:W-:Y:S01]  /*35d0*/  ISETP.GE.AND P4, PT, R3, R20, PT ;  /* 0x000000140300720c */ /* 0x000fe20003f86270 */
[----:B------:R-:W-:Y:S01]  /*35e0*/  FMUL.FTZ R13, R13, c[0x0][0x2ec] ;  /* 0x0000bb000d0d7a20 */ /* 0x000fe20000410000 */
[----:B------:R-:W-:Y:S01]  /*35f0*/  IADD3 R3, R2, 0x71, RZ ;  /* 0x0000007102037810 */ /* 0x000fe20007ffe0ff */
[----:B------:R-:W-:Y:S01]  /*3600*/  MUFU.TANH R4, R4 ;  /* 0x0000000400047308 */ /* 0x000fe20000002400 */
[----:B------:R-:W-:-:S02]  /*3610*/  FSEL R123, R147, -INF , !P3 ;  /* 0xff800000937b7808 */ /* 0x000fc40005800000 */
[----:B------:R-:W-:Y:S02]  /*3620*/  FSEL R120, R158, -INF , !P3 ;  /* 0xff8000009e787808 */ /* 0x000fe40005800000 */
[----:B------:R-:W-:Y:S02]  /*3630*/  FSEL R47, R173, -INF , !P3 ;  /* 0xff800000ad2f7808 */ /* 0x000fe40005800000 */
[----:B------:R-:W-:Y:S01]  /*3640*/  FSEL R25, R178, -INF , !P3 ;  /* 0xff800000b2197808 */ /* 0x000fe20005800000 */
[----:B------:R-:W1:Y:S01]  /*3650*/  MUFU.TANH R6, R6 ;  /* 0x0000000600067308 */ /* 0x000e620000002400 */
[----:B------:R-:W-:Y:S02]  /*3660*/  ISETP.GE.AND P3, PT, R3, R20, PT ;  /* 0x000000140300720c */ /* 0x000fe40003f66270 */
[----:B------:R-:W-:Y:S02]  /*3670*/  IADD3 R3, R2, 0x68, RZ ;  /* 0x0000006802037810 */ /* 0x000fe40007ffe0ff */
[----:B------:R-:W-:-:S02]  /*3680*/  FSEL R122, R168, -INF , !P6 ;  /* 0xff800000a87a7808 */ /* 0x000fc40007000000 */
[----:B------:R-:W-:Y:S01]  /*3690*/  FSEL R107, R172, -INF , !P6 ;  /* 0xff800000ac6b7808 */ /* 0x000fe20007000000 */
[----:B------:R-:W-:Y:S01]  /*36a0*/  MUFU.TANH R5, R5 ;  /* 0x0000000500057308 */ /* 0x000fe20000002400 */
[----:B------:R-:W-:Y:S02]  /*36b0*/  FSEL R46, R183, -INF , !P6 ;  /* 0xff800000b72e7808 */ /* 0x000fe40007000000 */
[----:B------:R-:W-:Y:S02]  /*36c0*/  FSEL R23, R190, -INF , !P6 ;  /* 0xff800000be177808 */ /* 0x000fe40007000000 */
[----:B------:R-:W-:Y:S02]  /*36d0*/  ISETP.GE.AND P6, PT, R3, R20, PT ;  /* 0x000000140300720c */ /* 0x000fe40003fc6270 */
[----:B------:R-:W-:Y:S01]  /*36e0*/  IADD3 R3, R2, 0x69, RZ ;  /* 0x0000006902037810 */ /* 0x000fe20007ffe0ff */
[----:B------:R-:W2:Y:S01]  /*36f0*/  MUFU.TANH R7, R7 ;  /* 0x0000000700077308 */ /* 0x000ea20000002400 */
[----:B------:R-:W-:-:S02]  /*3700*/  FSEL R124, R124, -INF , !P5 ;  /* 0xff8000007c7c7808 */ /* 0x000fc40006800000 */
[----:B------:R-:W-:Y:S02]  /*3710*/  FSEL R118, R38, -INF , !P5 ;  /* 0xff80000026767808 */ /* 0x000fe40006800000 */
[----:B---3--:R-:W-:Y:S02]  /*3720*/  FSEL R62, R10, -INF , !P5 ;  /* 0xff8000000a3e7808 */ /* 0x008fe40006800000 */
[----:B------:R-:W-:Y:S01]  /*3730*/  FSEL R22, R8, -INF , !P5 ;  /* 0xff80000008167808 */ /* 0x000fe20006800000 */
[----:B------:R-:W-:Y:S01]  /*3740*/  MUFU.TANH R12, R12 ;  /* 0x0000000c000c7308 */ /* 0x000fe20000002400 */
[----:B------:R-:W-:Y:S02]  /*3750*/  ISETP.GE.AND P5, PT, R3, R20, PT ;  /* 0x000000140300720c */ /* 0x000fe40003fa6270 */
[----:B------:R-:W-:Y:S02]  /*3760*/  IADD3 R3, R2, 0x78, RZ ;  /* 0x0000007802037810 */ /* 0x000fe40007ffe0ff */
[----:B------:R-:W-:-:S02]  /*3770*/  FSEL R126, R126, -INF , !P2 ;  /* 0xff8000007e7e7808 */ /* 0x000fc40005000000 */
[----:B------:R-:W-:Y:S01]  /*3780*/  FSEL R117, R128, -INF , !P2 ;  /* 0xff80000080757808 */ /* 0x000fe20005000000 */
[----:B------:R-:W3:Y:S01]  /*3790*/  MUFU.TANH R14, R14 ;  /* 0x0000000e000e7308 */ /* 0x000ee20000002400 */
[----:B----4-:R-:W-:Y:S02]  /*37a0*/  FSEL R74, R11, -INF , !P2 ;  /* 0xff8000000b4a7808 */ /* 0x010fe40005000000 */
[----:B------:R-:W-:Y:S02]  /*37b0*/  FSEL R21, R9, -INF , !P2 ;  /* 0xff80000009157808 */ /* 0x000fe40005000000 */
[----:B------:R-:W-:Y:S01]  /*37c0*/  ISETP.GE.AND P2, PT, R3, R20, PT ;  /* 0x000000140300720c */ /* 0x000fe20003f46270 */
[----:B------:R-:W-:Y:S01]  /*37d0*/  IMAD R3, R125, 0x20, R121 ;  /* 0x000000207d037824 */ /* 0x000fe200078e0279 */
[----:B------:R-:W-:Y:S01]  /*37e0*/  IADD3 R2, R2, 0x79, RZ ;  /* 0x0000007902027810 */ /* 0x000fe20007ffe0ff */
[----:B------:R-:W-:Y:S01]  /*37f0*/  MUFU.TANH R13, R13 ;  /* 0x0000000d000d7308 */ /* 0x000fe20000002400 */
[----:B------:R-:W-:-:S02]  /*3800*/  FSEL R132, R166, -INF , !P1 ;  /* 0xff800000a6847808 */ /* 0x000fc40004800000 */
[----:B------:R-:W-:Y:S02]  /*3810*/  FSEL R128, R171, -INF , !P1 ;  /* 0xff800000ab807808 */ /* 0x000fe40004800000 */
[----:B------:R-:W-:Y:S02]  /*3820*/  FSEL R79, R182, -INF , !P1 ;  /* 0xff800000b64f7808 */ /* 0x000fe40004800000 */
[----:B------:R-:W-:Y:S02]  /*3830*/  FSEL R18, R186, -INF , !P1 ;  /* 0xff800000ba127808 */ /* 0x000fe40004800000 */
[----:B------:R-:W-:Y:S01]  /*3840*/  ISETP.GE.AND P1, PT, R2, R20, PT ;  /* 0x000000140200720c */ /* 0x000fe20003f26270 */
[----:B------:R-:W-:Y:S01]  /*3850*/  IMAD.IADD R2, R127, 0x1, R3 ;  /* 0x000000017f027824 */ /* 0x000fe200078e0203 */
[----:B------:R-:W-:Y:S01]  /*3860*/  FSEL R130, R157, -INF , !P0 ;  /* 0xff8000009d827808 */ /* 0x000fe20004000000 */
[----:B------:R-:W-:Y:S01]  /*3870*/  FMUL.FTZ R3, R15, c[0x0][0x2ec] ;  /* 0x0000bb000f037a20 */ /* 0x000fe20000410000 */
[----:B------:R-:W-:-:S02]  /*3880*/  FSEL R125, R167, -INF , !P0 ;  /* 0xff800000a77d7808 */ /* 0x000fc40004000000 */
[----:B------:R-:W-:Y:S02]  /*3890*/  FSEL R78, R177, -INF , !P0 ;  /* 0xff800000b14e7808 */ /* 0x000fe40004000000 */
[----:B------:R-:W-:Y:S01]  /*38a0*/  FSEL R19, R185, -INF , !P0 ;  /* 0xff800000b9137808 */ /* 0x000fe20004000000 */
[----:B------:R-:W4:Y:S01]  /*38b0*/  MUFU.TANH R3, R3 ;  /* 0x0000000300037308 */ /* 0x000f220000002400 */
[----:B------:R-:W-:Y:S02]  /*38c0*/  ISETP.GE.AND P0, PT, R20, 0x81, PT ;  /* 0x000000811400780c */ /* 0x000fe40003f06270 */
[----:B------:R-:W-:Y:S02]  /*38d0*/  FSEL R151, R152, -INF , !P4 ;  /* 0xff80000098977808 */ /* 0x000fe40006000000 */
[----:B------:R-:W-:Y:S02]  /*38e0*/  FSEL R127, R134, -INF , !P6 ;  /* 0xff800000867f7808 */ /* 0x000fe40007000000 */
[----:B------:R-:W-:-:S02]  /*38f0*/  IADD3 R190, R189, 0x1c00, RZ ;  /* 0x00001c00bdbe7810 */ /* 0x000fc40007ffe0ff */
        /* <DEDUP_REMOVED lines=14> */
[----:B-1----:R-:W-:Y:S02]  /*39e0*/  FSEL R121, R6, -INF , !P6 ;  /* 0xff80000006797808 */ /* 0x002fe40007000000 */
[----:B------:R-:W-:Y:S02]  /*39f0*/  FSEL R15, R4, -INF , !P6 ;  /* 0xff800000040f7808 */ /* 0x000fe40007000000 */
[----:B--2---:R-:W-:Y:S02]  /*3a00*/  FSEL R134, R7, -INF , !P5 ;  /* 0xff80000007867808 */ /* 0x004fe40006800000 */
[----:B------:R-:W-:-:S02]  /*3a10*/  FSEL R16, R5, -INF , !P5 ;  /* 0xff80000005107808 */ /* 0x000fc40006800000 */
[----:B---3--:R-:W-:Y:S02]  /*3a20*/  FSEL R161, R14, -INF , !P2 ;  /* 0xff8000000ea17808 */ /* 0x008fe40005000000 */
[----:B------:R-:W-:Y:S02]  /*3a30*/  FSEL R12, R12, -INF , !P2 ;  /* 0xff8000000c0c7808 */ /* 0x000fe40005000000 */
[----:B----4-:R-:W-:Y:S02]  /*3a40*/  FSEL R160, R3, -INF , !P1 ;  /* 0xff80000003a07808 */ /* 0x010fe40004800000 */
[----:B------:R-:W-:Y:S01]  /*3a50*/  FSEL R13, R13, -INF , !P1 ;  /* 0xff8000000d0d7808 */ /* 0x000fe20004800000 */
[----:B------:R-:W-:Y:S05]  /*3a60*/  @!P0 BRA `(.L_x_316) ;  /* 0x0000018000008947 */ /* 0x000fea0003800000 */
[----:B------:R-:W-:Y:S01]  /*3a70*/  LEA.HI.SX32 R4, R197, 0xfffffffe, 0x19 ;  /* 0xfffffffec5047811 */ /* 0x000fe200078fcaff */
[C---:B------:R-:W-:Y:S01]  /*3a80*/  IMAD.SHL.U32 R10, R200.reuse, 0x40, RZ ;  /* 0x00000040c80a7824 */ /* 0x040fe200078e00ff */
[----:B------:R-:W-:Y:S02]  /*3a90*/  SHF.L.U64.HI R11, R200, 0x6, R201 ;  /* 0x00000006c80b7819 */ /* 0x000fe400000102c9 */
[----:B------:R-:W-:Y:S01]  /*3aa0*/  SHF.R.S32.HI R6, RZ, 0x1f, R4 ;  /* 0x0000001fff067819 */ /* 0x000fe20000011404 */
[----:B------:R-:W-:-:S02]  /*3ab0*/  IMAD R3, R199, R4, RZ ;  /* 0x00000004c7037224 */ /* 0x000fc400078e02ff */
        /* <DEDUP_REMOVED lines=19> */
.L_x_316:
[----:B------:R-:W-:Y:S02]  /*3bf0*/  FMNMX.FTZ R38, R45, R44, !PT ;  /* 0x0000002c2d267209 */ /* 0x000fe40007810000 */
[----:B------:R-:W-:-:S02]  /*3c00*/  SHF.L.U32 R185, R2, 0x1, RZ ;  /* 0x0000000102b97819 */ /* 0x000fc400000006ff */
[----:B------:R-:W-:Y:S02]  /*3c10*/  FMNMX.FTZ R38, R43, R38, !PT ;  /* 0x000000262b267209 */ /* 0x000fe40007810000 */
[----:B------:R-:W-:Y:S02]  /*3c20*/  LEA R186, R0, R185, 0x1 ;  /* 0x000000b900ba7211 */ /* 0x000fe400078e08ff */
        /* <DEDUP_REMOVED lines=29> */
[----:B------:R-:W2:Y:S02]  /*3e00*/  SHFL.BFLY PT, R3, R38, 0x2, 0x1f ;  /* 0x0c401f0026037f89 */ /* 0x000ea400000e0000 */
[----:B--2---:R-:W-:-:S05]  /*3e10*/  FMNMX.FTZ R38, R38, R3, !PT ;  /* 0x0000000326267209 */ /* 0x004fca0007810000 */
[----:B------:R-:W2:Y:S02]  /*3e20*/  SHFL.BFLY PT, R3, R38, 0x1, 0x1f ;  /* 0x0c201f0026037f89 */ /* 0x000ea400000e0000 */
[----:B--2---:R-:W-:-:S04]  /*3e30*/  FMNMX.FTZ R38, R38, R3, !PT ;  /* 0x0000000326267209 */ /* 0x004fc80007810000 */
[C---:B------:R-:W-:Y:S01]  /*3e40*/  FSETP.NEU.FTZ.AND P1, PT, R38.reuse, -INF , PT ;  /* 0xff8000002600780b */ /* 0x040fe20003f3d000 */
[----:B------:R-:W-:-:S05]  /*3e50*/  FMUL.FTZ R3, R38, c[0x0][0x23c] ;  /* 0x00008f0026037a20 */ /* 0x000fca0000410000 */
[----:B------:R-:W-:-:S05]  /*3e60*/  FSEL R3, R3, RZ, P1 ;  /* 0x000000ff03037208 */ /* 0x000fca0000800000 */
[--C-:B-1----:R-:W-:Y:S02]  /*3e70*/  FFMA.FTZ R4, R45, c[0x0][0x23c], -R3.reuse ;  /* 0x00008f002d047a23 */ /* 0x102fe40000010803 */
        /* <DEDUP_REMOVED lines=14> */
[----:B------:R-:W-:Y:S01]  /*3f60*/  MUFU.EX2 R245, R5 ;  /* 0x0000000500f57308 */ /* 0x000fe20000000800 */
[----:B-1----:R-:W-:Y:S01]  /*3f70*/  FFMA.FTZ R4, R41, c[0x0][0x23c], -R3 ;  /* 0x00008f0029047a23 */ /* 0x002fe20000010803 */
[----:B---3--:R-:W-:-:S06]  /*3f80*/  F2FP.BF16.PACK_AB R14, R219, R218 ;  /* 0x000000dadb0e723e */ /* 0x008fcc00000010ff */
[----:B------:R1:W-:Y:S02]  /*3f90*/  MUFU.EX2 R220, R4 ;  /* 0x0000000400dc7308 */ /* 0x0003e40000000800 */
[----:B-1----:R-:W-:Y:S01]  /*3fa0*/  FFMA.FTZ R4, R37, c[0x0][0x23c], -R3 ;  /* 0x00008f0025047a23 */ /* 0x002fe20000010803 */
[----:B------:R-:W-:-:S05]  /*3fb0*/  FMNMX.FTZ R37, R67, R60, !PT ;  /* 0x0000003c43257209 */ /* 0x000fca0007810000 */
[----:B------:R1:W-:Y:S01]  /*3fc0*/  MUFU.EX2 R221, R4 ;  /* 0x0000000400dd7308 */ /* 0x0003e20000000800 */
        /* <DEDUP_REMOVED lines=41> */
[----:B------:R1:W-:Y:S04]  /*4260*/  MUFU.EX2 R234, R4 ;  /* 0x0000000400ea7308 */ /* 0x0003e80000000800 */
[----:B------:R-:W2:Y:S01]  /*4270*/  SHFL.BFLY PT, R6, R37, 0x2, 0x1f ;  /* 0x0c401f0025067f89 */ /* 0x000ea200000e0000 */
[----:B-1----:R-:W-:-:S04]  /*4280*/  FFMA.FTZ R4, R31, c[0x0][0x23c], -R3 ;  /* 0x00008f001f047a23 */ /* 0x002fc80000010803 */
[----:B------:R1:W-:Y:S01]  /*4290*/  MUFU.EX2 R233, R4 ;  /* 0x0000000400e97308 */ /* 0x0003e20000000800 */
[----:B--2---:R-:W-:Y:S02]  /*42a0*/  FMNMX.FTZ R37, R37, R6, !PT ;  /* 0x0000000625257209 */ /* 0x004fe40007810000 */
[----:B------:R-:W-:-:S03]  /*42b0*/  FMNMX.FTZ R6, R89, R88, !PT ;  /* 0x0000005859067209 */ /* 0x000fc60007810000 */
[----:B------:R-:W2:Y:S01]  /*42c0*/  SHFL.BFLY PT, R8, R37, 0x1, 0x1f ;  /* 0x0c201f0025087f89 */ /* 0x000ea200000e0000 */
[----:B------:R-:W-:Y:S01]  /*42d0*/  FMNMX.FTZ R5, R95, R6, !PT ;  /* 0x000000065f057209 */ /* 0x000fe20007810000 */
[----:B-1----:R-:W-:-:S04]  /*42e0*/  FFMA.FTZ R4, R33, c[0x0][0x23c], -R3 ;  /* 0x00008f0021047a23 */ /* 0x002fc80000010803 */
[----:B------:R1:W-:Y:S01]  /*42f0*/  MUFU.EX2 R232, R4 ;  /* 0x0000000400e87308 */ /* 0x0003e20000000800 */
[----:B--2---:R-:W-:Y:S01]  /*4300*/  FMNMX.FTZ R37, R37, R8, !PT ;  /* 0x0000000825257209 */ /* 0x004fe20007810000 */
[----:B-1----:R-:W-:-:S03]  /*4310*/  FFMA.FTZ R4, R30, c[0x0][0x23c], -R3 ;  /* 0x00008f001e047a23 */ /* 0x002fc60000010803 */
[----:B------:R-:W-:-:S03]  /*4320*/  FSETP.NEU.FTZ.AND P1, PT, R37, -INF , PT ;  /* 0xff8000002500780b */ /* 0x000fc60003f3d000 */
[----:B------:R1:W-:Y:S02]  /*4330*/  MUFU.EX2 R231, R4 ;  /* 0x0000000400e77308 */ /* 0x0003e40000000800 */
[----:B-1----:R-:W-:-:S06]  /*4340*/  FFMA.FTZ R4, R27, c[0x0][0x23c], -R3 ;  /* 0x00008f001b047a23 */ /* 0x002fcc0000010803 */
[----:B------:R1:W-:Y:S02]  /*4350*/  MUFU.EX2 R230, R4 ;  /* 0x0000000400e67308 */ /* 0x0003e40000000800 */
[----:B-1----:R-:W-:-:S06]  /*4360*/  FFMA.FTZ R4, R29, c[0x0][0x23c], -R3 ;  /* 0x00008f001d047a23 */ /* 0x002fcc0000010803 */
[----:B------:R1:W-:Y:S02]  /*4370*/  MUFU.EX2 R229, R4 ;  /* 0x0000000400e57308 */ /* 0x0003e40000000800 */
[----:B-1----:R-:W-:-:S06]  /*4380*/  FFMA.FTZ R4, R26, c[0x0][0x23c], -R3 ;  /* 0x00008f001a047a23 */ /* 0x002fcc0000010803 */
[----:B------:R1:W-:Y:S02]  /*4390*/  MUFU.EX2 R228, R4 ;  /* 0x0000000400e47308 */ /* 0x0003e40000000800 */
[--C-:B-1----:R-:W-:Y:S02]  /*43a0*/  FFMA.FTZ R4, R28, c[0x0][0x23c], -R3.reuse ;  /* 0x00008f001c047a23 */ /* 0x102fe40000010803 */
[----:B------:R-:W-:Y:S04]  /*43b0*/  LDSM.16.MT88.4 R28, [R185+0x4400] ;  /* 0x00440000b91c783b */ /* 0x000fe80000004200 */
        /* <DEDUP_REMOVED lines=25> */
[--C-:B------:R-:W-:Y:S01]  /*4550*/  FFMA.FTZ R4, R12, c[0x0][0x23c], -R3.reuse ;  /* 0x00008f000c047a23 */ /* 0x100fe20000010803 */
[----:B------:R-:W-:Y:S01]  /*4560*/  F2FP.BF16.PACK_AB R12, R163, R217 ;  /* 0x000000d9a30c723e */ /* 0x000fe200000010ff */
[----:B------:R-:W-:Y:S01]  /*4570*/  FFMA.FTZ R3, R13, c[0x0][0x23c], -R3 ;  /* 0x00008f000d037a23 */ /* 0x000fe20000010803 */
[----:B------:R-:W-:Y:S01]  /*4580*/  FMNMX.FTZ R6, R99, R7, !PT ;  /* 0x0000000763067209 */ /* 0x000fe20007810000 */
[----:B------:R1:W-:Y:S01]  /*4590*/  MUFU.EX2 R241, R4 ;  /* 0x0000000400f17308 */ /* 0x0003e20000000800 */
[----:B------:R-:W-:Y:S02]  /*45a0*/  FMNMX.FTZ R7, R93, R5, !PT ;  /* 0x000000055d077209 */ /* 0x000fe40007810000 */
        /* <DEDUP_REMOVED lines=71> */
[--C-:B-1----:R-:W-:Y:S02]  /*4a20*/  FFMA.FTZ R4, R68, c[0x0][0x23c], -R6.reuse ;  /* 0x00008f0044047a23 */ /* 0x102fe40000010806 */
[----:B------:R-:W-:Y:S04]  /*4a30*/  HMMA.16816.F32.BF16 R68, R12, R22, RZ ;  /* 0x000000160c44723c */ /* 0x000fe800000418ff */
        /* <DEDUP_REMOVED lines=17> */
[----:B--2---:R-:W-:Y:S02]  /*4b50*/  FFMA.FTZ R4, R57, c[0x0][0x23c], -R6 ;  /* 0x00008f0039047a23 */ /* 0x004fe40000010806 */
[----:B------:R-:W-:Y:S04]  /*4b60*/  HMMA.16816.F32.BF16 R56, R12, R18, RZ ;  /* 0x000000120c38723c */ /* 0x000fe800000418ff */
        /* <DEDUP_REMOVED lines=11> */
[----:B------:R-:W-:-:S03]  /*4c20*/  FSETP.NEU.FTZ.AND P1, PT, R3, -INF , PT ;  /* 0xff8000000300780b */ /* 0x000fc60003f3d000 */
[----:B------:R-:W1:Y:S01]  /*4c30*/  MUFU.EX2 R175, R7 ;  /* 0x0000000700af7308 */ /* 0x000e620000000800 */
[--C-:B---3--:R-:W-:Y:S02]  /*4c40*/  FFMA.FTZ R4, R52, c[0x0][0x23c], -R6.reuse ;  /* 0x00008f0034047a23 */ /* 0x108fe40000010806 */
[----:B------:R-:W-:Y:S05]  /*4c50*/  HMMA.16816.F32.BF16 R52, R12, R20, RZ ;  /* 0x000000140c34723c */ /* 0x000fea00000418ff */
[----:B------:R2:W-:Y:S01]  /*4c60*/  MUFU.EX2 R210, R4 ;  /* 0x0000000400d27308 */ /* 0x0005e20000000800 */
[----:B-1----:R-:W-:Y:S01]  /*4c70*/  F2FP.BF16.PACK_AB R10, R175, R167 ;  /* 0x000000a7af0a723e */ /* 0x002fe200000010ff */
[----:B--2---:R-:W-:-:S06]  /*4c80*/  FFMA.FTZ R4, R51, c[0x0][0x23c], -R6 ;  /* 0x00008f0033047a23 */ /* 0x004fcc0000010806 */
        /* <DEDUP_REMOVED lines=14> */
[----:B------:R1:W2:Y:S02]  /*4d70*/  MUFU.EX2 R166, R4 ;  /* 0x0000000400a67308 */ /* 0x0002a40000000800 */
[----:B-1----:R-:W-:Y:S01]  /*4d80*/  FMUL.FTZ R4, R3, c[0x0][0x23c] ;  /* 0x00008f0003047a20 */ /* 0x002fe20000410000 */
[----:B--2---:R-:W-:-:S04]  /*4d90*/  F2FP.BF16.PACK_AB R8, R166, R170 ;  /* 0x000000aaa608723e */ /* 0x004fc800000010ff */
[----:B------:R-:W-:-:S05]  /*4da0*/  FSEL R4, R4, RZ, P1 ;  /* 0x000000ff04047208 */ /* 0x000fca0000800000 */
[--C-:B------:R-:W-:Y:S02]  /*4db0*/  FFMA.FTZ R0, R88, c[0x0][0x23c], -R4.reuse ;  /* 0x00008f0058007a23 */ /* 0x100fe40000010804 */
[--C-:B------:R-:W-:Y:S02]  /*4dc0*/  FFMA.FTZ R7, R89, c[0x0][0x23c], -R4.reuse ;  /* 0x00008f0059077a23 */ /* 0x100fe40000010804 */
[----:B------:R1:W-:Y:S08]  /*4dd0*/  MUFU.EX2 R164, R0 ;  /* 0x0000000000a47308 */ /* 0x0003f00000000800 */
[----:B------:R-:W2:Y:S01]  /*4de0*/  MUFU.EX2 R165, R7 ;  /* 0x0000000700a57308 */ /* 0x000ea20000000800 */
[----:B-1----:R-:W-:-:S07]  /*4df0*/  FFMA.FTZ R0, R95, c[0x0][0x23c], -R4 ;  /* 0x00008f005f007a23 */ /* 0x002fce0000010804 */
        /* <DEDUP_REMOVED lines=20> */
[----:B--2---:R-:W-:-:S05]  /*4f40*/  F2FP.BF16.PACK_AB R10, R178, R177 ;  /* 0x000000b1b20a723e */ /* 0x004fca00000010ff */
        /* <DEDUP_REMOVED lines=23> */
[----:B------:R2:W4:Y:S01]  /*50c0*/  MUFU.EX2 R98, R0 ;  /* 0x0000000000627308 */ /* 0x0005220000000800 */
        /* <DEDUP_REMOVED lines=9> */
[----:B-----5:R-:W-:-:S04]  /*5160*/  FFMA.FTZ R0, R97, c[0x0][0x23c], -R5 ;  /* 0x00008f0061007a23 */ /* 0x020fc80000010805 */
[----:B------:R5:W1:Y:S02]  /*5170*/  MUFU.EX2 R94, R0 ;  /* 0x00000000005e7308 */ /* 0x000a640000000800 */
[----:B----4-:R-:W-:Y:S01]  /*5180*/  F2FP.BF16.PACK_AB R8, R98, R99 ;  /* 0x000000636208723e */ /* 0x010fe200000010ff */
[----:B-----5:R-:W-:Y:S01]  /*5190*/  FFMA.FTZ R0, R102, c[0x0][0x23c], -R4 ;  /* 0x00008f0066007a23 */ /* 0x020fe20000010804 */
[----:B-1----:R-:W-:-:S04]  /*51a0*/  F2FP.BF16.PACK_AB R10, R94, R96 ;  /* 0x000000605e0a723e */ /* 0x002fc800000010ff */
        /* <DEDUP_REMOVED lines=11> */
[C---:B------:R-:W-:Y:S08]  /*5260*/  HMMA.16816.F32.BF16 R64, R8.reuse, R16, R64 ;  /* 0x000000100840723c */ /* 0x040ff00000041840 */
[----:B---3--:R-:W-:Y:S01]  /*5270*/  HMMA.16816.F32.BF16 R136, R8, R12, R136 ;  /* 0x0000000c0888723c */ /* 0x008fe20000041888 */
[----:B-1----:R-:W-:-:S04]  /*5280*/  FFMA.FTZ R0, R104, c[0x0][0x23c], -R5 ;  /* 0x00008f0068007a23 */ /* 0x002fc80000010805 */
[----:B------:R1:W-:Y:S03]  /*5290*/  MUFU.EX2 R89, R0 ;  /* 0x0000000000597308 */ /* 0x0003e60000000800 */
[C---:B------:R-:W-:Y:S01]  /*52a0*/  HMMA.16816.F32.BF16 R144, R8.reuse, R14, R20 ;  /* 0x0000000e0890723c */ /* 0x040fe20000041814 */
[----:B------:R-:W3:Y:S07]  /*52b0*/  LDSM.16.MT88.4 R20, [R185+0x4c00] ;  /* 0x004c0000b914783b */ /* 0x000eee0000004200 */
[----:B------:R-:W-:Y:S01]  /*52c0*/  HMMA.16816.F32.BF16 R28, R8, R18, R32 ;  /* 0x00000012081c723c */ /* 0x000fe20000041820 */
[----:B-1----:R-:W-:-:S06]  /*52d0*/  FFMA.FTZ R0, R108, c[0x0][0x23c], -R5 ;  /* 0x00008f006c007a23 */ /* 0x002fcc0000010805 */
[----:B------:R-:W-:Y:S02]  /*52e0*/  F2FP.BF16.PACK_AB R8, R236, R224 ;  /* 0x000000e0ec08723e */ /* 0x000fe400000010ff */
[----:B------:R-:W-:Y:S01]  /*52f0*/  F2FP.BF16.PACK_AB R9, R208, R200 ;  /* 0x000000c8d009723e */ /* 0x000fe200000010ff */
[----:B------:R1:W4:Y:S01]  /*5300*/  MUFU.EX2 R88, R0 ;  /* 0x0000000000587308 */ /* 0x0003220000000800 */
        /* <DEDUP_REMOVED lines=9> */
[----:B------:R-:W1:Y:S01]  /*53a0*/  LDSM.16.MT88.4 R16, [R186+0x5000] ;  /* 0x00500000ba10783b */ /* 0x000e620000004200 */
[----:B-----5:R-:W-:-:S04]  /*53b0*/  FFMA.FTZ R0, R82, c[0x0][0x23c], -R5 ;  /* 0x00008f0052007a23 */ /* 0x020fc80000010805 */
[----:B------:R5:W2:Y:S01]  /*53c0*/  MUFU.EX2 R85, R0 ;  /* 0x0000000000557308 */ /* 0x000aa20000000800 */
[----:B----4-:R-:W-:Y:S01]  /*53d0*/  F2FP.BF16.PACK_AB R8, R88, R89 ;  /* 0x000000595808723e */ /* 0x010fe200000010ff */
[----:B-----5:R-:W-:Y:S01]  /*53e0*/  FFMA.FTZ R0, R109, c[0x0][0x23c], -R4 ;  /* 0x00008f006d007a23 */ /* 0x020fe20000010804 */
[----:B--2---:R-:W-:-:S05]  /*53f0*/  F2FP.BF16.PACK_AB R10, R85, R86 ;  /* 0x00000056550a723e */ /* 0x004fca00000010ff */
[----:B------:R2:W-:Y:S02]  /*5400*/  MUFU.EX2 R82, R0 ;  /* 0x0000000000527308 */ /* 0x0005e40000000800 */
[----:B--2---:R-:W-:-:S06]  /*5410*/  FFMA.FTZ R0, R111, c[0x0][0x23c], -R4 ;  /* 0x00008f006f007a23 */ /* 0x004fcc0000010804 */
[----:B------:R2:W4:Y:S02]  /*5420*/  MUFU.EX2 R84, R0 ;  /* 0x0000000000547308 */ /* 0x0005240000000800 */
[----:B--2---:R-:W-:Y:S01]  /*5430*/  FFMA.FTZ R0, R110, c[0x0][0x23c], -R4 ;  /* 0x00008f006e007a23 */ /* 0x004fe20000010804 */
[----:B----4-:R-:W-:-:S05]  /*5440*/  F2FP.BF16.PACK_AB R9, R84, R82 ;  /* 0x000000525409723e */ /* 0x010fca00000010ff */
[----:B------:R2:W-:Y:S02]  /*5450*/  MUFU.EX2 R81, R0 ;  /* 0x0000000000517308 */ /* 0x0005e40000000800 */
[----:B--2---:R-:W-:-:S06]  /*5460*/  FFMA.FTZ R0, R112, c[0x0][0x23c], -R4 ;  /* 0x00008f0070007a23 */ /* 0x004fcc0000010804 */
[----:B------:R2:W4:Y:S02]  /*5470*/  MUFU.EX2 R80, R0 ;  /* 0x0000000000507308 */ /* 0x0005240000000800 */
[----:B--2---:R-:W-:Y:S01]  /*5480*/  FFMA.FTZ R0, R78, c[0x0][0x23c], -R6 ;  /* 0x00008f004e007a23 */ /* 0x004fe20000010806 */
[----:B----4-:R-:W-:-:S05]  /*5490*/  F2FP.BF16.PACK_AB R11, R80, R81 ;  /* 0x00000051500b723e */ /* 0x010fca00000010ff */
[----:B------:R2:W-:Y:S02]  /*54a0*/  MUFU.EX2 R78, R0 ;  /* 0x00000000004e7308 */ /* 0x0005e40000000800 */
[C---:B------:R-:W-:Y:S08]  /*54b0*/  HMMA.16816.F32.BF16 R156, R8.reuse, R24, R64 ;  /* 0x00000018089c723c */ /* 0x040ff00000041840 */
[----:B---3--:R-:W-:Y:S01]  /*54c0*/  HMMA.16816.F32.BF16 R136, R8, R20, R136 ;  /* 0x000000140888723c */ /* 0x008fe20000041888 */
        /* <DEDUP_REMOVED lines=17> */
[----:B------:R-:W5:Y:S01]  /*55e0*/  LDSM.16.MT88.4 R24, [R186+0x5400] ;  /* 0x00540000ba18783b */ /* 0x000f620000004200 */
[----:B----4-:R-:W-:-:S04]  /*55f0*/  FFMA.FTZ R0, R83, c[0x0][0x23c], -R5 ;  /* 0x00008f0053007a23 */ /* 0x010fc80000010805 */
        /* <DEDUP_REMOVED lines=55> */
[C---:B-----5:R-:W-:Y:S08]  /*5970*/  HMMA.16816.F32.BF16 R156, R8.reuse, R24, R156 ;  /* 0x00000018089c723c */ /* 0x060ff0000004189c */
        /* <DEDUP_REMOVED lines=41> */
[----:B---3--:R-:W-:-:S07]  /*5c10*/  F2FP.BF16.PACK_AB R11, R43, R61 ;  /* 0x0000003d2b0b723e */ /* 0x008fce00000010ff */
[----:B------:R-:W-:Y:S01]  /*5c20*/  HMMA.16816.F32.BF16 R44, R8, R16, R44 ;  /* 0x00000010082c723c */ /* 0x000fe2000004182c */
[----:B-1----:R-:W-:-:S07]  /*5c30*/  FFMA.FTZ R0, R149, c[0x0][0x23c], -R5 ;  /* 0x00008f0095007a23 */ /* 0x002fce0000010805 */
        /* <DEDUP_REMOVED lines=8> */
[----:B------:R1:W-:Y:S01]  /*5cc0*/  MUFU.EX2 R39, R0 ;  /* 0x0000000000277308 */ /* 0x0003e20000000800 */
[----:B--2---:R-:W-:Y:S01]  /*5cd0*/  FADD.FTZ R2, R165, R164 ;  /* 0x000000a4a5027221 */ /* 0x004fe20000010000 */
[----:B------:R-:W-:Y:S01]  /*5ce0*/  F2FP.BF16.PACK_AB R164, R245, R246 ;  /* 0x000000f6f5a4723e */ /* 0x000fe200000010ff */
[--C-:B-1----:R-:W-:Y:S02]  /*5cf0*/  FFMA.FTZ R0, R151, c[0x0][0x23c], -R4.reuse ;  /* 0x00008f0097007a23 */ /* 0x102fe40000010804 */
[----:B------:R-:W1:Y:S03]  /*5d00*/  LDSM.16.MT88.4 R148, [R185+0x5c00] ;  /* 0x005c0000b994783b */ /* 0x000e660000004200 */
[----:B------:R2:W-:Y:S02]  /*5d10*/  MUFU.EX2 R30, R0 ;  /* 0x00000000001e7308 */ /* 0x0005e40000000800 */
[----:B--2---:R-:W-:-:S06]  /*5d20*/  FFMA.FTZ R0, R152, c[0x0][0x23c], -R4 ;  /* 0x00008f0098007a23 */ /* 0x004fcc0000010804 */
[----:B------:R2:W3:Y:S02]  /*5d30*/  MUFU.EX2 R31, R0 ;  /* 0x00000000001f7308 */ /* 0x0004e40000000800 */
[----:B--2---:R-:W-:Y:S01]  /*5d40*/  FFMA.FTZ R0, R153, c[0x0][0x23c], -R4 ;  /* 0x00008f0099007a23 */ /* 0x004fe20000010804 */
[----:B---3--:R-:W-:-:S05]  /*5d50*/  F2FP.BF16.PACK_AB R161, R31, R30 ;  /* 0x0000001e1fa1723e */ /* 0x008fca00000010ff */
[----:B------:R2:W-:Y:S02]  /*5d60*/  MUFU.EX2 R29, R0 ;  /* 0x00000000001d7308 */ /* 0x0005e40000000800 */
[----:B--2---:R-:W-:Y:S02]  /*5d70*/  FFMA.FTZ R0, R154, c[0x0][0x23c], -R4 ;  /* 0x00008f009a007a23 */ /* 0x004fe40000010804 */
[----:B------:R-:W-:Y:S01]  /*5d80*/  FADD.FTZ R4, R170, R166 ;  /* 0x000000a6aa047221 */ /* 0x000fe20000010000 */
[----:B------:R-:W-:-:S03]  /*5d90*/  F2FP.BF16.PACK_AB R166, R238, R241 ;  /* 0x000000f1eea6723e */ /* 0x000fc600000010ff */
[----:B------:R2:W3:Y:S01]  /*5da0*/  MUFU.EX2 R28, R0 ;  /* 0x00000000001c7308 */ /* 0x0004e20000000800 */
[----:B------:R-:W-:Y:S02]  /*5db0*/  FADD.FTZ R4, R167, R4 ;  /* 0x00000004a7047221 */ /* 0x000fe40000010000 */
[----:B--2---:R-:W-:Y:S01]  /*5dc0*/  FFMA.FTZ R0, R155, c[0x0][0x23c], -R6 ;  /* 0x00008f009b007a23 */ /* 0x004fe20000010806 */
[----:B---3--:R-:W-:-:S04]  /*5dd0*/  F2FP.BF16.PACK_AB R163, R28, R29 ;  /* 0x0000001d1ca3723e */ /* 0x008fc800000010ff */
[----:B------:R2:W-:Y:S02]  /*5de0*/  MUFU.EX2 R16, R0 ;  /* 0x0000000000107308 */ /* 0x0005e40000000800 */
[--C-:B--2---:R-:W-:Y:S01]  /*5df0*/  FFMA.FTZ R0, R162, c[0x0][0x23c], -R6.reuse ;  /* 0x00008f00a2007a23 */ /* 0x104fe20000010806 */
[----:B------:R-:W-:Y:S01]  /*5e00*/  F2FP.BF16.PACK_AB R162, R39, R40 ;  /* 0x0000002827a2723e */ /* 0x000fe200000010ff */
[----:B------:R-:W-:Y:S01]  /*5e10*/  FFMA.FTZ R6, R160, c[0x0][0x23c], -R6 ;  /* 0x00008f00a0067a23 */ /* 0x000fe20000010806 */
[----:B------:R-:W-:-:S03]  /*5e20*/  F2FP.BF16.PACK_AB R160, R41, R42 ;  /* 0x0000002a29a0723e */ /* 0x000fc600000010ff */
[----:B------:R2:W3:Y:S04]  /*5e30*/  MUFU.EX2 R11, R0 ;  /* 0x00000000000b7308 */ /* 0x0004e80000000800 */
[C---:B-1----:R-:W-:Y:S04]  /*5e40*/  HMMA.16816.F32.BF16 R136, R160.reuse, R148, R136 ;  /* 0x00000094a088723c */ /* 0x042fe80000041888 */
[----:B------:R1:W4:Y:S04]  /*5e50*/  MUFU.EX2 R9, R6 ;  /* 0x0000000600097308 */ /* 0x0003280000000800 */
[----:B------:R-:W-:Y:S01]  /*5e60*/  HMMA.16816.F32.BF16 R144, R160, R150, R144 ;  /* 0x00000096a090723c */ /* 0x000fe20000041890 */
[----:B--2---:R-:W-:Y:S01]  /*5e70*/  FADD.FTZ R0, R218, R7 ;  /* 0x00000007da007221 */ /* 0x004fe20000010000 */
[----:B---3--:R-:W-:Y:S01]  /*5e80*/  F2FP.BF16.PACK_AB R165, R11, R16 ;  /* 0x000000100ba5723e */ /* 0x008fe200000010ff */
[----:B------:R-:W-:-:S04]  /*5e90*/  FADD.FTZ R7, R175, R4 ;  /* 0x00000004af077221 */ /* 0x000fc80000010000 */
[----:B------:R-:W-:Y:S01]  /*5ea0*/  FADD.FTZ R7, R174, R7 ;  /* 0x00000007ae077221 */ /* 0x000fe20000010000 */
[C---:B------:R-:W-:Y:S01]  /*5eb0*/  HMMA.16816.F32.BF16 R156, R160.reuse, R20, R156 ;  /* 0x00000014a09c723c */ /* 0x040fe2000004189c */
[----:B-1----:R-:W-:Y:S01]  /*5ec0*/  FADD.FTZ R6, R95, R2 ;  /* 0x000000025f067221 */ /* 0x002fe20000010000 */
[----:B----4-:R-:W-:Y:S01]  /*5ed0*/  F2FP.BF16.PACK_AB R167, R9, R10 ;  /* 0x0000000a09a7723e */ /* 0x010fe200000010ff */
        /* <DEDUP_REMOVED lines=118> */
[----:B------:R1:W-:Y:S01]  /*6640*/  STL [R1], R5 ;  /* 0x0000000501007387 */ /* 0x0003e20000100800 */
[----:B------:R-:W-:-:S03]  /*6650*/  FADD.FTZ R2, R39, R2 ;  /* 0x0000000227027221 */ /* 0x000fc60000010000 */
[----:B------:R1:W-:Y:S04]  /*6660*/  STL [R1+0x8], R4 ;  /* 0x0000080401007387 */ /* 0x0003e80000100800 */
[----:B------:R1:W-:Y:S04]  /*6670*/  STL [R1+0xc], R0 ;  /* 0x00000c0001007387 */ /* 0x0003e80000100800 */
[----:B------:R1:W-:Y:S01]  /*6680*/  STL [R1+0x4], R2 ;  /* 0x0000040201007387 */ /* 0x0003e20000100800 */
[----:B------:R-:W-:Y:S05]  /*6690*/  @!P0 BRA `(.L_x_317) ;  /* 0x000048f000008947 */ /* 0x000fea0003800000 */
[----:B------:R-:W-:Y:S01]  /*66a0*/  LEA.HI.SX32 R197, R197, 0xfffffffe, 0x19 ;  /* 0xfffffffec5c57811 */ /* 0x000fe200078fcaff */
[----:B------:R-:W-:Y:S01]  /*66b0*/  IMAD.MOV.U32 R133, RZ, RZ, R37 ;  /* 0x000000ffff857224 */ /* 0x000fe200078e0025 */
[----:B-1----:R-:W-:Y:S01]  /*66c0*/  SHF.L.U64.HI R0, R248, 0x6, R249 ;  /* 0x00000006f8007819 */ /* 0x002fe200000102f9 */
[----:B------:R-:W-:Y:S01]  /*66d0*/  IMAD.MOV.U32 R132, RZ, RZ, R38 ;  /* 0x000000ffff847224 */ /* 0x000fe200078e0026 */
[----:B------:R-:W-:Y:S01]  /*66e0*/  MOV R135, R3 ;  /* 0x0000000300877202 */ /* 0x000fe20000000f00 */
[----:B------:R-:W-:Y:S01]  /*66f0*/  IMAD.MOV.U32 R134, RZ, RZ, R36 ;  /* 0x000000ffff867224 */ /* 0x000fe200078e0024 */
[----:B------:R-:W-:Y:S05]  /*6700*/  BRA `(.L_x_318) ;  /* 0x000001e000007947 */ /* 0x000fea0003800000 */
.L_x_320:
        /* <DEDUP_REMOVED lines=30> */
.L_x_318:
[----:B------:R-:W2:Y:S01]  /*68f0*/  LDL.64 R10, [R1+0x18] ;  /* 0x00001800010a7983 */ /* 0x000ea20000100a00 */
[----:B------:R-:W-:Y:S04]  /*6900*/  DEPBAR.LE SB0, 0x0 ;  /* 0x000080000000791a */ /* 0x000fe80000000000 */
[C---:B------:R-:W-:Y:S01]  /*6910*/  IMAD.WIDE.U32 R2, R197.reuse, c[0x0][0x1a0], RZ ;  /* 0x00006800c5027a25 */ /* 0x040fe200078e00ff */
[----:B------:R-:W3:Y:S01]  /*6920*/  LDL R8, [R1+0x30] ;  /* 0x0000300001087983 */ /* 0x000ee20000100800 */
[----:B------:R-:W-:Y:S03]  /*6930*/  SHF.R.S32.HI R0, RZ, 0x1f, R197 ;  /* 0x0000001fff007819 */ /* 0x000fe600000114c5 */
[----:B------:R-:W-:Y:S02]  /*6940*/  BAR.SYNC.DEFER_BLOCKING 0x0 ;  /* 0x0000000000007b1d */ /* 0x000fe40000010000 */
[----:B------:R-:W-:Y:S04]  /*6950*/  IMAD R0, R0, c[0x0][0x1a0], RZ ;  /* 0x0000680000007a24 */ /* 0x000fe800078e02ff */
[----:B------:R-:W-:Y:S05]  /*6960*/  IMAD R4, R197, c[0x0][0x1a4], R0 ;  /* 0x00006900c5047a24 */ /* 0x000fea00078e0200 */
[----:B------:R-:W-:Y:S02]  /*6970*/  IADD3 R4, R3, R4, RZ ;  /* 0x0000000403047210 */ /* 0x000fe40007ffe0ff */
[----:B--2---:R-:W-:Y:S02]  /*6980*/  LEA R0, P0, R2, R10, 0x7 ;  /* 0x0000000a02007211 */ /* 0x004fe400078038ff */
[----:B------:R-:W-:Y:S02]  /*6990*/  MOV R11, c[0x0][0x1a4] ;  /* 0x00006900000b7a02 */ /* 0x000fe40000000f00 */
[----:B------:R-:W-:Y:S02]  /*69a0*/  LEA R6, P1, R0, c[0x0][0x170], 0x1 ;  /* 0x00005c0000067a11 */ /* 0x000fe400078208ff */
[----:B---3--:R-:W-:Y:S02]  /*69b0*/  LEA.HI.X R2, R2, R8, R4, 0x7, P0 ;  /* 0x0000000802027211 */ /* 0x008fe400000f3c04 */
[----:B------:R-:W-:Y:S02]  /*69c0*/  MOV R8, c[0x0][0x1a0] ;  /* 0x0000680000087a02 */ /* 0x000fe40000000f00 */
[----:B------:R-:W-:Y:S02]  /*69d0*/  LEA.HI.X R7, R0, c[0x0][0x174], R2, 0x1, P1 ;  /* 0x00005d0000077a11 */ /* 0x000fe400008f0c02 */
[----:B------:R-:W-:Y:S02]  /*69e0*/  SHF.L.U32 R8, R8, 0x6, RZ ;  /* 0x0000000608087819 */ /* 0x000fe400000006ff */
[----:B------:R-:W-:Y:S02]  /*69f0*/  MOV R10, c[0x0][0x1a0] ;  /* 0x00006800000a7a02 */ /* 0x000fe40000000f00 */
[-C--:B------:R-:W-:Y:S02]  /*6a00*/  IADD3 R4, P0, R6, R8.reuse, RZ ;  /* 0x0000000806047210 */ /* 0x080fe40007f1e0ff */
[----:B------:R-:W-:Y:S02]  /*6a10*/  SHF.L.U64.HI R10, R10, 0x6, R11 ;  /* 0x000000060a0a7819 */ /* 0x000fe4000001020b */
[----:B------:R-:W-:Y:S02]  /*6a20*/  IADD3 R2, P1, R4, R8, RZ ;  /* 0x0000000804027210 */ /* 0x000fe40007f3e0ff */
[----:B------:R-:W-:Y:S02]  /*6a30*/  IADD3.X R5, R7, R10, RZ, P0, !PT ;  /* 0x0000000a07057210 */ /* 0x000fe400007fe4ff */
[----:B------:R-:W-:Y:S02]  /*6a40*/  IADD3 R8, P0, R2, R8, RZ ;  /* 0x0000000802087210 */ /* 0x000fe40007f1e0ff */
[-C--:B------:R-:W-:Y:S04]  /*6a50*/  IADD3.X R3, R5, R10.reuse, RZ, P1, !PT ;  /* 0x0000000a05037210 */ /* 0x080fe80000ffe4ff */
[----:B------:R-:W-:Y:S02]  /*6a60*/  IADD3.X R9, R3, R10, RZ, P0, !PT ;  /* 0x0000000a03097210 */ /* 0x000fe400007fe4ff */
[----:B------:R-:W-:Y:S01]  /*6a70*/  ISETP.GT.AND P0, PT, R197, RZ, PT ;  /* 0x000000ffc500720c */ /* 0x000fe20003f04270 */
[----:B------:R-:W-:Y:S01]  /*6a80*/  @!PT LDS RZ, [RZ] ;  /* 0x00000000fffff984 */ /* 0x000fe20000000800 */
[----:B------:R-:W-:Y:S01]  /*6a90*/  @!PT LDS RZ, [RZ] ;  /* 0x00000000fffff984 */ /* 0x000fe20000000800 */
[----:B------:R-:W-:Y:S01]  /*6aa0*/  @!PT LDS RZ, [RZ] ;  /* 0x00000000fffff984 */ /* 0x000fe20000000800 */
[----:B------:R1:W-:Y:S08]  /*6ab0*/  LDGSTS.E.BYPASS.LTC128B.128 [R198+0x4000], [R6.64] ;  /* 0x0400000006c67fae */ /* 0x0003f0000b901d48 */
[----:B------:R1:W-:Y:S08]  /*6ac0*/  LDGSTS.E.BYPASS.LTC128B.128 [R198+0x4800], [R4.64] ;  /* 0x0480000004c67fae */ /* 0x0003f0000b901d48 */
[----:B------:R2:W-:Y:S08]  /*6ad0*/  LDGSTS.E.BYPASS.LTC128B.128 [R198+0x5000], [R2.64] ;  /* 0x0500000002c67fae */ /* 0x0005f0000b901d48 */
[----:B------:R3:W-:Y:S08]  /*6ae0*/  LDGSTS.E.BYPASS.LTC128B.128 [R198+0x5800], [R8.64] ;  /* 0x0580000008c67fae */ /* 0x0007f0000b901d48 */
[----:B------:R-:W-:Y:S08]  /*6af0*/  LDSM.16.M88.4 R128, [R187] ;  /* 0x00000000bb80783b */ /* 0x000ff00000000200 */
[----:B------:R-:W0:Y:S08]  /*6b00*/  LDGDEPBAR ;  /* 0x00000000000079af */ /* 0x000e300000000000 */
[----:B------:R-:W1:Y:S08]  /*6b10*/  LDSM.16.M88.4 R16, [R184+0x2000] ;  /* 0x00200000b810783b */ /* 0x000e700000000200 */
[----:B------:R-:W3:Y:S08]  /*6b20*/  LDSM.16.M88.4 R124, [R187+0x1000] ;  /* 0x00100000bb7c783b */ /* 0x000ef00000000200 */
[----:B------:R-:W4:Y:S08]  /*6b30*/  LDSM.16.M88.4 R32, [R184+0x2400] ;  /* 0x00240000b820783b */ /* 0x000f300000000200 */
[----:B------:R-:W5:Y:S08]  /*6b40*/  LDSM.16.M88.4 R48, [R184+0x2800] ;  /* 0x00280000b830783b */ /* 0x000f700000000200 */
[----:B------:R-:W2:Y:S08]  /*6b50*/  LDSM.16.M88.4 R64, [R184+0x2c00] ;  /* 0x002c0000b840783b */ /* 0x000eb00000000200 */
[----:B------:R-:W2:Y:S01]  /*6b60*/  LDSM.16.M88.4 R80, [R184+0x3000] ;  /* 0x00300000b850783b */ /* 0x000ea20000000200 */
[-C--:B-1----:R-:W-:Y:S07]  /*6b70*/  HMMA.16816.F32.BF16 R4, R128, R16.reuse, RZ ;  /* 0x000000108004723c */ /* 0x082fee00000418ff */
[----:B------:R-:W1:Y:S01]  /*6b80*/  LDSM.16.M88.4 R96, [R184+0x3400] ;  /* 0x00340000b860783b */ /* 0x000e620000000200 */
[C---:B---3--:R-:W-:Y:S07]  /*6b90*/  HMMA.16816.F32.BF16 R8, R124.reuse, R16, RZ ;  /* 0x000000107c08723c */ /* 0x048fee00000418ff */
[----:B------:R-:W3:Y:S01]  /*6ba0*/  LDSM.16.M88.4 R112, [R184+0x3800] ;  /* 0x00380000b870783b */ /* 0x000ee20000000200 */
[-C--:B------:R-:W-:Y:S07]  /*6bb0*/  HMMA.16816.F32.BF16 R12, R124, R18.reuse, RZ ;  /* 0x000000127c0c723c */ /* 0x080fee00000418ff */
[----:B------:R-:W1:Y:S01]  /*6bc0*/  LDSM.16.M88.4 R168, [R184+0x3c00] ;  /* 0x003c0000b8a8783b */ /* 0x000e620000000200 */
[C---:B------:R-:W-:Y:S07]  /*6bd0*/  HMMA.16816.F32.BF16 R16, R128.reuse, R18, RZ ;  /* 0x000000128010723c */ /* 0x040fee00000418ff */
[----:B------:R-:W-:Y:S01]  /*6be0*/  LDSM.16.M88.4 R172, [R188] ;  /* 0x00000000bcac783b */ /* 0x000fe20000000200 */
[-C--:B----4-:R-:W-:Y:S07]  /*6bf0*/  HMMA.16816.F32.BF16 R20, R128, R32.reuse, RZ ;  /* 0x000000208014723c */ /* 0x090fee00000418ff */
[----:B------:R-:W4:Y:S01]  /*6c00*/  LDSM.16.M88.4 R176, [R189] ;  /* 0x00000000bdb0783b */ /* 0x000f220000000200 */
[C---:B------:R-:W-:Y:S07]  /*6c10*/  HMMA.16816.F32.BF16 R24, R124.reuse, R32, RZ ;  /* 0x000000207c18723c */ /* 0x040fee00000418ff */
[----:B------:R-:W1:Y:S01]  /*6c20*/  LDSM.16.M88.4 R180, [R188+0x1000] ;  /* 0x00100000bcb4783b */ /* 0x000e620000000200 */
[-C--:B------:R-:W-:Y:S08]  /*6c30*/  HMMA.16816.F32.BF16 R28, R124, R34.reuse, RZ ;  /* 0x000000227c1c723c */ /* 0x080ff000000418ff */
[C---:B------:R-:W-:Y:S08]  /*6c40*/  HMMA.16816.F32.BF16 R32, R128.reuse, R34, RZ ;  /* 0x000000228020723c */ /* 0x040ff000000418ff */
[-C--:B-----5:R-:W-:Y:S08]  /*6c50*/  HMMA.16816.F32.BF16 R36, R128, R48.reuse, RZ ;  /* 0x000000308024723c */ /* 0x0a0ff000000418ff */
[C---:B------:R-:W-:Y:S08]  /*6c60*/  HMMA.16816.F32.BF16 R40, R124.reuse, R48, RZ ;  /* 0x000000307c28723c */ /* 0x040ff000000418ff */
[-C--:B------:R-:W-:Y:S08]  /*6c70*/  HMMA.16816.F32.BF16 R44, R124, R50.reuse, RZ ;  /* 0x000000327c2c723c */ /* 0x080ff000000418ff */
[C---:B------:R-:W-:Y:S08]  /*6c80*/  HMMA.16816.F32.BF16 R48, R128.reuse, R50, RZ ;  /* 0x000000328030723c */ /* 0x040ff000000418ff */
[-C--:B--2---:R-:W-:Y:S08]  /*6c90*/  HMMA.16816.F32.BF16 R52, R128, R64.reuse, RZ ;  /* 0x000000408034723c */ /* 0x084ff000000418ff */
        /* <DEDUP_REMOVED lines=18> */
[----:B------:R-:W-:Y:S08]  /*6dc0*/  HMMA.16816.F32.BF16 R128, R128, R170, RZ ;  /* 0x000000aa8080723c */ /* 0x000ff000000418ff */
[-C--:B----4-:R-:W-:Y:S08]  /*6dd0*/  HMMA.16816.F32.BF16 R4, R172, R176.reuse, R4 ;  /* 0x000000b0ac04723c */ /* 0x090ff00000041804 */
[C---:B------:R-:W-:Y:S08]  /*6de0*/  HMMA.16816.F32.BF16 R8, R180.reuse, R176, R8 ;  /* 0x000000b0b408723c */ /* 0x040ff00000041808 */
[-C--:B------:R-:W-:Y:S08]  /*6df0*/  HMMA.16816.F32.BF16 R12, R180, R178.reuse, R12 ;  /* 0x000000b2b40c723c */ /* 0x080ff0000004180c */
[----:B------:R-:W-:Y:S01]  /*6e00*/  FMUL.FTZ R4, R4, c[0x0][0x2ec] ;  /* 0x0000bb0004047a20 */ /* 0x000fe20000410000 */
[C---:B------:R-:W-:Y:S03]  /*6e10*/  HMMA.16816.F32.BF16 R16, R172.reuse, R178, R16 ;  /* 0x000000b2ac10723c */ /* 0x040fe60000041810 */
[----:B------:R-:W1:Y:S01]  /*6e20*/  MUFU.TANH R201, R4 ;  /* 0x0000000400c97308 */ /* 0x000e620000002400 */
[----:B------:R-:W-:Y:S02]  /*6e30*/  FMUL.FTZ R5, R5, c[0x0][0x2ec] ;  /* 0x0000bb0005057a20 */ /* 0x000fe40000410000 */
[----:B------:R-:W-:Y:S02]  /*6e40*/  FMUL.FTZ R6, R6, c[0x0][0x2ec] ;  /* 0x0000bb0006067a20 */ /* 0x000fe40000410000 */
[----:B------:R-:W-:Y:S04]  /*6e50*/  FMUL.FTZ R7, R7, c[0x0][0x2ec] ;  /* 0x0000bb0007077a20 */ /* 0x000fe80000410000 */
[----:B------:R-:W-:Y:S01]  /*6e60*/  FMUL.FTZ R8, R8, c[0x0][0x2ec] ;  /* 0x0000bb0008087a20 */ /* 0x000fe20000410000 */
[----:B------:R-:W2:Y:S01]  /*6e70*/  MUFU.TANH R209, R5 ;  /* 0x0000000500d17308 */ /* 0x000ea20000002400 */
[----:B------:R-:W-:Y:S02]  /*6e80*/  FMUL.FTZ R9, R9, c[0x0][0x2ec] ;  /* 0x0000bb0009097a20 */ /* 0x000fe40000410000 */
[----:B------:R-:W-:Y:S02]  /*6e90*/  FMUL.FTZ R10, R10, c[0x0][0x2ec] ;  /* 0x0000bb000a0a7a20 */ /* 0x000fe40000410000 */
[----:B------:R-:W-:Y:S02]  /*6ea0*/  FMUL.FTZ R11, R11, c[0x0][0x2ec] ;  /* 0x0000bb000b0b7a20 */ /* 0x000fe40000410000 */
[----:B------:R-:W-:Y:S02]  /*6eb0*/  FMUL.FTZ R12, R12, c[0x0][0x2ec] ;  /* 0x0000bb000c0c7a20 */ /* 0x000fe40000410000 */
[----:B------:R-:W-:Y:S01]  /*6ec0*/  FMUL.FTZ R13, R13, c[0x0][0x2ec] ;  /* 0x0000bb000d0d7a20 */ /* 0x000fe20000410000 */
[----:B------:R-:W3:Y:S01]  /*6ed0*/  MUFU.TANH R200, R6 ;  /* 0x0000000600c87308 */ /* 0x000ee20000002400 */
[----:B------:R-:W-:Y:S02]  /*6ee0*/  FMUL.FTZ R16, R16, c[0x0][0x2ec] ;  /* 0x0000bb0010107a20 */ /* 0x000fe40000410000 */
[----:B------:R-:W-:Y:S02]  /*6ef0*/  FMUL.FTZ R14, R14, c[0x0][0x2ec] ;  /* 0x0000bb000e0e7a20 */ /* 0x000fe40000410000 */
[----:B------:R-:W-:Y:S02]  /*6f00*/  FMUL.FTZ R15, R15, c[0x0][0x2ec] ;  /* 0x0000bb000f0f7a20 */ /* 0x000fe40000410000 */
[----:B------:R-:W-:Y:S02]  /*6f10*/  FMUL.FTZ R17, R17, c[0x0][0x2ec] ;  /* 0x0000bb0011117a20 */ /* 0x000fe40000410000 */
[----:B------:R-:W-:Y:S01]  /*6f20*/  FMUL.FTZ R18, R18, c[0x0][0x2ec] ;  /* 0x0000bb0012127a20 */ /* 0x000fe20000410000 */
[----:B------:R4:W1:Y:S01]  /*6f30*/  MUFU.TANH R207, R7 ;  /* 0x0000000700cf7308 */ /* 0x0008620000002400 */
[----:B------:R-:W-:Y:S09]  /*6f40*/  FMUL.FTZ R19, R19, c[0x0][0x2ec] ;  /* 0x0000bb0013137a20 */ /* 0x000ff20000410000 */
[----:B------:R-:W1:Y:S10]  /*6f50*/  MUFU.TANH R202, R8 ;  /* 0x0000000800ca7308 */ /* 0x000e740000002400 */
[----:B------:R-:W1:Y:S01]  /*6f60*/  MUFU.TANH R208, R9 ;  /* 0x0000000900d07308 */ /* 0x000e620000002400 */
[----:B----4-:R-:W4:Y:S09]  /*6f70*/  LDSM.16.M88.4 R4, [R196] ;  /* 0x00000000c404783b */ /* 0x010f320000000200 */
[----:B------:R-:W1:Y:S10]  /*6f80*/  MUFU.TANH R199, R10 ;  /* 0x0000000a00c77308 */ /* 0x000e740000002400 */
[----:B------:R5:W1:Y:S10]  /*6f90*/  MUFU.TANH R206, R11 ;  /* 0x0000000b00ce7308 */ /* 0x000a740000002400 */
[----:B------:R-:W1:Y:S10]  /*6fa0*/  MUFU.TANH R178, R16 ;  /* 0x0000001000b27308 */ /* 0x000e740000002400 */
[----:B------:R-:W1:Y:S01]  /*6fb0*/  MUFU.TANH R205, R12 ;  /* 0x0000000c00cd7308 */ /* 0x000e620000002400 */
[----:B-----5:R-:W5:Y:S01]  /*6fc0*/  LDSM.16.M88.4 R8, [R195] ;  /* 0x00000000c308783b */ /* 0x020f620000000200 */
[-C--:B----4-:R-:W-:Y:S08]  /*6fd0*/  HMMA.16816.F32.BF16 R20, R172, R4.reuse, R20 ;  /* 0x00000004ac14723c */ /* 0x090ff00000041814 */
[----:B------:R-:W4:Y:S01]  /*6fe0*/  MUFU.TANH R204, R13 ;  /* 0x0000000d00cc7308 */ /* 0x000f220000002400 */
[C---:B------:R-:W-:Y:S09]  /*6ff0*/  HMMA.16816.F32.BF16 R24, R180.reuse, R4, R24 ;  /* 0x00000004b418723c */ /* 0x040ff20000041818 */
[----:B------:R-:W1:Y:S01]  /*7000*/  MUFU.TANH R203, R14 ;  /* 0x0000000e00cb7308 */ /* 0x000e620000002400 */
[-C--:B------:R-:W-:Y:S08]  /*7010*/  HMMA.16816.F32.BF16 R28, R180, R6.reuse, R28 ;  /* 0x00000006b41c723c */ /* 0x080ff0000004181c */
[C---:B------:R-:W-:Y:S01]  /*7020*/  HMMA.16816.F32.BF16 R32, R172.reuse, R6, R32 ;  /* 0x00000006ac20723c */ /* 0x040fe20000041820 */
[----:B------:R-:W1:Y:S01]  /*7030*/  MUFU.TANH R179, R15 ;  /* 0x0000000f00b37308 */ /* 0x000e620000002400 */
[----:B------:R-:W1:Y:S02]  /*7040*/  LDSM.16.M88.4 R4, [R194] ;  /* 0x00000000c204783b */ /* 0x000e640000000200 */
[----:B------:R-:W-:Y:S02]  /*7050*/  FMUL.FTZ R20, R20, c[0x0][0x2ec] ;  /* 0x0000bb0014147a20 */ /* 0x000fe40000410000 */
[----:B------:R-:W-:Y:S02]  /*7060*/  FMUL.FTZ R21, R21, c[0x0][0x2ec] ;  /* 0x0000bb0015157a20 */ /* 0x000fe40000410000 */
[----:B------:R-:W-:Y:S03]  /*7070*/  FMUL.FTZ R22, R22, c[0x0][0x2ec] ;  /* 0x0000bb0016167a20 */ /* 0x000fe60000410000 */
[----:B------:R-:W1:Y:S01]  /*7080*/  MUFU.TANH R170, R17 ;  /* 0x0000001100aa7308 */ /* 0x000e620000002400 */
[----:B------:R-:W-:Y:S02]  /*7090*/  FMUL.FTZ R23, R23, c[0x0][0x2ec] ;  /* 0x0000bb0017177a20 */ /* 0x000fe40000410000 */
[----:B------:R-:W-:Y:S01]  /*70a0*/  FMUL.FTZ R24, R24, c[0x0][0x2ec] ;  /* 0x0000bb0018187a20 */ /* 0x000fe20000410000 */
[-C--:B-----5:R-:W-:Y:S03]  /*70b0*/  HMMA.16816.F32.BF16 R36, R172, R8.reuse, R36 ;  /* 0x00000008ac24723c */ /* 0x0a0fe60000041824 */
[----:B------:R-:W-:Y:S02]  /*70c0*/  FMUL.FTZ R25, R25, c[0x0][0x2ec] ;  /* 0x0000bb0019197a20 */ /* 0x000fe40000410000 */
[----:B------:R-:W-:Y:S01]  /*70d0*/  FMUL.FTZ R26, R26, c[0x0][0x2ec] ;  /* 0x0000bb001a1a7a20 */ /* 0x000fe20000410000 */
[----:B------:R-:W1:Y:S01]  /*70e0*/  MUFU.TANH R169, R18 ;  /* 0x0000001200a97308 */ /* 0x000e620000002400 */
[----:B------:R-:W-:Y:S01]  /*70f0*/  FMUL.FTZ R27, R27, c[0x0][0x2ec] ;  /* 0x0000bb001b1b7a20 */ /* 0x000fe20000410000 */
[C---:B------:R-:W-:Y:S04]  /*7100*/  HMMA.16816.F32.BF16 R40, R180.reuse, R8, R40 ;  /* 0x00000008b428723c */ /* 0x040fe80000041828 */
[----:B------:R-:W-:Y:S02]  /*7110*/  FMUL.FTZ R28, R28, c[0x0][0x2ec] ;  /* 0x0000bb001c1c7a20 */ /* 0x000fe40000410000 */
[----:B------:R-:W-:Y:S02]  /*7120*/  FMUL.FTZ R29, R29, c[0x0][0x2ec] ;  /* 0x0000bb001d1d7a20 */ /* 0x000fe40000410000 */
[----:B------:R-:W2:Y:S01]  /*7130*/  MUFU.TANH R168, R19 ;  /* 0x0000001300a87308 */ /* 0x000ea20000002400 */
[-C--:B------:R-:W-:Y:S03]  /*7140*/  HMMA.16816.F32.BF16 R44, R180, R10.reuse, R44 ;  /* 0x0000000ab42c723c */ /* 0x080fe6000004182c */
[----:B------:R-:W-:Y:S02]  /*7150*/  FMUL.FTZ R30, R30, c[0x0][0x2ec] ;  /* 0x0000bb001e1e7a20 */ /* 0x000fe40000410000 */
[----:B------:R-:W-:Y:S02]  /*7160*/  FMUL.FTZ R31, R31, c[0x0][0x2ec] ;  /* 0x0000bb001f1f7a20 */ /* 0x000fe40000410000 */
[----:B------:R-:W-:Y:S01]  /*7170*/  FMUL.FTZ R32, R32, c[0x0][0x2ec] ;  /* 0x0000bb0020207a20 */ /* 0x000fe20000410000 */
[C---:B------:R-:W-:Y:S01]  /*7180*/  HMMA.16816.F32.BF16 R48, R172.reuse, R10, R48 ;  /* 0x0000000aac30723c */ /* 0x040fe20000041830 */
[----:B------:R-:W2:Y:S01]  /*7190*/  MUFU.TANH R177, R20 ;  /* 0x0000001400b17308 */ /* 0x000ea20000002400 */
[----:B------:R-:W5:Y:S02]  /*71a0*/  LDSM.16.M88.4 R8, [R193] ;  /* 0x00000000c108783b */ /* 0x000f640000000200 */
[----:B------:R-:W-:Y:S02]  /*71b0*/  FMUL.FTZ R33, R33, c[0x0][0x2ec] ;  /* 0x0000bb0021217a20 */ /* 0x000fe40000410000 */
[----:B------:R-:W-:Y:S02]  /*71c0*/  FMUL.FTZ R34, R34, c[0x0][0x2ec] ;  /* 0x0000bb0022227a20 */ /* 0x000fe40000410000 */
[-C--:B-1----:R-:W-:Y:S03]  /*71d0*/  HMMA.16816.F32.BF16 R52, R172, R4.reuse, R52 ;  /* 0x00000004ac34723c */ /* 0x082fe60000041834 */
[----:B------:R-:W1:Y:S01]  /*71e0*/  MUFU.TANH R176, R21 ;  /* 0x0000001500b07308 */ /* 0x000e620000002400 */
[----:B------:R-:W-:Y:S02]  /*71f0*/  FMUL.FTZ R42, R42, c[0x0][0x2ec] ;  /* 0x0000bb002a2a7a20 */ /* 0x000fe40000410000 */
[----:B------:R-:W-:Y:S02]  /*7200*/  FMUL.FTZ R35, R35, c[0x0][0x2ec] ;  /* 0x0000bb0023237a20 */ /* 0x000fe40000410000 */
[C---:B------:R-:W-:Y:S04]  /*7210*/  HMMA.16816.F32.BF16 R56, R180.reuse, R4, R56 ;  /* 0x00000004b438723c */ /* 0x040fe80000041838 */
[----:B------:R-:W-:Y:S01]  /*7220*/  FMUL.FTZ R41, R41, c[0x0][0x2ec] ;  /* 0x0000bb0029297a20 */ /* 0x000fe20000410000 */
[----:B------:R1:W1:Y:S01]  /*7230*/  MUFU.TANH R16, R42 ;  /* 0x0000002a00107308 */ /* 0x0002620000002400 */
[----:B------:R-:W-:Y:S02]  /*7240*/  FMUL.FTZ R44, R44, c[0x0][0x2ec] ;  /* 0x0000bb002c2c7a20 */ /* 0x000fe40000410000 */
[-C--:B------:R-:W-:Y:S04]  /*7250*/  HMMA.16816.F32.BF16 R60, R180, R6.reuse, R60 ;  /* 0x00000006b43c723c */ /* 0x080fe8000004183c */
[----:B------:R-:W-:Y:S02]  /*7260*/  FMUL.FTZ R45, R45, c[0x0][0x2ec] ;  /* 0x0000bb002d2d7a20 */ /* 0x000fe40000410000 */
[----:B------:R-:W-:Y:S01]  /*7270*/  FMUL.FTZ R46, R46, c[0x0][0x2ec] ;  /* 0x0000bb002e2e7a20 */ /* 0x000fe20000410000 */
[----:B------:R1:W1:Y:S01]  /*7280*/  MUFU.TANH R171, R22 ;  /* 0x0000001600ab7308 */ /* 0x0002620000002400 */
[C---:B------:R-:W-:Y:S01]  /*7290*/  HMMA.16816.F32.BF16 R64, R172.reuse, R6, R64 ;  /* 0x00000006ac40723c */ /* 0x040fe20000041840 */
[----:B------:R-:W1:Y:S03]  /*72a0*/  LDSM.16.M88.4 R4, [R192] ;  /* 0x00000000c004783b */ /* 0x000e660000000200 */
[----:B------:R-:W-:Y:S02]  /*72b0*/  FMUL.FTZ R47, R47, c[0x0][0x2ec] ;  /* 0x0000bb002f2f7a20 */ /* 0x000fe40000410000 */
[----:B------:R-:W-:Y:S02]  /*72c0*/  FMUL.FTZ R48, R48, c[0x0][0x2ec] ;  /* 0x0000bb0030307a20 */ /* 0x000fe40000410000 */
[----:B------:R-:W-:Y:S01]  /*72d0*/  FMUL.FTZ R49, R49, c[0x0][0x2ec] ;  /* 0x0000bb0031317a20 */ /* 0x000fe20000410000 */
[----:B------:R-:W1:Y:S01]  /*72e0*/  MUFU.TANH R23, R23 ;  /* 0x0000001700177308 */ /* 0x000e620000002400 */
[-C--:B-----5:R-:W-:Y:S03]  /*72f0*/  HMMA.16816.F32.BF16 R68, R172, R8.reuse, R68 ;  /* 0x00000008ac44723c */ /* 0x0a0fe60000041844 */
[----:B------:R-:W-:Y:S02]  /*7300*/  FMUL.FTZ R50, R50, c[0x0][0x2ec] ;  /* 0x0000bb0032327a20 */ /* 0x000fe40000410000 */
[----:B------:R-:W-:Y:S02]  /*7310*/  FMUL.FTZ R51, R51, c[0x0][0x2ec] ;  /* 0x0000bb0033337a20 */ /* 0x000fe40000410000 */
[----:B------:R-:W-:Y:S01]  /*7320*/  FMUL.FTZ R52, R52, c[0x0][0x2ec] ;  /* 0x0000bb0034347a20 */ /* 0x000fe20000410000 */
[C---:B------:R-:W-:Y:S01]  /*7330*/  HMMA.16816.F32.BF16 R72, R180.reuse, R8, R72 ;  /* 0x00000008b448723c */ /* 0x040fe20000041848 */
[----:B------:R-:W2:Y:S03]  /*7340*/  MUFU.TANH R24, R24 ;  /* 0x0000001800187308 */ /* 0x000ea60000002400 */
[----:B------:R-:W-:Y:S02]  /*7350*/  FMUL.FTZ R53, R53, c[0x0][0x2ec] ;  /* 0x0000bb0035357a20 */ /* 0x000fe40000410000 */
[----:B------:R-:W-:Y:S02]  /*7360*/  FMUL.FTZ R54, R54, c[0x0][0x2ec] ;  /* 0x0000bb0036367a20 */ /* 0x000fe40000410000 */
[-C--:B------:R-:W-:Y:S03]  /*7370*/  HMMA.16816.F32.BF16 R76, R180, R10.reuse, R76 ;  /* 0x0000000ab44c723c */ /* 0x080fe6000004184c */
[----:B------:R-:W2:Y:S01]  /*7380*/  MUFU.TANH R25, R25 ;  /* 0x0000001900197308 */ /* 0x000ea20000002400 */
[----:B------:R-:W-:Y:S02]  /*7390*/  FMUL.FTZ R55, R55, c[0x0][0x2ec] ;  /* 0x0000bb0037377a20 */ /* 0x000fe40000410000 */
[----:B------:R-:W-:Y:S02]  /*73a0*/  FMUL.FTZ R56, R56, c[0x0][0x2ec] ;  /* 0x0000bb0038387a20 */ /* 0x000fe40000410000 */
[C---:B------:R-:W-:Y:S01]  /*73b0*/  HMMA.16816.F32.BF16 R80, R172.reuse, R10, R80 ;  /* 0x0000000aac50723c */ /* 0x040fe20000041850 */
[----:B------:R-:W5:Y:S03]  /*73c0*/  LDSM.16.M88.4 R8, [R191] ;  /* 0x00000000bf08783b */ /* 0x000f660000000200 */
[----:B------:R-:W-:Y:S01]  /*73d0*/  FMUL.FTZ R57, R57, c[0x0][0x2ec] ;  /* 0x0000bb0039397a20 */ /* 0x000fe20000410000 */
[----:B------:R-:W2:Y:S01]  /*73e0*/  MUFU.TANH R26, R26 ;  /* 0x0000001a001a7308 */ /* 0x000ea20000002400 */
[----:B------:R-:W-:Y:S02]  /*73f0*/  FMUL.FTZ R58, R58, c[0x0][0x2ec] ;  /* 0x0000bb003a3a7a20 */ /* 0x000fe40000410000 */
[-C--:B-1----:R-:W-:Y:S04]  /*7400*/  HMMA.16816.F32.BF16 R84, R172, R4.reuse, R84 ;  /* 0x00000004ac54723c */ /* 0x082fe80000041854 */
[----:B------:R-:W-:Y:S02]  /*7410*/  FMUL.FTZ R59, R59, c[0x0][0x2ec] ;  /* 0x0000bb003b3b7a20 */ /* 0x000fe40000410000 */
[----:B------:R-:W-:Y:S01]  /*7420*/  FMUL.FTZ R60, R60, c[0x0][0x2ec] ;  /* 0x0000bb003c3c7a20 */ /* 0x000fe20000410000 */
[----:B------:R-:W1:Y:S01]  /*7430*/  MUFU.TANH R27, R27 ;  /* 0x0000001b001b7308 */ /* 0x000e620000002400 */
[C---:B------:R-:W-:Y:S04]  /*7440*/  HMMA.16816.F32.BF16 R88, R180.reuse, R4, R88 ;  /* 0x00000004b458723c */ /* 0x040fe80000041858 */
[----:B------:R-:W-:Y:S02]  /*7450*/  FMUL.FTZ R61, R61, c[0x0][0x2ec] ;  /* 0x0000bb003d3d7a20 */ /* 0x000fe40000410000 */
[----:B------:R-:W-:Y:S02]  /*7460*/  FMUL.FTZ R62, R62, c[0x0][0x2ec] ;  /* 0x0000bb003e3e7a20 */ /* 0x000fe40000410000 */
[-C--:B------:R-:W-:Y:S01]  /*7470*/  HMMA.16816.F32.BF16 R92, R180, R6.reuse, R92 ;  /* 0x00000006b45c723c */ /* 0x080fe2000004185c */
[----:B------:R-:W1:Y:S03]  /*7480*/  MUFU.TANH R28, R28 ;  /* 0x0000001c001c7308 */ /* 0x000e660000002400 */
[----:B------:R-:W-:Y:S02]  /*7490*/  FMUL.FTZ R63, R63, c[0x0][0x2ec] ;  /* 0x0000bb003f3f7a20 */ /* 0x000fe40000410000 */
[----:B------:R-:W-:Y:S02]  /*74a0*/  FMUL.FTZ R67, R67, c[0x0][0x2ec] ;  /* 0x0000bb0043437a20 */ /* 0x000fe40000410000 */
[C---:B------:R-:W-:Y:S01]  /*74b0*/  HMMA.16816.F32.BF16 R96, R172.reuse, R6, R96 ;  /* 0x00000006ac60723c */ /* 0x040fe20000041860 */
[----:B------:R-:W1:Y:S01]  /*74c0*/  LDSM.16.M88.4 R4, [R190] ;  /* 0x00000000be04783b */ /* 0x000e620000000200 */
[----:B------:R-:W-:Y:S04]  /*74d0*/  DEPBAR.LE SB0, 0x0 ;  /* 0x000080000000791a */ /* 0x000fe80000000000 */
[----:B------:R-:W1:Y:S01]  /*74e0*/  MUFU.TANH R29, R29 ;  /* 0x0000001d001d7308 */ /* 0x000e620000002400 */
[----:B------:R-:W-:Y:S02]  /*74f0*/  FMUL.FTZ R68, R68, c[0x0][0x2ec] ;  /* 0x0000bb0044447a20 */ /* 0x000fe40000410000 */
[----:B------:R-:W-:Y:S01]  /*7500*/  BAR.SYNC.DEFER_BLOCKING 0x0 ;  /* 0x0000000000007b1d */ /* 0x000fe20000010000 */
[-C--:B-----5:R-:W-:Y:S05]  /*7510*/  HMMA.16816.F32.BF16 R100, R172, R8.reuse, R100 ;  /* 0x00000008ac64723c */ /* 0x0a0fea0000041864 */
        /* <DEDUP_REMOVED lines=12> */
[----:B------:R-:W2:Y:S03]  /*75e0*/  MUFU.TANH R32, R32 ;  /* 0x0000002000207308 */ /* 0x000ea60000002400 */
        /* <DEDUP_REMOVED lines=8> */
[----:B------:R-:W1:Y:S01]  /*7670*/  MUFU.TANH R34, R34 ;  /* 0x0000002200227308 */ /* 0x000e620000002400 */
[----:B------:R-:W-:Y:S02]  /*7680*/  FMUL.FTZ R81, R81, c[0x0][0x2ec] ;  /* 0x0000bb0051517a20 */ /* 0x000fe40000410000 */
[-C--:B------:R-:W-:Y:S04]  /*7690*/  HMMA.16816.F32.BF16 R124, R180, R6.reuse, R124 ;  /* 0x00000006b47c723c */ /* 0x080fe8000004187c */
[----:B------:R-:W-:Y:S02]  /*76a0*/  FMUL.FTZ R82, R82, c[0x0][0x2ec] ;  /* 0x0000bb0052527a20 */ /* 0x000fe40000410000 */
[----:B------:R-:W-:Y:S01]  /*76b0*/  FMUL.FTZ R83, R83, c[0x0][0x2ec] ;  /* 0x0000bb0053537a20 */ /* 0x000fe20000410000 */
[----:B------:R-:W1:Y:S01]  /*76c0*/  MUFU.TANH R35, R35 ;  /* 0x0000002300237308 */ /* 0x000e620000002400 */
[----:B------:R-:W-:Y:S04]  /*76d0*/  HMMA.16816.F32.BF16 R128, R172, R6, R128 ;  /* 0x00000006ac80723c */ /* 0x000fe80000041880 */
[----:B------:R-:W-:Y:S02]  /*76e0*/  FMUL.FTZ R84, R84, c[0x0][0x2ec] ;  /* 0x0000bb0054547a20 */ /* 0x000fe40000410000 */
[----:B------:R-:W-:Y:S02]  /*76f0*/  FMUL.FTZ R85, R85, c[0x0][0x2ec] ;  /* 0x0000bb0055557a20 */ /* 0x000fe40000410000 */
[----:B------:R-:W-:Y:S01]  /*7700*/  FMUL.FTZ R86, R86, c[0x0][0x2ec] ;  /* 0x0000bb0056567a20 */ /* 0x000fe20000410000 */
[----:B------:R1:W1:Y:S03]  /*7710*/  MUFU.TANH R17, R41 ;  /* 0x0000002900117308 */ /* 0x0002660000002400 */
[----:B------:R-:W-:Y:S02]  /*7720*/  FMUL.FTZ R87, R87, c[0x0][0x2ec] ;  /* 0x0000bb0057577a20 */ /* 0x000fe40000410000 */
[----:B------:R-:W-:Y:S02]  /*7730*/  FMUL.FTZ R88, R88, c[0x0][0x2ec] ;  /* 0x0000bb0058587a20 */ /* 0x000fe40000410000 */
[----:B------:R-:W-:Y:S02]  /*7740*/  FMUL.FTZ R89, R89, c[0x0][0x2ec] ;  /* 0x0000bb0059597a20 */ /* 0x000fe40000410000 */
[----:B------:R-:W-:Y:S01]  /*7750*/  FMUL.FTZ R90, R90, c[0x0][0x2ec] ;  /* 0x0000bb005a5a7a20 */ /* 0x000fe20000410000 */
[----:B------:R-:W1:Y:S01]  /*7760*/  MUFU.TANH R44, R44 ;  /* 0x0000002c002c7308 */ /* 0x000e620000002400 */
[----:B------:R-:W-:Y:S02]  /*7770*/  FMUL.FTZ R91, R91, c[0x0][0x2ec] ;  /* 0x0000bb005b5b7a20 */ /* 0x000fe40000410000 */
        /* <DEDUP_REMOVED lines=52> */
[----:B------:R1:W1:Y:S01]  /*7ac0*/  MUFU.TANH R22, R36 ;  /* 0x0000002400167308 */ /* 0x0002620000002400 */
[----:B------:R-:W-:Y:S02]  /*7ad0*/  FMUL.FTZ R43, R43, c[0x0][0x2ec] ;  /* 0x0000bb002b2b7a20 */ /* 0x000fe40000410000 */
[----:B------:R-:W-:Y:S02]  /*7ae0*/  FMUL.FTZ R64, R64, c[0x0][0x2ec] ;  /* 0x0000bb0040407a20 */ /* 0x000fe40000410000 */
[----:B------:R-:W-:Y:S02]  /*7af0*/  FMUL.FTZ R65, R65, c[0x0][0x2ec] ;  /* 0x0000bb0041417a20 */ /* 0x000fe40000410000 */
[----:B------:R-:W-:Y:S02]  /*7b00*/  FMUL.FTZ R66, R66, c[0x0][0x2ec] ;  /* 0x0000bb0042427a20 */ /* 0x000fe40000410000 */
[----:B------:R-:W-:Y:S01]  /*7b10*/  FMUL.FTZ R0, R127, c[0x0][0x2ec] ;  /* 0x0000bb007f007a20 */ /* 0x000fe20000410000 */
[----:B------:R1:W1:Y:S10]  /*7b20*/  MUFU.TANH R20, R37 ;  /* 0x0000002500147308 */ /* 0x0002740000002400 */
[----:B------:R1:W1:Y:S10]  /*7b30*/  MUFU.TANH R19, R38 ;  /* 0x0000002600137308 */ /* 0x0002740000002400 */
[----:B------:R1:W1:Y:S10]  /*7b40*/  MUFU.TANH R18, R39 ;  /* 0x0000002700127308 */ /* 0x0002740000002400 */
[----:B------:R1:W1:Y:S10]  /*7b50*/  MUFU.TANH R21, R40 ;  /* 0x0000002800157308 */ /* 0x0002740000002400 */
[----:B------:R1:W1:Y:S10]  /*7b60*/  MUFU.TANH R15, R43 ;  /* 0x0000002b000f7308 */ /* 0x0002740000002400 */
[----:B------:R-:W1:Y:S10]  /*7b70*/  MUFU.TANH R53, R53 ;  /* 0x0000003500357308 */ /* 0x000e740000002400 */
        /* <DEDUP_REMOVED lines=74> */
[----:B------:R-:W1:Y:S10]  /*8020*/  MUFU.TANH R128, R128 ;  /* 0x0000008000807308 */ /* 0x000e740000002400 */
[----:B------:R-:W1:Y:S10]  /*8030*/  MUFU.TANH R129, R129 ;  /* 0x0000008100817308 */ /* 0x000e740000002400 */
[----:B------:R-:W1:Y:S10]  /*8040*/  MUFU.TANH R130, R130 ;  /* 0x0000008200827308 */ /* 0x000e740000002400 */
[----:B------:R-:W1:Y:S02]  /*8050*/  MUFU.TANH R131, R131 ;  /* 0x0000008300837308 */ /* 0x000e640000002400 */
[----:B-1234-:R-:W-:-:S05]  /*8060*/  @P0 BRA `(.L_x_320) ;  /* 0xffffe6a000000947 */ /* 0x01efca000383ffff */
.L_x_319:
        /* <DEDUP_REMOVED lines=108> */
[----:B------:R-:W-:Y:S03]  /*8730*/  FMNMX.FTZ R0, R15, R0, !PT ;  /* 0x000000000f007209 */ /* 0x000fe60007810000 */
[----:B------:R-:W1:Y:S01]  /*8740*/  SHFL.BFLY PT, R37, R3, 0x2, 0x1f ;  /* 0x0c401f0003257f89 */ /* 0x000e6200000e0000 */
[----:B------:R-:W-:Y:S04]  /*8750*/  FMNMX.FTZ R0, R46, R0, !PT ;  /* 0x000000002e007209 */ /* 0x000fe80007810000 */
[----:B------:R-:W-:Y:S04]  /*8760*/  FMNMX.FTZ R0, R47, R0, !PT ;  /* 0x000000002f007209 */ /* 0x000fe80007810000 */
[----:B------:R-:W-:Y:S04]  /*8770*/  FMNMX.FTZ R0, R58, R0, !PT ;  /* 0x000000003a007209 */ /* 0x000fe80007810000 */
[----:B------:R-:W-:Y:S04]  /*8780*/  FMNMX.FTZ R0, R59, R0, !PT ;  /* 0x000000003b007209 */ /* 0x000fe80007810000 */
[----:B------:R-:W-:Y:S04]  /*8790*/  FMNMX.FTZ R0, R62, R0, !PT ;  /* 0x000000003e007209 */ /* 0x000fe80007810000 */
[----:B------:R-:W-:Y:S02]  /*87a0*/  FMNMX.FTZ R0, R63, R0, !PT ;  /* 0x000000003f007209 */ /* 0x000fe40007810000 */
[----:B-1----:R-:W-:Y:S02]  /*87b0*/  FMNMX.FTZ R37, R3, R37, !PT ;  /* 0x0000002503257209 */ /* 0x002fe40007810000 */
[----:B------:R-:W-:Y:S02]  /*87c0*/  FMNMX.FTZ R38, R38, R6, !PT ;  /* 0x0000000626267209 */ /* 0x000fe40007810000 */
[----:B------:R-:W-:Y:S01]  /*87d0*/  FMNMX.FTZ R4, R4, R5, !PT ;  /* 0x0000000504047209 */ /* 0x000fe20007810000 */
[----:B------:R-:W1:Y:S01]  /*87e0*/  SHFL.BFLY PT, R7, R37, 0x1, 0x1f ;  /* 0x0c201f0025077f89 */ /* 0x000e6200000e0000 */
[----:B------:R-:W-:Y:S04]  /*87f0*/  FMNMX.FTZ R0, R74, R0, !PT ;  /* 0x000000004a007209 */ /* 0x000fe80007810000 */
[----:B------:R-:W-:Y:S03]  /*8800*/  FMNMX.FTZ R0, R75, R0, !PT ;  /* 0x000000004b007209 */ /* 0x000fe60007810000 */
[----:B------:R-:W2:Y:S01]  /*8810*/  SHFL.BFLY PT, R6, R38, 0x1, 0x1f ;  /* 0x0c201f0026067f89 */ /* 0x000ea200000e0000 */
[----:B------:R-:W-:Y:S04]  /*8820*/  FMNMX.FTZ R0, R78, R0, !PT ;  /* 0x000000004e007209 */ /* 0x000fe80007810000 */
[----:B------:R-:W-:Y:S03]  /*8830*/  FMNMX.FTZ R0, R79, R0, !PT ;  /* 0x000000004f007209 */ /* 0x000fe60007810000 */
[----:B------:R-:W3:Y:S01]  /*8840*/  SHFL.BFLY PT, R36, R4, 0x1, 0x1f ;  /* 0x0c201f0004247f89 */ /* 0x000ee200000e0000 */
[----:B------:R-:W-:Y:S04]  /*8850*/  FMNMX.FTZ R0, R90, R0, !PT ;  /* 0x000000005a007209 */ /* 0x000fe80007810000 */
[----:B------:R-:W-:Y:S02]  /*8860*/  FMNMX.FTZ R0, R91, R0, !PT ;  /* 0x000000005b007209 */ /* 0x000fe40007810000 */
[----:B-1----:R-:W-:Y:S02]  /*8870*/  FMNMX.FTZ R37, R37, R7, !PT ;  /* 0x0000000725257209 */ /* 0x002fe40007810000 */
[----:B------:R-:W-:Y:S03]  /*8880*/  FMNMX.FTZ R0, R94, R0, !PT ;  /* 0x000000005e007209 */ /* 0x000fe60007810000 */
[----:B------:R-:W-:Y:S01]  /*8890*/  FMUL.FTZ R65, R37, c[0x0][0x23c] ;  /* 0x00008f0025417a20 */ /* 0x000fe20000410000 */
[----:B------:R-:W-:Y:S02]  /*88a0*/  FMNMX.FTZ R0, R95, R0, !PT ;  /* 0x000000005f007209 */ /* 0x000fe40007810000 */
[----:B--2---:R-:W-:Y:S02]  /*88b0*/  FMNMX.FTZ R38, R38, R6, !PT ;  /* 0x0000000626267209 */ /* 0x004fe40007810000 */
[----:B------:R-:W-:Y:S02]  /*88c0*/  FMNMX.FTZ R0, R106, R0, !PT ;  /* 0x000000006a007209 */ /* 0x000fe40007810000 */
[C---:B------:R-:W-:Y:S01]  /*88d0*/  FSETP.NEU.FTZ.AND P1, PT, R38.reuse, -INF , PT ;  /* 0xff8000002600780b */ /* 0x040fe20003f3d000 */
[----:B------:R-:W-:Y:S01]  /*88e0*/  FMUL.FTZ R43, R38, c[0x0][0x23c] ;  /* 0x00008f00262b7a20 */ /* 0x000fe20000410000 */
[----:B------:R-:W-:Y:S02]  /*88f0*/  FMNMX.FTZ R0, R107, R0, !PT ;  /* 0x000000006b007209 */ /* 0x000fe40007810000 */
[----:B---3--:R-:W-:Y:S02]  /*8900*/  FMNMX.FTZ R36, R4, R36, !PT ;  /* 0x0000002404247209 */ /* 0x008fe40007810000 */
[----:B------:R-:W-:Y:S02]  /*8910*/  FSEL R43, R43, RZ, P1 ;  /* 0x000000ff2b2b7208 */ /* 0x000fe40000800000 */
[----:B------:R-:W-:Y:S01]  /*8920*/  FSETP.NEU.FTZ.AND P1, PT, R37, -INF , PT ;  /* 0xff8000002500780b */ /* 0x000fe20003f3d000 */
[----:B------:R-:W-:Y:S01]  /*8930*/  FMUL.FTZ R64, R36, c[0x0][0x23c] ;  /* 0x00008f0024407a20 */ /* 0x000fe20000410000 */
[----:B------:R-:W-:Y:S01]  /*8940*/  FMNMX.FTZ R0, R110, R0, !PT ;  /* 0x000000006e007209 */ /* 0x000fe20007810000 */
[--C-:B------:R-:W-:Y:S01]  /*8950*/  FFMA.FTZ R4, R201, c[0x0][0x23c], -R43.reuse ;  /* 0x00008f00c9047a23 */ /* 0x100fe2000001082b */
[----:B------:R-:W-:Y:S01]  /*8960*/  FSEL R65, R65, RZ, P1 ;  /* 0x000000ff41417208 */ /* 0x000fe20000800000 */
[--C-:B------:R-:W-:Y:S01]  /*8970*/  FFMA.FTZ R8, R177, c[0x0][0x23c], -R43.reuse ;  /* 0x00008f00b1087a23 */ /* 0x100fe2000001082b */
[----:B------:R-:W-:Y:S01]  /*8980*/  FSETP.NEU.FTZ.AND P1, PT, R36, -INF , PT ;  /* 0xff8000002400780b */ /* 0x000fe20003f3d000 */
[----:B------:R1:W-:Y:S01]  /*8990*/  MUFU.EX2 R172, R4 ;  /* 0x0000000400ac7308 */ /* 0x0003e20000000800 */
[----:B------:R-:W-:Y:S01]  /*89a0*/  FMNMX.FTZ R0, R111, R0, !PT ;  /* 0x000000006f007209 */ /* 0x000fe20007810000 */
[--C-:B------:R-:W-:Y:S01]  /*89b0*/  FFMA.FTZ R5, R209, c[0x0][0x23c], -R43.reuse ;  /* 0x00008f00d1057a23 */ /* 0x100fe2000001082b */
[----:B------:R-:W-:Y:S01]  /*89c0*/  FSEL R64, R64, RZ, P1 ;  /* 0x000000ff40407208 */ /* 0x000fe20000800000 */
[--C-:B------:R-:W-:Y:S01]  /*89d0*/  FFMA.FTZ R7, R32, c[0x0][0x23c], -R43.reuse ;  /* 0x00008f0020077a23 */ /* 0x100fe2000001082b */
[----:B------:R-:W-:Y:S01]  /*89e0*/  FMNMX.FTZ R0, R122, R0, !PT ;  /* 0x000000007a007209 */ /* 0x000fe20007810000 */
[----:B------:R-:W-:Y:S03]  /*89f0*/  FFMA.FTZ R6, R33, c[0x0][0x23c], -R43 ;  /* 0x00008f0021067a23 */ /* 0x000fe6000001082b */
[----:B------:R-:W-:Y:S01]  /*8a00*/  FMNMX.FTZ R0, R123, R0, !PT ;  /* 0x000000007b007209 */ /* 0x000fe20007810000 */
[----:B------:R2:W-:Y:S03]  /*8a10*/  MUFU.EX2 R236, R5 ;  /* 0x0000000500ec7308 */ /* 0x0005e60000000800 */
[----:B------:R-:W-:Y:S04]  /*8a20*/  FMNMX.FTZ R0, R42, R0, !PT ;  /* 0x000000002a007209 */ /* 0x000fe80007810000 */
[----:B------:R-:W-:Y:S03]  /*8a30*/  FMNMX.FTZ R0, R41, R0, !PT ;  /* 0x0000000029007209 */ /* 0x000fe60007810000 */
[----:B------:R3:W-:Y:S02]  /*8a40*/  MUFU.EX2 R126, R7 ;  /* 0x00000007007e7308 */ /* 0x0007e40000000800 */
[----:B------:R-:W4:Y:S01]  /*8a50*/  SHFL.BFLY PT, R2, R0, 0x2, 0x1f ;  /* 0x0c401f0000027f89 */ /* 0x000f2200000e0000 */
[--C-:B-1----:R-:W-:Y:S07]  /*8a60*/  FFMA.FTZ R4, R200, c[0x0][0x23c], -R65.reuse ;  /* 0x00008f00c8047a23 */ /* 0x102fee0000010841 */
[----:B------:R1:W-:Y:S01]  /*8a70*/  MUFU.EX2 R173, R4 ;  /* 0x0000000400ad7308 */ /* 0x0003e20000000800 */
[----:B--2---:R-:W-:Y:S09]  /*8a80*/  FFMA.FTZ R5, R168, c[0x0][0x23c], -R65 ;  /* 0x00008f00a8057a23 */ /* 0x004ff20000010841 */
[----:B------:R2:W-:Y:S01]  /*8a90*/  MUFU.EX2 R239, R5 ;  /* 0x0000000500ef7308 */ /* 0x0005e20000000800 */
[----:B---3--:R-:W-:Y:S01]  /*8aa0*/  FFMA.FTZ R7, R48, c[0x0][0x23c], -R43 ;  /* 0x00008f0030077a23 */ /* 0x008fe2000001082b */
[----:B----4-:R-:W-:Y:S01]  /*8ab0*/  FMNMX.FTZ R2, R0, R2, !PT ;  /* 0x0000000200027209 */ /* 0x010fe20007810000 */
[----:B------:R-:W-:Y:S07]  /*8ac0*/  FADD.FTZ R0, -R38, R132 ;  /* 0x0000008426007221 */ /* 0x000fee0000010100 */
[----:B------:R3:W-:Y:S01]  /*8ad0*/  MUFU.EX2 R246, R7 ;  /* 0x0000000700f67308 */ /* 0x0007e20000000800 */
[----:B------:R-:W-:Y:S01]  /*8ae0*/  FMUL.FTZ R0, R0, c[0x0][0x23c] ;  /* 0x00008f0000007a20 */ /* 0x000fe20000410000 */
[----:B------:R-:W4:Y:S01]  /*8af0*/  SHFL.BFLY PT, R3, R2, 0x1, 0x1f ;  /* 0x0c201f0002037f89 */ /* 0x000f2200000e0000 */
[----:B-1----:R-:W-:Y:S07]  /*8b00*/  FFMA.FTZ R4, R207, c[0x0][0x23c], -R65 ;  /* 0x00008f00cf047a23 */ /* 0x002fee0000010841 */
[----:B------:R1:W-:Y:S01]  /*8b10*/  MUFU.EX2 R227, R4 ;  /* 0x0000000400e37308 */ /* 0x0003e20000000800 */
[----:B--2---:R-:W-:Y:S09]  /*8b20*/  FFMA.FTZ R5, R205, c[0x0][0x23c], -R64 ;  /* 0x00008f00cd057a23 */ /* 0x004ff20000010840 */
[----:B------:R2:W-:Y:S01]  /*8b30*/  MUFU.EX2 R39, R0 ;  /* 0x0000000000277308 */ /* 0x0005e20000000800 */
[--C-:B---3--:R-:W-:Y:S01]  /*8b40*/  FFMA.FTZ R7, R14, c[0x0][0x23c], -R43.reuse ;  /* 0x00008f000e077a23 */ /* 0x108fe2000001082b */
[----:B----4-:R-:W-:Y:S08]  /*8b50*/  FMNMX.FTZ R3, R2, R3, !PT ;  /* 0x0000000302037209 */ /* 0x010ff00007810000 */
[----:B------:R3:W-:Y:S01]  /*8b60*/  MUFU.EX2 R180, R5 ;  /* 0x0000000500b47308 */ /* 0x0007e20000000800 */
[C---:B------:R-:W-:Y:S01]  /*8b70*/  FMUL.FTZ R66, R3.reuse, c[0x0][0x23c] ;  /* 0x00008f0003427a20 */ /* 0x040fe20000410000 */
[----:B------:R-:W-:Y:S01]  /*8b80*/  FSETP.NEU.FTZ.AND P1, PT, R3, -INF , PT ;  /* 0xff8000000300780b */ /* 0x000fe20003f3d000 */
[----:B-1----:R-:W-:Y:S03]  /*8b90*/  FFMA.FTZ R4, R178, c[0x0][0x23c], -R43 ;  /* 0x00008f00b2047a23 */ /* 0x002fe6000001082b */
[----:B------:R-:W-:Y:S04]  /*8ba0*/  FSEL R66, R66, RZ, P1 ;  /* 0x000000ff42427208 */ /* 0x000fe80000800000 */
[----:B------:R1:W-:Y:S01]  /*8bb0*/  MUFU.EX2 R229, R4 ;  /* 0x0000000400e57308 */ /* 0x0003e20000000800 */
[----:B--2---:R-:W-:Y:S04]  /*8bc0*/  FADD.FTZ R0, -R37, R133 ;  /* 0x0000008525007221 */ /* 0x004fe80000010100 */
[----:B------:R-:W-:Y:S05]  /*8bd0*/  FMUL.FTZ R0, R0, c[0x0][0x23c] ;  /* 0x00008f0000007a20 */ /* 0x000fea0000410000 */
[----:B------:R2:W-:Y:S01]  /*8be0*/  MUFU.EX2 R127, R6 ;  /* 0x00000006007f7308 */ /* 0x0005e20000000800 */
[----:B---3--:R-:W-:Y:S09]  /*8bf0*/  FFMA.FTZ R5, R171, c[0x0][0x23c], -R65 ;  /* 0x00008f00ab057a23 */ /* 0x008ff20000010841 */
[----:B------:R3:W-:Y:S01]  /*8c00*/  MUFU.EX2 R40, R0 ;  /* 0x0000000000287308 */ /* 0x0007e20000000800 */
[--C-:B-1----:R-:W-:Y:S09]  /*8c10*/  FFMA.FTZ R4, R170, c[0x0][0x23c], -R43.reuse ;  /* 0x00008f00aa047a23 */ /* 0x102ff2000001082b */
[----:B------:R1:W-:Y:S01]  /*8c20*/  MUFU.EX2 R247, R4 ;  /* 0x0000000400f77308 */ /* 0x0003e20000000800 */
[----:B--2---:R-:W-:Y:S09]  /*8c30*/  FFMA.FTZ R6, R49, c[0x0][0x23c], -R43 ;  /* 0x00008f0031067a23 */ /* 0x004ff2000001082b */
[----:B------:R2:W-:Y:S01]  /*8c40*/  MUFU.EX2 R181, R5 ;  /* 0x0000000500b57308 */ /* 0x0005e20000000800 */
[----:B---3--:R-:W-:Y:S04]  /*8c50*/  FADD.FTZ R0, -R36, R134 ;  /* 0x0000008624007221 */ /* 0x008fe80000010100 */
[----:B------:R-:W-:Y:S05]  /*8c60*/  FMUL.FTZ R0, R0, c[0x0][0x23c] ;  /* 0x00008f0000007a20 */ /* 0x000fea0000410000 */
[----:B------:R3:W-:Y:S01]  /*8c70*/  MUFU.EX2 R249, R7 ;  /* 0x0000000700f97308 */ /* 0x0007e20000000800 */
[----:B-1----:R-:W-:Y:S09]  /*8c80*/  FFMA.FTZ R4, R169, c[0x0][0x23c], -R65 ;  /* 0x00008f00a9047a23 */ /* 0x002ff20000010841 */
[----:B------:R1:W-:Y:S01]  /*8c90*/  MUFU.EX2 R218, R4 ;  /* 0x0000000400da7308 */ /* 0x0003e20000000800 */
[--C-:B--2---:R-:W-:Y:S09]  /*8ca0*/  FFMA.FTZ R5, R28, c[0x0][0x23c], -R64.reuse ;  /* 0x00008f001c057a23 */ /* 0x104ff20000010840 */
[----:B------:R2:W4:Y:S01]  /*8cb0*/  MUFU.EX2 R2, R0 ;  /* 0x0000000000027308 */ /* 0x0005220000000800 */
[----:B---3--:R-:W-:Y:S09]  /*8cc0*/  FFMA.FTZ R7, R80, c[0x0][0x23c], -R43 ;  /* 0x00008f0050077a23 */ /* 0x008ff2000001082b */
[----:B------:R3:W-:Y:S01]  /*8cd0*/  MUFU.EX2 R225, R5 ;  /* 0x0000000500e17308 */ /* 0x0007e20000000800 */
[--C-:B-1----:R-:W-:Y:S09]  /*8ce0*/  FFMA.FTZ R4, R202, c[0x0][0x23c], -R64.reuse ;  /* 0x00008f00ca047a23 */ /* 0x102ff20000010840 */
[----:B------:R1:W-:Y:S01]  /*8cf0*/  MUFU.EX2 R202, R8 ;  /* 0x0000000800ca7308 */ /* 0x0003e20000000800 */
[----:B--2---:R-:W-:Y:S02]  /*8d00*/  FADD.FTZ R0, -R3, R135 ;  /* 0x0000008703007221 */ /* 0x004fe40000010100 */
[----:B----4-:R-:W-:Y:S02]  /*8d10*/  FMUL.FTZ R9, R2, R137 ;  /* 0x0000008902097220 */ /* 0x010fe40000410000 */
[----:B------:R-:W-:Y:S05]  /*8d20*/  FMUL.FTZ R0, R0, c[0x0][0x23c] ;  /* 0x00008f0000007a20 */ /* 0x000fea0000410000 */
[----:B------:R2:W-:Y:S01]  /*8d30*/  MUFU.EX2 R135, R4 ;  /* 0x0000000400877308 */ /* 0x0005e20000000800 */
[----:B---3--:R-:W-:Y:S02]  /*8d40*/  FFMA.FTZ R5, R19, c[0x0][0x23c], -R65 ;  /* 0x00008f0013057a23 */ /* 0x008fe40000010841 */
[----:B------:R-:W-:Y:S07]  /*8d50*/  FMUL.FTZ R19, R40, R151 ;  /* 0x0000009728137220 */ /* 0x000fee0000410000 */
[----:B------:R3:W-:Y:S01]  /*8d60*/  MUFU.EX2 R226, R5 ;  /* 0x0000000500e27308 */ /* 0x0007e20000000800 */
[--C-:B-1----:R-:W-:Y:S09]  /*8d70*/  FFMA.FTZ R8, R22, c[0x0][0x23c], -R43.reuse ;  /* 0x00008f0016087a23 */ /* 0x102ff2000001082b */
[----:B------:R1:W-:Y:S01]  /*8d80*/  MUFU.EX2 R234, R8 ;  /* 0x0000000800ea7308 */ /* 0x0003e20000000800 */
[--C-:B--2---:R-:W-:Y:S09]  /*8d90*/  FFMA.FTZ R4, R208, c[0x0][0x23c], -R64.reuse ;  /* 0x00008f00d0047a23 */ /* 0x104ff20000010840 */
[----:B------:R2:W4:Y:S01]  /*8da0*/  MUFU.EX2 R178, R4 ;  /* 0x0000000400b27308 */ /* 0x0005220000000800 */
[----:B---3--:R-:W-:Y:S01]  /*8db0*/  FFMA.FTZ R5, R44, c[0x0][0x23c], -R64 ;  /* 0x00008f002c057a23 */ /* 0x008fe20000010840 */
[----:B------:R-:W-:Y:S08]  /*8dc0*/  F2FP.BF16.PACK_AB R44, R236, R172 ;  /* 0x000000acec2c723e */ /* 0x000ff000000010ff */
[----:B------:R3:W-:Y:S01]  /*8dd0*/  MUFU.EX2 R220, R5 ;  /* 0x0000000500dc7308 */ /* 0x0007e20000000800 */
[----:B-1----:R-:W-:Y:S09]  /*8de0*/  FFMA.FTZ R8, R52, c[0x0][0x23c], -R43 ;  /* 0x00008f0034087a23 */ /* 0x002ff2000001082b */
[----:B------:R1:W-:Y:S01]  /*8df0*/  MUFU.EX2 R133, R6 ;  /* 0x0000000600857308 */ /* 0x0003e20000000800 */
[--C-:B--2---:R-:W-:Y:S01]  /*8e00*/  FFMA.FTZ R4, R199, c[0x0][0x23c], -R66.reuse ;  /* 0x00008f00c7047a23 */ /* 0x104fe20000010842 */
[----:B----4-:R-:W-:Y:S08]  /*8e10*/  F2FP.BF16.PACK_AB R32, R178, R135 ;  /* 0x00000087b220723e */ /* 0x010ff000000010ff */
[----:B------:R2:W-:Y:S01]  /*8e20*/  MUFU.EX2 R169, R4 ;  /* 0x0000000400a97308 */ /* 0x0005e20000000800 */
[----:B---3--:R-:W-:Y:S09]  /*8e30*/  FFMA.FTZ R5, R54, c[0x0][0x23c], -R65 ;  /* 0x00008f0036057a23 */ /* 0x008ff20000010841 */
[----:B------:R3:W-:Y:S01]  /*8e40*/  MUFU.EX2 R233, R5 ;  /* 0x0000000500e97308 */ /* 0x0007e20000000800 */
[--C-:B-1----:R-:W-:Y:S02]  /*8e50*/  FFMA.FTZ R6, R13, c[0x0][0x23c], -R43.reuse ;  /* 0x00008f000d067a23 */ /* 0x102fe4000001082b */
[----:B------:R-:W-:Y:S07]  /*8e60*/  FMUL.FTZ R13, R2, R145 ;  /* 0x00000091020d7220 */ /* 0x000fee0000410000 */
[----:B------:R1:W-:Y:S01]  /*8e70*/  MUFU.EX2 R240, R8 ;  /* 0x0000000800f07308 */ /* 0x0003e20000000800 */
[----:B--2---:R-:W-:Y:S09]  /*8e80*/  FFMA.FTZ R4, R206, c[0x0][0x23c], -R66 ;  /* 0x00008f00ce047a23 */ /* 0x004ff20000010842 */
[----:B------:R2:W4:Y:S01]  /*8e90*/  MUFU.EX2 R174, R4 ;  /* 0x0000000400ae7308 */ /* 0x0005220000000800 */
[----:B---3--:R-:W-:Y:S02]  /*8ea0*/  FFMA.FTZ R5, R60, c[0x0][0x23c], -R64 ;  /* 0x00008f003c057a23 */ /* 0x008fe40000010840 */
[----:B------:R-:W-:Y:S07]  /*8eb0*/  FFMA.FTZ R60, R90, c[0x0][0x23c], -R66 ;  /* 0x00008f005a3c7a23 */ /* 0x000fee0000010842 */
[----:B------:R3:W5:Y:S01]  /*8ec0*/  MUFU.EX2 R171, R6 ;  /* 0x0000000600ab7308 */ /* 0x0007620000000800 */
[--C-:B-1----:R-:W-:Y:S02]  /*8ed0*/  FFMA.FTZ R8, R68, c[0x0][0x23c], -R43.reuse ;  /* 0x00008f0044087a23 */ /* 0x102fe4000001082b */
[--C-:B------:R-:W-:Y:S07]  /*8ee0*/  FFMA.FTZ R68, R120, c[0x0][0x23c], -R64.reuse ;  /* 0x00008f0078447a23 */ /* 0x100fee0000010840 */
[----:B------:R1:W-:Y:S01]  /*8ef0*/  MUFU.EX2 R212, R5 ;  /* 0x0000000500d47308 */ /* 0x0003e20000000800 */
[--C-:B--2---:R-:W-:Y:S01]  /*8f00*/  FFMA.FTZ R4, R204, c[0x0][0x23c], -R64.reuse ;  /* 0x00008f00cc047a23 */ /* 0x104fe20000010840 */
[----:B----4-:R-:W-:Y:S08]  /*8f10*/  F2FP.BF16.PACK_AB R33, R174, R169 ;  /* 0x000000a9ae21723e */ /* 0x010ff000000010ff */
[----:B------:R2:W-:Y:S01]  /*8f20*/  MUFU.EX2 R200, R4 ;  /* 0x0000000400c87308 */ /* 0x0005e20000000800 */
[----:B---3--:R-:W-:Y:S09]  /*8f30*/  FFMA.FTZ R6, R81, c[0x0][0x23c], -R43 ;  /* 0x00008f0051067a23 */ /* 0x008ff2000001082b */
[----:B------:R3:W-:Y:S01]  /*8f40*/  MUFU.EX2 R222, R8 ;  /* 0x0000000800de7308 */ /* 0x0007e20000000800 */
[----:B-1----:R-:W-:Y:S02]  /*8f50*/  FFMA.FTZ R5, R70, c[0x0][0x23c], -R65 ;  /* 0x00008f0046057a23 */ /* 0x002fe40000010841 */
[----:B------:R-:W-:Y:S07]  /*8f60*/  FFMA.FTZ R70, R121, c[0x0][0x23c], -R64 ;  /* 0x00008f0079467a23 */ /* 0x000fee0000010840 */
[----:B------:R1:W-:Y:S01]  /*8f70*/  MUFU.EX2 R210, R5 ;  /* 0x0000000500d27308 */ /* 0x0003e20000000800 */
[----:B--2---:R-:W-:Y:S09]  /*8f80*/  FFMA.FTZ R4, R203, c[0x0][0x23c], -R66 ;  /* 0x00008f00cb047a23 */ /* 0x004ff20000010842 */
[----:B------:R2:W-:Y:S01]  /*8f90*/  MUFU.EX2 R175, R4 ;  /* 0x0000000400af7308 */ /* 0x0005e20000000800 */
[----:B---3--:R-:W-:Y:S09]  /*8fa0*/  FFMA.FTZ R8, R77, c[0x0][0x23c], -R64 ;  /* 0x00008f004d087a23 */ /* 0x008ff20000010840 */
[----:B------:R3:W-:Y:S01]  /*8fb0*/  MUFU.EX2 R28, R6 ;  /* 0x00000006001c7308 */ /* 0x0007e20000000800 */
[----:B-1----:R-:W-:Y:S09]  /*8fc0*/  FMUL.FTZ R5, R39, R141 ;  /* 0x0000008d27057220 */ /* 0x002ff20000410000 */
[----:B------:R-:W1:Y:S01]  /*8fd0*/  MUFU.EX2 R0, R0 ;  /* 0x0000000000007308 */ /* 0x000e620000000800 */
[----:B--2---:R-:W-:Y:S09]  /*8fe0*/  FFMA.FTZ R4, R179, c[0x0][0x23c], -R66 ;  /* 0x00008f00b3047a23 */ /* 0x004ff20000010842 */
[----:B------:R2:W4:Y:S01]  /*8ff0*/  MUFU.EX2 R179, R4 ;  /* 0x0000000400b37308 */ /* 0x0005220000000800 */
[----:B---3--:R-:W-:Y:S01]  /*9000*/  FMUL.FTZ R6, R40, R142 ;  /* 0x0000008e28067220 */ /* 0x008fe20000410000 */
[----:B-----5:R-:W-:Y:S08]  /*9010*/  MOV R142, R171 ;  /* 0x000000ab008e7202 */ /* 0x020ff00000000f00 */
[----:B------:R3:W-:Y:S01]  /*9020*/  MUFU.EX2 R230, R8 ;  /* 0x0000000800e67308 */ /* 0x0007e20000000800 */
[C---:B-1----:R-:W-:Y:S01]  /*9030*/  FMUL.FTZ R10, R0.reuse, R138 ;  /* 0x0000008a000a7220 */ /* 0x042fe20000410000 */
[----:B------:R-:W-:Y:S01]  /*9040*/  MOV R138, R133 ;  /* 0x00000085008a7202 */ /* 0x000fe20000000f00 */
[C---:B------:R-:W-:Y:S02]  /*9050*/  FMUL.FTZ R11, R0.reuse, R139 ;  /* 0x0000008b000b7220 */ /* 0x040fe40000410000 */
[----:B------:R-:W-:Y:S01]  /*9060*/  FMUL.FTZ R14, R0, R146 ;  /* 0x00000092000e7220 */ /* 0x000fe20000410000 */
[----:B------:R-:W-:Y:S04]  /*9070*/  MOV R146, R28 ;  /* 0x0000001c00927202 */ /* 0x000fe80000000f00 */
[----:B------:R-:W-:Y:S01]  /*9080*/  MUFU.EX2 R68, R68 ;  /* 0x0000004400447308 */ /* 0x000fe20000000800 */
[--C-:B------:R-:W-:Y:S02]  /*9090*/  FFMA.FTZ R28, R97, c[0x0][0x23c], -R43.reuse ;  /* 0x00008f00611c7a23 */ /* 0x100fe4000001082b */
[----:B--2---:R-:W-:Y:S07]  /*90a0*/  FFMA.FTZ R4, R176, c[0x0][0x23c], -R43 ;  /* 0x00008f00b0047a23 */ /* 0x004fee000001082b */
[----:B------:R1:W-:Y:S01]  /*90b0*/  MUFU.EX2 R207, R4 ;  /* 0x0000000400cf7308 */ /* 0x0003e20000000800 */
[----:B---3--:R-:W-:Y:S09]  /*90c0*/  FMUL.FTZ R8, R2, R136 ;  /* 0x0000008802087220 */ /* 0x008ff20000410000 */
[----:B------:R-:W-:Y:S01]  /*90d0*/  MUFU.EX2 R70, R70 ;  /* 0x0000004600467308 */ /* 0x000fe20000000800 */
[--C-:B-1----:R-:W-:Y:S09]  /*90e0*/  FFMA.FTZ R4, R23, c[0x0][0x23c], -R65.reuse ;  /* 0x00008f0017047a23 */ /* 0x102ff20000010841 */
[----:B------:R1:W-:Y:S02]  /*90f0*/  MUFU.EX2 R201, R4 ;  /* 0x0000000400c97308 */ /* 0x0003e40000000800 */
[--C-:B-1----:R-:W-:Y:S01]  /*9100*/  FFMA.FTZ R4, R34, c[0x0][0x23c], -R65.reuse ;  /* 0x00008f0022047a23 */ /* 0x102fe20000010841 */
[----:B------:R-:W-:Y:S07]  /*9110*/  F2FP.BF16.PACK_AB R34, R200, R180 ;  /* 0x000000b4c822723e */ /* 0x000fee00000010ff */
[----:B------:R1:W-:Y:S02]  /*9120*/  MUFU.EX2 R251, R4 ;  /* 0x0000000400fb7308 */ /* 0x0003e40000000800 */
[--C-:B-1----:R-:W-:Y:S01]  /*9130*/  FFMA.FTZ R4, R35, c[0x0][0x23c], -R65.reuse ;  /* 0x00008f0023047a23 */ /* 0x102fe20000010841 */
[----:B----4-:R-:W-:Y:S07]  /*9140*/  F2FP.BF16.PACK_AB R35, R179, R175 ;  /* 0x000000afb323723e */ /* 0x010fee00000010ff */
[----:B------:R1:W2:Y:S02]  /*9150*/  MUFU.EX2 R132, R4 ;  /* 0x0000000400847308 */ /* 0x0002a40000000800 */
[--C-:B-1----:R-:W-:Y:S01]  /*9160*/  FFMA.FTZ R4, R24, c[0x0][0x23c], -R64.reuse ;  /* 0x00008f0018047a23 */ /* 0x102fe20000010840 */
[----:B--2---:R-:W-:Y:S07]  /*9170*/  MOV R139, R132 ;  /* 0x00000084008b7202 */ /* 0x004fee0000000f00 */
[----:B------:R1:W-:Y:S02]  /*9180*/  MUFU.EX2 R170, R4 ;  /* 0x0000000400aa7308 */ /* 0x0003e40000000800 */
[----:B-1----:R-:W-:Y:S08]  /*9190*/  FFMA.FTZ R4, R25, c[0x0][0x23c], -R64 ;  /* 0x00008f0019047a23 */ /* 0x002ff00000010840 */
[----:B------:R1:W-:Y:S02]  /*91a0*/  MUFU.EX2 R204, R4 ;  /* 0x0000000400cc7308 */ /* 0x0003e40000000800 */
[--C-:B-1----:R-:W-:Y:S08]  /*91b0*/  FFMA.FTZ R4, R26, c[0x0][0x23c], -R66.reuse ;  /* 0x00008f001a047a23 */ /* 0x102ff00000010842 */
[----:B------:R1:W-:Y:S02]  /*91c0*/  MUFU.EX2 R168, R4 ;  /* 0x0000000400a87308 */ /* 0x0003e40000000800 */
[----:B-1----:R-:W-:Y:S08]  /*91d0*/  FFMA.FTZ R4, R27, c[0x0][0x23c], -R66 ;  /* 0x00008f001b047a23 */ /* 0x002ff00000010842 */
[----:B------:R1:W2:Y:S10]  /*91e0*/  MUFU.EX2 R27, R7 ;  /* 0x00000007001b7308 */ /* 0x0002b40000000800 */
[----:B------:R3:W-:Y:S01]  /*91f0*/  MUFU.EX2 R183, R4 ;  /* 0x0000000400b77308 */ /* 0x0007e20000000800 */
[--C-:B-1----:R-:W-:Y:S01]  /*9200*/  FFMA.FTZ R7, R76, c[0x0][0x23c], -R64.reuse ;  /* 0x00008f004c077a23 */ /* 0x102fe20000010840 */
[----:B--2---:R-:W-:Y:S01]  /*9210*/  MOV R136, R27 ;  /* 0x0000001b00887202 */ /* 0x004fe20000000f00 */
[----:B------:R-:W-:Y:S07]  /*9220*/  FMUL.FTZ R27, R0, R159 ;  /* 0x0000009f001b7220 */ /* 0x000fee0000410000 */
[----:B------:R1:W-:Y:S01]  /*9230*/  MUFU.EX2 R228, R7 ;  /* 0x0000000700e47308 */ /* 0x0003e20000000800 */
[----:B---3--:R-:W-:Y:S09]  /*9240*/  FFMA.FTZ R4, R29, c[0x0][0x23c], -R64 ;  /* 0x00008f001d047a23 */ /* 0x008ff20000010840 */
[----:B------:R2:W-:Y:S01]  /*9250*/  MUFU.EX2 R242, R4 ;  /* 0x0000000400f27308 */ /* 0x0005e20000000800 */
[--C-:B-1----:R-:W-:Y:S09]  /*9260*/  FFMA.FTZ R7, R79, c[0x0][0x23c], -R66.reuse ;  /* 0x00008f004f077a23 */ /* 0x102ff20000010842 */
[----:B------:R1:W-:Y:S01]  /*9270*/  MUFU.EX2 R219, R7 ;  /* 0x0000000700db7308 */ /* 0x0003e20000000800 */
[--C-:B--2---:R-:W-:Y:S02]  /*9280*/  FFMA.FTZ R4, R30, c[0x0][0x23c], -R66.reuse ;  /* 0x00008f001e047a23 */ /* 0x104fe40000010842 */
[----:B------:R-:W-:Y:S07]  /*9290*/  FFMA.FTZ R30, R98, c[0x0][0x23c], -R65 ;  /* 0x00008f00621e7a23 */ /* 0x000fee0000010841 */
[----:B------:R2:W-:Y:S01]  /*92a0*/  MUFU.EX2 R216, R4 ;  /* 0x0000000400d87308 */ /* 0x0005e20000000800 */
[----:B-1----:R-:W-:Y:S02]  /*92b0*/  FMUL.FTZ R7, R40, R143 ;  /* 0x0000008f28077220 */ /* 0x002fe40000410000 */
[----:B--2---:R-:W-:Y:S02]  /*92c0*/  FFMA.FTZ R4, R31, c[0x0][0x23c], -R66 ;  /* 0x00008f001f047a23 */ /* 0x004fe40000010842 */
[----:B------:R-:W-:Y:S05]  /*92d0*/  FMUL.FTZ R31, R0, R163 ;  /* 0x000000a3001f7220 */ /* 0x000fea0000410000 */
[----:B------:R1:W-:Y:S02]  /*92e0*/  MUFU.EX2 R235, R4 ;  /* 0x0000000400eb7308 */ /* 0x0003e40000000800 */
[----:B-1----:R-:W-:Y:S08]  /*92f0*/  FFMA.FTZ R4, R20, c[0x0][0x23c], -R43 ;  /* 0x00008f0014047a23 */ /* 0x002ff0000001082b */
[----:B------:R1:W-:Y:S02]  /*9300*/  MUFU.EX2 R250, R4 ;  /* 0x0000000400fa7308 */ /* 0x0003e40000000800 */
[--C-:B-1----:R-:W-:Y:S02]  /*9310*/  FFMA.FTZ R4, R18, c[0x0][0x23c], -R65.reuse ;  /* 0x00008f0012047a23 */ /* 0x102fe40000010841 */
[----:B------:R-:W-:Y:S06]  /*9320*/  FMUL.FTZ R18, R40, R150 ;  /* 0x0000009628127220 */ /* 0x000fec0000410000 */
[----:B------:R1:W-:Y:S02]  /*9330*/  MUFU.EX2 R243, R4 ;  /* 0x0000000400f37308 */ /* 0x0003e40000000800 */
[--C-:B-1----:R-:W-:Y:S08]  /*9340*/  FFMA.FTZ R4, R50, c[0x0][0x23c], -R65.reuse ;  /* 0x00008f0032047a23 */ /* 0x102ff00000010841 */
[----:B------:R1:W-:Y:S02]  /*9350*/  MUFU.EX2 R238, R4 ;  /* 0x0000000400ee7308 */ /* 0x0003e40000000800 */
[--C-:B-1----:R-:W-:Y:S02]  /*9360*/  FFMA.FTZ R4, R51, c[0x0][0x23c], -R65.reuse ;  /* 0x00008f0033047a23 */ /* 0x102fe40000010841 */
[----:B------:R-:W-:Y:S06]  /*9370*/  LDSM.16.MT88.4 R48, [R186+0x4000] ;  /* 0x00400000ba30783b */ /* 0x000fec0000004200 */
[----:B------:R1:W2:Y:S02]  /*9380*/  MUFU.EX2 R134, R4 ;  /* 0x0000000400867308 */ /* 0x0002a40000000800 */
[--C-:B-1----:R-:W-:Y:S01]  /*9390*/  FFMA.FTZ R4, R21, c[0x0][0x23c], -R64.reuse ;  /* 0x00008f0015047a23 */ /* 0x102fe20000010840 */
[----:B--2---:R-:W-:Y:S01]  /*93a0*/  MOV R143, R134 ;  /* 0x00000086008f7202 */ /* 0x004fe20000000f00 */
[----:B------:R-:W1:Y:S06]  /*93b0*/  LDSM.16.MT88.4 R20, [R185+0x4000] ;  /* 0x00400000b914783b */ /* 0x000e6c0000004200 */
[----:B------:R2:W-:Y:S02]  /*93c0*/  MUFU.EX2 R177, R4 ;  /* 0x0000000400b17308 */ /* 0x0005e40000000800 */
[----:B--2---:R-:W-:Y:S02]  /*93d0*/  FFMA.FTZ R4, R17, c[0x0][0x23c], -R64 ;  /* 0x00008f0011047a23 */ /* 0x004fe40000010840 */
[----:B------:R-:W-:Y:S06]  /*93e0*/  FFMA.FTZ R17, R86, c[0x0][0x23c], -R65 ;  /* 0x00008f0056117a23 */ /* 0x000fec0000010841 */
[----:B------:R2:W-:Y:S02]  /*93f0*/  MUFU.EX2 R209, R4 ;  /* 0x0000000400d17308 */ /* 0x0005e40000000800 */
[--C-:B--2---:R-:W-:Y:S02]  /*9400*/  FFMA.FTZ R4, R16, c[0x0][0x23c], -R66.reuse ;  /* 0x00008f0010047a23 */ /* 0x104fe40000010842 */
[----:B------:R-:W-:Y:S01]  /*9410*/  FMUL.FTZ R16, R39, R148 ;  /* 0x0000009427107220 */ /* 0x000fe20000410000 */
[----:B------:R-:W-:Y:S05]  /*9420*/  MOV R148, R126 ;  /* 0x0000007e00947202 */ /* 0x000fea0000000f00 */
[----:B------:R2:W-:Y:S02]  /*9430*/  MUFU.EX2 R182, R4 ;  /* 0x0000000400b67308 */ /* 0x0005e40000000800 */
[----:B--2---:R-:W-:Y:S02]  /*9440*/  FFMA.FTZ R4, R15, c[0x0][0x23c], -R66 ;  /* 0x00008f000f047a23 */ /* 0x004fe40000010842 */
[----:B------:R-:W-:Y:S01]  /*9450*/  FMUL.FTZ R15, R0, R147 ;  /* 0x00000093000f7220 */ /* 0x000fe20000410000 */
[----:B------:R-:W-:Y:S05]  /*9460*/  MOV R147, R127 ;  /* 0x0000007f00937202 */ /* 0x000fea0000000f00 */
[----:B------:R2:W-:Y:S10]  /*9470*/  MUFU.EX2 R203, R4 ;  /* 0x0000000400cb7308 */ /* 0x0005f40000000800 */
[----:B------:R-:W-:Y:S01]  /*9480*/  MUFU.EX2 R127, R60 ;  /* 0x0000003c007f7308 */ /* 0x000fe20000000800 */
[----:B--2---:R-:W-:Y:S01]  /*9490*/  FFMA.FTZ R4, R45, c[0x0][0x23c], -R64 ;  /* 0x00008f002d047a23 */ /* 0x004fe20000010840 */
[----:B------:R-:W-:Y:S08]  /*94a0*/  F2FP.BF16.PACK_AB R45, R227, R173 ;  /* 0x000000ade32d723e */ /* 0x000ff000000010ff */
[----:B------:R2:W-:Y:S02]  /*94b0*/  MUFU.EX2 R237, R4 ;  /* 0x0000000400ed7308 */ /* 0x0005e40000000800 */
[--C-:B--2---:R-:W-:Y:S01]  /*94c0*/  FFMA.FTZ R4, R46, c[0x0][0x23c], -R66.reuse ;  /* 0x00008f002e047a23 */ /* 0x104fe20000010842 */
[----:B------:R-:W-:Y:S07]  /*94d0*/  F2FP.BF16.PACK_AB R46, R247, R229 ;  /* 0x000000e5f72e723e */ /* 0x000fee00000010ff */
[----:B------:R2:W-:Y:S02]  /*94e0*/  MUFU.EX2 R208, R4 ;  /* 0x0000000400d07308 */ /* 0x0005e40000000800 */
[----:B--2---:R-:W-:Y:S01]  /*94f0*/  FFMA.FTZ R4, R47, c[0x0][0x23c], -R66 ;  /* 0x00008f002f047a23 */ /* 0x004fe20000010842 */
[----:B------:R-:W-:Y:S07]  /*9500*/  F2FP.BF16.PACK_AB R47, R239, R218 ;  /* 0x000000daef2f723e */ /* 0x000fee00000010ff */
[----:B------:R2:W-:Y:S02]  /*9510*/  MUFU.EX2 R241, R4 ;  /* 0x0000000400f17308 */ /* 0x0005e40000000800 */
[----:B--2---:R-:W-:Y:S08]  /*9520*/  FFMA.FTZ R4, R53, c[0x0][0x23c], -R43 ;  /* 0x00008f0035047a23 */ /* 0x004ff0000001082b */
[----:B------:R2:W-:Y:S02]  /*9530*/  MUFU.EX2 R245, R4 ;  /* 0x0000000400f57308 */ /* 0x0005e40000000800 */
[--C-:B--2---:R-:W-:Y:S02]  /*9540*/  FFMA.FTZ R4, R55, c[0x0][0x23c], -R65.reuse ;  /* 0x00008f0037047a23 */ /* 0x104fe40000010841 */
[----:B------:R-:W2:Y:S06]  /*9550*/  LDSM.16.MT88.4 R52, [R185+0x4400] ;  /* 0x00440000b934783b */ /* 0x000eac0000004200 */
[----:B------:R3:W-:Y:S02]  /*9560*/  MUFU.EX2 R248, R4 ;  /* 0x0000000400f87308 */ /* 0x0007e40000000800 */
[----:B---3--:R-:W-:Y:S02]  /*9570*/  FFMA.FTZ R4, R12, c[0x0][0x23c], -R65 ;  /* 0x00008f000c047a23 */ /* 0x008fe40000010841 */
[----:B------:R-:W-:Y:S06]  /*9580*/  FFMA.FTZ R12, R84, c[0x0][0x23c], -R43 ;  /* 0x00008f00540c7a23 */ /* 0x000fec000001082b */
[----:B------:R3:W-:Y:S10]  /*9590*/  MUFU.EX2 R244, R4 ;  /* 0x0000000400f47308 */ /* 0x0007f40000000800 */
[----:B------:R4:W-:Y:S01]  /*95a0*/  MUFU.EX2 R221, R12 ;  /* 0x0000000c00dd7308 */ /* 0x0009e20000000800 */
[----:B---3--:R-:W-:Y:S02]  /*95b0*/  FFMA.FTZ R4, R67, c[0x0][0x23c], -R65 ;  /* 0x00008f0043047a23 */ /* 0x008fe40000010841 */
[--C-:B------:R-:W-:Y:S07]  /*95c0*/  FFMA.FTZ R67, R128, c[0x0][0x23c], -R43.reuse ;  /* 0x00008f0080437a23 */ /* 0x100fee000001082b */
[----:B------:R3:W5:Y:S01]  /*95d0*/  MUFU.EX2 R24, R4 ;  /* 0x0000000400187308 */ /* 0x0007620000000800 */
[--C-:B----4-:R-:W-:Y:S09]  /*95e0*/  FFMA.FTZ R12, R85, c[0x0][0x23c], -R43.reuse ;  /* 0x00008f00550c7a23 */ /* 0x110ff2000001082b */
[----:B------:R4:W-:Y:S01]  /*95f0*/  MUFU.EX2 R213, R12 ;  /* 0x0000000c00d57308 */ /* 0x0009e20000000800 */
[--C-:B---3--:R-:W-:Y:S01]  /*9600*/  FFMA.FTZ R4, R56, c[0x0][0x23c], -R64.reuse ;  /* 0x00008f0038047a23 */ /* 0x108fe20000010840 */
[----:B-----5:R-:W-:Y:S01]  /*9610*/  MOV R141, R24 ;  /* 0x00000018008d7202 */ /* 0x020fe20000000f00 */
[--C-:B------:R-:W-:Y:S07]  /*9620*/  FFMA.FTZ R24, R96, c[0x0][0x23c], -R43.reuse ;  /* 0x00008f0060187a23 */ /* 0x100fee000001082b */
[----:B------:R3:W-:Y:S01]  /*9630*/  MUFU.EX2 R199, R4 ;  /* 0x0000000400c77308 */ /* 0x0007e20000000800 */
[----:B----4-:R-:W-:Y:S09]  /*9640*/  FMUL.FTZ R12, R2, R144 ;  /* 0x00000090020c7220 */ /* 0x010ff20000410000 */
[----:B------:R4:W-:Y:S01]  /*9650*/  MUFU.EX2 R144, R17 ;  /* 0x0000001100907308 */ /* 0x0009e20000000800 */
[----:B---3--:R-:W-:Y:S09]  /*9660*/  FFMA.FTZ R4, R57, c[0x0][0x23c], -R64 ;  /* 0x00008f0039047a23 */ /* 0x008ff20000010840 */
[----:B------:R3:W-:Y:S01]  /*9670*/  MUFU.EX2 R217, R4 ;  /* 0x0000000400d97308 */ /* 0x0007e20000000800 */
[----:B----4-:R-:W-:Y:S02]  /*9680*/  FMUL.FTZ R17, R39, R149 ;  /* 0x0000009527117220 */ /* 0x010fe40000410000 */
[--C-:B---3--:R-:W-:Y:S07]  /*9690*/  FFMA.FTZ R4, R58, c[0x0][0x23c], -R66.reuse ;  /* 0x00008f003a047a23 */ /* 0x108fee0000010842 */
[----:B------:R3:W-:Y:S02]  /*96a0*/  MUFU.EX2 R176, R4 ;  /* 0x0000000400b07308 */ /* 0x0007e40000000800 */
[----:B---3--:R-:W-:Y:S02]  /*96b0*/  FFMA.FTZ R4, R59, c[0x0][0x23c], -R66 ;  /* 0x00008f003b047a23 */ /* 0x008fe40000010842 */
[----:B------:R-:W3:Y:S06]  /*96c0*/  LDSM.16.MT88.4 R56, [R186+0x4400] ;  /* 0x00440000ba38783b */ /* 0x000eec0000004200 */
[----:B------:R4:W-:Y:S02]  /*96d0*/  MUFU.EX2 R206, R4 ;  /* 0x0000000400ce7308 */ /* 0x0009e40000000800 */
[----:B----4-:R-:W-:Y:S08]  /*96e0*/  FFMA.FTZ R4, R61, c[0x0][0x23c], -R64 ;  /* 0x00008f003d047a23 */ /* 0x010ff00000010840 */
[----:B------:R4:W-:Y:S02]  /*96f0*/  MUFU.EX2 R232, R4 ;  /* 0x0000000400e87308 */ /* 0x0009e40000000800 */
[--C-:B----4-:R-:W-:Y:S08]  /*9700*/  FFMA.FTZ R4, R62, c[0x0][0x23c], -R66.reuse ;  /* 0x00008f003e047a23 */ /* 0x110ff00000010842 */
[----:B------:R4:W-:Y:S02]  /*9710*/  MUFU.EX2 R215, R4 ;  /* 0x0000000400d77308 */ /* 0x0009e40000000800 */
[----:B----4-:R-:W-:Y:S02]  /*9720*/  FFMA.FTZ R4, R63, c[0x0][0x23c], -R66 ;  /* 0x00008f003f047a23 */ /* 0x010fe40000010842 */
[----:B------:R-:W4:Y:S06]  /*9730*/  LDSM.16.MT88.4 R60, [R185+0x4800] ;  /* 0x00480000b93c783b */ /* 0x000f2c0000004200 */
[----:B------:R5:W-:Y:S02]  /*9740*/  MUFU.EX2 R224, R4 ;  /* 0x0000000400e07308 */ /* 0x000be40000000800 */
[----:B-----5:R-:W-:Y:S08]  /*9750*/  FFMA.FTZ R4, R69, c[0x0][0x23c], -R43 ;  /* 0x00008f0045047a23 */ /* 0x020ff0000001082b */
[----:B------:R5:W-:Y:S02]  /*9760*/  MUFU.EX2 R25, R4 ;  /* 0x0000000400197308 */ /* 0x000be40000000800 */
[--C-:B-----5:R-:W-:Y:S08]  /*9770*/  FFMA.FTZ R4, R71, c[0x0][0x23c], -R65.reuse ;  /* 0x00008f0047047a23 */ /* 0x120ff00000010841 */
[----:B------:R5:W1:Y:S02]  /*9780*/  MUFU.EX2 R26, R4 ;  /* 0x00000004001a7308 */ /* 0x000a640000000800 */
[--C-:B-----5:R-:W-:Y:S01]  /*9790*/  FFMA.FTZ R4, R82, c[0x0][0x23c], -R65.reuse ;  /* 0x00008f0052047a23 */ /* 0x120fe20000010841 */
[----:B-1----:R-:W-:Y:S01]  /*97a0*/  MOV R137, R26 ;  /* 0x0000001a00897202 */ /* 0x002fe20000000f00 */
[----:B------:R-:W-:Y:S06]  /*97b0*/  FMUL.FTZ R26, R0, R158 ;  /* 0x0000009e001a7220 */ /* 0x000fec0000410000 */
[----:B------:R1:W-:Y:S02]  /*97c0*/  MUFU.EX2 R252, R4 ;  /* 0x0000000400fc7308 */ /* 0x0003e40000000800 */
[--C-:B-1----:R-:W-:Y:S08]  /*97d0*/  FFMA.FTZ R4, R83, c[0x0][0x23c], -R65.reuse ;  /* 0x00008f0053047a23 */ /* 0x102ff00000010841 */
[----:B------:R1:W5:Y:S02]  /*97e0*/  MUFU.EX2 R29, R4 ;  /* 0x00000004001d7308 */ /* 0x0003640000000800 */
[--C-:B-1----:R-:W-:Y:S01]  /*97f0*/  FFMA.FTZ R4, R72, c[0x0][0x23c], -R64.reuse ;  /* 0x00008f0048047a23 */ /* 0x102fe20000010840 */
[----:B-----5:R-:W-:Y:S01]  /*9800*/  MOV R145, R29 ;  /* 0x0000001d00917202 */ /* 0x020fe20000000f00 */
[----:B------:R-:W-:Y:S06]  /*9810*/  FMUL.FTZ R29, R2, R161 ;  /* 0x000000a1021d7220 */ /* 0x000fec0000410000 */
[----:B------:R1:W-:Y:S01]  /*9820*/  MUFU.EX2 R211, R4 ;  /* 0x0000000400d37308 */ /* 0x0003e20000000800 */
[--C-:B------:R-:W-:Y:S09]  /*9830*/  FFMA.FTZ R72, R124, c[0x0][0x23c], -R64.reuse ;  /* 0x00008f007c487a23 */ /* 0x100ff20000010840 */
[----:B------:R-:W-:Y:S01]  /*9840*/  MUFU.EX2 R72, R72 ;  /* 0x0000004800487308 */ /* 0x000fe20000000800 */
[----:B-1----:R-:W-:Y:S02]  /*9850*/  FFMA.FTZ R4, R73, c[0x0][0x23c], -R64 ;  /* 0x00008f0049047a23 */ /* 0x002fe40000010840 */
[----:B------:R-:W5:Y:S07]  /*9860*/  LDL.LU R73, [R1] ;  /* 0x0000000001497983 */ /* 0x000f6e0000300800 */
[----:B------:R1:W-:Y:S01]  /*9870*/  MUFU.EX2 R231, R4 ;  /* 0x0000000400e77308 */ /* 0x0003e20000000800 */
[----:B------:R-:W3:Y:S04]  /*9880*/  LDL.LU R71, [R1+0x8] ;  /* 0x0000080001477983 */ /* 0x000ee80000300800 */
[----:B------:R-:W4:Y:S04]  /*9890*/  LDL.LU R69, [R1+0x4] ;  /* 0x0000040001457983 */ /* 0x000f280000300800 */
[----:B------:R-:W4:Y:S01]  /*98a0*/  LDL.LU R149, [R1+0xc] ;  /* 0x00000c0001957983 */ /* 0x000f220000300800 */
[--C-:B-1----:R-:W-:Y:S04]  /*98b0*/  FFMA.FTZ R4, R74, c[0x0][0x23c], -R66.reuse ;  /* 0x00008f004a047a23 */ /* 0x102fe80000010842 */
[----:B------:R1:W-:Y:S02]  /*98c0*/  MUFU.EX2 R205, R4 ;  /* 0x0000000400cd7308 */ /* 0x0003e40000000800 */
[--C-:B-1----:R-:W-:Y:S08]  /*98d0*/  FFMA.FTZ R4, R75, c[0x0][0x23c], -R66.reuse ;  /* 0x00008f004b047a23 */ /* 0x102ff00000010842 */
[----:B------:R1:W-:Y:S10]  /*98e0*/  MUFU.EX2 R75, R67 ;  /* 0x00000043004b7308 */ /* 0x0003f40000000800 */
[----:B------:R2:W-:Y:S01]  /*98f0*/  MUFU.EX2 R223, R4 ;  /* 0x0000000400df7308 */ /* 0x0005e20000000800 */
[--C-:B-1----:R-:W-:Y:S09]  /*9900*/  FFMA.FTZ R67, R122, c[0x0][0x23c], -R66.reuse ;  /* 0x00008f007a437a23 */ /* 0x102ff20000010842 */
[----:B------:R-:W-:Y:S01]  /*9910*/  MUFU.EX2 R67, R67 ;  /* 0x0000004300437308 */ /* 0x000fe20000000800 */
[----:B--2---:R-:W-:Y:S09]  /*9920*/  FFMA.FTZ R4, R78, c[0x0][0x23c], -R66 ;  /* 0x00008f004e047a23 */ /* 0x004ff20000010842 */
[----:B------:R1:W-:Y:S02]  /*9930*/  MUFU.EX2 R214, R4 ;  /* 0x0000000400d67308 */ /* 0x0003e40000000800 */
[C---:B-1----:R-:W-:Y:S01]  /*9940*/  FMUL.FTZ R4, R39.reuse, R140 ;  /* 0x0000008c27047220 */ /* 0x042fe20000410000 */
[----:B------:R-:W-:Y:S01]  /*9950*/  MOV R140, R25 ;  /* 0x00000019008c7202 */ /* 0x000fe20000000f00 */
[----:B------:R-:W-:Y:S05]  /*9960*/  FMUL.FTZ R25, R2, R157 ;  /* 0x0000009d02197220 */ /* 0x000fea0000410000 */
[-C--:B------:R-:W-:Y:S08]  /*9970*/  HMMA.16816.F32.BF16 R4, R44, R20.reuse, R4 ;  /* 0x000000142c04723c */ /* 0x080ff00000041804 */
[C---:B------:R-:W-:Y:S07]  /*9980*/  HMMA.16816.F32.BF16 R8, R32.reuse, R20, R8 ;  /* 0x000000142008723c */ /* 0x040fee0000041808 */
[----:B------:R-:W-:Y:S01]  /*9990*/  FMUL.FTZ R21, R39, R153 ;  /* 0x0000009927157220 */ /* 0x000fe20000410000 */
[-C--:B------:R-:W-:Y:S01]  /*99a0*/  HMMA.16816.F32.BF16 R12, R32, R22.reuse, R12 ;  /* 0x00000016200c723c */ /* 0x080fe2000004180c */
[----:B------:R1:W-:Y:S03]  /*99b0*/  MUFU.EX2 R153, R28 ;  /* 0x0000001c00997308 */ /* 0x0003e60000000800 */
[--C-:B------:R-:W-:Y:S04]  /*99c0*/  FFMA.FTZ R20, R87, c[0x0][0x23c], -R65.reuse ;  /* 0x00008f0057147a23 */ /* 0x100fe80000010841 */
[C---:B------:R-:W-:Y:S03]  /*99d0*/  HMMA.16816.F32.BF16 R16, R44.reuse, R22, R16 ;  /* 0x000000162c10723c */ /* 0x040fe60000041810 */
[----:B------:R2:W-:Y:S04]  /*99e0*/  MUFU.EX2 R171, R20 ;  /* 0x0000001400ab7308 */ /* 0x0005e80000000800 */
[C---:B------:R-:W-:Y:S02]  /*99f0*/  FMUL.FTZ R22, R40.reuse, R154 ;  /* 0x0000009a28167220 */ /* 0x040fe40000410000 */
[----:B------:R-:W-:Y:S04]  /*9a00*/  FMUL.FTZ R23, R40, R155 ;  /* 0x0000009b28177220 */ /* 0x000fe80000410000 */
[----:B------:R2:W-:Y:S01]  /*9a10*/  MUFU.EX2 R154, R24 ;  /* 0x00000018009a7308 */ /* 0x0005e20000000800 */
[----:B-1----:R-:W-:Y:S01]  /*9a20*/  FMUL.FTZ R28, R2, R160 ;  /* 0x000000a0021c7220 */ /* 0x002fe20000410000 */
[----:B------:R-:W-:Y:S01]  /*9a30*/  F2FP.BF16.PACK_AB R160, R70, R68 ;  /* 0x0000004446a0723e */ /* 0x000fe200000010ff */
[----:B--2---:R-:W-:Y:S07]  /*9a40*/  FMUL.FTZ R20, R39, R152 ;  /* 0x0000009827147220 */ /* 0x004fee0000410000 */
[----:B------:R1:W-:Y:S01]  /*9a50*/  MUFU.EX2 R152, R30 ;  /* 0x0000001e00987308 */ /* 0x0003e20000000800 */
[-C--:B------:R-:W-:Y:S03]  /*9a60*/  HMMA.16816.F32.BF16 R20, R44, R48.reuse, R20 ;  /* 0x000000302c14723c */ /* 0x080fe60000041814 */
[----:B------:R-:W-:Y:S07]  /*9a70*/  FMUL.FTZ R24, R2, R156 ;  /* 0x0000009c02187220 */ /* 0x000fee0000410000 */
[C---:B------:R-:W-:Y:S07]  /*9a80*/  HMMA.16816.F32.BF16 R24, R32.reuse, R48, R24 ;  /* 0x000000302018723c */ /* 0x040fee0000041818 */
[----:B------:R-:W-:Y:S01]  /*9a90*/  FFMA.FTZ R48, R99, c[0x0][0x23c], -R65 ;  /* 0x00008f0063307a23 */ /* 0x000fe20000010841 */
[----:B------:R-:W-:Y:S01]  /*9aa0*/  F2FP.BF16.PACK_AB R49, R183, R168 ;  /* 0x000000a8b731723e */ /* 0x000fe200000010ff */
[----:B-1----:R-:W-:Y:S02]  /*9ab0*/  FMUL.FTZ R30, R0, R162 ;  /* 0x000000a2001e7220 */ /* 0x002fe40000410000 */
[----:B------:R1:W-:Y:S05]  /*9ac0*/  MUFU.EX2 R134, R48 ;  /* 0x0000003000867308 */ /* 0x0003ea0000000800 */
[-C--:B------:R-:W-:Y:S07]  /*9ad0*/  HMMA.16816.F32.BF16 R28, R32, R50.reuse, R28 ;  /* 0x00000032201c723c */ /* 0x080fee000004181c */
[C---:B------:R-:W-:Y:S02]  /*9ae0*/  FMUL.FTZ R32, R39.reuse, R164 ;  /* 0x000000a427207220 */ /* 0x040fe40000410000 */
[----:B------:R-:W-:Y:S03]  /*9af0*/  FMUL.FTZ R33, R39, R165 ;  /* 0x000000a527217220 */ /* 0x000fe60000410000 */
[C---:B------:R-:W-:Y:S02]  /*9b00*/  FMUL.FTZ R34, R40.reuse, R166 ;  /* 0x000000a628227220 */ /* 0x040fe40000410000 */
[----:B------:R-:W-:Y:S02]  /*9b10*/  FMUL.FTZ R35, R40, R167 ;  /* 0x000000a728237220 */ /* 0x000fe40000410000 */
[--C-:B-1----:R-:W-:Y:S05]  /*9b20*/  FFMA.FTZ R48, R88, c[0x0][0x23c], -R64.reuse ;  /* 0x00008f0058307a23 */ /* 0x102fea0000010840 */
[----:B------:R-:W-:Y:S01]  /*9b30*/  HMMA.16816.F32.BF16 R32, R44, R50, R32 ;  /* 0x000000322c20723c */ /* 0x000fe20000041820 */
[----:B------:R1:W-:Y:S06]  /*9b40*/  MUFU.EX2 R133, R48 ;  /* 0x0000003000857308 */ /* 0x0003ec0000000800 */
[----:B------:R-:W-:Y:S02]  /*9b50*/  F2FP.BF16.PACK_AB R46, R147, R148 ;  /* 0x00000094932e723e */ /* 0x000fe400000010ff */
[----:B------:R-:W-:Y:S03]  /*9b60*/  F2FP.BF16.PACK_AB R44, R207, R202 ;  /* 0x000000cacf2c723e */ /* 0x000fe600000010ff */
[----:B------:R-:W-:Y:S02]  /*9b70*/  F2FP.BF16.PACK_AB R45, R201, R181 ;  /* 0x000000b5c92d723e */ /* 0x000fe400000010ff */
[----:B------:R-:W-:Y:S02]  /*9b80*/  F2FP.BF16.PACK_AB R47, R139, R251 ;  /* 0x000000fb8b2f723e */ /* 0x000fe400000010ff */
[----:B------:R-:W-:Y:S02]  /*9b90*/  F2FP.BF16.PACK_AB R50, R242, R225 ;  /* 0x000000e1f232723e */ /* 0x000fe400000010ff */
[----:B------:R-:W-:Y:S03]  /*9ba0*/  F2FP.BF16.PACK_AB R51, R235, R216 ;  /* 0x000000d8eb33723e */ /* 0x000fe600000010ff */
[-C--:B------:R-:W-:Y:S03]  /*9bb0*/  HMMA.16816.F32.BF16 R4, R44, R52.reuse, R4 ;  /* 0x000000342c04723c */ /* 0x080fe60000041804 */
[----:B-1----:R-:W-:Y:S04]  /*9bc0*/  FFMA.FTZ R48, R89, c[0x0][0x23c], -R64 ;  /* 0x00008f0059307a23 */ /* 0x002fe80000010840 */
[----:B------:R1:W-:Y:S02]  /*9bd0*/  MUFU.EX2 R132, R48 ;  /* 0x0000003000847308 */ /* 0x0003e40000000800 */
[----:B-1----:R-:W-:Y:S07]  /*9be0*/  F2FP.BF16.PACK_AB R48, R204, R170 ;  /* 0x000000aacc30723e */ /* 0x002fee00000010ff */
[C---:B------:R-:W-:Y:S07]  /*9bf0*/  HMMA.16816.F32.BF16 R8, R48.reuse, R52, R8 ;  /* 0x000000343008723c */ /* 0x040fee0000041808 */
[--C-:B------:R-:W-:Y:S01]  /*9c00*/  FFMA.FTZ R52, R91, c[0x0][0x23c], -R66.reuse ;  /* 0x00008f005b347a23 */ /* 0x100fe20000010842 */
[-C--:B------:R-:W-:Y:S03]  /*9c10*/  HMMA.16816.F32.BF16 R12, R48, R54.reuse, R12 ;  /* 0x00000036300c723c */ /* 0x080fe6000004180c */
[----:B------:R1:W-:Y:S01]  /*9c20*/  MUFU.EX2 R126, R52 ;  /* 0x00000034007e7308 */ /* 0x0003e20000000800 */
[----:B---3--:R-:W-:Y:S02]  /*9c30*/  FFMA.FTZ R40, R40, R71, R173 ;  /* 0x0000004728287223 */ /* 0x008fe400000100ad */
[----:B------:R-:W-:Y:S02]  /*9c40*/  FFMA.FTZ R71, R42, c[0x0][0x23c], -R66 ;  /* 0x00008f002a477a23 */ /* 0x000fe40000010842 */
[C---:B------:R-:W-:Y:S04]  /*9c50*/  HMMA.16816.F32.BF16 R16, R44.reuse, R54, R16 ;  /* 0x000000362c10723c */ /* 0x040fe80000041810 */
[----:B----4-:R-:W-:Y:S01]  /*9c60*/  FFMA.FTZ R0, R0, R149, R169 ;  /* 0x0000009500007223 */ /* 0x010fe200000100a9 */
[----:B------:R-:W-:Y:S01]  /*9c70*/  MUFU.EX2 R71, R71 ;  /* 0x0000004700477308 */ /* 0x000fe20000000800 */
[----:B------:R-:W-:Y:S02]  /*9c80*/  FADD.FTZ R40, R227, R40 ;  /* 0x00000028e3287221 */ /* 0x000fe40000010000 */
[-C--:B------:R-:W-:Y:S04]  /*9c90*/  HMMA.16816.F32.BF16 R20, R44, R56.reuse, R20 ;  /* 0x000000382c14723c */ /* 0x080fe80000041814 */
[----:B------:R-:W-:Y:S02]  /*9ca0*/  FADD.FTZ R40, R218, R40 ;  /* 0x00000028da287221 */ /* 0x000fe40000010000 */
[----:B------:R-:W-:Y:S02]  /*9cb0*/  FADD.FTZ R0, R174, R0 ;  /* 0x00000000ae007221 */ /* 0x000fe40000010000 */
[C---:B------:R-:W-:Y:S04]  /*9cc0*/  HMMA.16816.F32.BF16 R24, R48.reuse, R56, R24 ;  /* 0x000000383018723c */ /* 0x040fe80000041818 */
[----:B-1----:R-:W-:Y:S02]  /*9cd0*/  FFMA.FTZ R52, R92, c[0x0][0x23c], -R64 ;  /* 0x00008f005c347a23 */ /* 0x002fe40000010840 */
[----:B------:R-:W-:Y:S02]  /*9ce0*/  FADD.FTZ R40, R239, R40 ;  /* 0x00000028ef287221 */ /* 0x000fe40000010000 */
[-C--:B------:R-:W-:Y:S01]  /*9cf0*/  HMMA.16816.F32.BF16 R28, R48, R58.reuse, R28 ;  /* 0x0000003a301c723c */ /* 0x080fe2000004181c */
[----:B------:R1:W-:Y:S03]  /*9d00*/  MUFU.EX2 R99, R52 ;  /* 0x0000003400637308 */ /* 0x0003e60000000800 */
[--C-:B------:R-:W-:Y:S02]  /*9d10*/  FFMA.FTZ R56, R101, c[0x0][0x23c], -R43.reuse ;  /* 0x00008f0065387a23 */ /* 0x100fe4000001082b */
[----:B------:R-:W-:Y:S01]  /*9d20*/  FADD.FTZ R0, R175, R0 ;  /* 0x00000000af007221 */ /* 0x000fe20000010000 */
[----:B------:R-:W-:Y:S01]  /*9d30*/  F2FP.BF16.PACK_AB R49, R203, R182 ;  /* 0x000000b6cb31723e */ /* 0x000fe200000010ff */
[----:B------:R-:W-:Y:S04]  /*9d40*/  HMMA.16816.F32.BF16 R32, R44, R58, R32 ;  /* 0x0000003a2c20723c */ /* 0x000fe80000041820 */
[----:B------:R-:W-:Y:S01]  /*9d50*/  FFMA.FTZ R48, R95, c[0x0][0x23c], -R66 ;  /* 0x00008f005f307a23 */ /* 0x000fe20000010842 */
[----:B------:R-:W-:Y:S02]  /*9d60*/  F2FP.BF16.PACK_AB R50, R237, R220 ;  /* 0x000000dced32723e */ /* 0x000fe400000010ff */
[----:B------:R-:W-:Y:S01]  /*9d70*/  F2FP.BF16.PACK_AB R44, R250, R234 ;  /* 0x000000eafa2c723e */ /* 0x000fe200000010ff */
[----:B------:R2:W-:Y:S01]  /*9d80*/  MUFU.EX2 R96, R48 ;  /* 0x0000003000607308 */ /* 0x0005e20000000800 */
[----:B------:R-:W-:Y:S03]  /*9d90*/  F2FP.BF16.PACK_AB R45, R243, R226 ;  /* 0x000000e2f32d723e */ /* 0x000fe600000010ff */
[----:B------:R-:W-:Y:S02]  /*9da0*/  F2FP.BF16.PACK_AB R46, R138, R246 ;  /* 0x000000f68a2e723e */ /* 0x000fe400000010ff */
[----:B------:R-:W-:Y:S02]  /*9db0*/  F2FP.BF16.PACK_AB R47, R143, R238 ;  /* 0x000000ee8f2f723e */ /* 0x000fe400000010ff */
[----:B------:R-:W-:Y:S01]  /*9dc0*/  F2FP.BF16.PACK_AB R51, R241, R208 ;  /* 0x000000d0f133723e */ /* 0x000fe200000010ff */
[----:B-1----:R-:W-:Y:S04]  /*9dd0*/  FFMA.FTZ R52, R93, c[0x0][0x23c], -R64 ;  /* 0x00008f005d347a23 */ /* 0x002fe80000010840 */
[-C--:B------:R-:W-:Y:S01]  /*9de0*/  HMMA.16816.F32.BF16 R4, R44, R60.reuse, R4 ;  /* 0x0000003c2c04723c */ /* 0x080fe20000041804 */
[----:B------:R1:W-:Y:S02]  /*9df0*/  MUFU.EX2 R98, R52 ;  /* 0x0000003400627308 */ /* 0x0003e40000000800 */
[----:B--2---:R-:W-:Y:S08]  /*9e00*/  FFMA.FTZ R48, R100, c[0x0][0x23c], -R43 ;  /* 0x00008f0064307a23 */ /* 0x004ff0000001082b */
[----:B------:R2:W-:Y:S01]  /*9e10*/  MUFU.EX2 R95, R48 ;  /* 0x00000030005f7308 */ /* 0x0005e20000000800 */
[----:B-1----:R-:W-:Y:S09]  /*9e20*/  FFMA.FTZ R52, R94, c[0x0][0x23c], -R66 ;  /* 0x00008f005e347a23 */ /* 0x002ff20000010842 */
[----:B------:R1:W-:Y:S10]  /*9e30*/  MUFU.EX2 R94, R56 ;  /* 0x00000038005e7308 */ /* 0x0003f40000000800 */
[----:B------:R3:W-:Y:S01]  /*9e40*/  MUFU.EX2 R97, R52 ;  /* 0x0000003400617308 */ /* 0x0007e20000000800 */
[----:B--2---:R-:W-:Y:S07]  /*9e50*/  F2FP.BF16.PACK_AB R48, R209, R177 ;  /* 0x000000b1d130723e */ /* 0x004fee00000010ff */
[C---:B------:R-:W-:Y:S04]  /*9e60*/  HMMA.16816.F32.BF16 R8, R48.reuse, R60, R8 ;  /* 0x0000003c3008723c */ /* 0x040fe80000041808 */
[--C-:B-1----:R-:W-:Y:S03]  /*9e70*/  FFMA.FTZ R56, R102, c[0x0][0x23c], -R65.reuse ;  /* 0x00008f0066387a23 */ /* 0x102fe60000010841 */
[----:B------:R-:W-:Y:S01]  /*9e80*/  FFMA.FTZ R60, R103, c[0x0][0x23c], -R65 ;  /* 0x00008f00673c7a23 */ /* 0x000fe20000010841 */
[-C--:B------:R-:W-:Y:S01]  /*9e90*/  HMMA.16816.F32.BF16 R12, R48, R62.reuse, R12 ;  /* 0x0000003e300c723c */ /* 0x080fe2000004180c */
[----:B------:R1:W-:Y:S01]  /*9ea0*/  MUFU.EX2 R93, R56 ;  /* 0x00000038005d7308 */ /* 0x0003e20000000800 */
[----:B---3--:R-:W2:Y:S06]  /*9eb0*/  LDSM.16.MT88.4 R52, [R186+0x4800] ;  /* 0x00480000ba34783b */ /* 0x008eac0000004200 */
[C---:B------:R-:W-:Y:S03]  /*9ec0*/  HMMA.16816.F32.BF16 R16, R44.reuse, R62, R16 ;  /* 0x0000003e2c10723c */ /* 0x040fe60000041810 */
[----:B------:R3:W-:Y:S01]  /*9ed0*/  MUFU.EX2 R91, R60 ;  /* 0x0000003c005b7308 */ /* 0x0007e20000000800 */
[----:B-1----:R-:W1:Y:S01]  /*9ee0*/  LDSM.16.MT88.4 R56, [R185+0x4c00] ;  /* 0x004c0000b938783b */ /* 0x002e620000004200 */
[--C-:B---3--:R-:W-:Y:S08]  /*9ef0*/  FFMA.FTZ R60, R112, c[0x0][0x23c], -R43.reuse ;  /* 0x00008f00703c7a23 */ /* 0x108ff0000001082b */
[----:B------:R3:W-:Y:S01]  /*9f00*/  MUFU.EX2 R92, R60 ;  /* 0x0000003c005c7308 */ /* 0x0007e20000000800 */
[-C--:B--2---:R-:W-:Y:S08]  /*9f10*/  HMMA.16816.F32.BF16 R20, R44, R52.reuse, R20 ;  /* 0x000000342c14723c */ /* 0x084ff00000041814 */
[C---:B------:R-:W-:Y:S07]  /*9f20*/  HMMA.16816.F32.BF16 R24, R48.reuse, R52, R24 ;  /* 0x000000343018723c */ /* 0x040fee0000041818 */
[----:B------:R-:W-:Y:S01]  /*9f30*/  FFMA.FTZ R52, R113, c[0x0][0x23c], -R43 ;  /* 0x00008f0071347a23 */ /* 0x000fe2000001082b */
[-C--:B------:R-:W-:Y:S01]  /*9f40*/  HMMA.16816.F32.BF16 R28, R48, R54.reuse, R28 ;  /* 0x00000036301c723c */ /* 0x080fe2000004181c */
[----:B---3--:R-:W2:Y:S02]  /*9f50*/  LDSM.16.MT88.4 R60, [R186+0x4c00] ;  /* 0x004c0000ba3c783b */ /* 0x008ea40000004200 */
[----:B------:R3:W4:Y:S04]  /*9f60*/  MUFU.EX2 R90, R52 ;  /* 0x00000034005a7308 */ /* 0x0007280000000800 */
[--C-:B------:R-:W-:Y:S01]  /*9f70*/  FFMA.FTZ R48, R114, c[0x0][0x23c], -R65.reuse ;  /* 0x00008f0072307a23 */ /* 0x100fe20000010841 */
[----:B------:R-:W-:Y:S04]  /*9f80*/  HMMA.16816.F32.BF16 R32, R44, R54, R32 ;  /* 0x000000362c20723c */ /* 0x000fe80000041820 */
[----:B------:R-:W-:Y:S01]  /*9f90*/  F2FP.BF16.PACK_AB R49, R206, R176 ;  /* 0x000000b0ce31723e */ /* 0x000fe200000010ff */
[----:B------:R5:W-:Y:S01]  /*9fa0*/  MUFU.EX2 R89, R48 ;  /* 0x0000003000597308 */ /* 0x000be20000000800 */
[----:B------:R-:W-:Y:S02]  /*9fb0*/  F2FP.BF16.PACK_AB R50, R232, R212 ;  /* 0x000000d4e832723e */ /* 0x000fe400000010ff */
[----:B------:R-:W-:Y:S04]  /*9fc0*/  F2FP.BF16.PACK_AB R44, R245, R240 ;  /* 0x000000f0f52c723e */ /* 0x000fe800000010ff */
[----:B------:R-:W-:Y:S02]  /*9fd0*/  F2FP.BF16.PACK_AB R45, R248, R233 ;  /* 0x000000e9f82d723e */ /* 0x000fe400000010ff */
[----:B------:R-:W-:Y:S02]  /*9fe0*/  F2FP.BF16.PACK_AB R46, R142, R249 ;  /* 0x000000f98e2e723e */ /* 0x000fe400000010ff */
[----:B------:R-:W-:Y:S02]  /*9ff0*/  F2FP.BF16.PACK_AB R47, R141, R244 ;  /* 0x000000f48d2f723e */ /* 0x000fe400000010ff */
[----:B------:R-:W-:Y:S01]  /*a000*/  F2FP.BF16.PACK_AB R51, R224, R215 ;  /* 0x000000d7e033723e */ /* 0x000fe200000010ff */
[--C-:B---3--:R-:W-:Y:S01]  /*a010*/  FFMA.FTZ R52, R104, c[0x0][0x23c], -R64.reuse ;  /* 0x00008f0068347a23 */ /* 0x108fe20000010840 */
[----:B----4-:R-:W-:Y:S03]  /*a020*/  F2FP.BF16.PACK_AB R42, R90, R92 ;  /* 0x0000005c5a2a723e */ /* 0x010fe600000010ff */
[-C--:B-1----:R-:W-:Y:S01]  /*a030*/  HMMA.16816.F32.BF16 R4, R44, R56.reuse, R4 ;  /* 0x000000382c04723c */ /* 0x082fe20000041804 */
[----:B------:R1:W-:Y:S02]  /*a040*/  MUFU.EX2 R87, R52 ;  /* 0x0000003400577308 */ /* 0x0003e40000000800 */
[----:B-----5:R-:W-:Y:S08]  /*a050*/  FFMA.FTZ R48, R115, c[0x0][0x23c], -R65 ;  /* 0x00008f0073307a23 */ /* 0x020ff00000010841 */
[----:B------:R3:W-:Y:S01]  /*a060*/  MUFU.EX2 R88, R48 ;  /* 0x0000003000587308 */ /* 0x0007e20000000800 */
[----:B-1----:R-:W-:Y:S09]  /*a070*/  FFMA.FTZ R52, R105, c[0x0][0x23c], -R64 ;  /* 0x00008f0069347a23 */ /* 0x002ff20000010840 */
[----:B------:R1:W-:Y:S01]  /*a080*/  MUFU.EX2 R86, R52 ;  /* 0x0000003400567308 */ /* 0x0003e20000000800 */
[----:B---3--:R-:W-:Y:S07]  /*a090*/  F2FP.BF16.PACK_AB R48, R217, R199 ;  /* 0x000000c7d930723e */ /* 0x008fee00000010ff */
[C---:B------:R-:W-:Y:S07]  /*a0a0*/  HMMA.16816.F32.BF16 R8, R48.reuse, R56, R8 ;  /* 0x000000383008723c */ /* 0x040fee0000041808 */
[--C-:B------:R-:W-:Y:S01]  /*a0b0*/  FFMA.FTZ R56, R107, c[0x0][0x23c], -R66.reuse ;  /* 0x00008f006b387a23 */ /* 0x100fe20000010842 */
[-C--:B------:R-:W-:Y:S03]  /*a0c0*/  HMMA.16816.F32.BF16 R12, R48, R58.reuse, R12 ;  /* 0x0000003a300c723c */ /* 0x080fe6000004180c */
[----:B------:R3:W-:Y:S01]  /*a0d0*/  MUFU.EX2 R84, R56 ;  /* 0x0000003800547308 */ /* 0x0007e20000000800 */
[----:B-1----:R-:W-:Y:S04]  /*a0e0*/  FFMA.FTZ R52, R106, c[0x0][0x23c], -R66 ;  /* 0x00008f006a347a23 */ /* 0x002fe80000010842 */
[C---:B------:R-:W-:Y:S05]  /*a0f0*/  HMMA.16816.F32.BF16 R16, R44.reuse, R58, R16 ;  /* 0x0000003a2c10723c */ /* 0x040fea0000041810 */
[----:B------:R1:W-:Y:S03]  /*a100*/  MUFU.EX2 R85, R52 ;  /* 0x0000003400557308 */ /* 0x0003e60000000800 */
[-C--:B--2---:R-:W-:Y:S08]  /*a110*/  HMMA.16816.F32.BF16 R20, R44, R60.reuse, R20 ;  /* 0x0000003c2c14723c */ /* 0x084ff00000041814 */
[C---:B------:R-:W-:Y:S04]  /*a120*/  HMMA.16816.F32.BF16 R24, R48.reuse, R60, R24 ;  /* 0x0000003c3018723c */ /* 0x040fe80000041818 */
[----:B---3--:R-:W-:Y:S03]  /*a130*/  FFMA.FTZ R56, R108, c[0x0][0x23c], -R64 ;  /* 0x00008f006c387a23 */ /* 0x008fe60000010840 */
[--C-:B------:R-:W-:Y:S01]  /*a140*/  FFMA.FTZ R61, R117, c[0x0][0x23c], -R43.reuse ;  /* 0x00008f00753d7a23 */ /* 0x100fe2000001082b */
[-C--:B------:R-:W-:Y:S01]  /*a150*/  HMMA.16816.F32.BF16 R28, R48, R62.reuse, R28 ;  /* 0x0000003e301c723c */ /* 0x080fe2000004181c */
[----:B------:R2:W-:Y:S03]  /*a160*/  MUFU.EX2 R83, R56 ;  /* 0x0000003800537308 */ /* 0x0005e60000000800 */
[--C-:B------:R-:W-:Y:S01]  /*a170*/  FFMA.FTZ R60, R116, c[0x0][0x23c], -R43.reuse ;  /* 0x00008f00743c7a23 */ /* 0x100fe2000001082b */
[----:B-1----:R-:W1:Y:S01]  /*a180*/  LDSM.16.MT88.4 R52, [R185+0x5000] ;  /* 0x00500000b934783b */ /* 0x002e620000004200 */
[----:B------:R-:W-:Y:S01]  /*a190*/  FFMA.FTZ R43, R129, c[0x0][0x23c], -R43 ;  /* 0x00008f00812b7a23 */ /* 0x000fe2000001082b */
[----:B------:R-:W-:Y:S01]  /*a1a0*/  F2FP.BF16.PACK_AB R49, R223, R205 ;  /* 0x000000cddf31723e */ /* 0x000fe200000010ff */
[----:B------:R-:W-:Y:S03]  /*a1b0*/  HMMA.16816.F32.BF16 R32, R44, R62, R32 ;  /* 0x0000003e2c20723c */ /* 0x000fe60000041820 */
[----:B------:R-:W-:Y:S01]  /*a1c0*/  MUFU.EX2 R78, R61 ;  /* 0x0000003d004e7308 */ /* 0x000fe20000000800 */
[----:B------:R-:W-:Y:S01]  /*a1d0*/  FFMA.FTZ R48, R110, c[0x0][0x23c], -R66 ;  /* 0x00008f006e307a23 */ /* 0x000fe20000010842 */
[----:B------:R-:W-:Y:S02]  /*a1e0*/  F2FP.BF16.PACK_AB R50, R230, R228 ;  /* 0x000000e4e632723e */ /* 0x000fe400000010ff */
[----:B------:R-:W-:Y:S02]  /*a1f0*/  F2FP.BF16.PACK_AB R44, R140, R222 ;  /* 0x000000de8c2c723e */ /* 0x000fe400000010ff */
[----:B------:R-:W-:Y:S03]  /*a200*/  F2FP.BF16.PACK_AB R45, R137, R210 ;  /* 0x000000d2892d723e */ /* 0x000fe600000010ff */
[----:B------:R-:W-:Y:S01]  /*a210*/  F2FP.BF16.PACK_AB R46, R146, R136 ;  /* 0x00000088922e723e */ /* 0x000fe200000010ff */
[----:B------:R3:W-:Y:S01]  /*a220*/  MUFU.EX2 R80, R48 ;  /* 0x0000003000507308 */ /* 0x0007e20000000800 */
[----:B------:R-:W-:Y:S02]  /*a230*/  F2FP.BF16.PACK_AB R47, R145, R252 ;  /* 0x000000fc912f723e */ /* 0x000fe400000010ff */
[----:B------:R-:W-:Y:S01]  /*a240*/  F2FP.BF16.PACK_AB R51, R219, R214 ;  /* 0x000000d6db33723e */ /* 0x000fe200000010ff */
[--C-:B--2---:R-:W-:Y:S02]  /*a250*/  FFMA.FTZ R56, R109, c[0x0][0x23c], -R64.reuse ;  /* 0x00008f006d387a23 */ /* 0x104fe40000010840 */
[----:B------:R-:W-:Y:S04]  /*a260*/  FFMA.FTZ R64, R125, c[0x0][0x23c], -R64 ;  /* 0x00008f007d407a23 */ /* 0x000fe80000010840 */
[----:B------:R2:W-:Y:S10]  /*a270*/  MUFU.EX2 R82, R56 ;  /* 0x0000003800527308 */ /* 0x0005f40000000800 */
[----:B------:R4:W5:Y:S01]  /*a280*/  MUFU.EX2 R79, R60 ;  /* 0x0000003c004f7308 */ /* 0x0009620000000800 */
[-C--:B-1----:R-:W-:Y:S03]  /*a290*/  HMMA.16816.F32.BF16 R4, R44, R52.reuse, R4 ;  /* 0x000000342c04723c */ /* 0x082fe60000041804 */
[----:B---3--:R-:W-:Y:S06]  /*a2a0*/  FFMA.FTZ R48, R111, c[0x0][0x23c], -R66 ;  /* 0x00008f006f307a23 */ /* 0x008fec0000010842 */
[----:B------:R1:W3:Y:S01]  /*a2b0*/  MUFU.EX2 R74, R43 ;  /* 0x0000002b004a7308 */ /* 0x0002e20000000800 */
[----:B--2---:R-:W2:Y:S09]  /*a2c0*/  LDSM.16.MT88.4 R56, [R186+0x5000] ;  /* 0x00500000ba38783b */ /* 0x004eb20000004200 */
[----:B------:R3:W-:Y:S01]  /*a2d0*/  MUFU.EX2 R81, R48 ;  /* 0x0000003000517308 */ /* 0x0007e20000000800 */
[----:B----4-:R-:W-:Y:S01]  /*a2e0*/  FFMA.FTZ R60, R118, c[0x0][0x23c], -R65 ;  /* 0x00008f00763c7a23 */ /* 0x010fe20000010841 */
[----:B-----5:R-:W-:Y:S08]  /*a2f0*/  F2FP.BF16.PACK_AB R164, R78, R79 ;  /* 0x0000004f4ea4723e */ /* 0x020ff000000010ff */
[----:B------:R4:W-:Y:S01]  /*a300*/  MUFU.EX2 R77, R60 ;  /* 0x0000003c004d7308 */ /* 0x0009e20000000800 */
[----:B-1----:R-:W-:Y:S02]  /*a310*/  F2FP.BF16.PACK_AB R43, R88, R89 ;  /* 0x00000059582b723e */ /* 0x002fe400000010ff */
[----:B---3--:R-:W-:Y:S07]  /*a320*/  F2FP.BF16.PACK_AB R166, R74, R75 ;  /* 0x0000004b4aa6723e */ /* 0x008fee00000010ff */
[----:B------:R-:W1:Y:S01]  /*a330*/  MUFU.EX2 R64, R64 ;  /* 0x0000004000407308 */ /* 0x000e620000000800 */
[----:B------:R-:W-:Y:S07]  /*a340*/  F2FP.BF16.PACK_AB R48, R231, R211 ;  /* 0x000000d3e730723e */ /* 0x000fee00000010ff */
[C---:B------:R-:W-:Y:S01]  /*a350*/  HMMA.16816.F32.BF16 R8, R48.reuse, R52, R8 ;  /* 0x000000343008723c */ /* 0x040fe20000041808 */
[----:B----4-:R-:W-:Y:S07]  /*a360*/  LDSM.16.MT88.4 R60, [R186+0x5400] ;  /* 0x00540000ba3c783b */ /* 0x010fee0000004200 */
[-C--:B------:R-:W-:Y:S04]  /*a370*/  HMMA.16816.F32.BF16 R12, R48, R54.reuse, R12 ;  /* 0x00000036300c723c */ /* 0x080fe8000004180c */
[----:B-1----:R-:W-:Y:S04]  /*a380*/  F2FP.BF16.PACK_AB R162, R64, R72 ;  /* 0x0000004840a2723e */ /* 0x002fe800000010ff */
[C---:B------:R-:W-:Y:S01]  /*a390*/  HMMA.16816.F32.BF16 R16, R44.reuse, R54, R16 ;  /* 0x000000362c10723c */ /* 0x040fe20000041810 */
[----:B------:R-:W1:Y:S07]  /*a3a0*/  LDSM.16.MT88.4 R52, [R185+0x5400] ;  /* 0x00540000b934783b */ /* 0x000e6e0000004200 */
[-C--:B--2---:R-:W-:Y:S08]  /*a3b0*/  HMMA.16816.F32.BF16 R20, R44, R56.reuse, R20 ;  /* 0x000000382c14723c */ /* 0x084ff00000041814 */
[C---:B------:R-:W-:Y:S07]  /*a3c0*/  HMMA.16816.F32.BF16 R24, R48.reuse, R56, R24 ;  /* 0x000000383018723c */ /* 0x040fee0000041818 */
[----:B------:R-:W-:Y:S01]  /*a3d0*/  FFMA.FTZ R57, R39, R73, R172 ;  /* 0x0000004927397223 */ /* 0x000fe200000100ac */
[-C--:B------:R-:W-:Y:S04]  /*a3e0*/  HMMA.16816.F32.BF16 R28, R48, R58.reuse, R28 ;  /* 0x0000003a301c723c */ /* 0x080fe8000004181c */
[----:B------:R-:W-:Y:S01]  /*a3f0*/  FFMA.FTZ R39, R2, R69, R135 ;  /* 0x0000004502277223 */ /* 0x000fe20000010087 */
[----:B------:R-:W-:Y:S01]  /*a400*/  MOV R135, R3 ;  /* 0x0000000300877202 */ /* 0x000fe20000000f00 */
[--C-:B------:R-:W-:Y:S01]  /*a410*/  FFMA.FTZ R69, R123, c[0x0][0x23c], -R66.reuse ;  /* 0x00008f007b457a23 */ /* 0x100fe20000010842 */
[----:B------:R-:W-:Y:S01]  /*a420*/  F2FP.BF16.PACK_AB R48, R132, R133 ;  /* 0x000000858430723e */ /* 0x000fe200000010ff */
[----:B------:R-:W-:Y:S01]  /*a430*/  FADD.FTZ R39, R178, R39 ;  /* 0x00000027b2277221 */ /* 0x000fe20000010000 */
[----:B------:R-:W-:Y:S01]  /*a440*/  F2FP.BF16.PACK_AB R49, R126, R127 ;  /* 0x0000007f7e31723e */ /* 0x000fe200000010ff */
[----:B------:R-:W-:Y:S02]  /*a450*/  HMMA.16816.F32.BF16 R32, R44, R58, R32 ;  /* 0x0000003a2c20723c */ /* 0x000fe40000041820 */
[----:B------:R-:W2:Y:S02]  /*a460*/  MUFU.EX2 R69, R69 ;  /* 0x0000004500457308 */ /* 0x000ea40000000800 */
[----:B------:R-:W-:Y:S01]  /*a470*/  FFMA.FTZ R66, R41, c[0x0][0x23c], -R66 ;  /* 0x00008f0029427a23 */ /* 0x000fe20000010842 */
[----:B------:R-:W-:Y:S01]  /*a480*/  F2FP.BF16.PACK_AB R50, R98, R99 ;  /* 0x000000636232723e */ /* 0x000fe200000010ff */
[----:B------:R-:W-:Y:S01]  /*a490*/  FADD.FTZ R2, R236, R57 ;  /* 0x00000039ec027221 */ /* 0x000fe20000010000 */
[----:B------:R-:W-:Y:S01]  /*a4a0*/  F2FP.BF16.PACK_AB R51, R96, R97 ;  /* 0x000000616033723e */ /* 0x000fe200000010ff */
[----:B------:R-:W-:Y:S01]  /*a4b0*/  FADD.FTZ R57, R180, R39 ;  /* 0x00000027b4397221 */ /* 0x000fe20000010000 */
[----:B------:R-:W-:Y:S03]  /*a4c0*/  F2FP.BF16.PACK_AB R41, R91, R93 ;  /* 0x0000005d5b29723e */ /* 0x000fe600000010ff */
[----:B------:R-:W-:Y:S01]  /*a4d0*/  FADD.FTZ R39, R179, R0 ;  /* 0x00000000b3277221 */ /* 0x000fe20000010000 */
[----:B------:R-:W-:Y:S01]  /*a4e0*/  F2FP.BF16.PACK_AB R44, R213, R221 ;  /* 0x000000ddd52c723e */ /* 0x000fe200000010ff */
        /* <DEDUP_REMOVED lines=8> */
[----:B------:R-:W-:Y:S01]  /*a570*/  FFMA.FTZ R56, R119, c[0x0][0x23c], -R65 ;  /* 0x00008f0077387a23 */ /* 0x000fe20000010841 */
[----:B------:R-:W3:Y:S01]  /*a580*/  MUFU.EX2 R66, R66 ;  /* 0x0000004200427308 */ /* 0x000ee20000000800 */
[----:B------:R-:W-:Y:S02]  /*a590*/  FADD.FTZ R2, R202, R2 ;  /* 0x00000002ca027221 */ /* 0x000fe40000010000 */
[----:B------:R-:W-:Y:S01]  /*a5a0*/  FADD.FTZ R57, R200, R57 ;  /* 0x00000039c8397221 */ /* 0x000fe20000010000 */
[-C--:B-1----:R-:W-:Y:S03]  /*a5b0*/  HMMA.16816.F32.BF16 R4, R44, R52.reuse, R4 ;  /* 0x000000342c04723c */ /* 0x082fe60000041804 */
[----:B------:R-:W-:Y:S01]  /*a5c0*/  FADD.FTZ R59, R207, R2 ;  /* 0x00000002cf3b7221 */ /* 0x000fe20000010000 */
[----:B--2---:R-:W-:Y:S01]  /*a5d0*/  F2FP.BF16.PACK_AB R161, R69, R67 ;  /* 0x0000004345a1723e */ /* 0x004fe200000010ff */
[----:B------:R-:W-:Y:S01]  /*a5e0*/  FADD.FTZ R57, R170, R57 ;  /* 0x00000039aa397221 */ /* 0x000fe20000010000 */
[----:B------:R1:W2:Y:S01]  /*a5f0*/  MUFU.EX2 R76, R56 ;  /* 0x00000038004c7308 */ /* 0x0002a20000000800 */
[----:B------:R-:W-:Y:S01]  /*a600*/  FADD.FTZ R0, R148, R59 ;  /* 0x0000003b94007221 */ /* 0x000fe20000010000 */
[C---:B------:R-:W-:Y:S01]  /*a610*/  HMMA.16816.F32.BF16 R8, R48.reuse, R52, R8 ;  /* 0x000000343008723c */ /* 0x040fe20000041808 */
[----:B------:R-:W-:Y:S07]  /*a620*/  LDSM.16.MT88.4 R148, [R185+0x5c00] ;  /* 0x005c0000b994783b */ /* 0x000fee0000004200 */
[-C--:B------:R-:W-:Y:S04]  /*a630*/  HMMA.16816.F32.BF16 R12, R48, R54.reuse, R12 ;  /* 0x00000036300c723c */ /* 0x080fe8000004180c */
[----:B---3--:R-:W-:Y:S04]  /*a640*/  F2FP.BF16.PACK_AB R163, R66, R71 ;  /* 0x0000004742a3723e */ /* 0x008fe800000010ff */
[C---:B------:R-:W-:Y:S01]  /*a650*/  HMMA.16816.F32.BF16 R16, R44.reuse, R54, R16 ;  /* 0x000000362c10723c */ /* 0x040fe20000041810 */
[----:B------:R-:W3:Y:S03]  /*a660*/  LDSM.16.MT88.4 R52, [R185+0x5800] ;  /* 0x00580000b934783b */ /* 0x000ee60000004200 */
[--C-:B-1----:R-:W-:Y:S01]  /*a670*/  FFMA.FTZ R56, R130, c[0x0][0x23c], -R65.reuse ;  /* 0x00008f0082387a23 */ /* 0x102fe20000010841 */
[----:B--2---:R-:W-:Y:S01]  /*a680*/  F2FP.BF16.PACK_AB R165, R76, R77 ;  /* 0x0000004d4ca5723e */ /* 0x004fe200000010ff */
[----:B------:R-:W-:Y:S02]  /*a690*/  FFMA.FTZ R65, R131, c[0x0][0x23c], -R65 ;  /* 0x00008f0083417a23 */ /* 0x000fe40000010841 */
[-C--:B------:R-:W-:Y:S01]  /*a6a0*/  HMMA.16816.F32.BF16 R20, R44, R60.reuse, R20 ;  /* 0x0000003c2c14723c */ /* 0x080fe20000041814 */
[----:B------:R1:W-:Y:S07]  /*a6b0*/  MUFU.EX2 R73, R56 ;  /* 0x0000003800497308 */ /* 0x0003ee0000000800 */
[C---:B------:R-:W-:Y:S03]  /*a6c0*/  HMMA.16816.F32.BF16 R24, R48.reuse, R60, R24 ;  /* 0x0000003c3018723c */ /* 0x040fe60000041818 */
[----:B------:R-:W2:Y:S05]  /*a6d0*/  MUFU.EX2 R65, R65 ;  /* 0x0000004100417308 */ /* 0x000eaa0000000800 */
[-C--:B------:R-:W-:Y:S01]  /*a6e0*/  HMMA.16816.F32.BF16 R28, R48, R62.reuse, R28 ;  /* 0x0000003e301c723c */ /* 0x080fe2000004181c */
[----:B------:R-:W4:Y:S07]  /*a6f0*/  LDSM.16.MT88.4 R48, [R186+0x5800] ;  /* 0x00580000ba30783b */ /* 0x000f2e0000004200 */
[----:B------:R-:W-:Y:S04]  /*a700*/  HMMA.16816.F32.BF16 R32, R44, R62, R32 ;  /* 0x0000003e2c20723c */ /* 0x000fe80000041820 */
[----:B-1----:R-:W-:Y:S02]  /*a710*/  FADD.FTZ R56, R168, R39 ;  /* 0x00000027a8387221 */ /* 0x002fe40000010000 */
[----:B------:R-:W-:Y:S01]  /*a720*/  FADD.FTZ R39, R204, R57 ;  /* 0x00000039cc277221 */ /* 0x000fe20000010000 */
[----:B------:R-:W-:Y:S01]  /*a730*/  F2FP.BF16.PACK_AB R44, R86, R87 ;  /* 0x00000057562c723e */ /* 0x000fe200000010ff */
[----:B------:R-:W-:Y:S01]  /*a740*/  FADD.FTZ R2, R183, R56 ;  /* 0x00000038b7027221 */ /* 0x000fe20000010000 */
[-C--:B---3--:R-:W-:Y:S05]  /*a750*/  HMMA.16816.F32.BF16 R4, R40, R52.reuse, R4 ;  /* 0x000000342804723c */ /* 0x088fea0000041804 */
[----:B------:R-:W-:Y:S01]  /*a760*/  FADD.FTZ R57, R251, R58 ;  /* 0x0000003afb397221 */ /* 0x000fe20000010000 */
[----:B------:R-:W-:Y:S01]  /*a770*/  F2FP.BF16.PACK_AB R45, R84, R85 ;  /* 0x00000055542d723e */ /* 0x000fe200000010ff */
[----:B------:R-:W-:Y:S01]  /*a780*/  FADD.FTZ R56, R225, R39 ;  /* 0x00000027e1387221 */ /* 0x000fe20000010000 */
[----:B------:R-:W-:Y:S01]  /*a790*/  F2FP.BF16.PACK_AB R46, R82, R83 ;  /* 0x00000053522e723e */ /* 0x000fe200000010ff */
[----:B------:R-:W-:Y:S03]  /*a7a0*/  FADD.FTZ R39, R216, R2 ;  /* 0x00000002d8277221 */ /* 0x000fe60000010000 */
[----:B------:R-:W-:Y:S01]  /*a7b0*/  FADD.FTZ R58, R147, R0 ;  /* 0x00000000933a7221 */ /* 0x000fe20000010000 */
[----:B------:R-:W-:Y:S01]  /*a7c0*/  F2FP.BF16.PACK_AB R47, R81, R80 ;  /* 0x00000050512f723e */ /* 0x000fe200000010ff */
[----:B------:R-:W-:Y:S01]  /*a7d0*/  FADD.FTZ R2, R139, R57 ;  /* 0x000000398b027221 */ /* 0x000fe20000010000 */
[----:B--2---:R-:W-:Y:S01]  /*a7e0*/  F2FP.BF16.PACK_AB R167, R65, R73 ;  /* 0x0000004941a7723e */ /* 0x004fe200000010ff */
[----:B------:R-:W-:Y:S02]  /*a7f0*/  FADD.FTZ R0, R242, R56 ;  /* 0x00000038f2007221 */ /* 0x000fe40000010000 */
[----:B------:R-:W-:Y:S02]  /*a800*/  FADD.FTZ R39, R235, R39 ;  /* 0x00000027eb277221 */ /* 0x000fe40000010000 */
[----:B------:R-:W-:Y:S01]  /*a810*/  FADD.FTZ R2, R226, R2 ;  /* 0x00000002e2027221 */ /* 0x000fe20000010000 */
[C---:B------:R-:W-:Y:S04]  /*a820*/  HMMA.16816.F32.BF16 R8, R44.reuse, R52, R8 ;  /* 0x000000342c08723c */ /* 0x040fe80000041808 */
[----:B------:R-:W-:Y:S03]  /*a830*/  FADD.FTZ R2, R243, R2 ;  /* 0x00000002f3027221 */ /* 0x000fe60000010000 */
        /* <DEDUP_REMOVED lines=9> */
[-C--:B----4-:R-:W-:Y:S03]  /*a8d0*/  HMMA.16816.F32.BF16 R20, R40, R48.reuse, R20 ;  /* 0x000000302814723c */ /* 0x090fe60000041814 */
        /* <DEDUP_REMOVED lines=12> */
[----:B------:R-:W1:Y:S03]  /*a9a0*/  LDSM.16.MT88.4 R40, [R186+0x5c00] ;  /* 0x005c0000ba28783b */ /* 0x000e660000004200 */
        /* <DEDUP_REMOVED lines=17> */
[-C--:B------:R-:W-:Y:S05]  /*aac0*/  HMMA.16816.F32.BF16 R140, R164, R148.reuse, R4 ;  /* 0x00000094a48c723c */ /* 0x080fea0000041804 */
[----:B------:R-:W-:Y:S02]  /*aad0*/  FADD.FTZ R2, R210, R2 ;  /* 0x00000002d2027221 */ /* 0x000fe40000010000 */
[----:B------:R-:W-:Y:S02]  /*aae0*/  FADD.FTZ R0, R211, R48 ;  /* 0x00000030d3007221 */ /* 0x000fe40000010000 */
[----:B------:R-:W-:Y:S03]  /*aaf0*/  FADD.FTZ R2, R137, R2 ;  /* 0x0000000289027221 */ /* 0x000fe60000010000 */
[----:B------:R-:W-:Y:S02]  /*ab00*/  FADD.FTZ R0, R231, R0 ;  /* 0x00000000e7007221 */ /* 0x000fe40000010000 */
[----:B------:R-:W-:Y:S02]  /*ab10*/  FADD.FTZ R4, R223, R39 ;  /* 0x00000027df047221 */ /* 0x000fe40000010000 */
[----:B------:R-:W-:Y:S02]  /*ab20*/  FADD.FTZ R44, R136, R44 ;  /* 0x0000002c882c7221 */ /* 0x000fe40000010000 */
[----:B------:R-:W-:Y:S01]  /*ab30*/  FADD.FTZ R2, R252, R2 ;  /* 0x00000002fc027221 */ /* 0x000fe20000010000 */
[C---:B------:R-:W-:Y:S04]  /*ab40*/  HMMA.16816.F32.BF16 R136, R160.reuse, R148, R8 ;  /* 0x00000094a088723c */ /* 0x040fe80000041808 */
        /* <DEDUP_REMOVED lines=8> */
[----:B------:R-:W-:Y:S01]  /*abd0*/  FADD.FTZ R2, R133, R5 ;  /* 0x0000000585027221 */ /* 0x000fe20000010000 */
[-C--:B------:R-:W-:Y:S03]  /*abe0*/  HMMA.16816.F32.BF16 R144, R160, R150.reuse, R12 ;  /* 0x00000096a090723c */ /* 0x080fe6000004180c */
[----:B------:R-:W-:Y:S01]  /*abf0*/  FADD.FTZ R4, R213, R4 ;  /* 0x00000004d5047221 */ /* 0x000fe20000010000 */
[----:B------:R-:W-:Y:S01]  /*ac00*/  MOV R133, R37 ;  /* 0x0000002500857202 */ /* 0x000fe20000000f00 */
[----:B------:R-:W-:Y:S02]  /*ac10*/  FADD.FTZ R0, R127, R0 ;  /* 0x000000007f007221 */ /* 0x000fe40000010000 */
[----:B------:R-:W-:Y:S01]  /*ac20*/  FADD.FTZ R5, R171, R6 ;  /* 0x00000006ab057221 */ /* 0x000fe20000010000 */
[C---:B------:R-:W-:Y:S04]  /*ac30*/  HMMA.16816.F32.BF16 R148, R164.reuse, R150, R16 ;  /* 0x00000096a494723c */ /* 0x040fe80000041810 */
[----:B------:R-:W-:Y:S01]  /*ac40*/  FADD.FTZ R2, R132, R2 ;  /* 0x0000000284027221 */ /* 0x000fe20000010000 */
[----:B------:R-:W-:Y:S01]  /*ac50*/  MOV R132, R38 ;  /* 0x0000002600847202 */ /* 0x000fe20000000f00 */
[----:B------:R-:W-:Y:S02]  /*ac60*/  FADD.FTZ R8, R154, R4 ;  /* 0x000000049a087221 */ /* 0x000fe40000010000 */
[----:B------:R-:W-:Y:S04]  /*ac70*/  FADD.FTZ R0, R126, R0 ;  /* 0x000000007e007221 */ /* 0x000fe80000010000 */
[----:B------:R-:W-:Y:S02]  /*ac80*/  FADD.FTZ R4, R152, R5 ;  /* 0x0000000598047221 */ /* 0x000fe40000010000 */
[----:B------:R-:W-:Y:S02]  /*ac90*/  FADD.FTZ R2, R99, R2 ;  /* 0x0000000263027221 */ /* 0x000fe40000010000 */
[----:B------:R-:W-:Y:S02]  /*aca0*/  FADD.FTZ R8, R153, R8 ;  /* 0x0000000899087221 */ /* 0x000fe40000010000 */
[----:B------:R-:W-:Y:S01]  /*acb0*/  FADD.FTZ R0, R97, R0 ;  /* 0x0000000061007221 */ /* 0x000fe20000010000 */
[-C--:B-1----:R-:W-:Y:S03]  /*acc0*/  HMMA.16816.F32.BF16 R152, R164, R40.reuse, R20 ;  /* 0x00000028a498723c */ /* 0x082fe60000041814 */
[----:B------:R-:W-:Y:S01]  /*acd0*/  FADD.FTZ R7, R134, R4 ;  /* 0x0000000486077221 */ /* 0x000fe20000010000 */
[----:B------:R-:W-:Y:S01]  /*ace0*/  MOV R134, R36 ;  /* 0x0000002400867202 */ /* 0x000fe20000000f00 */
        /* <DEDUP_REMOVED lines=33> */
[----:B------:R1:W-:Y:S01]  /*af00*/  STL [R1], R6 ;  /* 0x0000000601007387 */ /* 0x0003e20000100800 */
[----:B------:R-:W-:Y:S02]  /*af10*/  FADD.FTZ R0, R71, R4 ;  /* 0x0000000447007221 */ /* 0x000fe40000010000 */
[----:B------:R-:W-:Y:S02]  /*af20*/  FADD.FTZ R4, R65, R5 ;  /* 0x0000000541047221 */ /* 0x000fe40000010000 */
[----:B------:R-:W-:Y:S02]  /*af30*/  FADD.FTZ R2, R64, R2 ;  /* 0x0000000240027221 */ /* 0x000fe40000010000 */
[----:B------:R-:W-:Y:S01]  /*af40*/  FADD.FTZ R0, R66, R0 ;  /* 0x0000000042007221 */ /* 0x000fe20000010000 */
[----:B------:R1:W-:Y:S04]  /*af50*/  STL [R1+0x8], R4 ;  /* 0x0000080401007387 */ /* 0x0003e80000100800 */
[----:B------:R1:W-:Y:S04]  /*af60*/  STL [R1+0x4], R2 ;  /* 0x0000040201007387 */ /* 0x0003e80000100800 */
[----:B------:R1:W-:Y:S02]  /*af70*/  STL [R1+0xc], R0 ;  /* 0x00000c0001007387 */ /* 0x0003e40000100800 */
[----:B-1----:R-:W-:-:S05]  /*af80*/  @P0 BRA `(.L_x_318) ;  /* 0xffffb96000000947 */ /* 0x002fca000383ffff */
.L_x_317:
[----:B-1----:R-:W2:Y:S04]  /*af90*/  LDL.LU R5, [R1] ;  /* 0x0000000001057983 */ /* 0x002ea80000300800 */
[----:B------:R-:W3:Y:S04]  /*afa0*/  LDL.LU R7, [R1+0x8] ;  /* 0x0000080001077983 */ /* 0x000ee80000300800 */
[----:B------:R-:W4:Y:S04]  /*afb0*/  LDL.LU R6, [R1+0x4] ;  /* 0x0000040001067983 */ /* 0x000f280000300800 */
[----:B------:R-:W4:Y:S04]  /*afc0*/  LDL.LU R9, [R1+0xc] ;  /* 0x00000c0001097983 */ /* 0x000f280000300800 */
[----:B------:R-:W4:Y:S01]  /*afd0*/  LDL.LU R29, [R1+0x34] ;  /* 0x00003400011d7983 */ /* 0x000f220000300800 */
[----:B------:R-:W-:Y:S01]  /*afe0*/  IMAD.MOV.U32 R13, RZ, RZ, -0x10 ;  /* 0xfffffff0ff0d7424 */ /* 0x000fe200078e00ff */
[----:B------:R-:W1:Y:S02]  /*aff0*/  LDC.U8 R28, c[0x0][0x329] ;  /* 0x0000ca40ff1c7b82 */ /* 0x000e640000000000 */
[----:B------:R-:W1:Y:S04]  /*b000*/  S2R R10, SR_TID.X ;  /* 0x00000000000a7919 */ /* 0x000e680000002100 */
[----:B------:R-:W2:Y:S02]  /*b010*/  S2R R45, SR_CTAID.Y ;  /* 0x00000000002d7919 */ /* 0x000ea40000002600 */
[----:B------:R-:W2:Y:S01]  /*b020*/  LDC.U8 R27, c[0x0][0x328] ;  /* 0x0000ca00ff1b7b82 */ /* 0x000ea20000000000 */
[----:B-1----:R-:W-:-:S02]  /*b030*/  ISETP.NE.AND P1, PT, R28, RZ, PT ;  /* 0x000000ff1c00720c */ /* 0x002fc40003f25270 */
[----:B------:R-:W-:Y:S01]  /*b040*/  SHF.R.S32.HI R22, RZ, 0x1f, R10 ;  /* 0x0000001fff167819 */ /* 0x000fe2000001140a */
[----:B--2---:R-:W1:Y:S04]  /*b050*/  SHFL.BFLY PT, R2, R5, 0x2, 0x1f ;  /* 0x0c401f0005027f89 */ /* 0x004e6800000e0000 */
[----:B---3--:R-:W2:Y:S04]  /*b060*/  SHFL.BFLY PT, R0, R7, 0x2, 0x1f ;  /* 0x0c401f0007007f89 */ /* 0x008ea800000e0000 */
[----:B----4-:R-:W3:Y:S01]  /*b070*/  SHFL.BFLY PT, R4, R6, 0x2, 0x1f ;  /* 0x0c401f0006047f89 */ /* 0x010ee200000e0000 */
[----:B------:R-:W-:Y:S01]  /*b080*/  ISETP.NE.AND P0, PT, R29, -0x1, PT ;  /* 0xffffffff1d00780c */ /* 0x000fe20003f05270 */
[----:B-1----:R-:W-:-:S02]  /*b090*/  FADD.FTZ R2, R2, R5 ;  /* 0x0000000502027221 */ /* 0x002fc40000010000 */
[----:B------:R-:W1:Y:S01]  /*b0a0*/  SHFL.BFLY PT, R5, R9, 0x2, 0x1f ;  /* 0x0c401f0009057f89 */ /* 0x000e6200000e0000 */
[----:B--2---:R-:W-:-:S03]  /*b0b0*/  FADD.FTZ R0, R0, R7 ;  /* 0x0000000700007221 */ /* 0x004fc60000010000 */
[----:B------:R-:W2:Y:S01]  /*b0c0*/  SHFL.BFLY PT, R8, R2, 0x1, 0x1f ;  /* 0x0c201f0002087f89 */ /* 0x000ea200000e0000 */
[----:B---3--:R-:W-:-:S03]  /*b0d0*/  FADD.FTZ R4, R4, R6 ;  /* 0x0000000604047221 */ /* 0x008fc60000010000 */
[----:B------:R-:W3:Y:S04]  /*b0e0*/  SHFL.BFLY PT, R7, R0, 0x1, 0x1f ;  /* 0x0c201f0000077f89 */ /* 0x000ee800000e0000 */
[----:B------:R-:W4:Y:S01]  /*b0f0*/  SHFL.BFLY PT, R6, R4, 0x1, 0x1f ;  /* 0x0c201f0004067f89 */ /* 0x000f2200000e0000 */
[----:B-1----:R-:W-:Y:S02]  /*b100*/  FADD.FTZ R5, R5, R9 ;  /* 0x0000000905057221 */ /* 0x002fe40000010000 */
[----:B--2---:R-:W-:-:S03]  /*b110*/  FADD.FTZ R23, R2, R8 ;  /* 0x0000000802177221 */ /* 0x004fc60000010000 */
[----:B------:R-:W1:Y:S01]  /*b120*/  SHFL.BFLY PT, R9, R5, 0x1, 0x1f ;  /* 0x0c201f0005097f89 */ /* 0x000e6200000e0000 */
[----:B------:R-:W-:Y:S01]  /*b130*/  MOV R2, 0x3f800000 ;  /* 0x3f80000000027802 */ /* 0x000fe20000000f00 */
[----:B---3--:R-:W-:Y:S01]  /*b140*/  FADD.FTZ R25, R0, R7 ;  /* 0x0000000700197221 */ /* 0x008fe20000010000 */
[----:B------:R-:W-:Y:S01]  /*b150*/  FSETP.NE.FTZ.AND P6, PT, R23, RZ, PT ;  /* 0x000000ff1700720b */ /* 0x000fe20003fd5000 */
[----:B------:R-:W-:Y:S01]  /*b160*/  IMAD.MOV.U32 R0, RZ, RZ, 0x3f800000 ;  /* 0x3f800000ff007424 */ /* 0x000fe200078e00ff */
[----:B------:R-:W-:Y:S01]  /*b170*/  LEA.HI R8, R22, R10, RZ, 0x2 ;  /* 0x0000000a16087211 */ /* 0x000fe200078f10ff */
[----:B----4-:R-:W-:Y:S01]  /*b180*/  FADD.FTZ R24, R4, R6 ;  /* 0x0000000604187221 */ /* 0x010fe20000010000 */
[----:B------:R-:W-:Y:S01]  /*b190*/  FSETP.NE.FTZ.AND P5, PT, R25, RZ, PT ;  /* 0x000000ff1900720b */ /* 0x000fe20003fb5000 */
[C---:B------:R-:W-:Y:S01]  /*b1a0*/  @P0 IMAD.WIDE.U32 R6, R29.reuse, c[0x0][0x1e8], RZ ;  /* 0x00007a001d060a25 */ /* 0x040fe200078e00ff */
[----:B------:R-:W-:Y:S02]  /*b1b0*/  LOP3.LUT R12, R8, 0xfffffffc, RZ, 0xc0, !PT ;  /* 0xfffffffc080c7812 */ /* 0x000fe400078ec0ff */
[----:B------:R-:W-:Y:S01]  /*b1c0*/  FSETP.NE.FTZ.AND P4, PT, R24, RZ, PT ;  /* 0x000000ff1800720b */ /* 0x000fe20003f95000 */
[----:B------:R-:W-:Y:S01]  /*b1d0*/  IMAD.MOV.U32 R4, RZ, RZ, 0x3f800000 ;  /* 0x3f800000ff047424 */ /* 0x000fe200078e00ff */
[----:B------:R-:W-:Y:S01]  /*b1e0*/  @P0 MOV R39, R6 ;  /* 0x0000000600270202 */ /* 0x000fe20000000f00 */
[----:B------:R-:W-:Y:S01]  /*b1f0*/  @P0 IMAD R44, R29, c[0x0][0x1ec], R7 ;  /* 0x00007b001d2c0a24 */ /* 0x000fe200078e0207 */
[----:B------:R-:W-:Y:S01]  /*b200*/  SHF.R.S32.HI R6, RZ, 0x2, R8 ;  /* 0x00000002ff067819 */ /* 0x000fe20000011408 */
[----:B------:R-:W2:Y:S01]  /*b210*/  @P6 MUFU.RCP R2, R23 ;  /* 0x0000001700026308 */ /* 0x000ea20000001000 */
[----:B------:R-:W-:-:S02]  /*b220*/  LEA.HI R22, R22, R10, RZ, 0x5 ;  /* 0x0000000a16167211 */ /* 0x000fc400078f28ff */
[----:B------:R-:W-:Y:S02]  /*b230*/  IADD3 R12, -R12, R10, RZ ;  /* 0x0000000a0c0c7210 */ /* 0x000fe40007ffe1ff */
[----:B------:R-:W-:Y:S01]  /*b240*/  SHF.R.S32.HI R22, RZ, 0x5, R22 ;  /* 0x00000005ff167819 */ /* 0x000fe20000011416 */
[----:B-1----:R-:W-:Y:S02]  /*b250*/  FADD.FTZ R26, R5, R9 ;  /* 0x00000009051a7221 */ /* 0x002fe40000010000 */
[----:B------:R-:W1:Y:S01]  /*b260*/  @P4 MUFU.RCP R0, R24 ;  /* 0x0000001800004308 */ /* 0x000e620000001000 */
[----:B------:R-:W-:Y:S02]  /*b270*/  IMAD.MOV.U32 R5, RZ, RZ, 0x3f800000 ;  /* 0x3f800000ff057424 */ /* 0x000fe400078e00ff */
[----:B------:R-:W-:Y:S01]  /*b280*/  FSETP.NE.FTZ.AND P3, PT, R26, RZ, PT ;  /* 0x000000ff1a00720b */ /* 0x000fe20003f75000 */
[----:B--2---:R-:W-:-:S04]  /*b290*/  FMUL.FTZ R140, R2, R140 ;  /* 0x0000008c028c7220 */ /* 0x004fc80000410000 */
[----:B------:R-:W2:Y:S01]  /*b2a0*/  @P5 MUFU.RCP R4, R25 ;  /* 0x0000001900045308 */ /* 0x000ea20000001000 */
        /* <DEDUP_REMOVED lines=27> */
[----:B--2---:R-:W-:Y:S01]  /*b460*/  FMUL.FTZ R142, R4, R142 ;  /* 0x0000008e048e7220 */ /* 0x004fe20000410000 */
        /* <DEDUP_REMOVED lines=11> */
[C---:B---3--:R-:W-:Y:S01]  /*b520*/  FMUL.FTZ R139, R5.reuse, R139 ;  /* 0x0000008b058b7220 */ /* 0x048fe20000410000 */
        /* <DEDUP_REMOVED lines=29> */
[----:B------:R1:W-:Y:S01]  /*b700*/  STS [R0], R21 ;  /* 0x0000001500007388 */ /* 0x0003e20000000800 */
[C---:B------:R-:W-:Y:S02]  /*b710*/  IADD3 R4, R0.reuse, R13, RZ ;  /* 0x0000000d00047210 */ /* 0x040fe40007ffe0ff */
[C---:B------:R-:W-:Y:S01]  /*b720*/  IADD3 R2, R0.reuse, 0x20, RZ ;  /* 0x0000002000027810 */ /* 0x040fe20007ffe0ff */
[----:B------:R2:W-:Y:S01]  /*b730*/  STS [R0+0x200], R20 ;  /* 0x0002001400007388 */ /* 0x0005e20000000800 */
[----:B------:R-:W-:Y:S02]  /*b740*/  @P2 IADD3 R2, R0, -0x20, RZ ;  /* 0xffffffe000022810 */ /* 0x000fe40007ffe0ff */
[----:B------:R-:W-:Y:S01]  /*b750*/  ISETP.NE.AND P2, PT, R27, RZ, PT ;  /* 0x000000ff1b00720c */ /* 0x000fe20003f45270 */
[----:B------:R-:W-:Y:S01]  /*b760*/  STS [R4], R17 ;  /* 0x0000001104007388 */ /* 0x000fe20000000800 */
[----:B------:R-:W-:-:S03]  /*b770*/  @!P1 IMAD.MOV.U32 R27, RZ, RZ, c[0x0][0x214] ;  /* 0x00008500ff1b9624 */ /* 0x000fc600078e00ff */
[----:B------:R-:W-:Y:S02]  /*b780*/  STS [R4+0x200], R16 ;  /* 0x0002001004007388 */ /* 0x000fe40000000800 */
[----:B------:R-:W-:Y:S02]  /*b790*/  @!P1 SEL R12, R27, c[0x0][0x234], !P2 ;  /* 0x00008d001b0c9a07 */ /* 0x000fe40005000000 */
[----:B------:R-:W-:Y:S01]  /*b7a0*/  STS [R0+0x1000], R19 ;  /* 0x0010001300007388 */ /* 0x000fe20000000800 */
[----:B------:R-:W-:-:S03]  /*b7b0*/  ISETP.NE.OR P2, PT, R28, RZ, !P2 ;  /* 0x000000ff1c00720c */ /* 0x000fc60005745670 */
[----:B------:R3:W-:Y:S04]  /*b7c0*/  STS [R0+0x1200], R138 ;  /* 0x0012008a00007388 */ /* 0x0007e80000000800 */
[----:B------:R-:W-:Y:S04]  /*b7d0*/  STS [R4+0x1000], R18 ;  /* 0x0010001204007388 */ /* 0x000fe80000000800 */
[----:B-1----:R-:W4:Y:S04]  /*b7e0*/  LDL R21, [R1+0x54] ;  /* 0x0000540001157983 */ /* 0x002f280000100800 */
[----:B--2---:R1:W5:Y:S04]  /*b7f0*/  LDL R20, [R1+0x40] ;  /* 0x0000400001147983 */ /* 0x0043680000100800 */
[----:B------:R2:W-:Y:S04]  /*b800*/  STS [R4+0x1200], R15 ;  /* 0x0012000f04007388 */ /* 0x0005e80000000800 */
[----:B------:R-:W-:Y:S04]  /*b810*/  STS [R2], R14 ;  /* 0x0000000e02007388 */ /* 0x000fe80000000800 */
[----:B------:R-:W-:Y:S01]  /*b820*/  STS [R2+0x200], R11 ;  /* 0x0002000b02007388 */ /* 0x000fe20000000800 */
[----:B---3--:R-:W-:-:S05]  /*b830*/  IMAD.IADD R0, R13, 0x1, R2 ;  /* 0x000000010d007824 */ /* 0x008fca00078e0202 */
[----:B------:R-:W-:Y:S04]  /*b840*/  STS [R0], R8 ;  /* 0x0000000800007388 */ /* 0x000fe80000000800 */
[----:B------:R3:W-:Y:S04]  /*b850*/  STS [R0+0x200], R7 ;  /* 0x0002000700007388 */ /* 0x0007e80000000800 */
[----:B------:R-:W-:Y:S01]  /*b860*/  STS [R2+0x1000], R10 ;  /* 0x0010000a02007388 */ /* 0x000fe20000000800 */
[----:B--2---:R-:W-:-:S03]  /*b870*/  @!P2 IMAD R4, R45, c[0x0][0x214], RZ ;  /* 0x000085002d04aa24 */ /* 0x004fc600078e02ff */
[----:B------:R2:W-:Y:S04]  /*b880*/  STS [R2+0x1200], R9 ;  /* 0x0012000902007388 */ /* 0x0005e80000000800 */
[----:B------:R-:W-:Y:S04]  /*b890*/  STS [R0+0x1000], R6 ;  /* 0x0010000600007388 */ /* 0x000fe80000000800 */
[----:B------:R1:W-:Y:S04]  /*b8a0*/  STS [R0+0x1200], R5 ;  /* 0x0012000500007388 */ /* 0x0003e80000000800 */
[----:B------:R-:W-:Y:S06]  /*b8b0*/  BAR.SYNC.DEFER_BLOCKING 0x0 ;  /* 0x0000000000007b1d */ /* 0x000fec0000010000 */
[----:B------:R-:W1:Y:S01]  /*b8c0*/  S2R R19, SR_CTAID.Z ;  /* 0x0000000000137919 */ /* 0x000e620000002700 */
[----:B---3--:R-:W3:Y:S01]  /*b8d0*/  @P6 MUFU.LG2 R7, R23 ;  /* 0x0000001700076308 */ /* 0x008ee20000000c00 */
[----:B--2---:R-:W-:-:S02]  /*b8e0*/  @!P2 SEL R2, R4, R29, !P0 ;  /* 0x0000001d0402a207 */ /* 0x004fc40004000000 */
[----:B------:R-:W2:Y:S01]  /*b8f0*/  S2R R9, SR_CTAID.X ;  /* 0x0000000000097919 */ /* 0x000ea20000002500 */
[----:B------:R-:W-:-:S03]  /*b900*/  @!P0 SHF.R.S32.HI R4, RZ, 0x1f, R45 ;  /* 0x0000001fff048819 */ /* 0x000fc6000001142d */
[----:B------:R2:W3:Y:S04]  /*b910*/  LDS.128 R28, [R198] ;  /* 0x00000000c61c7984 */ /* 0x0004e80000000c00 */
[----:B------:R2:W4:Y:S04]  /*b920*/  LDS.128 R32, [R198+0x800] ;  /* 0x00080000c6207984 */ /* 0x0005280000000c00 */
[----:B------:R2:W4:Y:S04]  /*b930*/  LDS.128 R40, [R198+0x1000] ;  /* 0x00100000c6287984 */ /* 0x0005280000000c00 */
[----:B------:R-:W4:Y:S01]  /*b940*/  LDS.128 R196, [R198+0x1800] ;  /* 0x00180000c6c47984 */ /* 0x000f220000000c00 */
[----:B------:R-:W-:Y:S01]  /*b950*/  @!P0 IMAD.WIDE.U32 R10, R45, c[0x0][0x1e0], RZ ;  /* 0x000078002d0a8a25 */ /* 0x000fe200078e00ff */
[----:B-1----:R-:W-:-:S03]  /*b960*/  @P1 MOV R0, 0x1 ;  /* 0x0000000100001802 */ /* 0x002fc60000000f00 */
[----:B------:R-:W-:Y:S01]  /*b970*/  @!P1 IMAD R0, R12, c[0x0][0x1c0], RZ ;  /* 0x000070000c009a24 */ /* 0x000fe200078e02ff */
[----:B------:R-:W-:Y:S01]  /*b980*/  @!P0 MOV R39, R10 ;  /* 0x0000000a00278202 */ /* 0x000fe20000000f00 */
[----:B------:R-:W-:Y:S01]  /*b990*/  @!P0 IMAD R4, R4, c[0x0][0x1e0], RZ ;  /* 0x0000780004048a24 */ /* 0x000fe200078e02ff */
[----:B------:R-:W1:Y:S01]  /*b9a0*/  @P3 MUFU.LG2 R10, R26 ;  /* 0x0000001a000a3308 */ /* 0x000e620000000c00 */
[C---:B------:R-:W-:Y:S02]  /*b9b0*/  IMAD R0, R45.reuse, R0, RZ ;  /* 0x000000002d007224 */ /* 0x040fe400078e02ff */
[----:B------:R-:W-:Y:S01]  /*b9c0*/  @P1 IMAD.MOV.U32 R6, RZ, RZ, c[0x0][0x210] ;  /* 0x00008400ff061624 */ /* 0x000fe200078e00ff */
[----:B------:R-:W-:Y:S01]  /*b9d0*/  @!P1 MOV R6, 0x1 ;  /* 0x0000000100069802 */ /* 0x000fe20000000f00 */
[----:B------:R-:W-:-:S03]  /*b9e0*/  @!P0 IMAD R8, R45, c[0x0][0x1e4], R4 ;  /* 0x000079002d088a24 */ /* 0x000fc600078e0204 */
[----:B------:R-:W1:Y:S01]  /*b9f0*/  @P5 MUFU.LG2 R14, R25 ;  /* 0x00000019000e5308 */ /* 0x000e620000000c00 */
[----:B------:R-:W-:Y:S01]  /*ba00*/  CS2R R4, SRZ ;  /* 0x0000000000047805 */ /* 0x000fe2000001ff00 */
[----:B------:R-:W-:Y:S02]  /*ba10*/  SEL R0, R0, RZ, P2 ;  /* 0x000000ff00007207 */ /* 0x000fe40001000000 */
[----:B------:R-:W-:-:S04]  /*ba20*/  @!P2 SHF.R.S32.HI R5, RZ, 0x1f, R2 ;  /* 0x0000001fff05a819 */ /* 0x000fc80000011402 */
[----:B------:R-:W1:Y:S01]  /*ba30*/  @P4 MUFU.LG2 R13, R24 ;  /* 0x00000018000d4308 */ /* 0x000e620000000c00 */
[----:B------:R-:W-:Y:S01]  /*ba40*/  @!P2 MOV R4, R2 ;  /* 0x000000020004a202 */ /* 0x000fe20000000f00 */
[----:B--2---:R-:W-:Y:S02]  /*ba50*/  IMAD R2, R9, R6, RZ ;  /* 0x0000000609027224 */ /* 0x004fe400078e02ff */
[----:B------:R-:W-:Y:S02]  /*ba60*/  IMAD R0, R19, R12, R0 ;  /* 0x0000000c13007224 */ /* 0x000fe400078e0200 */
[----:B---3--:R-:W-:Y:S01]  /*ba70*/  @P6 FMUL.FTZ R7, R7, 0.69314718246459960938 ;  /* 0x3f31721807076820 */ /* 0x008fe20000410000 */
[----:B------:R-:W-:Y:S01]  /*ba80*/  SHF.L.U32 R9, R2, 0x7, RZ ;  /* 0x0000000702097819 */ /* 0x000fe200000006ff */
[----:B------:R-:W-:Y:S01]  /*ba90*/  @!P0 IMAD.IADD R44, R11, 0x1, R8 ;  /* 0x000000010b2c8824 */ /* 0x000fe200078e0208 */
[----:B------:R-:W-:Y:S01]  /*baa0*/  MOV R18, 0x7f800000 ;  /* 0x7f80000000127802 */ /* 0x000fe20000000f00 */
[----:B-1----:R-:W-:Y:S01]  /*bab0*/  @P3 FMUL.FTZ R2, R10, 0.69314718246459960938 ;  /* 0x3f3172180a023820 */ /* 0x002fe20000410000 */
[--C-:B------:R-:W-:Y:S01]  /*bac0*/  IADD3 R10, P1, P0, R9, R4, R0.reuse ;  /* 0x00000004090a7210 */ /* 0x100fe2000783e000 */
[----:B------:R-:W-:Y:S01]  /*bad0*/  @P6 FFMA.FTZ R18, R38, c[0x0][0x238], R7 ;  /* 0x00008e0026126a23 */ /* 0x000fe20000010007 */
[----:B------:R-:W-:Y:S01]  /*bae0*/  SHF.R.S32.HI R4, RZ, 0x1f, R9 ;  /* 0x0000001fff047819 */ /* 0x000fe20000011409 */
[----:B------:R-:W-:Y:S01]  /*baf0*/  @P5 FMUL.FTZ R8, R14, 0.69314718246459960938 ;  /* 0x3f3172180e085820 */ /* 0x000fe20000410000 */
[----:B------:R-:W-:Y:S01]  /*bb00*/  SHF.R.S32.HI R0, RZ, 0x1f, R0 ;  /* 0x0000001fff007819 */ /* 0x000fe20000011400 */
[----:B------:R-:W-:Y:S01]  /*bb10*/  @P4 FMUL.FTZ R7, R13, 0.69314718246459960938 ;  /* 0x3f3172180d074820 */ /* 0x000fe20000410000 */
[----:B------:R-:W-:Y:S01]  /*bb20*/  BSSY B0, `(.L_x_321) ;  /* 0x0000031000007945 */ /* 0x000fe20003800000 */
[----:B------:R-:W-:Y:S01]  /*bb30*/  MOV R17, 0x7f800000 ;  /* 0x7f80000000117802 */ /* 0x000fe20000000f00 */
[----:B------:R-:W-:Y:S01]  /*bb40*/  IMAD.MOV.U32 R15, RZ, RZ, 0x7f800000 ;  /* 0x7f800000ff0f7424 */ /* 0x000fe200078e00ff */
[----:B------:R-:W-:Y:S01]  /*bb50*/  MOV R16, 0x7f800000 ;  /* 0x7f80000000107802 */ /* 0x000fe20000000f00 */
[----:B------:R-:W-:Y:S01]  /*bb60*/  @P5 FFMA.FTZ R17, R37, c[0x0][0x238], R8 ;  /* 0x00008e0025115a23 */ /* 0x000fe20000010008 */
[----:B------:R-:W-:Y:S01]  /*bb70*/  IADD3.X R11, R4, R5, R0, P1, P0 ;  /* 0x00000005040b7210 */ /* 0x000fe20000fe0400 */
[----:B------:R-:W-:-:S02]  /*bb80*/  @P4 FFMA.FTZ R15, R36, c[0x0][0x238], R7 ;  /* 0x00008e00240f4a23 */ /* 0x000fc40000010007 */
[----:B------:R-:W-:Y:S01]  /*bb90*/  @P3 FFMA.FTZ R16, R3, c[0x0][0x238], R2 ;  /* 0x00008e0003103a23 */ /* 0x000fe20000010002 */
[----:B----4-:R-:W-:-:S13]  /*bba0*/  LOP3.LUT P2, RZ, R21, 0x3, RZ, 0xc0, !PT ;  /* 0x0000000315ff7812 */ /* 0x010fda000784c0ff */
        /* <DEDUP_REMOVED lines=40> */
.L_x_322:
[----:B------:R-:W-:Y:S05]  /*be30*/  BSYNC B0 ;  /* 0x0000000000007941 */ /* 0x000fea0003800000 */
.L_x_321:
[----:B-1----:R-:W2:Y:S04]  /*be40*/  LDL.LU.64 R8, [R1+0x48] ;  /* 0x0000480001087983 */ /* 0x002ea80000300a00 */
[----:B------:R-:W3:Y:S04]  /*be50*/  LDL.LU.64 R4, [R1+0x28] ;  /* 0x0000280001047983 */ /* 0x000ee80000300a00 */
[----:B------:R1:W5:Y:S01]  /*be60*/  LDL.64 R10, [R1+0x38] ;  /* 0x00003800010a7983 */ /* 0x0003620000100a00 */
[----:B------:R-:W-:Y:S01]  /*be70*/  SHF.R.S32.HI R0, RZ, 0x1f, R19 ;  /* 0x0000001fff007819 */ /* 0x000fe20000011413 */
[----:B------:R-:W-:Y:S04]  /*be80*/  BSSY B0, `(.L_x_323) ;  /* 0x0000011000007945 */ /* 0x000fe80003800000 */
[----:B------:R-:W-:-:S04]  /*be90*/  IMAD R0, R0, c[0x0][0x1f0], RZ ;  /* 0x00007c0000007a24 */ /* 0x000fc800078e02ff */
[----:B------:R-:W-:Y:S01]  /*bea0*/  IMAD R0, R19, c[0x0][0x1f4], R0 ;  /* 0x00007d0013007a24 */ /* 0x000fe200078e0200 */
[----:B--2---:R-:W-:-:S04]  /*beb0*/  IADD3 R2, P0, R8, R39, RZ ;  /* 0x0000002708027210 */ /* 0x004fc80007f1e0ff */
[----:B------:R-:W-:Y:S02]  /*bec0*/  IADD3.X R3, R9, R44, RZ, P0, !PT ;  /* 0x0000002c09037210 */ /* 0x000fe400007fe4ff */
[----:B---3-5:R-:W-:-:S03]  /*bed0*/  ISETP.GE.AND P0, PT, R4, R20, PT ;  /* 0x000000140400720c */ /* 0x028fc60003f06270 */
        /* <DEDUP_REMOVED lines=11> */
.L_x_324:
[----:B-1----:R-:W-:Y:S05]  /*bf90*/  BSYNC B0 ;  /* 0x0000000000007941 */ /* 0x002fea0003800000 */
.L_x_323:
        /* <DEDUP_REMOVED lines=15> */
.L_x_326:
[----:B------:R-:W-:Y:S05]  /*c090*/  BSYNC B0 ;  /* 0x0000000000007941 */ /* 0x000fea0003800000 */
.L_x_325:
        /* <DEDUP_REMOVED lines=15> */
.L_x_328:
[----:B------:R-:W-:Y:S05]  /*c190*/  BSYNC B0 ;  /* 0x0000000000007941 */ /* 0x000fea0003800000 */
.L_x_327:
        /* <DEDUP_REMOVED lines=13> */
[----:B------:R-:W-:Y:S01]  /*c270*/  STG.E.128 [R2.64], R196 ;  /* 0x000000c402007986 */ /* 0x000fe2000c101d08 */
[----:B------:R-:W-:Y:S05]  /*c280*/  EXIT ;  /* 0x000000000000794d */ /* 0x000fea0003800000 */
.L_x_313:
[----:B------:R-:W2:Y:S01]  /*c290*/  LDL.LU R16, [R1+0x34] ;  /* 0x0000340001107983 */ /* 0x000ea20000300800 */
[----:B-1----:R-:W1:Y:S01]  /*c2a0*/  LDC.U8 R4, c[0x0][0x329] ;  /* 0x0000ca40ff047b82 */ /* 0x002e620000000000 */
[----:B------:R-:W-:Y:S01]  /*c2b0*/  SHF.R.S32.HI R10, RZ, 0x1f, R111 ;  /* 0x0000001fff0a7819 */ /* 0x000fe2000001146f */
[----:B------:R-:W-:Y:S01]  /*c2c0*/  IMAD.IADD R15, R15, 0x1, -R13 ;  /* 0x000000010f0f7824 */ /* 0x000fe200078e0a0d */
[----:B------:R-:W-:Y:S02]  /*c2d0*/  BSSY B0, `(.L_x_329) ;  /* 0x000003c000007945 */ /* 0x000fe40003800000 */
[----:B------:R-:W-:-:S03]  /*c2e0*/  LEA.HI R10, R10, R111, RZ, 0x2 ;  /* 0x0000006f0a0a7211 */ /* 0x000fc600078f10ff */
[----:B------:R-:W3:Y:S01]  /*c2f0*/  LDC.U8 R0, c[0x0][0x328] ;  /* 0x0000ca00ff007b82 */ /* 0x000ee20000000000 */
[----:B-1----:R-:W-:Y:S02]  /*c300*/  ISETP.NE.AND P1, PT, R4, RZ, PT ;  /* 0x000000ff0400720c */ /* 0x002fe40003f25270 */
[----:B---3--:R-:W-:-:S04]  /*c310*/  ISETP.NE.AND P3, PT, R0, RZ, PT ;  /* 0x000000ff0000720c */ /* 0x008fc80003f65270 */
[----:B------:R-:W-:-:S07]  /*c320*/  ISETP.NE.OR P2, PT, R4, RZ, !P3 ;  /* 0x000000ff0400720c */ /* 0x000fce0005f45670 */
[----:B------:R-:W-:Y:S01]  /*c330*/  @P1 IMAD.MOV.U32 R9, RZ, RZ, c[0x0][0x210] ;  /* 0x00008400ff091624 */ /* 0x000fe200078e00ff */
[----:B------:R-:W-:Y:S01]  /*c340*/  LOP3.LUT R4, R10, 0x1ffffffc, RZ, 0xc0, !PT ;  /* 0x1ffffffc0a047812 */ /* 0x000fe200078ec0ff */
[----:B------:R-:W-:Y:S02]  /*c350*/  @!P1 IMAD.MOV.U32 R8, RZ, RZ, c[0x0][0x214] ;  /* 0x00008500ff089624 */ /* 0x000fe400078e00ff */
[----:B------:R-:W-:Y:S02]  /*c360*/  @P1 IMAD R9, R9, c[0x0][0x214], RZ ;  /* 0x0000850009091a24 */ /* 0x000fe400078e02ff */
[----:B------:R-:W-:Y:S01]  /*c370*/  @P1 IMAD.MOV.U32 R17, RZ, RZ, c[0x0][0x210] ;  /* 0x00008400ff111624 */ /* 0x000fe200078e00ff */
[----:B------:R-:W-:Y:S02]  /*c380*/  @!P1 SEL R9, R8, c[0x0][0x234], !P3 ;  /* 0x00008d0008099a07 */ /* 0x000fe40005800000 */
[----:B------:R-:W-:-:S05]  /*c390*/  @!P1 MOV R17, 0x1 ;  /* 0x0000000100119802 */ /* 0x000fca0000000f00 */
[----:B------:R-:W-:Y:S01]  /*c3a0*/  IMAD R8, R13, R17, RZ ;  /* 0x000000110d087224 */ /* 0x000fe200078e02ff */
[C---:B--2---:R-:W-:Y:S02]  /*c3b0*/  ISETP.NE.AND P4, PT, R16.reuse, -0x1, PT ;  /* 0xffffffff1000780c */ /* 0x044fe40003f85270 */
[----:B------:R-:W-:-:S11]  /*c3c0*/  ISETP.NE.OR P0, PT, R16, -0x1, P2 ;  /* 0xffffffff1000780c */ /* 0x000fd60001705670 */
[----:B------:R-:W-:Y:S01]  /*c3d0*/  @P4 IMAD.WIDE.U32 R2, R16, c[0x0][0x1e8], RZ ;  /* 0x00007a0010024a25 */ /* 0x000fe200078e00ff */
[----:B------:R-:W-:-:S03]  /*c3e0*/  @!P4 SHF.R.S32.HI R0, RZ, 0x1f, R12 ;  /* 0x0000001fff00c819 */ /* 0x000fc6000001140c */
[----:B------:R-:W-:Y:S02]  /*c3f0*/  @P4 IMAD R5, R16, c[0x0][0x1ec], R3 ;  /* 0x00007b0010054a24 */ /* 0x000fe400078e0203 */
[----:B------:R-:W-:Y:S02]  /*c400*/  @!P4 IMAD R3, R0, c[0x0][0x1e0], RZ ;  /* 0x000078000003ca24 */ /* 0x000fe400078e02ff */
[----:B------:R-:W-:-:S04]  /*c410*/  @!P4 IMAD.WIDE.U32 R6, R12, c[0x0][0x1e0], RZ ;  /* 0x000078000c06ca25 */ /* 0x000fc800078e00ff */
[----:B------:R-:W-:Y:S01]  /*c420*/  IMAD.IADD R0, R111, 0x1, -R4 ;  /* 0x000000016f007824 */ /* 0x000fe200078e0a04 */
[----:B------:R-:W-:Y:S01]  /*c430*/  @!P4 MOV R2, R6 ;  /* 0x000000060002c202 */ /* 0x000fe20000000f00 */
[----:B------:R-:W-:Y:S02]  /*c440*/  @!P4 IMAD R3, R12, c[0x0][0x1e4], R3 ;  /* 0x000079000c03ca24 */ /* 0x000fe400078e0203 */
[----:B------:R-:W-:Y:S02]  /*c450*/  IMAD.SHL.U32 R0, R0, 0x8, RZ ;  /* 0x0000000800007824 */ /* 0x000fe400078e00ff */
[----:B------:R-:W-:Y:S01]  /*c460*/  @P1 IMAD.MOV.U32 R4, RZ, RZ, 0x1 ;  /* 0x00000001ff041424 */ /* 0x000fe200078e00ff */
[----:B------:R-:W-:Y:S01]  /*c470*/  @!P4 IADD3 R5, R7, R3, RZ ;  /* 0x000000030705c210 */ /* 0x000fe20007ffe0ff */
[----:B------:R-:W-:Y:S01]  /*c480*/  @!P1 IMAD R4, R9, c[0x0][0x1c0], RZ ;  /* 0x0000700009049a24 */ /* 0x000fe200078e02ff */
[----:B------:R-:W-:Y:S01]  /*c490*/  IADD3 R2, P3, R0, R2, RZ ;  /* 0x0000000200027210 */ /* 0x000fe20007f7e0ff */
[----:B------:R-:W-:Y:S01]  /*c4a0*/  @!P0 IMAD R16, R12, c[0x0][0x214], RZ ;  /* 0x000085000c108a24 */ /* 0x000fe200078e02ff */
[----:B------:R-:W-:-:S02]  /*c4b0*/  CS2R R6, SRZ ;  /* 0x0000000000067805 */ /* 0x000fc4000001ff00 */
[----:B------:R-:W-:Y:S01]  /*c4c0*/  LEA.HI.X.SX32 R3, R0, R5, 0x1, P3 ;  /* 0x0000000500037211 */ /* 0x000fe200018f0eff */
[----:B------:R-:W-:Y:S01]  /*c4d0*/  IMAD R0, R12, R4, RZ ;  /* 0x000000040c007224 */ /* 0x000fe200078e02ff */
[----:B------:R-:W-:Y:S01]  /*c4e0*/  SHF.R.S32.HI R4, RZ, 0x2, R10 ;  /* 0x00000002ff047819 */ /* 0x000fe2000001140a */
[--C-:B------:R-:W-:Y:S01]  /*c4f0*/  @!P2 IMAD.MOV.U32 R6, RZ, RZ, R16.reuse ;  /* 0x000000ffff06a224 */ /* 0x100fe200078e0010 */
[----:B------:R-:W-:Y:S01]  /*c500*/  @!P2 SHF.R.S32.HI R7, RZ, 0x1f, R16 ;  /* 0x0000001fff07a819 */ /* 0x000fe20000011410 */
[----:B------:R1:W-:Y:S01]  /*c510*/  @!P0 STL [R1+0x34], R16 ;  /* 0x0000341001008387 */ /* 0x0003e20000100800 */
[----:B------:R-:W-:Y:S01]  /*c520*/  SEL R0, R0, RZ, P2 ;  /* 0x000000ff00007207 */ /* 0x000fe20001000000 */
[----:B------:R-:W-:Y:S01]  /*c530*/  IMAD.WIDE.U32 R10, R14, c[0x0][0x1f0], R2 ;  /* 0x00007c000e0a7a25 */ /* 0x000fe200078e0002 */
[----:B------:R-:W-:Y:S02]  /*c540*/  ISETP.GE.AND P2, PT, R4, R15, PT ;  /* 0x0000000f0400720c */ /* 0x000fe40003f46270 */
[----:B------:R-:W-:Y:S01]  /*c550*/  SHF.R.S32.HI R5, RZ, 0x1f, R14 ;  /* 0x0000001fff057819 */ /* 0x000fe2000001140e */
[----:B------:R-:W-:Y:S01]  /*c560*/  IMAD R0, R14, R9, R0 ;  /* 0x000000090e007224 */ /* 0x000fe200078e0200 */
[----:B------:R-:W-:-:S03]  /*c570*/  SHF.R.S32.HI R9, RZ, 0x1f, R8 ;  /* 0x0000001fff097819 */ /* 0x000fc60000011408 */
[----:B------:R-:W-:Y:S01]  /*c580*/  IMAD R12, R5, c[0x0][0x1f0], RZ ;  /* 0x00007c00050c7a24 */ /* 0x000fe200078e02ff */
[----:B------:R-:W-:Y:S02]  /*c590*/  SHF.R.S32.HI R5, RZ, 0x1f, R4 ;  /* 0x0000001fff057819 */ /* 0x000fe40000011404 */
[----:B------:R-:W-:Y:S01]  /*c5a0*/  IADD3 R19, P1, P0, R8, R6, R0 ;  /* 0x0000000608137210 */ /* 0x000fe2000783e000 */
[----:B------:R-:W-:Y:S01]  /*c5b0*/  IMAD R12, R14, c[0x0][0x1f4], R12 ;  /* 0x00007d000e0c7a24 */ /* 0x000fe200078e020c */
[----:B------:R-:W-:Y:S01]  /*c5c0*/  SHF.R.S32.HI R0, RZ, 0x1f, R0 ;  /* 0x0000001fff007819 */ /* 0x000fe20000011400 */
[----:B------:R-:W-:-:S03]  /*c5d0*/  IMAD.WIDE R2, R18, 0x80, R4 ;  /* 0x0000008012027825 */ /* 0x000fc600078e0204 */
        /* <DEDUP_REMOVED lines=11> */
.L_x_330:
[----:B------:R-:W-:Y:S05]  /*c690*/  BSYNC B0 ;  /* 0x0000000000007941 */ /* 0x000fea0003800000 */
.L_x_329:
[----:B-1----:R-:W-:Y:S01]  /*c6a0*/  IADD3 R16, R4, 0x20, RZ ;  /* 0x0000002004107810 */ /* 0x002fe20007ffe0ff */
[----:B------:R-:W-:Y:S03]  /*c6b0*/  BSSY B0, `(.L_x_331) ;  /* 0x000000e000007945 */ /* 0x000fe60003800000 */
[----:B------:R-:W-:-:S13]  /*c6c0*/  ISETP.GE.AND P0, PT, R16, R15, PT ;  /* 0x0000000f1000720c */ /* 0x000fda0003f06270 */
[----:B------:R-:W-:Y:S05]  /*c6d0*/  @P0 BRA `(.L_x_332) ;  /* 0x000000b000000947 */ /* 0x000fea0003800000 */
[----:B------:R-:W-:Y:S02]  /*c6e0*/  IADD3 R0, P0, R2, 0x20, RZ ;  /* 0x0000002002007810 */ /* 0x000fe40007f1e0ff */
[----:B------:R-:W-:-:S03]  /*c6f0*/  MOV R9, R7 ;  /* 0x0000000700097202 */ /* 0x000fc60000000f00 */
[----:B------:R-:W-:-:S04]  /*c700*/  IMAD.X R8, RZ, RZ, R3, P0 ;  /* 0x000000ffff087224 */ /* 0x000fc800000e0603 */
[----:B--2---:R-:W-:Y:S02]  /*c710*/  IMAD R12, R8, c[0x0][0x1e8], RZ ;  /* 0x00007a00080c7a24 */ /* 0x004fe400078e02ff */
[----:B------:R-:W-:-:S04]  /*c720*/  IMAD.MOV.U32 R8, RZ, RZ, R10 ;  /* 0x000000ffff087224 */ /* 0x000fc800078e000a */
[----:B------:R-:W-:-:S04]  /*c730*/  IMAD.WIDE.U32 R8, R0, c[0x0][0x1e8], R8 ;  /* 0x00007a0000087a25 */ /* 0x000fc800078e0008 */
[----:B------:R-:W-:Y:S01]  /*c740*/  IMAD R0, R0, c[0x0][0x1ec], R12 ;  /* 0x00007b0000007a24 */ /* 0x000fe200078e020c */
[----:B------:R-:W-:-:S04]  /*c750*/  LEA R12, P0, R8, c[0x0][0x1d0], 0x1 ;  /* 0x00007400080c7a11 */ /* 0x000fc800078008ff */
[----:B------:R-:W-:-:S04]  /*c760*/  IADD3 R0, R0, R9, RZ ;  /* 0x0000000900007210 */ /* 0x000fc80007ffe0ff */
[----:B------:R-:W-:-:S05]  /*c770*/  LEA.HI.X R13, R8, c[0x0][0x1d4], R0, 0x1, P0 ;  /* 0x00007500080d7a11 */ /* 0x000fca00000f0c00 */
[----:B------:R1:W-:Y:S02]  /*c780*/  STG.E.128 [R12.64], RZ ;  /* 0x000000ff0c007986 */ /* 0x0003e4000c101d08 */
.L_x_332:
[----:B------:R-:W-:Y:S05]  /*c790*/  BSYNC B0 ;  /* 0x0000000000007941 */ /* 0x000fea0003800000 */
.L_x_331:
[----:B------:R-:W-:Y:S01]  /*c7a0*/  IADD3 R14, R4, 0x40, RZ ;  /* 0x00000040040e7810 */ /* 0x000fe20007ffe0ff */
[----:B------:R-:W-:Y:S03]  /*c7b0*/  BSSY B0, `(.L_x_333) ;  /* 0x000000e000007945 */ /* 0x000fe60003800000 */
[----:B------:R-:W-:-:S13]  /*c7c0*/  ISETP.GE.AND P0, PT, R14, R15, PT ;  /* 0x0000000f0e00720c */ /* 0x000fda0003f06270 */
[----:B------:R-:W-:Y:S05]  /*c7d0*/  @P0 BRA `(.L_x_334) ;  /* 0x000000b000000947 */ /* 0x000fea0003800000 */
[----:B------:R-:W-:Y:S02]  /*c7e0*/  IADD3 R0, P0, R2, 0x40, RZ ;  /* 0x0000004002007810 */ /* 0x000fe40007f1e0ff */
[----:B------:R-:W-:-:S03]  /*c7f0*/  MOV R9, R7 ;  /* 0x0000000700097202 */ /* 0x000fc60000000f00 */
[----:B------:R-:W-:-:S04]  /*c800*/  IMAD.X R8, RZ, RZ, R3, P0 ;  /* 0x000000ffff087224 */ /* 0x000fc800000e0603 */
[----:B-12---:R-:W-:Y:S02]  /*c810*/  IMAD R12, R8, c[0x0][0x1e8], RZ ;  /* 0x00007a00080c7a24 */ /* 0x006fe400078e02ff */
[----:B------:R-:W-:-:S04]  /*c820*/  IMAD.MOV.U32 R8, RZ, RZ, R10 ;  /* 0x000000ffff087224 */ /* 0x000fc800078e000a */
[----:B------:R-:W-:-:S04]  /*c830*/  IMAD.WIDE.U32 R8, R0, c[0x0][0x1e8], R8 ;  /* 0x00007a0000087a25 */ /* 0x000fc800078e0008 */
[----:B------:R-:W-:Y:S01]  /*c840*/  IMAD R0, R0, c[0x0][0x1ec], R12 ;  /* 0x00007b0000007a24 */ /* 0x000fe200078e020c */
[----:B------:R-:W-:-:S04]  /*c850*/  LEA R12, P0, R8, c[0x0][0x1d0], 0x1 ;  /* 0x00007400080c7a11 */ /* 0x000fc800078008ff */
[----:B------:R-:W-:-:S04]  /*c860*/  IADD3 R0, R0, R9, RZ ;  /* 0x0000000900007210 */ /* 0x000fc80007ffe0ff */
[----:B------:R-:W-:-:S05]  /*c870*/  LEA.HI.X R13, R8, c[0x0][0x1d4], R0, 0x1, P0 ;  /* 0x00007500080d7a11 */ /* 0x000fca00000f0c00 */
[----:B------:R1:W-:Y:S02]  /*c880*/  STG.E.128 [R12.64], RZ ;  /* 0x000000ff0c007986 */ /* 0x0003e4000c101d08 */
.L_x_334:
[----:B------:R-:W-:Y:S05]  /*c890*/  BSYNC B0 ;  /* 0x0000000000007941 */ /* 0x000fea0003800000 */
.L_x_333:
[----:B-12---:R-:W-:Y:S01]  /*c8a0*/  IADD3 R12, R4, 0x60, RZ ;  /* 0x00000060040c7810 */ /* 0x006fe20007ffe0ff */
        /* <DEDUP_REMOVED lines=13> */
.L_x_336:
[----:B------:R-:W-:Y:S05]  /*c980*/  BSYNC B0 ;  /* 0x0000000000007941 */ /* 0x000fea0003800000 */
.L_x_335:
        /* <DEDUP_REMOVED lines=35> */
.L_x_337:
        /* <DEDUP_REMOVED lines=12> */
.L_x_1132:


//--------------------- .text._ZN5flash16flash_fwd_kernelI23Flash_fwd_kernel_traitsILi32ELi128ELi128ELi4ELb0ELb0EN7cutlass10bfloat16_tE19Flash_kernel_traitsILi32ELi128ELi128ELi4ES3_EELb1ELb0ELb0ELb0ELb0ELb0ELb0ELb0EEEvNS_16Flash_fwd_paramsE --------------------------
	.section	.text._ZN5flash16flash_fwd_kernelI23Flash_fwd_kernel_traitsILi32ELi128ELi128ELi4ELb0ELb0EN7cutlass10bfloat16_tE19Flash_kernel_traitsILi32ELi128ELi128ELi4ES3_EELb1ELb0ELb0ELb0ELb0ELb0ELb0ELb0EEEvNS_16Flash_fwd_paramsE,"ax",@progbits
	.sectioninfo	@"SHI_REGISTERS=255"
	.align	128
        .global         _ZN5flash16flash_fwd_kernelI23Flash_fwd_kernel_traitsILi32ELi128ELi128ELi4ELb0ELb0EN7cutlass10bfloat16_tE19Flash_kernel_traitsILi32ELi128ELi128ELi4ES3_EELb1ELb0ELb0ELb0ELb0ELb0ELb0ELb0EEEvNS_16Flash_fwd_paramsE
        .type           _ZN5flash16flash_fwd_kernelI23Flash_fwd_kernel_traitsILi32ELi128ELi128ELi4ELb0ELb0EN7cutlass10bfloat16_tE19Flash_kernel_traitsILi32ELi128ELi128ELi4ES3_EELb1ELb0ELb0ELb0ELb0ELb0ELb0ELb0EEEvNS_16Flash_fwd_paramsE,@function
        .size           _ZN5flash16flash_fwd_kernelI23Flash_fwd_kernel_traitsILi32ELi128ELi128ELi4ELb0ELb0EN7cutlass10bfloat16_tE19Flash_kernel_traitsILi32ELi128ELi128ELi4ES3_EELb1ELb0ELb0ELb0ELb0ELb0ELb0ELb0EEEvNS_16Flash_fwd_paramsE,(.L_x_1133 - _ZN5flash16flash_fwd_kernelI23Flash_fwd_kernel_traitsILi32ELi128ELi128ELi4ELb0ELb0EN7cutlass10bfloat16_tE19Flash_kernel_traitsILi32ELi128ELi128ELi4ES3_EELb1ELb0ELb0ELb0ELb0ELb0ELb0ELb0EEEvNS_16Flash_fwd_paramsE)
        .other          _ZN5flash16flash_fwd_kernelI23Flash_fwd_kernel_traitsILi32ELi128ELi128ELi4ELb0ELb0EN7cutlass10bfloat16_tE19Flash_kernel_traitsILi32ELi128ELi128ELi4ES3_EELb1ELb0ELb0ELb0ELb0ELb0ELb0ELb0EEEvNS_16Flash_fwd_paramsE,@"STO_CUDA_ENTRY STV_DEFAULT"
_ZN5flash16flash_fwd_kernelI23Flash_fwd_kernel_traitsILi32ELi128ELi128ELi4ELb0ELb0EN7cutlass10bfloat16_tE19Flash_kernel_traitsILi32ELi128ELi128ELi4ES3_EELb1ELb0ELb0ELb0ELb0ELb0ELb0ELb0EEEvNS_16Flash_fwd_paramsE:
.text._ZN5flash16flash_fwd_kernelI23Flash_fwd_kernel_traitsILi32ELi128ELi128ELi4ELb0ELb0EN7cutlass10bfloat16_tE19Flash_kernel_traitsILi32ELi128ELi128ELi4ES3_EELb1ELb0ELb0ELb0ELb0ELb0ELb0ELb0EEEvNS_16Flash_fwd_paramsE:
        /* <DEDUP_REMOVED lines=8> */
[----:B------:R-:W-:-:S08]  /*0080*/  IMAD.MOV.U32 R6, RZ, RZ, c[0x0][0x2f8] ;  /* 0x0000be00ff067624 */ /* 0x000fd000078e00ff */
[----:B------:R1:W2:Y:S01]  /*0090*/  @P1 LDG.E.64 R4, [R2.64] ;  /* 0x0000001202041981 */ /* 0x0002a2000c1e1b00 */
[----:B------:R-:W-:Y:S02]  /*00a0*/  IMAD.MOV.U32 R8, RZ, RZ, c[0x0][0x2fc] ;  /* 0x0000bf00ff087624 */ /* 0x000fe400078e00ff */
[----:B-1----:R-:W-:Y:S02]  /*00b0*/  @P1 IMAD.MOV.U32 R2, RZ, RZ, R6 ;  /* 0x000000ffff021224 */ /* 0x002fe400078e0006 */
[----:B------:R-:W-:-:S06]  /*00c0*/  @P1 IMAD.MOV.U32 R3, RZ, RZ, R8 ;  /* 0x000000ffff031224 */ /* 0x000fcc00078e0008 */
[----:B------:R-:W3:Y:S01]  /*00d0*/  @P1 LDG.E.64 R2, [R2.64] ;  /* 0x0000001202021981 */ /* 0x000ee2000c1e1b00 */
[----:B------:R-:W-:Y:S01]  /*00e0*/  ISETP.NE.U32.AND P3, PT, RZ, c[0x0][0x240], PT ;  /* 0x00009000ff007a0c */ /* 0x000fe20003f65070 */
[----:B------:R-:W1:Y:S01]  /*00f0*/  LDC.U8 R7, c[0x0][0x312] ;  /* 0x0000c480ff077b82 */ /* 0x000e620000000000 */
[----:B------:R-:W-:Y:S01]  /*0100*/  MOV R13, 0x4 ;  /* 0x00000004000d7802 */ /* 0x000fe20000000f00 */
[----:B------:R-:W4:Y:S01]  /*0110*/  S2R R206, SR_CTAID.X ;  /* 0x0000000000ce7919 */ /* 0x000f220000002500 */
[----:B------:R-:W-:Y:S02]  /*0120*/  ISETP.NE.AND.EX P3, PT, RZ, c[0x0][0x244], PT, P3 ;  /* 0x00009100ff007a0c */ /* 0x000fe40003f65330 */
[----:B------:R-:W-:Y:S01]  /*0130*/  MOV R14, 0xffffffff ;  /* 0xffffffff000e7802 */ /* 0x000fe20000000f00 */
[----:B------:R-:W4:Y:S04]  /*0140*/  S2R R18, SR_CTAID.Y ;  /* 0x0000000000127919 */ /* 0x000f280000002600 */
[----:B------:R-:W4:Y:S04]  /*0150*/  S2R R21, SR_CTAID.Z ;  /* 0x0000000000157919 */ /* 0x000f280000002700 */
[----:B------:R-:W4:Y:S01]  /*0160*/  S2R R134, SR_TID.X ;  /* 0x0000000000867919 */ /* 0x000f220000002100 */
[----:B-1----:R-:W-:-:S02]  /*0170*/  ISETP.NE.AND P4, PT, R7, RZ, PT ;  /* 0x000000ff0700720c */ /* 0x002fc40003f85270 */
[----:B----4-:R-:W-:-:S04]  /*0180*/  LOP3.LUT R0, R21, R206, R18, 0xfe, !PT ;  /* 0x000000ce15007212 */ /* 0x010fc800078efe12 */
[----:B------:R-:W-:-:S13]  /*0190*/  LOP3.LUT P2, RZ, R0, R134, RZ, 0xfc, !PT ;  /* 0x0000008600ff7212 */ /* 0x000fda000784fcff */
[----:B------:R-:W-:Y:S02]  /*01a0*/  @!P2 IMAD.MOV.U32 R10, RZ, RZ, c[0x0][0x308] ;  /* 0x0000c200ff0aa624 */ /* 0x000fe400078e00ff */
[----:B------:R-:W-:Y:S01]  /*01b0*/  @!P2 IMAD.MOV.U32 R11, RZ, RZ, c[0x0][0x30c] ;  /* 0x0000c300ff0ba624 */ /* 0x000fe200078e00ff */
[----:B--2---:R1:W2:Y:S08]  /*01c0*/  @P1 R2UR UR20, R4 ;  /* 0x00000000041413c2 */ /* 0x0042b000000e0000 */
[----:B------:R1:W4:Y:S02]  /*01d0*/  @P1 R2UR UR21, R5 ;  /* 0x00000000051513c2 */ /* 0x00032400000e0000 */
[----:B-1----:R-:W-:Y:S01]  /*01e0*/  IMAD.WIDE R4, R18, R13, c[0x0][0x240] ;  /* 0x0000900012047625 */ /* 0x002fe200078e020d */
[----:B---3--:R-:W-:-:S03]  /*01f0*/  @P1 IADD3 R6, P0, R2, c[0x0][0x300], RZ ;  /* 0x0000c00002061a10 */ /* 0x008fc60007f1e0ff */
[----:B--2---:R-:W-:Y:S02]  /*0200*/  IMAD.U32 R2, RZ, RZ, UR20 ;  /* 0x00000014ff027e24 */ /* 0x004fe4000f8e00ff */
[----:B------:R-:W-:Y:S01]  /*0210*/  @P1 IMAD.X R8, RZ, RZ, R3, P0 ;  /* 0x000000ffff081224 */ /* 0x000fe200000e0603 */
[----:B------:R-:W-:Y:S01]  /*0220*/  ISETP.NE.U32.AND P0, PT, RZ, c[0x0][0x250], PT ;  /* 0x00009400ff007a0c */ /* 0x000fe20003f05070 */
[----:B----4-:R-:W-:Y:S01]  /*0230*/  IMAD.U32 R3, RZ, RZ, UR21 ;  /* 0x00000015ff037e24 */ /* 0x010fe2000f8e00ff */
[----:B------:R-:W-:Y:S02]  /*0240*/  ISETP.EQ.U32.AND P1, PT, RZ, c[0x0][0x248], PT ;  /* 0x00009200ff007a0c */ /* 0x000fe40003f22070 */
[----:B------:R-:W-:Y:S02]  /*0250*/  ISETP.NE.AND.EX P0, PT, RZ, c[0x0][0x254], PT, P0 ;  /* 0x00009500ff007a0c */ /* 0x000fe40003f05300 */
[----:B------:R1:W-:Y:S01]  /*0260*/  @!P2 STG.E.64 [R10.64], R2 ;  /* 0x000000020a00a986 */ /* 0x0003e2000c101b12 */
[----:B------:R-:W-:Y:S01]  /*0270*/  SHF.R.S32.HI R24, RZ, 0x1f, R134 ;  /* 0x0000001fff187819 */ /* 0x000fe20000011486 */
[----:B------:R-:W-:Y:S01]  /*0280*/  IMAD.MOV.U32 R7, RZ, RZ, RZ ;  /* 0x000000ffff077224 */ /* 0x000fe200078e00ff */
[----:B------:R-:W-:Y:S01]  /*0290*/  ISETP.EQ.OR.EX P1, PT, RZ, c[0x0][0x24c], !P4, P1 ;  /* 0x00009300ff007a0c */ /* 0x000fe20006722710 */
[----:B-1----:R-:W-:-:S02]  /*02a0*/  @!P2 IMAD.MOV.U32 R2, RZ, RZ, R6 ;  /* 0x000000ffff02a224 */ /* 0x002fc400078e0006 */
[----:B------:R-:W-:-:S05]  /*02b0*/  @!P2 IMAD.MOV.U32 R3, RZ, RZ, R8 ;  /* 0x000000ffff03a224 */ /* 0x000fca00078e0008 */
[----:B------:R1:W-:Y:S04]  /*02c0*/  @!P2 STG.E.64 [R10.64+0x8], R2 ;  /* 0x000008020a00a986 */ /* 0x0003e8000c101b12 */
[----:B------:R2:W3:Y:S04]  /*02d0*/  @P3 LDG.E R14, [R4.64] ;  /* 0x00000012040e3981 */ /* 0x0004e8000c1e1900 */
[----:B--2---:R-:W2:Y:S01]  /*02e0*/  @P3 LDG.E R4, [R4.64+0x4] ;  /* 0x0000041204043981 */ /* 0x004ea2000c1e1900 */
[----:B-1----:R-:W-:Y:S01]  /*02f0*/  @P0 IMAD.WIDE R2, R18, R13, c[0x0][0x250] ;  /* 0x0000940012020625 */ /* 0x002fe200078e020d */
[----:B------:R-:W-:-:S03]  /*0300*/  LEA.HI R17, R24, R134, RZ, 0x5 ;  /* 0x0000008618117211 */ /* 0x000fc600078f28ff */
[C---:B------:R-:W-:Y:S01]  /*0310*/  IMAD R0, R18.reuse, c[0x0][0x1c0], R21 ;  /* 0x0000700012007a24 */ /* 0x040fe200078e0215 */
[----:B------:R1:W5:Y:S01]  /*0320*/  @P0 LDG.E R7, [R2.64] ;  /* 0x0000001202070981 */ /* 0x000362000c1e1900 */
[----:B------:R-:W-:Y:S02]  /*0330*/  IMAD.MOV.U32 R9, RZ, RZ, -0x1 ;  /* 0xffffffffff097424 */ /* 0x000fe400078e00ff */
[----:B------:R-:W-:Y:S01]  /*0340*/  IMAD.WIDE R10, R18, R13, c[0x0][0x248] ;  /* 0x00009200120a7625 */ /* 0x000fe200078e020d */
[----:B------:R-:W-:-:S04]  /*0350*/  SHF.L.U32 R0, R0, 0x5, RZ ;  /* 0x0000000500007819 */ /* 0x000fc800000006ff */
[----:B------:R4:W5:Y:S01]  /*0360*/  @!P1 LDG.E R9, [R10.64] ;  /* 0x000000120a099981 */ /* 0x000962000c1e1900 */
[----:B------:R-:W-:Y:S02]  /*0370*/  ISETP.NE.U32.AND P2, PT, RZ, c[0x0][0x248], PT ;  /* 0x00009200ff007a0c */ /* 0x000fe40003f45070 */
[----:B-1----:R-:W-:-:S05]  /*0380*/  LOP3.LUT R2, R17, 0xffffffe0, RZ, 0xc0, !PT ;  /* 0xffffffe011027812 */ /* 0x002fca00078ec0ff */
[----:B------:R-:W-:-:S05]  /*0390*/  IMAD.IADD R2, R134, 0x1, -R2 ;  /* 0x0000000186027824 */ /* 0x000fca00078e0a02 */
[----:B------:R-:W-:Y:S02]  /*03a0*/  IADD3 R205, P1, P0, R0, R6, R2 ;  /* 0x0000000600cd7210 */ /* 0x000fe4000783e002 */
[----:B------:R-:W-:Y:S02]  /*03b0*/  ISETP.NE.AND.EX P2, PT, RZ, c[0x0][0x24c], PT, P2 ;  /* 0x00009300ff007a0c */ /* 0x000fe40003f45320 */
[----:B------:R-:W-:Y:S02]  /*03c0*/  SHF.R.S32.HI R3, RZ, 0x1f, R0 ;  /* 0x0000001fff037819 */ /* 0x000fe40000011400 */
[----:B------:R-:W-:-:S04]  /*03d0*/  SHF.R.S32.HI R0, RZ, 0x1f, R2 ;  /* 0x0000001fff007819 */ /* 0x000fc80000011402 */
[----:B------:R-:W-:Y:S01]  /*03e0*/  IADD3.X R222, R3, R8, R0, P1, P0 ;  /* 0x0000000803de7210 */ /* 0x000fe20000fe0400 */
[----:B---3--:R4:W-:Y:S04]  /*03f0*/  STL [R1+0x30], R14 ;  /* 0x0000300e01007387 */ /* 0x0089e80000100800 */
[----:B------:R4:W-:Y:S01]  /*0400*/  STL [R1], R205 ;  /* 0x000000cd01007387 */ /* 0x0009e20000100800 */
[----:B--2---:R-:W-:Y:S02]  /*0410*/  @P3 IMAD.IADD R12, R4, 0x1, -R14 ;  /* 0x00000001040c3824 */ /* 0x004fe400078e0a0e */
[----:B------:R-:W-:Y:S01]  /*0420*/  @!P3 IMAD.MOV.U32 R12, RZ, RZ, c[0x0][0x214] ;  /* 0x00008500ff0cb624 */ /* 0x000fe200078e00ff */
[----:B------:R-:W-:Y:S05]  /*0430*/  @!P2 BRA `(.L_x_338) ;  /* 0x000000400000a947 */ /* 0x000fea0003800000 */
[----:B------:R-:W2:Y:S02]  /*0440*/  @P4 LDG.E R0, [R10.64+0x4] ;  /* 0x000004120a004981 */ /* 0x000ea4000c1e1900 */
[----:B--2--5:R-:W-:-:S06]  /*0450*/  @P4 IADD3 R0, R0, -R9, RZ ;  /* 0x8000000900004210 */ /* 0x024fcc0007ffe0ff */
[----:B------:R1:W5:Y:S01]  /*0460*/  @!P4 LDG.E R0, [R10.64] ;  /* 0x000000120a00c981 */ /* 0x000362000c1e1900 */
[----:B------:R-:W-:Y:S05]  /*0470*/  BRA `(.L_x_339) ;  /* 0x0000001000007947 */ /* 0x000fea0003800000 */
.L_x_338:
[----:B------:R-:W-:Y:S02]  /*0480*/  MOV R0, c[0x0][0x218] ;  /* 0x0000860000007a02 */ /* 0x000fe40000000f00 */
.L_x_339:
        /* <DEDUP_REMOVED lines=17> */
[----:B------:R-:W-:Y:S01]  /*05a0*/  ISETP.NE.AND P1, PT, R14, -0x1, PT ;  /* 0xffffffff0e00780c */ /* 0x000fe20003f25270 */
[----:B------:R-:W2:Y:S01]  /*05b0*/  LDC.U8 R172, c[0x0][0x2d8] ;  /* 0x0000b600ffac7b82 */ /* 0x000ea20000000000 */
[----:B------:R-:W-:-:S11]  /*05c0*/  ISETP.NE.AND P0, PT, R9, -0x1, PT ;  /* 0xffffffff0900780c */ /* 0x000fd60003f05270 */
[----:B------:R-:W-:Y:S01]  /*05d0*/  @!P1 SHF.R.S32.HI R4, RZ, 0x1f, R18 ;  /* 0x0000001fff049819 */ /* 0x000fe20000011412 */
[----:B------:R-:W-:Y:S01]  /*05e0*/  @P1 IMAD.WIDE.U32 R2, R14, c[0x0][0x190], RZ ;  /* 0x000064000e021a25 */ /* 0x000fe200078e00ff */
[----:B------:R-:W-:-:S03]  /*05f0*/  @P0 IADD3 R0, R7, R9, RZ ;  /* 0x0000000907000210 */ /* 0x000fc60007ffe0ff */
[----:B------:R-:W-:Y:S01]  /*0600*/  @!P1 IMAD R6, R4, c[0x0][0x178], RZ ;  /* 0x00005e0004069a24 */ /* 0x000fe200078e02ff */
[----:B------:R-:W-:Y:S01]  /*0610*/  @P1 MOV R8, R2 ;  /* 0x0000000200081202 */ /* 0x000fe20000000f00 */
[----:B-1--4-:R-:W-:Y:S02]  /*0620*/  @P1 IMAD R10, R14, c[0x0][0x194], R3 ;  /* 0x000065000e0a1a24 */ /* 0x012fe400078e0203 */
        /* <DEDUP_REMOVED lines=8> */
[----:B--2---:R-:W-:Y:S01]  /*06b0*/  SHF.R.S32.HI R0, RZ, 0x1f, R7 ;  /* 0x0000001fff007819 */ /* 0x004fe20000011407 */
        /* <DEDUP_REMOVED lines=10> */
.L_x_341:
[----:B--2---:R-:W-:Y:S02]  /*0760*/  IABS R4, c[0x0][0x1c8] ;  /* 0x0000720000047a13 */ /* 0x004fe40000000000 */
[----:B------:R-:W-:Y:S02]  /*0770*/  IABS R5, R21 ;  /* 0x0000001500057213 */ /* 0x000fe40000000000 */
[----:B------:R-:W1:Y:S01]  /*0780*/  I2F.RP R2, R4 ;  /* 0x0000000400027306 */ /* 0x000e620000209400 */
[----:B------:R-:W-:-:S07]  /*0790*/  SHF.R.S32.HI R6, RZ, 0x1f, R21 ;  /* 0x0000001fff067819 */ /* 0x000fce0000011415 */
[----:B-1----:R-:W1:Y:S02]  /*07a0*/  MUFU.RCP R2, R2 ;  /* 0x0000000200027308 */ /* 0x002e640000001000 */
[----:B-1----:R-:W-:-:S06]  /*07b0*/  IADD3 R2, R2, 0xffffffe, RZ ;  /* 0x0ffffffe02027810 */ /* 0x002fcc0007ffe0ff */
[----:B------:R-:W1:Y:S02]  /*07c0*/  F2I.FTZ.U32.TRUNC.NTZ R3, R2 ;  /* 0x0000000200037305 */ /* 0x000e64000021f000 */
[----:B-1----:R-:W-:Y:S02]  /*07d0*/  IMAD.MOV R0, RZ, RZ, -R3 ;  /* 0x000000ffff007224 */ /* 0x002fe400078e0a03 */
[----:B------:R-:W-:Y:S02]  /*07e0*/  IMAD.MOV.U32 R2, RZ, RZ, RZ ;  /* 0x000000ffff027224 */ /* 0x000fe400078e00ff */
[----:B------:R-:W-:-:S04]  /*07f0*/  IMAD R0, R0, R4, RZ ;  /* 0x0000000400007224 */ /* 0x000fc800078e02ff */
        /* <DEDUP_REMOVED lines=32> */
.L_x_342:
[-C--:B------:R-:W-:Y:S01]  /*0a00*/  LEA.HI R3, R24, R134.reuse, RZ, 0x2 ;  /* 0x0000008618037211 */ /* 0x080fe200078f10ff */
[----:B------:R-:W-:Y:S01]  /*0a10*/  IMAD.IADD R27, R12, 0x1, -R13 ;  /* 0x000000010c1b7824 */ /* 0x000fe200078e0a0d */
[----:B------:R-:W-:Y:S01]  /*0a20*/  LEA.HI R26, R24, R134, RZ, 0x3 ;  /* 0x00000086181a7211 */ /* 0x000fe200078f18ff */
[----:B------:R-:W-:Y:S01]  /*0a30*/  IMAD R6, R6, c[0x0][0x1a8], RZ ;  /* 0x00006a0006067a24 */ /* 0x000fe200078e02ff */
[----:B------:R-:W-:Y:S01]  /*0a40*/  LOP3.LUT R2, R3, 0xfffffffc, RZ, 0xc0, !PT ;  /* 0xfffffffc03027812 */ /* 0x000fe200078ec0ff */
[----:B------:R-:W-:Y:S01]  /*0a50*/  BSSY B0, `(.L_x_343) ;  /* 0x000002e000007945 */ /* 0x000fe20003800000 */
[----:B------:R-:W-:Y:S01]  /*0a60*/  SHF.R.S32.HI R25, RZ, 0x3, R26 ;  /* 0x00000003ff197819 */ /* 0x000fe2000001141a */
[----:B------:R-:W-:Y:S01]  /*0a70*/  IMAD R6, R21, c[0x0][0x1ac], R6 ;  /* 0x00006b0015067a24 */ /* 0x000fe200078e0206 */
[----:B------:R-:W-:Y:S01]  /*0a80*/  SHF.R.S32.HI R4, RZ, 0x2, R3 ;  /* 0x00000002ff047819 */ /* 0x000fe20000011403 */
[----:B------:R-:W-:Y:S01]  /*0a90*/  IMAD.IADD R2, R134, 0x1, -R2 ;  /* 0x0000000186027824 */ /* 0x000fe200078e0a02 */
[----:B------:R-:W-:Y:S01]  /*0aa0*/  SHF.R.S32.HI R133, RZ, 0x5, R17 ;  /* 0x00000005ff857819 */ /* 0x000fe20000011411 */
[----:B------:R-:W-:Y:S01]  /*0ab0*/  IMAD.SHL.U32 R0, R25, 0x40, RZ ;  /* 0x0000004019007824 */ /* 0x000fe200078e00ff */
[----:B------:R-:W-:Y:S01]  /*0ac0*/  LEA.HI R3, R3, R4, RZ, 0x1 ;  /* 0x0000000403037211 */ /* 0x000fe200078f08ff */
[----:B------:R-:W-:Y:S01]  /*0ad0*/  IMAD.SHL.U32 R244, R2, 0x8, RZ ;  /* 0x0000000802f47824 */ /* 0x000fe200078e00ff */
[----:B------:R-:W-:-:S02]  /*0ae0*/  SHF.R.S32.HI R5, RZ, 0x1f, R4 ;  /* 0x0000001fff057819 */ /* 0x000fc40000011404 */
[----:B------:R-:W-:Y:S02]  /*0af0*/  LOP3.LUT R0, R0, 0xc0, RZ, 0xc0, !PT ;  /* 0x000000c000007812 */ /* 0x000fe400078ec0ff */
[--C-:B------:R-:W-:Y:S02]  /*0b00*/  SHF.R.S32.HI R245, RZ, 0x1f, R244.reuse ;  /* 0x0000001ffff57819 */ /* 0x100fe400000114f4 */
[----:B------:R-:W-:Y:S02]  /*0b10*/  IADD3 R8, P0, R244, R8, RZ ;  /* 0x00000008f4087210 */ /* 0x000fe40007f1e0ff */
[----:B------:R-:W-:Y:S01]  /*0b20*/  LOP3.LUT R3, R3, 0x7fffffe, RZ, 0xc0, !PT ;  /* 0x07fffffe03037812 */ /* 0x000fe200078ec0ff */
[----:B------:R1:W-:Y:S01]  /*0b30*/  STL.64 [R1+0x10], R244 ;  /* 0x000010f401007387 */ /* 0x0003e20000100a00 */
[----:B------:R-:W-:Y:S01]  /*0b40*/  LOP3.LUT R2, R0, 0x18, R244, 0xf8, !PT ;  /* 0x0000001800027812 */ /* 0x000fe200078ef8f4 */
[----:B------:R-:W-:Y:S01]  /*0b50*/  IMAD.X R9, R245, 0x1, R10, P0 ;  /* 0x00000001f5097824 */ /* 0x000fe200000e060a */
[C---:B------:R-:W-:Y:S01]  /*0b60*/  ISETP.GE.AND P0, PT, R4.reuse, R27, PT ;  /* 0x0000001b0400720c */ /* 0x040fe20003f06270 */
[----:B------:R1:W-:Y:S01]  /*0b70*/  STL [R1+0x34], R27 ;  /* 0x0000341b01007387 */ /* 0x0003e20000100800 */
[----:B------:R-:W-:Y:S01]  /*0b80*/  SHF.R.U32.HI R0, RZ, 0x3, R0 ;  /* 0x00000003ff007819 */ /* 0x000fe20000011600 */
[----:B------:R-:W-:Y:S01]  /*0b90*/  IMAD.IADD R3, R4, 0x1, -R3 ;  /* 0x0000000104037824 */ /* 0x000fe200078e0a03 */
[----:B------:R-:W-:Y:S01]  /*0ba0*/  SHF.R.S32.HI R18, RZ, 0x1f, R14 ;  /* 0x0000001fff127819 */ /* 0x000fe2000001140e */
[----:B------:R-:W-:Y:S01]  /*0bb0*/  IMAD.WIDE.U32 R8, R21, c[0x0][0x1a8], R8 ;  /* 0x00006a0015087a25 */ /* 0x000fe200078e0008 */
[----:B------:R-:W-:-:S03]  /*0bc0*/  LOP3.LUT R0, R2, R0, RZ, 0x3c, !PT ;  /* 0x0000000002007212 */ /* 0x000fc600078e3cff */
[----:B------:R-:W-:Y:S02]  /*0bd0*/  IMAD R3, R133, 0x8, R3 ;  /* 0x0000000885037824 */ /* 0x000fe400078e0203 */
[----:B------:R-:W-:Y:S02]  /*0be0*/  IMAD.IADD R7, R9, 0x1, R6 ;  /* 0x0000000109077824 */ /* 0x000fe400078e0206 */
[----:B------:R-:W-:Y:S02]  /*0bf0*/  IMAD.U32 R0, R3, 0x20, R0 ;  /* 0x0000002003007824 */ /* 0x000fe400078e0000 */
[----:B------:R-:W-:-:S04]  /*0c00*/  IMAD.WIDE R2, R206, 0x80, R4 ;  /* 0x00000080ce027825 */ /* 0x000fc800078e0204 */
        /* <DEDUP_REMOVED lines=18> */
.L_x_344:
[----:B------:R-:W-:Y:S05]  /*0d30*/  BSYNC B0 ;  /* 0x0000000000007941 */ /* 0x000fea0003800000 */
.L_x_343:
[----:B------:R-:W-:Y:S01]  /*0d40*/  IADD3 R21, R4, 0x20, RZ ;  /* 0x0000002004157810 */ /* 0x000fe20007ffe0ff */
[----:B------:R-:W-:Y:S03]  /*0d50*/  BSSY B0, `(.L_x_345) ;  /* 0x0000014000007945 */ /* 0x000fe60003800000 */
[----:B------:R-:W-:-:S13]  /*0d60*/  ISETP.GE.AND P0, PT, R21, R27, PT ;  /* 0x0000001b1500720c */ /* 0x000fda0003f06270 */
        /* <DEDUP_REMOVED lines=18> */
.L_x_346:
[----:B------:R-:W-:Y:S05]  /*0e90*/  BSYNC B0 ;  /* 0x0000000000007941 */ /* 0x000fea0003800000 */
.L_x_345:
        /* <DEDUP_REMOVED lines=21> */
.L_x_348:
[----:B------:R-:W-:Y:S05]  /*0ff0*/  BSYNC B0 ;  /* 0x0000000000007941 */ /* 0x000fea0003800000 */
.L_x_347:
[----:B------:R-:W-:Y:S01]  /*1000*/  IADD3 R17, R4, 0x60, RZ ;  /* 0x0000006004117810 */ /* 0x000fe20007ffe0ff */
[----:B------:R-:W-:Y:S01]  /*1010*/  UMOV UR6, 0x7 ;  /* 0x0000000700067882 */ /* 0x000fe20000000000 */
[----:B------:R-:W-:Y:S01]  /*1020*/  BSSY B0, `(.L_x_349) ;  /* 0x0000016000007945 */ /* 0x000fe20003800000 */
[----:B------:R-:W-:Y:S01]  /*1030*/  ULDC.64 UR4, c[0x0][0x198] ;  /* 0x0000660000047ab9 */ /* 0x000fe20000000a00 */
[----:B------:R-:W-:Y:S01]  /*1040*/  ISETP.GE.AND P0, PT, R17, R27, PT ;  /* 0x0000001b1100720c */ /* 0x000fe20003f06270 */
        /* <DEDUP_REMOVED lines=19> */
.L_x_350:
[----:B------:R-:W-:Y:S05]  /*1180*/  BSYNC B0 ;  /* 0x0000000000007941 */ /* 0x000fea0003800000 */
.L_x_349:
[C---:B------:R-:W-:Y:S01]  /*1190*/  IMAD R8, R5.reuse, c[0x0][0x198], RZ ;  /* 0x0000660005087a24 */ /* 0x040fe200078e02ff */
[----:B------:R-:W-:Y:S01]  /*11a0*/  LEA.HI R24, R24, R134, RZ, 0x4 ;  /* 0x0000008618187211 */ /* 0x000fe200078f20ff */
[----:B------:R-:W-:Y:S01]  /*11b0*/  IMAD R0, R5, c[0x0][0x1a0], RZ ;  /* 0x0000680005007a24 */ /* 0x000fe200078e02ff */
[----:B------:R-:W-:Y:S01]  /*11c0*/  BSSY B0, `(.L_x_351) ;  /* 0x0000035000007945 */ /* 0x000fe20003800000 */
[----:B------:R-:W-:-:S04]  /*11d0*/  IMAD.WIDE.U32 R6, R4, c[0x0][0x198], R244 ;  /* 0x0000660004067a25 */ /* 0x000fc800078e00f4 */
[----:B-1----:R-:W-:Y:S01]  /*11e0*/  IMAD.WIDE.U32 R2, R4, c[0x0][0x1a0], R244 ;  /* 0x0000680004027a25 */ /* 0x002fe200078e00f4 */
[----:B------:R-:W-:-:S03]  /*11f0*/  IADD3 R6, P1, R22, R6, RZ ;  /* 0x0000000616067210 */ /* 0x000fc60007f3e0ff */
[C---:B------:R-:W-:Y:S01]  /*1200*/  IMAD R9, R4.reuse, c[0x0][0x19c], R8 ;  /* 0x0000670004097a24 */ /* 0x040fe200078e0208 */
[----:B------:R-:W-:Y:S01]  /*1210*/  IADD3 R2, P0, R15, R2, RZ ;  /* 0x000000020f027210 */ /* 0x000fe20007f1e0ff */
[----:B------:R-:W-:Y:S01]  /*1220*/  IMAD R0, R4, c[0x0][0x1a4], R0 ;  /* 0x0000690004007a24 */ /* 0x000fe200078e0200 */
[----:B------:R-:W-:Y:S02]  /*1230*/  LOP3.LUT R8, R24, 0xfffffff0, RZ, 0xc0, !PT ;  /* 0xfffffff018087812 */ /* 0x000fe400078ec0ff */
[----:B------:R-:W-:Y:S01]  /*1240*/  IADD3.X R7, R23, R7, R9, P1, !PT ;  /* 0x0000000717077210 */ /* 0x000fe20000ffe409 */
[----:B------:R-:W-:Y:S01]  /*1250*/  IMAD R9, R18, c[0x0][0x1b8], RZ ;  /* 0x00006e0012097a24 */ /* 0x000fe200078e02ff */
[----:B------:R-:W-:Y:S01]  /*1260*/  IADD3.X R3, R16, R3, R0, P0, !PT ;  /* 0x0000000310037210 */ /* 0x000fe200007fe400 */
[----:B------:R-:W-:Y:S01]  /*1270*/  IMAD R0, R18, c[0x0][0x1b0], RZ ;  /* 0x00006c0012007a24 */ /* 0x000fe200078e02ff */
[----:B------:R-:W-:Y:S01]  /*1280*/  IADD3 R15, -R8, R134, RZ ;  /* 0x00000086080f7210 */ /* 0x000fe20007ffe1ff */
[----:B------:R-:W-:Y:S01]  /*1290*/  IMAD.WIDE.U32 R30, R14, c[0x0][0x1b0], R6 ;  /* 0x00006c000e1e7a25 */ /* 0x000fe200078e0006 */
[----:B------:R-:W-:-:S02]  /*12a0*/  LEA.HI.SX32 R23, R241, 0xffffffff, 0x19 ;  /* 0xfffffffff1177811 */ /* 0x000fc400078fcaff */
[----:B------:R-:W-:Y:S01]  /*12b0*/  LEA.HI R16, R15, R15, RZ, 0x1 ;  /* 0x0000000f0f107211 */ /* 0x000fe200078f08ff */
[C---:B------:R-:W-:Y:S01]  /*12c0*/  IMAD R10, R14.reuse, c[0x0][0x1b4], R0 ;  /* 0x00006d000e0a7a24 */ /* 0x040fe200078e0200 */
[----:B------:R1:W-:Y:S01]  /*12d0*/  STL.64 [R1+0x28], R30 ;  /* 0x0000281e01007387 */ /* 0x0003e20000100a00 */
[C---:B------:R-:W-:Y:S01]  /*12e0*/  IMAD R9, R14.reuse, c[0x0][0x1bc], R9 ;  /* 0x00006f000e097a24 */ /* 0x040fe200078e0209 */
[----:B------:R-:W-:Y:S01]  /*12f0*/  SHF.R.S32.HI R8, RZ, 0x1, R16 ;  /* 0x00000001ff087819 */ /* 0x000fe20000011410 */
[----:B------:R-:W-:Y:S01]  /*1300*/  IMAD.WIDE.U32 R28, R14, c[0x0][0x1b8], R2 ;  /* 0x00006e000e1c7a25 */ /* 0x000fe200078e0002 */
[----:B------:R-:W-:Y:S02]  /*1310*/  IADD3 R243, R31, R10, RZ ;  /* 0x0000000a1ff37210 */ /* 0x000fe40007ffe0ff */
[----:B------:R-:W-:Y:S01]  /*1320*/  SHF.R.S32.HI R0, RZ, 0x1f, R16 ;  /* 0x0000001fff007819 */ /* 0x000fe20000011410 */
[----:B------:R-:W-:Y:S01]  /*1330*/  IMAD.MOV.U32 R242, RZ, RZ, R30 ;  /* 0x000000fffff27224 */ /* 0x000fe200078e001e */
[----:B------:R-:W-:Y:S01]  /*1340*/  IADD3 R18, R29, R9, RZ ;  /* 0x000000091d127210 */ /* 0x000fe20007ffe0ff */
[----:B------:R1:W-:Y:S01]  /*1350*/  STL.64 [R1+0x20], R28 ;  /* 0x0000201c01007387 */ /* 0x0003e20000100a00 */
[C---:B---3--:R-:W-:Y:S01]  /*1360*/  IMAD R12, R23.reuse, -0x80, R20 ;  /* 0xffffff80170c7824 */ /* 0x048fe200078e0214 */
[----:B------:R-:W-:Y:S01]  /*1370*/  LEA.HI R0, R0, R8, RZ, 0x2 ;  /* 0x0000000800007211 */ /* 0x000fe200078f10ff */
[----:B------:R-:W-:Y:S01]  /*1380*/  IMAD.WIDE.U32 R6, R23, UR7, R242 ;  /* 0x0000000717067c25 */ /* 0x000fe2000f8e00f2 */
[----:B------:R1:W-:Y:S01]  /*1390*/  STL.64 [R1+0x18], R242 ;  /* 0x000018f201007387 */ /* 0x0003e20000100a00 */
[----:B------:R-:W-:-:S02]  /*13a0*/  SHF.R.S32.HI R13, RZ, 0x1f, R23 ;  /* 0x0000001fff0d7819 */ /* 0x000fc40000011417 */
[----:B------:R-:W-:Y:S01]  /*13b0*/  ISETP.GE.AND P0, PT, R4, R12, PT ;  /* 0x0000000c0400720c */ /* 0x000fe20003f06270 */
[----:B------:R1:W-:Y:S01]  /*13c0*/  STL [R1+0xc], R18 ;  /* 0x00000c1201007387 */ /* 0x0003e20000100800 */
[----:B------:R-:W-:Y:S01]  /*13d0*/  LOP3.LUT R2, R0, 0xfffffffc, RZ, 0xc0, !PT ;  /* 0xfffffffc00027812 */ /* 0x000fe200078ec0ff */
[----:B------:R-:W-:Y:S01]  /*13e0*/  IMAD R0, R23, UR6, RZ ;  /* 0x0000000617007c24 */ /* 0x000fe2000f8e02ff */
[----:B------:R-:W-:-:S03]  /*13f0*/  MOV R3, 0x10 ;  /* 0x0000001000037802 */ /* 0x000fc60000000f00 */
[----:B------:R-:W-:Y:S02]  /*1400*/  IMAD.IADD R14, R8, 0x1, -R2 ;  /* 0x00000001080e7824 */ /* 0x000fe400078e0a02 */
[----:B------:R-:W-:-:S03]  /*1410*/  IMAD R0, R13, UR7, R0 ;  /* 0x000000070d007c24 */ /* 0x000fc6000f8e0200 */
[----:B------:R-:W-:Y:S01]  /*1420*/  LOP3.LUT P1, RZ, R14, 0x2, RZ, 0xc0, !PT ;  /* 0x000000020eff7812 */ /* 0x000fe2000782c0ff */
        /* <DEDUP_REMOVED lines=14> */
.L_x_352:
[----:B------:R-:W-:Y:S05]  /*1510*/  BSYNC B0 ;  /* 0x0000000000007941 */ /* 0x000fea0003800000 */
.L_x_351:
[----:B------:R-:W-:Y:S01]  /*1520*/  ISETP.GE.AND P0, PT, R21, R12, PT ;  /* 0x0000000c1500720c */ /* 0x000fe20003f06270 */
        /* <DEDUP_REMOVED lines=11> */
[----:B-1----:R-:W-:-:S04]  /*15e0*/  LEA R10, P0, R0, c[0x0][0x168], 0x1 ;  /* 0x00005a00000a7a11 */ /* 0x002fc800078008ff */
[----:B------:R-:W-:-:S05]  /*15f0*/  LEA.HI.X R11, R0, c[0x0][0x16c], R2, 0x1, P0 ;  /* 0x00005b00000b7a11 */ /* 0x000fca00000f0c02 */
[----:B------:R-:W-:Y:S01]  /*1600*/  @!PT LDS RZ, [RZ] ;  /* 0x00000000fffff984 */ /* 0x000fe20000000800 */
[----:B------:R-:W-:Y:S01]  /*1610*/  @!PT LDS RZ, [RZ] ;  /* 0x00000000fffff984 */ /* 0x000fe20000000800 */
[----:B------:R-:W-:Y:S01]  /*1620*/  @!PT LDS RZ, [RZ] ;  /* 0x00000000fffff984 */ /* 0x000fe20000000800 */
[----:B------:R1:W-:Y:S04]  /*1630*/  LDGSTS.E.BYPASS.LTC128B.128 [R217+0x2800], [R10.64] ;  /* 0x028000000ad97fae */ /* 0x0003e8000b901d52 */
.L_x_354:
[----:B------:R-:W-:Y:S05]  /*1640*/  BSYNC B0 ;  /* 0x0000000000007941 */ /* 0x000fea0003800000 */
.L_x_353:
[----:B------:R-:W-:Y:S01]  /*1650*/  ISETP.GE.AND P0, PT, R19, R12, PT ;  /* 0x0000000c1300720c */ /* 0x000fe20003f06270 */
[----:B------:R-:W-:-:S12]  /*1660*/  BSSY B0, `(.L_x_355) ;  /* 0x0000010000007945 */ /* 0x000fd80003800000 */
        /* <DEDUP_REMOVED lines=15> */
.L_x_356:
[----:B------:R-:W-:Y:S05]  /*1760*/  BSYNC B0 ;  /* 0x0000000000007941 */ /* 0x000fea0003800000 */
.L_x_355:
[----:B------:R-:W-:Y:S01]  /*1770*/  ISETP.GE.AND P0, PT, R17, R12, PT ;  /* 0x0000000c1100720c */ /* 0x000fe20003f06270 */
        /* <DEDUP_REMOVED lines=17> */
.L_x_358:
[----:B------:R-:W-:Y:S05]  /*1890*/  BSYNC B0 ;  /* 0x0000000000007941 */ /* 0x000fea0003800000 */
.L_x_357:
        /* <DEDUP_REMOVED lines=26> */
.L_x_360:
[----:B------:R-:W-:Y:S05]  /*1a40*/  BSYNC B0 ;  /* 0x0000000000007941 */ /* 0x000fea0003800000 */
.L_x_359:
        /* <DEDUP_REMOVED lines=8> */
[----:B-1----:R-:W-:-:S03]  /*1ad0*/  IMAD.MOV.U32 R6, RZ, RZ, c[0x0][0x1a4] ;  /* 0x00006900ff067624 */ /* 0x002fc600078e00ff */
        /* <DEDUP_REMOVED lines=8> */
.L_x_362:
[----:B------:R-:W-:Y:S05]  /*1b60*/  BSYNC B0 ;  /* 0x0000000000007941 */ /* 0x000fea0003800000 */
.L_x_361:
        /* <DEDUP_REMOVED lines=17> */
.L_x_364:
[----:B------:R-:W-:Y:S05]  /*1c80*/  BSYNC B0 ;  /* 0x0000000000007941 */ /* 0x000fea0003800000 */
.L_x_363:
        /* <DEDUP_REMOVED lines=18> */
.L_x_366:
[----:B------:R-:W-:Y:S05]  /*1db0*/  BSYNC B0 ;  /* 0x0000000000007941 */ /* 0x000fea0003800000 */
.L_x_365:
[----:B------:R-:W-:Y:S01]  /*1dc0*/  LOP3.LUT R2, R26, 0xfffffff8, RZ, 0xc0, !PT ;  /* 0xfffffff81a027812 */ /* 0x000fe200078ec0ff */
[----:B-1----:R-:W-:Y:S01]  /*1dd0*/  IMAD.SHL.U32 R5, R14, 0x40, RZ ;  /* 0x000000400e057824 */ /* 0x002fe200078e00ff */
        /* <DEDUP_REMOVED lines=36> */
[----:B------:R-:W-:Y:S02]  /*2020*/  LDSM.16.M88.4 R8, [R207] ;  /* 0x00000000cf08783b */ /* 0x000fe40000000200 */
        /* <DEDUP_REMOVED lines=13> */
[----:B------:R-:W4:Y:S01]  /*2100*/  LDSM.16.M88.4 R24, [R204+0x2c00] ;  /* 0x002c0000cc18783b */ /* 0x000f220000000200 */
        /* <DEDUP_REMOVED lines=9> */
[----:B------:R-:W-:Y:S02]  /*21a0*/  IADD3 R2, R0, 0x8, RZ ;  /* 0x0000000800027810 */ /* 0x000fe40007ffe0ff */
[----:B------:R-:W-:Y:S01]  /*21b0*/  IADD3 R210, R209, 0x1c00, RZ ;  /* 0x00001c00d1d27810 */ /* 0x000fe20007ffe0ff */
[----:B------:R-:W2:Y:S01]  /*21c0*/  LDSM.16.M88.4 R48, [R204+0x3c00] ;  /* 0x003c0000cc30783b */ /* 0x000ea20000000200 */
[-C--:B------:R-:W-:Y:S02]  /*21d0*/  ISETP.GE.AND P6, PT, R2, R20.reuse, PT ;  /* 0x000000140200720c */ /* 0x080fe40003fc6270 */
[----:B------:R-:W-:Y:S01]  /*21e0*/  IADD3 R2, R0, 0x11, RZ ;  /* 0x0000001100027810 */ /* 0x000fe20007ffe0ff */
[----:B------:R-:W-:Y:S03]  /*21f0*/  LDSM.16.M88.4 R16, [R208] ;  /* 0x00000000d010783b */ /* 0x000fe60000000200 */
[----:B------:R-:W-:Y:S01]  /*2200*/  ISETP.GE.AND P1, PT, R2, R20, PT ;  /* 0x000000140200720c */ /* 0x000fe20003f26270 */
[----:B-1----:R-:W-:Y:S01]  /*2210*/  HMMA.16816.F32.BF16 R84, R8, R12, RZ ;  /* 0x0000000c0854723c */ /* 0x002fe200000418ff */
[----:B------:R-:W1:Y:S01]  /*2220*/  LDSM.16.M88.4 R44, [R209] ;  /* 0x00000000d12c783b */ /* 0x000e620000000200 */
[----:B------:R-:W-:-:S03]  /*2230*/  IADD3 R2, R0, 0x19, RZ ;  /* 0x0000001900027810 */ /* 0x000fc60007ffe0ff */
[----:B------:R-:W-:Y:S03]  /*2240*/  LDSM.16.M88.4 R64, [R209+0xc00] ;  /* 0x000c0000d140783b */ /* 0x000fe60000000200 */
[C---:B-----5:R-:W-:Y:S01]  /*2250*/  HMMA.16816.F32.BF16 R88, R4.reuse, R12, RZ ;  /* 0x0000000c0458723c */ /* 0x060fe200000418ff */
[----:B------:R-:W-:Y:S04]  /*2260*/  LDSM.16.M88.4 R80, [R209+0x1400] ;  /* 0x00140000d150783b */ /* 0x000fe80000000200 */
[----:B------:R-:W-:Y:S03]  /*2270*/  LDSM.16.M88.4 R60, [R209+0x800] ;  /* 0x00080000d13c783b */ /* 0x000fe60000000200 */
[-C--:B------:R-:W-:Y:S01]  /*2280*/  HMMA.16816.F32.BF16 R116, R4, R14.reuse, RZ ;  /* 0x0000000e0474723c */ /* 0x080fe200000418ff */
[----:B------:R-:W-:Y:S04]  /*2290*/  LDSM.16.M88.4 R72, [R209+0x1000] ;  /* 0x00100000d148783b */ /* 0x000fe80000000200 */
        /* <DEDUP_REMOVED lines=25> */
[----:B-1----:R-:W-:Y:S08]  /*2430*/  HMMA.16816.F32.BF16 R48, R16, R44, R84 ;  /* 0x0000002c1030723c */ /* 0x002ff00000041854 */
[----:B-----5:R-:W-:Y:S08]  /*2440*/  HMMA.16816.F32.BF16 R84, R12, R64, R100 ;  /* 0x000000400c54723c */ /* 0x020ff00000041864 */
[----:B------:R-:W-:Y:S01]  /*2450*/  HMMA.16816.F32.BF16 R100, R16, R80, R4 ;  /* 0x000000501064723c */ /* 0x000fe20000041804 */
[----:B------:R-:W1:Y:S07]  /*2460*/  LDSM.16.M88.4 R4, [R209+0x1800] ;  /* 0x00180000d104783b */ /* 0x000e6e0000000200 */
[C---:B------:R-:W-:Y:S08]  /*2470*/  HMMA.16816.F32.BF16 R76, R8.reuse, R32, RZ ;  /* 0x00000020084c723c */ /* 0x040ff000000418ff */
[----:B------:R-:W-:Y:S08]  /*2480*/  HMMA.16816.F32.BF16 R124, R8, R34, RZ ;  /* 0x00000022087c723c */ /* 0x000ff000000418ff */
[----:B------:R-:W-:Y:S08]  /*2490*/  HMMA.16816.F32.BF16 R32, R12, R44, R88 ;  /* 0x0000002c0c20723c */ /* 0x000ff00000041858 */
[C---:B------:R-:W-:Y:S08]  /*24a0*/  HMMA.16816.F32.BF16 R112, R8.reuse, R52, RZ ;  /* 0x000000340870723c */ /* 0x040ff000000418ff */
[----:B------:R-:W-:Y:S08]  /*24b0*/  HMMA.16816.F32.BF16 R180, R8, R54, RZ ;  /* 0x0000003608b4723c */ /* 0x000ff000000418ff */
[----:B------:R-:W-:Y:S08]  /*24c0*/  HMMA.16816.F32.BF16 R52, R12, R60, R96 ;  /* 0x0000003c0c34723c */ /* 0x000ff00000041860 */
[C---:B------:R-:W-:Y:S08]  /*24d0*/  HMMA.16816.F32.BF16 R156, R8.reuse, R38, RZ ;  /* 0x00000026089c723c */ /* 0x040ff000000418ff */
[----:B------:R-:W-:Y:S08]  /*24e0*/  HMMA.16816.F32.BF16 R168, R8, R42, RZ ;  /* 0x0000002a08a8723c */ /* 0x000ff000000418ff */
[----:B------:R-:W-:Y:S08]  /*24f0*/  HMMA.16816.F32.BF16 R96, R16, R72, R24 ;  /* 0x000000481060723c */ /* 0x000ff00000041818 */
[-C--:B------:R-:W-:Y:S07]  /*2500*/  HMMA.16816.F32.BF16 R24, R12, R46.reuse, R116 ;  /* 0x0000002e0c18723c */ /* 0x080fee0000041874 */
[----:B------:R-:W-:Y:S01]  /*2510*/  FSEL R117, R34, -INF , !P5 ;  /* 0xff80000022757808 */ /* 0x000fe20006800000 */
[----:B------:R-:W-:Y:S01]  /*2520*/  HMMA.16816.F32.BF16 R8, R16, R46, R120 ;  /* 0x0000002e1008723c */ /* 0x000fe20000041878 */
[----:B------:R-:W-:-:S06]  /*2530*/  FSEL R116, R32, -INF , !P5 ;  /* 0xff80000020747808 */ /* 0x000fcc0006800000 */
[----:B------:R-:W-:Y:S01]  /*2540*/  FSEL R121, R35, -INF , !P4 ;  /* 0xff80000023797808 */ /* 0x000fe20006000000 */
[-C--:B------:R-:W-:Y:S08]  /*2550*/  HMMA.16816.F32.BF16 R76, R16, R56.reuse, R76 ;  /* 0x00000038104c723c */ /* 0x080ff0000004184c */
[C---:B------:R-:W-:Y:S08]  /*2560*/  HMMA.16816.F32.BF16 R40, R12.reuse, R56, R92 ;  /* 0x000000380c28723c */ /* 0x040ff0000004185c */
[C---:B------:R-:W-:Y:S07]  /*2570*/  HMMA.16816.F32.BF16 R104, R12.reuse, R72, R104 ;  /* 0x000000480c68723c */ /* 0x040fee0000041868 */
[----:B------:R-:W-:Y:S01]  /*2580*/  FSEL R73, R48, -INF , !P5 ;  /* 0xff80000030497808 */ /* 0x000fe20006800000 */
[----:B------:R-:W-:Y:S01]  /*2590*/  HMMA.16816.F32.BF16 R36, R12, R58, R128 ;  /* 0x0000003a0c24723c */ /* 0x000fe20000041880 */
[----:B------:R-:W-:-:S06]  /*25a0*/  FSEL R72, R49, -INF , !P4 ;  /* 0xff80000031487808 */ /* 0x000fcc0006000000 */
[----:B------:R-:W-:Y:S01]  /*25b0*/  FSEL R128, R50, -INF , !P5 ;  /* 0xff80000032807808 */ /* 0x000fe20006800000 */
[----:B------:R-:W-:Y:S01]  /*25c0*/  HMMA.16816.F32.BF16 R92, R16, R64, R28 ;  /* 0x00000040105c723c */ /* 0x000fe2000004181c */
[----:B------:R-:W-:Y:S02]  /*25d0*/  ISETP.GE.AND P5, PT, R2, R20, PT ;  /* 0x000000140200720c */ /* 0x000fe40003fa6270 */
[----:B------:R-:W-:Y:S02]  /*25e0*/  IADD3 R2, R0, 0x20, RZ ;  /* 0x0000002000027810 */ /* 0x000fe40007ffe0ff */
[----:B------:R-:W-:Y:S02]  /*25f0*/  FSEL R122, R43, -INF , !P1 ;  /* 0xff8000002b7a7808 */ /* 0x000fe40004800000 */
[----:B------:R-:W-:Y:S01]  /*2600*/  FSEL R129, R77, -INF , !P1 ;  /* 0xff8000004d817808 */ /* 0x000fe20004800000 */
[----:B------:R-:W-:Y:S07]  /*2610*/  HMMA.16816.F32.BF16 R108, R12, R80, R108 ;  /* 0x000000500c6c723c */ /* 0x000fee000004186c */
[----:B------:R-:W-:Y:S01]  /*2620*/  FSEL R81, R33, -INF , !P4 ;  /* 0xff80000021517808 */ /* 0x000fe20006000000 */
[----:B------:R-:W-:Y:S01]  /*2630*/  HMMA.16816.F32.BF16 R28, R16, R58, R124 ;  /* 0x0000003a101c723c */ /* 0x000fe2000004187c */
[----:B------:R-:W-:-:S06]  /*2640*/  FSEL R80, R8, -INF , !P6 ;  /* 0xff80000008507808 */ /* 0x000fcc0007000000 */
[----:B------:R-:W-:Y:S01]  /*2650*/  FSEL R127, R51, -INF , !P4 ;  /* 0xff800000337f7808 */ /* 0x000fe20006000000 */
[C---:B------:R-:W-:Y:S01]  /*2660*/  HMMA.16816.F32.BF16 R68, R16.reuse, R60, R68 ;  /* 0x0000003c1044723c */ /* 0x040fe20000041844 */
[----:B------:R-:W-:Y:S02]  /*2670*/  ISETP.GE.AND P4, PT, R2, R20, PT ;  /* 0x000000140200720c */ /* 0x000fe40003f86270 */
[----:B------:R-:W-:Y:S02]  /*2680*/  IADD3 R2, R0, 0x21, RZ ;  /* 0x0000002100027810 */ /* 0x000fe40007ffe0ff */
[----:B------:R-:W-:Y:S02]  /*2690*/  FSEL R124, R10, -INF , !P6 ;  /* 0xff8000000a7c7808 */ /* 0x000fe40007000000 */
[----:B------:R-:W-:Y:S01]  /*26a0*/  IMAD R60, R22, 0x20, R21 ;  /* 0x00000020163c7824 */ /* 0x000fe200078e0215 */
[C---:B------:R-:W-:Y:S01]  /*26b0*/  IADD3 R22, R0.reuse, 0x9, RZ ;  /* 0x0000000900167810 */ /* 0x040fe20007ffe0ff */
[----:B-1----:R-:W-:Y:S01]  /*26c0*/  HMMA.16816.F32.BF16 R88, R16, R4, R112 ;  /* 0x000000041058723c */ /* 0x002fe20000041870 */
[----:B------:R-:W-:-:S02]  /*26d0*/  IADD3 R21, R0, 0x10, RZ ;  /* 0x0000001000157810 */ /* 0x000fc40007ffe0ff */
[-C--:B------:R-:W-:Y:S02]  /*26e0*/  ISETP.GE.AND P2, PT, R22, R20.reuse, PT ;  /* 0x000000141600720c */ /* 0x080fe40003f46270 */
[-C--:B------:R-:W-:Y:S02]  /*26f0*/  ISETP.GE.AND P0, PT, R21, R20.reuse, PT ;  /* 0x000000141500720c */ /* 0x080fe40003f06270 */
[----:B------:R-:W-:Y:S01]  /*2700*/  FSEL R115, R26, -INF , !P6 ;  /* 0xff8000001a737808 */ /* 0x000fe20007000000 */
[----:B------:R-:W-:Y:S01]  /*2710*/  HMMA.16816.F32.BF16 R56, R12, R4, R140 ;  /* 0x000000040c38723c */ /* 0x000fe2000004188c */
[----:B------:R-:W-:Y:S02]  /*2720*/  FSEL R112, R24, -INF , !P6 ;  /* 0xff80000018707808 */ /* 0x000fe40007000000 */
[----:B------:R-:W-:Y:S02]  /*2730*/  ISETP.GE.AND P6, PT, R2, R20, PT ;  /* 0x000000140200720c */ /* 0x000fe40003fc6270 */
[----:B------:R-:W-:-:S02]  /*2740*/  IADD3 R2, R0, 0x28, RZ ;  /* 0x0000002800027810 */ /* 0x000fc40007ffe0ff */
[----:B------:R-:W-:Y:S01]  /*2750*/  FSEL R118, R27, -INF , !P2 ;  /* 0xff8000001b767808 */ /* 0x000fe20005000000 */
[C---:B------:R-:W-:Y:S01]  /*2760*/  HMMA.16816.F32.BF16 R32, R16.reuse, R62, R136 ;  /* 0x0000003e1020723c */ /* 0x040fe20000041888 */
[----:B------:R-:W-:Y:S02]  /*2770*/  FSEL R114, R25, -INF , !P2 ;  /* 0xff80000019727808 */ /* 0x000fe40005000000 */
[----:B------:R-:W-:Y:S02]  /*2780*/  FSEL R125, R11, -INF , !P2 ;  /* 0xff8000000b7d7808 */ /* 0x000fe40005000000 */
[----:B------:R-:W-:Y:S02]  /*2790*/  FSEL R123, R9, -INF , !P2 ;  /* 0xff800000097b7808 */ /* 0x000fe40005000000 */
[----:B------:R-:W-:Y:S01]  /*27a0*/  ISETP.GE.AND P2, PT, R2, R20, PT ;  /* 0x000000140200720c */ /* 0x000fe20003f46270 */
[----:B------:R-:W1:Y:S01]  /*27b0*/  LDSM.16.M88.4 R8, [R209+0x1c00] ;  /* 0x001c0000d108783b */ /* 0x000e620000000200 */
[----:B------:R-:W-:Y:S01]  /*27c0*/  IADD3 R2, R0, 0x29, RZ ;  /* 0x0000002900027810 */ /* 0x000fe20007ffe0ff */
[----:B------:R-:W-:Y:S01]  /*27d0*/  HMMA.16816.F32.BF16 R24, R16, R66, R148 ;  /* 0x000000421018723c */ /* 0x000fe20000041894 */
[----:B------:R-:W-:Y:S01]  /*27e0*/  FSEL R141, R78, -INF , !P0 ;  /* 0xff8000004e8d7808 */ /* 0x000fe20004000000 */
[----:B------:R-:W-:-:S04]  /*27f0*/  DEPBAR.LE SB0, 0x0 ;  /* 0x000080000000791a */ /* 0x000fc80000000000 */
[----:B------:R-:W-:Y:S02]  /*2800*/  FSEL R120, R42, -INF , !P0 ;  /* 0xff8000002a787808 */ /* 0x000fe40004000000 */
[----:B------:R-:W-:Y:S02]  /*2810*/  FSEL R78, R40, -INF , !P0 ;  /* 0xff800000284e7808 */ /* 0x000fe40004000000 */
[----:B------:R-:W-:Y:S02]  /*2820*/  FSEL R126, R76, -INF , !P0 ;  /* 0xff8000004c7e7808 */ /* 0x000fe40004000000 */
[----:B------:R-:W-:Y:S02]  /*2830*/  ISETP.GE.AND P0, PT, R2, R20, PT ;  /* 0x000000140200720c */ /* 0x000fe40003f06270 */
[C---:B------:R-:W-:Y:S02]  /*2840*/  IADD3 R21, R0.reuse, 0x18, RZ ;  /* 0x0000001800157810 */ /* 0x040fe40007ffe0ff */
[----:B------:R-:W-:-:S02]  /*2850*/  IADD3 R2, R0, 0x30, RZ ;  /* 0x0000003000027810 */ /* 0x000fc40007ffe0ff */
[----:B------:R-:W-:Y:S02]  /*2860*/  FSEL R113, R41, -INF , !P1 ;  /* 0xff80000029717808 */ /* 0x000fe40004800000 */
[----:B------:R-:W-:Y:S01]  /*2870*/  FSEL R142, R79, -INF , !P1 ;  /* 0xff8000004f8e7808 */ /* 0x000fe20004800000 */
[----:B------:R-:W-:Y:S01]  /*2880*/  HMMA.16816.F32.BF16 R40, R12, R62, R144 ;  /* 0x0000003e0c28723c */ /* 0x000fe20000041890 */
[-C--:B------:R-:W-:Y:S02]  /*2890*/  ISETP.GE.AND P3, PT, R21, R20.reuse, PT ;  /* 0x000000141500720c */ /* 0x080fe40003f66270 */
[----:B------:R-:W-:Y:S02]  /*28a0*/  ISETP.GE.AND P1, PT, R2, R20, PT ;  /* 0x000000140200720c */ /* 0x000fe40003f26270 */
[----:B------:R-:W-:Y:S02]  /*28b0*/  IADD3 R2, R0, 0x31, RZ ;  /* 0x0000003100027810 */ /* 0x000fe40007ffe0ff */
[----:B------:R-:W-:-:S02]  /*28c0*/  FSEL R119, R38, -INF , !P3 ;  /* 0xff80000026777808 */ /* 0x000fc40005800000 */
[----:B------:R-:W-:Y:S02]  /*28d0*/  FSEL R77, R36, -INF , !P3 ;  /* 0xff800000244d7808 */ /* 0x000fe40005800000 */
[----:B------:R-:W-:Y:S02]  /*28e0*/  FSEL R140, R30, -INF , !P3 ;  /* 0xff8000001e8c7808 */ /* 0x000fe40005800000 */
[----:B------:R-:W-:Y:S02]  /*28f0*/  FSEL R131, R28, -INF , !P3 ;  /* 0xff8000001c837808 */ /* 0x000fe40005800000 */
[----:B------:R-:W-:Y:S02]  /*2900*/  ISETP.GE.AND P3, PT, R2, R20, PT ;  /* 0x000000140200720c */ /* 0x000fe40003f66270 */
[----:B------:R-:W-:Y:S01]  /*2910*/  IADD3 R2, R0, 0x38, RZ ;  /* 0x0000003800027810 */ /* 0x000fe20007ffe0ff */
[----:B-1----:R-:W-:Y:S01]  /*2920*/  HMMA.16816.F32.BF16 R48, R16, R8, R152 ;  /* 0x000000081030723c */ /* 0x002fe20000041898 */
        /* <DEDUP_REMOVED lines=9> */
[C---:B------:R-:W-:Y:S01]  /*29c0*/  HMMA.16816.F32.BF16 R28, R12.reuse, R66, R160 ;  /* 0x000000420c1c723c */ /* 0x040fe200000418a0 */
[----:B------:R-:W-:Y:S02]  /*29d0*/  FSEL R145, R53, -INF , !P6 ;  /* 0xff80000035917808 */ /* 0x000fe40007000000 */
[----:B------:R-:W-:Y:S02]  /*29e0*/  FSEL R173, R71, -INF , !P6 ;  /* 0xff80000047ad7808 */ /* 0x000fe40007000000 */
[----:B------:R-:W-:Y:S02]  /*29f0*/  FSEL R146, R42, -INF , !P2 ;  /* 0xff8000002a927808 */ /* 0x000fe40005000000 */
[----:B------:R-:W-:Y:S01]  /*2a00*/  FSEL R160, R54, -INF , !P4 ;  /* 0xff80000036a07808 */ /* 0x000fe20006000000 */
[----:B------:R-:W-:Y:S01]  /*2a10*/  HMMA.16816.F32.BF16 R44, R12, R8, R184 ;  /* 0x000000080c2c723c */ /* 0x000fe200000418b8 */
[----:B------:R-:W-:-:S02]  /*2a20*/  FSEL R162, R68, -INF , !P4 ;  /* 0xff80000044a27808 */ /* 0x000fc40006000000 */
[-C--:B------:R-:W-:Y:S02]  /*2a30*/  ISETP.GE.AND P4, PT, R2, R20.reuse, PT ;  /* 0x000000140200720c */ /* 0x080fe40003f86270 */
[----:B------:R-:W-:Y:S02]  /*2a40*/  IADD3 R2, R0, 0x40, RZ ;  /* 0x0000004000027810 */ /* 0x000fe40007ffe0ff */
[----:B------:R-:W-:Y:S02]  /*2a50*/  FSEL R161, R55, -INF , !P6 ;  /* 0xff80000037a17808 */ /* 0x000fe40007000000 */
[----:B------:R-:W-:Y:S02]  /*2a60*/  FSEL R163, R69, -INF , !P6 ;  /* 0xff80000045a37808 */ /* 0x000fe40007000000 */
[----:B------:R-:W-:Y:S02]  /*2a70*/  ISETP.GE.AND P6, PT, R2, R20, PT ;  /* 0x000000140200720c */ /* 0x000fe40003fc6270 */
[----:B------:R-:W-:-:S02]  /*2a80*/  IADD3 R2, R0, 0x41, RZ ;  /* 0x0000004100027810 */ /* 0x000fc40007ffe0ff */
[----:B------:R-:W-:Y:S02]  /*2a90*/  FSEL R139, R40, -INF , !P2 ;  /* 0xff800000288b7808 */ /* 0x000fe40005000000 */
[----:B------:R-:W-:Y:S02]  /*2aa0*/  FSEL R151, R34, -INF , !P2 ;  /* 0xff80000022977808 */ /* 0x000fe40005000000 */
[----:B------:R-:W-:Y:S02]  /*2ab0*/  FSEL R149, R32, -INF , !P2 ;  /* 0xff80000020957808 */ /* 0x000fe40005000000 */
[----:B------:R-:W-:Y:S02]  /*2ac0*/  ISETP.GE.AND P2, PT, R2, R20, PT ;  /* 0x000000140200720c */ /* 0x000fe40003f46270 */
[----:B------:R-:W-:Y:S02]  /*2ad0*/  IADD3 R2, R0, 0x48, RZ ;  /* 0x0000004800027810 */ /* 0x000fe40007ffe0ff */
[----:B------:R-:W-:-:S02]  /*2ae0*/  FSEL R147, R43, -INF , !P0 ;  /* 0xff8000002b937808 */ /* 0x000fc40004000000 */
[----:B------:R-:W-:Y:S02]  /*2af0*/  FSEL R144, R41, -INF , !P0 ;  /* 0xff80000029907808 */ /* 0x000fe40004000000 */
[----:B------:R-:W-:Y:S01]  /*2b00*/  FSEL R150, R35, -INF , !P0 ;  /* 0xff80000023967808 */ /* 0x000fe20004000000 */
[----:B------:R-:W-:Y:S01]  /*2b10*/  HMMA.16816.F32.BF16 R40, R12, R82, R188 ;  /* 0x000000520c28723c */ /* 0x000fe200000418bc */
[----:B------:R-:W-:Y:S02]  /*2b20*/  FSEL R148, R33, -INF , !P0 ;  /* 0xff80000021947808 */ /* 0x000fe40004000000 */
[----:B------:R-:W-:Y:S02]  /*2b30*/  ISETP.GE.AND P0, PT, R2, R20, PT ;  /* 0x000000140200720c */ /* 0x000fe40003f06270 */
[----:B------:R-:W-:Y:S02]  /*2b40*/  IADD3 R2, R0, 0x49, RZ ;  /* 0x0000004900027810 */ /* 0x000fe40007ffe0ff */
[----:B------:R-:W-:Y:S01]  /*2b50*/  FSEL R167, R94, -INF , !P1 ;  /* 0xff8000005ea77808 */ /* 0x000fe20004800000 */
[----:B------:R-:W-:Y:S01]  /*2b60*/  HMMA.16816.F32.BF16 R32, R16, R74, R156 ;  /* 0x0000004a1020723c */ /* 0x000fe2000004189c */
[----:B------:R-:W-:-:S02]  /*2b70*/  FSEL R165, R86, -INF , !P1 ;  /* 0xff80000056a57808 */ /* 0x000fc40004800000 */
[----:B------:R-:W-:Y:S02]  /*2b80*/  FSEL R164, R84, -INF , !P1 ;  /* 0xff80000054a47808 */ /* 0x000fe40004800000 */
[----:B------:R-:W-:Y:S02]  /*2b90*/  FSEL R92, R92, -INF , !P1 ;  /* 0xff8000005c5c7808 */ /* 0x000fe40004800000 */
[----:B------:R-:W-:Y:S02]  /*2ba0*/  ISETP.GE.AND P1, PT, R2, R20, PT ;  /* 0x000000140200720c */ /* 0x000fe40003f26270 */
[----:B------:R-:W-:Y:S02]  /*2bb0*/  IADD3 R2, R0, 0x50, RZ ;  /* 0x0000005000027810 */ /* 0x000fe40007ffe0ff */
[----:B------:R-:W-:Y:S02]  /*2bc0*/  FSEL R166, R95, -INF , !P3 ;  /* 0xff8000005fa67808 */ /* 0x000fe40005800000 */
        /* <DEDUP_REMOVED lines=23> */
[----:B------:R-:W-:Y:S01]  /*2d40*/  ISETP.GE.AND P6, PT, R2, R20, PT ;  /* 0x000000140200720c */ /* 0x000fe20003fc6270 */
[----:B------:R-:W-:Y:S01]  /*2d50*/  HMMA.16816.F32.BF16 R4, R16, R6, R180 ;  /* 0x000000061004723c */ /* 0x000fe200000418b4 */
[----:B------:R-:W-:Y:S02]  /*2d60*/  IADD3 R2, R0, 0x60, RZ ;  /* 0x0000006000027810 */ /* 0x000fe40007ffe0ff */
[----:B------:R-:W-:Y:S02]  /*2d70*/  FSEL R184, R107, -INF , !P2 ;  /* 0xff8000006bb87808 */ /* 0x000fe40005000000 */
[----:B------:R-:W-:-:S02]  /*2d80*/  FSEL R105, R105, -INF , !P2 ;  /* 0xff80000069697808 */ /* 0x000fc40005000000 */
[----:B------:R-:W-:Y:S01]  /*2d90*/  FSEL R201, R99, -INF , !P2 ;  /* 0xff80000063c97808 */ /* 0x000fe20005000000 */
[-C--:B------:R-:W-:Y:S01]  /*2da0*/  HMMA.16816.F32.BF16 R12, R12, R10.reuse, R196 ;  /* 0x0000000a0c0c723c */ /* 0x080fe200000418c4 */
        /* <DEDUP_REMOVED lines=30> */
[----:B------:R-:W-:Y:S02]  /*2f90*/  ISETP.GE.AND P5, PT, R2, R20, PT ;  /* 0x000000140200720c */ /* 0x000fe40003fa6270 */
[----:B------:R-:W-:Y:S02]  /*2fa0*/  ISETP.GE.AND P0, PT, R20, 0x81, PT ;  /* 0x000000811400780c */ /* 0x000fe40003f06270 */
[----:B------:R-:W-:Y:S02]  /*2fb0*/  IADD3 R2, R0, 0x69, RZ ;  /* 0x0000006900027810 */ /* 0x000fe40007ffe0ff */
[----:B------:R-:W-:Y:S02]  /*2fc0*/  FSEL R197, R42, -INF , !P4 ;  /* 0xff8000002ac57808 */ /* 0x000fe40006000000 */
[----:B------:R-:W-:Y:S02]  /*2fd0*/  FSEL R196, R40, -INF , !P4 ;  /* 0xff80000028c47808 */ /* 0x000fe40006000000 */
[----:B------:R-:W-:-:S02]  /*2fe0*/  FSEL R192, R26, -INF , !P4 ;  /* 0xff8000001ac07808 */ /* 0x000fc40006000000 */
[----:B------:R-:W-:Y:S02]  /*2ff0*/  FSEL R188, R24, -INF , !P4 ;  /* 0xff80000018bc7808 */ /* 0x000fe40006000000 */
[----:B------:R-:W-:Y:S02]  /*3000*/  ISETP.GE.AND P4, PT, R2, R20, PT ;  /* 0x000000140200720c */ /* 0x000fe40003f86270 */
        /* <DEDUP_REMOVED lines=10> */
[-C--:B------:R-:W-:Y:S02]  /*30b0*/  ISETP.GE.AND P2, PT, R2, R20.reuse, PT ;  /* 0x000000140200720c */ /* 0x080fe40003f46270 */
[----:B------:R-:W-:Y:S01]  /*30c0*/  ISETP.GE.AND P1, PT, R0, R20, PT ;  /* 0x000000140000720c */ /* 0x000fe20003f26270 */
[----:B------:R-:W-:Y:S01]  /*30d0*/  IMAD.IADD R0, R132, 0x1, R60 ;  /* 0x0000000184007824 */ /* 0x000fe200078e023c */
        /* <DEDUP_REMOVED lines=23> */
[----:B------:R-:W-:Y:S01]  /*3250*/  FSEL R132, R17, -INF , !P1 ;  /* 0xff80000011847808 */ /* 0x000fe20004800000 */
[----:B------:R-:W-:Y:S06]  /*3260*/  BAR.SYNC.DEFER_BLOCKING 0x0 ;  /* 0x0000000000007b1d */ /* 0x000fec0000010000 */
[----:B------:R-:W-:Y:S05]  /*3270*/  @!P0 BRA `(.L_x_367) ;  /* 0x0000036000008947 */ /* 0x000fea0003800000 */
[----:B------:R-:W-:Y:S01]  /*3280*/  LEA.HI.SX32 R6, R241, 0xfffffffe, 0x19 ;  /* 0xfffffffef1067811 */ /* 0x000fe200078fcaff */
[----:B------:R-:W-:Y:S01]  /*3290*/  IMAD.U32 R4, RZ, RZ, UR4 ;  /* 0x00000004ff047e24 */ /* 0x000fe2000f8e00ff */
[----:B------:R-:W-:Y:S01]  /*32a0*/  ISETP.GE.AND P1, PT, R244, c[0x0][0x220], PT ;  /* 0x00008800f4007a0c */ /* 0x000fe20003f26270 */
[----:B------:R-:W-:Y:S01]  /*32b0*/  IMAD.U32 R8, RZ, RZ, UR4 ;  /* 0x00000004ff087e24 */ /* 0x000fe2000f8e00ff */
[----:B------:R-:W-:Y:S01]  /*32c0*/  SHF.R.S32.HI R2, RZ, 0x1f, R6 ;  /* 0x0000001fff027819 */ /* 0x000fe20000011406 */
[C---:B------:R-:W-:Y:S01]  /*32d0*/  IMAD R5, R6.reuse, UR6, RZ ;  /* 0x0000000606057c24 */ /* 0x040fe2000f8e02ff */
[----:B------:R-:W-:Y:S01]  /*32e0*/  BSSY B0, `(.L_x_368) ;  /* 0x000002e000007945 */ /* 0x000fe20003800000 */
[----:B------:R-:W-:-:S04]  /*32f0*/  IMAD.WIDE.U32 R6, R6, UR7, R242 ;  /* 0x0000000706067c25 */ /* 0x000fc8000f8e00f2 */
[----:B------:R-:W-:-:S04]  /*3300*/  IMAD R5, R2, UR7, R5 ;  /* 0x0000000702057c24 */ /* 0x000fc8000f8e0205 */
[----:B------:R-:W-:Y:S01]  /*3310*/  IMAD.IADD R5, R7, 0x1, R5 ;  /* 0x0000000107057824 */ /* 0x000fe200078e0205 */
[----:B------:R-:W-:Y:S01]  /*3320*/  @!P1 IADD3 R2, P4, R6, UR17, RZ ;  /* 0x0000001106029c10 */ /* 0x000fe2000ff9e0ff */
[----:B------:R-:W-:Y:S01]  /*3330*/  @!P1 IMAD.MOV.U32 R14, RZ, RZ, c[0x0][0x19c] ;  /* 0x00006700ff0e9624 */ /* 0x000fe200078e00ff */
[----:B------:R-:W-:Y:S01]  /*3340*/  @!P1 LEA R4, P2, R4, R6, 0x6 ;  /* 0x0000000604049211 */ /* 0x000fe200078430ff */
[----:B------:R1:W-:Y:S01]  /*3350*/  @P1 STS [R217+0x2000], RZ ;  /* 0x002000ffd9001388 */ /* 0x0003e20000000800 */
[----:B------:R-:W-:Y:S02]  /*3360*/  @!P1 IADD3.X R9, R5, UR16, RZ, P4, !PT ;  /* 0x0000001005099c10 */ /* 0x000fe4000a7fe4ff */
[----:B------:R-:W-:Y:S01]  /*3370*/  @!P1 LEA R12, P4, R6, c[0x0][0x168], 0x1 ;  /* 0x00005a00060c9a11 */ /* 0x000fe200078808ff */
[----:B------:R1:W-:Y:S01]  /*3380*/  @P1 STS [R217+0x2004], RZ ;  /* 0x002004ffd9001388 */ /* 0x0003e20000000800 */
[----:B------:R-:W-:Y:S02]  /*3390*/  @!P1 LEA R10, P3, R2, c[0x0][0x168], 0x1 ;  /* 0x00005a00020a9a11 */ /* 0x000fe400078608ff */
[----:B------:R-:W-:Y:S01]  /*33a0*/  @!P1 LEA.HI.X R14, R8, R5, R14, 0x6, P2 ;  /* 0x00000005080e9211 */ /* 0x000fe200010f340e */
[----:B------:R1:W-:Y:S01]  /*33b0*/  @P1 STS.64 [R217+0x2008], RZ ;  /* 0x002008ffd9001388 */ /* 0x0003e20000000a00 */
        /* <DEDUP_REMOVED lines=32> */
.L_x_369:
[----:B------:R-:W-:Y:S05]  /*35c0*/  BSYNC B0 ;  /* 0x0000000000007941 */ /* 0x000fea0003800000 */
.L_x_368:
[----:B------:R-:W0:Y:S02]  /*35d0*/  LDGDEPBAR ;  /* 0x00000000000079af */ /* 0x000e240000000000 */
.L_x_367:
[----:B------:R-:W-:Y:S01]  /*35e0*/  FMNMX.FTZ R2, R73, R72, !PT ;  /* 0x0000004849027209 */ /* 0x000fe20007810000 */
[----:B------:R-:W-:Y:S01]  /*35f0*/  IMAD R244, R206, 0x8, R133 ;  /* 0x00000008cef47824 */ /* 0x000fe200078e0285 */
[----:B------:R-:W-:Y:S01]  /*3600*/  FMNMX.FTZ R6, R128, R127, !PT ;  /* 0x0000007f80067209 */ /* 0x000fe20007810000 */
[----:B------:R-:W-:Y:S01]  /*3610*/  IMAD.SHL.U32 R86, R23, 0x4, RZ ;  /* 0x0000000417567824 */ /* 0x000fe200078e00ff */
[----:B------:R-:W-:Y:S01]  /*3620*/  FMNMX.FTZ R2, R80, R2, !PT ;  /* 0x0000000250027209 */ /* 0x000fe20007810000 */
[C---:B------:R-:W-:Y:S01]  /*3630*/  IMAD.WIDE.U32 R62, R244.reuse, -0x326172a9, RZ ;  /* 0xcd9e8d57f43e7825 */ /* 0x040fe200078e00ff */
[----:B------:R-:W-:Y:S01]  /*3640*/  IADD3 R252, R244, 0x4, RZ ;  /* 0x00000004f4fc7810 */ /* 0x000fe20007ffe0ff */
[----:B------:R-:W-:Y:S01]  /*3650*/  UIADD3 UR12, UR21, -0x4498517b, URZ ;  /* 0xbb67ae85150c7890 */ /* 0x000fe2000fffe03f */
[----:B------:R-:W-:Y:S01]  /*3660*/  FMNMX.FTZ R2, R123, R2, !PT ;  /* 0x000000027b027209 */ /* 0x000fe20007810000 */
[----:B------:R-:W-:Y:S01]  /*3670*/  IMAD.WIDE.U32 R84, R205, -0x2daee0ad, RZ ;  /* 0xd2511f53cd547825 */ /* 0x000fe200078e00ff */
[----:B------:R-:W-:Y:S01]  /*3680*/  LOP3.LUT R222, R222, UR20, RZ, 0x3c, !PT ;  /* 0x00000014dede7c12 */ /* 0x000fe2000f8e3cff */
[----:B------:R-:W-:Y:S01]  /*3690*/  UIADD3 UR11, UR20, 0x3c6ef372, URZ ;  /* 0x3c6ef372140b7890 */ /* 0x000fe2000fffe03f */
[----:B--2---:R-:W-:Y:S01]  /*36a0*/  FMNMX.FTZ R4, R126, R2, !PT ;  /* 0x000000027e047209 */ /* 0x004fe20007810000 */
[----:B------:R-:W-:Y:S01]  /*36b0*/  IMAD.WIDE.U32 R60, R252, -0x326172a9, RZ ;  /* 0xcd9e8d57fc3c7825 */ /* 0x000fe200078e00ff */
[----:B------:R-:W-:Y:S01]  /*36c0*/  FMNMX.FTZ R2, R116, R81, !PT ;  /* 0x0000005174027209 */ /* 0x000fe20007810000 */
[----:B------:R-:W-:Y:S01]  /*36d0*/  UIADD3 UR13, UR20, -0x61c88647, URZ ;  /* 0x9e3779b9140d7890 */ /* 0x000fe2000fffe03f */
[----:B------:R-:W-:Y:S01]  /*36e0*/  FMNMX.FTZ R4, R129, R4, !PT ;  /* 0x0000000481047209 */ /* 0x000fe20007810000 */
[----:B------:R-:W-:Y:S01]  /*36f0*/  UIADD3 UR8, UR21, 0x32370b8f, URZ ;  /* 0x32370b8f15087890 */ /* 0x000fe2000fffe03f */
[----:B------:R-:W-:Y:S01]  /*3700*/  FMNMX.FTZ R2, R112, R2, !PT ;  /* 0x0000000270027209 */ /* 0x000fe20007810000 */
[----:B------:R-:W-:Y:S01]  /*3710*/  UIADD3 UR10, UR21, 0x76cf5d0a, URZ ;  /* 0x76cf5d0a150a7890 */ /* 0x000fe2000fffe03f */
[----:B------:R-:W-:Y:S01]  /*3720*/  FMNMX.FTZ R5, R131, R4, !PT ;  /* 0x0000000483057209 */ /* 0x000fe20007810000 */
[----:B------:R-:W-:Y:S01]  /*3730*/  UIADD3 UR9, UR20, -0x255992d5, URZ ;  /* 0xdaa66d2b14097890 */ /* 0x000fe2000fffe03f */
[----:B------:R-:W-:Y:S01]  /*3740*/  FMNMX.FTZ R2, R114, R2, !PT ;  /* 0x0000000272027209 */ /* 0x000fe20007810000 */
[----:B------:R-:W-:Y:S01]  /*3750*/  UIADD3 UR6, UR21, -0x126145ec, URZ ;  /* 0xed9eba1415067890 */ /* 0x000fe2000fffe03f */
[----:B------:R-:W-:Y:S01]  /*3760*/  FMNMX.FTZ R5, R130, R5, !PT ;  /* 0x0000000582057209 */ /* 0x000fe20007810000 */
[----:B------:R-:W-:Y:S01]  /*3770*/  UIADD3 UR7, UR20, 0x78dde6e4, URZ ;  /* 0x78dde6e414077890 */ /* 0x000fe2000fffe03f */
        /* <DEDUP_REMOVED lines=9> */
[----:B------:R-:W-:Y:S01]  /*3810*/  STL [R1+0x68], R241 ;  /* 0x000068f101007387 */ /* 0x000fe20000100800 */
[----:B------:R-:W-:Y:S01]  /*3820*/  FMNMX.FTZ R5, R149, R5, !PT ;  /* 0x0000000595057209 */ /* 0x000fe20007810000 */
[----:B------:R-:W-:Y:S01]  /*3830*/  IMAD.SHL.U32 R205, R0, 0x2, RZ ;  /* 0x0000000200cd7824 */ /* 0x000fe200078e00ff */
[----:B------:R-:W-:Y:S01]  /*3840*/  FMNMX.FTZ R2, R76, R2, !PT ;  /* 0x000000024c027209 */ /* 0x000fe20007810000 */
[----:B------:R-:W-:Y:S01]  /*3850*/  STL [R1+0x64], R217 ;  /* 0x000064d901007387 */ /* 0x000fe20000100800 */
[----:B------:R-:W-:Y:S01]  /*3860*/  FMNMX.FTZ R5, R148, R5, !PT ;  /* 0x0000000594057209 */ /* 0x000fe20007810000 */
[----:B------:R-:W-:Y:S01]  /*3870*/  IMAD R206, R3, 0x2, R205 ;  /* 0x0000000203ce7824 */ /* 0x000fe200078e02cd */
[----:B------:R-:W-:Y:S01]  /*3880*/  FMNMX.FTZ R2, R143, R2, !PT ;  /* 0x000000028f027209 */ /* 0x000fe20007810000 */
[----:B------:R-:W-:Y:S01]  /*3890*/  STL [R1+0x60], R216 ;  /* 0x000060d801007387 */ /* 0x000fe20000100800 */
[----:B------:R-:W-:Y:S01]  /*38a0*/  FMNMX.FTZ R5, R92, R5, !PT ;  /* 0x000000055c057209 */ /* 0x000fe20007810000 */
[----:B------:R-:W-:Y:S01]  /*38b0*/  IMAD R108, R172, 0x10000, R172 ;  /* 0x00010000ac6c7824 */ /* 0x000fe200078e02ac */
[----:B------:R-:W-:Y:S01]  /*38c0*/  FMNMX.FTZ R2, R145, R2, !PT ;  /* 0x0000000291027209 */ /* 0x000fe20007810000 */
[----:B------:R-:W-:Y:S01]  /*38d0*/  STL [R1+0x5c], R215 ;  /* 0x00005cd701007387 */ /* 0x000fe20000100800 */
[----:B------:R-:W-:-:S02]  /*38e0*/  FMNMX.FTZ R5, R95, R5, !PT ;  /* 0x000000055f057209 */ /* 0x000fc40007810000 */
        /* <DEDUP_REMOVED lines=63> */
[----:B-1----:R-:W-:-:S02]  /*3ce0*/  FMNMX.FTZ R8, R132, R5, !PT ;  /* 0x0000000584087209 */ /* 0x002fc40007810000 */
[----:B------:R-:W-:Y:S02]  /*3cf0*/  LOP3.LUT R7, R61, R222, RZ, 0x3c, !PT ;  /* 0x000000de3d077212 */ /* 0x000fe400078e3cff */
[----:B------:R-:W-:Y:S01]  /*3d00*/  FMNMX.FTZ R2, R165, R2, !PT ;  /* 0x00000002a5027209 */ /* 0x000fe20007810000 */
[----:B------:R-:W1:Y:S01]  /*3d10*/  SHFL.BFLY PT, R138, R8, 0x2, 0x1f ;  /* 0x0c401f00088a7f89 */ /* 0x000e6200000e0000 */
[----:B------:R-:W-:Y:S01]  /*3d20*/  FMNMX.FTZ R4, R236, R4, !PT ;  /* 0x00000004ec047209 */ /* 0x000fe20007810000 */
[----:B------:R-:W-:Y:S01]  /*3d30*/  IMAD.WIDE.U32 R96, R7, -0x2daee0ad, RZ ;  /* 0xd2511f5307607825 */ /* 0x000fe200078e00ff */
[----:B------:R-:W-:Y:S02]  /*3d40*/  LOP3.LUT R5, R63, R222, RZ, 0x3c, !PT ;  /* 0x000000de3f057212 */ /* 0x000fe400078e3cff */
[----:B------:R-:W-:Y:S02]  /*3d50*/  LOP3.LUT R9, R85, UR21, R86, 0x96, !PT ;  /* 0x0000001555097c12 */ /* 0x000fe4000f8e9656 */
[----:B------:R-:W-:Y:S01]  /*3d60*/  FMNMX.FTZ R12, R125, R6, !PT ;  /* 0x000000067d0c7209 */ /* 0x000fe20007810000 */
[----:B------:R-:W-:Y:S01]  /*3d70*/  IMAD.WIDE.U32 R66, R5, -0x2daee0ad, RZ ;  /* 0xd2511f5305427825 */ /* 0x000fe200078e00ff */
[----:B------:R-:W-:-:S02]  /*3d80*/  FMNMX.FTZ R6, R158, R2, !PT ;  /* 0x000000029e067209 */ /* 0x000fc40007810000 */
[----:B------:R-:W-:Y:S01]  /*3d90*/  FMNMX.FTZ R2, R233, R4, !PT ;  /* 0x00000004e9027209 */ /* 0x000fe20007810000 */
[----:B------:R-:W-:Y:S01]  /*3da0*/  IMAD.WIDE.U32 R4, R9, -0x326172a9, RZ ;  /* 0xcd9e8d5709047825 */ /* 0x000fe200078e00ff */
[----:B------:R-:W-:Y:S02]  /*3db0*/  FMNMX.FTZ R7, R154, R6, !PT ;  /* 0x000000069a077209 */ /* 0x000fe40007810000 */
[----:B------:R-:W-:Y:S02]  /*3dc0*/  FMNMX.FTZ R9, R234, R2, !PT ;  /* 0x00000002ea097209 */ /* 0x000fe40007810000 */
[--C-:B------:R-:W-:Y:S02]  /*3dd0*/  LOP3.LUT R2, R97, UR12, R84.reuse, 0x96, !PT ;  /* 0x0000000c61027c12 */ /* 0x100fe4000f8e9654 */
[----:B------:R-:W-:Y:S02]  /*3de0*/  FMNMX.FTZ R7, R155, R7, !PT ;  /* 0x000000079b077209 */ /* 0x000fe40007810000 */
[----:B------:R-:W-:Y:S01]  /*3df0*/  LOP3.LUT R6, R67, UR12, R84, 0x96, !PT ;  /* 0x0000000c43067c12 */ /* 0x000fe2000f8e9654 */
[----:B------:R-:W-:Y:S01]  /*3e00*/  IMAD.WIDE.U32 R64, R2, -0x326172a9, RZ ;  /* 0xcd9e8d5702407825 */ /* 0x000fe200078e00ff */
[----:B------:R-:W-:-:S02]  /*3e10*/  FMNMX.FTZ R2, R175, R7, !PT ;  /* 0x00000007af027209 */ /* 0x000fc40007810000 */
[----:B------:R-:W-:Y:S01]  /*3e20*/  FMNMX.FTZ R9, R232, R9, !PT ;  /* 0x00000009e8097209 */ /* 0x000fe20007810000 */
[----:B------:R-:W-:Y:S01]  /*3e30*/  IMAD.WIDE.U32 R48, R6, -0x326172a9, RZ ;  /* 0xcd9e8d5706307825 */ /* 0x000fe200078e00ff */
[----:B------:R-:W-:Y:S02]  /*3e40*/  FMNMX.FTZ R2, R184, R2, !PT ;  /* 0x00000002b8027209 */ /* 0x000fe40007810000 */
[--C-:B------:R-:W-:Y:S01]  /*3e50*/  LOP3.LUT R17, R65, UR11, R4.reuse, 0x96, !PT ;  /* 0x0000000b41117c12 */ /* 0x100fe2000f8e9604 */
[----:B------:R-:W2:Y:S01]  /*3e60*/  SHFL.BFLY PT, R136, R9, 0x2, 0x1f ;  /* 0x0c401f0009887f89 */ /* 0x000ea200000e0000 */
[----:B------:R-:W-:Y:S02]  /*3e70*/  FMNMX.FTZ R2, R107, R2, !PT ;  /* 0x000000026b027209 */ /* 0x000fe40007810000 */
[----:B------:R-:W-:Y:S02]  /*3e80*/  LOP3.LUT R10, R49, UR11, R4, 0x96, !PT ;  /* 0x0000000b310a7c12 */ /* 0x000fe4000f8e9604 */
[----:B------:R-:W-:-:S02]  /*3e90*/  LOP3.LUT R11, R5, UR13, R62, 0x96, !PT ;  /* 0x0000000d050b7c12 */ /* 0x000fc4000f8e963e */
[----:B------:R-:W-:Y:S02]  /*3ea0*/  FMNMX.FTZ R4, R141, R12, !PT ;  /* 0x0000000c8d047209 */ /* 0x000fe40007810000 */
[----:B------:R-:W-:Y:S02]  /*3eb0*/  FMNMX.FTZ R2, R106, R2, !PT ;  /* 0x000000026a027209 */ /* 0x000fe40007810000 */
[----:B-1----:R-:W-:Y:S02]  /*3ec0*/  FMNMX.FTZ R138, R8, R138, !PT ;  /* 0x0000008a088a7209 */ /* 0x002fe40007810000 */
[----:B------:R-:W-:Y:S02]  /*3ed0*/  LOP3.LUT R7, R5, UR13, R60, 0x96, !PT ;  /* 0x0000000d05077c12 */ /* 0x000fe4000f8e963c */
[----:B------:R-:W-:Y:S01]  /*3ee0*/  FMNMX.FTZ R6, R142, R4, !PT ;  /* 0x000000048e067209 */ /* 0x000fe20007810000 */
[----:B------:R-:W-:Y:S01]  /*3ef0*/  IMAD.WIDE.U32 R4, R11, -0x2daee0ad, RZ ;  /* 0xd2511f530b047825 */ /* 0x000fe200078e00ff */
[----:B------:R-:W-:Y:S01]  /*3f00*/  FMNMX.FTZ R2, R219, R2, !PT ;  /* 0x00000002db027209 */ /* 0x000fe20007810000 */
[----:B------:R-:W1:Y:S01]  /*3f10*/  SHFL.BFLY PT, R16, R138, 0x1, 0x1f ;  /* 0x0c201f008a107f89 */ /* 0x000e6200000e0000 */
[----:B------:R-:W-:Y:S01]  /*3f20*/  FMNMX.FTZ R6, R140, R6, !PT ;  /* 0x000000068c067209 */ /* 0x000fe20007810000 */
[----:B------:R-:W-:Y:S01]  /*3f30*/  IMAD.WIDE.U32 R10, R10, -0x2daee0ad, RZ ;  /* 0xd2511f530a0a7825 */ /* 0x000fe200078e00ff */
[----:B------:R-:W-:-:S02]  /*3f40*/  FMNMX.FTZ R2, R220, R2, !PT ;  /* 0x00000002dc027209 */ /* 0x000fc40007810000 */
[----:B------:R-:W-:Y:S02]  /*3f50*/  LOP3.LUT R5, R5, UR10, R66, 0x96, !PT ;  /* 0x0000000a05057c12 */ /* 0x000fe4000f8e9642 */
[----:B------:R-:W-:Y:S02]  /*3f60*/  LOP3.LUT R22, R11, UR8, R4, 0x96, !PT ;  /* 0x000000080b167c12 */ /* 0x000fe4000f8e9604 */
[----:B------:R-:W-:Y:S01]  /*3f70*/  FMNMX.FTZ R4, R135, R6, !PT ;  /* 0x0000000687047209 */ /* 0x000fe20007810000 */
[----:B------:R-:W-:Y:S01]  /*3f80*/  IMAD.WIDE.U32 R6, R7, -0x2daee0ad, RZ ;  /* 0xd2511f5307067825 */ /* 0x000fe200078e00ff */
[----:B------:R-:W-:Y:S02]  /*3f90*/  FMNMX.FTZ R2, R197, R2, !PT ;  /* 0x00000002c5027209 */ /* 0x000fe40007810000 */
[----:B------:R-:W-:Y:S01]  /*3fa0*/  FMNMX.FTZ R4, R174, R4, !PT ;  /* 0x00000004ae047209 */ /* 0x000fe20007810000 */
[----:B------:R-:W-:Y:S01]  /*3fb0*/  IMAD.WIDE.U32 R12, R5, -0x326172a9, RZ ;  /* 0xcd9e8d57050c7825 */ /* 0x000fe200078e00ff */
[----:B------:R-:W-:-:S02]  /*3fc0*/  FMNMX.FTZ R2, R183, R2, !PT ;  /* 0x00000002b7027209 */ /* 0x000fc40007810000 */
[----:B--2---:R-:W-:Y:S02]  /*3fd0*/  FMNMX.FTZ R136, R9, R136, !PT ;  /* 0x0000008809887209 */ /* 0x004fe40007810000 */
[----:B------:R-:W-:Y:S02]  /*3fe0*/  FMNMX.FTZ R5, R173, R4, !PT ;  /* 0x00000004ad057209 */ /* 0x000fe40007810000 */
[----:B------:R-:W-:Y:S01]  /*3ff0*/  FMNMX.FTZ R4, R228, R2, !PT ;  /* 0x00000002e4047209 */ /* 0x000fe20007810000 */
[----:B------:R-:W2:Y:S01]  /*4000*/  SHFL.BFLY PT, R11, R136, 0x1, 0x1f ;  /* 0x0c201f00880b7f89 */ /* 0x000ea200000e0000 */
[----:B------:R-:W-:Y:S02]  /*4010*/  LOP3.LUT R2, R7, UR10, R96, 0x96, !PT ;  /* 0x0000000a07027c12 */ /* 0x000fe4000f8e9660 */
[----:B------:R-:W-:Y:S02]  /*4020*/  FMNMX.FTZ R5, R151, R5, !PT ;  /* 0x0000000597057209 */ /* 0x000fe40007810000 */
[----:B------:R-:W-:Y:S01]  /*4030*/  LOP3.LUT R8, R13, UR9, R48, 0x96, !PT ;  /* 0x000000090d087c12 */ /* 0x000fe2000f8e9630 */
[----:B------:R-:W-:Y:S01]  /*4040*/  IMAD.WIDE.U32 R14, R2, -0x326172a9, RZ ;  /* 0xcd9e8d57020e7825 */ /* 0x000fe200078e00ff */
[----:B------:R-:W-:-:S02]  /*4050*/  FMNMX.FTZ R4, R230, R4, !PT ;  /* 0x00000004e6047209 */ /* 0x000fc40007810000 */
[----:B------:R-:W-:Y:S01]  /*4060*/  FMNMX.FTZ R5, R150, R5, !PT ;  /* 0x0000000596057209 */ /* 0x000fe20007810000 */
[----:B------:R-:W-:Y:S01]  /*4070*/  IMAD.WIDE.U32 R20, R8, -0x2daee0ad, RZ ;  /* 0xd2511f5308147825 */ /* 0x000fe200078e00ff */
[----:B-1----:R-:W-:Y:S02]  /*4080*/  FMNMX.FTZ R138, R138, R16, !PT ;  /* 0x000000108a8a7209 */ /* 0x002fe40007810000 */
[----:B------:R-:W-:Y:S02]  /*4090*/  FMNMX.FTZ R2, R225, R4, !PT ;  /* 0x00000004e1027209 */ /* 0x000fe40007810000 */
[----:B------:R-:W-:Y:S01]  /*40a0*/  FMNMX.FTZ R8, R167, R5, !PT ;  /* 0x00000005a7087209 */ /* 0x000fe20007810000 */
[----:B------:R-:W-:Y:S01]  /*40b0*/  IMAD.WIDE.U32 R4, R17, -0x2daee0ad, RZ ;  /* 0xd2511f5311047825 */ /* 0x000fe200078e00ff */
[----:B------:R-:W-:Y:S01]  /*40c0*/  LOP3.LUT R9, R15, UR9, R64, 0x96, !PT ;  /* 0x000000090f097c12 */ /* 0x000fe2000f8e9640 */
[----:B------:R-:W-:Y:S01]  /*40d0*/  STL [R1+0x78], R138 ;  /* 0x0000788a01007387 */ /* 0x000fe20000100800 */
[----:B------:R-:W-:Y:S01]  /*40e0*/  FMNMX.FTZ R7, R226, R2, !PT ;  /* 0x00000002e2077209 */ /* 0x000fe20007810000 */
[----:B------:R-:W-:Y:S01]  /*40f0*/  FMUL.FTZ R2, R138, c[0x0][0x23c] ;  /* 0x00008f008a027a20 */ /* 0x000fe20000410000 */
[----:B------:R-:W-:Y:S01]  /*4100*/  FMNMX.FTZ R8, R166, R8, !PT ;  /* 0x00000008a6087209 */ /* 0x000fe20007810000 */
[----:B------:R-:W-:Y:S01]  /*4110*/  IMAD.WIDE.U32 R18, R9, -0x2daee0ad, RZ ;  /* 0xd2511f5309127825 */ /* 0x000fe200078e00ff */
[----:B------:R-:W-:-:S02]  /*4120*/  LOP3.LUT R13, R21, UR6, R10, 0x96, !PT ;  /* 0x00000006150d7c12 */ /* 0x000fc4000f8e960a */
[----:B------:R-:W-:Y:S02]  /*4130*/  FSETP.NEU.FTZ.AND P1, PT, R138, -INF , PT ;  /* 0xff8000008a00780b */ /* 0x000fe40003f3d000 */
[----:B------:R-:W-:Y:S02]  /*4140*/  LOP3.LUT R10, R5, UR8, R6, 0x96, !PT ;  /* 0x00000008050a7c12 */ /* 0x000fe4000f8e9606 */
[----:B------:R-:W-:Y:S02]  /*4150*/  FMNMX.FTZ R5, R157, R8, !PT ;  /* 0x000000089d057209 */ /* 0x000fe40007810000 */
[----:B------:R-:W-:Y:S02]  /*4160*/  FSEL R2, R2, RZ, P1 ;  /* 0x000000ff02027208 */ /* 0x000fe40000800000 */
[----:B------:R-:W-:Y:S02]  /*4170*/  FMNMX.FTZ R7, R240, R7, !PT ;  /* 0x00000007f0077209 */ /* 0x000fe40007810000 */
[----:B------:R-:W-:Y:S01]  /*4180*/  LOP3.LUT R16, R19, UR6, R4, 0x96, !PT ;  /* 0x0000000613107c12 */ /* 0x000fe2000f8e9604 */
[----:B------:R-:W-:Y:S01]  /*4190*/  FFMA.FTZ R6, R73, c[0x0][0x23c], -R2 ;  /* 0x00008f0049067a23 */ /* 0x000fe20000010802 */
[----:B------:R-:W-:-:S02]  /*41a0*/  FMNMX.FTZ R4, R159, R5, !PT ;  /* 0x000000059f047209 */ /* 0x000fc40007810000 */
[----:B------:R-:W-:Y:S01]  /*41b0*/  FMNMX.FTZ R8, R239, R7, !PT ;  /* 0x00000007ef087209 */ /* 0x000fe20007810000 */
[----:B------:R1:W3:Y:S01]  /*41c0*/  MUFU.EX2 R25, R6 ;  /* 0x0000000600197308 */ /* 0x0002e20000000800 */
[----:B------:R-:W-:Y:S01]  /*41d0*/  FMNMX.FTZ R5, R202, R4, !PT ;  /* 0x00000004ca057209 */ /* 0x000fe20007810000 */
[--C-:B------:R-:W-:Y:S01]  /*41e0*/  FFMA.FTZ R4, R72, c[0x0][0x23c], -R2.reuse ;  /* 0x00008f0048047a23 */ /* 0x100fe20000010802 */
[----:B--2---:R-:W-:Y:S01]  /*41f0*/  FMNMX.FTZ R136, R136, R11, !PT ;  /* 0x0000000b88887209 */ /* 0x004fe20007810000 */
[----:B------:R-:W-:Y:S01]  /*4200*/  IMAD.WIDE.U32 R16, R16, -0x326172a9, RZ ;  /* 0xcd9e8d5710107825 */ /* 0x000fe200078e00ff */
[----:B------:R-:W-:Y:S02]  /*4210*/  FMNMX.FTZ R8, R235, R8, !PT ;  /* 0x00000008eb087209 */ /* 0x000fe40007810000 */
[----:B------:R-:W-:Y:S01]  /*4220*/  FMNMX.FTZ R9, R201, R5, !PT ;  /* 0x00000005c9097209 */ /* 0x000fe20007810000 */
[----:B------:R2:W-:Y:S01]  /*4230*/  MUFU.EX2 R237, R4 ;  /* 0x0000000400ed7308 */ /* 0x0005e20000000800 */
[----:B------:R-:W-:Y:S01]  /*4240*/  FMNMX.FTZ R8, R238, R8, !PT ;  /* 0x00000008ee087209 */ /* 0x000fe20007810000 */
[----:B------:R-:W-:Y:S01]  /*4250*/  FFMA.FTZ R5, R80, c[0x0][0x23c], -R2 ;  /* 0x00008f0050057a23 */ /* 0x000fe20000010802 */
[----:B------:R-:W-:-:S03]  /*4260*/  FSETP.NEU.FTZ.AND P1, PT, R136, -INF , PT ;  /* 0xff8000008800780b */ /* 0x000fc60003f3d000 */
[----:B------:R-:W4:Y:S01]  /*4270*/  SHFL.BFLY PT, R11, R8, 0x2, 0x1f ;  /* 0x0c401f00080b7f89 */ /* 0x000f2200000e0000 */
[----:B-1----:R-:W-:Y:S01]  /*4280*/  IMAD.WIDE.U32 R6, R22, -0x326172a9, RZ ;  /* 0xcd9e8d5716067825 */ /* 0x002fe200078e00ff */
[----:B------:R1:W-:Y:S04]  /*4290*/  MUFU.EX2 R30, R5 ;  /* 0x00000005001e7308 */ /* 0x0003e80000000800 */
[----:B------:R-:W-:Y:S01]  /*42a0*/  LOP3.LUT R15, R7, UR7, R12, 0x96, !PT ;  /* 0x00000007070f7c12 */ /* 0x000fe2000f8e960c */
[----:B------:R-:W-:Y:S01]  /*42b0*/  IMAD.WIDE.U32 R12, R13, -0x326172a9, RZ ;  /* 0xcd9e8d570d0c7825 */ /* 0x000fe200078e00ff */
[----:B------:R-:W-:-:S03]  /*42c0*/  FMNMX.FTZ R7, R200, R9, !PT ;  /* 0x00000009c8077209 */ /* 0x000fc60007810000 */
[----:B--2---:R-:W-:Y:S01]  /*42d0*/  FMUL.FTZ R4, R136, c[0x0][0x23c] ;  /* 0x00008f0088047a20 */ /* 0x004fe20000410000 */
[----:B------:R-:W-:Y:S01]  /*42e0*/  FMNMX.FTZ R7, R190, R7, !PT ;  /* 0x00000007be077209 */ /* 0x000fe20007810000 */
[----:B------:R-:W-:Y:S01]  /*42f0*/  IMAD.WIDE.U32 R50, R15, -0x2daee0ad, RZ ;  /* 0xd2511f530f327825 */ /* 0x000fe200078e00ff */
[----:B------:R-:W-:Y:S02]  /*4300*/  LOP3.LUT R63, R13, UR5, R6, 0x96, !PT ;  /* 0x000000050d3f7c12 */ /* 0x000fe4000f8e9606 */
[----:B------:R-:W-:Y:S01]  /*4310*/  FSEL R23, R4, RZ, P1 ;  /* 0x000000ff04177208 */ /* 0x000fe20000800000 */
[----:B-1----:R-:W-:Y:S01]  /*4320*/  IMAD.WIDE.U32 R4, R10, -0x326172a9, RZ ;  /* 0xcd9e8d570a047825 */ /* 0x002fe200078e00ff */
[----:B------:R-:W-:-:S03]  /*4330*/  FMNMX.FTZ R7, R195, R7, !PT ;  /* 0x00000007c3077209 */ /* 0x000fc60007810000 */
[--C-:B------:R-:W-:Y:S01]  /*4340*/  FFMA.FTZ R9, R116, c[0x0][0x23c], -R23.reuse ;  /* 0x00008f0074097a23 */ /* 0x100fe20000010817 */
[----:B------:R-:W-:Y:S01]  /*4350*/  LOP3.LUT R10, R17, UR5, R4, 0x96, !PT ;  /* 0x00000005110a7c12 */ /* 0x000fe2000f8e9604 */
[----:B------:R-:W-:Y:S01]  /*4360*/  FFMA.FTZ R6, R81, c[0x0][0x23c], -R23 ;  /* 0x00008f0051067a23 */ /* 0x000fe20000010817 */
[----:B----4-:R-:W-:Y:S01]  /*4370*/  FMNMX.FTZ R8, R8, R11, !PT ;  /* 0x0000000b08087209 */ /* 0x010fe20007810000 */
[----:B------:R1:W-:Y:S01]  /*4380*/  MUFU.EX2 R116, R9 ;  /* 0x0000000900747308 */ /* 0x0003e20000000800 */
[----:B------:R-:W-:-:S03]  /*4390*/  LOP3.LUT R11, R51, UR4, R20, 0x96, !PT ;  /* 0x00000004330b7c12 */ /* 0x000fc6000f8e9614 */
[----:B------:R-:W2:Y:S04]  /*43a0*/  SHFL.BFLY PT, R134, R8, 0x1, 0x1f ;  /* 0x0c201f0008867f89 */ /* 0x000ea800000e0000 */
[----:B------:R4:W2:Y:S01]  /*43b0*/  MUFU.EX2 R24, R6 ;  /* 0x0000000600187308 */ /* 0x0008a20000000800 */
[----:B-1----:R-:W-:Y:S02]  /*43c0*/  LOP3.LUT R9, R5, UR7, R14, 0x96, !PT ;  /* 0x0000000705097c12 */ /* 0x002fe4000f8e960e */
[----:B------:R-:W-:-:S04]  /*43d0*/  FMNMX.FTZ R5, R194, R7, !PT ;  /* 0x00000007c2057209 */ /* 0x000fc80007810000 */
[----:B------:R-:W-:Y:S01]  /*43e0*/  FMNMX.FTZ R4, R192, R5, !PT ;  /* 0x00000005c0047209 */ /* 0x000fe20007810000 */
[----:B----4-:R-:W-:-:S03]  /*43f0*/  IMAD.WIDE.U32 R6, R9, -0x2daee0ad, RZ ;  /* 0xd2511f5309067825 */ /* 0x010fc600078e00ff */
[----:B------:R-:W-:Y:S01]  /*4400*/  FMNMX.FTZ R5, R176, R4, !PT ;  /* 0x00000004b0057209 */ /* 0x000fe20007810000 */
[----:B------:R-:W-:Y:S01]  /*4410*/  FFMA.FTZ R4, R112, c[0x0][0x23c], -R23 ;  /* 0x00008f0070047a23 */ /* 0x000fe20000010817 */
[----:B------:R-:W-:Y:S01]  /*4420*/  LOP3.LUT R18, R7, UR4, R18, 0x96, !PT ;  /* 0x0000000407127c12 */ /* 0x000fe2000f8e9612 */
[----:B---3--:R-:W-:Y:S01]  /*4430*/  IMAD.MOV.U32 R112, RZ, RZ, R25 ;  /* 0x000000ffff707224 */ /* 0x008fe200078e0019 */
[----:B------:R-:W-:Y:S01]  /*4440*/  FMNMX.FTZ R9, R193, R5, !PT ;  /* 0x00000005c1097209 */ /* 0x000fe20007810000 */
[----:B------:R1:W-:Y:S01]  /*4450*/  MUFU.EX2 R100, R4 ;  /* 0x0000000400647308 */ /* 0x0003e20000000800 */
[----:B--2---:R-:W-:Y:S01]  /*4460*/  FMNMX.FTZ R134, R8, R134, !PT ;  /* 0x0000008608867209 */ /* 0x004fe20007810000 */
[----:B------:R-:W-:Y:S01]  /*4470*/  FFMA.FTZ R8, R77, c[0x0][0x23c], -R23 ;  /* 0x00008f004d087a23 */ /* 0x000fe20000010817 */
[----:B------:R-:W-:Y:S02]  /*4480*/  FMNMX.FTZ R9, R182, R9, !PT ;  /* 0x00000009b6097209 */ /* 0x000fe40007810000 */
[----:B------:R-:W-:-:S02]  /*4490*/  FSETP.NEU.FTZ.AND P1, PT, R134, -INF , PT ;  /* 0xff8000008600780b */ /* 0x000fc40003f3d000 */
[----:B------:R-:W-:Y:S01]  /*44a0*/  FMNMX.FTZ R9, R177, R9, !PT ;  /* 0x00000009b1097209 */ /* 0x000fe20007810000 */
[----:B------:R2:W3:Y:S03]  /*44b0*/  MUFU.EX2 R26, R8 ;  /* 0x00000008001a7308 */ /* 0x0004e60000000800 */
[----:B------:R-:W-:Y:S01]  /*44c0*/  FMNMX.FTZ R9, R178, R9, !PT ;  /* 0x00000009b2097209 */ /* 0x000fe20007810000 */
[----:B-1----:R-:W-:-:S04]  /*44d0*/  IMAD.WIDE.U32 R4, R10, -0x2daee0ad, RZ ;  /* 0xd2511f530a047825 */ /* 0x002fc800078e00ff */
[--C-:B------:R-:W-:Y:S01]  /*44e0*/  FFMA.FTZ R10, R114, c[0x0][0x23c], -R23.reuse ;  /* 0x00008f00720a7a23 */ /* 0x100fe20000010817 */
[----:B------:R-:W-:Y:S01]  /*44f0*/  LOP3.LUT R13, R5, UR14, R6, 0x96, !PT ;  /* 0x0000000e050d7c12 */ /* 0x000fe2000f8e9606 */
[----:B------:R-:W-:Y:S01]  /*4500*/  IMAD.MOV.U32 R114, RZ, RZ, R24 ;  /* 0x000000ffff727224 */ /* 0x000fe200078e0018 */
[C---:B------:R-:W-:Y:S01]  /*4510*/  LOP3.LUT R19, R4.reuse, 0xffff, RZ, 0xc0, !PT ;  /* 0x0000ffff04137812 */ /* 0x040fe200078ec0ff */
[----:B------:R-:W-:Y:S01]  /*4520*/  IMAD.WIDE.U32 R6, R11, -0x326172a9, RZ ;  /* 0xcd9e8d570b067825 */ /* 0x000fe200078e00ff */
[----:B------:R-:W-:Y:S01]  /*4530*/  FMNMX.FTZ R5, R199, R9, !PT ;  /* 0x00000009c7057209 */ /* 0x000fe20007810000 */
[----:B------:R1:W-:Y:S01]  /*4540*/  MUFU.EX2 R133, R10 ;  /* 0x0000000a00857308 */ /* 0x0003e20000000800 */
[----:B------:R-:W-:Y:S01]  /*4550*/  LOP3.LUT R24, R4, 0xff, RZ, 0xc0, !PT ;  /* 0x000000ff04187812 */ /* 0x000fe200078ec0ff */
[----:B--2---:R-:W-:Y:S01]  /*4560*/  FMUL.FTZ R8, R134, c[0x0][0x23c] ;  /* 0x00008f0086087a20 */ /* 0x004fe20000410000 */
[----:B------:R-:W-:Y:S01]  /*4570*/  FMNMX.FTZ R5, R231, R5, !PT ;  /* 0x00000005e7057209 */ /* 0x000fe20007810000 */
[----:B------:R-:W-:Y:S01]  /*4580*/  FFMA.FTZ R9, R113, c[0x0][0x23c], -R23 ;  /* 0x00008f0071097a23 */ /* 0x000fe20000010817 */
[----:B------:R-:W-:-:S02]  /*4590*/  SHF.R.U32.HI R20, RZ, 0x10, R4 ;  /* 0x00000010ff147819 */ /* 0x000fc40000011604 */
[----:B------:R-:W-:Y:S01]  /*45a0*/  SHF.R.U32.HI R21, RZ, 0x18, R4 ;  /* 0x00000018ff157819 */ /* 0x000fe20000011604 */
[----:B------:R2:W-:Y:S01]  /*45b0*/  MUFU.EX2 R215, R9 ;  /* 0x0000000900d77308 */ /* 0x0005e20000000800 */
[----:B------:R-:W-:Y:S02]  /*45c0*/  FMNMX.FTZ R4, R229, R5, !PT ;  /* 0x00000005e5047209 */ /* 0x000fe40007810000 */
[----:B------:R-:W-:Y:S02]  /*45d0*/  LOP3.LUT R17, R7, UR15, R12, 0x96, !PT ;  /* 0x0000000f07117c12 */ /* 0x000fe4000f8e960c */
[----:B------:R-:W-:Y:S02]  /*45e0*/  LOP3.LUT R28, R6, 0xffff, RZ, 0xc0, !PT ;  /* 0x0000ffff061c7812 */ /* 0x000fe400078ec0ff */
[----:B------:R-:W-:Y:S01]  /*45f0*/  FMNMX.FTZ R7, R227, R4, !PT ;  /* 0x00000004e3077209 */ /* 0x000fe20007810000 */
[----:B------:R-:W-:Y:S01]  /*4600*/  IMAD.WIDE.U32 R4, R18, -0x326172a9, RZ ;  /* 0xcd9e8d5712047825 */ /* 0x000fe200078e00ff */
[----:B------:R-:W-:-:S02]  /*4610*/  FSEL R22, R8, RZ, P1 ;  /* 0x000000ff08167208 */ /* 0x000fc40000800000 */
[----:B------:R-:W-:Y:S01]  /*4620*/  LOP3.LUT R61, R6, 0xff, RZ, 0xc0, !PT ;  /* 0x000000ff063d7812 */ /* 0x000fe200078ec0ff */
[----:B------:R-:W4:Y:S01]  /*4630*/  SHFL.BFLY PT, R18, R7, 0x2, 0x1f ;  /* 0x0c401f0007127f89 */ /* 0x000f2200000e0000 */
[--C-:B------:R-:W-:Y:S01]  /*4640*/  SHF.R.U32.HI R29, RZ, 0x10, R6.reuse ;  /* 0x00000010ff1d7819 */ /* 0x100fe20000011606 */
[--C-:B-1----:R-:W-:Y:S01]  /*4650*/  FFMA.FTZ R10, R78, c[0x0][0x23c], -R23.reuse ;  /* 0x00008f004e0a7a23 */ /* 0x102fe20000010817 */
[----:B------:R-:W-:Y:S01]  /*4660*/  SHF.R.U32.HI R51, RZ, 0x18, R6 ;  /* 0x00000018ff337819 */ /* 0x000fe20000011606 */
[----:B--2---:R-:W-:Y:S01]  /*4670*/  FFMA.FTZ R9, R76, c[0x0][0x23c], -R23 ;  /* 0x00008f004c097a23 */ /* 0x004fe20000010817 */
[C---:B------:R-:W-:Y:S01]  /*4680*/  LOP3.LUT R11, R4.reuse, 0xffff, RZ, 0xc0, !PT ;  /* 0x0000ffff040b7812 */ /* 0x040fe200078ec0ff */
[----:B------:R-:W-:Y:S01]  /*4690*/  FFMA.FTZ R3, R121, c[0x0][0x23c], -R22 ;  /* 0x00008f0079037a23 */ /* 0x000fe20000010816 */
[----:B------:R-:W-:Y:S01]  /*46a0*/  LOP3.LUT R15, R4, 0xff, RZ, 0xc0, !PT ;  /* 0x000000ff040f7812 */ /* 0x000fe200078ec0ff */
[----:B------:R1:W-:Y:S01]  /*46b0*/  MUFU.EX2 R207, R9 ;  /* 0x0000000900cf7308 */ /* 0x0003e20000000800 */
[----:B------:R-:W-:Y:S01]  /*46c0*/  SHF.R.U32.HI R12, RZ, 0x10, R4 ;  /* 0x00000010ff0c7819 */ /* 0x000fe20000011604 */
[----:B---3--:R-:W-:Y:S01]  /*46d0*/  IMAD.MOV.U32 R121, RZ, RZ, R26 ;  /* 0x000000ffff797224 */ /* 0x008fe200078e001a */
[----:B------:R-:W-:-:S02]  /*46e0*/  SHF.R.U32.HI R14, RZ, 0x18, R4 ;  /* 0x00000018ff0e7819 */ /* 0x000fc40000011604 */
[----:B------:R-:W-:Y:S01]  /*46f0*/  LOP3.LUT R6, R5, UR15, R16, 0x96, !PT ;  /* 0x0000000f05067c12 */ /* 0x000fe2000f8e9610 */
[----:B------:R-:W-:Y:S01]  /*4700*/  FFMA.FTZ R5, R117, c[0x0][0x23c], -R22 ;  /* 0x00008f0075057a23 */ /* 0x000fe20000010816 */
[C---:B------:R-:W-:Y:S01]  /*4710*/  LOP3.LUT R4, R13.reuse, 0xffff, RZ, 0xc0, !PT ;  /* 0x0000ffff0d047812 */ /* 0x040fe200078ec0ff */
[----:B------:R2:W-:Y:S01]  /*4720*/  MUFU.EX2 R244, R10 ;  /* 0x0000000a00f47308 */ /* 0x0005e20000000800 */
[----:B------:R-:W-:Y:S02]  /*4730*/  LOP3.LUT R8, R20, 0xff, RZ, 0xc0, !PT ;  /* 0x000000ff14087812 */ /* 0x000fe400078ec0ff */
[----:B------:R-:W-:Y:S02]  /*4740*/  SHF.R.U32.HI R4, RZ, 0x8, R4 ;  /* 0x00000008ff047819 */ /* 0x000fe40000011604 */
[----:B------:R-:W-:Y:S02]  /*4750*/  LOP3.LUT R0, R6, 0xffff, RZ, 0xc0, !PT ;  /* 0x0000ffff06007812 */ /* 0x000fe400078ec0ff */
[----:B------:R-:W-:Y:S01]  /*4760*/  PRMT R16, R8, 0x5410, R21 ;  /* 0x0000541008107816 */ /* 0x000fe20000000015 */
[----:B------:R3:W-:Y:S01]  /*4770*/  MUFU.EX2 R113, R5 ;  /* 0x0000000500717308 */ /* 0x0007e20000000800 */
[----:B-1----:R-:W-:-:S02]  /*4780*/  LOP3.LUT R9, R13, 0xff, RZ, 0xc0, !PT ;  /* 0x000000ff0d097812 */ /* 0x002fc400078ec0ff */
[----:B------:R-:W-:Y:S02]  /*4790*/  SHF.R.U32.HI R8, RZ, 0x8, R11 ;  /* 0x00000008ff087819 */ /* 0x000fe4000001160b */
[----:B------:R-:W-:Y:S02]  /*47a0*/  PRMT R20, R9, 0x5410, R4 ;  /* 0x0000541009147816 */ /* 0x000fe40000000004 */
[----:B------:R-:W-:Y:S01]  /*47b0*/  LOP3.LUT R4, R12, 0xff, RZ, 0xc0, !PT ;  /* 0x000000ff0c047812 */ /* 0x000fe200078ec0ff */
[----:B------:R1:W-:Y:S01]  /*47c0*/  MUFU.EX2 R101, R3 ;  /* 0x0000000300657308 */ /* 0x0003e20000000800 */
[----:B--2---:R-:W-:Y:S02]  /*47d0*/  SHF.R.U32.HI R10, RZ, 0x8, R19 ;  /* 0x00000008ff0a7819 */ /* 0x004fe40000011613 */
[----:B------:R-:W-:Y:S02]  /*47e0*/  PRMT R9, R4, 0x5410, R14 ;  /* 0x0000541004097816 */ /* 0x000fe4000000000e */
[----:B------:R-:W-:-:S02]  /*47f0*/  SHF.R.U32.HI R4, RZ, 0x10, R6 ;  /* 0x00000010ff047819 */ /* 0x000fc40000011606 */
[----:B------:R-:W-:Y:S01]  /*4800*/  PRMT R11, R15, 0x5410, R8 ;  /* 0x000054100f0b7816 */ /* 0x000fe20000000008 */
[----:B---3--:R-:W-:Y:S01]  /*4810*/  FFMA.FTZ R5, R115, c[0x0][0x23c], -R22 ;  /* 0x00008f0073057a23 */ /* 0x008fe20000010816 */
[----:B------:R-:W-:Y:S02]  /*4820*/  LOP3.LUT R8, R6, 0xff, RZ, 0xc0, !PT ;  /* 0x000000ff06087812 */ /* 0x000fe400078ec0ff */
[----:B------:R-:W-:Y:S01]  /*4830*/  PRMT R19, R24, 0x5410, R10 ;  /* 0x0000541018137816 */ /* 0x000fe2000000000a */
[----:B------:R4:W2:Y:S01]  /*4840*/  MUFU.EX2 R25, R5 ;  /* 0x0000000500197308 */ /* 0x0008a20000000800 */
[----:B-1----:R-:W-:Y:S01]  /*4850*/  SHF.R.U32.HI R3, RZ, 0x18, R6 ;  /* 0x00000018ff037819 */ /* 0x002fe20000011606 */
[----:B------:R-:W-:-:S06]  /*4860*/  FFMA.FTZ R6, R119, c[0x0][0x23c], -R22 ;  /* 0x00008f0077067a23 */ /* 0x000fcc0000010816 */
[----:B------:R-:W-:Y:S01]  /*4870*/  MUFU.EX2 R210, R6 ;  /* 0x0000000600d27308 */ /* 0x000fe20000000800 */
[----:B----4-:R-:W-:Y:S01]  /*4880*/  FMNMX.FTZ R5, R7, R18, !PT ;  /* 0x0000001207057209 */ /* 0x010fe20007810000 */
[----:B------:R-:W-:-:S06]  /*4890*/  FFMA.FTZ R7, R118, c[0x0][0x23c], -R22 ;  /* 0x00008f0076077a23 */ /* 0x000fcc0000010816 */
[----:B------:R1:W-:Y:S01]  /*48a0*/  MUFU.EX2 R138, R7 ;  /* 0x00000007008a7308 */ /* 0x0003e20000000800 */
[----:B------:R-:W3:Y:S01]  /*48b0*/  SHFL.BFLY PT, R12, R5, 0x1, 0x1f ;  /* 0x0c201f00050c7f89 */ /* 0x000ee200000e0000 */
[----:B-1----:R-:W-:Y:S02]  /*48c0*/  SHF.R.U32.HI R7, RZ, 0x8, R0 ;  /* 0x00000008ff077819 */ /* 0x002fe40000011600 */
[----:B------:R-:W-:Y:S01]  /*48d0*/  LOP3.LUT R0, R4, 0xff, RZ, 0xc0, !PT ;  /* 0x000000ff04007812 */ /* 0x000fe200078ec0ff */
[----:B------:R-:W-:Y:S01]  /*48e0*/  FFMA.FTZ R4, R120, c[0x0][0x23c], -R22 ;  /* 0x00008f0078047a23 */ /* 0x000fe20000010816 */
[----:B------:R-:W-:Y:S01]  /*48f0*/  PRMT R10, R8, 0x5410, R7 ;  /* 0x00005410080a7816 */ /* 0x000fe20000000007 */
[----:B--2---:R-:W-:Y:S01]  /*4900*/  IMAD.MOV.U32 R120, RZ, RZ, R25 ;  /* 0x000000ffff787224 */ /* 0x004fe200078e0019 */
[----:B------:R-:W-:Y:S01]  /*4910*/  PRMT R8, R0, 0x5410, R3 ;  /* 0x0000541000087816 */ /* 0x000fe20000000003 */
[--C-:B------:R-:W-:Y:S01]  /*4920*/  HSET2.LE.AND R0, R11, R108.reuse, PT ;  /* 0x0000006c0b007233 */ /* 0x100fe20003803000 */
[----:B------:R-:W-:Y:S01]  /*4930*/  F2FP.BF16.PACK_AB R3, R133, R100 ;  /* 0x000000648503723e */ /* 0x000fe200000010ff */
[----:B------:R-:W1:Y:S01]  /*4940*/  MUFU.EX2 R4, R4 ;  /* 0x0000000400047308 */ /* 0x000e620000000800 */
[--C-:B------:R-:W-:Y:S01]  /*4950*/  HSET2.LE.AND R7, R9, R108.reuse, PT ;  /* 0x0000006c09077233 */ /* 0x100fe20003803000 */
[----:B---3--:R-:W-:Y:S01]  /*4960*/  FMNMX.FTZ R137, R5, R12, !PT ;  /* 0x0000000c05897209 */ /* 0x008fe20007810000 */
[--C-:B------:R-:W-:Y:S01]  /*4970*/  HSET2.LE.AND R5, R8, R108.reuse, PT ;  /* 0x0000006c08057233 */ /* 0x100fe20003803000 */
[----:B------:R-:W-:Y:S01]  /*4980*/  LOP3.LUT R6, R0, R3, RZ, 0xc0, !PT ;  /* 0x0000000300067212 */ /* 0x000fe200078ec0ff */
[--C-:B------:R-:W-:Y:S01]  /*4990*/  HSET2.LE.AND R0, R10, R108.reuse, PT ;  /* 0x0000006c0a007233 */ /* 0x100fe20003803000 */
[----:B------:R-:W-:Y:S01]  /*49a0*/  F2FP.BF16.PACK_AB R3, R114, R116 ;  /* 0x000000747203723e */ /* 0x000fe200000010ff */
[----:B------:R-:W-:Y:S01]  /*49b0*/  HSET2.LE.AND R9, R16, R108, PT ;  /* 0x0000006c10097233 */ /* 0x000fe20003803000 */
[----:B------:R-:W-:-:S02]  /*49c0*/  F2FP.BF16.PACK_AB R8, R101, R113 ;  /* 0x000000716508723e */ /* 0x000fc400000010ff */
[----:B------:R-:W-:Y:S02]  /*49d0*/  FSETP.NEU.FTZ.AND P1, PT, R137, -INF , PT ;  /* 0xff8000008900780b */ /* 0x000fe40003f3d000 */
[----:B------:R-:W-:Y:S01]  /*49e0*/  LOP3.LUT R5, R5, R8, RZ, 0xc0, !PT ;  /* 0x0000000805057212 */ /* 0x000fe200078ec0ff */
[----:B------:R-:W-:Y:S02]  /*49f0*/  FFMA.FTZ R8, R122, c[0x0][0x23c], -R22 ;  /* 0x00008f007a087a23 */ /* 0x000fe40000010816 */
[----:B-1----:R-:W-:Y:S01]  /*4a00*/  IMAD.MOV.U32 R119, RZ, RZ, R4 ;  /* 0x000000ffff777224 */ /* 0x002fe200078e0004 */
[----:B------:R-:W-:Y:S01]  /*4a10*/  F2FP.BF16.PACK_AB R4, R138, R120 ;  /* 0x000000788a04723e */ /* 0x000fe200000010ff */
[----:B------:R1:W-:Y:S03]  /*4a20*/  MUFU.EX2 R214, R8 ;  /* 0x0000000800d67308 */ /* 0x0003e60000000800 */
[----:B------:R-:W-:Y:S01]  /*4a30*/  LOP3.LUT R7, R7, R4, RZ, 0xc0, !PT ;  /* 0x0000000407077212 */ /* 0x000fe200078ec0ff */
[----:B------:R-:W-:-:S04]  /*4a40*/  FFMA.FTZ R4, R79, c[0x0][0x23c], -R22 ;  /* 0x00008f004f047a23 */ /* 0x000fc80000010816 */
[----:B------:R2:W3:Y:S01]  /*4a50*/  MUFU.EX2 R204, R4 ;  /* 0x0000000400cc7308 */ /* 0x0004e20000000800 */
[----:B-1----:R-:W-:Y:S01]  /*4a60*/  FMUL.FTZ R8, R137, c[0x0][0x23c] ;  /* 0x00008f0089087a20 */ /* 0x002fe20000410000 */
[----:B--2---:R-:W-:Y:S02]  /*4a70*/  LOP3.LUT R4, R0, R3, RZ, 0xc0, !PT ;  /* 0x0000000300047212 */ /* 0x004fe400078ec0ff */
[--C-:B------:R-:W-:Y:S02]  /*4a80*/  SHF.R.U32.HI R0, RZ, 0x10, R13.reuse ;  /* 0x00000010ff007819 */ /* 0x100fe4000001160d */
[----:B------:R-:W-:Y:S02]  /*4a90*/  SHF.R.U32.HI R3, RZ, 0x18, R13 ;  /* 0x00000018ff037819 */ /* 0x000fe4000001160d */
[----:B------:R-:W-:Y:S01]  /*4aa0*/  LOP3.LUT R0, R0, 0xff, RZ, 0xc0, !PT ;  /* 0x000000ff00007812 */ /* 0x000fe200078ec0ff */
[----:B------:R-:W-:Y:S01]  /*4ab0*/  HMMA.16816.F32.BF16 R24, R4, R40, RZ ;  /* 0x000000280418723c */ /* 0x000fe200000418ff */
[----:B---3--:R-:W-:-:S02]  /*4ac0*/  F2FP.BF16.PACK_AB R10, R204, R210 ;  /* 0x000000d2cc0a723e */ /* 0x008fc400000010ff */
[----:B------:R-:W-:Y:S01]  /*4ad0*/  PRMT R12, R0, 0x5410, R3 ;  /* 0x00005410000c7816 */ /* 0x000fe20000000003 */
[----:B------:R-:W-:Y:S01]  /*4ae0*/  FFMA.FTZ R3, R123, c[0x0][0x23c], -R2 ;  /* 0x00008f007b037a23 */ /* 0x000fe20000010802 */
[----:B------:R-:W-:Y:S02]  /*4af0*/  FSEL R0, R8, RZ, P1 ;  /* 0x000000ff08007208 */ /* 0x000fe40000800000 */
[----:B------:R-:W-:Y:S01]  /*4b00*/  F2FP.BF16.PACK_AB R8, R207, R121 ;  /* 0x00000079cf08723e */ /* 0x000fe200000010ff */
[----:B------:R1:W-:Y:S01]  /*4b10*/  MUFU.EX2 R118, R3 ;  /* 0x0000000300767308 */ /* 0x0003e20000000800 */
[----:B------:R-:W-:Y:S01]  /*4b20*/  LOP3.LUT R15, R9, R10, RZ, 0xc0, !PT ;  /* 0x0000000a090f7212 */ /* 0x000fe200078ec0ff */
[----:B------:R-:W-:Y:S01]  /*4b30*/  FFMA.FTZ R11, R128, c[0x0][0x23c], -R0 ;  /* 0x00008f00800b7a23 */ /* 0x000fe20000010800 */
[----:B------:R-:W-:Y:S01]  /*4b40*/  HSET2.LE.AND R9, R12, R108, PT ;  /* 0x0000006c0c097233 */ /* 0x000fe20003803000 */
[----:B------:R-:W-:Y:S01]  /*4b50*/  F2FP.BF16.PACK_AB R10, R214, R119 ;  /* 0x00000077d60a723e */ /* 0x000fe200000010ff */
[----:B------:R-:W-:Y:S03]  /*4b60*/  HMMA.16816.F32.BF16 R32, R4, R44, RZ ;  /* 0x0000002c0420723c */ /* 0x000fe600000418ff */
[----:B------:R2:W-:Y:S01]  /*4b70*/  MUFU.EX2 R115, R11 ;  /* 0x0000000b00737308 */ /* 0x0005e20000000800 */
[----:B------:R-:W-:-:S02]  /*4b80*/  LOP3.LUT R13, R9, R10, RZ, 0xc0, !PT ;  /* 0x0000000a090d7212 */ /* 0x000fc400078ec0ff */
[----:B------:R-:W-:Y:S02]  /*4b90*/  SHF.R.U32.HI R10, RZ, 0x8, R28 ;  /* 0x00000008ff0a7819 */ /* 0x000fe4000001161c */
[----:B------:R-:W-:Y:S01]  /*4ba0*/  HMMA.16816.F32.BF16 R36, R4, R42, RZ ;  /* 0x0000002a0424723c */ /* 0x000fe200000418ff */
[----:B------:R-:W-:Y:S01]  /*4bb0*/  SHF.R.U32.HI R9, RZ, 0x18, R17 ;  /* 0x00000018ff097819 */ /* 0x000fe20000011611 */
[----:B-1----:R-:W-:-:S05]  /*4bc0*/  HSET2.LE.AND R3, R19, R108, PT ;  /* 0x0000006c13037233 */ /* 0x002fca0003803000 */
[----:B------:R-:W-:Y:S01]  /*4bd0*/  LOP3.LUT R14, R3, R8, RZ, 0xc0, !PT ;  /* 0x00000008030e7212 */ /* 0x000fe200078ec0ff */
[----:B------:R-:W-:Y:S01]  /*4be0*/  HSET2.LE.AND R3, R20, R108, PT ;  /* 0x0000006c14037233 */ /* 0x000fe20003803000 */
[----:B------:R-:W-:Y:S01]  /*4bf0*/  F2FP.BF16.PACK_AB R8, R215, R244 ;  /* 0x000000f4d708723e */ /* 0x000fe200000010ff */
[----:B--2---:R-:W-:Y:S02]  /*4c00*/  FFMA.FTZ R11, R124, c[0x0][0x23c], -R0 ;  /* 0x00008f007c0b7a23 */ /* 0x004fe40000010800 */
[----:B------:R-:W-:Y:S01]  /*4c10*/  IMAD.MOV.U32 R124, RZ, RZ, R30 ;  /* 0x000000ffff7c7224 */ /* 0x000fe200078e001e */
[----:B------:R-:W-:Y:S01]  /*4c20*/  LOP3.LUT R12, R3, R8, RZ, 0xc0, !PT ;  /* 0x00000008030c7212 */ /* 0x000fe200078ec0ff */
[----:B------:R-:W-:Y:S01]  /*4c30*/  FFMA.FTZ R3, R125, c[0x0][0x23c], -R0 ;  /* 0x00008f007d037a23 */ /* 0x000fe20000010800 */
[----:B------:R1:W-:Y:S01]  /*4c40*/  MUFU.EX2 R128, R11 ;  /* 0x0000000b00807308 */ /* 0x0003e20000000800 */
[----:B------:R-:W-:-:S04]  /*4c50*/  LOP3.LUT R8, R17, 0xffff, RZ, 0xc0, !PT ;  /* 0x0000ffff11087812 */ /* 0x000fc800078ec0ff */
[C---:B------:R-:W-:Y:S03]  /*4c60*/  HMMA.16816.F32.BF16 R76, R12.reuse, R52, R24 ;  /* 0x000000340c4c723c */ /* 0x040fe60000041818 */
[----:B------:R2:W3:Y:S05]  /*4c70*/  MUFU.EX2 R16, R3 ;  /* 0x0000000300107308 */ /* 0x0004ea0000000800 */
[----:B------:R-:W-:Y:S01]  /*4c80*/  HMMA.16816.F32.BF16 R68, R12, R54, R36 ;  /* 0x000000360c44723c */ /* 0x000fe20000041824 */
[----:B-1----:R-:W-:-:S07]  /*4c90*/  LOP3.LUT R11, R29, 0xff, RZ, 0xc0, !PT ;  /* 0x000000ff1d0b7812 */ /* 0x002fce00078ec0ff */
[----:B------:R-:W-:Y:S01]  /*4ca0*/  HMMA.16816.F32.BF16 R28, R4, R46, RZ ;  /* 0x0000002e041c723c */ /* 0x000fe200000418ff */
[----:B--2---:R-:W-:-:S06]  /*4cb0*/  SHF.R.U32.HI R3, RZ, 0x10, R17 ;  /* 0x00000010ff037819 */ /* 0x004fcc0000011611 */
[----:B------:R-:W-:Y:S01]  /*4cc0*/  FFMA.FTZ R4, R127, c[0x0][0x23c], -R0 ;  /* 0x00008f007f047a23 */ /* 0x000fe20000010800 */
[----:B------:R-:W-:Y:S01]  /*4cd0*/  SHF.R.U32.HI R7, RZ, 0x8, R8 ;  /* 0x00000008ff077819 */ /* 0x000fe20000011608 */
[----:B---3--:R-:W-:Y:S01]  /*4ce0*/  IMAD.MOV.U32 R127, RZ, RZ, R16 ;  /* 0x000000ffff7f7224 */ /* 0x008fe200078e0010 */
[----:B------:R-:W-:Y:S01]  /*4cf0*/  LOP3.LUT R8, R3, 0xff, RZ, 0xc0, !PT ;  /* 0x000000ff03087812 */ /* 0x000fe200078ec0ff */
[----:B------:R1:W2:Y:S01]  /*4d00*/  MUFU.EX2 R117, R4 ;  /* 0x0000000400757308 */ /* 0x0002a20000000800 */
[----:B------:R-:W-:Y:S01]  /*4d10*/  PRMT R3, R61, 0x5410, R10 ;  /* 0x000054103d037816 */ /* 0x000fe2000000000a */
[----:B------:R-:W-:Y:S01]  /*4d20*/  HMMA.16816.F32.BF16 R72, R12, R56, R32 ;  /* 0x000000380c48723c */ /* 0x000fe20000041820 */
[----:B------:R-:W-:Y:S02]  /*4d30*/  LOP3.LUT R5, R17, 0xff, RZ, 0xc0, !PT ;  /* 0x000000ff11057812 */ /* 0x000fe400078ec0ff */
[----:B------:R-:W-:Y:S01]  /*4d40*/  PRMT R6, R11, 0x5410, R51 ;  /* 0x000054100b067816 */ /* 0x000fe20000000033 */
[----:B------:R-:W-:Y:S01]  /*4d50*/  HSET2.LE.AND R3, R3, R108, PT ;  /* 0x0000006c03037233 */ /* 0x000fe20003803000 */
[----:B------:R-:W-:-:S02]  /*4d60*/  PRMT R7, R5, 0x5410, R7 ;  /* 0x0000541005077816 */ /* 0x000fc40000000007 */
[----:B------:R-:W-:Y:S01]  /*4d70*/  PRMT R16, R8, 0x5410, R9 ;  /* 0x0000541008107816 */ /* 0x000fe20000000009 */
[--C-:B------:R-:W-:Y:S01]  /*4d80*/  HSET2.LE.AND R5, R6, R108.reuse, PT ;  /* 0x0000006c06057233 */ /* 0x100fe20003803000 */
[----:B------:R-:W-:Y:S01]  /*4d90*/  F2FP.BF16.PACK_AB R6, R127, R128 ;  /* 0x000000807f06723e */ /* 0x000fe200000010ff */
[--C-:B------:R-:W-:Y:S01]  /*4da0*/  FFMA.FTZ R9, R129, c[0x0][0x23c], -R2.reuse ;  /* 0x00008f0081097a23 */ /* 0x100fe20000010802 */
[----:B------:R-:W-:Y:S01]  /*4db0*/  HSET2.LE.AND R7, R7, R108, PT ;  /* 0x0000006c07077233 */ /* 0x000fe20003803000 */
[----:B------:R-:W-:Y:S01]  /*4dc0*/  F2FP.BF16.PACK_AB R8, R237, R112 ;  /* 0x00000070ed08723e */ /* 0x000fe200000010ff */
[----:B------:R-:W-:Y:S01]  /*4dd0*/  HMMA.16816.F32.BF16 R36, R12, R58, R28 ;  /* 0x0000003a0c24723c */ /* 0x000fe2000004181c */
[----:B-1----:R-:W-:Y:S01]  /*4de0*/  FFMA.FTZ R4, R126, c[0x0][0x23c], -R2 ;  /* 0x00008f007e047a23 */ /* 0x002fe20000010802 */
[----:B------:R-:W-:Y:S01]  /*4df0*/  LOP3.LUT R11, R5, R6, RZ, 0xc0, !PT ;  /* 0x00000006050b7212 */ /* 0x000fe200078ec0ff */
[----:B------:R-:W-:Y:S01]  /*4e00*/  MUFU.EX2 R217, R9 ;  /* 0x0000000900d97308 */ /* 0x000fe20000000800 */
[----:B--2---:R-:W-:-:S02]  /*4e10*/  F2FP.BF16.PACK_AB R6, R117, R115 ;  /* 0x000000737506723e */ /* 0x004fc400000010ff */
[----:B------:R-:W-:Y:S02]  /*4e20*/  LOP3.LUT R8, R7, R8, RZ, 0xc0, !PT ;  /* 0x0000000807087212 */ /* 0x000fe400078ec0ff */
[----:B------:R-:W-:-:S03]  /*4e30*/  IADD3 R7, R86, 0x1, RZ ;  /* 0x0000000156077810 */ /* 0x000fc60007ffe0ff */
[----:B------:R1:W-:Y:S01]  /*4e40*/  MUFU.EX2 R222, R4 ;  /* 0x0000000400de7308 */ /* 0x0003e20000000800 */
[----:B------:R-:W-:-:S05]  /*4e50*/  LOP3.LUT R7, R85, UR21, R7, 0x96, !PT ;  /* 0x0000001555077c12 */ /* 0x000fca000f8e9607 */
[----:B------:R-:W-:-:S04]  /*4e60*/  IMAD.WIDE.U32 R18, R7, -0x326172a9, RZ ;  /* 0xcd9e8d5707127825 */ /* 0x000fc800078e00ff */
[----:B------:R-:W-:-:S04]  /*4e70*/  FFMA.FTZ R7, R140, c[0x0][0x23c], -R0 ;  /* 0x00008f008c077a23 */ /* 0x000fc80000010800 */
[----:B------:R-:W-:Y:S01]  /*4e80*/  MUFU.EX2 R212, R7 ;  /* 0x0000000700d47308 */ /* 0x000fe20000000800 */
[----:B-1----:R-:W-:-:S04]  /*4e90*/  F2FP.BF16.PACK_AB R4, R118, R124 ;  /* 0x0000007c7604723e */ /* 0x002fc800000010ff */
[----:B------:R-:W-:Y:S01]  /*4ea0*/  LOP3.LUT R10, R3, R4, RZ, 0xc0, !PT ;  /* 0x00000004030a7212 */ /* 0x000fe200078ec0ff */
[----:B------:R-:W-:Y:S01]  /*4eb0*/  HSET2.LE.AND R3, R16, R108, PT ;  /* 0x0000006c10037233 */ /* 0x000fe20003803000 */
[----:B------:R-:W-:-:S04]  /*4ec0*/  FFMA.FTZ R4, R131, c[0x0][0x23c], -R2 ;  /* 0x00008f0083047a23 */ /* 0x000fc80000010802 */
[----:B------:R1:W-:Y:S01]  /*4ed0*/  MUFU.EX2 R213, R4 ;  /* 0x0000000400d57308 */ /* 0x0003e20000000800 */
[----:B------:R-:W-:Y:S01]  /*4ee0*/  LOP3.LUT R9, R3, R6, RZ, 0xc0, !PT ;  /* 0x0000000603097212 */ /* 0x000fe200078ec0ff */
[----:B------:R-:W-:-:S06]  /*4ef0*/  FFMA.FTZ R6, R130, c[0x0][0x23c], -R2 ;  /* 0x00008f0082067a23 */ /* 0x000fcc0000010802 */
[----:B------:R2:W-:Y:S01]  /*4f00*/  MUFU.EX2 R209, R6 ;  /* 0x0000000600d17308 */ /* 0x0005e20000000800 */
[----:B------:R-:W-:Y:S01]  /*4f10*/  HMMA.16816.F32.BF16 R28, R8, R40, RZ ;  /* 0x00000028081c723c */ /* 0x000fe200000418ff */
[----:B-1----:R-:W-:-:S07]  /*4f20*/  IMAD.WIDE.U32 R4, R63, -0x2daee0ad, RZ ;  /* 0xd2511f533f047825 */ /* 0x002fce00078e00ff */
[----:B------:R-:W-:Y:S01]  /*4f30*/  HMMA.16816.F32.BF16 R40, R8, R42, RZ ;  /* 0x0000002a0828723c */ /* 0x000fe200000418ff */
[----:B------:R-:W-:Y:S02]  /*4f40*/  LOP3.LUT R3, R5, UR14, R50, 0x96, !PT ;  /* 0x0000000e05037c12 */ /* 0x000fe4000f8e9632 */
[----:B------:R-:W-:Y:S01]  /*4f50*/  LOP3.LUT R5, R4, 0xffff, RZ, 0xc0, !PT ;  /* 0x0000ffff04057812 */ /* 0x000fe200078ec0ff */
[----:B--2---:R-:W-:Y:S01]  /*4f60*/  FFMA.FTZ R6, R141, c[0x0][0x23c], -R0 ;  /* 0x00008f008d067a23 */ /* 0x004fe20000010800 */
[----:B------:R-:W-:-:S03]  /*4f70*/  SHF.R.U32.HI R12, RZ, 0x10, R4 ;  /* 0x00000010ff0c7819 */ /* 0x000fc60000011604 */
[C---:B------:R-:W-:Y:S01]  /*4f80*/  HMMA.16816.F32.BF16 R24, R8.reuse, R44, RZ ;  /* 0x0000002c0818723c */ /* 0x040fe200000418ff */
[----:B------:R-:W-:Y:S01]  /*4f90*/  LOP3.LUT R15, R4, 0xff, RZ, 0xc0, !PT ;  /* 0x000000ff040f7812 */ /* 0x000fe200078ec0ff */
[----:B------:R1:W-:Y:S01]  /*4fa0*/  MUFU.EX2 R252, R6 ;  /* 0x0000000600fc7308 */ /* 0x0003e20000000800 */
[----:B------:R-:W-:Y:S02]  /*4fb0*/  SHF.R.U32.HI R14, RZ, 0x18, R4 ;  /* 0x00000018ff0e7819 */ /* 0x000fe40000011604 */
[C---:B------:R-:W-:Y:S02]  /*4fc0*/  LOP3.LUT R4, R3.reuse, 0xffff, RZ, 0xc0, !PT ;  /* 0x0000ffff03047812 */ /* 0x040fe400078ec0ff */
[----:B------:R-:W-:Y:S01]  /*4fd0*/  LOP3.LUT R13, R3, 0xff, RZ, 0xc0, !PT ;  /* 0x000000ff030d7812 */ /* 0x000fe200078ec0ff */
[----:B------:R-:W-:Y:S01]  /*4fe0*/  HMMA.16816.F32.BF16 R32, R8, R46, RZ ;  /* 0x0000002e0820723c */ /* 0x000fe200000418ff */
[----:B------:R-:W-:-:S06]  /*4ff0*/  SHF.R.U32.HI R7, RZ, 0x10, R3 ;  /* 0x00000010ff077819 */ /* 0x000fcc0000011603 */
[----:B------:R-:W-:Y:S01]  /*5000*/  FFMA.FTZ R8, R142, c[0x0][0x23c], -R0 ;  /* 0x00008f008e087a23 */ /* 0x000fe20000010800 */
[----:B-1----:R-:W-:-:S03]  /*5010*/  SHF.R.U32.HI R6, RZ, 0x8, R5 ;  /* 0x00000008ff067819 */ /* 0x002fc60000011605 */
[----:B------:R-:W-:Y:S01]  /*5020*/  MUFU.EX2 R216, R8 ;  /* 0x0000000800d87308 */ /* 0x000fe20000000800 */
[----:B------:R-:W-:Y:S02]  /*5030*/  LOP3.LUT R5, R12, 0xff, RZ, 0xc0, !PT ;  /* 0x000000ff0c057812 */ /* 0x000fe400078ec0ff */
[----:B------:R-:W-:Y:S02]  /*5040*/  PRMT R16, R15, 0x5410, R6 ;  /* 0x000054100f107816 */ /* 0x000fe40000000006 */
[----:B------:R-:W-:Y:S01]  /*5050*/  PRMT R15, R5, 0x5410, R14 ;  /* 0x00005410050f7816 */ /* 0x000fe2000000000e */
[----:B------:R-:W-:Y:S01]  /*5060*/  FFMA.FTZ R5, R135, c[0x0][0x23c], -R0 ;  /* 0x00008f0087057a23 */ /* 0x000fe20000010800 */
[----:B------:R-:W-:Y:S02]  /*5070*/  SHF.R.U32.HI R12, RZ, 0x8, R4 ;  /* 0x00000008ff0c7819 */ /* 0x000fe40000011604 */
[----:B------:R-:W-:Y:S01]  /*5080*/  LOP3.LUT R6, R65, UR11, R18, 0x96, !PT ;  /* 0x0000000b41067c12 */ /* 0x000fe2000f8e9612 */
[----:B------:R1:W2:Y:S01]  /*5090*/  MUFU.EX2 R208, R5 ;  /* 0x0000000500d07308 */ /* 0x0002a20000000800 */
[----:B------:R-:W-:-:S02]  /*50a0*/  LOP3.LUT R4, R19, UR13, R60, 0x96, !PT ;  /* 0x0000000d13047c12 */ /* 0x000fc4000f8e963c */
[----:B------:R-:W-:Y:S01]  /*50b0*/  PRMT R17, R13, 0x5410, R12 ;  /* 0x000054100d117816 */ /* 0x000fe2000000000c */
[----:B------:R-:W-:Y:S01]  /*50c0*/  IMAD.WIDE.U32 R12, R6, -0x2daee0ad, RZ ;  /* 0xd2511f53060c7825 */ /* 0x000fe200078e00ff */
[----:B------:R-:W-:Y:S02]  /*50d0*/  SHF.R.U32.HI R6, RZ, 0x18, R3 ;  /* 0x00000018ff067819 */ /* 0x000fe40000011603 */
[----:B------:R-:W-:-:S04]  /*50e0*/  LOP3.LUT R3, R7, 0xff, RZ, 0xc0, !PT ;  /* 0x000000ff07037812 */ /* 0x000fc800078ec0ff */
[----:B------:R-:W-:Y:S01]  /*50f0*/  PRMT R7, R3, 0x5410, R6 ;  /* 0x0000541003077816 */ /* 0x000fe20000000006 */
[----:B------:R-:W-:Y:S01]  /*5100*/  HSET2.LE.AND R3, R16, R108, PT ;  /* 0x0000006c10037233 */ /* 0x000fe20003803000 */
[----:B-1----:R-:W-:Y:S01]  /*5110*/  IMAD.WIDE.U32 R4, R4, -0x2daee0ad, RZ ;  /* 0xd2511f5304047825 */ /* 0x002fe200078e00ff */
[----:B--2---:R-:W-:-:S04]  /*5120*/  F2FP.BF16.PACK_AB R6, R208, R212 ;  /* 0x000000d4d006723e */ /* 0x004fc800000010ff */
[----:B------:R-:W-:Y:S01]  /*5130*/  LOP3.LUT R14, R5, UR10, R96, 0x96, !PT ;  /* 0x0000000a050e7c12 */ /* 0x000fe2000f8e9660 */
[--C-:B------:R-:W-:Y:S01]  /*5140*/  HSET2.LE.AND R5, R15, R108.reuse, PT ;  /* 0x0000006c0f057233 */ /* 0x100fe20003803000 */
[----:B------:R-:W-:Y:S02]  /*5150*/  LOP3.LUT R13, R13, UR8, R4, 0x96, !PT ;  /* 0x000000080d0d7c12 */ /* 0x000fe4000f8e9604 */
[----:B------:R-:W-:Y:S02]  /*5160*/  F2FP.BF16.PACK_AB R4, R209, R213 ;  /* 0x000000d5d104723e */ /* 0x000fe400000010ff */
[----:B------:R-:W-:Y:S01]  /*5170*/  LOP3.LUT R11, R5, R6, RZ, 0xc0, !PT ;  /* 0x00000006050b7212 */ /* 0x000fe200078ec0ff */
[--C-:B------:R-:W-:Y:S01]  /*5180*/  HSET2.LE.AND R5, R7, R108.reuse, PT ;  /* 0x0000006c07057233 */ /* 0x100fe20003803000 */
[----:B------:R-:W-:Y:S01]  /*5190*/  LOP3.LUT R10, R3, R4, RZ, 0xc0, !PT ;  /* 0x00000004030a7212 */ /* 0x000fe200078ec0ff */
[----:B------:R-:W-:Y:S01]  /*51a0*/  HSET2.LE.AND R3, R17, R108, PT ;  /* 0x0000006c11037233 */ /* 0x000fe20003803000 */
[----:B------:R-:W-:Y:S01]  /*51b0*/  F2FP.BF16.PACK_AB R4, R217, R222 ;  /* 0x000000ded904723e */ /* 0x000fe200000010ff */
[----:B------:R-:W-:Y:S01]  /*51c0*/  IMAD.WIDE.U32 R16, R13, -0x326172a9, RZ ;  /* 0xcd9e8d570d107825 */ /* 0x000fe200078e00ff */
[----:B------:R-:W-:-:S02]  /*51d0*/  F2FP.BF16.PACK_AB R6, R216, R252 ;  /* 0x000000fcd806723e */ /* 0x000fc400000010ff */
[----:B------:R-:W-:Y:S02]  /*51e0*/  LOP3.LUT R8, R3, R4, RZ, 0xc0, !PT ;  /* 0x0000000403087212 */ /* 0x000fe400078ec0ff */
[----:B------:R-:W-:Y:S01]  /*51f0*/  LOP3.LUT R9, R5, R6, RZ, 0xc0, !PT ;  /* 0x0000000605097212 */ /* 0x000fe200078ec0ff */
[----:B------:R-:W-:-:S04]  /*5200*/  IMAD.WIDE.U32 R4, R14, -0x326172a9, RZ ;  /* 0xcd9e8d570e047825 */ /* 0x000fc800078e00ff */
[----:B------:R-:W-:Y:S01]  /*5210*/  FFMA.FTZ R6, R143, c[0x0][0x23c], -R23 ;  /* 0x00008f008f067a23 */ /* 0x000fe20000010817 */
[----:B------:R-:W-:Y:S01]  /*5220*/  LOP3.LUT R5, R5, UR9, R64, 0x96, !PT ;  /* 0x0000000905057c12 */ /* 0x000fe2000f8e9640 */
[----:B------:R-:W-:Y:S01]  /*5230*/  HMMA.16816.F32.BF16 R44, R8, R52, R28 ;  /* 0x00000034082c723c */ /* 0x000fe2000004181c */
[----:B------:R-:W-:Y:S01]  /*5240*/  LOP3.LUT R3, R17, UR7, R4, 0x96, !PT ;  /* 0x0000000711037c12 */ /* 0x000fe2000f8e9604 */
[----:B------:R1:W2:Y:S01]  /*5250*/  MUFU.EX2 R87, R6 ;  /* 0x0000000600577308 */ /* 0x0002a20000000800 */
[----:B------:R-:W-:Y:S01]  /*5260*/  LDSM.16.MT88.4 R28, [R206+0x4800] ;  /* 0x00480000ce1c783b */ /* 0x000fe20000004200 */
[----:B------:R-:W-:-:S04]  /*5270*/  IMAD.WIDE.U32 R4, R5, -0x2daee0ad, RZ ;  /* 0xd2511f5305047825 */ /* 0x000fc800078e00ff */
[----:B------:R-:W-:Y:S01]  /*5280*/  IMAD.WIDE.U32 R20, R3, -0x2daee0ad, RZ ;  /* 0xd2511f5303147825 */ /* 0x000fe200078e00ff */
[----:B------:R-:W-:Y:S01]  /*5290*/  LOP3.LUT R7, R5, UR6, R12, 0x96, !PT ;  /* 0x0000000605077c12 */ /* 0x000fe2000f8e960c */
[----:B------:R-:W-:Y:S01]  /*52a0*/  HMMA.16816.F32.BF16 R80, R8, R56, R24 ;  /* 0x000000380850723c */ /* 0x000fe20000041818 */
[----:B------:R-:W3:Y:S02]  /*52b0*/  LDSM.16.MT88.4 R24, [R205+0x4800] ;  /* 0x00480000cd18783b */ /* 0x000ee40000004200 */
[----:B------:R-:W-:Y:S01]  /*52c0*/  LOP3.LUT R3, R21, UR4, R4, 0x96, !PT ;  /* 0x0000000415037c12 */ /* 0x000fe2000f8e9604 */
[----:B------:R-:W-:-:S04]  /*52d0*/  IMAD.WIDE.U32 R14, R7, -0x326172a9, RZ ;  /* 0xcd9e8d57070e7825 */ /* 0x000fc800078e00ff */
[----:B------:R-:W-:Y:S01]  /*52e0*/  IMAD.WIDE.U32 R4, R3, -0x326172a9, RZ ;  /* 0xcd9e8d5703047825 */ /* 0x000fe200078e00ff */
[C---:B------:R-:W-:Y:S03]  /*52f0*/  HMMA.16816.F32.BF16 R52, R8.reuse, R54, R40 ;  /* 0x000000360834723c */ /* 0x040fe60000041828 */
[----:B-1----:R-:W-:Y:S01]  /*5300*/  FFMA.FTZ R6, R145, c[0x0][0x23c], -R23 ;  /* 0x00008f0091067a23 */ /* 0x002fe20000010817 */
[C---:B------:R-:W-:Y:S01]  /*5310*/  LOP3.LUT R3, R4.reuse, 0xffff, RZ, 0xc0, !PT ;  /* 0x0000ffff04037812 */ /* 0x040fe200078ec0ff */
[----:B--2---:R-:W-:Y:S01]  /*5320*/  IMAD.MOV.U32 R145, RZ, RZ, R87 ;  /* 0x000000ffff917224 */ /* 0x004fe200078e0057 */
[----:B------:R-:W-:Y:S01]  /*5330*/  LOP3.LUT R13, R4, 0xff, RZ, 0xc0, !PT ;  /* 0x000000ff040d7812 */ /* 0x000fe200078ec0ff */
[----:B------:R1:W-:Y:S01]  /*5340*/  MUFU.EX2 R50, R6 ;  /* 0x0000000600327308 */ /* 0x0003e20000000800 */
[----:B------:R-:W-:Y:S01]  /*5350*/  SHF.R.U32.HI R12, RZ, 0x8, R3 ;  /* 0x00000008ff0c7819 */ /* 0x000fe20000011603 */
[----:B------:R-:W-:Y:S01]  /*5360*/  HMMA.16816.F32.BF16 R56, R8, R58, R32 ;  /* 0x0000003a0838723c */ /* 0x000fe20000041820 */
[----:B------:R-:W-:Y:S01]  /*5370*/  LOP3.LUT R3, R5, UR15, R14, 0x96, !PT ;  /* 0x0000000f05037c12 */ /* 0x000fe2000f8e960e */
[----:B------:R-:W-:Y:S01]  /*5380*/  FFMA.FTZ R5, R144, c[0x0][0x23c], -R23 ;  /* 0x00008f0090057a23 */ /* 0x000fe20000010817 */
[----:B------:R-:W-:-:S02]  /*5390*/  SHF.R.U32.HI R7, RZ, 0x10, R4 ;  /* 0x00000010ff077819 */ /* 0x000fc40000011604 */
[----:B------:R-:W-:Y:S01]  /*53a0*/  SHF.R.U32.HI R14, RZ, 0x18, R4 ;  /* 0x00000018ff0e7819 */ /* 0x000fe20000011604 */
[----:B------:R2:W-:Y:S01]  /*53b0*/  MUFU.EX2 R130, R5 ;  /* 0x0000000500827308 */ /* 0x0005e20000000800 */
[----:B------:R-:W-:Y:S02]  /*53c0*/  LOP3.LUT R4, R3, 0xffff, RZ, 0xc0, !PT ;  /* 0x0000ffff03047812 */ /* 0x000fe400078ec0ff */
[----:B------:R-:W-:Y:S02]  /*53d0*/  PRMT R13, R13, 0x5410, R12 ;  /* 0x000054100d0d7816 */ /* 0x000fe4000000000c */
[----:B------:R-:W-:Y:S02]  /*53e0*/  LOP3.LUT R7, R7, 0xff, RZ, 0xc0, !PT ;  /* 0x000000ff07077812 */ /* 0x000fe400078ec0ff */
[----:B------:R-:W-:Y:S01]  /*53f0*/  IADD3 R9, R86, 0x2, RZ ;  /* 0x0000000256097810 */ /* 0x000fe20007ffe0ff */
[----:B-1----:R-:W-:Y:S01]  /*5400*/  FFMA.FTZ R6, R139, c[0x0][0x23c], -R23 ;  /* 0x00008f008b067a23 */ /* 0x002fe20000010817 */
[----:B------:R-:W-:-:S02]  /*5410*/  PRMT R7, R7, 0x5410, R14 ;  /* 0x0000541007077816 */ /* 0x000fc4000000000e */
[----:B------:R-:W-:Y:S01]  /*5420*/  IADD3 R10, R86, 0x3, RZ ;  /* 0x00000003560a7810 */ /* 0x000fe20007ffe0ff */
[----:B------:R1:W4:Y:S01]  /*5430*/  MUFU.EX2 R135, R6 ;  /* 0x0000000600877308 */ /* 0x0003220000000800 */
[----:B------:R-:W-:Y:S02]  /*5440*/  LOP3.LUT R8, R49, UR11, R18, 0x96, !PT ;  /* 0x0000000b31087c12 */ /* 0x000fe4000f8e9612 */
[----:B------:R-:W-:Y:S02]  /*5450*/  LOP3.LUT R9, R85, UR21, R9, 0x96, !PT ;  /* 0x0000001555097c12 */ /* 0x000fe4000f8e9609 */
[----:B--2---:R-:W-:Y:S02]  /*5460*/  SHF.R.U32.HI R5, RZ, 0x8, R4 ;  /* 0x00000008ff057819 */ /* 0x004fe40000011604 */
[----:B------:R-:W-:Y:S02]  /*5470*/  LOP3.LUT R4, R3, 0xff, RZ, 0xc0, !PT ;  /* 0x000000ff03047812 */ /* 0x000fe400078ec0ff */
[----:B------:R-:W-:-:S02]  /*5480*/  LOP3.LUT R10, R85, UR21, R10, 0x96, !PT ;  /* 0x00000015550a7c12 */ /* 0x000fc4000f8e960a */
[----:B------:R-:W-:Y:S02]  /*5490*/  PRMT R12, R4, 0x5410, R5 ;  /* 0x00005410040c7816 */ /* 0x000fe40000000005 */
[--C-:B------:R-:W-:Y:S01]  /*54a0*/  SHF.R.U32.HI R4, RZ, 0x10, R3.reuse ;  /* 0x00000010ff047819 */ /* 0x100fe20000011603 */
[----:B------:R-:W-:Y:S01]  /*54b0*/  IMAD.WIDE.U32 R10, R10, -0x326172a9, RZ ;  /* 0xcd9e8d570a0a7825 */ /* 0x000fe200078e00ff */
[----:B------:R-:W-:Y:S02]  /*54c0*/  SHF.R.U32.HI R5, RZ, 0x18, R3 ;  /* 0x00000018ff057819 */ /* 0x000fe40000011603 */
[----:B------:R-:W-:Y:S01]  /*54d0*/  LOP3.LUT R3, R4, 0xff, RZ, 0xc0, !PT ;  /* 0x000000ff04037812 */ /* 0x000fe200078ec0ff */
[----:B-1----:R-:W-:Y:S01]  /*54e0*/  FFMA.FTZ R6, R146, c[0x0][0x23c], -R22 ;  /* 0x00008f0092067a23 */ /* 0x002fe20000010816 */
[----:B------:R-:W-:Y:S01]  /*54f0*/  LOP3.LUT R33, R11, UR13, R62, 0x96, !PT ;  /* 0x0000000d0b217c12 */ /* 0x000fe2000f8e963e */
[----:B------:R-:W-:Y:S01]  /*5500*/  FFMA.FTZ R4, R160, c[0x0][0x23c], -R22 ;  /* 0x00008f00a0047a23 */ /* 0x000fe20000010816 */
[----:B------:R-:W-:Y:S01]  /*5510*/  PRMT R5, R3, 0x5410, R5 ;  /* 0x0000541003057816 */ /* 0x000fe20000000005 */
[----:B------:R1:W-:Y:S01]  /*5520*/  MUFU.EX2 R126, R6 ;  /* 0x00000006007e7308 */ /* 0x0003e20000000800 */
[----:B------:R-:W-:Y:S01]  /*5530*/  HSET2.LE.AND R3, R13, R108, PT ;  /* 0x0000006c0d037233 */ /* 0x000fe20003803000 */
[----:B------:R-:W-:-:S02]  /*5540*/  LOP3.LUT R97, R11, UR13, R60, 0x96, !PT ;  /* 0x0000000d0b617c12 */ /* 0x000fc4000f8e963c */
[----:B------:R-:W-:Y:S02]  /*5550*/  LOP3.LUT R34, R49, UR11, R10, 0x96, !PT ;  /* 0x0000000b31227c12 */ /* 0x000fe4000f8e960a */
[----:B------:R-:W-:Y:S02]  /*5560*/  LOP3.LUT R14, R15, UR5, R16, 0x96, !PT ;  /* 0x000000050f0e7c12 */ /* 0x000fe4000f8e9610 */
[----:B------:R2:W-:Y:S01]  /*5570*/  MUFU.EX2 R103, R4 ;  /* 0x0000000400677308 */ /* 0x0005e20000000800 */
[----:B-1----:R-:W-:-:S07]  /*5580*/  FFMA.FTZ R6, R147, c[0x0][0x23c], -R22 ;  /* 0x00008f0093067a23 */ /* 0x002fce0000010816 */
[----:B------:R4:W1:Y:S01]  /*5590*/  MUFU.EX2 R129, R6 ;  /* 0x0000000600817308 */ /* 0x0008620000000800 */
[----:B--2---:R-:W-:-:S07]  /*55a0*/  FFMA.FTZ R4, R161, c[0x0][0x23c], -R22 ;  /* 0x00008f00a1047a23 */ /* 0x004fce0000010816 */
[----:B------:R2:W2:Y:S01]  /*55b0*/  MUFU.EX2 R147, R4 ;  /* 0x0000000400937308 */ /* 0x0004a20000000800 */
[----:B----4-:R-:W-:-:S04]  /*55c0*/  F2FP.BF16.PACK_AB R6, R130, R135 ;  /* 0x000000878206723e */ /* 0x010fc800000010ff */
[----:B------:R-:W-:Y:S01]  /*55d0*/  LOP3.LUT R6, R3, R6, RZ, 0xc0, !PT ;  /* 0x0000000603067212 */ /* 0x000fe200078ec0ff */
[--C-:B------:R-:W-:Y:S01]  /*55e0*/  HSET2.LE.AND R3, R7, R108.reuse, PT ;  /* 0x0000006c07037233 */ /* 0x100fe20003803000 */
[----:B-1----:R-:W-:Y:S02]  /*55f0*/  F2FP.BF16.PACK_AB R7, R129, R126 ;  /* 0x0000007e8107723e */ /* 0x002fe400000010ff */
[----:B--2---:R-:W-:Y:S02]  /*5600*/  F2FP.BF16.PACK_AB R4, R50, R145 ;  /* 0x000000913204723e */ /* 0x004fe400000010ff */
[----:B------:R-:W-:Y:S01]  /*5610*/  LOP3.LUT R7, R3, R7, RZ, 0xc0, !PT ;  /* 0x0000000703077212 */ /* 0x000fe200078ec0ff */
[----:B------:R-:W-:-:S05]  /*5620*/  HSET2.LE.AND R3, R12, R108, PT ;  /* 0x0000006c0c037233 */ /* 0x000fca0003803000 */
[----:B------:R-:W-:Y:S01]  /*5630*/  LOP3.LUT R4, R3, R4, RZ, 0xc0, !PT ;  /* 0x0000000403047212 */ /* 0x000fe200078ec0ff */
[----:B------:R-:W-:Y:S01]  /*5640*/  HSET2.LE.AND R3, R5, R108, PT ;  /* 0x0000006c05037233 */ /* 0x000fe20003803000 */
[----:B------:R-:W-:-:S04]  /*5650*/  F2FP.BF16.PACK_AB R5, R147, R103 ;  /* 0x000000679305723e */ /* 0x000fc800000010ff */
[----:B------:R-:W-:Y:S02]  /*5660*/  LOP3.LUT R5, R3, R5, RZ, 0xc0, !PT ;  /* 0x0000000503057212 */ /* 0x000fe400078ec0ff */
[----:B------:R-:W-:-:S05]  /*5670*/  LOP3.LUT R3, R19, UR13, R62, 0x96, !PT ;  /* 0x0000000d13037c12 */ /* 0x000fca000f8e963e */
[C---:B---3--:R-:W-:Y:S08]  /*5680*/  HMMA.16816.F32.BF16 R76, R4.reuse, R24, R76 ;  /* 0x00000018044c723c */ /* 0x048ff0000004184c */
[C---:B------:R-:W-:Y:S08]  /*5690*/  HMMA.16816.F32.BF16 R88, R4.reuse, R28, R72 ;  /* 0x0000001c0458723c */ /* 0x040ff00000041848 */
[C---:B------:R-:W-:Y:S08]  /*56a0*/  HMMA.16816.F32.BF16 R68, R4.reuse, R26, R68 ;  /* 0x0000001a0444723c */ /* 0x040ff00000041844 */
[----:B------:R-:W-:Y:S07]  /*56b0*/  HMMA.16816.F32.BF16 R84, R4, R30, R36 ;  /* 0x0000001e0454723c */ /* 0x000fee0000041824 */
[----:B------:R-:W-:-:S04]  /*56c0*/  IMAD.WIDE.U32 R6, R3, -0x2daee0ad, RZ ;  /* 0xd2511f5303067825 */ /* 0x000fc800078e00ff */
[----:B------:R-:W-:Y:S01]  /*56d0*/  IMAD.WIDE.U32 R4, R8, -0x2daee0ad, RZ ;  /* 0xd2511f5308047825 */ /* 0x000fe200078e00ff */
[----:B------:R-:W-:-:S03]  /*56e0*/  LOP3.LUT R7, R7, UR10, R66, 0x96, !PT ;  /* 0x0000000a07077c12 */ /* 0x000fc6000f8e9642 */
[----:B------:R-:W-:Y:S01]  /*56f0*/  FFMA.FTZ R3, R162, c[0x0][0x23c], -R2 ;  /* 0x00008f00a2037a23 */ /* 0x000fe20000010802 */
[----:B------:R-:W-:Y:S01]  /*5700*/  LOP3.LUT R6, R5, UR8, R6, 0x96, !PT ;  /* 0x0000000805067c12 */ /* 0x000fe2000f8e9606 */
[----:B------:R-:W-:Y:S02]  /*5710*/  IMAD.WIDE.U32 R12, R7, -0x326172a9, RZ ;  /* 0xcd9e8d57070c7825 */ /* 0x000fe400078e00ff */
[----:B------:R1:W-:Y:S02]  /*5720*/  MUFU.EX2 R172, R3 ;  /* 0x0000000300ac7308 */ /* 0x0003e40000000800 */
[----:B------:R-:W-:-:S04]  /*5730*/  IMAD.WIDE.U32 R6, R6, -0x326172a9, RZ ;  /* 0xcd9e8d5706067825 */ /* 0x000fc800078e00ff */
[----:B------:R-:W-:Y:S01]  /*5740*/  IMAD.WIDE.U32 R8, R9, -0x326172a9, RZ ;  /* 0xcd9e8d5709087825 */ /* 0x000fe200078e00ff */
[----:B------:R-:W-:-:S03]  /*5750*/  LOP3.LUT R7, R7, UR7, R12, 0x96, !PT ;  /* 0x0000000707077c12 */ /* 0x000fc6000f8e960c */
[----:B------:R-:W-:Y:S01]  /*5760*/  FFMA.FTZ R5, R163, c[0x0][0x23c], -R2 ;  /* 0x00008f00a3057a23 */ /* 0x000fe20000010802 */
[C---:B------:R-:W-:Y:S01]  /*5770*/  LOP3.LUT R35, R9.reuse, UR13, R62, 0x96, !PT ;  /* 0x0000000d09237c12 */ /* 0x040fe2000f8e963e */
[----:B------:R-:W-:Y:S01]  /*5780*/  IMAD.MOV.U32 R163, RZ, RZ, R50 ;  /* 0x000000ffffa37224 */ /* 0x000fe200078e0032 */
[----:B------:R-:W-:Y:S01]  /*5790*/  LOP3.LUT R32, R9, UR13, R60, 0x96, !PT ;  /* 0x0000000d09207c12 */ /* 0x000fe2000f8e963c */
[----:B------:R2:W-:Y:S01]  /*57a0*/  MUFU.EX2 R102, R5 ;  /* 0x0000000500667308 */ /* 0x0005e20000000800 */
[----:B------:R-:W-:Y:S02]  /*57b0*/  LOP3.LUT R67, R49, UR11, R8, 0x96, !PT ;  /* 0x0000000b31437c12 */ /* 0x000fe4000f8e9608 */
[----:B-1----:R-:W-:Y:S01]  /*57c0*/  LOP3.LUT R3, R13, UR9, R48, 0x96, !PT ;  /* 0x000000090d037c12 */ /* 0x002fe2000f8e9630 */
[----:B------:R-:W-:Y:S01]  /*57d0*/  IMAD.WIDE.U32 R12, R7, -0x2daee0ad, RZ ;  /* 0xd2511f53070c7825 */ /* 0x000fe200078e00ff */
[C---:B------:R-:W-:Y:S02]  /*57e0*/  LOP3.LUT R21, R65.reuse, UR11, R8, 0x96, !PT ;  /* 0x0000000b41157c12 */ /* 0x040fe4000f8e9608 */
[----:B------:R-:W-:Y:S01]  /*57f0*/  LOP3.LUT R65, R65, UR11, R10, 0x96, !PT ;  /* 0x0000000b41417c12 */ /* 0x000fe2000f8e960a */
[----:B------:R-:W-:-:S04]  /*5800*/  IMAD.WIDE.U32 R8, R3, -0x2daee0ad, RZ ;  /* 0xd2511f5303087825 */ /* 0x000fc800078e00ff */
[----:B------:R-:W-:Y:S01]  /*5810*/  FFMA.FTZ R3, R149, c[0x0][0x23c], -R2 ;  /* 0x00008f0095037a23 */ /* 0x000fe20000010802 */
[----:B------:R-:W-:Y:S01]  /*5820*/  LOP3.LUT R4, R9, UR6, R4, 0x96, !PT ;  /* 0x0000000609047c12 */ /* 0x000fe2000f8e9604 */
[--C-:B------:R-:W-:Y:S02]  /*5830*/  FFMA.FTZ R7, R92, c[0x0][0x23c], -R2.reuse ;  /* 0x00008f005c077a23 */ /* 0x100fe40000010802 */
[----:B------:R1:W-:Y:S01]  /*5840*/  MUFU.EX2 R144, R3 ;  /* 0x0000000300907308 */ /* 0x0003e20000000800 */
[----:B--2---:R-:W-:Y:S02]  /*5850*/  FFMA.FTZ R5, R148, c[0x0][0x23c], -R2 ;  /* 0x00008f0094057a23 */ /* 0x004fe40000010802 */
[----:B------:R-:W-:Y:S02]  /*5860*/  IMAD.MOV.U32 R149, RZ, RZ, R118 ;  /* 0x000000ffff957224 */ /* 0x000fe400078e0076 */
[----:B------:R-:W-:-:S03]  /*5870*/  IMAD.MOV.U32 R148, RZ, RZ, R120 ;  /* 0x000000ffff947224 */ /* 0x000fc600078e0078 */
[----:B------:R2:W3:Y:S01]  /*5880*/  MUFU.EX2 R125, R5 ;  /* 0x00000005007d7308 */ /* 0x0004e20000000800 */
[----:B-1----:R-:W-:Y:S01]  /*5890*/  LOP3.LUT R3, R13, UR4, R8, 0x96, !PT ;  /* 0x000000040d037c12 */ /* 0x002fe2000f8e9608 */
[----:B------:R-:W-:-:S06]  /*58a0*/  IMAD.WIDE.U32 R8, R4, -0x326172a9, RZ ;  /* 0xcd9e8d5704087825 */ /* 0x000fcc00078e00ff */
[----:B------:R1:W-:Y:S01]  /*58b0*/  MUFU.EX2 R241, R7 ;  /* 0x0000000700f17308 */ /* 0x0003e20000000800 */
[----:B------:R-:W-:Y:S01]  /*58c0*/  LOP3.LUT R13, R9, UR5, R6, 0x96, !PT ;  /* 0x00000005090d7c12 */ /* 0x000fe2000f8e9606 */
[----:B--2---:R-:W-:-:S05]  /*58d0*/  IMAD.WIDE.U32 R4, R3, -0x326172a9, RZ ;  /* 0xcd9e8d5703047825 */ /* 0x004fca00078e00ff */
[----:B------:R-:W-:Y:S02]  /*58e0*/  LOP3.LUT R3, R5, UR15, R8, 0x96, !PT ;  /* 0x0000000f05037c12 */ /* 0x000fe4000f8e9608 */
[C---:B------:R-:W-:Y:S02]  /*58f0*/  LOP3.LUT R5, R4.reuse, 0xffff, RZ, 0xc0, !PT ;  /* 0x0000ffff04057812 */ /* 0x040fe400078ec0ff */
[----:B------:R-:W-:Y:S02]  /*5900*/  LOP3.LUT R8, R4, 0xff, RZ, 0xc0, !PT ;  /* 0x000000ff04087812 */ /* 0x000fe400078ec0ff */
[--C-:B-1----:R-:W-:Y:S02]  /*5910*/  SHF.R.U32.HI R7, RZ, 0x10, R4.reuse ;  /* 0x00000010ff077819 */ /* 0x102fe40000011604 */
[----:B------:R-:W-:Y:S01]  /*5920*/  SHF.R.U32.HI R6, RZ, 0x18, R4 ;  /* 0x00000018ff067819 */ /* 0x000fe20000011604 */
[----:B------:R-:W-:Y:S01]  /*5930*/  FFMA.FTZ R4, R151, c[0x0][0x23c], -R0 ;  /* 0x00008f0097047a23 */ /* 0x000fe20000010800 */
[----:B------:R-:W-:Y:S01]  /*5940*/  SHF.R.U32.HI R5, RZ, 0x8, R5 ;  /* 0x00000008ff057819 */ /* 0x000fe20000011605 */
[----:B------:R-:W-:-:S02]  /*5950*/  IMAD.MOV.U32 R151, RZ, RZ, R119 ;  /* 0x000000ffff977224 */ /* 0x000fc400078e0077 */
[----:B------:R1:W-:Y:S01]  /*5960*/  MUFU.EX2 R139, R4 ;  /* 0x00000004008b7308 */ /* 0x0003e20000000800 */
[----:B------:R-:W-:Y:S01]  /*5970*/  PRMT R9, R8, 0x5410, R5 ;  /* 0x0000541008097816 */ /* 0x000fe20000000005 */
[----:B------:R-:W-:Y:S01]  /*5980*/  FFMA.FTZ R5, R150, c[0x0][0x23c], -R0 ;  /* 0x00008f0096057a23 */ /* 0x000fe20000010800 */
[----:B------:R-:W-:-:S05]  /*5990*/  LOP3.LUT R8, R3, 0xff, RZ, 0xc0, !PT ;  /* 0x000000ff03087812 */ /* 0x000fca00078ec0ff */
[----:B------:R2:W4:Y:S01]  /*59a0*/  MUFU.EX2 R131, R5 ;  /* 0x0000000500837308 */ /* 0x0005220000000800 */
[----:B-1----:R-:W-:Y:S02]  /*59b0*/  LOP3.LUT R4, R7, 0xff, RZ, 0xc0, !PT ;  /* 0x000000ff07047812 */ /* 0x002fe400078ec0ff */
[--C-:B------:R-:W-:Y:S02]  /*59c0*/  SHF.R.U32.HI R7, RZ, 0x18, R3.reuse ;  /* 0x00000018ff077819 */ /* 0x100fe40000011603 */
[----:B------:R-:W-:Y:S02]  /*59d0*/  PRMT R11, R4, 0x5410, R6 ;  /* 0x00005410040b7816 */ /* 0x000fe40000000006 */
[----:B------:R-:W-:Y:S02]  /*59e0*/  LOP3.LUT R4, R3, 0xffff, RZ, 0xc0, !PT ;  /* 0x0000ffff03047812 */ /* 0x000fe400078ec0ff */
[----:B--2---:R-:W-:Y:S02]  /*59f0*/  SHF.R.U32.HI R5, RZ, 0x10, R3 ;  /* 0x00000010ff057819 */ /* 0x004fe40000011603 */
[----:B------:R-:W-:Y:S01]  /*5a00*/  SHF.R.U32.HI R6, RZ, 0x8, R4 ;  /* 0x00000008ff067819 */ /* 0x000fe20000011604 */
[--C-:B------:R-:W-:Y:S01]  /*5a10*/  FFMA.FTZ R4, R174, c[0x0][0x23c], -R0.reuse ;  /* 0x00008f00ae047a23 */ /* 0x100fe20000010800 */
[----:B------:R-:W-:Y:S01]  /*5a20*/  LOP3.LUT R3, R5, 0xff, RZ, 0xc0, !PT ;  /* 0x000000ff05037812 */ /* 0x000fe200078ec0ff */
[----:B------:R-:W-:Y:S01]  /*5a30*/  FFMA.FTZ R5, R173, c[0x0][0x23c], -R0 ;  /* 0x00008f00ad057a23 */ /* 0x000fe20000010800 */
[----:B------:R-:W-:Y:S01]  /*5a40*/  PRMT R6, R8, 0x5410, R6 ;  /* 0x0000541008067816 */ /* 0x000fe20000000006 */
[----:B------:R3:W-:Y:S01]  /*5a50*/  MUFU.EX2 R162, R4 ;  /* 0x0000000400a27308 */ /* 0x0007e20000000800 */
[----:B------:R-:W-:Y:S01]  /*5a60*/  PRMT R7, R3, 0x5410, R7 ;  /* 0x0000541003077816 */ /* 0x000fe20000000007 */
[----:B------:R-:W-:-:S06]  /*5a70*/  HSET2.LE.AND R3, R9, R108, PT ;  /* 0x0000006c09037233 */ /* 0x000fcc0003803000 */
[----:B------:R1:W2:Y:S01]  /*5a80*/  MUFU.EX2 R51, R5 ;  /* 0x0000000500337308 */ /* 0x0002a20000000800 */
[----:B---3--:R-:W-:-:S04]  /*5a90*/  F2FP.BF16.PACK_AB R4, R125, R144 ;  /* 0x000000907d04723e */ /* 0x008fc800000010ff */
[----:B------:R-:W-:Y:S01]  /*5aa0*/  LOP3.LUT R10, R3, R4, RZ, 0xc0, !PT ;  /* 0x00000004030a7212 */ /* 0x000fe200078ec0ff */
[----:B------:R-:W-:Y:S01]  /*5ab0*/  HSET2.LE.AND R3, R11, R108, PT ;  /* 0x0000006c0b037233 */ /* 0x000fe20003803000 */
[----:B----4-:R-:W-:Y:S01]  /*5ac0*/  F2FP.BF16.PACK_AB R4, R131, R139 ;  /* 0x0000008b8304723e */ /* 0x010fe200000010ff */
[----:B-1----:R-:W-:-:S03]  /*5ad0*/  FFMA.FTZ R5, R95, c[0x0][0x23c], -R2 ;  /* 0x00008f005f057a23 */ /* 0x002fc60000010802 */
[----:B------:R-:W-:Y:S01]  /*5ae0*/  LOP3.LUT R11, R3, R4, RZ, 0xc0, !PT ;  /* 0x00000004030b7212 */ /* 0x000fe200078ec0ff */
[----:B------:R-:W-:Y:S01]  /*5af0*/  HSET2.LE.AND R3, R6, R108, PT ;  /* 0x0000006c06037233 */ /* 0x000fe20003803000 */
[----:B------:R1:W-:Y:S01]  /*5b00*/  MUFU.EX2 R146, R5 ;  /* 0x0000000500927308 */ /* 0x0003e20000000800 */
[----:B------:R-:W-:Y:S01]  /*5b10*/  F2FP.BF16.PACK_AB R4, R102, R172 ;  /* 0x000000ac6604723e */ /* 0x000fe200000010ff */
[----:B------:R-:W-:-:S03]  /*5b20*/  FFMA.FTZ R6, R152, c[0x0][0x23c], -R23 ;  /* 0x00008f0098067a23 */ /* 0x000fc60000010817 */
[----:B------:R-:W-:Y:S01]  /*5b30*/  LOP3.LUT R8, R3, R4, RZ, 0xc0, !PT ;  /* 0x0000000403087212 */ /* 0x000fe200078ec0ff */
[----:B------:R-:W-:Y:S01]  /*5b40*/  HSET2.LE.AND R3, R7, R108, PT ;  /* 0x0000006c07037233 */ /* 0x000fe20003803000 */
[----:B--2---:R-:W-:Y:S01]  /*5b50*/  F2FP.BF16.PACK_AB R4, R51, R162 ;  /* 0x000000a23304723e */ /* 0x004fe200000010ff */
[----:B------:R2:W-:Y:S03]  /*5b60*/  MUFU.EX2 R140, R6 ;  /* 0x00000006008c7308 */ /* 0x0005e60000000800 */
[----:B------:R-:W-:Y:S01]  /*5b70*/  LOP3.LUT R9, R3, R4, RZ, 0xc0, !PT ;  /* 0x0000000403097212 */ /* 0x000fe200078ec0ff */
[--C-:B------:R-:W-:Y:S02]  /*5b80*/  FFMA.FTZ R3, R164, c[0x0][0x23c], -R23.reuse ;  /* 0x00008f00a4037a23 */ /* 0x100fe40000010817 */
[----:B-1----:R-:W-:Y:S02]  /*5b90*/  FFMA.FTZ R5, R94, c[0x0][0x23c], -R2 ;  /* 0x00008f005e057a23 */ /* 0x002fe40000010802 */
[----:B------:R1:W-:Y:S02]  /*5ba0*/  MUFU.EX2 R211, R3 ;  /* 0x0000000300d37308 */ /* 0x0003e40000000800 */
[----:B------:R-:W-:Y:S01]  /*5bb0*/  HMMA.16816.F32.BF16 R44, R8, R24, R44 ;  /* 0x00000018082c723c */ /* 0x000fe2000004182c */
[----:B--2---:R-:W-:-:S05]  /*5bc0*/  FFMA.FTZ R6, R153, c[0x0][0x23c], -R23 ;  /* 0x00008f0099067a23 */ /* 0x004fca0000010817 */
[----:B------:R2:W-:Y:S02]  /*5bd0*/  MUFU.EX2 R143, R5 ;  /* 0x00000005008f7308 */ /* 0x0005e40000000800 */
[----:B------:R-:W-:Y:S01]  /*5be0*/  HMMA.16816.F32.BF16 R52, R8, R26, R52 ;  /* 0x0000001a0834723c */ /* 0x000fe20000041834 */
[----:B------:R-:W3:Y:S01]  /*5bf0*/  LDSM.16.MT88.4 R24, [R205+0x4c00] ;  /* 0x004c0000cd18783b */ /* 0x000ee20000004200 */
[----:B-1----:R-:W-:-:S04]  /*5c00*/  FFMA.FTZ R3, R156, c[0x0][0x23c], -R23 ;  /* 0x00008f009c037a23 */ /* 0x002fc80000010817 */
[----:B------:R1:W-:Y:S02]  /*5c10*/  MUFU.EX2 R122, R6 ;  /* 0x00000006007a7308 */ /* 0x0003e40000000800 */
[----:B------:R-:W-:Y:S01]  /*5c20*/  HMMA.16816.F32.BF16 R40, R8, R28, R80 ;  /* 0x0000001c0828723c */ /* 0x000fe20000041850 */
[----:B------:R-:W-:Y:S02]  /*5c30*/  IMAD.MOV.U32 R156, RZ, RZ, R117 ;  /* 0x000000ffff9c7224 */ /* 0x000fe400078e0075 */
[----:B--2---:R-:W-:-:S03]  /*5c40*/  FFMA.FTZ R5, R93, c[0x0][0x23c], -R2 ;  /* 0x00008f005d057a23 */ /* 0x004fc60000010802 */
[----:B------:R-:W2:Y:S02]  /*5c50*/  MUFU.EX2 R161, R3 ;  /* 0x0000000300a17308 */ /* 0x000ea40000000800 */
[----:B------:R-:W-:Y:S01]  /*5c60*/  HMMA.16816.F32.BF16 R36, R8, R30, R56 ;  /* 0x0000001e0824723c */ /* 0x000fe20000041838 */
[----:B------:R-:W4:Y:S04]  /*5c70*/  LDSM.16.MT88.4 R28, [R206+0x4c00] ;  /* 0x004c0000ce1c783b */ /* 0x000f280000004200 */
[----:B------:R-:W3:Y:S01]  /*5c80*/  LDSM.16.MT88.4 R56, [R206+0x5000] ;  /* 0x00500000ce38783b */ /* 0x000ee20000004200 */
[----:B------:R2:W2:Y:S01]  /*5c90*/  MUFU.EX2 R123, R5 ;  /* 0x00000005007b7308 */ /* 0x0004a20000000800 */
[----:B-1----:R-:W-:Y:S02]  /*5ca0*/  FFMA.FTZ R6, R154, c[0x0][0x23c], -R22 ;  /* 0x00008f009a067a23 */ /* 0x002fe40000010816 */
[----:B------:R-:W-:-:S02]  /*5cb0*/  FFMA.FTZ R9, R157, c[0x0][0x23c], -R0 ;  /* 0x00008f009d097a23 */ /* 0x000fc40000010800 */
[----:B------:R-:W-:-:S03]  /*5cc0*/  IMAD.MOV.U32 R157, RZ, RZ, R145 ;  /* 0x000000ffff9d7224 */ /* 0x000fc600078e0091 */
[----:B------:R-:W-:Y:S01]  /*5cd0*/  MUFU.EX2 R141, R6 ;  /* 0x00000006008d7308 */ /* 0x000fe20000000800 */
[----:B--2---:R-:W-:Y:S01]  /*5ce0*/  F2FP.BF16.PACK_AB R8, R161, R211 ;  /* 0x000000d3a108723e */ /* 0x004fe200000010ff */
[----:B------:R-:W-:-:S06]  /*5cf0*/  IMAD.WIDE.U32 R4, R13, -0x2daee0ad, RZ ;  /* 0xd2511f530d047825 */ /* 0x000fcc00078e00ff */
[----:B------:R1:W-:Y:S01]  /*5d00*/  MUFU.EX2 R142, R9 ;  /* 0x00000009008e7308 */ /* 0x0003e20000000800 */
[----:B------:R-:W-:Y:S01]  /*5d10*/  IMAD.MOV.U32 R154, RZ, RZ, R123 ;  /* 0x000000ffff9a7224 */ /* 0x000fe200078e007b */
[----:B------:R-:W-:Y:S01]  /*5d20*/  LOP3.LUT R12, R5, UR14, R12, 0x96, !PT ;  /* 0x0000000e050c7c12 */ /* 0x000fe2000f8e960c */
[----:B------:R-:W-:Y:S01]  /*5d30*/  IMAD.MOV.U32 R123, RZ, RZ, R101 ;  /* 0x000000ffff7b7224 */ /* 0x000fe200078e0065 */
[C---:B------:R-:W-:Y:S02]  /*5d40*/  LOP3.LUT R7, R4.reuse, 0xffff, RZ, 0xc0, !PT ;  /* 0x0000ffff04077812 */ /* 0x040fe400078ec0ff */
[----:B------:R-:W-:Y:S02]  /*5d50*/  LOP3.LUT R19, R4, 0xff, RZ, 0xc0, !PT ;  /* 0x000000ff04137812 */ /* 0x000fe400078ec0ff */
[--C-:B------:R-:W-:Y:S02]  /*5d60*/  SHF.R.U32.HI R17, RZ, 0x10, R4.reuse ;  /* 0x00000010ff117819 */ /* 0x100fe40000011604 */
[----:B------:R-:W-:Y:S01]  /*5d70*/  SHF.R.U32.HI R18, RZ, 0x18, R4 ;  /* 0x00000018ff127819 */ /* 0x000fe20000011604 */
[----:B------:R-:W-:Y:S01]  /*5d80*/  IMAD.WIDE.U32 R4, R14, -0x2daee0ad, RZ ;  /* 0xd2511f530e047825 */ /* 0x000fe200078e00ff */
[----:B------:R-:W-:-:S02]  /*5d90*/  SHF.R.U32.HI R15, RZ, 0x8, R7 ;  /* 0x00000008ff0f7819 */ /* 0x000fc40000011607 */
[----:B------:R-:W-:Y:S01]  /*5da0*/  LOP3.LUT R7, R17, 0xff, RZ, 0xc0, !PT ;  /* 0x000000ff11077812 */ /* 0x000fe200078ec0ff */
[----:B-1----:R-:W-:Y:S01]  /*5db0*/  FFMA.FTZ R9, R167, c[0x0][0x23c], -R0 ;  /* 0x00008f00a7097a23 */ /* 0x002fe20000010800 */
[----:B------:R-:W-:Y:S01]  /*5dc0*/  LOP3.LUT R3, R5, UR14, R20, 0x96, !PT ;  /* 0x0000000e05037c12 */ /* 0x000fe2000f8e9614 */
[----:B------:R-:W-:Y:S01]  /*5dd0*/  IMAD.MOV.U32 R167, RZ, RZ, R102 ;  /* 0x000000ffffa77224 */ /* 0x000fe200078e0066 */
[C---:B------:R-:W-:Y:S01]  /*5de0*/  LOP3.LUT R5, R4.reuse, 0xffff, RZ, 0xc0, !PT ;  /* 0x0000ffff04057812 */ /* 0x040fe200078ec0ff */
[----:B------:R-:W-:Y:S01]  /*5df0*/  MUFU.EX2 R152, R9 ;  /* 0x0000000900987308 */ /* 0x000fe20000000800 */
[----:B------:R-:W-:Y:S02]  /*5e00*/  LOP3.LUT R16, R4, 0xff, RZ, 0xc0, !PT ;  /* 0x000000ff04107812 */ /* 0x000fe400078ec0ff */
[----:B------:R-:W-:Y:S02]  /*5e10*/  SHF.R.U32.HI R5, RZ, 0x8, R5 ;  /* 0x00000008ff057819 */ /* 0x000fe40000011605 */
[----:B------:R-:W-:-:S02]  /*5e20*/  PRMT R19, R19, 0x5410, R15 ;  /* 0x0000541013137816 */ /* 0x000fc4000000000f */
[----:B------:R-:W-:Y:S01]  /*5e30*/  PRMT R15, R16, 0x5410, R5 ;  /* 0x00005410100f7816 */ /* 0x000fe20000000005 */
[----:B------:R-:W-:Y:S01]  /*5e40*/  FFMA.FTZ R5, R155, c[0x0][0x23c], -R22 ;  /* 0x00008f009b057a23 */ /* 0x000fe20000010816 */
[--C-:B------:R-:W-:Y:S02]  /*5e50*/  SHF.R.U32.HI R14, RZ, 0x10, R4.reuse ;  /* 0x00000010ff0e7819 */ /* 0x100fe40000011604 */
[----:B------:R-:W-:Y:S01]  /*5e60*/  SHF.R.U32.HI R13, RZ, 0x18, R4 ;  /* 0x00000018ff0d7819 */ /* 0x000fe20000011604 */
[----:B------:R1:W2:Y:S01]  /*5e70*/  MUFU.EX2 R17, R5 ;  /* 0x0000000500117308 */ /* 0x0002a20000000800 */
[----:B------:R-:W-:Y:S02]  /*5e80*/  LOP3.LUT R4, R14, 0xff, RZ, 0xc0, !PT ;  /* 0x000000ff0e047812 */ /* 0x000fe400078ec0ff */
[----:B------:R-:W-:Y:S02]  /*5e90*/  SHF.R.U32.HI R6, RZ, 0x10, R3 ;  /* 0x00000010ff067819 */ /* 0x000fe40000011603 */
[----:B------:R-:W-:-:S02]  /*5ea0*/  PRMT R14, R4, 0x5410, R13 ;  /* 0x00005410040e7816 */ /* 0x000fc4000000000d */
[C---:B------:R-:W-:Y:S02]  /*5eb0*/  LOP3.LUT R4, R3.reuse, 0xffff, RZ, 0xc0, !PT ;  /* 0x0000ffff03047812 */ /* 0x040fe400078ec0ff */
[----:B------:R-:W-:Y:S02]  /*5ec0*/  LOP3.LUT R13, R3, 0xff, RZ, 0xc0, !PT ;  /* 0x000000ff030d7812 */ /* 0x000fe400078ec0ff */
[----:B------:R-:W-:Y:S02]  /*5ed0*/  SHF.R.U32.HI R4, RZ, 0x8, R4 ;  /* 0x00000008ff047819 */ /* 0x000fe40000011604 */
[----:B------:R-:W-:Y:S02]  /*5ee0*/  PRMT R18, R7, 0x5410, R18 ;  /* 0x0000541007127816 */ /* 0x000fe40000000012 */
[----:B------:R-:W-:Y:S01]  /*5ef0*/  SHF.R.U32.HI R7, RZ, 0x18, R3 ;  /* 0x00000018ff077819 */ /* 0x000fe20000011603 */
[----:B-1----:R-:W-:Y:S01]  /*5f00*/  FFMA.FTZ R5, R165, c[0x0][0x23c], -R22 ;  /* 0x00008f00a5057a23 */ /* 0x002fe20000010816 */
[----:B------:R-:W-:Y:S01]  /*5f10*/  LOP3.LUT R3, R6, 0xff, RZ, 0xc0, !PT ;  /* 0x000000ff06037812 */ /* 0x000fe200078ec0ff */
[----:B------:R-:W-:Y:S01]  /*5f20*/  IMAD.MOV.U32 R165, RZ, RZ, R122 ;  /* 0x000000ffffa57224 */ /* 0x000fe200078e007a */
[----:B------:R-:W-:Y:S01]  /*5f30*/  PRMT R6, R13, 0x5410, R4 ;  /* 0x000054100d067816 */ /* 0x000fe20000000004 */
[----:B------:R-:W-:Y:S01]  /*5f40*/  FFMA.FTZ R4, R158, c[0x0][0x23c], -R22 ;  /* 0x00008f009e047a23 */ /* 0x000fe20000010816 */
[----:B------:R-:W-:Y:S01]  /*5f50*/  PRMT R16, R3, 0x5410, R7 ;  /* 0x0000541003107816 */ /* 0x000fe20000000007 */
[----:B--2---:R-:W-:Y:S01]  /*5f60*/  IMAD.MOV.U32 R158, RZ, RZ, R17 ;  /* 0x000000ffff9e7224 */ /* 0x004fe200078e0011 */
[----:B------:R1:W-:Y:S01]  /*5f70*/  MUFU.EX2 R164, R5 ;  /* 0x0000000500a47308 */ /* 0x0003e20000000800 */
[--C-:B------:R-:W-:Y:S01]  /*5f80*/  HSET2.LE.AND R7, R14, R108.reuse, PT ;  /* 0x0000006c0e077233 */ /* 0x100fe20003803000 */
[----:B------:R-:W-:Y:S01]  /*5f90*/  SHF.R.U32.HI R11, RZ, 0x18, R12 ;  /* 0x00000018ff0b7819 */ /* 0x000fe2000001160c */
[----:B------:R-:W-:Y:S01]  /*5fa0*/  HSET2.LE.AND R3, R15, R108, PT ;  /* 0x0000006c0f037233 */ /* 0x000fe20003803000 */
[----:B------:R-:W-:Y:S01]  /*5fb0*/  LOP3.LUT R13, R12, 0xff, RZ, 0xc0, !PT ;  /* 0x000000ff0c0d7812 */ /* 0x000fe200078ec0ff */
[----:B------:R-:W-:-:S03]  /*5fc0*/  IMAD.WIDE.U32 R14, R21, -0x2daee0ad, RZ ;  /* 0xd2511f53150e7825 */ /* 0x000fc600078e00ff */
[----:B------:R2:W2:Y:S01]  /*5fd0*/  MUFU.EX2 R160, R4 ;  /* 0x0000000400a07308 */ /* 0x0004a20000000800 */
[----:B------:R-:W-:-:S04]  /*5fe0*/  IMAD.MOV.U32 R122, RZ, RZ, R100 ;  /* 0x000000ffff7a7224 */ /* 0x000fc800078e0064 */
[----:B------:R-:W-:Y:S01]  /*5ff0*/  IMAD.MOV.U32 R150, RZ, RZ, R122 ;  /* 0x000000ffff967224 */ /* 0x000fe200078e007a */
[----:B-1----:R-:W-:Y:S01]  /*6000*/  HSET2.LE.AND R5, R6, R108, PT ;  /* 0x0000006c06057233 */ /* 0x002fe20003803000 */
[----:B------:R-:W-:-:S04]  /*6010*/  F2FP.BF16.PACK_AB R6, R165, R140 ;  /* 0x0000008ca506723e */ /* 0x000fc800000010ff */
[----:B------:R-:W-:Y:S02]  /*6020*/  LOP3.LUT R6, R3, R6, RZ, 0xc0, !PT ;  /* 0x0000000603067212 */ /* 0x000fe400078ec0ff */
[----:B------:R-:W-:Y:S02]  /*6030*/  LOP3.LUT R3, R12, 0xffff, RZ, 0xc0, !PT ;  /* 0x0000ffff0c037812 */ /* 0x000fe400078ec0ff */
[----:B--2---:R-:W-:Y:S02]  /*6040*/  F2FP.BF16.PACK_AB R4, R158, R141 ;  /* 0x0000008d9e04723e */ /* 0x004fe400000010ff */
[----:B------:R-:W-:Y:S01]  /*6050*/  SHF.R.U32.HI R10, RZ, 0x8, R3 ;  /* 0x00000008ff0a7819 */ /* 0x000fe20000011603 */
[----:B------:R-:W-:Y:S01]  /*6060*/  HSET2.LE.AND R3, R16, R108, PT ;  /* 0x0000006c10037233 */ /* 0x000fe20003803000 */
[----:B------:R-:W-:Y:S02]  /*6070*/  LOP3.LUT R7, R7, R4, RZ, 0xc0, !PT ;  /* 0x0000000407077212 */ /* 0x000fe400078ec0ff */
[----:B------:R-:W-:Y:S01]  /*6080*/  LOP3.LUT R4, R5, R8, RZ, 0xc0, !PT ;  /* 0x0000000805047212 */ /* 0x000fe200078ec0ff */
[----:B------:R-:W-:Y:S01]  /*6090*/  FFMA.FTZ R5, R159, c[0x0][0x23c], -R0 ;  /* 0x00008f009f057a23 */ /* 0x000fe20000010800 */
[----:B------:R-:W-:Y:S01]  /*60a0*/  SHF.R.U32.HI R8, RZ, 0x10, R12 ;  /* 0x00000010ff087819 */ /* 0x000fe2000001160c */
[----:B------:R-:W-:Y:S01]  /*60b0*/  IMAD.MOV.U32 R159, RZ, RZ, R103 ;  /* 0x000000ffff9f7224 */ /* 0x000fe200078e0067 */
[----:B------:R-:W-:Y:S01]  /*60c0*/  PRMT R13, R13, 0x5410, R10 ;  /* 0x000054100d0d7816 */ /* 0x000fe2000000000a */
[----:B------:R1:W2:Y:S01]  /*60d0*/  MUFU.EX2 R155, R5 ;  /* 0x00000005009b7308 */ /* 0x0002a20000000800 */
[----:B------:R-:W-:-:S02]  /*60e0*/  LOP3.LUT R8, R8, 0xff, RZ, 0xc0, !PT ;  /* 0x000000ff08087812 */ /* 0x000fc400078ec0ff */
[----:B------:R-:W-:Y:S02]  /*60f0*/  F2FP.BF16.PACK_AB R10, R154, R143 ;  /* 0x0000008f9a0a723e */ /* 0x000fe400000010ff */
[----:B------:R-:W-:Y:S01]  /*6100*/  PRMT R12, R8, 0x5410, R11 ;  /* 0x00005410080c7816 */ /* 0x000fe2000000000b */
[----:B------:R-:W-:Y:S02]  /*6110*/  FFMA.FTZ R11, R166, c[0x0][0x23c], -R0 ;  /* 0x00008f00a60b7a23 */ /* 0x000fe40000010800 */
[----:B------:R-:W-:Y:S02]  /*6120*/  IMAD.WIDE.U32 R8, R32, -0x2daee0ad, RZ ;  /* 0xd2511f5320087825 */ /* 0x000fe400078e00ff */
[----:B------:R2:W2:Y:S02]  /*6130*/  MUFU.EX2 R251, R11 ;  /* 0x0000000b00fb7308 */ /* 0x0004a40000000800 */
[----:B------:R-:W-:Y:S01]  /*6140*/  IMAD.MOV.U32 R166, RZ, RZ, R51 ;  /* 0x000000ffffa67224 */ /* 0x000fe200078e0033 */
[----:B------:R-:W-:Y:S01]  /*6150*/  LOP3.LUT R15, R15, UR8, R8, 0x96, !PT ;  /* 0x000000080f0f7c12 */ /* 0x000fe2000f8e9608 */
[----:B------:R-:W-:Y:S01]  /*6160*/  HSET2.LE.AND R8, R13, R108, PT ;  /* 0x0000006c0d087233 */ /* 0x000fe20003803000 */
[----:B------:R-:W-:-:S02]  /*6170*/  LOP3.LUT R16, R9, UR10, R96, 0x96, !PT ;  /* 0x0000000a09107c12 */ /* 0x000fc4000f8e9660 */
[----:B-1----:R-:W-:Y:S02]  /*6180*/  F2FP.BF16.PACK_AB R5, R160, R164 ;  /* 0x000000a4a005723e */ /* 0x002fe400000010ff */
[----:B------:R-:W-:Y:S02]  /*6190*/  F2FP.BF16.PACK_AB R9, R146, R241 ;  /* 0x000000f19209723e */ /* 0x000fe400000010ff */
[----:B------:R-:W-:Y:S01]  /*61a0*/  LOP3.LUT R5, R3, R5, RZ, 0xc0, !PT ;  /* 0x0000000503057212 */ /* 0x000fe200078ec0ff */
[--C-:B------:R-:W-:Y:S01]  /*61b0*/  HSET2.LE.AND R3, R19, R108.reuse, PT ;  /* 0x0000006c13037233 */ /* 0x100fe20003803000 */
[----:B------:R-:W-:Y:S02]  /*61c0*/  LOP3.LUT R8, R8, R9, RZ, 0xc0, !PT ;  /* 0x0000000908087212 */ /* 0x000fe400078ec0ff */
[----:B--2---:R-:W-:Y:S02]  /*61d0*/  F2FP.BF16.PACK_AB R11, R155, R142 ;  /* 0x0000008e9b0b723e */ /* 0x004fe400000010ff */
[----:B------:R-:W-:Y:S01]  /*61e0*/  LOP3.LUT R10, R3, R10, RZ, 0xc0, !PT ;  /* 0x0000000a030a7212 */ /* 0x000fe200078ec0ff */
[----:B------:R-:W-:Y:S01]  /*61f0*/  HSET2.LE.AND R3, R18, R108, PT ;  /* 0x0000006c12037233 */ /* 0x000fe20003803000 */
[----:B------:R-:W-:Y:S01]  /*6200*/  F2FP.BF16.PACK_AB R9, R251, R152 ;  /* 0x00000098fb09723e */ /* 0x000fe200000010ff */
[----:B---3--:R-:W-:Y:S01]  /*6210*/  HMMA.16816.F32.BF16 R60, R4, R24, R76 ;  /* 0x00000018043c723c */ /* 0x008fe2000004184c */
[----:B------:R-:W-:-:S02]  /*6220*/  IMAD.WIDE.U32 R18, R34, -0x2daee0ad, RZ ;  /* 0xd2511f5322127825 */ /* 0x000fc400078e00ff */
[----:B------:R-:W-:Y:S01]  /*6230*/  LOP3.LUT R11, R3, R11, RZ, 0xc0, !PT ;  /* 0x0000000b030b7212 */ /* 0x000fe200078ec0ff */
[----:B------:R-:W-:Y:S01]  /*6240*/  HSET2.LE.AND R3, R12, R108, PT ;  /* 0x0000006c0c037233 */ /* 0x000fe20003803000 */
[----:B------:R-:W-:-:S03]  /*6250*/  FFMA.FTZ R12, R104, c[0x0][0x23c], -R23 ;  /* 0x00008f00680c7a23 */ /* 0x000fc60000010817 */
[C---:B------:R-:W-:Y:S01]  /*6260*/  HMMA.16816.F32.BF16 R72, R4.reuse, R26, R68 ;  /* 0x0000001a0448723c */ /* 0x040fe20000041844 */
[----:B------:R-:W-:Y:S01]  /*6270*/  LOP3.LUT R9, R3, R9, RZ, 0xc0, !PT ;  /* 0x0000000903097212 */ /* 0x000fe200078ec0ff */
[----:B------:R-:W-:Y:S01]  /*6280*/  FFMA.FTZ R3, R105, c[0x0][0x23c], -R23 ;  /* 0x00008f0069037a23 */ /* 0x000fe20000010817 */
[----:B------:R1:W-:Y:S05]  /*6290*/  MUFU.EX2 R250, R12 ;  /* 0x0000000c00fa7308 */ /* 0x0003ea0000000800 */
[C---:B----4-:R-:W-:Y:S03]  /*62a0*/  HMMA.16816.F32.BF16 R76, R4.reuse, R28, R88 ;  /* 0x0000001c044c723c */ /* 0x050fe60000041858 */
[----:B------:R2:W-:Y:S05]  /*62b0*/  MUFU.EX2 R249, R3 ;  /* 0x0000000300f97308 */ /* 0x0005ea0000000800 */
[----:B------:R-:W-:Y:S01]  /*62c0*/  HMMA.16816.F32.BF16 R68, R4, R30, R84 ;  /* 0x0000001e0444723c */ /* 0x000fe20000041854 */
[----:B-1----:R-:W-:-:S06]  /*62d0*/  IMAD.WIDE.U32 R12, R33, -0x2daee0ad, RZ ;  /* 0xd2511f53210c7825 */ /* 0x002fcc00078e00ff */
[----:B------:R-:W-:Y:S01]  /*62e0*/  IMAD.WIDE.U32 R4, R16, -0x326172a9, RZ ;  /* 0xcd9e8d5710047825 */ /* 0x000fe200078e00ff */
[----:B------:R-:W-:Y:S01]  /*62f0*/  LOP3.LUT R19, R19, UR8, R12, 0x96, !PT ;  /* 0x0000000813137c12 */ /* 0x000fe2000f8e960c */
[C---:B------:R-:W-:Y:S02]  /*6300*/  HMMA.16816.F32.BF16 R80, R8.reuse, R24, R44 ;  /* 0x000000180850723c */ /* 0x040fe4000004182c */
[----:B------:R-:W-:Y:S01]  /*6310*/  IMAD.WIDE.U32 R6, R15, -0x326172a9, RZ ;  /* 0xcd9e8d570f067825 */ /* 0x000fe200078e00ff */
[----:B--2---:R-:W-:Y:S02]  /*6320*/  LOP3.LUT R3, R5, UR9, R64, 0x96, !PT ;  /* 0x0000000905037c12 */ /* 0x004fe4000f8e9640 */
[----:B------:R-:W-:Y:S01]  /*6330*/  LOP3.LUT R15, R13, UR10, R66, 0x96, !PT ;  /* 0x0000000a0d0f7c12 */ /* 0x000fe2000f8e9642 */
[----:B------:R-:W-:Y:S01]  /*6340*/  IMAD.WIDE.U32 R32, R35, -0x2daee0ad, RZ ;  /* 0xd2511f5323207825 */ /* 0x000fe200078e00ff */
[----:B------:R-:W-:Y:S01]  /*6350*/  LOP3.LUT R7, R7, UR7, R4, 0x96, !PT ;  /* 0x0000000707077c12 */ /* 0x000fe2000f8e9604 */
[----:B------:R-:W-:Y:S02]  /*6360*/  HMMA.16816.F32.BF16 R52, R8, R26, R52 ;  /* 0x0000001a0834723c */ /* 0x000fe40000041834 */
[----:B------:R-:W-:Y:S01]  /*6370*/  IMAD.WIDE.U32 R4, R3, -0x2daee0ad, RZ ;  /* 0xd2511f5303047825 */ /* 0x000fe200078e00ff */
[----:B------:R-:W-:-:S03]  /*6380*/  LOP3.LUT R16, R33, UR10, R66, 0x96, !PT ;  /* 0x0000000a21107c12 */ /* 0x000fc6000f8e9642 */
[--C-:B------:R-:W-:Y:S01]  /*6390*/  FFMA.FTZ R3, R98, c[0x0][0x23c], -R23.reuse ;  /* 0x00008f0062037a23 */ /* 0x100fe20000010817 */
[----:B------:R-:W-:Y:S01]  /*63a0*/  LOP3.LUT R5, R5, UR6, R14, 0x96, !PT ;  /* 0x0000000605057c12 */ /* 0x000fe2000f8e960e */
[----:B------:R-:W-:Y:S01]  /*63b0*/  IMAD.WIDE.U32 R34, R7, -0x2daee0ad, RZ ;  /* 0xd2511f5307227825 */ /* 0x000fe200078e00ff */
[----:B------:R-:W-:Y:S01]  /*63c0*/  HMMA.16816.F32.BF16 R100, R8, R30, R36 ;  /* 0x0000001e0864723c */ /* 0x000fe20000041824 */
[----:B------:R1:W-:Y:S02]  /*63d0*/  MUFU.EX2 R247, R3 ;  /* 0x0000000300f77308 */ /* 0x0003e40000000800 */
[----:B------:R-:W-:Y:S02]  /*63e0*/  FFMA.FTZ R13, R99, c[0x0][0x23c], -R23 ;  /* 0x00008f00630d7a23 */ /* 0x000fe40000010817 */
[----:B------:R-:W-:-:S04]  /*63f0*/  IMAD.WIDE.U32 R20, R15, -0x326172a9, RZ ;  /* 0xcd9e8d570f147825 */ /* 0x000fc800078e00ff */
[----:B------:R2:W-:Y:S01]  /*6400*/  MUFU.EX2 R248, R13 ;  /* 0x0000000d00f87308 */ /* 0x0005e20000000800 */
[----:B------:R-:W-:Y:S01]  /*6410*/  IMAD.WIDE.U32 R16, R16, -0x326172a9, RZ ;  /* 0xcd9e8d5710107825 */ /* 0x000fe200078e00ff */
[----:B------:R-:W-:-:S03]  /*6420*/  LOP3.LUT R14, R21, UR9, R48, 0x96, !PT ;  /* 0x00000009150e7c12 */ /* 0x000fc6000f8e9630 */
[----:B------:R-:W-:Y:S01]  /*6430*/  FFMA.FTZ R7, R184, c[0x0][0x23c], -R22 ;  /* 0x00008f00b8077a23 */ /* 0x000fe20000010816 */
[----:B------:R-:W-:Y:S01]  /*6440*/  LOP3.LUT R17, R17, UR9, R48, 0x96, !PT ;  /* 0x0000000911117c12 */ /* 0x000fe2000f8e9630 */
[----:B------:R-:W-:Y:S01]  /*6450*/  IMAD.WIDE.U32 R14, R14, -0x2daee0ad, RZ ;  /* 0xd2511f530e0e7825 */ /* 0x000fe200078e00ff */
[----:B-1----:R-:W-:Y:S01]  /*6460*/  LOP3.LUT R3, R35, UR4, R4, 0x96, !PT ;  /* 0x0000000423037c12 */ /* 0x002fe2000f8e9604 */
[----:B------:R-:W-:Y:S01]  /*6470*/  HMMA.16816.F32.BF16 R48, R8, R28, R40 ;  /* 0x0000001c0830723c */ /* 0x000fe20000041828 */
[----:B------:R-:W-:Y:S01]  /*6480*/  MUFU.EX2 R242, R7 ;  /* 0x0000000700f27308 */ /* 0x000fe20000000800 */
[----:B------:R-:W-:Y:S01]  /*6490*/  FFMA.FTZ R4, R175, c[0x0][0x23c], -R22 ;  /* 0x00008f00af047a23 */ /* 0x000fe20000010816 */
[----:B------:R-:W1:Y:S01]  /*64a0*/  LDSM.16.MT88.4 R40, [R205+0x5000] ;  /* 0x00500000cd28783b */ /* 0x000e620000004200 */
[----:B--2---:R-:W-:-:S05]  /*64b0*/  IMAD.WIDE.U32 R12, R5, -0x326172a9, RZ ;  /* 0xcd9e8d57050c7825 */ /* 0x004fca00078e00ff */
[----:B------:R2:W-:Y:S01]  /*64c0*/  MUFU.EX2 R246, R4 ;  /* 0x0000000400f67308 */ /* 0x0005e20000000800 */
[----:B------:R-:W-:Y:S01]  /*64d0*/  LOP3.LUT R45, R13, UR5, R6, 0x96, !PT ;  /* 0x000000050d2d7c12 */ /* 0x000fe2000f8e9606 */
[----:B------:R-:W-:-:S06]  /*64e0*/  FFMA.FTZ R6, R107, c[0x0][0x23c], -R22 ;  /* 0x00008f006b067a23 */ /* 0x000fcc0000010816 */
[----:B------:R3:W-:Y:S01]  /*64f0*/  MUFU.EX2 R245, R6 ;  /* 0x0000000600f57308 */ /* 0x0007e20000000800 */
[----:B--2---:R-:W-:-:S05]  /*6500*/  IMAD.WIDE.U32 R4, R3, -0x326172a9, RZ ;  /* 0xcd9e8d5703047825 */ /* 0x004fca00078e00ff */
[----:B------:R-:W-:Y:S02]  /*6510*/  LOP3.LUT R3, R5, UR15, R12, 0x96, !PT ;  /* 0x0000000f05037c12 */ /* 0x000fe4000f8e960c */
[C---:B------:R-:W-:Y:S02]  /*6520*/  LOP3.LUT R5, R4.reuse, 0xffff, RZ, 0xc0, !PT ;  /* 0x0000ffff04057812 */ /* 0x040fe400078ec0ff */
[----:B------:R-:W-:Y:S02]  /*6530*/  LOP3.LUT R13, R4, 0xff, RZ, 0xc0, !PT ;  /* 0x000000ff040d7812 */ /* 0x000fe400078ec0ff */
[--C-:B---3--:R-:W-:Y:S02]  /*6540*/  SHF.R.U32.HI R6, RZ, 0x10, R4.reuse ;  /* 0x00000010ff067819 */ /* 0x108fe40000011604 */
[----:B------:R-:W-:Y:S01]  /*6550*/  SHF.R.U32.HI R12, RZ, 0x18, R4 ;  /* 0x00000018ff0c7819 */ /* 0x000fe20000011604 */
[----:B------:R-:W-:Y:S01]  /*6560*/  FFMA.FTZ R4, R106, c[0x0][0x23c], -R22 ;  /* 0x00008f006a047a23 */ /* 0x000fe20000010816 */
[----:B------:R-:W-:-:S02]  /*6570*/  SHF.R.U32.HI R10, RZ, 0x8, R5 ;  /* 0x00000008ff0a7819 */ /* 0x000fc40000011605 */
[--C-:B------:R-:W-:Y:S01]  /*6580*/  SHF.R.U32.HI R5, RZ, 0x10, R3.reuse ;  /* 0x00000010ff057819 */ /* 0x100fe20000011603 */
[----:B------:R2:W3:Y:S01]  /*6590*/  MUFU.EX2 R243, R4 ;  /* 0x0000000400f37308 */ /* 0x0004e20000000800 */
[----:B------:R-:W-:Y:S02]  /*65a0*/  LOP3.LUT R9, R6, 0xff, RZ, 0xc0, !PT ;  /* 0x000000ff06097812 */ /* 0x000fe400078ec0ff */
[C---:B------:R-:W-:Y:S02]  /*65b0*/  LOP3.LUT R11, R3.reuse, 0xff, RZ, 0xc0, !PT ;  /* 0x000000ff030b7812 */ /* 0x040fe400078ec0ff */
[----:B------:R-:W-:Y:S02]  /*65c0*/  SHF.R.U32.HI R8, RZ, 0x18, R3 ;  /* 0x00000018ff087819 */ /* 0x000fe40000011603 */
[----:B--2---:R-:W-:Y:S02]  /*65d0*/  LOP3.LUT R4, R3, 0xffff, RZ, 0xc0, !PT ;  /* 0x0000ffff03047812 */ /* 0x004fe400078ec0ff */
[----:B------:R-:W-:-:S02]  /*65e0*/  PRMT R3, R13, 0x5410, R10 ;  /* 0x000054100d037816 */ /* 0x000fc4000000000a */
[----:B------:R-:W-:Y:S02]  /*65f0*/  SHF.R.U32.HI R6, RZ, 0x8, R4 ;  /* 0x00000008ff067819 */ /* 0x000fe40000011604 */
[----:B------:R-:W-:Y:S01]  /*6600*/  LOP3.LUT R4, R5, 0xff, RZ, 0xc0, !PT ;  /* 0x000000ff05047812 */ /* 0x000fe200078ec0ff */
[--C-:B------:R-:W-:Y:S01]  /*6610*/  HSET2.LE.AND R3, R3, R108.reuse, PT ;  /* 0x0000006c03037233 */ /* 0x100fe20003803000 */
[----:B------:R-:W-:Y:S02]  /*6620*/  PRMT R5, R9, 0x5410, R12 ;  /* 0x0000541009057816 */ /* 0x000fe4000000000c */
[----:B------:R-:W-:Y:S02]  /*6630*/  PRMT R9, R11, 0x5410, R6 ;  /* 0x000054100b097816 */ /* 0x000fe40000000006 */
[----:B------:R-:W-:Y:S01]  /*6640*/  PRMT R7, R4, 0x5410, R8 ;  /* 0x0000541004077816 */ /* 0x000fe20000000008 */
[----:B------:R-:W-:Y:S01]  /*6650*/  HSET2.LE.AND R5, R5, R108, PT ;  /* 0x0000006c05057233 */ /* 0x000fe20003803000 */
[----:B---3--:R-:W-:-:S02]  /*6660*/  F2FP.BF16.PACK_AB R6, R243, R245 ;  /* 0x000000f5f306723e */ /* 0x008fc400000010ff */
[----:B------:R-:W-:Y:S02]  /*6670*/  F2FP.BF16.PACK_AB R4, R247, R248 ;  /* 0x000000f8f704723e */ /* 0x000fe400000010ff */
[----:B------:R-:W-:Y:S01]  /*6680*/  LOP3.LUT R11, R5, R6, RZ, 0xc0, !PT ;  /* 0x00000006050b7212 */ /* 0x000fe200078ec0ff */
[--C-:B------:R-:W-:Y:S01]  /*6690*/  HSET2.LE.AND R5, R7, R108.reuse, PT ;  /* 0x0000006c07057233 */ /* 0x100fe20003803000 */
[----:B------:R-:W-:Y:S02]  /*66a0*/  F2FP.BF16.PACK_AB R6, R242, R246 ;  /* 0x000000f6f206723e */ /* 0x000fe400000010ff */
[----:B------:R-:W-:Y:S01]  /*66b0*/  LOP3.LUT R10, R3, R4, RZ, 0xc0, !PT ;  /* 0x00000004030a7212 */ /* 0x000fe200078ec0ff */
[----:B------:R-:W-:Y:S01]  /*66c0*/  HSET2.LE.AND R3, R9, R108, PT ;  /* 0x0000006c09037233 */ /* 0x000fe20003803000 */
[----:B------:R-:W-:Y:S01]  /*66d0*/  LOP3.LUT R9, R5, R6, RZ, 0xc0, !PT ;  /* 0x0000000605097212 */ /* 0x000fe200078ec0ff */
[----:B------:R-:W-:Y:S01]  /*66e0*/  IMAD.WIDE.U32 R6, R67, -0x2daee0ad, RZ ;  /* 0xd2511f5343067825 */ /* 0x000fe200078e00ff */
[----:B------:R-:W-:-:S04]  /*66f0*/  F2FP.BF16.PACK_AB R4, R249, R250 ;  /* 0x000000faf904723e */ /* 0x000fc800000010ff */
[----:B------:R-:W-:Y:S01]  /*6700*/  LOP3.LUT R8, R3, R4, RZ, 0xc0, !PT ;  /* 0x0000000403087212 */ /* 0x000fe200078ec0ff */
[----:B------:R-:W-:Y:S01]  /*6710*/  IMAD.WIDE.U32 R4, R19, -0x326172a9, RZ ;  /* 0xcd9e8d5713047825 */ /* 0x000fe200078e00ff */
[----:B------:R-:W-:Y:S02]  /*6720*/  LOP3.LUT R3, R7, UR8, R32, 0x96, !PT ;  /* 0x0000000807037c12 */ /* 0x000fe4000f8e9620 */
[----:B------:R-:W-:Y:S02]  /*6730*/  LOP3.LUT R7, R15, UR6, R18, 0x96, !PT ;  /* 0x000000060f077c12 */ /* 0x000fe4000f8e9612 */
[----:B------:R-:W-:Y:S01]  /*6740*/  LOP3.LUT R5, R5, UR7, R20, 0x96, !PT ;  /* 0x0000000705057c12 */ /* 0x000fe2000f8e9614 */
[----:B------:R-:W-:Y:S01]  /*6750*/  IMAD.WIDE.U32 R12, R3, -0x326172a9, RZ ;  /* 0xcd9e8d57030c7825 */ /* 0x000fe200078e00ff */
[----:B------:R-:W-:Y:S03]  /*6760*/  HMMA.16816.F32.BF16 R84, R8, R56, R76 ;  /* 0x000000380854723c */ /* 0x000fe6000004184c */
[----:B------:R-:W-:Y:S01]  /*6770*/  IMAD.WIDE.U32 R20, R17, -0x2daee0ad, RZ ;  /* 0xd2511f5311147825 */ /* 0x000fe200078e00ff */
[----:B------:R-:W-:-:S03]  /*6780*/  LOP3.LUT R3, R13, UR7, R16, 0x96, !PT ;  /* 0x000000070d037c12 */ /* 0x000fc6000f8e9610 */
[----:B------:R-:W-:Y:S01]  /*6790*/  IMAD.WIDE.U32 R18, R7, -0x326172a9, RZ ;  /* 0xcd9e8d5707127825 */ /* 0x000fe200078e00ff */
[----:B------:R-:W-:Y:S01]  /*67a0*/  LOP3.LUT R6, R21, UR6, R6, 0x96, !PT ;  /* 0x0000000615067c12 */ /* 0x000fe2000f8e9606 */
[----:B-1----:R-:W-:Y:S02]  /*67b0*/  HMMA.16816.F32.BF16 R92, R8, R40, R60 ;  /* 0x00000028085c723c */ /* 0x002fe4000004183c */
[----:B------:R-:W-:Y:S01]  /*67c0*/  IMAD.WIDE.U32 R24, R5, -0x2daee0ad, RZ ;  /* 0xd2511f5305187825 */ /* 0x000fe200078e00ff */
[----:B------:R-:W-:-:S03]  /*67d0*/  LOP3.LUT R19, R19, UR5, R4, 0x96, !PT ;  /* 0x0000000513137c12 */ /* 0x000fc6000f8e9604 */
[----:B------:R-:W-:Y:S01]  /*67e0*/  IMAD.WIDE.U32 R16, R3, -0x2daee0ad, RZ ;  /* 0xd2511f5303107825 */ /* 0x000fe200078e00ff */
[----:B------:R-:W-:Y:S01]  /*67f0*/  LOP3.LUT R3, R25, UR4, R14, 0x96, !PT ;  /* 0x0000000419037c12 */ /* 0x000fe2000f8e960e */
[C---:B------:R-:W-:Y:S02]  /*6800*/  HMMA.16816.F32.BF16 R88, R8.reuse, R42, R72 ;  /* 0x0000002a0858723c */ /* 0x040fe40000041848 */
[----:B------:R-:W-:Y:S01]  /*6810*/  FFMA.FTZ R4, R185, c[0x0][0x23c], -R2 ;  /* 0x00008f00b9047a23 */ /* 0x000fe20000010802 */
[----:B------:R-:W-:Y:S01]  /*6820*/  LOP3.LUT R7, R17, UR4, R20, 0x96, !PT ;  /* 0x0000000411077c12 */ /* 0x000fe2000f8e9614 */
[----:B------:R-:W-:Y:S02]  /*6830*/  IMAD.WIDE.U32 R14, R6, -0x326172a9, RZ ;  /* 0xcd9e8d57060e7825 */ /* 0x000fe400078e00ff */
[----:B------:R1:W-:Y:S02]  /*6840*/  MUFU.EX2 R185, R4 ;  /* 0x0000000400b97308 */ /* 0x0003e40000000800 */
[----:B------:R-:W-:Y:S01]  /*6850*/  FFMA.FTZ R6, R187, c[0x0][0x23c], -R2 ;  /* 0x00008f00bb067a23 */ /* 0x000fe20000010802 */
[----:B------:R-:W-:Y:S01]  /*6860*/  LOP3.LUT R12, R15, UR5, R12, 0x96, !PT ;  /* 0x000000050f0c7c12 */ /* 0x000fe2000f8e960c */
[----:B------:R-:W-:Y:S01]  /*6870*/  HMMA.16816.F32.BF16 R76, R8, R58, R68 ;  /* 0x0000003a084c723c */ /* 0x000fe20000041844 */
[----:B------:R-:W-:-:S02]  /*6880*/  IMAD.MOV.U32 R187, RZ, RZ, R163 ;  /* 0x000000ffffbb7224 */ /* 0x000fc400078e00a3 */
[----:B------:R-:W-:Y:S01]  /*6890*/  IMAD.MOV.U32 R163, RZ, RZ, R121 ;  /* 0x000000ffffa37224 */ /* 0x000fe200078e0079 */
[----:B------:R2:W-:Y:S03]  /*68a0*/  MUFU.EX2 R184, R6 ;  /* 0x0000000600b87308 */ /* 0x0005e60000000800 */
[----:B------:R-:W-:Y:S02]  /*68b0*/  FFMA.FTZ R8, R170, c[0x0][0x23c], -R2 ;  /* 0x00008f00aa087a23 */ /* 0x000fe40000010802 */
[----:B------:R-:W-:Y:S02]  /*68c0*/  IMAD.MOV.U32 R170, RZ, RZ, R146 ;  /* 0x000000ffffaa7224 */ /* 0x000fe400078e0092 */
[----:B------:R-:W-:Y:S01]  /*68d0*/  IMAD.MOV.U32 R146, RZ, RZ, R128 ;  /* 0x000000ffff927224 */ /* 0x000fe200078e0080 */
[----:B------:R3:W-:Y:S01]  /*68e0*/  MUFU.EX2 R174, R8 ;  /* 0x0000000800ae7308 */ /* 0x0007e20000000800 */
[----:B-1----:R-:W-:-:S04]  /*68f0*/  IMAD.WIDE.U32 R4, R3, -0x326172a9, RZ ;  /* 0xcd9e8d5703047825 */ /* 0x002fc800078e00ff */
[----:B------:R-:W-:Y:S01]  /*6900*/  FFMA.FTZ R3, R186, c[0x0][0x23c], -R2 ;  /* 0x00008f00ba037a23 */ /* 0x000fe20000010802 */
[----:B------:R-:W-:Y:S01]  /*6910*/  LOP3.LUT R21, R5, UR15, R18, 0x96, !PT ;  /* 0x0000000f05157c12 */ /* 0x000fe2000f8e9612 */
[----:B------:R-:W-:Y:S01]  /*6920*/  IMAD.MOV.U32 R186, RZ, RZ, R147 ;  /* 0x000000ffffba7224 */ /* 0x000fe200078e0093 */
[C---:B------:R-:W-:Y:S01]  /*6930*/  LOP3.LUT R37, R4.reuse, 0xffff, RZ, 0xc0, !PT ;  /* 0x0000ffff04257812 */ /* 0x040fe200078ec0ff */
[----:B--2---:R-:W-:Y:S01]  /*6940*/  IMAD.WIDE.U32 R6, R7, -0x326172a9, RZ ;  /* 0xcd9e8d5707067825 */ /* 0x004fe200078e00ff */
[----:B------:R-:W-:Y:S01]  /*6950*/  LOP3.LUT R44, R4, 0xff, RZ, 0xc0, !PT ;  /* 0x000000ff042c7812 */ /* 0x000fe200078ec0ff */
[----:B------:R1:W2:Y:S01]  /*6960*/  MUFU.EX2 R175, R3 ;  /* 0x0000000300af7308 */ /* 0x0002a20000000800 */
[----:B------:R-:W-:Y:S01]  /*6970*/  SHF.R.U32.HI R39, RZ, 0x10, R4 ;  /* 0x00000010ff277819 */ /* 0x000fe20000011604 */
[----:B------:R-:W-:Y:S01]  /*6980*/  IMAD.MOV.U32 R153, RZ, RZ, R146 ;  /* 0x000000ffff997224 */ /* 0x000fe200078e0092 */
[----:B------:R-:W-:Y:S01]  /*6990*/  SHF.R.U32.HI R38, RZ, 0x18, R4 ;  /* 0x00000018ff267819 */ /* 0x000fe20000011604 */
[----:B------:R-:W-:Y:S01]  /*69a0*/  IMAD.WIDE.U32 R4, R12, -0x2daee0ad, RZ ;  /* 0xd2511f530c047825 */ /* 0x000fe200078e00ff */
[----:B------:R-:W-:-:S02]  /*69b0*/  LOP3.LUT R9, R6, 0xff, RZ, 0xc0, !PT ;  /* 0x000000ff06097812 */ /* 0x000fc400078ec0ff */
[----:B---3--:R-:W-:Y:S02]  /*69c0*/  SHF.R.U32.HI R8, RZ, 0x10, R6 ;  /* 0x00000010ff087819 */ /* 0x008fe40000011606 */
[----:B------:R-:W-:Y:S02]  /*69d0*/  LOP3.LUT R17, R5, UR14, R16, 0x96, !PT ;  /* 0x0000000e05117c12 */ /* 0x000fe4000f8e9610 */
[C---:B------:R-:W-:Y:S02]  /*69e0*/  LOP3.LUT R31, R4.reuse, 0xffff, RZ, 0xc0, !PT ;  /* 0x0000ffff041f7812 */ /* 0x040fe400078ec0ff */
[----:B------:R-:W-:Y:S02]  /*69f0*/  LOP3.LUT R32, R4, 0xff, RZ, 0xc0, !PT ;  /* 0x000000ff04207812 */ /* 0x000fe400078ec0ff */
[----:B------:R-:W-:Y:S02]  /*6a00*/  SHF.R.U32.HI R35, RZ, 0x10, R4 ;  /* 0x00000010ff237819 */ /* 0x000fe40000011604 */
[----:B-1----:R-:W-:-:S02]  /*6a10*/  LOP3.LUT R3, R7, UR15, R14, 0x96, !PT ;  /* 0x0000000f07037c12 */ /* 0x002fc4000f8e960e */
[----:B------:R-:W-:Y:S02]  /*6a20*/  LOP3.LUT R7, R6, 0xffff, RZ, 0xc0, !PT ;  /* 0x0000ffff06077812 */ /* 0x000fe400078ec0ff */
[----:B------:R-:W-:Y:S01]  /*6a30*/  SHF.R.U32.HI R33, RZ, 0x18, R4 ;  /* 0x00000018ff217819 */ /* 0x000fe20000011604 */
[----:B------:R-:W-:Y:S01]  /*6a40*/  FFMA.FTZ R4, R200, c[0x0][0x23c], -R0 ;  /* 0x00008f00c8047a23 */ /* 0x000fe20000010800 */
[----:B------:R-:W-:Y:S01]  /*6a50*/  SHF.R.U32.HI R5, RZ, 0x8, R7 ;  /* 0x00000008ff057819 */ /* 0x000fe20000011607 */
[----:B------:R-:W-:Y:S01]  /*6a60*/  IMAD.MOV.U32 R200, RZ, RZ, R139 ;  /* 0x000000ffffc87224 */ /* 0x000fe200078e008b */
[----:B------:R-:W-:Y:S01]  /*6a70*/  SHF.R.U32.HI R10, RZ, 0x18, R6 ;  /* 0x00000018ff0a7819 */ /* 0x000fe20000011606 */
[----:B------:R1:W-:Y:S01]  /*6a80*/  MUFU.EX2 R139, R4 ;  /* 0x00000004008b7308 */ /* 0x0003e20000000800 */
[----:B------:R-:W-:Y:S01]  /*6a90*/  PRMT R9, R9, 0x5410, R5 ;  /* 0x0000541009097816 */ /* 0x000fe20000000005 */
[----:B------:R-:W-:Y:S01]  /*6aa0*/  FFMA.FTZ R5, R190, c[0x0][0x23c], -R0 ;  /* 0x00008f00be057a23 */ /* 0x000fe20000010800 */
[----:B------:R-:W-:Y:S01]  /*6ab0*/  SHF.R.U32.HI R7, RZ, 0x18, R3 ;  /* 0x00000018ff077819 */ /* 0x000fe20000011603 */
[----:B------:R-:W-:-:S02]  /*6ac0*/  IMAD.MOV.U32 R190, RZ, RZ, R135 ;  /* 0x000000ffffbe7224 */ /* 0x000fc400078e0087 */
[----:B------:R-:W-:Y:S02]  /*6ad0*/  FFMA.FTZ R6, R169, c[0x0][0x23c], -R2 ;  /* 0x00008f00a9067a23 */ /* 0x000fe40000010802 */
[----:B------:R3:W4:Y:S01]  /*6ae0*/  MUFU.EX2 R135, R5 ;  /* 0x0000000500877308 */ /* 0x0007220000000800 */
[----:B------:R-:W-:Y:S02]  /*6af0*/  IMAD.MOV.U32 R169, RZ, RZ, R144 ;  /* 0x000000ffffa97224 */ /* 0x000fe400078e0090 */
[----:B------:R-:W-:Y:S01]  /*6b00*/  IMAD.MOV.U32 R144, RZ, RZ, R127 ;  /* 0x000000ffff907224 */ /* 0x000fe200078e007f */
[----:B-1----:R-:W-:-:S04]  /*6b10*/  LOP3.LUT R4, R8, 0xff, RZ, 0xc0, !PT ;  /* 0x000000ff08047812 */ /* 0x002fc800078ec0ff */
[----:B------:R1:W-:Y:S01]  /*6b20*/  MUFU.EX2 R173, R6 ;  /* 0x0000000600ad7308 */ /* 0x0003e20000000800 */
[C---:B------:R-:W-:Y:S02]  /*6b30*/  LOP3.LUT R8, R3.reuse, 0xff, RZ, 0xc0, !PT ;  /* 0x000000ff03087812 */ /* 0x040fe400078ec0ff */
[----:B------:R-:W-:Y:S02]  /*6b40*/  PRMT R10, R4, 0x5410, R10 ;  /* 0x00005410040a7816 */ /* 0x000fe4000000000a */
[----:B------:R-:W-:Y:S02]  /*6b50*/  LOP3.LUT R4, R3, 0xffff, RZ, 0xc0, !PT ;  /* 0x0000ffff03047812 */ /* 0x000fe400078ec0ff */
[----:B---3--:R-:W-:-:S04]  /*6b60*/  SHF.R.U32.HI R5, RZ, 0x10, R3 ;  /* 0x00000010ff057819 */ /* 0x008fc80000011603 */
[----:B------:R-:W-:Y:S01]  /*6b70*/  LOP3.LUT R3, R5, 0xff, RZ, 0xc0, !PT ;  /* 0x000000ff05037812 */ /* 0x000fe200078ec0ff */
[----:B------:R-:W-:Y:S02]  /*6b80*/  FFMA.FTZ R5, R201, c[0x0][0x23c], -R0 ;  /* 0x00008f00c9057a23 */ /* 0x000fe40000010800 */
[----:B------:R-:W-:Y:S01]  /*6b90*/  IMAD.MOV.U32 R201, RZ, RZ, R125 ;  /* 0x000000ffffc97224 */ /* 0x000fe200078e007d */
[----:B------:R-:W-:Y:S01]  /*6ba0*/  PRMT R7, R3, 0x5410, R7 ;  /* 0x0000541003077816 */ /* 0x000fe20000000007 */
[----:B------:R-:W-:Y:S01]  /*6bb0*/  HSET2.LE.AND R3, R9, R108, PT ;  /* 0x0000006c09037233 */ /* 0x000fe20003803000 */
[----:B-1----:R-:W-:Y:S01]  /*6bc0*/  SHF.R.U32.HI R6, RZ, 0x8, R4 ;  /* 0x00000008ff067819 */ /* 0x002fe20000011604 */
[----:B------:R-:W-:Y:S01]  /*6bd0*/  FFMA.FTZ R4, R202, c[0x0][0x23c], -R0 ;  /* 0x00008f00ca047a23 */ /* 0x000fe20000010800 */
[----:B------:R1:W-:Y:S01]  /*6be0*/  MUFU.EX2 R125, R5 ;  /* 0x00000005007d7308 */ /* 0x0003e20000000800 */
[----:B------:R-:W-:Y:S01]  /*6bf0*/  IMAD.MOV.U32 R202, RZ, RZ, R126 ;  /* 0x000000ffffca7224 */ /* 0x000fe200078e007e */
[----:B------:R-:W-:Y:S01]  /*6c00*/  PRMT R6, R8, 0x5410, R6 ;  /* 0x0000541008067816 */ /* 0x000fe20000000006 */
[----:B------:R-:W-:-:S02]  /*6c10*/  IMAD.MOV.U32 R126, RZ, RZ, R123 ;  /* 0x000000ffff7e7224 */ /* 0x000fc400078e007b */
[----:B------:R-:W-:Y:S02]  /*6c20*/  IMAD.MOV.U32 R123, RZ, RZ, R133 ;  /* 0x000000ffff7b7224 */ /* 0x000fe400078e0085 */
[----:B------:R-:W-:Y:S01]  /*6c30*/  IMAD.MOV.U32 R145, RZ, RZ, R126 ;  /* 0x000000ffff917224 */ /* 0x000fe200078e007e */
[----:B------:R2:W3:Y:S01]  /*6c40*/  MUFU.EX2 R127, R4 ;  /* 0x00000004007f7308 */ /* 0x0004e20000000800 */
[----:B------:R-:W-:-:S04]  /*6c50*/  IMAD.WIDE.U32 R8, R97, -0x2daee0ad, RZ ;  /* 0xd2511f5361087825 */ /* 0x000fc800078e00ff */
[----:B------:R-:W-:Y:S02]  /*6c60*/  IMAD.MOV.U32 R147, RZ, RZ, R123 ;  /* 0x000000ffff937224 */ /* 0x000fe400078e007b */
[----:B-1----:R-:W-:Y:S02]  /*6c70*/  FFMA.FTZ R5, R191, c[0x0][0x23c], -R2 ;  /* 0x00008f00bf057a23 */ /* 0x002fe40000010802 */
[----:B------:R-:W-:Y:S02]  /*6c80*/  IMAD.MOV.U32 R191, RZ, RZ, R131 ;  /* 0x000000ffffbf7224 */ /* 0x000fe400078e0083 */
[----:B------:R1:W-:Y:S01]  /*6c90*/  MUFU.EX2 R133, R5 ;  /* 0x0000000500857308 */ /* 0x0003e20000000800 */
[----:B--2---:R-:W-:-:S04]  /*6ca0*/  F2FP.BF16.PACK_AB R4, R174, R175 ;  /* 0x000000afae04723e */ /* 0x004fc800000010ff */
[----:B------:R-:W-:Y:S01]  /*6cb0*/  LOP3.LUT R14, R3, R4, RZ, 0xc0, !PT ;  /* 0x00000004030e7212 */ /* 0x000fe200078ec0ff */
[--C-:B------:R-:W-:Y:S01]  /*6cc0*/  HSET2.LE.AND R3, R10, R108.reuse, PT ;  /* 0x0000006c0a037233 */ /* 0x100fe20003803000 */
[----:B----4-:R-:W-:Y:S01]  /*6cd0*/  F2FP.BF16.PACK_AB R4, R135, R139 ;  /* 0x0000008b8704723e */ /* 0x010fe200000010ff */
[----:B------:R-:W-:Y:S02]  /*6ce0*/  FFMA.FTZ R10, R132, c[0x0][0x23c], -R2 ;  /* 0x00008f00840a7a23 */ /* 0x000fe40000010802 */
[----:B------:R-:W-:Y:S01]  /*6cf0*/  IMAD.MOV.U32 R132, RZ, RZ, R112 ;  /* 0x000000ffff847224 */ /* 0x000fe200078e0070 */
[----:B------:R-:W-:Y:S01]  /*6d00*/  LOP3.LUT R15, R3, R4, RZ, 0xc0, !PT ;  /* 0x00000004030f7212 */ /* 0x000fe200078ec0ff */
[--C-:B------:R-:W-:Y:S01]  /*6d10*/  HSET2.LE.AND R3, R6, R108.reuse, PT ;  /* 0x0000006c06037233 */ /* 0x100fe20003803000 */
[----:B------:R-:W-:Y:S01]  /*6d20*/  F2FP.BF16.PACK_AB R4, R184, R185 ;  /* 0x000000b9b804723e */ /* 0x000fe200000010ff */
[----:B-1----:R-:W-:Y:S01]  /*6d30*/  FFMA.FTZ R5, R188, c[0x0][0x23c], -R2 ;  /* 0x00008f00bc057a23 */ /* 0x002fe20000010802 */
[----:B------:R-:W-:Y:S01]  /*6d40*/  MUFU.EX2 R120, R10 ;  /* 0x0000000a00787308 */ /* 0x000fe20000000800 */
[----:B------:R-:W-:Y:S01]  /*6d50*/  IMAD.MOV.U32 R188, RZ, RZ, R130 ;  /* 0x000000ffffbc7224 */ /* 0x000fe200078e0082 */
[----:B------:R-:W-:Y:S01]  /*6d60*/  LOP3.LUT R12, R3, R4, RZ, 0xc0, !PT ;  /* 0x00000004030c7212 */ /* 0x000fe200078ec0ff */
[----:B------:R-:W-:Y:S01]  /*6d70*/  HSET2.LE.AND R3, R7, R108, PT ;  /* 0x0000006c07037233 */ /* 0x000fe20003803000 */
[----:B---3--:R-:W-:Y:S01]  /*6d80*/  F2FP.BF16.PACK_AB R4, R125, R127 ;  /* 0x0000007f7d04723e */ /* 0x008fe200000010ff */
[----:B------:R-:W-:-:S02]  /*6d90*/  FFMA.FTZ R6, R171, c[0x0][0x23c], -R2 ;  /* 0x00008f00ab067a23 */ /* 0x000fc40000010802 */
[--C-:B------:R-:W-:Y:S01]  /*6da0*/  FFMA.FTZ R7, R168, c[0x0][0x23c], -R2.reuse ;  /* 0x00008f00a8077a23 */ /* 0x100fe20000010802 */
[----:B------:R-:W-:Y:S01]  /*6db0*/  LOP3.LUT R13, R3, R4, RZ, 0xc0, !PT ;  /* 0x00000004030d7212 */ /* 0x000fe200078ec0ff */
[--C-:B------:R-:W-:Y:S01]  /*6dc0*/  FFMA.FTZ R3, R189, c[0x0][0x23c], -R2.reuse ;  /* 0x00008f00bd037a23 */ /* 0x100fe20000010802 */
[----:B------:R1:W-:Y:S01]  /*6dd0*/  MUFU.EX2 R131, R5 ;  /* 0x0000000500837308 */ /* 0x0003e20000000800 */
[----:B------:R-:W-:Y:S02]  /*6de0*/  IMAD.MOV.U32 R189, RZ, RZ, R129 ;  /* 0x000000ffffbd7224 */ /* 0x000fe400078e0081 */
[----:B------:R-:W-:Y:S02]  /*6df0*/  IMAD.MOV.U32 R168, RZ, RZ, R113 ;  /* 0x000000ffffa87224 */ /* 0x000fe400078e0071 */
[C---:B------:R-:W-:Y:S01]  /*6e00*/  HMMA.16816.F32.BF16 R60, R12.reuse, R56, R48 ;  /* 0x000000380c3c723c */ /* 0x040fe20000041830 */
[----:B------:R-:W-:Y:S02]  /*6e10*/  IMAD.MOV.U32 R171, RZ, RZ, R145 ;  /* 0x000000ffffab7224 */ /* 0x000fe400078e0091 */
[----:B------:R2:W-:Y:S05]  /*6e20*/  MUFU.EX2 R129, R3 ;  /* 0x0000000300817308 */ /* 0x0005ea0000000800 */
[----:B------:R-:W-:Y:S01]  /*6e30*/  HMMA.16816.F32.BF16 R56, R12, R58, R100 ;  /* 0x0000003a0c38723c */ /* 0x000fe20000041864 */
[----:B-1----:R-:W-:-:S02]  /*6e40*/  FFMA.FTZ R5, R109, c[0x0][0x23c], -R2 ;  /* 0x00008f006d057a23 */ /* 0x002fc40000010802 */
[----:B------:R-:W-:Y:S04]  /*6e50*/  MUFU.EX2 R122, R6 ;  /* 0x00000006007a7308 */ /* 0x000fe80000000800 */
[----:B------:R-:W-:Y:S01]  /*6e60*/  IMAD.MOV.U32 R103, RZ, RZ, R163 ;  /* 0x000000ffff677224 */ /* 0x000fe200078e00a3 */
[----:B------:R-:W-:Y:S01]  /*6e70*/  HMMA.16816.F32.BF16 R80, R12, R40, R80 ;  /* 0x000000280c50723c */ /* 0x000fe20000041850 */
[----:B--2---:R-:W-:Y:S02]  /*6e80*/  FFMA.FTZ R3, R180, c[0x0][0x23c], -R2 ;  /* 0x00008f00b4037a23 */ /* 0x004fe40000010802 */
[----:B------:R1:W-:Y:S01]  /*6e90*/  MUFU.EX2 R130, R5 ;  /* 0x0000000500827308 */ /* 0x0003e20000000800 */
[----:B------:R-:W-:Y:S02]  /*6ea0*/  IMAD.MOV.U32 R180, RZ, RZ, R144 ;  /* 0x000000ffffb47224 */ /* 0x000fe400078e0090 */
[----:B------:R-:W-:-:S05]  /*6eb0*/  IMAD.MOV.U32 R144, RZ, RZ, R124 ;  /* 0x000000ffff907224 */ /* 0x000fca00078e007c */
[----:B------:R2:W-:Y:S01]  /*6ec0*/  MUFU.EX2 R128, R3 ;  /* 0x0000000300807308 */ /* 0x0005e20000000800 */
[----:B-1----:R-:W-:-:S07]  /*6ed0*/  IMAD.WIDE.U32 R4, R19, -0x2daee0ad, RZ ;  /* 0xd2511f5313047825 */ /* 0x002fce00078e00ff */
[----:B------:R-:W-:Y:S01]  /*6ee0*/  MUFU.EX2 R121, R7 ;  /* 0x0000000700797308 */ /* 0x000fe20000000800 */
[----:B------:R-:W-:Y:S02]  /*6ef0*/  LOP3.LUT R36, R5, UR14, R24, 0x96, !PT ;  /* 0x0000000e05247c12 */ /* 0x000fe4000f8e9618 */
[----:B------:R-:W-:Y:S01]  /*6f00*/  LOP3.LUT R24, R4, 0xffff, RZ, 0xc0, !PT ;  /* 0x0000ffff04187812 */ /* 0x000fe200078ec0ff */
[----:B--2---:R-:W-:Y:S01]  /*6f10*/  FFMA.FTZ R3, R110, c[0x0][0x23c], -R2 ;  /* 0x00008f006e037a23 */ /* 0x004fe20000010802 */
[----:B------:R-:W-:Y:S02]  /*6f20*/  LOP3.LUT R29, R4, 0xff, RZ, 0xc0, !PT ;  /* 0x000000ff041d7812 */ /* 0x000fe400078ec0ff */
[--C-:B------:R-:W-:Y:S01]  /*6f30*/  SHF.R.U32.HI R27, RZ, 0x10, R4.reuse ;  /* 0x00000010ff1b7819 */ /* 0x100fe20000011604 */
[----:B------:R1:W-:Y:S01]  /*6f40*/  MUFU.EX2 R126, R3 ;  /* 0x00000003007e7308 */ /* 0x0003e20000000800 */
[----:B------:R-:W-:Y:S01]  /*6f50*/  SHF.R.U32.HI R26, RZ, 0x18, R4 ;  /* 0x00000018ff1a7819 */ /* 0x000fe20000011604 */
[----:B------:R-:W-:-:S05]  /*6f60*/  IMAD.WIDE.U32 R4, R45, -0x2daee0ad, RZ ;  /* 0xd2511f532d047825 */ /* 0x000fca00078e00ff */
[C---:B------:R-:W-:Y:S02]  /*6f70*/  LOP3.LUT R20, R4.reuse, 0xffff, RZ, 0xc0, !PT ;  /* 0x0000ffff04147812 */ /* 0x040fe400078ec0ff */
[----:B------:R-:W-:Y:S02]  /*6f80*/  LOP3.LUT R30, R4, 0xff, RZ, 0xc0, !PT ;  /* 0x000000ff041e7812 */ /* 0x000fe400078ec0ff */
[--C-:B------:R-:W-:Y:S02]  /*6f90*/  SHF.R.U32.HI R25, RZ, 0x10, R4.reuse ;  /* 0x00000010ff197819 */ /* 0x100fe40000011604 */
[----:B------:R-:W-:Y:S01]  /*6fa0*/  SHF.R.U32.HI R28, RZ, 0x18, R4 ;  /* 0x00000018ff1c7819 */ /* 0x000fe20000011604 */
[----:B------:R-:W-:Y:S01]  /*6fb0*/  FFMA.FTZ R4, R181, c[0x0][0x23c], -R2 ;  /* 0x00008f00b5047a23 */ /* 0x000fe20000010802 */
[----:B------:R-:W-:Y:S01]  /*6fc0*/  LOP3.LUT R11, R5, UR14, R34, 0x96, !PT ;  /* 0x0000000e050b7c12 */ /* 0x000fe2000f8e9622 */
[----:B-1----:R-:W-:Y:S02]  /*6fd0*/  FFMA.FTZ R3, R111, c[0x0][0x23c], -R2 ;  /* 0x00008f006f037a23 */ /* 0x002fe40000010802 */
[----:B------:R-:W-:Y:S01]  /*6fe0*/  MUFU.EX2 R123, R4 ;  /* 0x00000004007b7308 */ /* 0x000fe20000000800 */
[----:B------:R-:W-:-:S07]  /*6ff0*/  IMAD.MOV.U32 R181, RZ, RZ, R144 ;  /* 0x000000ffffb57224 */ /* 0x000fce00078e0090 */
[----:B------:R1:W-:Y:S02]  /*7000*/  MUFU.EX2 R124, R3 ;  /* 0x00000003007c7308 */ /* 0x0003e40000000800 */
[----:B-1----:R-:W-:-:S05]  /*7010*/  LOP3.LUT R3, R9, UR10, R96, 0x96, !PT ;  /* 0x0000000a09037c12 */ /* 0x002fca000f8e9660 */
[----:B------:R-:W-:-:S04]  /*7020*/  IMAD.WIDE.U32 R4, R3, -0x326172a9, RZ ;  /* 0xcd9e8d5703047825 */ /* 0x000fc800078e00ff */
[----:B------:R-:W-:Y:S01]  /*7030*/  IMAD.WIDE.U32 R2, R65, -0x2daee0ad, RZ ;  /* 0xd2511f5341027825 */ /* 0x000fe200078e00ff */
[----:B------:R-:W-:Y:S02]  /*7040*/  LOP3.LUT R5, R5, UR9, R64, 0x96, !PT ;  /* 0x0000000905057c12 */ /* 0x000fe4000f8e9640 */
[----:B------:R-:W-:Y:S02]  /*7050*/  HMMA.16816.F32.BF16 R64, R12, R42, R52 ;  /* 0x0000002a0c40723c */ /* 0x000fe40000041834 */
[----:B------:R-:W-:Y:S01]  /*7060*/  LOP3.LUT R3, R3, UR8, R8, 0x96, !PT ;  /* 0x0000000803037c12 */ /* 0x000fe2000f8e9608 */
[----:B------:R-:W-:-:S04]  /*7070*/  IMAD.WIDE.U32 R8, R5, -0x2daee0ad, RZ ;  /* 0xd2511f5305087825 */ /* 0x000fc800078e00ff */
[----:B------:R-:W-:Y:S01]  /*7080*/  FFMA.FTZ R5, R195, c[0x0][0x23c], -R0 ;  /* 0x00008f00c3057a23 */ /* 0x000fe20000010800 */
[----:B------:R-:W-:Y:S01]  /*7090*/  LOP3.LUT R6, R9, UR6, R2, 0x96, !PT ;  /* 0x0000000609067c12 */ /* 0x000fe2000f8e9602 */
[----:B------:R-:W-:Y:S02]  /*70a0*/  IMAD.WIDE.U32 R2, R3, -0x326172a9, RZ ;  /* 0xcd9e8d5703027825 */ /* 0x000fe400078e00ff */
[----:B------:R1:W-:Y:S02]  /*70b0*/  MUFU.EX2 R119, R5 ;  /* 0x0000000500777308 */ /* 0x0003e40000000800 */
[----:B------:R-:W-:Y:S01]  /*70c0*/  IMAD.WIDE.U32 R6, R6, -0x326172a9, RZ ;  /* 0xcd9e8d5706067825 */ /* 0x000fe200078e00ff */
[----:B------:R-:W-:-:S03]  /*70d0*/  LOP3.LUT R4, R3, UR7, R4, 0x96, !PT ;  /* 0x0000000703047c12 */ /* 0x000fc6000f8e9604 */
[----:B------:R-:W-:Y:S02]  /*70e0*/  FFMA.FTZ R3, R194, c[0x0][0x23c], -R0 ;  /* 0x00008f00c2037a23 */ /* 0x000fe40000010800 */
[----:B------:R-:W-:Y:S02]  /*70f0*/  FFMA.FTZ R14, R230, c[0x0][0x23c], -R22 ;  /* 0x00008f00e60e7a23 */ /* 0x000fe40000010816 */
[----:B------:R2:W3:Y:S01]  /*7100*/  MUFU.EX2 R118, R3 ;  /* 0x0000000300767308 */ /* 0x0004e20000000800 */
[----:B------:R-:W-:Y:S02]  /*7110*/  IMAD.MOV.U32 R195, RZ, RZ, R237 ;  /* 0x000000ffffc37224 */ /* 0x000fe400078e00ed */
[----:B------:R-:W-:Y:S02]  /*7120*/  IMAD.MOV.U32 R194, RZ, RZ, R168 ;  /* 0x000000ffffc27224 */ /* 0x000fe400078e00a8 */
[----:B------:R-:W-:Y:S02]  /*7130*/  IMAD.MOV.U32 R168, RZ, RZ, R150 ;  /* 0x000000ffffa87224 */ /* 0x000fe400078e0096 */
[----:B-1----:R-:W-:Y:S01]  /*7140*/  IMAD.WIDE.U32 R4, R4, -0x2daee0ad, RZ ;  /* 0xd2511f5304047825 */ /* 0x002fe200078e00ff */
[----:B--2---:R-:W-:-:S03]  /*7150*/  LOP3.LUT R3, R7, UR5, R2, 0x96, !PT ;  /* 0x0000000507037c12 */ /* 0x004fc6000f8e9602 */
[----:B------:R-:W-:Y:S01]  /*7160*/  FFMA.FTZ R2, R192, c[0x0][0x23c], -R0 ;  /* 0x00008f00c0027a23 */ /* 0x000fe20000010800 */
[----:B------:R-:W-:Y:S01]  /*7170*/  LOP3.LUT R7, R5, UR4, R8, 0x96, !PT ;  /* 0x0000000405077c12 */ /* 0x000fe2000f8e9608 */
[----:B------:R-:W-:Y:S01]  /*7180*/  FFMA.FTZ R5, R176, c[0x0][0x23c], -R0 ;  /* 0x00008f00b0057a23 */ /* 0x000fe20000010800 */
[----:B---3--:R-:W-:Y:S01]  /*7190*/  F2FP.BF16.PACK_AB R13, R118, R119 ;  /* 0x00000077760d723e */ /* 0x008fe200000010ff */
[----:B------:R1:W-:Y:S01]  /*71a0*/  MUFU.EX2 R117, R2 ;  /* 0x0000000200757308 */ /* 0x0003e20000000800 */
[----:B------:R-:W-:Y:S02]  /*71b0*/  IMAD.MOV.U32 R176, RZ, RZ, R116 ;  /* 0x000000ffffb07224 */ /* 0x000fe400078e0074 */
[----:B------:R-:W-:Y:S02]  /*71c0*/  IMAD.MOV.U32 R192, RZ, RZ, R171 ;  /* 0x000000ffffc07224 */ /* 0x000fe400078e00ab */
[----:B------:R-:W-:-:S03]  /*71d0*/  IMAD.MOV.U32 R171, RZ, RZ, R148 ;  /* 0x000000ffffab7224 */ /* 0x000fc600078e0094 */
[----:B------:R2:W-:Y:S01]  /*71e0*/  MUFU.EX2 R116, R5 ;  /* 0x0000000500747308 */ /* 0x0005e20000000800 */
[----:B-1----:R-:W-:-:S05]  /*71f0*/  IMAD.WIDE.U32 R2, R3, -0x2daee0ad, RZ ;  /* 0xd2511f5303027825 */ /* 0x002fca00078e00ff */
[----:B------:R-:W-:Y:S01]  /*7200*/  LOP3.LUT R19, R3, UR14, R4, 0x96, !PT ;  /* 0x0000000e03137c12 */ /* 0x000fe2000f8e9604 */
[----:B------:R-:W-:Y:S01]  /*7210*/  FFMA.FTZ R4, R193, c[0x0][0x23c], -R0 ;  /* 0x00008f00c1047a23 */ /* 0x000fe20000010800 */
[C---:B------:R-:W-:Y:S01]  /*7220*/  LOP3.LUT R8, R2.reuse, 0xffff, RZ, 0xc0, !PT ;  /* 0x0000ffff02087812 */ /* 0x040fe200078ec0ff */
[----:B------:R-:W-:Y:S01]  /*7230*/  IMAD.MOV.U32 R193, RZ, RZ, R114 ;  /* 0x000000ffffc17224 */ /* 0x000fe200078e0072 */
[----:B------:R-:W-:Y:S01]  /*7240*/  LOP3.LUT R18, R2, 0xff, RZ, 0xc0, !PT ;  /* 0x000000ff02127812 */ /* 0x000fe200078ec0ff */
[----:B------:R1:W-:Y:S01]  /*7250*/  MUFU.EX2 R114, R4 ;  /* 0x0000000400727308 */ /* 0x0003e20000000800 */
[--C-:B------:R-:W-:Y:S02]  /*7260*/  SHF.R.U32.HI R10, RZ, 0x10, R2.reuse ;  /* 0x00000010ff0a7819 */ /* 0x100fe40000011602 */
[----:B------:R-:W-:Y:S01]  /*7270*/  SHF.R.U32.HI R9, RZ, 0x18, R2 ;  /* 0x00000018ff097819 */ /* 0x000fe20000011602 */
[----:B------:R-:W-:Y:S01]  /*7280*/  IMAD.WIDE.U32 R2, R7, -0x326172a9, RZ ;  /* 0xcd9e8d5707027825 */ /* 0x000fe200078e00ff */
[----:B--2---:R-:W-:-:S02]  /*7290*/  SHF.R.U32.HI R5, RZ, 0x8, R20 ;  /* 0x00000008ff057819 */ /* 0x004fc40000011614 */
[----:B------:R-:W-:Y:S02]  /*72a0*/  LOP3.LUT R7, R11, 0xff, RZ, 0xc0, !PT ;  /* 0x000000ff0b077812 */ /* 0x000fe400078ec0ff */
[C---:B------:R-:W-:Y:S02]  /*72b0*/  LOP3.LUT R34, R2.reuse, 0xffff, RZ, 0xc0, !PT ;  /* 0x0000ffff02227812 */ /* 0x040fe400078ec0ff */
[----:B------:R-:W-:Y:S02]  /*72c0*/  LOP3.LUT R70, R2, 0xff, RZ, 0xc0, !PT ;  /* 0x000000ff02467812 */ /* 0x000fe400078ec0ff */
[--C-:B------:R-:W-:Y:S02]  /*72d0*/  SHF.R.U32.HI R68, RZ, 0x10, R2.reuse ;  /* 0x00000010ff447819 */ /* 0x100fe40000011602 */
[----:B------:R-:W-:Y:S01]  /*72e0*/  SHF.R.U32.HI R69, RZ, 0x18, R2 ;  /* 0x00000018ff457819 */ /* 0x000fe20000011602 */
[----:B-1----:R-:W-:Y:S01]  /*72f0*/  FFMA.FTZ R4, R182, c[0x0][0x23c], -R0 ;  /* 0x00008f00b6047a23 */ /* 0x002fe20000010800 */
[----:B------:R-:W-:Y:S01]  /*7300*/  SHF.R.U32.HI R2, RZ, 0x8, R37 ;  /* 0x00000008ff027819 */ /* 0x000fe20000011625 */
[----:B------:R-:W-:Y:S01]  /*7310*/  IMAD.MOV.U32 R182, RZ, RZ, R115 ;  /* 0x000000ffffb67224 */ /* 0x000fe200078e0073 */
[----:B------:R-:W-:Y:S01]  /*7320*/  LOP3.LUT R16, R3, UR15, R6, 0x96, !PT ;  /* 0x0000000f03107c12 */ /* 0x000fe2000f8e9606 */
[----:B------:R-:W-:Y:S01]  /*7330*/  FFMA.FTZ R3, R178, c[0x0][0x23c], -R0 ;  /* 0x00008f00b2037a23 */ /* 0x000fe20000010800 */
[----:B------:R-:W-:Y:S01]  /*7340*/  PRMT R73, R44, 0x5410, R2 ;  /* 0x000054102c497816 */ /* 0x000fe20000000002 */
[----:B------:R1:W-:Y:S01]  /*7350*/  MUFU.EX2 R115, R4 ;  /* 0x0000000400737308 */ /* 0x0003e20000000800 */
[----:B------:R-:W-:Y:S01]  /*7360*/  LOP3.LUT R2, R39, 0xff, RZ, 0xc0, !PT ;  /* 0x000000ff27027812 */ /* 0x000fe200078ec0ff */
[----:B------:R-:W-:Y:S01]  /*7370*/  FFMA.FTZ R6, R219, c[0x0][0x23c], -R22 ;  /* 0x00008f00db067a23 */ /* 0x000fe20000010816 */
[----:B------:R-:W-:Y:S01]  /*7380*/  PRMT R20, R30, 0x5410, R5 ;  /* 0x000054101e147816 */ /* 0x000fe20000000005 */
[----:B------:R-:W-:Y:S01]  /*7390*/  IMAD.MOV.U32 R219, RZ, RZ, R167 ;  /* 0x000000ffffdb7224 */ /* 0x000fe200078e00a7 */
[----:B------:R-:W-:Y:S01]  /*73a0*/  PRMT R38, R2, 0x5410, R38 ;  /* 0x0000541002267816 */ /* 0x000fe20000000026 */
[----:B------:R-:W-:Y:S01]  /*73b0*/  IMAD.MOV.U32 R178, RZ, RZ, R200 ;  /* 0x000000ffffb27224 */ /* 0x000fe200078e00c8 */
[----:B------:R-:W-:Y:S01]  /*73c0*/  SHF.R.U32.HI R2, RZ, 0x8, R31 ;  /* 0x00000008ff027819 */ /* 0x000fe2000001161f */
[----:B------:R2:W-:Y:S01]  /*73d0*/  MUFU.EX2 R112, R3 ;  /* 0x0000000300707308 */ /* 0x0005e20000000800 */
[----:B------:R-:W-:-:S02]  /*73e0*/  IMAD.MOV.U32 R200, RZ, RZ, R155 ;  /* 0x000000ffffc87224 */ /* 0x000fc400078e009b */
[----:B------:R-:W-:Y:S02]  /*73f0*/  PRMT R32, R32, 0x5410, R2 ;  /* 0x0000541020207816 */ /* 0x000fe40000000002 */
[----:B------:R-:W-:Y:S01]  /*7400*/  LOP3.LUT R2, R35, 0xff, RZ, 0xc0, !PT ;  /* 0x000000ff23027812 */ /* 0x000fe200078ec0ff */
[----:B-1----:R-:W-:-:S03]  /*7410*/  FFMA.FTZ R4, R177, c[0x0][0x23c], -R0 ;  /* 0x00008f00b1047a23 */ /* 0x002fc60000010800 */
[----:B------:R-:W-:Y:S01]  /*7420*/  PRMT R33, R2, 0x5410, R33 ;  /* 0x0000541002217816 */ /* 0x000fe20000000021 */
[----:B------:R1:W-:Y:S01]  /*7430*/  MUFU.EX2 R106, R6 ;  /* 0x00000006006a7308 */ /* 0x0003e20000000800 */
[----:B------:R-:W-:Y:S01]  /*7440*/  LOP3.LUT R2, R27, 0xff, RZ, 0xc0, !PT ;  /* 0x000000ff1b027812 */ /* 0x000fe200078ec0ff */
[----:B------:R-:W-:Y:S02]  /*7450*/  IMAD.MOV.U32 R177, RZ, RZ, R156 ;  /* 0x000000ffffb17224 */ /* 0x000fe400078e009c */
[----:B------:R-:W-:Y:S01]  /*7460*/  IMAD.MOV.U32 R156, RZ, RZ, R147 ;  /* 0x000000ffff9c7224 */ /* 0x000fe200078e0093 */
[----:B------:R-:W-:Y:S01]  /*7470*/  PRMT R74, R2, 0x5410, R26 ;  /* 0x00005410024a7816 */ /* 0x000fe2000000001a */
[----:B--2---:R-:W-:Y:S01]  /*7480*/  FFMA.FTZ R3, R218, c[0x0][0x23c], -R23 ;  /* 0x00008f00da037a23 */ /* 0x004fe20000010817 */
[----:B------:R-:W-:Y:S01]  /*7490*/  LOP3.LUT R2, R10, 0xff, RZ, 0xc0, !PT ;  /* 0x000000ff0a027812 */ /* 0x000fe200078ec0ff */
[----:B------:R2:W-:Y:S01]  /*74a0*/  MUFU.EX2 R113, R4 ;  /* 0x0000000400717308 */ /* 0x0005e20000000800 */
[----:B------:R-:W-:-:S02]  /*74b0*/  IMAD.MOV.U32 R218, RZ, RZ, R169 ;  /* 0x000000ffffda7224 */ /* 0x000fc400078e00a9 */
[----:B------:R-:W-:Y:S01]  /*74c0*/  PRMT R71, R2, 0x5410, R9 ;  /* 0x0000541002477816 */ /* 0x000fe20000000009 */
[--C-:B------:R-:W-:Y:S01]  /*74d0*/  FFMA.FTZ R2, R220, c[0x0][0x23c], -R22.reuse ;  /* 0x00008f00dc027a23 */ /* 0x100fe20000010816 */
[----:B------:R-:W-:Y:S01]  /*74e0*/  LOP3.LUT R9, R17, 0xff, RZ, 0xc0, !PT ;  /* 0x000000ff11097812 */ /* 0x000fe200078ec0ff */
[----:B------:R-:W-:Y:S02]  /*74f0*/  IMAD.MOV.U32 R220, RZ, RZ, R159 ;  /* 0x000000ffffdc7224 */ /* 0x000fe400078e009f */
[----:B------:R3:W-:Y:S01]  /*7500*/  MUFU.EX2 R111, R3 ;  /* 0x00000003006f7308 */ /* 0x0007e20000000800 */
[----:B-1----:R-:W-:Y:S02]  /*7510*/  FFMA.FTZ R6, R197, c[0x0][0x23c], -R22 ;  /* 0x00008f00c5067a23 */ /* 0x002fe40000010816 */
[----:B------:R-:W-:Y:S02]  /*7520*/  IMAD.MOV.U32 R197, RZ, RZ, R157 ;  /* 0x000000ffffc57224 */ /* 0x000fe400078e009d */
[----:B--2---:R-:W-:-:S03]  /*7530*/  FFMA.FTZ R4, R179, c[0x0][0x23c], -R23 ;  /* 0x00008f00b3047a23 */ /* 0x004fc60000010817 */
[----:B------:R1:W-:Y:S01]  /*7540*/  MUFU.EX2 R105, R2 ;  /* 0x0000000200697308 */ /* 0x0003e20000000800 */
[----:B------:R-:W-:Y:S02]  /*7550*/  IMAD.MOV.U32 R179, RZ, RZ, R166 ;  /* 0x000000ffffb37224 */ /* 0x000fe400078e00a6 */
[----:B---3--:R-:W-:-:S05]  /*7560*/  FFMA.FTZ R3, R203, c[0x0][0x23c], -R23 ;  /* 0x00008f00cb037a23 */ /* 0x008fca0000010817 */
[----:B------:R2:W-:Y:S01]  /*7570*/  MUFU.EX2 R107, R4 ;  /* 0x00000004006b7308 */ /* 0x0005e20000000800 */
[----:B------:R-:W-:Y:S02]  /*7580*/  IMAD.MOV.U32 R203, RZ, RZ, R186 ;  /* 0x000000ffffcb7224 */ /* 0x000fe400078e00ba */
[----:B------:R-:W-:-:S05]  /*7590*/  IMAD.MOV.U32 R186, RZ, RZ, R165 ;  /* 0x000000ffffba7224 */ /* 0x000fca00078e00a5 */
[----:B------:R3:W-:Y:S01]  /*75a0*/  MUFU.EX2 R110, R3 ;  /* 0x00000003006e7308 */ /* 0x0007e20000000800 */
[----:B-1----:R-:W-:-:S04]  /*75b0*/  LOP3.LUT R2, R11, 0xffff, RZ, 0xc0, !PT ;  /* 0x0000ffff0b027812 */ /* 0x002fc800078ec0ff */
[----:B------:R-:W-:Y:S02]  /*75c0*/  SHF.R.U32.HI R2, RZ, 0x8, R2 ;  /* 0x00000008ff027819 */ /* 0x000fe40000011602 */
[----:B--2---:R-:W-:Y:S01]  /*75d0*/  LOP3.LUT R4, R25, 0xff, RZ, 0xc0, !PT ;  /* 0x000000ff19047812 */ /* 0x004fe200078ec0ff */
[----:B------:R-:W-:Y:S03]  /*75e0*/  MUFU.EX2 R104, R6 ;  /* 0x0000000600687308 */ /* 0x000fe60000000800 */
[----:B------:R-:W-:Y:S02]  /*75f0*/  PRMT R10, R4, 0x5410, R28 ;  /* 0x00005410040a7816 */ /* 0x000fe4000000001c */
[----:B------:R-:W-:Y:S01]  /*7600*/  LOP3.LUT R4, R17, 0xffff, RZ, 0xc0, !PT ;  /* 0x0000ffff11047812 */ /* 0x000fe200078ec0ff */
[----:B---3--:R-:W-:-:S03]  /*7610*/  FFMA.FTZ R3, R196, c[0x0][0x23c], -R23 ;  /* 0x00008f00c4037a23 */ /* 0x008fc60000010817 */
[----:B------:R-:W-:Y:S01]  /*7620*/  SHF.R.U32.HI R5, RZ, 0x8, R4 ;  /* 0x00000008ff057819 */ /* 0x000fe20000011604 */
[----:B------:R-:W-:Y:S01]  /*7630*/  IMAD.MOV.U32 R196, RZ, RZ, R187 ;  /* 0x000000ffffc47224 */ /* 0x000fe200078e00bb */
[----:B------:R1:W-:Y:S01]  /*7640*/  MUFU.EX2 R109, R3 ;  /* 0x00000003006d7308 */ /* 0x0003e20000000800 */
[----:B------:R-:W-:Y:S01]  /*7650*/  IMAD.MOV.U32 R187, RZ, RZ, R158 ;  /* 0x000000ffffbb7224 */ /* 0x000fe200078e009e */
[----:B-1----:R-:W-:Y:S02]  /*7660*/  SHF.R.U32.HI R3, RZ, 0x8, R24 ;  /* 0x00000008ff037819 */ /* 0x002fe40000011618 */
[----:B------:R-:W1:Y:S02]  /*7670*/  LDSM.16.MT88.4 R24, [R205+0x5400] ;  /* 0x00540000cd18783b */ /* 0x000e640000004200 */
[----:B------:R-:W-:Y:S02]  /*7680*/  PRMT R75, R29, 0x5410, R3 ;  /* 0x000054101d4b7816 */ /* 0x000fe40000000003 */
[----:B------:R-:W-:Y:S01]  /*7690*/  SHF.R.U32.HI R3, RZ, 0x8, R8 ;  /* 0x00000008ff037819 */ /* 0x000fe20000011608 */
[----:B------:R-:W2:Y:S01]  /*76a0*/  LDSM.16.MT88.4 R28, [R206+0x5400] ;  /* 0x00540000ce1c783b */ /* 0x000ea20000004200 */
[----:B------:R-:W-:-:S02]  /*76b0*/  SHF.R.U32.HI R8, RZ, 0x18, R17 ;  /* 0x00000018ff087819 */ /* 0x000fc40000011611 */
[----:B------:R-:W-:Y:S02]  /*76c0*/  PRMT R72, R18, 0x5410, R3 ;  /* 0x0000541012487816 */ /* 0x000fe40000000003 */
[----:B------:R-:W-:Y:S02]  /*76d0*/  SHF.R.U32.HI R3, RZ, 0x10, R17 ;  /* 0x00000010ff037819 */ /* 0x000fe40000011611 */
[----:B------:R-:W-:Y:S02]  /*76e0*/  PRMT R18, R9, 0x5410, R5 ;  /* 0x0000541009127816 */ /* 0x000fe40000000005 */
[----:B------:R-:W-:Y:S01]  /*76f0*/  LOP3.LUT R4, R3, 0xff, RZ, 0xc0, !PT ;  /* 0x000000ff03047812 */ /* 0x000fe200078ec0ff */
[----:B------:R-:W-:Y:S01]  /*7700*/  FFMA.FTZ R3, R183, c[0x0][0x23c], -R22 ;  /* 0x00008f00b7037a23 */ /* 0x000fe20000010816 */
[----:B------:R-:W-:Y:S01]  /*7710*/  PRMT R5, R7, 0x5410, R2 ;  /* 0x0000541007057816 */ /* 0x000fe20000000002 */
[----:B------:R-:W-:Y:S01]  /*7720*/  IMAD.MOV.U32 R183, RZ, RZ, R162 ;  /* 0x000000ffffb77224 */ /* 0x000fe200078e00a2 */
[----:B------:R-:W-:Y:S01]  /*7730*/  PRMT R17, R4, 0x5410, R8 ;  /* 0x0000541004117816 */ /* 0x000fe20000000008 */
[----:B------:R3:W4:Y:S01]  /*7740*/  MUFU.EX2 R99, R3 ;  /* 0x0000000300637308 */ /* 0x0007220000000800 */
[----:B------:R-:W-:Y:S01]  /*7750*/  FFMA.FTZ R4, R199, c[0x0][0x23c], -R0 ;  /* 0x00008f00c7047a23 */ /* 0x000fe20000010800 */
[----:B------:R-:W-:-:S02]  /*7760*/  LOP3.LUT R2, R21, 0xffff, RZ, 0xc0, !PT ;  /* 0x0000ffff15027812 */ /* 0x000fc400078ec0ff */
[----:B------:R-:W-:Y:S01]  /*7770*/  SHF.R.U32.HI R7, RZ, 0x18, R11 ;  /* 0x00000018ff077819 */ /* 0x000fe2000001160b */
[--C-:B------:R-:W-:Y:S01]  /*7780*/  HSET2.LE.AND R12, R17, R108.reuse, PT ;  /* 0x0000006c110c7233 */ /* 0x100fe20003803000 */
[----:B------:R-:W-:Y:S01]  /*7790*/  SHF.R.U32.HI R6, RZ, 0x8, R2 ;  /* 0x00000008ff067819 */ /* 0x000fe20000011602 */
[----:B------:R-:W-:Y:S01]  /*77a0*/  HSET2.LE.AND R2, R5, R108, PT ;  /* 0x0000006c05027233 */ /* 0x000fe20003803000 */
[----:B------:R1:W-:Y:S01]  /*77b0*/  MUFU.EX2 R100, R4 ;  /* 0x0000000400647308 */ /* 0x0003e20000000800 */
[----:B------:R-:W-:Y:S01]  /*77c0*/  LOP3.LUT R8, R21, 0xff, RZ, 0xc0, !PT ;  /* 0x000000ff15087812 */ /* 0x000fe200078ec0ff */
[----:B------:R-:W-:-:S03]  /*77d0*/  FFMA.FTZ R5, R224, c[0x0][0x23c], -R23 ;  /* 0x00008f00e0057a23 */ /* 0x000fc60000010817 */
[----:B------:R-:W-:Y:S01]  /*77e0*/  PRMT R37, R8, 0x5410, R6 ;  /* 0x0000541008257816 */ /* 0x000fe20000000006 */
[--C-:B------:R-:W-:Y:S01]  /*77f0*/  HSET2.LE.AND R6, R20, R108.reuse, PT ;  /* 0x0000006c14067233 */ /* 0x100fe20003803000 */
[----:B------:R-:W-:Y:S01]  /*7800*/  FFMA.FTZ R20, R235, c[0x0][0x23c], -R22 ;  /* 0x00008f00eb147a23 */ /* 0x000fe20000010816 */
[----:B---3--:R-:W-:Y:S01]  /*7810*/  SHF.R.U32.HI R3, RZ, 0x10, R11 ;  /* 0x00000010ff037819 */ /* 0x008fe2000001160b */
[----:B------:R3:W-:Y:S01]  /*7820*/  MUFU.EX2 R98, R5 ;  /* 0x0000000500627308 */ /* 0x0007e20000000800 */
[----:B------:R-:W-:Y:S01]  /*7830*/  HSET2.LE.AND R8, R10, R108, PT ;  /* 0x0000006c0a087233 */ /* 0x000fe20003803000 */
[----:B----4-:R-:W-:Y:S02]  /*7840*/  F2FP.BF16.PACK_AB R9, R99, R104 ;  /* 0x000000686309723e */ /* 0x010fe400000010ff */
[----:B------:R-:W-:Y:S02]  /*7850*/  SHF.R.U32.HI R10, RZ, 0x18, R21 ;  /* 0x00000018ff0a7819 */ /* 0x000fe40000011615 */
[----:B-1----:R-:W-:-:S02]  /*7860*/  LOP3.LUT R4, R3, 0xff, RZ, 0xc0, !PT ;  /* 0x000000ff03047812 */ /* 0x002fc400078ec0ff */
[----:B------:R-:W-:Y:S01]  /*7870*/  MUFU.EX2 R20, R20 ;  /* 0x0000001400147308 */ /* 0x000fe20000000800 */
[----:B------:R-:W-:Y:S02]  /*7880*/  F2FP.BF16.PACK_AB R3, R110, R111 ;  /* 0x0000006f6e03723e */ /* 0x000fe400000010ff */
[----:B------:R-:W-:Y:S02]  /*7890*/  PRMT R7, R4, 0x5410, R7 ;  /* 0x0000541004077816 */ /* 0x000fe40000000007 */
[----:B------:R-:W-:Y:S02]  /*78a0*/  LOP3.LUT R4, R2, R3, RZ, 0xc0, !PT ;  /* 0x0000000302047212 */ /* 0x000fe400078ec0ff */
[----:B------:R-:W-:Y:S01]  /*78b0*/  F2FP.BF16.PACK_AB R3, R105, R106 ;  /* 0x0000006a6903723e */ /* 0x000fe200000010ff */
[----:B------:R-:W-:Y:S01]  /*78c0*/  HSET2.LE.AND R2, R7, R108, PT ;  /* 0x0000006c07027233 */ /* 0x000fe20003803000 */
[----:B---3--:R-:W-:Y:S01]  /*78d0*/  FFMA.FTZ R5, R223, c[0x0][0x23c], -R23 ;  /* 0x00008f00df057a23 */ /* 0x008fe20000010817 */
[----:B------:R-:W-:-:S03]  /*78e0*/  F2FP.BF16.PACK_AB R7, R107, R109 ;  /* 0x0000006d6b07723e */ /* 0x000fc600000010ff */
[----:B------:R1:W3:Y:S01]  /*78f0*/  MUFU.EX2 R97, R5 ;  /* 0x0000000500617308 */ /* 0x0002e20000000800 */
[----:B------:R-:W-:Y:S02]  /*7900*/  LOP3.LUT R6, R6, R7, RZ, 0xc0, !PT ;  /* 0x0000000706067212 */ /* 0x000fe400078ec0ff */
[----:B------:R-:W-:Y:S02]  /*7910*/  LOP3.LUT R7, R8, R9, RZ, 0xc0, !PT ;  /* 0x0000000908077212 */ /* 0x000fe400078ec0ff */
[C---:B------:R-:W-:Y:S02]  /*7920*/  LOP3.LUT R8, R36.reuse, 0xffff, RZ, 0xc0, !PT ;  /* 0x0000ffff24087812 */ /* 0x040fe400078ec0ff */
[----:B------:R-:W-:Y:S02]  /*7930*/  LOP3.LUT R9, R36, 0xff, RZ, 0xc0, !PT ;  /* 0x000000ff24097812 */ /* 0x000fe400078ec0ff */
[----:B------:R-:W-:Y:S02]  /*7940*/  SHF.R.U32.HI R8, RZ, 0x8, R8 ;  /* 0x00000008ff087819 */ /* 0x000fe40000011608 */
[----:B-1----:R-:W-:Y:S01]  /*7950*/  LOP3.LUT R5, R2, R3, RZ, 0xc0, !PT ;  /* 0x0000000302057212 */ /* 0x002fe200078ec0ff */
[----:B------:R-:W-:Y:S01]  /*7960*/  FFMA.FTZ R3, R198, c[0x0][0x23c], -R23 ;  /* 0x00008f00c6037a23 */ /* 0x000fe20000010817 */
[----:B------:R-:W-:-:S02]  /*7970*/  SHF.R.U32.HI R2, RZ, 0x10, R21 ;  /* 0x00000010ff027819 */ /* 0x000fc40000011615 */
[----:B------:R-:W-:Y:S01]  /*7980*/  PRMT R21, R9, 0x5410, R8 ;  /* 0x0000541009157816 */ /* 0x000fe20000000008 */
[----:B------:R1:W-:Y:S01]  /*7990*/  MUFU.EX2 R96, R3 ;  /* 0x0000000300607308 */ /* 0x0003e20000000800 */
[----:B------:R-:W-:Y:S01]  /*79a0*/  LOP3.LUT R2, R2, 0xff, RZ, 0xc0, !PT ;  /* 0x000000ff02027812 */ /* 0x000fe200078ec0ff */
[----:B------:R-:W-:Y:S01]  /*79b0*/  HMMA.16816.F32.BF16 R52, R4, R24, R92 ;  /* 0x000000180434723c */ /* 0x000fe2000004185c */
[----:B------:R-:W-:Y:S01]  /*79c0*/  FFMA.FTZ R9, R228, c[0x0][0x23c], -R22 ;  /* 0x00008f00e4097a23 */ /* 0x000fe20000010816 */
[--C-:B------:R-:W-:Y:S01]  /*79d0*/  HSET2.LE.AND R8, R18, R108.reuse, PT ;  /* 0x0000006c12087233 */ /* 0x100fe20003803000 */
[----:B------:R-:W-:Y:S01]  /*79e0*/  PRMT R15, R2, 0x5410, R10 ;  /* 0x00005410020f7816 */ /* 0x000fe2000000000a */
[----:B------:R-:W-:-:S04]  /*79f0*/  HSET2.LE.AND R2, R32, R108, PT ;  /* 0x0000006c20027233 */ /* 0x000fc80003803000 */
[----:B------:R-:W-:Y:S01]  /*7a00*/  HMMA.16816.F32.BF16 R48, R4, R26, R88 ;  /* 0x0000001a0430723c */ /* 0x000fe20000041858 */
[----:B------:R4:W-:Y:S01]  /*7a10*/  MUFU.EX2 R88, R9 ;  /* 0x0000000900587308 */ /* 0x0009e20000000800 */
[----:B-1----:R-:W-:-:S06]  /*7a20*/  FFMA.FTZ R3, R221, c[0x0][0x23c], -R23 ;  /* 0x00008f00dd037a23 */ /* 0x002fcc0000010817 */
[C---:B--2---:R-:W-:Y:S01]  /*7a30*/  HMMA.16816.F32.BF16 R44, R4.reuse, R28, R84 ;  /* 0x0000001c042c723c */ /* 0x044fe20000041854 */
[----:B------:R1:W2:Y:S07]  /*7a40*/  MUFU.EX2 R84, R14 ;  /* 0x0000000e00547308 */ /* 0x0002ae0000000800 */
[----:B------:R-:W-:Y:S01]  /*7a50*/  HMMA.16816.F32.BF16 R40, R4, R30, R76 ;  /* 0x0000001e0428723c */ /* 0x000fe2000004184c */
[----:B------:R2:W-:Y:S01]  /*7a60*/  MUFU.EX2 R92, R3 ;  /* 0x00000003005c7308 */ /* 0x0005e20000000800 */
[----:B----4-:R-:W-:-:S04]  /*7a70*/  F2FP.BF16.PACK_AB R9, R133, R173 ;  /* 0x000000ad8509723e */ /* 0x010fc800000010ff */
[----:B------:R-:W-:Y:S02]  /*7a80*/  LOP3.LUT R8, R8, R9, RZ, 0xc0, !PT ;  /* 0x0000000908087212 */ /* 0x000fe400078ec0ff */
[----:B------:R-:W-:Y:S01]  /*7a90*/  LOP3.LUT R9, R12, R13, RZ, 0xc0, !PT ;  /* 0x0000000d0c097212 */ /* 0x000fe200078ec0ff */
[----:B------:R-:W-:Y:S01]  /*7aa0*/  FFMA.FTZ R13, R227, c[0x0][0x23c], -R0 ;  /* 0x00008f00e30d7a23 */ /* 0x000fe20000010800 */
[----:B------:R-:W-:Y:S01]  /*7ab0*/  SHF.R.U32.HI R4, RZ, 0x8, R34 ;  /* 0x00000008ff047819 */ /* 0x000fe20000011622 */
[----:B-1----:R-:W-:Y:S01]  /*7ac0*/  FFMA.FTZ R14, R240, c[0x0][0x23c], -R22 ;  /* 0x00008f00f00e7a23 */ /* 0x002fe20000010816 */
[----:B------:R-:W-:Y:S01]  /*7ad0*/  LOP3.LUT R5, R16, 0xff, RZ, 0xc0, !PT ;  /* 0x000000ff10057812 */ /* 0x000fe200078ec0ff */
[----:B------:R1:W-:Y:S01]  /*7ae0*/  MUFU.EX2 R237, R13 ;  /* 0x0000000d00ed7308 */ /* 0x0003e20000000800 */
[----:B------:R-:W-:Y:S02]  /*7af0*/  LOP3.LUT R6, R68, 0xff, RZ, 0xc0, !PT ;  /* 0x000000ff44067812 */ /* 0x000fe400078ec0ff */
[----:B------:R-:W-:-:S02]  /*7b00*/  PRMT R7, R70, 0x5410, R4 ;  /* 0x0000541046077816 */ /* 0x000fc40000000004 */
[----:B--2---:R-:W-:Y:S02]  /*7b10*/  F2FP.BF16.PACK_AB R3, R130, R131 ;  /* 0x000000838203723e */ /* 0x004fe400000010ff */
[----:B------:R-:W-:Y:S02]  /*7b20*/  PRMT R12, R6, 0x5410, R69 ;  /* 0x00005410060c7816 */ /* 0x000fe40000000045 */
[----:B------:R-:W-:Y:S01]  /*7b30*/  LOP3.LUT R10, R2, R3, RZ, 0xc0, !PT ;  /* 0x00000003020a7212 */ /* 0x000fe200078ec0ff */
[----:B------:R-:W-:Y:S01]  /*7b40*/  HSET2.LE.AND R2, R33, R108, PT ;  /* 0x0000006c21027233 */ /* 0x000fe20003803000 */
[----:B------:R-:W-:Y:S01]  /*7b50*/  F2FP.BF16.PACK_AB R3, R116, R117 ;  /* 0x000000757403723e */ /* 0x000fe200000010ff */
[----:B------:R-:W2:Y:S01]  /*7b60*/  LDSM.16.MT88.4 R32, [R205+0x5800] ;  /* 0x00580000cd20783b */ /* 0x000ea20000004200 */
[----:B------:R-:W-:Y:S02]  /*7b70*/  SHF.R.U32.HI R6, RZ, 0x18, R16 ;  /* 0x00000018ff067819 */ /* 0x000fe40000011610 */
[----:B------:R-:W-:Y:S01]  /*7b80*/  LOP3.LUT R11, R2, R3, RZ, 0xc0, !PT ;  /* 0x00000003020b7212 */ /* 0x000fe200078ec0ff */
[----:B------:R-:W-:Y:S01]  /*7b90*/  FFMA.FTZ R3, R225, c[0x0][0x23c], -R22 ;  /* 0x00008f00e1037a23 */ /* 0x000fe20000010816 */
[----:B------:R-:W-:-:S02]  /*7ba0*/  LOP3.LUT R2, R16, 0xffff, RZ, 0xc0, !PT ;  /* 0x0000ffff10027812 */ /* 0x000fc400078ec0ff */
[----:B-1----:R-:W-:Y:S01]  /*7bb0*/  F2FP.BF16.PACK_AB R13, R115, R114 ;  /* 0x00000072730d723e */ /* 0x002fe200000010ff */
[----:B------:R1:W-:Y:S01]  /*7bc0*/  MUFU.EX2 R79, R3 ;  /* 0x00000003004f7308 */ /* 0x0003e20000000800 */
[----:B------:R-:W-:Y:S01]  /*7bd0*/  SHF.R.U32.HI R2, RZ, 0x8, R2 ;  /* 0x00000008ff027819 */ /* 0x000fe20000011602 */
[----:B------:R-:W-:Y:S03]  /*7be0*/  HMMA.16816.F32.BF16 R144, R8, R24, R80 ;  /* 0x000000180890723c */ /* 0x000fe60000041850 */
[----:B------:R-:W-:Y:S01]  /*7bf0*/  PRMT R2, R5, 0x5410, R2 ;  /* 0x0000541005027816 */ /* 0x000fe20000000002 */
[----:B------:R-:W-:-:S04]  /*7c00*/  FFMA.FTZ R5, R231, c[0x0][0x23c], -R0 ;  /* 0x00008f00e7057a23 */ /* 0x000fc80000010800 */
[----:B------:R-:W-:Y:S01]  /*7c10*/  HMMA.16816.F32.BF16 R64, R8, R26, R64 ;  /* 0x0000001a0840723c */ /* 0x000fe20000041840 */
[----:B------:R-:W4:Y:S01]  /*7c20*/  LDSM.16.MT88.4 R24, [R206+0x5800] ;  /* 0x00580000ce18783b */ /* 0x000f220000004200 */
[----:B------:R-:W-:Y:S01]  /*7c30*/  HSET2.LE.AND R2, R2, R108, PT ;  /* 0x0000006c02027233 */ /* 0x000fe20003803000 */
[----:B------:R-:W-:Y:S01]  /*7c40*/  MUFU.EX2 R77, R5 ;  /* 0x00000005004d7308 */ /* 0x000fe20000000800 */
[----:B-1----:R-:W-:-:S04]  /*7c50*/  FFMA.FTZ R3, R226, c[0x0][0x23c], -R22 ;  /* 0x00008f00e2037a23 */ /* 0x002fc80000010816 */
[C---:B------:R-:W-:Y:S03]  /*7c60*/  HMMA.16816.F32.BF16 R60, R8.reuse, R28, R60 ;  /* 0x0000001c083c723c */ /* 0x040fe6000004183c */
[----:B------:R1:W1:Y:S05]  /*7c70*/  MUFU.EX2 R78, R3 ;  /* 0x00000003004e7308 */ /* 0x00026a0000000800 */
[----:B------:R-:W-:Y:S01]  /*7c80*/  HMMA.16816.F32.BF16 R56, R8, R30, R56 ;  /* 0x0000001e0838723c */ /* 0x000fe20000041838 */
[----:B------:R-:W2:Y:S06]  /*7c90*/  LDSM.16.MT88.4 R28, [R206+0x5c00] ;  /* 0x005c0000ce1c783b */ /* 0x000eac0000004200 */
[----:B------:R-:W-:Y:S01]  /*7ca0*/  SHF.R.U32.HI R9, RZ, 0x10, R19 ;  /* 0x00000010ff097819 */ /* 0x000fe20000011613 */
[----:B------:R-:W-:Y:S01]  /*7cb0*/  FFMA.FTZ R8, R233, c[0x0][0x23c], -R23 ;  /* 0x00008f00e9087a23 */ /* 0x000fe20000010817 */
[----:B------:R-:W-:-:S02]  /*7cc0*/  LOP3.LUT R11, R19, 0xff, RZ, 0xc0, !PT ;  /* 0x000000ff130b7812 */ /* 0x000fc400078ec0ff */
[----:B-1----:R-:W-:Y:S01]  /*7cd0*/  SHF.R.U32.HI R3, RZ, 0x10, R16 ;  /* 0x00000010ff037819 */ /* 0x002fe20000011610 */
[----:B------:R1:W-:Y:S01]  /*7ce0*/  MUFU.EX2 R69, R8 ;  /* 0x0000000800457308 */ /* 0x0003e20000000800 */
[--C-:B------:R-:W-:Y:S02]  /*7cf0*/  FFMA.FTZ R16, R239, c[0x0][0x23c], -R22.reuse ;  /* 0x00008f00ef107a23 */ /* 0x100fe40000010816 */
[----:B------:R-:W-:Y:S01]  /*7d00*/  LOP3.LUT R4, R3, 0xff, RZ, 0xc0, !PT ;  /* 0x000000ff03047812 */ /* 0x000fe200078ec0ff */
[----:B------:R-:W-:Y:S01]  /*7d10*/  FFMA.FTZ R22, R238, c[0x0][0x23c], -R22 ;  /* 0x00008f00ee167a23 */ /* 0x000fe20000010816 */
[----:B---3--:R-:W-:Y:S02]  /*7d20*/  F2FP.BF16.PACK_AB R3, R97, R98 ;  /* 0x000000626103723e */ /* 0x008fe400000010ff */
[----:B------:R-:W-:Y:S01]  /*7d30*/  PRMT R5, R4, 0x5410, R6 ;  /* 0x0000541004057816 */ /* 0x000fe20000000006 */
[----:B------:R-:W-:Y:S01]  /*7d40*/  FFMA.FTZ R6, R229, c[0x0][0x23c], -R0 ;  /* 0x00008f00e5067a23 */ /* 0x000fe20000010800 */
[----:B------:R-:W-:Y:S01]  /*7d50*/  LOP3.LUT R4, R2, R3, RZ, 0xc0, !PT ;  /* 0x0000000302047212 */ /* 0x000fe200078ec0ff */
[--C-:B------:R-:W-:Y:S01]  /*7d60*/  HSET2.LE.AND R3, R7, R108.reuse, PT ;  /* 0x0000006c07037233 */ /* 0x100fe20003803000 */
[----:B------:R-:W-:Y:S01]  /*7d70*/  F2FP.BF16.PACK_AB R2, R84, R88 ;  /* 0x000000585402723e */ /* 0x000fe200000010ff */
[----:B------:R3:W2:Y:S01]  /*7d80*/  MUFU.EX2 R76, R6 ;  /* 0x00000006004c7308 */ /* 0x0006a20000000800 */
[----:B------:R-:W-:-:S02]  /*7d90*/  HSET2.LE.AND R0, R5, R108, PT ;  /* 0x0000006c05007233 */ /* 0x000fc40003803000 */
[--C-:B------:R-:W-:Y:S01]  /*7da0*/  HSET2.LE.AND R7, R12, R108.reuse, PT ;  /* 0x0000006c0c077233 */ /* 0x100fe20003803000 */
[----:B------:R-:W-:Y:S01]  /*7db0*/  F2FP.BF16.PACK_AB R12, R78, R79 ;  /* 0x0000004f4e0c723e */ /* 0x000fe200000010ff */
[----:B-1----:R-:W-:Y:S01]  /*7dc0*/  HSET2.LE.AND R8, R37, R108, PT ;  /* 0x0000006c25087233 */ /* 0x002fe20003803000 */
[----:B------:R-:W-:Y:S02]  /*7dd0*/  LOP3.LUT R5, R0, R2, RZ, 0xc0, !PT ;  /* 0x0000000200057212 */ /* 0x000fe400078ec0ff */
[--C-:B------:R-:W-:Y:S01]  /*7de0*/  SHF.R.U32.HI R2, RZ, 0x10, R36.reuse ;  /* 0x00000010ff027819 */ /* 0x100fe20000011624 */
[----:B------:R-:W-:Y:S01]  /*7df0*/  MUFU.EX2 R22, R22 ;  /* 0x0000001600167308 */ /* 0x000fe20000000800 */
[----:B------:R-:W-:Y:S02]  /*7e00*/  LOP3.LUT R0, R19, 0xffff, RZ, 0xc0, !PT ;  /* 0x0000ffff13007812 */ /* 0x000fe400078ec0ff */
[----:B------:R-:W-:Y:S02]  /*7e10*/  LOP3.LUT R7, R7, R12, RZ, 0xc0, !PT ;  /* 0x0000000c07077212 */ /* 0x000fe400078ec0ff */
[----:B------:R-:W-:-:S02]  /*7e20*/  SHF.R.U32.HI R12, RZ, 0x18, R36 ;  /* 0x00000018ff0c7819 */ /* 0x000fc40000011624 */
[----:B---3--:R-:W-:Y:S02]  /*7e30*/  F2FP.BF16.PACK_AB R6, R92, R96 ;  /* 0x000000605c06723e */ /* 0x008fe400000010ff */
[----:B------:R-:W-:Y:S02]  /*7e40*/  LOP3.LUT R10, R2, 0xff, RZ, 0xc0, !PT ;  /* 0x000000ff020a7812 */ /* 0x000fe400078ec0ff */
[----:B------:R-:W-:Y:S01]  /*7e50*/  LOP3.LUT R6, R3, R6, RZ, 0xc0, !PT ;  /* 0x0000000603067212 */ /* 0x000fe200078ec0ff */
[----:B------:R-:W-:Y:S01]  /*7e60*/  FFMA.FTZ R3, R236, c[0x0][0x23c], -R23 ;  /* 0x00008f00ec037a23 */ /* 0x000fe20000010817 */
[----:B------:R-:W-:Y:S02]  /*7e70*/  SHF.R.U32.HI R2, RZ, 0x18, R19 ;  /* 0x00000018ff027819 */ /* 0x000fe40000011613 */
[----:B------:R-:W-:Y:S01]  /*7e80*/  PRMT R19, R10, 0x5410, R12 ;  /* 0x000054100a137816 */ /* 0x000fe2000000000c */
[----:B------:R1:W3:Y:S01]  /*7e90*/  MUFU.EX2 R70, R3 ;  /* 0x0000000300467308 */ /* 0x0002e20000000800 */
[--C-:B------:R-:W-:Y:S01]  /*7ea0*/  HSET2.LE.AND R12, R15, R108.reuse, PT ;  /* 0x0000006c0f0c7233 */ /* 0x100fe20003803000 */
[----:B--2---:R-:W-:Y:S01]  /*7eb0*/  HMMA.16816.F32.BF16 R52, R4, R32, R52 ;  /* 0x000000200434723c */ /* 0x004fe20000041834 */
[----:B------:R-:W-:-:S07]  /*7ec0*/  HSET2.LE.AND R15, R71, R108, PT ;  /* 0x0000006c470f7233 */ /* 0x000fce0003803000 */
[----:B------:R-:W-:Y:S01]  /*7ed0*/  HMMA.16816.F32.BF16 R48, R4, R34, R48 ;  /* 0x000000220430723c */ /* 0x000fe20000041830 */
[----:B-1----:R-:W-:Y:S02]  /*7ee0*/  SHF.R.U32.HI R3, RZ, 0x8, R0 ;  /* 0x00000008ff037819 */ /* 0x002fe40000011600 */
[----:B------:R-:W-:-:S05]  /*7ef0*/  LOP3.LUT R0, R9, 0xff, RZ, 0xc0, !PT ;  /* 0x000000ff09007812 */ /* 0x000fca00078ec0ff */
[C---:B----4-:R-:W-:Y:S01]  /*7f00*/  HMMA.16816.F32.BF16 R44, R4.reuse, R24, R44 ;  /* 0x00000018042c723c */ /* 0x050fe2000004182c */
[----:B------:R-:W-:Y:S01]  /*7f10*/  PRMT R18, R11, 0x5410, R3 ;  /* 0x000054100b127816 */ /* 0x000fe20000000003 */
[--C-:B------:R-:W-:Y:S01]  /*7f20*/  HSET2.LE.AND R3, R38, R108.reuse, PT ;  /* 0x0000006c26037233 */ /* 0x100fe20003803000 */
[----:B------:R-:W-:Y:S01]  /*7f30*/  PRMT R17, R0, 0x5410, R2 ;  /* 0x0000541000117816 */ /* 0x000fe20000000002 */
[--C-:B------:R-:W-:Y:S01]  /*7f40*/  FFMA.FTZ R0, R234, c[0x0][0x23c], -R23.reuse ;  /* 0x00008f00ea007a23 */ /* 0x100fe20000010817 */
[----:B------:R-:W-:Y:S01]  /*7f50*/  F2FP.BF16.PACK_AB R9, R128, R129 ;  /* 0x000000818009723e */ /* 0x000fe200000010ff */
[----:B------:R-:W-:Y:S01]  /*7f60*/  FFMA.FTZ R2, R232, c[0x0][0x23c], -R23 ;  /* 0x00008f00e8027a23 */ /* 0x000fe20000010817 */
[----:B------:R-:W-:Y:S01]  /*7f70*/  F2FP.BF16.PACK_AB R11, R112, R113 ;  /* 0x00000071700b723e */ /* 0x000fe200000010ff */
[----:B------:R-:W-:Y:S01]  /*7f80*/  HMMA.16816.F32.BF16 R36, R4, R26, R40 ;  /* 0x0000001a0424723c */ /* 0x000fe20000041828 */
[----:B------:R-:W-:Y:S01]  /*7f90*/  LOP3.LUT R8, R8, R9, RZ, 0xc0, !PT ;  /* 0x0000000908087212 */ /* 0x000fe200078ec0ff */
[----:B------:R1:W-:Y:S01]  /*7fa0*/  MUFU.EX2 R68, R0 ;  /* 0x0000000000447308 */ /* 0x0003e20000000800 */
[----:B------:R-:W-:Y:S01]  /*7fb0*/  LOP3.LUT R9, R12, R13, RZ, 0xc0, !PT ;  /* 0x0000000d0c097212 */ /* 0x000fe200078ec0ff */
[--C-:B------:R-:W-:Y:S01]  /*7fc0*/  HSET2.LE.AND R13, R17, R108.reuse, PT ;  /* 0x0000006c110d7233 */ /* 0x100fe20003803000 */
[----:B------:R-:W-:Y:S01]  /*7fd0*/  LOP3.LUT R11, R3, R11, RZ, 0xc0, !PT ;  /* 0x0000000b030b7212 */ /* 0x000fe200078ec0ff */
[----:B------:R-:W-:Y:S01]  /*7fe0*/  FADD.FTZ R17, R176, R193 ;  /* 0x000000c1b0117221 */ /* 0x000fe20000010000 */
[--C-:B------:R-:W-:Y:S01]  /*7ff0*/  HSET2.LE.AND R3, R21, R108.reuse, PT ;  /* 0x0000006c15037233 */ /* 0x100fe20003803000 */
[----:B------:R-:W-:Y:S01]  /*8000*/  FADD.FTZ R4, R132, R195 ;  /* 0x000000c384047221 */ /* 0x000fe20000010000 */
[--C-:B------:R-:W-:Y:S01]  /*8010*/  HSET2.LE.AND R12, R19, R108.reuse, PT ;  /* 0x0000006c130c7233 */ /* 0x100fe20003803000 */
[----:B------:R-:W-:Y:S01]  /*8020*/  IMAD.MOV.U32 R195, RZ, RZ, R181 ;  /* 0x000000ffffc37224 */ /* 0x000fe200078e00b5 */
[----:B------:R2:W4:Y:S01]  /*8030*/  MUFU.EX2 R236, R2 ;  /* 0x0000000200ec7308 */ /* 0x0005220000000800 */
[----:B------:R-:W-:Y:S01]  /*8040*/  IMAD.MOV.U32 R181, RZ, RZ, R149 ;  /* 0x000000ffffb57224 */ /* 0x000fe200078e0095 */
[----:B------:R-:W-:Y:S01]  /*8050*/  HSET2.LE.AND R7, R18, R108, PT ;  /* 0x0000006c12077233 */ /* 0x000fe20003803000 */
[----:B------:R-:W-:-:S02]  /*8060*/  FADD.FTZ R4, R195, R4 ;  /* 0x00000004c3047221 */ /* 0x000fc40000010000 */
[----:B------:R-:W-:Y:S01]  /*8070*/  FADD.FTZ R19, R168, R17 ;  /* 0x00000011a8137221 */ /* 0x000fe20000010000 */
[--C-:B-1----:R-:W-:Y:S02]  /*8080*/  HSET2.LE.AND R0, R73, R108.reuse, PT ;  /* 0x0000006c49007233 */ /* 0x102fe40003803000 */
[----:B------:R1:W-:Y:S01]  /*8090*/  MUFU.EX2 R23, R14 ;  /* 0x0000000e00177308 */ /* 0x0003e20000000800 */
[----:B------:R-:W-:Y:S02]  /*80a0*/  FADD.FTZ R5, R194, R192 ;  /* 0x000000c0c2057221 */ /* 0x000fe40000010000 */
[----:B------:R-:W-:Y:S01]  /*80b0*/  FADD.FTZ R17, R181, R4 ;  /* 0x00000004b5117221 */ /* 0x000fe20000010000 */
[----:B------:R-:W-:Y:S01]  /*80c0*/  F2FP.BF16.PACK_AB R4, R237, R76 ;  /* 0x0000004ced04723e */ /* 0x000fe200000010ff */
[----:B------:R-:W-:Y:S02]  /*80d0*/  IMAD.MOV.U32 R132, RZ, RZ, R153 ;  /* 0x000000ffff847224 */ /* 0x000fe400078e0099 */
[----:B------:R-:W-:Y:S01]  /*80e0*/  FADD.FTZ R6, R182, R177 ;  /* 0x000000b1b6067221 */ /* 0x000fe20000010000 */
[----:B--2---:R-:W-:Y:S01]  /*80f0*/  F2FP.BF16.PACK_AB R2, R124, R126 ;  /* 0x0000007e7c02723e */ /* 0x004fe200000010ff */
[----:B------:R2:W2:Y:S01]  /*8100*/  MUFU.EX2 R21, R16 ;  /* 0x0000001000157308 */ /* 0x0004a20000000800 */
[----:B------:R-:W-:Y:S01]  /*8110*/  FADD.FTZ R18, R171, R5 ;  /* 0x00000005ab127221 */ /* 0x000fe20000010000 */
[----:B------:R-:W-:Y:S01]  /*8120*/  F2FP.BF16.PACK_AB R5, R120, R121 ;  /* 0x000000797805723e */ /* 0x000fe200000010ff */
[----:B------:R-:W-:Y:S01]  /*8130*/  IMAD.MOV.U32 R153, RZ, RZ, R156 ;  /* 0x000000ffff997224 */ /* 0x000fe200078e009c */
[----:B------:R-:W-:Y:S01]  /*8140*/  LOP3.LUT R10, R0, R2, RZ, 0xc0, !PT ;  /* 0x00000002000a7212 */ /* 0x000fe200078ec0ff */
[--C-:B------:R-:W-:Y:S01]  /*8150*/  HSET2.LE.AND R0, R74, R108.reuse, PT ;  /* 0x0000006c4a007233 */ /* 0x100fe20003803000 */
[----:B------:R-:W-:Y:S01]  /*8160*/  IMAD.MOV.U32 R156, RZ, RZ, R151 ;  /* 0x000000ffff9c7224 */ /* 0x000fe200078e0097 */
[--C-:B-1----:R-:W-:Y:S01]  /*8170*/  HSET2.LE.AND R14, R72, R108.reuse, PT ;  /* 0x0000006c480e7233 */ /* 0x102fe20003803000 */
[----:B------:R-:W-:Y:S01]  /*8180*/  IMAD.MOV.U32 R101, RZ, RZ, R153 ;  /* 0x000000ffff657224 */ /* 0x000fe200078e0099 */
[----:B------:R-:W-:Y:S01]  /*8190*/  HSET2.LE.AND R2, R75, R108, PT ;  /* 0x0000006c4b027233 */ /* 0x000fe20003803000 */
[----:B------:R-:W-:Y:S01]  /*81a0*/  LOP3.LUT R171, R0, R4, RZ, 0xc0, !PT ;  /* 0x0000000400ab7212 */ /* 0x000fe200078ec0ff */
[----:B------:R-:W-:Y:S01]  /*81b0*/  IMAD.MOV.U32 R102, RZ, RZ, R156 ;  /* 0x000000ffff667224 */ /* 0x000fe200078e009c */
[----:B---3--:R-:W-:Y:S01]  /*81c0*/  F2FP.BF16.PACK_AB R0, R69, R70 ;  /* 0x000000464500723e */ /* 0x008fe200000010ff */
[----:B------:R-:W-:Y:S01]  /*81d0*/  IMAD.MOV.U32 R181, RZ, RZ, R170 ;  /* 0x000000ffffb57224 */ /* 0x000fe200078e00aa */
[----:B------:R-:W-:Y:S01]  /*81e0*/  LOP3.LUT R170, R2, R5, RZ, 0xc0, !PT ;  /* 0x0000000502aa7212 */ /* 0x000fe200078ec0ff */
[----:B------:R-:W-:Y:S01]  /*81f0*/  IMAD.MOV.U32 R177, RZ, RZ, R190 ;  /* 0x000000ffffb17224 */ /* 0x000fe200078e00be */
[----:B------:R-:W-:Y:S01]  /*8200*/  F2FP.BF16.PACK_AB R2, R77, R100 ;  /* 0x000000644d02723e */ /* 0x000fe200000010ff */
[----:B--2---:R-:W-:Y:S01]  /*8210*/  FADD.FTZ R16, R132, R6 ;  /* 0x0000000684107221 */ /* 0x004fe20000010000 */
[----:B------:R-:W-:Y:S01]  /*8220*/  F2FP.BF16.PACK_AB R6, R122, R123 ;  /* 0x0000007b7a06723e */ /* 0x000fe200000010ff */
[----:B------:R-:W-:Y:S01]  /*8230*/  IMAD.MOV.U32 R132, RZ, RZ, R164 ;  /* 0x000000ffff847224 */ /* 0x000fe200078e00a4 */
[----:B------:R-:W-:Y:S01]  /*8240*/  LOP3.LUT R164, R7, R0, RZ, 0xc0, !PT ;  /* 0x0000000007a47212 */ /* 0x000fe200078ec0ff */
[----:B------:R-:W-:Y:S01]  /*8250*/  IMAD.MOV.U32 R182, RZ, RZ, R202 ;  /* 0x000000ffffb67224 */ /* 0x000fe200078e00ca */
[----:B----4-:R-:W-:Y:S01]  /*8260*/  F2FP.BF16.PACK_AB R0, R236, R68 ;  /* 0x00000044ec00723e */ /* 0x010fe200000010ff */
[----:B------:R-:W-:Y:S01]  /*8270*/  IMAD.MOV.U32 R193, RZ, RZ, R201 ;  /* 0x000000ffffc17224 */ /* 0x000fe200078e00c9 */
[----:B------:R-:W-:Y:S01]  /*8280*/  LOP3.LUT R168, R3, R6, RZ, 0xc0, !PT ;  /* 0x0000000603a87212 */ /* 0x000fe200078ec0ff */
[----:B------:R-:W-:Y:S01]  /*8290*/  IMAD.MOV.U32 R176, RZ, RZ, R191 ;  /* 0x000000ffffb07224 */ /* 0x000fe200078e00bf */
[----:B------:R-:W-:Y:S01]  /*82a0*/  F2FP.BF16.PACK_AB R3, R21, R23 ;  /* 0x000000171503723e */ /* 0x000fe200000010ff */
[----:B------:R-:W-:Y:S01]  /*82b0*/  FADD.FTZ R16, R180, R16 ;  /* 0x00000010b4107221 */ /* 0x000fe20000010000 */
[----:B------:R-:W-:Y:S01]  /*82c0*/  LOP3.LUT R166, R14, R0, RZ, 0xc0, !PT ;  /* 0x000000000ea67212 */ /* 0x000fe200078ec0ff */
[----:B------:R-:W-:Y:S01]  /*82d0*/  FADD.FTZ R0, R101, R19 ;  /* 0x0000001365007221 */ /* 0x000fe20000010000 */
[----:B------:R-:W-:Y:S01]  /*82e0*/  LOP3.LUT R165, R13, R3, RZ, 0xc0, !PT ;  /* 0x000000030da57212 */ /* 0x000fe200078ec0ff */
[----:B------:R-:W-:Y:S01]  /*82f0*/  IMAD.MOV.U32 R101, RZ, RZ, R102 ;  /* 0x000000ffff657224 */ /* 0x000fe200078e0066 */
[----:B------:R-:W-:Y:S01]  /*8300*/  LOP3.LUT R169, R12, R2, RZ, 0xc0, !PT ;  /* 0x000000020ca97212 */ /* 0x000fe200078ec0ff */
[----:B------:R-:W-:Y:S01]  /*8310*/  FADD.FTZ R3, R138, R18 ;  /* 0x000000128a037221 */ /* 0x000fe20000010000 */
[----:B------:R-:W-:Y:S01]  /*8320*/  F2FP.BF16.PACK_AB R2, R22, R20 ;  /* 0x000000141602723e */ /* 0x000fe200000010ff */
[----:B------:R-:W-:Y:S01]  /*8330*/  IMAD.MOV.U32 R102, RZ, RZ, R103 ;  /* 0x000000ffff667224 */ /* 0x000fe200078e0067 */
[----:B------:R1:W5:Y:S01]  /*8340*/  LDL.LU R138, [R1+0x78] ;  /* 0x00007800018a7983 */ /* 0x0003620000300800 */
[----:B------:R-:W-:Y:S01]  /*8350*/  IMAD.MOV.U32 R103, RZ, RZ, R183 ;  /* 0x000000ffff677224 */ /* 0x000fe200078e00b7 */
[----:B------:R-:W-:Y:S01]  /*8360*/  LOP3.LUT R167, R15, R2, RZ, 0xc0, !PT ;  /* 0x000000020fa77212 */ /* 0x000fe200078ec0ff */
[----:B------:R-:W-:Y:S01]  /*8370*/  IMAD.MOV.U32 R183, RZ, RZ, R197 ;  /* 0x000000ffffb77224 */ /* 0x000fe200078e00c5 */
[----:B------:R-:W2:Y:S01]  /*8380*/  LDSM.16.MT88.4 R148, [R205+0x5c00] ;  /* 0x005c0000cd94783b */ /* 0x000ea20000004200 */
[----:B------:R-:W-:Y:S01]  /*8390*/  IMAD.MOV.U32 R197, RZ, RZ, R220 ;  /* 0x000000ffffc57224 */ /* 0x000fe200078e00dc */
[----:B------:R-:W-:Y:S01]  /*83a0*/  HMMA.16816.F32.BF16 R144, R8, R32, R144 ;  /* 0x000000200890723c */ /* 0x000fe20000041890 */
[----:B------:R-:W-:-:S02]  /*83b0*/  IMAD.MOV.U32 R220, RZ, RZ, R219 ;  /* 0x000000ffffdc7224 */ /* 0x000fc400078e00db */
[----:B------:R-:W-:Y:S02]  /*83c0*/  FADD.FTZ R3, R101, R3 ;  /* 0x0000000365037221 */ /* 0x000fe40000010000 */
[----:B------:R-:W-:Y:S02]  /*83d0*/  IMAD.MOV.U32 R219, RZ, RZ, R179 ;  /* 0x000000ffffdb7224 */ /* 0x000fe400078e00b3 */
[----:B------:R-:W-:Y:S01]  /*83e0*/  IMAD.MOV.U32 R101, RZ, RZ, R102 ;  /* 0x000000ffff657224 */ /* 0x000fe200078e0066 */
[----:B------:R-:W-:Y:S01]  /*83f0*/  HMMA.16816.F32.BF16 R32, R8, R34, R64 ;  /* 0x000000220820723c */ /* 0x000fe20000041840 */
[----:B------:R-:W-:Y:S02]  /*8400*/  IMAD.MOV.U32 R179, RZ, RZ, R196 ;  /* 0x000000ffffb37224 */ /* 0x000fe400078e00c4 */
[----:B------:R-:W-:Y:S02]  /*8410*/  IMAD.MOV.U32 R102, RZ, RZ, R103 ;  /* 0x000000ffff667224 */ /* 0x000fe400078e0067 */
[----:B------:R-:W-:-:S02]  /*8420*/  IMAD.MOV.U32 R196, RZ, RZ, R203 ;  /* 0x000000ffffc47224 */ /* 0x000fc400078e00cb */
[----:B------:R-:W-:Y:S01]  /*8430*/  IMAD.MOV.U32 R103, RZ, RZ, R183 ;  /* 0x000000ffff677224 */ /* 0x000fe200078e00b7 */
[----:B------:R-:W-:Y:S01]  /*8440*/  HMMA.16816.F32.BF16 R156, R164, R28, R44 ;  /* 0x0000001ca49c723c */ /* 0x000fe2000004182c */
        /* <DEDUP_REMOVED lines=12> */
[----:B------:R-:W-:Y:S02]  /*8510*/  FADD.FTZ R2, R222, R17 ;  /* 0x00000011de027221 */ /* 0x000fe40000010000 */
[----:B------:R-:W-:Y:S01]  /*8520*/  IMAD.MOV.U32 R193, RZ, RZ, R176 ;  /* 0x000000ffffc17224 */ /* 0x000fe200078e00b0 */
[----:B------:R1:W5:Y:S01]  /*8530*/  LDL.LU R222, [R1+0x74] ;  /* 0x0000740001de7983 */ /* 0x0003620000300800 */
[----:B------:R-:W-:Y:S02]  /*8540*/  IMAD.MOV.U32 R196, RZ, RZ, R203 ;  /* 0x000000ffffc47224 */ /* 0x000fe400078e00cb */
[----:B------:R-:W-:Y:S02]  /*8550*/  FADD.FTZ R5, R252, R16 ;  /* 0x00000010fc057221 */ /* 0x000fe40000010000 */
[----:B------:R-:W-:Y:S01]  /*8560*/  IMAD.MOV.U32 R176, RZ, RZ, R192 ;  /* 0x000000ffffb07224 */ /* 0x000fe200078e00c0 */
[----:B------:R1:W5:Y:S01]  /*8570*/  LDL.LU R252, [R1+0x70] ;  /* 0x0000700001fc7983 */ /* 0x0003620000300800 */
[----:B------:R-:W-:-:S02]  /*8580*/  IMAD.MOV.U32 R203, RZ, RZ, R218 ;  /* 0x000000ffffcb7224 */ /* 0x000fc400078e00da */
[----:B------:R-:W-:Y:S02]  /*8590*/  FADD.FTZ R4, R244, R0 ;  /* 0x00000000f4047221 */ /* 0x000fe40000010000 */
[----:B------:R-:W-:Y:S01]  /*85a0*/  IMAD.MOV.U32 R192, RZ, RZ, R194 ;  /* 0x000000ffffc07224 */ /* 0x000fe200078e00c2 */
[----:B------:R1:W5:Y:S01]  /*85b0*/  LDL.LU R244, [R1+0x6c] ;  /* 0x00006c0001f47983 */ /* 0x0003620000300800 */
[----:B------:R-:W-:Y:S02]  /*85c0*/  IMAD.MOV.U32 R218, RZ, RZ, R178 ;  /* 0x000000ffffda7224 */ /* 0x000fe400078e00b2 */
[----:B------:R-:W-:Y:S02]  /*85d0*/  IMAD.MOV.U32 R194, RZ, RZ, R241 ;  /* 0x000000ffffc27224 */ /* 0x000fe400078e00f1 */
[----:B------:R-:W-:Y:S01]  /*85e0*/  IMAD.MOV.U32 R178, RZ, RZ, R177 ;  /* 0x000000ffffb27224 */ /* 0x000fe200078e00b1 */
[----:B------:R1:W5:Y:S01]  /*85f0*/  LDL.LU R241, [R1+0x68] ;  /* 0x0000680001f17983 */ /* 0x0003620000300800 */
[----:B------:R-:W-:-:S02]  /*8600*/  FADD.FTZ R2, R217, R2 ;  /* 0x00000002d9027221 */ /* 0x000fc40000010000 */
[----:B------:R-:W-:Y:S01]  /*8610*/  IMAD.MOV.U32 R177, RZ, RZ, R182 ;  /* 0x000000ffffb17224 */ /* 0x000fe200078e00b6 */
[----:B------:R1:W5:Y:S01]  /*8620*/  LDL.LU R217, [R1+0x64] ;  /* 0x0000640001d97983 */ /* 0x0003620000300800 */
[----:B------:R-:W-:Y:S02]  /*8630*/  IMAD.MOV.U32 R195, RZ, RZ, R152 ;  /* 0x000000ffffc37224 */ /* 0x000fe400078e0098 */
[----:B------:R-:W-:Y:S02]  /*8640*/  FADD.FTZ R0, R216, R5 ;  /* 0x00000005d8007221 */ /* 0x000fe40000010000 */
[----:B------:R-:W-:Y:S01]  /*8650*/  IMAD.MOV.U32 R182, RZ, RZ, R193 ;  /* 0x000000ffffb67224 */ /* 0x000fe200078e00c1 */
[----:B------:R1:W5:Y:S01]  /*8660*/  LDL.LU R216, [R1+0x60] ;  /* 0x0000600001d87983 */ /* 0x0003620000300800 */
[----:B------:R-:W-:Y:S02]  /*8670*/  FADD.FTZ R4, R215, R4 ;  /* 0x00000004d7047221 */ /* 0x000fe40000010000 */
[----:B------:R-:W-:Y:S01]  /*8680*/  IMAD.MOV.U32 R193, RZ, RZ, R176 ;  /* 0x000000ffffc17224 */ /* 0x000fe200078e00b0 */
[----:B------:R1:W5:Y:S01]  /*8690*/  LDL.LU R215, [R1+0x5c] ;  /* 0x00005c0001d77983 */ /* 0x0003620000300800 */
[----:B------:R-:W-:-:S02]  /*86a0*/  FADD.FTZ R3, R214, R3 ;  /* 0x00000003d6037221 */ /* 0x000fc40000010000 */
[----:B------:R-:W-:Y:S01]  /*86b0*/  IMAD.MOV.U32 R176, RZ, RZ, R192 ;  /* 0x000000ffffb07224 */ /* 0x000fe200078e00c0 */
[----:B------:R1:W5:Y:S01]  /*86c0*/  LDL.LU R214, [R1+0x58] ;  /* 0x0000580001d67983 */ /* 0x0003620000300800 */
[----:B------:R-:W-:Y:S02]  /*86d0*/  FADD.FTZ R6, R213, R2 ;  /* 0x00000002d5067221 */ /* 0x000fe40000010000 */
[----:B------:R-:W-:Y:S01]  /*86e0*/  IMAD.MOV.U32 R192, RZ, RZ, R194 ;  /* 0x000000ffffc07224 */ /* 0x000fe200078e00c2 */
[----:B------:R1:W5:Y:S01]  /*86f0*/  LDL.LU R213, [R1+0x54] ;  /* 0x0000540001d57983 */ /* 0x0003620000300800 */
[----:B------:R-:W-:Y:S02]  /*8700*/  FADD.FTZ R5, R212, R0 ;  /* 0x00000000d4057221 */ /* 0x000fe40000010000 */
[----:B------:R-:W-:Y:S01]  /*8710*/  IMAD.MOV.U32 R194, RZ, RZ, R195 ;  /* 0x000000ffffc27224 */ /* 0x000fe200078e00c3 */
[----:B------:R1:W5:Y:S01]  /*8720*/  LDL.LU R212, [R1+0x50] ;  /* 0x0000500001d47983 */ /* 0x0003620000300800 */
[----:B------:R-:W-:-:S02]  /*8730*/  IMAD.MOV.U32 R195, RZ, RZ, R211 ;  /* 0x000000ffffc37224 */ /* 0x000fc400078e00d3 */
[----:B------:R-:W-:Y:S01]  /*8740*/  FADD.FTZ R2, R101, R4 ;  /* 0x0000000465027221 */ /* 0x000fe20000010000 */
[----:B------:R1:W5:Y:S01]  /*8750*/  LDL.LU R211, [R1+0x4c] ;  /* 0x00004c0001d37983 */ /* 0x0003620000300800 */
[----:B------:R-:W-:Y:S02]  /*8760*/  FADD.FTZ R0, R210, R3 ;  /* 0x00000003d2007221 */ /* 0x000fe40000010000 */
[----:B------:R-:W-:Y:S01]  /*8770*/  FADD.FTZ R3, R209, R6 ;  /* 0x00000006d1037221 */ /* 0x000fe20000010000 */
[----:B------:R1:W5:Y:S01]  /*8780*/  LDL.LU R210, [R1+0x48] ;  /* 0x0000480001d27983 */ /* 0x0003620000300800 */
[----:B------:R-:W-:Y:S02]  /*8790*/  FADD.FTZ R5, R208, R5 ;  /* 0x00000005d0057221 */ /* 0x000fe40000010000 */
[----:B------:R-:W-:Y:S01]  /*87a0*/  FADD.FTZ R2, R207, R2 ;  /* 0x00000002cf027221 */ /* 0x000fe20000010000 */
[----:B------:R1:W5:Y:S01]  /*87b0*/  LDL.LU R209, [R1+0x44] ;  /* 0x0000440001d17983 */ /* 0x0003620000300800 */
[----:B------:R-:W-:-:S02]  /*87c0*/  FADD.FTZ R0, R204, R0 ;  /* 0x00000000cc007221 */ /* 0x000fc40000010000 */
[----:B------:R-:W-:Y:S01]  /*87d0*/  IMAD.MOV.U32 R180, RZ, RZ, R161 ;  /* 0x000000ffffb47224 */ /* 0x000fe200078e00a1 */
[----:B------:R1:W5:Y:S01]  /*87e0*/  LDL.LU R208, [R1+0x40] ;  /* 0x0000400001d07983 */ /* 0x0003620000300800 */
[----:B------:R-:W-:Y:S02]  /*87f0*/  IMAD.MOV.U32 R189, RZ, RZ, R160 ;  /* 0x000000ffffbd7224 */ /* 0x000fe400078e00a0 */
[----:B------:R-:W-:Y:S01]  /*8800*/  FADD.FTZ R4, R172, R3 ;  /* 0x00000003ac047221 */ /* 0x000fe20000010000 */
[----:B------:R1:W5:Y:S01]  /*8810*/  LDL.LU R207, [R1+0x3c] ;  /* 0x00003c0001cf7983 */ /* 0x0003620000300800 */
[----:B------:R-:W-:Y:S01]  /*8820*/  FADD.FTZ R2, R103, R2 ;  /* 0x0000000267027221 */ /* 0x000fe20000010000 */
[----:B------:R-:W-:Y:S01]  /*8830*/  HMMA.16816.F32.BF16 R160, R8, R24, R60 ;  /* 0x0000001808a0723c */ /* 0x000fe2000004183c */
[----:B------:R-:W-:Y:S01]  /*8840*/  IMAD.MOV.U32 R188, RZ, RZ, R143 ;  /* 0x000000ffffbc7224 */ /* 0x000fe200078e008f */
[----:B------:R1:W5:Y:S01]  /*8850*/  LDL.LU R204, [R1+0x38] ;  /* 0x0000380001cc7983 */ /* 0x0003620000300800 */
[----:B------:R-:W-:-:S02]  /*8860*/  FADD.FTZ R3, R102, R5 ;  /* 0x0000000566037221 */ /* 0x000fc40000010000 */
[----:B------:R-:W-:Y:S02]  /*8870*/  FADD.FTZ R0, R183, R0 ;  /* 0x00000000b7007221 */ /* 0x000fe40000010000 */
[----:B------:R-:W-:Y:S01]  /*8880*/  FADD.FTZ R7, R197, R4 ;  /* 0x00000004c5077221 */ /* 0x000fe20000010000 */
[----:B------:R-:W-:Y:S01]  /*8890*/  HMMA.16816.F32.BF16 R8, R8, R26, R56 ;  /* 0x0000001a0808723c */ /* 0x000fe20000041838 */
        /* <DEDUP_REMOVED lines=16> */
[----:B------:R-:W-:Y:S02]  /*89a0*/  IMAD.MOV.U32 R201, RZ, RZ, R140 ;  /* 0x000000ffffc97224 */ /* 0x000fe400078e008c */
[----:B------:R-:W-:Y:S02]  /*89b0*/  IMAD.MOV.U32 R202, RZ, RZ, R141 ;  /* 0x000000ffffca7224 */ /* 0x000fe400078e008d */
[----:B------:R-:W-:Y:S02]  /*89c0*/  FADD.FTZ R4, R181, R4 ;  /* 0x00000004b5047221 */ /* 0x000fe40000010000 */
[----:B------:R-:W-:Y:S01]  /*89d0*/  IMAD.MOV.U32 R190, RZ, RZ, R154 ;  /* 0x000000ffffbe7224 */ /* 0x000fe200078e009a */
[----:B------:R-:W3:Y:S01]  /*89e0*/  LDC.U8 R172, c[0x0][0x2d8] ;  /* 0x0000b600ffac7b82 */ /* 0x000ee20000000000 */
[----:B------:R-:W-:Y:S01]  /*89f0*/  FADD.FTZ R3, R251, R3 ;  /* 0x00000003fb037221 */ /* 0x000fe20000010000 */
[----:B--2---:R-:W-:Y:S01]  /*8a00*/  HMMA.16816.F32.BF16 R140, R164, R148, R52 ;  /* 0x00000094a48c723c */ /* 0x004fe20000041834 */
        /* <DEDUP_REMOVED lines=80> */
[----:B------:R-:W-:Y:S05]  /*8f10*/  @!P0 BRA `(.L_x_370) ;  /* 0x0000690000008947 */ /* 0x000fea0003800000 */
[----:B-1-3--:R-:W2:Y:S01]  /*8f20*/  LDL.LU R187, [R1] ;  /* 0x0000000001bb7983 */ /* 0x00aea20000300800 */
[----:B-----5:R-:W-:Y:S01]  /*8f30*/  LEA.HI.SX32 R218, R241, 0xfffffffe, 0x19 ;  /* 0xfffffffef1da7811 */ /* 0x020fe200078fcaff */
[----:B------:R-:W-:Y:S01]  /*8f40*/  IMAD.MOV.U32 R135, RZ, RZ, R134 ;  /* 0x000000ffff877224 */ /* 0x000fe200078e0086 */
[----:B------:R-:W-:Y:S01]  /*8f50*/  MOV R132, R137 ;  /* 0x0000008900847202 */ /* 0x000fe20000000f00 */
[----:B------:R-:W3:Y:S01]  /*8f60*/  LDL.64 R200, [R1+0x10] ;  /* 0x0000100001c87983 */ /* 0x000ee20000100a00 */
[----:B------:R-:W-:Y:S01]  /*8f70*/  IMAD.MOV.U32 R0, RZ, RZ, c[0x0][0x1a4] ;  /* 0x00006900ff007624 */ /* 0x000fe200078e00ff */
[----:B------:R-:W-:Y:S01]  /*8f80*/  MOV R3, R138 ;  /* 0x0000008a00037202 */ /* 0x000fe20000000f00 */
[----:B------:R-:W-:Y:S01]  /*8f90*/  IMAD.WIDE.U32 R232, R244, -0x326172a9, RZ ;  /* 0xcd9e8d57f4e87825 */ /* 0x000fe200078e00ff */
[----:B------:R-:W-:-:S03]  /*8fa0*/  MOV R133, R136 ;  /* 0x0000008800857202 */ /* 0x000fc60000000f00 */
[----:B------:R-:W-:Y:S01]  /*8fb0*/  IMAD.WIDE.U32 R230, R252, -0x326172a9, RZ ;  /* 0xcd9e8d57fce67825 */ /* 0x000fe200078e00ff */
[----:B------:R-:W-:-:S04]  /*8fc0*/  LOP3.LUT R224, R233, R222, RZ, 0x3c, !PT ;  /* 0x000000dee9e07212 */ /* 0x000fc800078e3cff */
[----:B------:R-:W-:Y:S01]  /*8fd0*/  LOP3.LUT R222, R231, R222, RZ, 0x3c, !PT ;  /* 0x000000dee7de7212 */ /* 0x000fe200078e3cff */
[----:B------:R-:W-:Y:S01]  /*8fe0*/  IMAD.WIDE.U32 R224, R224, -0x2daee0ad, RZ ;  /* 0xd2511f53e0e07825 */ /* 0x000fe200078e00ff */
[----:B------:R-:W-:-:S03]  /*8ff0*/  PRMT R219, R172, 0x7054, R172 ;  /* 0x00007054acdb7816 */ /* 0x000fc600000000ac */
[----:B------:R-:W-:Y:S01]  /*9000*/  IMAD.WIDE.U32 R222, R222, -0x2daee0ad, RZ ;  /* 0xd2511f53dede7825 */ /* 0x000fe200078e00ff */
[----:B---3--:R-:W-:-:S13]  /*9010*/  ISETP.GE.AND P0, PT, R200, c[0x0][0x220], PT ;  /* 0x00008800c8007a0c */ /* 0x008fda0003f06270 */
[----:B------:R-:W-:-:S05]  /*9020*/  @!P0 IMAD R0, R0, 0x60, RZ ;  /* 0x0000006000008824 */ /* 0x000fca00078e02ff */
[----:B------:R1:W-:Y:S01]  /*9030*/  @!P0 STL [R1+0x8], R0 ;  /* 0x0000080001008387 */ /* 0x0003e20000100800 */
[----:B--2---:R-:W-:Y:S01]  /*9040*/  IMAD.WIDE.U32 R220, R187, -0x2daee0ad, RZ ;  /* 0xd2511f53bbdc7825 */ /* 0x004fe200078e00ff */
[----:B------:R-:W-:Y:S05]  /*9050*/  BRA `(.L_x_371) ;  /* 0x0000035000007947 */ /* 0x000fea0003800000 */
.L_x_373:
[----:B------:R-:W2:Y:S01]  /*9060*/  LDL.64 R228, [R1+0x28] ;  /* 0x0000280001e47983 */ /* 0x000ea20000100a00 */
[----:B------:R-:W-:Y:S03]  /*9070*/  IADD3 R0, R218, -0x1, RZ ;  /* 0xffffffffda007810 */ /* 0x000fe60007ffe0ff */
[----:B------:R-:W3:Y:S01]  /*9080*/  LDL.64 R226, [R1+0x18] ;  /* 0x0000180001e27983 */ /* 0x000ee20000100a00 */
[----:B------:R-:W-:Y:S01]  /*9090*/  SHF.R.S32.HI R2, RZ, 0x1f, R0 ;  /* 0x0000001fff027819 */ /* 0x000fe20000011400 */
[----:B------:R-:W-:Y:S02]  /*90a0*/  IMAD.WIDE.U32 R138, R0, c[0x0][0x198], RZ ;  /* 0x00006600008a7a25 */ /* 0x000fe400078e00ff */
[----:B------:R1:W-:Y:S02]  /*90b0*/  @P0 STS [R217+0x2000], RZ ;  /* 0x002000ffd9000388 */ /* 0x0003e40000000800 */
[----:B------:R-:W-:Y:S02]  /*90c0*/  IMAD R2, R2, c[0x0][0x198], RZ ;  /* 0x0000660002027a24 */ /* 0x000fe400078e02ff */
[----:B------:R1:W-:Y:S02]  /*90d0*/  @P0 STS [R217+0x2004], RZ ;  /* 0x002004ffd9000388 */ /* 0x0003e40000000800 */
[----:B------:R-:W-:Y:S02]  /*90e0*/  IMAD R2, R0, c[0x0][0x19c], R2 ;  /* 0x0000670000027a24 */ /* 0x000fe400078e0202 */
[----:B------:R1:W-:Y:S01]  /*90f0*/  @P0 STS.64 [R217+0x2008], RZ ;  /* 0x002008ffd9000388 */ /* 0x0003e20000000a00 */
[----:B------:R-:W-:Y:S02]  /*9100*/  @!P0 IMAD.MOV.U32 R0, RZ, RZ, c[0x0][0x198] ;  /* 0x00006600ff008624 */ /* 0x000fe400078e00ff */
[----:B------:R-:W-:Y:S02]  /*9110*/  IMAD.IADD R2, R139, 0x1, R2 ;  /* 0x000000018b027824 */ /* 0x000fe400078e0202 */
[----:B------:R-:W-:Y:S01]  /*9120*/  @!P0 IMAD.MOV.U32 R139, RZ, RZ, c[0x0][0x19c] ;  /* 0x00006700ff8b8624 */ /* 0x000fe200078e00ff */
[----:B--2---:R-:W-:Y:S04]  /*9130*/  LEA R136, P3, R138, R228, 0x7 ;  /* 0x000000e48a887211 */ /* 0x004fe800078638ff */
[----:B------:R-:W-:Y:S02]  /*9140*/  @!P0 LEA R176, P5, R136, c[0x0][0x168], 0x1 ;  /* 0x00005a0088b08a11 */ /* 0x000fe400078a08ff */
[----:B---3--:R-:W-:Y:S01]  /*9150*/  LEA.HI.X R137, R138, R227, R2, 0x7, P3 ;  /* 0x000000e38a897211 */ /* 0x008fe200018f3c02 */
[----:B------:R-:W-:Y:S01]  /*9160*/  @!P0 IMAD.MOV.U32 R138, RZ, RZ, c[0x0][0x198] ;  /* 0x00006600ff8a8624 */ /* 0x000fe200078e00ff */
[----:B------:R-:W-:Y:S02]  /*9170*/  @!P0 LEA R134, P2, R0, R136, 0x6 ;  /* 0x0000008800868211 */ /* 0x000fe400078430ff */
[C---:B------:R-:W-:Y:S02]  /*9180*/  @!P0 LEA.HI.X R177, R136.reuse, c[0x0][0x16c], R137, 0x1, P5 ;  /* 0x00005b0088b18a11 */ /* 0x040fe400028f0c89 */
[----:B------:R-:W-:Y:S02]  /*9190*/  @!P0 IADD3 R2, P4, R136, UR17, RZ ;  /* 0x0000001188028c10 */ /* 0x000fe4000ff9e0ff */
[----:B------:R-:W-:Y:S01]  /*91a0*/  @!P0 LEA.HI.X R173, R0, R137, R139, 0x6, P2 ;  /* 0x0000008900ad8211 */ /* 0x000fe200010f348b */
[----:B------:R-:W-:Y:S01]  /*91b0*/  @!PT LDS RZ, [RZ] ;  /* 0x00000000fffff984 */ /* 0x000fe20000000800 */
[----:B------:R-:W-:Y:S01]  /*91c0*/  @!PT LDS RZ, [RZ] ;  /* 0x00000000fffff984 */ /* 0x000fe20000000800 */
[----:B------:R-:W-:Y:S01]  /*91d0*/  @!PT LDS RZ, [RZ] ;  /* 0x00000000fffff984 */ /* 0x000fe20000000800 */
[----:B------:R1:W-:Y:S01]  /*91e0*/  @!P0 LDGSTS.E.BYPASS.LTC128B.128 [R217+0x2000], [R176.64] ;  /* 0x02000000b0d98fae */ /* 0x0003e2000b901d52 */
[----:B------:R-:W-:Y:S01]  /*91f0*/  @!P0 LEA R174, P3, R2, c[0x0][0x168], 0x1 ;  /* 0x00005a0002ae8a11 */ /* 0x000fe200078608ff */
[----:B------:R-:W-:Y:S01]  /*9200*/  @!P0 IMAD.MOV.U32 R0, RZ, RZ, c[0x0][0x19c] ;  /* 0x00006700ff008624 */ /* 0x000fe200078e00ff */
[----:B------:R-:W-:Y:S01]  /*9210*/  @!P0 IADD3.X R139, R137, UR16, RZ, P4, !PT ;  /* 0x00000010898b8c10 */ /* 0x000fe2000a7fe4ff */
[----:B------:R1:W-:Y:S01]  /*9220*/  @P0 STS.128 [R217+0x2800], RZ ;  /* 0x002800ffd9000388 */ /* 0x0003e20000000c00 */
[----:B------:R-:W-:Y:S01]  /*9230*/  @!P0 LEA R172, P2, R134, c[0x0][0x168], 0x1 ;  /* 0x00005a0086ac8a11 */ /* 0x000fe200078408ff */
[----:B------:R-:W-:Y:S01]  /*9240*/  @!P0 IMAD.WIDE.U32 R136, R138, 0x60, R136 ;  /* 0x000000608a888825 */ /* 0x000fe200078e0088 */
[----:B------:R-:W-:Y:S02]  /*9250*/  @!P0 LEA.HI.X R175, R2, c[0x0][0x16c], R139, 0x1, P3 ;  /* 0x00005b0002af8a11 */ /* 0x000fe400018f0c8b */
[----:B------:R-:W-:Y:S01]  /*9260*/  @!P0 LEA.HI.X R173, R134, c[0x0][0x16c], R173, 0x1, P2 ;  /* 0x00005b0086ad8a11 */ /* 0x000fe200010f0cad */
[----:B------:R-:W-:Y:S01]  /*9270*/  @!P0 IMAD R0, R0, 0x60, RZ ;  /* 0x0000006000008824 */ /* 0x000fe200078e02ff */
[----:B------:R-:W-:Y:S01]  /*9280*/  @!P0 LEA R138, P2, R136, c[0x0][0x168], 0x1 ;  /* 0x00005a00888a8a11 */ /* 0x000fe200078408ff */
[----:B------:R-:W-:Y:S01]  /*9290*/  @!PT LDS RZ, [RZ] ;  /* 0x00000000fffff984 */ /* 0x000fe20000000800 */
[----:B------:R-:W-:Y:S01]  /*92a0*/  @!PT LDS RZ, [RZ] ;  /* 0x00000000fffff984 */ /* 0x000fe20000000800 */
[----:B------:R-:W-:Y:S01]  /*92b0*/  @!PT LDS RZ, [RZ] ;  /* 0x00000000fffff984 */ /* 0x000fe20000000800 */
[----:B------:R1:W-:Y:S02]  /*92c0*/  @!P0 LDGSTS.E.BYPASS.LTC128B.128 [R217+0x2800], [R174.64] ;  /* 0x02800000aed98fae */ /* 0x0003e4000b901d52 */
[----:B------:R-:W-:Y:S02]  /*92d0*/  @!P0 IMAD.IADD R0, R0, 0x1, R137 ;  /* 0x0000000100008824 */ /* 0x000fe400078e0289 */
[----:B------:R1:W-:Y:S03]  /*92e0*/  @P0 STS.128 [R217+0x3000], RZ ;  /* 0x003000ffd9000388 */ /* 0x0003e60000000c00 */
        /* <DEDUP_REMOVED lines=10> */
[----:B------:R-:W0:Y:S01]  /*9390*/  LDGDEPBAR ;  /* 0x00000000000079af */ /* 0x000e220000000000 */
[----:B------:R-:W-:-:S05]  /*93a0*/  BRA `(.L_x_372) ;  /* 0x000008d000007947 */ /* 0x000fca0003800000 */
.L_x_371:
[----:B------:R-:W2:Y:S01]  /*93b0*/  LDL.64 R10, [R1+0x20] ;  /* 0x00002000010a7983 */ /* 0x000ea20000100a00 */
[----:B------:R-:W-:Y:S04]  /*93c0*/  DEPBAR.LE SB0, 0x0 ;  /* 0x000080000000791a */ /* 0x000fe80000000000 */
[----:B-1----:R-:W-:Y:S01]  /*93d0*/  SHF.R.S32.HI R0, RZ, 0x1f, R218 ;  /* 0x0000001fff007819 */ /* 0x002fe200000114da */
[----:B------:R-:W3:Y:S01]  /*93e0*/  LDL R9, [R1+0xc] ;  /* 0x00000c0001097983 */ /* 0x000ee20000100800 */
[----:B------:R-:W-:Y:S04]  /*93f0*/  IMAD.WIDE.U32 R6, R218, c[0x0][0x1a0], RZ ;  /* 0x00006800da067a25 */ /* 0x000fe800078e00ff */
[----:B------:R-:W-:Y:S01]  /*9400*/  IMAD R0, R0, c[0x0][0x1a0], RZ ;  /* 0x0000680000007a24 */ /* 0x000fe200078e02ff */
[----:B------:R-:W4:Y:S01]  /*9410*/  LDL R14, [R1+0x8] ;  /* 0x00000800010e7983 */ /* 0x000f220000100800 */
[----:B------:R-:W-:Y:S02]  /*9420*/  IMAD.MOV.U32 R8, RZ, RZ, c[0x0][0x1a0] ;  /* 0x00006800ff087624 */ /* 0x000fe400078e00ff */
[----:B------:R-:W-:Y:S02]  /*9430*/  IMAD R0, R218, c[0x0][0x1a4], R0 ;  /* 0x00006900da007a24 */ /* 0x000fe400078e0200 */
[----:B------:R-:W-:Y:S01]  /*9440*/  IMAD.MOV.U32 R15, RZ, RZ, c[0x0][0x1a0] ;  /* 0x00006800ff0f7624 */ /* 0x000fe200078e00ff */
[----:B------:R-:W-:Y:S01]  /*9450*/  BAR.SYNC.DEFER_BLOCKING 0x0 ;  /* 0x0000000000007b1d */ /* 0x000fe20000010000 */
[----:B------:R-:W-:Y:S02]  /*9460*/  IMAD.IADD R0, R7, 0x1, R0 ;  /* 0x0000000107007824 */ /* 0x000fe400078e0200 */
[----:B------:R-:W-:Y:S03]  /*9470*/  IMAD.MOV.U32 R16, RZ, RZ, c[0x0][0x1a4] ;  /* 0x00006900ff107624 */ /* 0x000fe600078e00ff */
[----:B------:R-:W-:Y:S06]  /*9480*/  @P0 STS [R217+0x4000], RZ ;  /* 0x004000ffd9000388 */ /* 0x000fec0000000800 */
[----:B------:R-:W-:Y:S06]  /*9490*/  @P0 STS [R217+0x4004], RZ ;  /* 0x004004ffd9000388 */ /* 0x000fec0000000800 */
[----:B------:R-:W-:Y:S01]  /*94a0*/  @P0 STS.64 [R217+0x4008], RZ ;  /* 0x004008ffd9000388 */ /* 0x000fe20000000a00 */
[----:B--2---:R-:W-:Y:S04]  /*94b0*/  LEA R4, P2, R6, R10, 0x7 ;  /* 0x0000000a06047211 */ /* 0x004fe800078438ff */
[----:B------:R-:W-:Y:S02]  /*94c0*/  @!P0 LEA R12, P4, R4, c[0x0][0x170], 0x1 ;  /* 0x00005c00040c8a11 */ /* 0x000fe400078808ff */
[----:B---3--:R-:W-:Y:S01]  /*94d0*/  LEA.HI.X R5, R6, R9, R0, 0x7, P2 ;  /* 0x0000000906057211 */ /* 0x008fe200010f3c00 */
[----:B------:R-:W-:Y:S01]  /*94e0*/  IMAD.MOV.U32 R9, RZ, RZ, c[0x0][0x1a4] ;  /* 0x00006900ff097624 */ /* 0x000fe200078e00ff */
[-C--:B------:R-:W-:Y:S02]  /*94f0*/  @!P0 LEA R2, P1, R8, R4.reuse, 0x5 ;  /* 0x0000000408028211 */ /* 0x080fe400078228ff */
[----:B------:R-:W-:Y:S02]  /*9500*/  @!P0 LEA.HI.X R13, R4, c[0x0][0x174], R5, 0x1, P4 ;  /* 0x00005d00040d8a11 */ /* 0x000fe400020f0c05 */
[----:B------:R-:W-:Y:S02]  /*9510*/  @!P0 LEA R10, P3, R2, c[0x0][0x170], 0x1 ;  /* 0x00005c00020a8a11 */ /* 0x000fe400078608ff */
[-C--:B------:R-:W-:Y:S01]  /*9520*/  @!P0 LEA.HI.X R6, R8, R5.reuse, R9, 0x5, P1 ;  /* 0x0000000508068211 */ /* 0x080fe200008f2c09 */
[----:B------:R-:W-:Y:S01]  /*9530*/  @!PT LDS RZ, [RZ] ;  /* 0x00000000fffff984 */ /* 0x000fe20000000800 */
[----:B------:R-:W-:Y:S01]  /*9540*/  @!PT LDS RZ, [RZ] ;  /* 0x00000000fffff984 */ /* 0x000fe20000000800 */
[----:B------:R-:W-:Y:S01]  /*9550*/  @!PT LDS RZ, [RZ] ;  /* 0x00000000fffff984 */ /* 0x000fe20000000800 */
[----:B------:R1:W-:Y:S01]  /*9560*/  @!P0 LDGSTS.E.BYPASS.LTC128B.128 [R217+0x4000], [R12.64] ;  /* 0x040000000cd98fae */ /* 0x0003e2000b901d52 */
[C---:B------:R-:W-:Y:S02]  /*9570*/  @!P0 LEA R0, P2, R15.reuse, R4, 0x6 ;  /* 0x000000040f008211 */ /* 0x040fe400078430ff */
[----:B------:R-:W-:Y:S02]  /*9580*/  @!P0 LEA.HI.X R11, R2, c[0x0][0x174], R6, 0x1, P3 ;  /* 0x00005d00020b8a11 */ /* 0x000fe400018f0c06 */
[C---:B------:R-:W-:Y:S01]  /*9590*/  @!P0 LEA.HI.X R7, R15.reuse, R5, R16, 0x6, P2 ;  /* 0x000000050f078211 */ /* 0x040fe200010f3410 */
[----:B------:R-:W-:Y:S01]  /*95a0*/  @P0 STS.128 [R217+0x4800], RZ ;  /* 0x004800ffd9000388 */ /* 0x000fe20000000c00 */
[C---:B------:R-:W-:Y:S01]  /*95b0*/  @!P0 LEA R8, P1, R0.reuse, c[0x0][0x170], 0x1 ;  /* 0x00005c0000088a11 */ /* 0x040fe200078208ff */
[----:B------:R-:W-:Y:S03]  /*95c0*/  @!P0 IMAD.WIDE.U32 R4, R15, 0x60, R4 ;  /* 0x000000600f048825 */ /* 0x000fe600078e0004 */
[----:B------:R-:W-:Y:S01]  /*95d0*/  @!P0 LEA.HI.X R9, R0, c[0x0][0x174], R7, 0x1, P1 ;  /* 0x00005d0000098a11 */ /* 0x000fe200008f0c07 */
[----:B------:R-:W-:Y:S01]  /*95e0*/  @!PT LDS RZ, [RZ] ;  /* 0x00000000fffff984 */ /* 0x000fe20000000800 */
[----:B------:R-:W-:Y:S01]  /*95f0*/  @!PT LDS RZ, [RZ] ;  /* 0x00000000fffff984 */ /* 0x000fe20000000800 */
[----:B------:R-:W-:Y:S01]  /*9600*/  @!PT LDS RZ, [RZ] ;  /* 0x00000000fffff984 */ /* 0x000fe20000000800 */
[----:B------:R2:W-:Y:S01]  /*9610*/  @!P0 LDGSTS.E.BYPASS.LTC128B.128 [R217+0x4800], [R10.64] ;  /* 0x048000000ad98fae */ /* 0x0005e2000b901d52 */
[----:B----4-:R-:W-:Y:S01]  /*9620*/  @!P0 IMAD.IADD R0, R14, 0x1, R5 ;  /* 0x000000010e008824 */ /* 0x010fe200078e0205 */
        /* <DEDUP_REMOVED lines=14> */
[----:B------:R-:W3:Y:S06]  /*9710*/  LDSM.16.M88.4 R16, [R204+0x2000] ;  /* 0x00200000cc10783b */ /* 0x000eec0000000200 */
[----:B------:R-:W2:Y:S06]  /*9720*/  LDSM.16.M88.4 R124, [R207+0x1000] ;  /* 0x00100000cf7c783b */ /* 0x000eac0000000200 */
[----:B------:R-:W4:Y:S06]  /*9730*/  LDSM.16.M88.4 R32, [R204+0x2400] ;  /* 0x00240000cc20783b */ /* 0x000f2c0000000200 */
[----:B------:R-:W0:Y:S06]  /*9740*/  LDGDEPBAR ;  /* 0x00000000000079af */ /* 0x000e2c0000000000 */
[----:B------:R-:W5:Y:S06]  /*9750*/  LDSM.16.M88.4 R48, [R204+0x2800] ;  /* 0x00280000cc30783b */ /* 0x000f6c0000000200 */
[----:B------:R-:W4:Y:S06]  /*9760*/  LDSM.16.M88.4 R64, [R204+0x2c00] ;  /* 0x002c0000cc40783b */ /* 0x000f2c0000000200 */
[----:B------:R-:W5:Y:S01]  /*9770*/  LDSM.16.M88.4 R80, [R204+0x3000] ;  /* 0x00300000cc50783b */ /* 0x000f620000000200 */
[-C--:B---3--:R-:W-:Y:S05]  /*9780*/  HMMA.16816.F32.BF16 R4, R128, R16.reuse, RZ ;  /* 0x000000108004723c */ /* 0x088fea00000418ff */
[----:B------:R-:W3:Y:S03]  /*9790*/  LDSM.16.M88.4 R96, [R204+0x3400] ;  /* 0x00340000cc60783b */ /* 0x000ee60000000200 */
[C---:B--2---:R-:W-:Y:S03]  /*97a0*/  HMMA.16816.F32.BF16 R8, R124.reuse, R16, RZ ;  /* 0x000000107c08723c */ /* 0x044fe600000418ff */
[----:B------:R-:W2:Y:S06]  /*97b0*/  LDSM.16.M88.4 R112, [R204+0x3800] ;  /* 0x00380000cc70783b */ /* 0x000eac0000000200 */
[----:B------:R-:W2:Y:S01]  /*97c0*/  LDSM.16.M88.4 R136, [R204+0x3c00] ;  /* 0x003c0000cc88783b */ /* 0x000ea20000000200 */
[-C--:B-1----:R-:W-:Y:S05]  /*97d0*/  HMMA.16816.F32.BF16 R12, R124, R18.reuse, RZ ;  /* 0x000000127c0c723c */ /* 0x082fea00000418ff */
[----:B------:R-:W-:Y:S03]  /*97e0*/  LDSM.16.M88.4 R172, [R208] ;  /* 0x00000000d0ac783b */ /* 0x000fe60000000200 */
[C---:B------:R-:W-:Y:S03]  /*97f0*/  HMMA.16816.F32.BF16 R16, R128.reuse, R18, RZ ;  /* 0x000000128010723c */ /* 0x040fe600000418ff */
[----:B------:R-:W1:Y:S05]  /*9800*/  LDSM.16.M88.4 R176, [R209] ;  /* 0x00000000d1b0783b */ /* 0x000e6a0000000200 */
        /* <DEDUP_REMOVED lines=33> */
[----:B------:R-:W-:Y:S01]  /*9a20*/  HMMA.16816.F32.BF16 R128, R128, R138, RZ ;  /* 0x0000008a8080723c */ /* 0x000fe200000418ff */
[----:B------:R-:W2:Y:S07]  /*9a30*/  LDSM.16.M88.4 R136, [R212] ;  /* 0x00000000d488783b */ /* 0x000eae0000000200 */
[-C--:B-1----:R-:W-:Y:S08]  /*9a40*/  HMMA.16816.F32.BF16 R4, R172, R176.reuse, R4 ;  /* 0x000000b0ac04723c */ /* 0x082ff00000041804 */
[C---:B----4-:R-:W-:Y:S08]  /*9a50*/  HMMA.16816.F32.BF16 R8, R180.reuse, R176, R8 ;  /* 0x000000b0b408723c */ /* 0x050ff00000041808 */
[-C--:B------:R-:W-:Y:S08]  /*9a60*/  HMMA.16816.F32.BF16 R12, R180, R178.reuse, R12 ;  /* 0x000000b2b40c723c */ /* 0x080ff0000004180c */
[C---:B------:R-:W-:Y:S01]  /*9a70*/  HMMA.16816.F32.BF16 R16, R172.reuse, R178, R16 ;  /* 0x000000b2ac10723c */ /* 0x040fe20000041810 */
[----:B------:R-:W1:Y:S01]  /*9a80*/  LDSM.16.M88.4 R176, [R210] ;  /* 0x00000000d2b0783b */ /* 0x000e620000000200 */
        /* <DEDUP_REMOVED lines=29> */
[----:B------:R-:W-:Y:S01]  /*9c60*/  HMMA.16816.F32.BF16 R128, R172, R178, R128 ;  /* 0x000000b2ac80723c */ /* 0x000fe20000041880 */
[----:B------:R-:W-:-:S07]  /*9c70*/  @P1 BRA `(.L_x_373) ;  /* 0xfffff3e000001947 */ /* 0x000fce000383ffff */
.L_x_372:
[----:B------:R-:W-:Y:S01]  /*9c80*/  FMNMX.FTZ R0, R4, R3, !PT ;  /* 0x0000000304007209 */ /* 0x000fe20007810000 */
[----:B------:R-:W-:Y:S01]  /*9c90*/  STL [R1+0x78], R236 ;  /* 0x000078ec01007387 */ /* 0x000fe20000100800 */
[----:B------:R-:W-:Y:S01]  /*9ca0*/  IMAD.SHL.U32 R195, R218, 0x4, RZ ;  /* 0x00000004dac37824 */ /* 0x000fe200078e00ff */
[--C-:B------:R-:W-:Y:S02]  /*9cb0*/  LOP3.LUT R192, R223, UR12, R220.reuse, 0x96, !PT ;  /* 0x0000000cdfc07c12 */ /* 0x100fe4000f8e96dc */
[----:B------:R-:W-:Y:S01]  /*9cc0*/  FMNMX.FTZ R0, R5, R0, !PT ;  /* 0x0000000005007209 */ /* 0x000fe20007810000 */
[----:B------:R-:W-:Y:S02]  /*9cd0*/  STL [R1+0x70], R238 ;  /* 0x000070ee01007387 */ /* 0x000fe40000100800 */
[----:B------:R-:W-:Y:S01]  /*9ce0*/  IMAD.WIDE.U32 R192, R192, -0x326172a9, RZ ;  /* 0xcd9e8d57c0c07825 */ /* 0x000fe200078e00ff */
        /* <DEDUP_REMOVED lines=126> */
[C---:B------:R-:W-:Y:S01]  /*a4d0*/  FSETP.NEU.FTZ.AND P2, PT, R138.reuse, -INF , PT ;  /* 0xff8000008a00780b */ /* 0x040fe20003f5d000 */
[----:B------:R-:W-:Y:S01]  /*a4e0*/  FMUL.FTZ R139, R138, c[0x0][0x23c] ;  /* 0x00008f008a8b7a20 */ /* 0x000fe20000410000 */
[----:B------:R-:W-:Y:S02]  /*a4f0*/  FMNMX.FTZ R134, R105, R134, !PT ;  /* 0x0000008669867209 */ /* 0x000fe40007810000 */
[----:B------:R-:W-:Y:S02]  /*a500*/  FMNMX.FTZ R2, R91, R2, !PT ;  /* 0x000000025b027209 */ /* 0x000fe40007810000 */
[----:B------:R-:W-:Y:S02]  /*a510*/  FSEL R139, R139, RZ, P2 ;  /* 0x000000ff8b8b7208 */ /* 0x000fe40001000000 */
[----:B------:R-:W-:Y:S02]  /*a520*/  FMNMX.FTZ R134, R108, R134, !PT ;  /* 0x000000866c867209 */ /* 0x000fe40007810000 */
[----:B--2---:R-:W-:Y:S01]  /*a530*/  FMNMX.FTZ R137, R0, R137, !PT ;  /* 0x0000008900897209 */ /* 0x004fe20007810000 */
[--C-:B------:R-:W-:Y:S01]  /*a540*/  FFMA.FTZ R4, R4, c[0x0][0x23c], -R139.reuse ;  /* 0x00008f0004047a23 */ /* 0x100fe2000001088b */
[----:B------:R-:W-:Y:S01]  /*a550*/  FMNMX.FTZ R0, R94, R2, !PT ;  /* 0x000000025e007209 */ /* 0x000fe20007810000 */
[--C-:B------:R-:W-:Y:S01]  /*a560*/  FFMA.FTZ R5, R5, c[0x0][0x23c], -R139.reuse ;  /* 0x00008f0005057a23 */ /* 0x100fe2000001088b */
[----:B------:R-:W-:Y:S01]  /*a570*/  FMNMX.FTZ R2, R109, R134, !PT ;  /* 0x000000866d027209 */ /* 0x000fe20007810000 */
[----:B------:R-:W-:Y:S01]  /*a580*/  MUFU.EX2 R196, R4 ;  /* 0x0000000400c47308 */ /* 0x000fe20000000800 */
[--C-:B------:R-:W-:Y:S01]  /*a590*/  FFMA.FTZ R234, R116, c[0x0][0x23c], -R139.reuse ;  /* 0x00008f0074ea7a23 */ /* 0x100fe2000001088b */
[----:B------:R-:W1:Y:S01]  /*a5a0*/  SHFL.BFLY PT, R172, R137, 0x1, 0x1f ;  /* 0x0c201f0089ac7f89 */ /* 0x000e6200000e0000 */
[--C-:B------:R-:W-:Y:S01]  /*a5b0*/  FFMA.FTZ R21, R21, c[0x0][0x23c], -R139.reuse ;  /* 0x00008f0015157a23 */ /* 0x100fe2000001088b */
[----:B------:R-:W-:Y:S01]  /*a5c0*/  FMNMX.FTZ R0, R95, R0, !PT ;  /* 0x000000005f007209 */ /* 0x000fe20007810000 */
[--C-:B------:R-:W-:Y:S01]  /*a5d0*/  FFMA.FTZ R32, R32, c[0x0][0x23c], -R139.reuse ;  /* 0x00008f0020207a23 */ /* 0x100fe2000001088b */
[----:B------:R-:W-:Y:S01]  /*a5e0*/  FMNMX.FTZ R2, R120, R2, !PT ;  /* 0x0000000278027209 */ /* 0x000fe20007810000 */
[--C-:B------:R-:W-:Y:S01]  /*a5f0*/  FFMA.FTZ R33, R33, c[0x0][0x23c], -R139.reuse ;  /* 0x00008f0021217a23 */ /* 0x100fe2000001088b */
[----:B------:R-:W-:Y:S01]  /*a600*/  FMNMX.FTZ R0, R106, R0, !PT ;  /* 0x000000006a007209 */ /* 0x000fe20007810000 */
[--C-:B------:R-:W-:Y:S01]  /*a610*/  FFMA.FTZ R20, R20, c[0x0][0x23c], -R139.reuse ;  /* 0x00008f0014147a23 */ /* 0x100fe2000001088b */
        /* <DEDUP_REMOVED lines=10> */
[----:B------:R3:W-:Y:S01]  /*a6c0*/  MUFU.EX2 R228, R16 ;  /* 0x0000001000e47308 */ /* 0x0007e20000000800 */
[----:B------:R-:W-:Y:S01]  /*a6d0*/  FMNMX.FTZ R0, R111, R0, !PT ;  /* 0x000000006f007209 */ /* 0x000fe20007810000 */
[--C-:B------:R-:W-:Y:S02]  /*a6e0*/  FFMA.FTZ R17, R17, c[0x0][0x23c], -R139.reuse ;  /* 0x00008f0011117a23 */ /* 0x100fe4000001088b */
[----:B------:R-:W4:Y:S01]  /*a6f0*/  SHFL.BFLY PT, R134, R136, 0x2, 0x1f ;  /* 0x0c401f0088867f89 */ /* 0x000f2200000e0000 */
[----:B------:R-:W-:Y:S01]  /*a700*/  FMNMX.FTZ R0, R122, R0, !PT ;  /* 0x000000007a007209 */ /* 0x000fe20007810000 */
[--C-:B------:R-:W-:Y:S01]  /*a710*/  FFMA.FTZ R52, R52, c[0x0][0x23c], -R139.reuse ;  /* 0x00008f0034347a23 */ /* 0x100fe2000001088b */
[----:B-1----:R-:W-:Y:S01]  /*a720*/  FMNMX.FTZ R137, R137, R172, !PT ;  /* 0x000000ac89897209 */ /* 0x002fe20007810000 */
[--C-:B------:R-:W-:Y:S01]  /*a730*/  FFMA.FTZ R53, R53, c[0x0][0x23c], -R139.reuse ;  /* 0x00008f0035357a23 */ /* 0x100fe2000001088b */
[----:B------:R-:W-:Y:S01]  /*a740*/  FMNMX.FTZ R0, R123, R0, !PT ;  /* 0x000000007b007209 */ /* 0x000fe20007810000 */
[----:B------:R-:W-:Y:S01]  /*a750*/  MUFU.EX2 R239, R17 ;  /* 0x0000001100ef7308 */ /* 0x000fe20000000800 */
[C---:B------:R-:W-:Y:S01]  /*a760*/  FSETP.NEU.FTZ.AND P2, PT, R137.reuse, -INF , PT ;  /* 0xff8000008900780b */ /* 0x040fe20003f5d000 */
[----:B------:R-:W-:Y:S01]  /*a770*/  FMUL.FTZ R189, R137, c[0x0][0x23c] ;  /* 0x00008f0089bd7a20 */ /* 0x000fe20000410000 */
[----:B------:R-:W-:Y:S01]  /*a780*/  FMNMX.FTZ R0, R126, R0, !PT ;  /* 0x000000007e007209 */ /* 0x000fe20007810000 */
[----:B--2---:R1:W-:Y:S01]  /*a790*/  STL [R1+0x4], R4 ;  /* 0x0000040401007387 */ /* 0x0043e20000100800 */
[--C-:B------:R-:W-:Y:S02]  /*a7a0*/  FFMA.FTZ R227, R113, c[0x0][0x23c], -R139.reuse ;  /* 0x00008f0071e37a23 */ /* 0x100fe4000001088b */
[----:B------:R-:W-:Y:S01]  /*a7b0*/  FMNMX.FTZ R0, R127, R0, !PT ;  /* 0x000000007f007209 */ /* 0x000fe20007810000 */
[----:B------:R-:W-:Y:S01]  /*a7c0*/  STL [R1+0x68], R218 ;  /* 0x000068da01007387 */ /* 0x000fe20000100800 */
[----:B------:R-:W-:Y:S01]  /*a7d0*/  FSEL R189, R189, RZ, P2 ;  /* 0x000000ffbdbd7208 */ /* 0x000fe20001000000 */
[----:B------:R-:W-:Y:S01]  /*a7e0*/  MUFU.EX2 R208, R32 ;  /* 0x0000002000d07308 */ /* 0x000fe20000000800 */
[--C-:B------:R-:W-:Y:S01]  /*a7f0*/  FFMA.FTZ R48, R48, c[0x0][0x23c], -R139.reuse ;  /* 0x00008f0030307a23 */ /* 0x100fe2000001088b */
[----:B------:R2:W-:Y:S01]  /*a800*/  STL [R1+0x6c], R234 ;  /* 0x00006cea01007387 */ /* 0x0005e20000100800 */
[----:B------:R-:W-:Y:S02]  /*a810*/  FFMA.FTZ R64, R64, c[0x0][0x23c], -R139 ;  /* 0x00008f0040407a23 */ /* 0x000fe4000001088b */
[--C-:B------:R-:W-:Y:S01]  /*a820*/  FFMA.FTZ R6, R6, c[0x0][0x23c], -R189.reuse ;  /* 0x00008f0006067a23 */ /* 0x100fe200000108bd */
[----:B------:R-:W2:Y:S01]  /*a830*/  SHFL.BFLY PT, R2, R0, 0x2, 0x1f ;  /* 0x0c401f0000027f89 */ /* 0x000ea200000e0000 */
[--C-:B------:R-:W-:Y:S01]  /*a840*/  FFMA.FTZ R18, R18, c[0x0][0x23c], -R189.reuse ;  /* 0x00008f0012127a23 */ /* 0x100fe200000108bd */
[----:B----4-:R-:W-:Y:S01]  /*a850*/  FMNMX.FTZ R136, R136, R134, !PT ;  /* 0x0000008688887209 */ /* 0x010fe20007810000 */
[--C-:B------:R-:W-:Y:S01]  /*a860*/  FFMA.FTZ R19, R19, c[0x0][0x23c], -R189.reuse ;  /* 0x00008f0013137a23 */ /* 0x100fe200000108bd */
[----:B------:R4:W-:Y:S01]  /*a870*/  MUFU.EX2 R203, R6 ;  /* 0x0000000600cb7308 */ /* 0x0009e20000000800 */
[--C-:B------:R-:W-:Y:S02]  /*a880*/  FFMA.FTZ R7, R7, c[0x0][0x23c], -R189.reuse ;  /* 0x00008f0007077a23 */ /* 0x100fe400000108bd */
[--C-:B------:R-:W-:Y:S01]  /*a890*/  FFMA.FTZ R22, R22, c[0x0][0x23c], -R189.reuse ;  /* 0x00008f0016167a23 */ /* 0x100fe200000108bd */
[----:B---3--:R-:W3:Y:S01]  /*a8a0*/  SHFL.BFLY PT, R16, R136, 0x1, 0x1f ;  /* 0x0c201f0088107f89 */ /* 0x008ee200000e0000 */
[--C-:B------:R-:W-:Y:S02]  /*a8b0*/  FFMA.FTZ R23, R23, c[0x0][0x23c], -R189.reuse ;  /* 0x00008f0017177a23 */ /* 0x100fe400000108bd */
[----:B------:R-:W-:Y:S01]  /*a8c0*/  FFMA.FTZ R71, R71, c[0x0][0x23c], -R189 ;  /* 0x00008f0047477a23 */ /* 0x000fe200000108bd */
[----:B-1----:R-:W-:Y:S02]  /*a8d0*/  LOP3.LUT R4, R221, UR21, R195, 0x96, !PT ;  /* 0x00000015dd047c12 */ /* 0x002fe4000f8e96c3 */
[----:B------:R1:W-:Y:S01]  /*a8e0*/  MUFU.EX2 R204, R7 ;  /* 0x0000000700cc7308 */ /* 0x0003e20000000800 */
[--C-:B------:R-:W-:Y:S02]  /*a8f0*/  FFMA.FTZ R34, R34, c[0x0][0x23c], -R189.reuse ;  /* 0x00008f0022227a23 */ /* 0x100fe400000108bd */
[--C-:B------:R-:W-:Y:S02]  /*a900*/  FFMA.FTZ R67, R67, c[0x0][0x23c], -R189.reuse ;  /* 0x00008f0043437a23 */ /* 0x100fe400000108bd */
[--C-:B------:R-:W-:Y:S01]  /*a910*/  FFMA.FTZ R38, R38, c[0x0][0x23c], -R189.reuse ;  /* 0x00008f0026267a23 */ /* 0x100fe200000108bd */
[----:B--2---:R-:W2:Y:S01]  /*a920*/  LDL.LU R234, [R1+0x4] ;  /* 0x0000040001ea7983 */ /* 0x004ea20000300800 */
[--C-:B------:R-:W-:Y:S03]  /*a930*/  FFMA.FTZ R82, R82, c[0x0][0x23c], -R189.reuse ;  /* 0x00008f0052527a23 */ /* 0x100fe600000108bd */
[----:B------:R-:W-:Y:S01]  /*a940*/  MUFU.EX2 R214, R18 ;  /* 0x0000001200d67308 */ /* 0x000fe20000000800 */
[----:B------:R-:W-:Y:S01]  /*a950*/  FMNMX.FTZ R0, R0, R2, !PT ;  /* 0x0000000200007209 */ /* 0x000fe20007810000 */
[----:B------:R-:W-:Y:S04]  /*a960*/  IMAD.WIDE.U32 R4, R4, -0x326172a9, RZ ;  /* 0xcd9e8d5704047825 */ /* 0x000fe800078e00ff */
[----:B------:R-:W1:Y:S01]  /*a970*/  SHFL.BFLY PT, R2, R0, 0x1, 0x1f ;  /* 0x0c201f0000027f89 */ /* 0x000e6200000e0000 */
[--C-:B------:R-:W-:Y:S01]  /*a980*/  FFMA.FTZ R70, R70, c[0x0][0x23c], -R189.reuse ;  /* 0x00008f0046467a23 */ /* 0x100fe200000108bd */
[----:B---3--:R-:W-:Y:S01]  /*a990*/  FMNMX.FTZ R136, R136, R16, !PT ;  /* 0x0000001088887209 */ /* 0x008fe20007810000 */
[--C-:B------:R-:W-:Y:S01]  /*a9a0*/  FFMA.FTZ R83, R83, c[0x0][0x23c], -R189.reuse ;  /* 0x00008f0053537a23 */ /* 0x100fe200000108bd */
[----:B------:R-:W-:Y:S01]  /*a9b0*/  MUFU.EX2 R210, R19 ;  /* 0x0000001300d27308 */ /* 0x000fe20000000800 */
[----:B------:R-:W-:Y:S01]  /*a9c0*/  LOP3.LUT R16, R225, UR12, R220, 0x96, !PT ;  /* 0x0000000ce1107c12 */ /* 0x000fe2000f8e96dc */
[----:B------:R-:W-:Y:S01]  /*a9d0*/  FFMA.FTZ R35, R35, c[0x0][0x23c], -R189 ;  /* 0x00008f0023237a23 */ /* 0x000fe200000108bd */
[C---:B------:R-:W-:Y:S01]  /*a9e0*/  FSETP.NEU.FTZ.AND P2, PT, R136.reuse, -INF , PT ;  /* 0xff8000008800780b */ /* 0x040fe20003f5d000 */
[----:B------:R-:W-:Y:S01]  /*a9f0*/  FMUL.FTZ R188, R136, c[0x0][0x23c] ;  /* 0x00008f0088bc7a20 */ /* 0x000fe20000410000 */
[C---:B----4-:R-:W-:Y:S01]  /*aa00*/  LOP3.LUT R6, R5.reuse, UR13, R232, 0x96, !PT ;  /* 0x0000000d05067c12 */ /* 0x050fe2000f8e96e8 */
[----:B------:R-:W-:Y:S01]  /*aa10*/  IMAD.WIDE.U32 R16, R16, -0x326172a9, RZ ;  /* 0xcd9e8d5710107825 */ /* 0x000fe200078e00ff */
[----:B------:R-:W-:Y:S02]  /*aa20*/  LOP3.LUT R5, R5, UR13, R230, 0x96, !PT ;  /* 0x0000000d05057c12 */ /* 0x000fe4000f8e96e6 */
[----:B------:R-:W-:Y:S01]  /*aa30*/  FSEL R188, R188, RZ, P2 ;  /* 0x000000ffbcbc7208 */ /* 0x000fe20001000000 */
[----:B------:R-:W-:Y:S01]  /*aa40*/  MUFU.EX2 R185, R34 ;  /* 0x0000002200b97308 */ /* 0x000fe20000000800 */
[----:B------:R-:W-:Y:S01]  /*aa50*/  LOP3.LUT R174, R17, UR11, R4, 0x96, !PT ;  /* 0x0000000b11ae7c12 */ /* 0x000fe2000f8e9604 */
[----:B-1----:R-:W-:Y:S04]  /*aa60*/  IMAD.WIDE.U32 R6, R6, -0x2daee0ad, RZ ;  /* 0xd2511f5306067825 */ /* 0x002fe800078e00ff */
[--C-:B------:R-:W-:Y:S02]  /*aa70*/  FFMA.FTZ R8, R8, c[0x0][0x23c], -R188.reuse ;  /* 0x00008f0008087a23 */ /* 0x100fe400000108bc */
[--C-:B------:R-:W-:Y:S02]  /*aa80*/  FFMA.FTZ R9, R9, c[0x0][0x23c], -R188.reuse ;  /* 0x00008f0009097a23 */ /* 0x100fe400000108bc */
[----:B------:R1:W-:Y:S01]  /*aa90*/  MUFU.EX2 R122, R8 ;  /* 0x00000008007a7308 */ /* 0x0003e20000000800 */
[----:B------:R-:W-:Y:S01]  /*aaa0*/  FMNMX.FTZ R134, R0, R2, !PT ;  /* 0x0000000200867209 */ /* 0x000fe20007810000 */
[--C-:B------:R-:W-:Y:S01]  /*aab0*/  FFMA.FTZ R12, R12, c[0x0][0x23c], -R188.reuse ;  /* 0x00008f000c0c7a23 */ /* 0x100fe200000108bc */
[----:B------:R-:W-:Y:S01]  /*aac0*/  IADD3 R2, R195, 0x1, RZ ;  /* 0x00000001c3027810 */ /* 0x000fe20007ffe0ff */
[--C-:B------:R-:W-:Y:S01]  /*aad0*/  FFMA.FTZ R29, R29, c[0x0][0x23c], -R188.reuse ;  /* 0x00008f001d1d7a23 */ /* 0x100fe200000108bc */
[----:B------:R-:W-:Y:S01]  /*aae0*/  FSETP.NEU.FTZ.AND P2, PT, R134, -INF , PT ;  /* 0xff8000008600780b */ /* 0x000fe20003f5d000 */
[----:B------:R-:W-:Y:S01]  /*aaf0*/  FFMA.FTZ R40, R40, c[0x0][0x23c], -R188 ;  /* 0x00008f0028287a23 */ /* 0x000fe200000108bc */
[----:B------:R-:W-:Y:S01]  /*ab00*/  LOP3.LUT R0, R7, UR10, R224, 0x96, !PT ;  /* 0x0000000a07007c12 */ /* 0x000fe2000f8e96e0 */
[--C-:B------:R-:W-:Y:S02]  /*ab10*/  FFMA.FTZ R41, R41, c[0x0][0x23c], -R188.reuse ;  /* 0x00008f0029297a23 */ /* 0x100fe400000108bc */
[----:B------:R3:W-:Y:S01]  /*ab20*/  MUFU.EX2 R217, R9 ;  /* 0x0000000900d97308 */ /* 0x0007e20000000800 */
[----:B------:R-:W-:Y:S02]  /*ab30*/  FMUL.FTZ R190, R134, c[0x0][0x23c] ;  /* 0x00008f0086be7a20 */ /* 0x000fe40000410000 */
[--C-:B------:R-:W-:Y:S02]  /*ab40*/  FFMA.FTZ R25, R25, c[0x0][0x23c], -R188.reuse ;  /* 0x00008f0019197a23 */ /* 0x100fe400000108bc */
[--C-:B------:R-:W-:Y:S01]  /*ab50*/  FFMA.FTZ R45, R45, c[0x0][0x23c], -R188.reuse ;  /* 0x00008f002d2d7a23 */ /* 0x100fe200000108bc */
[----:B------:R-:W-:Y:S01]  /*ab60*/  FSEL R190, R190, RZ, P2 ;  /* 0x000000ffbebe7208 */ /* 0x000fe20001000000 */
[--C-:B------:R-:W-:Y:S02]  /*ab70*/  FFMA.FTZ R60, R60, c[0x0][0x23c], -R188.reuse ;  /* 0x00008f003c3c7a23 */ /* 0x100fe400000108bc */
[----:B------:R-:W-:Y:S01]  /*ab80*/  FFMA.FTZ R57, R57, c[0x0][0x23c], -R188 ;  /* 0x00008f0039397a23 */ /* 0x000fe200000108bc */
[----:B------:R-:W-:Y:S01]  /*ab90*/  MUFU.EX2 R213, R12 ;  /* 0x0000000c00d57308 */ /* 0x000fe20000000800 */
[--C-:B------:R-:W-:Y:S02]  /*aba0*/  FFMA.FTZ R10, R10, c[0x0][0x23c], -R190.reuse ;  /* 0x00008f000a0a7a23 */ /* 0x100fe400000108be */
[----:B------:R-:W-:Y:S01]  /*abb0*/  FFMA.FTZ R14, R14, c[0x0][0x23c], -R190 ;  /* 0x00008f000e0e7a23 */ /* 0x000fe200000108be */
[----:B-1----:R-:W-:Y:S01]  /*abc0*/  LOP3.LUT R8, R193, UR11, R4, 0x96, !PT ;  /* 0x0000000bc1087c12 */ /* 0x002fe2000f8e9604 */
        /* <DEDUP_REMOVED lines=8> */
[----:B------:R-:W-:Y:S01]  /*ac50*/  FFMA.FTZ R56, R56, c[0x0][0x23c], -R188 ;  /* 0x00008f0038387a23 */ /* 0x000fe200000108bc */
[----:B------:R4:W-:Y:S01]  /*ac60*/  MUFU.EX2 R200, R11 ;  /* 0x0000000b00c87308 */ /* 0x0009e20000000800 */
[----:B------:R-:W-:Y:S04]  /*ac70*/  IMAD.WIDE.U32 R174, R174, -0x2daee0ad, RZ ;  /* 0xd2511f53aeae7825 */ /* 0x000fe800078e00ff */
[----:B------:R-:W-:Y:S01]  /*ac80*/  IMAD.WIDE.U32 R4, R5, -0x2daee0ad, RZ ;  /* 0xd2511f5305047825 */ /* 0x000fe200078e00ff */
[----:B------:R-:W-:Y:S03]  /*ac90*/  LOP3.LUT R172, R175, UR8, R6, 0x96, !PT ;  /* 0x00000008afac7c12 */ /* 0x000fe6000f8e9606 */
[----:B---3--:R-:W-:Y:S01]  /*aca0*/  IMAD.WIDE.U32 R8, R8, -0x2daee0ad, RZ ;  /* 0xd2511f5308087825 */ /* 0x008fe200078e00ff */
[----:B------:R3:W-:Y:S01]  /*acb0*/  MUFU.EX2 R212, R14 ;  /* 0x0000000e00d47308 */ /* 0x0007e20000000800 */
[----:B------:R-:W-:Y:S02]  /*acc0*/  LOP3.LUT R6, R5, UR10, R222, 0x96, !PT ;  /* 0x0000000a05067c12 */ /* 0x000fe4000f8e96de */
[----:B------:R-:W-:Y:S01]  /*acd0*/  IMAD.WIDE.U32 R172, R172, -0x326172a9, RZ ;  /* 0xcd9e8d57acac7825 */ /* 0x000fe200078e00ff */
[----:B------:R-:W-:Y:S03]  /*ace0*/  LOP3.LUT R18, R9, UR8, R4, 0x96, !PT ;  /* 0x0000000809127c12 */ /* 0x000fe6000f8e9604 */
[----:B------:R-:W-:Y:S01]  /*acf0*/  IMAD.WIDE.U32 R4, R0, -0x326172a9, RZ ;  /* 0xcd9e8d5700047825 */ /* 0x000fe200078e00ff */
[----:B------:R-:W-:Y:S02]  /*ad00*/  LOP3.LUT R0, R221, UR21, R2, 0x96, !PT ;  /* 0x00000015dd007c12 */ /* 0x000fe4000f8e9602 */
[----:B------:R-:W-:Y:S01]  /*ad10*/  MUFU.EX2 R207, R33 ;  /* 0x0000002100cf7308 */ /* 0x000fe20000000800 */
[----:B------:R-:W-:Y:S01]  /*ad20*/  IMAD.WIDE.U32 R6, R6, -0x326172a9, RZ ;  /* 0xcd9e8d5706067825 */ /* 0x000fe200078e00ff */
[----:B------:R-:W-:Y:S02]  /*ad30*/  LOP3.LUT R5, R5, UR9, R16, 0x96, !PT ;  /* 0x0000000905057c12 */ /* 0x000fe4000f8e9610 */
[----:B------:R-:W-:Y:S01]  /*ad40*/  LOP3.LUT R176, R173, UR7, R4, 0x96, !PT ;  /* 0x00000007adb07c12 */ /* 0x000fe2000f8e9604 */
[----:B------:R-:W-:Y:S01]  /*ad50*/  FFMA.FTZ R15, R15, c[0x0][0x23c], -R190 ;  /* 0x00008f000f0f7a23 */ /* 0x000fe200000108be */
[----:B-1----:R-:W-:Y:S01]  /*ad60*/  LOP3.LUT R10, R7, UR9, R192, 0x96, !PT ;  /* 0x00000009070a7c12 */ /* 0x002fe2000f8e96c0 */
[----:B------:R-:W-:Y:S03]  /*ad70*/  IMAD.WIDE.U32 R18, R18, -0x326172a9, RZ ;  /* 0xcd9e8d5712127825 */ /* 0x000fe600078e00ff */
[----:B------:R1:W-:Y:S01]  /*ad80*/  MUFU.EX2 R186, R15 ;  /* 0x0000000f00ba7308 */ /* 0x0003e20000000800 */
[----:B------:R-:W-:Y:S01]  /*ad90*/  IMAD.WIDE.U32 R4, R5, -0x2daee0ad, RZ ;  /* 0xd2511f5305047825 */ /* 0x000fe200078e00ff */
[----:B------:R-:W-:Y:S03]  /*ada0*/  LOP3.LUT R12, R19, UR7, R6, 0x96, !PT ;  /* 0x00000007130c7c12 */ /* 0x000fe6000f8e9606 */
[----:B------:R-:W-:Y:S01]  /*adb0*/  IMAD.WIDE.U32 R176, R176, -0x2daee0ad, RZ ;  /* 0xd2511f53b0b07825 */ /* 0x000fe200078e00ff */
[----:B------:R-:W-:Y:S03]  /*adc0*/  LOP3.LUT R5, R5, UR6, R174, 0x96, !PT ;  /* 0x0000000605057c12 */ /* 0x000fe6000f8e96ae */
[----:B----4-:R-:W-:Y:S01]  /*add0*/  IMAD.WIDE.U32 R10, R10, -0x2daee0ad, RZ ;  /* 0xd2511f530a0a7825 */ /* 0x010fe200078e00ff */
[----:B------:R4:W-:Y:S01]  /*ade0*/  MUFU.EX2 R226, R22 ;  /* 0x0000001600e27308 */ /* 0x0009e20000000800 */
[----:B------:R-:W-:Y:S02]  /*adf0*/  LOP3.LUT R6, R177, UR4, R4, 0x96, !PT ;  /* 0x00000004b1067c12 */ /* 0x000fe4000f8e9604 */
[----:B------:R-:W-:Y:S01]  /*ae00*/  IMAD.WIDE.U32 R178, R0, -0x326172a9, RZ ;  /* 0xcd9e8d5700b27825 */ /* 0x000fe200078e00ff */
[----:B------:R-:W-:Y:S03]  /*ae10*/  LOP3.LUT R8, R11, UR6, R8, 0x96, !PT ;  /* 0x000000060b087c12 */ /* 0x000fe6000f8e9608 */
[----:B------:R-:W-:Y:S01]  /*ae20*/  FFMA.FTZ R0, R13, c[0x0][0x23c], -R188 ;  /* 0x00008f000d007a23 */ /* 0x000fe200000108bc */
[----:B------:R-:W-:Y:S01]  /*ae30*/  LOP3.LUT R177, R193, UR11, R178, 0x96, !PT ;  /* 0x0000000bc1b17c12 */ /* 0x000fe2000f8e96b2 */
[----:B------:R-:W-:Y:S01]  /*ae40*/  FFMA.FTZ R61, R61, c[0x0][0x23c], -R188 ;  /* 0x00008f003d3d7a23 */ /* 0x000fe200000108bc */
[----:B------:R-:W1:Y:S01]  /*ae50*/  MUFU.EX2 R197, R20 ;  /* 0x0000001400c57308 */ /* 0x000e620000000800 */
[----:B------:R-:W-:Y:S01]  /*ae60*/  FFMA.FTZ R62, R62, c[0x0][0x23c], -R190 ;  /* 0x00008f003e3e7a23 */ /* 0x000fe200000108be */
[----:B------:R-:W-:Y:S01]  /*ae70*/  LOP3.LUT R191, R17, UR11, R178, 0x96, !PT ;  /* 0x0000000b11bf7c12 */ /* 0x000fe2000f8e96b2 */
[----:B------:R-:W-:Y:S01]  /*ae80*/  FFMA.FTZ R63, R63, c[0x0][0x23c], -R190 ;  /* 0x00008f003f3f7a23 */ /* 0x000fe200000108be */
[----:B------:R-:W-:Y:S01]  /*ae90*/  LOP3.LUT R180, R179, UR13, R230, 0x96, !PT ;  /* 0x0000000db3b47c12 */ /* 0x000fe2000f8e96e6 */
[----:B------:R-:W-:Y:S01]  /*aea0*/  FFMA.FTZ R73, R73, c[0x0][0x23c], -R188 ;  /* 0x00008f0049497a23 */ /* 0x000fe200000108bc */
[----:B------:R-:W-:Y:S01]  /*aeb0*/  LOP3.LUT R194, R179, UR13, R232, 0x96, !PT ;  /* 0x0000000db3c27c12 */ /* 0x000fe2000f8e96e8 */
[--C-:B------:R-:W-:Y:S02]  /*aec0*/  FFMA.FTZ R24, R24, c[0x0][0x23c], -R188.reuse ;  /* 0x00008f0018187a23 */ /* 0x100fe400000108bc */
[----:B------:R-:W-:Y:S01]  /*aed0*/  FFMA.FTZ R28, R28, c[0x0][0x23c], -R188 ;  /* 0x00008f001c1c7a23 */ /* 0x000fe200000108bc */
[----:B------:R-:W1:Y:S01]  /*aee0*/  MUFU.EX2 R229, R0 ;  /* 0x0000000000e57308 */ /* 0x000e620000000800 */
[----:B------:R-:W-:Y:S04]  /*aef0*/  IMAD.WIDE.U32 R12, R12, -0x2daee0ad, RZ ;  /* 0xd2511f530c0c7825 */ /* 0x000fe800078e00ff */
[----:B------:R-:W-:Y:S01]  /*af00*/  IMAD.WIDE.U32 R4, R5, -0x326172a9, RZ ;  /* 0xcd9e8d5705047825 */ /* 0x000fe200078e00ff */
[----:B------:R-:W-:Y:S03]  /*af10*/  LOP3.LUT R10, R13, UR4, R10, 0x96, !PT ;  /* 0x000000040d0a7c12 */ /* 0x000fe6000f8e960a */
[----:B------:R-:W-:Y:S01]  /*af20*/  IMAD.WIDE.U32 R6, R6, -0x326172a9, RZ ;  /* 0xcd9e8d5706067825 */ /* 0x000fe200078e00ff */
[----:B------:R-:W-:Y:S01]  /*af30*/  MUFU.EX2 R202, R24 ;  /* 0x0000001800ca7308 */ /* 0x000fe20000000800 */
[----:B------:R-:W-:Y:S02]  /*af40*/  LOP3.LUT R172, R5, UR5, R172, 0x96, !PT ;  /* 0x0000000505ac7c12 */ /* 0x000fe4000f8e96ac */
[----:B------:R-:W-:Y:S01]  /*af50*/  IMAD.WIDE.U32 R8, R8, -0x326172a9, RZ ;  /* 0xcd9e8d5708087825 */ /* 0x000fe200078e00ff */
[----:B------:R-:W-:Y:S02]  /*af60*/  LOP3.LUT R13, R6, 0xffff, RZ, 0xc0, !PT ;  /* 0x0000ffff060d7812 */ /* 0x000fe400078ec0ff */
[----:B------:R-:W-:Y:S01]  /*af70*/  SHF.R.U32.HI R19, RZ, 0x10, R6 ;  /* 0x00000010ff137819 */ /* 0x000fe20000011606 */
[----:B------:R-:W-:Y:S01]  /*af80*/  IMAD.WIDE.U32 R180, R180, -0x2daee0ad, RZ ;  /* 0xd2511f53b4b47825 */ /* 0x000fe200078e00ff */
[----:B------:R-:W-:Y:S02]  /*af90*/  LOP3.LUT R18, R9, UR5, R18, 0x96, !PT ;  /* 0x0000000509127c12 */ /* 0x000fe4000f8e9612 */
[----:B------:R4:W-:Y:S01]  /*afa0*/  MUFU.EX2 R24, R28 ;  /* 0x0000001c00187308 */ /* 0x0009e20000000800 */
[----:B------:R-:W-:Y:S01]  /*afb0*/  LOP3.LUT R9, R7, UR15, R4, 0x96, !PT ;  /* 0x0000000f07097c12 */ /* 0x000fe2000f8e9604 */
[----:B------:R-:W-:Y:S01]  /*afc0*/  IMAD.WIDE.U32 R4, R10, -0x326172a9, RZ ;  /* 0xcd9e8d570a047825 */ /* 0x000fe200078e00ff */
[----:B------:R-:W-:Y:S02]  /*afd0*/  LOP3.LUT R173, R6, 0xff, RZ, 0xc0, !PT ;  /* 0x000000ff06ad7812 */ /* 0x000fe400078ec0ff */
[----:B---3--:R-:W-:Y:S01]  /*afe0*/  SHF.R.U32.HI R14, RZ, 0x18, R6 ;  /* 0x00000018ff0e7819 */ /* 0x008fe20000011606 */
[----:B------:R-:W-:Y:S01]  /*aff0*/  IMAD.WIDE.U32 R6, R172, -0x2daee0ad, RZ ;  /* 0xd2511f53ac067825 */ /* 0x000fe200078e00ff */
[----:B-1----:R-:W-:Y:S02]  /*b000*/  SHF.R.U32.HI R15, RZ, 0x18, R4 ;  /* 0x00000018ff0f7819 */ /* 0x002fe40000011604 */
[----:B------:R-:W-:Y:S01]  /*b010*/  LOP3.LUT R8, R5, UR15, R8, 0x96, !PT ;  /* 0x0000000f05087c12 */ /* 0x000fe2000f8e9608 */
[----:B------:R-:W-:Y:S01]  /*b020*/  MUFU.EX2 R209, R23 ;  /* 0x0000001700d17308 */ /* 0x000fe20000000800 */
[----:B------:R-:W-:Y:S01]  /*b030*/  LOP3.LUT R10, R4, 0xffff, RZ, 0xc0, !PT ;  /* 0x0000ffff040a7812 */ /* 0x000fe200078ec0ff */
[----:B------:R-:W-:Y:S01]  /*b040*/  FFMA.FTZ R30, R30, c[0x0][0x23c], -R190 ;  /* 0x00008f001e1e7a23 */ /* 0x000fe200000108be */
[----:B------:R-:W-:Y:S01]  /*b050*/  SHF.R.U32.HI R11, RZ, 0x10, R4 ;  /* 0x00000010ff0b7819 */ /* 0x000fe20000011604 */
[----:B----4-:R-:W-:Y:S01]  /*b060*/  IMAD.MOV.U32 R22, RZ, RZ, R196 ;  /* 0x000000ffff167224 */ /* 0x010fe200078e00c4 */
[----:B------:R-:W-:Y:S01]  /*b070*/  LOP3.LUT R172, R4, 0xff, RZ, 0xc0, !PT ;  /* 0x000000ff04ac7812 */ /* 0x000fe200078ec0ff */
[----:B------:R-:W-:Y:S01]  /*b080*/  IMAD.WIDE.U32 R4, R18, -0x2daee0ad, RZ ;  /* 0xd2511f5312047825 */ /* 0x000fe200078e00ff */
[----:B------:R-:W-:Y:S02]  /*b090*/  SHF.R.U32.HI R175, RZ, 0x10, R6 ;  /* 0x00000010ffaf7819 */ /* 0x000fe40000011606 */
[C---:B------:R-:W-:Y:S01]  /*b0a0*/  LOP3.LUT R174, R6.reuse, 0xffff, RZ, 0xc0, !PT ;  /* 0x0000ffff06ae7812 */ /* 0x040fe200078ec0ff */
[----:B------:R1:W-:Y:S01]  /*b0b0*/  MUFU.EX2 R211, R29 ;  /* 0x0000001d00d37308 */ /* 0x0003e20000000800 */
[----:B------:R-:W-:Y:S01]  /*b0c0*/  LOP3.LUT R178, R6, 0xff, RZ, 0xc0, !PT ;  /* 0x000000ff06b27812 */ /* 0x000fe200078ec0ff */
[----:B------:R-:W-:Y:S01]  /*b0d0*/  FFMA.FTZ R31, R31, c[0x0][0x23c], -R190 ;  /* 0x00008f001f1f7a23 */ /* 0x000fe200000108be */
[----:B------:R-:W-:Y:S01]  /*b0e0*/  SHF.R.U32.HI R179, RZ, 0x18, R6 ;  /* 0x00000018ffb37819 */ /* 0x000fe20000011606 */
[----:B------:R-:W-:Y:S01]  /*b0f0*/  IMAD.MOV.U32 R28, RZ, RZ, R197 ;  /* 0x000000ffff1c7224 */ /* 0x000fe200078e00c5 */
[----:B------:R-:W-:Y:S01]  /*b100*/  LOP3.LUT R6, R19, 0xff, RZ, 0xc0, !PT ;  /* 0x000000ff13067812 */ /* 0x000fe200078ec0ff */
[----:B------:R-:W-:Y:S01]  /*b110*/  FFMA.FTZ R197, R69, c[0x0][0x23c], -R139 ;  /* 0x00008f0045c57a23 */ /* 0x000fe2000001088b */
[----:B------:R-:W-:Y:S01]  /*b120*/  LOP3.LUT R18, R4, 0xffff, RZ, 0xc0, !PT ;  /* 0x0000ffff04127812 */ /* 0x000fe200078ec0ff */
[----:B------:R-:W-:Y:S01]  /*b130*/  IMAD.MOV.U32 R69, RZ, RZ, R203 ;  /* 0x000000ffff457224 */ /* 0x000fe200078e00cb */
[----:B------:R-:W-:Y:S01]  /*b140*/  SHF.R.U32.HI R32, RZ, 0x10, R4 ;  /* 0x00000010ff207819 */ /* 0x000fe20000011604 */
[----:B------:R-:W3:Y:S01]  /*b150*/  MUFU.EX2 R201, R21 ;  /* 0x0000001500c97308 */ /* 0x000ee20000000800 */
[----:B------:R-:W-:Y:S01]  /*b160*/  PRMT R182, R6, 0x5410, R14 ;  /* 0x0000541006b67816 */ /* 0x000fe2000000000e */
[----:B------:R-:W-:Y:S01]  /*b170*/  FFMA.FTZ R203, R96, c[0x0][0x23c], -R139 ;  /* 0x00008f0060cb7a23 */ /* 0x000fe2000001088b */
[----:B------:R-:W-:Y:S01]  /*b180*/  SHF.R.U32.HI R6, RZ, 0x10, R9 ;  /* 0x00000010ff067819 */ /* 0x000fe20000011609 */
[----:B------:R-:W-:Y:S01]  /*b190*/  IMAD.MOV.U32 R96, RZ, RZ, R208 ;  /* 0x000000ffff607224 */ /* 0x000fe200078e00d0 */
[----:B------:R-:W-:Y:S01]  /*b1a0*/  LOP3.LUT R2, R7, UR14, R176, 0x96, !PT ;  /* 0x0000000e07027c12 */ /* 0x000fe2000f8e96b0 */
[----:B------:R-:W-:Y:S01]  /*b1b0*/  FFMA.FTZ R44, R44, c[0x0][0x23c], -R188 ;  /* 0x00008f002c2c7a23 */ /* 0x000fe200000108bc */
[----:B------:R-:W-:Y:S01]  /*b1c0*/  SHF.R.U32.HI R7, RZ, 0x8, R13 ;  /* 0x00000008ff077819 */ /* 0x000fe2000001160d */
[----:B------:R-:W-:Y:S01]  /*b1d0*/  FFMA.FTZ R47, R47, c[0x0][0x23c], -R190 ;  /* 0x00008f002f2f7a23 */ /* 0x000fe200000108be */
[----:B------:R-:W-:Y:S01]  /*b1e0*/  SHF.R.U32.HI R176, RZ, 0x18, R4 ;  /* 0x00000018ffb07819 */ /* 0x000fe20000011604 */
[----:B------:R3:W-:Y:S01]  /*b1f0*/  MUFU.EX2 R215, R26 ;  /* 0x0000001a00d77308 */ /* 0x0007e20000000800 */
[----:B------:R-:W-:Y:S01]  /*b200*/  LOP3.LUT R19, R4, 0xff, RZ, 0xc0, !PT ;  /* 0x000000ff04137812 */ /* 0x000fe200078ec0ff */
[----:B------:R-:W-:Y:S01]  /*b210*/  FFMA.FTZ R196, R81, c[0x0][0x23c], -R139 ;  /* 0x00008f0051c47a23 */ /* 0x000fe2000001088b */
[----:B------:R-:W-:Y:S01]  /*b220*/  LOP3.LUT R4, R9, 0xffff, RZ, 0xc0, !PT ;  /* 0x0000ffff09047812 */ /* 0x000fe200078ec0ff */
[----:B-1----:R-:W-:Y:S01]  /*b230*/  IMAD.MOV.U32 R29, RZ, RZ, R226 ;  /* 0x000000ffff1d7224 */ /* 0x002fe200078e00e2 */
[----:B------:R-:W-:Y:S01]  /*b240*/  LOP3.LUT R0, R5, UR14, R12, 0x96, !PT ;  /* 0x0000000e05007c12 */ /* 0x000fe2000f8e960c */
[--C-:B------:R-:W-:Y:S01]  /*b250*/  FFMA.FTZ R59, R59, c[0x0][0x23c], -R190.reuse ;  /* 0x00008f003b3b7a23 */ /* 0x100fe200000108be */
[----:B------:R-:W-:Y:S01]  /*b260*/  PRMT R184, R173, 0x5410, R7 ;  /* 0x00005410adb87816 */ /* 0x000fe20000000007 */
[----:B------:R-:W-:Y:S01]  /*b270*/  FFMA.FTZ R75, R75, c[0x0][0x23c], -R190 ;  /* 0x00008f004b4b7a23 */ /* 0x000fe200000108be */
[----:B------:R-:W-:Y:S01]  /*b280*/  SHF.R.U32.HI R7, RZ, 0x8, R4 ;  /* 0x00000008ff077819 */ /* 0x000fe20000011604 */
[----:B------:R1:W-:Y:S01]  /*b290*/  MUFU.EX2 R187, R35 ;  /* 0x0000002300bb7308 */ /* 0x0003e20000000800 */
[----:B------:R-:W-:Y:S01]  /*b2a0*/  LOP3.LUT R4, R6, 0xff, RZ, 0xc0, !PT ;  /* 0x000000ff06047812 */ /* 0x000fe200078ec0ff */
[----:B------:R-:W-:Y:S01]  /*b2b0*/  FFMA.FTZ R78, R78, c[0x0][0x23c], -R190 ;  /* 0x00008f004e4e7a23 */ /* 0x000fe200000108be */
[----:B------:R-:W-:Y:S01]  /*b2c0*/  SHF.R.U32.HI R5, RZ, 0x8, R10 ;  /* 0x00000008ff057819 */ /* 0x000fe2000001160a */
[----:B------:R-:W-:Y:S01]  /*b2d0*/  FFMA.FTZ R74, R74, c[0x0][0x23c], -R190 ;  /* 0x00008f004a4a7a23 */ /* 0x000fe200000108be */
[----:B------:R-:W-:Y:S01]  /*b2e0*/  LOP3.LUT R10, R9, 0xff, RZ, 0xc0, !PT ;  /* 0x000000ff090a7812 */ /* 0x000fe200078ec0ff */
[----:B------:R-:W-:Y:S01]  /*b2f0*/  IMAD.MOV.U32 R113, RZ, RZ, R228 ;  /* 0x000000ffff717224 */ /* 0x000fe200078e00e4 */
[----:B------:R-:W-:Y:S01]  /*b300*/  SHF.R.U32.HI R9, RZ, 0x18, R9 ;  /* 0x00000018ff097819 */ /* 0x000fe20000011609 */
[----:B------:R-:W-:Y:S01]  /*b310*/  FFMA.FTZ R228, R100, c[0x0][0x23c], -R139 ;  /* 0x00008f0064e47a23 */ /* 0x000fe2000001088b */
[----:B------:R-:W-:Y:S01]  /*b320*/  LOP3.LUT R11, R11, 0xff, RZ, 0xc0, !PT ;  /* 0x000000ff0b0b7812 */ /* 0x000fe200078ec0ff */
[----:B------:R-:W4:Y:S01]  /*b330*/  MUFU.EX2 R20, R31 ;  /* 0x0000001f00147308 */ /* 0x000f220000000800 */
[----:B------:R-:W-:Y:S01]  /*b340*/  PRMT R173, R4, 0x5410, R9 ;  /* 0x0000541004ad7816 */ /* 0x000fe20000000009 */
[----:B------:R-:W-:Y:S01]  /*b350*/  IMAD.MOV.U32 R100, RZ, RZ, R229 ;  /* 0x000000ffff647224 */ /* 0x000fe200078e00e5 */
[----:B------:R-:W-:Y:S01]  /*b360*/  LOP3.LUT R4, R8, 0xffff, RZ, 0xc0, !PT ;  /* 0x0000ffff08047812 */ /* 0x000fe200078ec0ff */
[----:B---3--:R-:W-:Y:S01]  /*b370*/  IMAD.MOV.U32 R26, RZ, RZ, R201 ;  /* 0x000000ffff1a7224 */ /* 0x008fe200078e00c9 */
[----:B------:R-:W-:Y:S01]  /*b380*/  PRMT R15, R11, 0x5410, R15 ;  /* 0x000054100b0f7816 */ /* 0x000fe2000000000f */
[----:B------:R-:W-:Y:S01]  /*b390*/  FFMA.FTZ R201, R85, c[0x0][0x23c], -R139 ;  /* 0x00008f0055c97a23 */ /* 0x000fe2000001088b */
[----:B------:R-:W-:Y:S01]  /*b3a0*/  LOP3.LUT R11, R181, UR10, R222, 0x96, !PT ;  /* 0x0000000ab50b7c12 */ /* 0x000fe2000f8e96de */
[--C-:B------:R-:W-:Y:S01]  /*b3b0*/  HSET2.LE.AND R173, R173, R219.reuse, PT ;  /* 0x000000dbadad7233 */ /* 0x100fe20003803000 */
[----:B------:R-:W-:Y:S01]  /*b3c0*/  PRMT R34, R172, 0x5410, R5 ;  /* 0x00005410ac227816 */ /* 0x000fe20000000005 */
[----:B------:R-:W-:Y:S01]  /*b3d0*/  MUFU.EX2 R31, R40 ;  /* 0x00000028001f7308 */ /* 0x000fe20000000800 */
[----:B------:R-:W-:Y:S01]  /*b3e0*/  PRMT R172, R10, 0x5410, R7 ;  /* 0x000054100aac7816 */ /* 0x000fe20000000007 */
[----:B------:R-:W-:Y:S01]  /*b3f0*/  IMAD.WIDE.U32 R6, R177, -0x2daee0ad, RZ ;  /* 0xd2511f53b1067825 */ /* 0x000fe200078e00ff */
[----:B------:R-:W-:Y:S01]  /*b400*/  LOP3.LUT R12, R8, 0xff, RZ, 0xc0, !PT ;  /* 0x000000ff080c7812 */ /* 0x000fe200078ec0ff */
[--C-:B-1----:R-:W-:Y:S01]  /*b410*/  HSET2.LE.AND R35, R15, R219.reuse, PT ;  /* 0x000000db0f237233 */ /* 0x102fe20003803000 */
[----:B------:R-:W-:Y:S01]  /*b420*/  SHF.R.U32.HI R10, RZ, 0x8, R4 ;  /* 0x00000008ff0a7819 */ /* 0x000fe20000011604 */
[--C-:B------:R-:W-:Y:S01]  /*b430*/  HSET2.LE.AND R172, R172, R219.reuse, PT ;  /* 0x000000dbacac7233 */ /* 0x100fe20003803000 */
[----:B------:R-:W-:Y:S01]  /*b440*/  SHF.R.U32.HI R9, RZ, 0x10, R8 ;  /* 0x00000010ff097819 */ /* 0x000fe20000011608 */
[--C-:B------:R-:W-:Y:S01]  /*b450*/  HSET2.LE.AND R34, R34, R219.reuse, PT ;  /* 0x000000db22227233 */ /* 0x100fe20003803000 */
[----:B------:R-:W-:Y:S01]  /*b460*/  PRMT R14, R12, 0x5410, R10 ;  /* 0x000054100c0e7816 */ /* 0x000fe2000000000a */
[----:B------:R-:W-:Y:S01]  /*b470*/  MUFU.EX2 R85, R41 ;  /* 0x0000002900557308 */ /* 0x000fe20000000800 */
[----:B------:R-:W-:Y:S01]  /*b480*/  IMAD.WIDE.U32 R10, R11, -0x326172a9, RZ ;  /* 0xcd9e8d570b0a7825 */ /* 0x000fe200078e00ff */
[----:B------:R-:W-:Y:S02]  /*b490*/  LOP3.LUT R5, R7, UR8, R180, 0x96, !PT ;  /* 0x0000000807057c12 */ /* 0x000fe4000f8e96b4 */
[----:B------:R-:W-:Y:S01]  /*b4a0*/  SHF.R.U32.HI R8, RZ, 0x18, R8 ;  /* 0x00000018ff087819 */ /* 0x000fe20000011608 */
[----:B----4-:R-:W-:Y:S01]  /*b4b0*/  IMAD.MOV.U32 R15, RZ, RZ, R20 ;  /* 0x000000ffff0f7224 */ /* 0x010fe200078e0014 */
[----:B------:R-:W-:Y:S01]  /*b4c0*/  LOP3.LUT R7, R11, UR9, R192, 0x96, !PT ;  /* 0x000000090b077c12 */ /* 0x000fe2000f8e96c0 */
[--C-:B------:R-:W-:Y:S01]  /*b4d0*/  FFMA.FTZ R51, R51, c[0x0][0x23c], -R189.reuse ;  /* 0x00008f0033337a23 */ /* 0x100fe200000108bd */
[----:B------:R-:W-:Y:S01]  /*b4e0*/  LOP3.LUT R4, R9, 0xff, RZ, 0xc0, !PT ;  /* 0x000000ff09047812 */ /* 0x000fe200078ec0ff */
[--C-:B------:R-:W-:Y:S01]  /*b4f0*/  FFMA.FTZ R66, R66, c[0x0][0x23c], -R189.reuse ;  /* 0x00008f0042427a23 */ /* 0x100fe200000108bd */
[----:B------:R1:W-:Y:S01]  /*b500*/  MUFU.EX2 R40, R42 ;  /* 0x0000002a00287308 */ /* 0x0003e20000000800 */
[----:B------:R-:W-:Y:S01]  /*b510*/  IMAD.WIDE.U32 R12, R7, -0x2daee0ad, RZ ;  /* 0xd2511f53070c7825 */ /* 0x000fe200078e00ff */
[----:B------:R-:W-:Y:S02]  /*b520*/  PRMT R33, R4, 0x5410, R8 ;  /* 0x0000541004217816 */ /* 0x000fe40000000008 */
[----:B------:R-:W-:Y:S01]  /*b530*/  SHF.R.U32.HI R7, RZ, 0x8, R174 ;  /* 0x00000008ff077819 */ /* 0x000fe200000116ae */
[----:B------:R-:W-:Y:S01]  /*b540*/  IMAD.WIDE.U32 R4, R5, -0x326172a9, RZ ;  /* 0xcd9e8d5705047825 */ /* 0x000fe200078e00ff */
[----:B------:R-:W-:Y:S01]  /*b550*/  LOP3.LUT R8, R13, UR6, R6, 0x96, !PT ;  /* 0x000000060d087c12 */ /* 0x000fe2000f8e9606 */
[--C-:B------:R-:W-:Y:S01]  /*b560*/  HSET2.LE.AND R33, R33, R219.reuse, PT ;  /* 0x000000db21217233 */ /* 0x100fe20003803000 */
[----:B------:R-:W-:Y:S01]  /*b570*/  LOP3.LUT R6, R175, 0xff, RZ, 0xc0, !PT ;  /* 0x000000ffaf067812 */ /* 0x000fe200078ec0ff */
[----:B------:R-:W-:Y:S01]  /*b580*/  FFMA.FTZ R54, R54, c[0x0][0x23c], -R189 ;  /* 0x00008f0036367a23 */ /* 0x000fe200000108bd */
[----:B------:R3:W-:Y:S01]  /*b590*/  MUFU.EX2 R218, R27 ;  /* 0x0000001b00da7308 */ /* 0x0007e20000000800 */
[----:B------:R-:W-:Y:S01]  /*b5a0*/  LOP3.LUT R10, R5, UR7, R10, 0x96, !PT ;  /* 0x00000007050a7c12 */ /* 0x000fe2000f8e960a */
[----:B------:R-:W-:Y:S01]  /*b5b0*/  IMAD.WIDE.U32 R8, R8, -0x326172a9, RZ ;  /* 0xcd9e8d5708087825 */ /* 0x000fe200078e00ff */
[----:B------:R-:W-:Y:S02]  /*b5c0*/  SHF.R.U32.HI R5, RZ, 0x8, R18 ;  /* 0x00000008ff057819 */ /* 0x000fe40000011612 */
[----:B------:R-:W-:Y:S01]  /*b5d0*/  PRMT R179, R6, 0x5410, R179 ;  /* 0x0000541006b37816 */ /* 0x000fe200000000b3 */
[----:B------:R-:W-:Y:S01]  /*b5e0*/  IMAD.WIDE.U32 R10, R10, -0x2daee0ad, RZ ;  /* 0xd2511f530a0a7825 */ /* 0x000fe200078e00ff */
[----:B------:R-:W-:Y:S02]  /*b5f0*/  SHF.R.U32.HI R6, RZ, 0x10, R2 ;  /* 0x00000010ff067819 */ /* 0x000fe40000011602 */
[----:B------:R-:W-:Y:S01]  /*b600*/  LOP3.LUT R13, R9, UR5, R4, 0x96, !PT ;  /* 0x00000005090d7c12 */ /* 0x000fe2000f8e9604 */
[----:B------:R4:W-:Y:S01]  /*b610*/  MUFU.EX2 R23, R43 ;  /* 0x0000002b00177308 */ /* 0x0009e20000000800 */
[C---:B------:R-:W-:Y:S01]  /*b620*/  LOP3.LUT R4, R2.reuse, 0xffff, RZ, 0xc0, !PT ;  /* 0x0000ffff02047812 */ /* 0x040fe200078ec0ff */
[----:B------:R-:W-:Y:S01]  /*b630*/  IMAD.MOV.U32 R18, RZ, RZ, R200 ;  /* 0x000000ffff127224 */ /* 0x000fe200078e00c8 */
[----:B------:R-:W-:Y:S01]  /*b640*/  PRMT R19, R19, 0x5410, R5 ;  /* 0x0000541013137816 */ /* 0x000fe20000000005 */
[----:B------:R-:W-:Y:S01]  /*b650*/  FFMA.FTZ R200, R97, c[0x0][0x23c], -R139 ;  /* 0x00008f0061c87a23 */ /* 0x000fe2000001088b */
[----:B------:R-:W-:Y:S01]  /*b660*/  LOP3.LUT R9, R2, 0xff, RZ, 0xc0, !PT ;  /* 0x000000ff02097812 */ /* 0x000fe200078ec0ff */
[----:B------:R-:W-:Y:S01]  /*b670*/  IMAD.MOV.U32 R97, RZ, RZ, R207 ;  /* 0x000000ffff617224 */ /* 0x000fe200078e00cf */
[----:B------:R-:W-:Y:S01]  /*b680*/  SHF.R.U32.HI R5, RZ, 0x18, R2 ;  /* 0x00000018ff057819 */ /* 0x000fe20000011602 */
[----:B-1----:R-:W-:Y:S01]  /*b690*/  IMAD.MOV.U32 R42, RZ, RZ, R187 ;  /* 0x000000ffff2a7224 */ /* 0x002fe200078e00bb */
[----:B------:R-:W-:Y:S01]  /*b6a0*/  LOP3.LUT R2, R6, 0xff, RZ, 0xc0, !PT ;  /* 0x000000ff06027812 */ /* 0x000fe200078ec0ff */
[----:B------:R-:W-:Y:S01]  /*b6b0*/  MUFU.EX2 R216, R25 ;  /* 0x0000001900d87308 */ /* 0x000fe20000000800 */
[----:B------:R-:W-:Y:S01]  /*b6c0*/  LOP3.LUT R6, R11, UR4, R12, 0x96, !PT ;  /* 0x000000040b067c12 */ /* 0x000fe2000f8e960c */
[--C-:B------:R-:W-:Y:S01]  /*b6d0*/  HSET2.LE.AND R179, R179, R219.reuse, PT ;  /* 0x000000dbb3b37233 */ /* 0x100fe20003803000 */
[----:B------:R-:W-:Y:S01]  /*b6e0*/  F2FP.BF16.PACK_AB R175, R210, R214 ;  /* 0x000000d6d2af723e */ /* 0x000fe200000010ff */
[----:B---3--:R-:W-:Y:S01]  /*b6f0*/  IMAD.MOV.U32 R27, RZ, RZ, R202 ;  /* 0x000000ffff1b7224 */ /* 0x008fe200078e00ca */
[----:B------:R-:W-:Y:S01]  /*b700*/  SHF.R.U32.HI R4, RZ, 0x8, R4 ;  /* 0x00000008ff047819 */ /* 0x000fe20000011604 */
[----:B------:R-:W-:Y:S01]  /*b710*/  FFMA.FTZ R202, R84, c[0x0][0x23c], -R139 ;  /* 0x00008f0054ca7a23 */ /* 0x000fe2000001088b */
[----:B------:R-:W-:Y:S01]  /*b720*/  F2FP.BF16.PACK_AB R174, R239, R113 ;  /* 0x00000071efae723e */ /* 0x000fe200000010ff */
[----:B------:R-:W-:Y:S01]  /*b730*/  FFMA.FTZ R55, R55, c[0x0][0x23c], -R189 ;  /* 0x00008f0037377a23 */ /* 0x000fe200000108bd */
[----:B------:R-:W-:Y:S01]  /*b740*/  PRMT R178, R178, 0x5410, R7 ;  /* 0x00005410b2b27816 */ /* 0x000fe20000000007 */
[----:B------:R1:W3:Y:S01]  /*b750*/  MUFU.EX2 R12, R30 ;  /* 0x0000001e000c7308 */ /* 0x0002e20000000800 */
[----:B------:R-:W-:Y:S01]  /*b760*/  LOP3.LUT R7, R32, 0xff, RZ, 0xc0, !PT ;  /* 0x000000ff20077812 */ /* 0x000fe200078ec0ff */
[--C-:B------:R-:W-:Y:S01]  /*b770*/  HSET2.LE.AND R32, R14, R219.reuse, PT ;  /* 0x000000db0e207233 */ /* 0x100fe20003803000 */
[----:B------:R-:W-:Y:S01]  /*b780*/  PRMT R177, R2, 0x5410, R5 ;  /* 0x0000541002b17816 */ /* 0x000fe20000000005 */
[--C-:B------:R-:W-:Y:S01]  /*b790*/  HSET2.LE.AND R178, R178, R219.reuse, PT ;  /* 0x000000dbb2b27233 */ /* 0x100fe20003803000 */
[----:B------:R-:W-:Y:S01]  /*b7a0*/  PRMT R183, R7, 0x5410, R176 ;  /* 0x0000541007b77816 */ /* 0x000fe200000000b0 */
[----:B------:R-:W-:Y:S01]  /*b7b0*/  IMAD.WIDE.U32 R6, R6, -0x326172a9, RZ ;  /* 0xcd9e8d5706067825 */ /* 0x000fe200078e00ff */
[----:B------:R-:W-:Y:S01]  /*b7c0*/  PRMT R176, R9, 0x5410, R4 ;  /* 0x0000541009b07816 */ /* 0x000fe20000000004 */
[--C-:B------:R-:W-:Y:S01]  /*b7d0*/  HSET2.LE.AND R177, R177, R219.reuse, PT ;  /* 0x000000dbb1b17233 */ /* 0x100fe20003803000 */
[----:B------:R-:W-:Y:S01]  /*b7e0*/  SHF.R.U32.HI R4, RZ, 0x10, R0 ;  /* 0x00000010ff047819 */ /* 0x000fe20000011600 */
[----:B------:R-:W-:Y:S01]  /*b7f0*/  MUFU.EX2 R25, R44 ;  /* 0x0000002c00197308 */ /* 0x000fe20000000800 */
[C---:B------:R-:W-:Y:S01]  /*b800*/  LOP3.LUT R2, R0.reuse, 0xffff, RZ, 0xc0, !PT ;  /* 0x0000ffff00027812 */ /* 0x040fe200078ec0ff */
[--C-:B------:R-:W-:Y:S01]  /*b810*/  HSET2.LE.AND R183, R183, R219.reuse, PT ;  /* 0x000000dbb7b77233 */ /* 0x100fe20003803000 */
[----:B------:R-:W-:Y:S01]  /*b820*/  LOP3.LUT R9, R0, 0xff, RZ, 0xc0, !PT ;  /* 0x000000ff00097812 */ /* 0x000fe200078ec0ff */
[----:B------:R-:W-:Y:S01]  /*b830*/  IMAD.MOV.U32 R14, RZ, RZ, R186 ;  /* 0x000000ffff0e7224 */ /* 0x000fe200078e00ba */
[----:B------:R-:W-:Y:S01]  /*b840*/  SHF.R.U32.HI R5, RZ, 0x18, R0 ;  /* 0x00000018ff057819 */ /* 0x000fe20000011600 */
[----:B----4-:R-:W-:Y:S01]  /*b850*/  IMAD.MOV.U32 R43, RZ, RZ, R185 ;  /* 0x000000ffff2b7224 */ /* 0x010fe200078e00b9 */
[----:B------:R-:W-:Y:S01]  /*b860*/  LOP3.LUT R0, R4, 0xff, RZ, 0xc0, !PT ;  /* 0x000000ff04007812 */ /* 0x000fe200078ec0ff */
[--C-:B------:R-:W-:Y:S01]  /*b870*/  HSET2.LE.AND R176, R176, R219.reuse, PT ;  /* 0x000000dbb0b07233 */ /* 0x100fe20003803000 */
[----:B------:R-:W-:Y:S01]  /*b880*/  SHF.R.U32.HI R2, RZ, 0x8, R2 ;  /* 0x00000008ff027819 */ /* 0x000fe20000011602 */
[----:B------:R-:W4:Y:S01]  /*b890*/  MUFU.EX2 R21, R45 ;  /* 0x0000002d00157308 */ /* 0x000f220000000800 */
[----:B------:R-:W-:Y:S01]  /*b8a0*/  PRMT R5, R0, 0x5410, R5 ;  /* 0x0000541000057816 */ /* 0x000fe20000000005 */
[--C-:B------:R-:W-:Y:S01]  /*b8b0*/  HSET2.LE.AND R0, R184, R219.reuse, PT ;  /* 0x000000dbb8007233 */ /* 0x100fe20003803000 */
[----:B------:R-:W-:Y:S01]  /*b8c0*/  PRMT R9, R9, 0x5410, R2 ;  /* 0x0000541009097816 */ /* 0x000fe20000000002 */
[----:B-1----:R-:W-:Y:S01]  /*b8d0*/  IMAD.MOV.U32 R30, RZ, RZ, R209 ;  /* 0x000000ffff1e7224 */ /* 0x002fe200078e00d1 */
[--C-:B------:R-:W-:Y:S01]  /*b8e0*/  HSET2.LE.AND R2, R182, R219.reuse, PT ;  /* 0x000000dbb6027233 */ /* 0x100fe20003803000 */
[----:B------:R-:W-:Y:S01]  /*b8f0*/  LOP3.LUT R8, R7, UR15, R8, 0x96, !PT ;  /* 0x0000000f07087c12 */ /* 0x000fe2000f8e9608 */
[--C-:B------:R-:W-:Y:S01]  /*b900*/  HSET2.LE.AND R182, R19, R219.reuse, PT ;  /* 0x000000db13b67233 */ /* 0x100fe20003803000 */
[----:B------:R-:W-:Y:S01]  /*b910*/  LOP3.LUT R174, R0, R174, RZ, 0xc0, !PT ;  /* 0x000000ae00ae7212 */ /* 0x000fe200078ec0ff */
[----:B---3--:R-:W-:Y:S01]  /*b920*/  IMAD.MOV.U32 R19, RZ, RZ, R12 ;  /* 0x000000ffff137224 */ /* 0x008fe200078e000c */
[----:B------:R-:W-:Y:S01]  /*b930*/  MUFU.EX2 R20, R46 ;  /* 0x0000002e00147308 */ /* 0x000fe20000000800 */
[----:B--2---:R-:W-:Y:S01]  /*b940*/  F2FP.BF16.PACK_AB R0, R234, R22 ;  /* 0x00000016ea00723e */ /* 0x004fe200000010ff */
[--C-:B------:R-:W-:Y:S01]  /*b950*/  HSET2.LE.AND R181, R5, R219.reuse, PT ;  /* 0x000000db05b57233 */ /* 0x100fe20003803000 */
[----:B------:R-:W-:Y:S01]  /*b960*/  LOP3.LUT R184, R8, 0xff, RZ, 0xc0, !PT ;  /* 0x000000ff08b87812 */ /* 0x000fe200078ec0ff */
[--C-:B------:R-:W-:Y:S01]  /*b970*/  HSET2.LE.AND R180, R9, R219.reuse, PT ;  /* 0x000000db09b47233 */ /* 0x100fe20003803000 */
[----:B------:R-:W-:Y:S01]  /*b980*/  LOP3.LUT R172, R172, R0, RZ, 0xc0, !PT ;  /* 0x00000000acac7212 */ /* 0x000fe200078ec0ff */
[----:B------:R-:W-:Y:S01]  /*b990*/  FFMA.FTZ R229, R101, c[0x0][0x23c], -R139 ;  /* 0x00008f0065e57a23 */ /* 0x000fe2000001088b */
[----:B------:R-:W-:Y:S01]  /*b9a0*/  F2FP.BF16.PACK_AB R0, R18, R238 ;  /* 0x000000ee1200723e */ /* 0x000fe200000010ff */
[----:B------:R-:W-:Y:S01]  /*b9b0*/  FFMA.FTZ R76, R76, c[0x0][0x23c], -R188 ;  /* 0x00008f004c4c7a23 */ /* 0x000fe200000108bc */
[----:B------:R-:W-:Y:S01]  /*b9c0*/  F2FP.BF16.PACK_AB R4, R217, R122 ;  /* 0x0000007ad904723e */ /* 0x000fe200000010ff */
[----:B------:R-:W1:Y:S01]  /*b9d0*/  MUFU.EX2 R12, R47 ;  /* 0x0000002f000c7308 */ /* 0x000e620000000800 */
[----:B------:R-:W-:Y:S01]  /*b9e0*/  LOP3.LUT R33, R33, R0, RZ, 0xc0, !PT ;  /* 0x0000000021217212 */ /* 0x000fe200078ec0ff */
[----:B------:R-:W-:Y:S01]  /*b9f0*/  FFMA.FTZ R79, R79, c[0x0][0x23c], -R190 ;  /* 0x00008f004f4f7a23 */ /* 0x000fe200000108be */
[----:B------:R-:W-:Y:S01]  /*ba00*/  F2FP.BF16.PACK_AB R0, R97, R96 ;  /* 0x000000606100723e */ /* 0x000fe200000010ff */
[--C-:B------:R-:W-:Y:S01]  /*ba10*/  FFMA.FTZ R72, R72, c[0x0][0x23c], -R188.reuse ;  /* 0x00008f0048487a23 */ /* 0x100fe200000108bc */
[----:B------:R-:W-:Y:S01]  /*ba20*/  LOP3.LUT R175, R2, R175, RZ, 0xc0, !PT ;  /* 0x000000af02af7212 */ /* 0x000fe200078ec0ff */
[----:B------:R-:W-:Y:S01]  /*ba30*/  FFMA.FTZ R77, R77, c[0x0][0x23c], -R188 ;  /* 0x00008f004d4d7a23 */ /* 0x000fe200000108bc */
[----:B------:R-:W-:Y:S01]  /*ba40*/  LOP3.LUT R178, R178, R0, RZ, 0xc0, !PT ;  /* 0x00000000b2b27212 */ /* 0x000fe200078ec0ff */
[--C-:B------:R-:W-:Y:S01]  /*ba50*/  FFMA.FTZ R90, R90, c[0x0][0x23c], -R190.reuse ;  /* 0x00008f005a5a7a23 */ /* 0x100fe200000108be */
[----:B------:R-:W-:Y:S01]  /*ba60*/  F2FP.BF16.PACK_AB R0, R30, R29 ;  /* 0x0000001d1e00723e */ /* 0x000fe200000010ff */
[----:B------:R2:W-:Y:S01]  /*ba70*/  MUFU.EX2 R209, R60 ;  /* 0x0000003c00d17308 */ /* 0x0005e20000000800 */
[----:B------:R-:W-:Y:S01]  /*ba80*/  F2FP.BF16.PACK_AB R2, R204, R69 ;  /* 0x00000045cc02723e */ /* 0x000fe200000010ff */
[----:B------:R-:W-:Y:S01]  /*ba90*/  FFMA.FTZ R91, R91, c[0x0][0x23c], -R190 ;  /* 0x00008f005b5b7a23 */ /* 0x000fe200000108be */
[----:B------:R-:W-:Y:S01]  /*baa0*/  LOP3.LUT R177, R177, R0, RZ, 0xc0, !PT ;  /* 0x00000000b1b17212 */ /* 0x000fe200078ec0ff */
[--C-:B------:R-:W-:Y:S01]  /*bab0*/  FFMA.FTZ R118, R118, c[0x0][0x23c], -R189.reuse ;  /* 0x00008f0076767a23 */ /* 0x100fe200000108bd */
[----:B------:R-:W-:Y:S01]  /*bac0*/  F2FP.BF16.PACK_AB R0, R211, R24 ;  /* 0x00000018d300723e */ /* 0x000fe200000010ff */
[----:B------:R-:W-:Y:S01]  /*bad0*/  FFMA.FTZ R50, R50, c[0x0][0x23c], -R189 ;  /* 0x00008f0032327a23 */ /* 0x000fe200000108bd */
[----:B------:R-:W-:Y:S01]  /*bae0*/  LOP3.LUT R173, R173, R2, RZ, 0xc0, !PT ;  /* 0x00000002adad7212 */ /* 0x000fe200078ec0ff */
[----:B------:R-:W-:Y:S01]  /*baf0*/  FFMA.FTZ R65, R65, c[0x0][0x23c], -R139 ;  /* 0x00008f0041417a23 */ /* 0x000fe2000001088b */
[----:B------:R-:W-:Y:S01]  /*bb00*/  LOP3.LUT R182, R182, R0, RZ, 0xc0, !PT ;  /* 0x00000000b6b67212 */ /* 0x000fe200078ec0ff */
[----:B------:R-:W-:Y:S01]  /*bb10*/  MUFU.EX2 R41, R57 ;  /* 0x0000003900297308 */ /* 0x000fe20000000800 */
[----:B------:R-:W-:Y:S01]  /*bb20*/  F2FP.BF16.PACK_AB R0, R15, R19 ;  /* 0x000000130f00723e */ /* 0x000fe200000010ff */
[----:B------:R-:W-:Y:S01]  /*bb30*/  FFMA.FTZ R39, R39, c[0x0][0x23c], -R189 ;  /* 0x00008f0027277a23 */ /* 0x000fe200000108bd */
[----:B------:R-:W-:Y:S01]  /*bb40*/  F2FP.BF16.PACK_AB R2, R100, R213 ;  /* 0x000000d56402723e */ /* 0x000fe200000010ff */
[--C-:B------:R-:W-:Y:S01]  /*bb50*/  FFMA.FTZ R226, R112, c[0x0][0x23c], -R139.reuse ;  /* 0x00008f0070e27a23 */ /* 0x100fe2000001088b */
[----:B------:R-:W-:Y:S01]  /*bb60*/  LOP3.LUT R183, R183, R0, RZ, 0xc0, !PT ;  /* 0x00000000b7b77212 */ /* 0x000fe200078ec0ff */
[--C-:B------:R-:W-:Y:S01]  /*bb70*/  FFMA.FTZ R198, R80, c[0x0][0x23c], -R139.reuse ;  /* 0x00008f0050c67a23 */ /* 0x100fe2000001088b */
[----:B------:R-:W-:Y:S01]  /*bb80*/  LOP3.LUT R0, R8, 0xffff, RZ, 0xc0, !PT ;  /* 0x0000ffff08007812 */ /* 0x000fe200078ec0ff */
[--C-:B------:R-:W-:Y:S01]  /*bb90*/  FFMA.FTZ R199, R68, c[0x0][0x23c], -R139.reuse ;  /* 0x00008f0044c77a23 */ /* 0x100fe2000001088b */
[----:B------:R-:W-:Y:S01]  /*bba0*/  LOP3.LUT R186, R6, 0xffff, RZ, 0xc0, !PT ;  /* 0x0000ffff06ba7812 */ /* 0x000fe200078ec0ff */
[----:B------:R-:W-:Y:S01]  /*bbb0*/  MUFU.EX2 R236, R58 ;  /* 0x0000003a00ec7308 */ /* 0x000fe20000000800 */
[----:B------:R-:W-:Y:S01]  /*bbc0*/  SHF.R.U32.HI R0, RZ, 0x8, R0 ;  /* 0x00000008ff007819 */ /* 0x000fe20000011600 */
[--C-:B------:R-:W-:Y:S01]  /*bbd0*/  FFMA.FTZ R128, R128, c[0x0][0x23c], -R139.reuse ;  /* 0x00008f0080807a23 */ /* 0x100fe2000001088b */
[----:B------:R-:W-:Y:S01]  /*bbe0*/  LOP3.LUT R32, R32, R4, RZ, 0xc0, !PT ;  /* 0x0000000420207212 */ /* 0x000fe200078ec0ff */
[----:B--2---:R-:W-:Y:S01]  /*bbf0*/  IMAD.MOV.U32 R60, RZ, RZ, R204 ;  /* 0x000000ffff3c7224 */ /* 0x004fe200078e00cc */
[----:B------:R-:W-:Y:S01]  /*bc00*/  PRMT R184, R184, 0x5410, R0 ;  /* 0x00005410b8b87816 */ /* 0x000fe20000000000 */
[--C-:B------:R-:W-:Y:S01]  /*bc10*/  FFMA.FTZ R129, R129, c[0x0][0x23c], -R139.reuse ;  /* 0x00008f0081817a23 */ /* 0x100fe2000001088b */
[----:B------:R-:W-:Y:S01]  /*bc20*/  F2FP.BF16.PACK_AB R0, R85, R31 ;  /* 0x0000001f5500723e */ /* 0x000fe200000010ff */
[----:B------:R-:W-:Y:S01]  /*bc30*/  FFMA.FTZ R139, R117, c[0x0][0x23c], -R139 ;  /* 0x00008f00758b7a23 */ /* 0x000fe2000001088b */
[----:B------:R-:W-:Y:S01]  /*bc40*/  F2FP.BF16.PACK_AB R4, R14, R212 ;  /* 0x000000d40e04723e */ /* 0x000fe200000010ff */
[----:B------:R-:W2:Y:S01]  /*bc50*/  MUFU.EX2 R81, R56 ;  /* 0x0000003800517308 */ /* 0x000ea20000000800 */
[--C-:B------:R-:W-:Y:S01]  /*bc60*/  HSET2.LE.AND R184, R184, R219.reuse, PT ;  /* 0x000000dbb8b87233 */ /* 0x100fe20003803000 */
[----:B------:R-:W-:Y:S01]  /*bc70*/  LOP3.LUT R34, R34, R2, RZ, 0xc0, !PT ;  /* 0x0000000222227212 */ /* 0x000fe200078ec0ff */
[--C-:B------:R-:W-:Y:S01]  /*bc80*/  FFMA.FTZ R98, R98, c[0x0][0x23c], -R189.reuse ;  /* 0x00008f0062627a23 */ /* 0x100fe200000108bd */
[----:B------:R-:W-:Y:S01]  /*bc90*/  F2FP.BF16.PACK_AB R2, R187, R185 ;  /* 0x000000b9bb02723e */ /* 0x000fe200000010ff */
[--C-:B------:R-:W-:Y:S01]  /*bca0*/  FFMA.FTZ R99, R99, c[0x0][0x23c], -R189.reuse ;  /* 0x00008f0063637a23 */ /* 0x100fe200000108bd */
[----:B------:R-:W-:Y:S01]  /*bcb0*/  LOP3.LUT R184, R184, R0, RZ, 0xc0, !PT ;  /* 0x00000000b8b87212 */ /* 0x000fe200078ec0ff */
[--C-:B------:R-:W-:Y:S01]  /*bcc0*/  FFMA.FTZ R86, R86, c[0x0][0x23c], -R189.reuse ;  /* 0x00008f0056567a23 */ /* 0x100fe200000108bd */
[--C-:B------:R-:W-:Y:S01]  /*bcd0*/  SHF.R.U32.HI R0, RZ, 0x10, R8.reuse ;  /* 0x00000010ff007819 */ /* 0x100fe20000011608 */
[--C-:B------:R-:W-:Y:S01]  /*bce0*/  FFMA.FTZ R87, R87, c[0x0][0x23c], -R189.reuse ;  /* 0x00008f0057577a23 */ /* 0x100fe200000108bd */
[----:B------:R-:W3:Y:S01]  /*bcf0*/  MUFU.EX2 R84, R59 ;  /* 0x0000003b00547308 */ /* 0x000ee20000000800 */
[----:B------:R-:W-:Y:S01]  /*bd00*/  SHF.R.U32.HI R8, RZ, 0x18, R8 ;  /* 0x00000018ff087819 */ /* 0x000fe20000011608 */
[--C-:B------:R-:W-:Y:S01]  /*bd10*/  FFMA.FTZ R88, R88, c[0x0][0x23c], -R188.reuse ;  /* 0x00008f0058587a23 */ /* 0x100fe200000108bc */
[----:B------:R-:W-:Y:S01]  /*bd20*/  LOP3.LUT R0, R0, 0xff, RZ, 0xc0, !PT ;  /* 0x000000ff00007812 */ /* 0x000fe200078ec0ff */
[--C-:B------:R-:W-:Y:S01]  /*bd30*/  FFMA.FTZ R89, R89, c[0x0][0x23c], -R188.reuse ;  /* 0x00008f0059597a23 */ /* 0x100fe200000108bc */
[----:B------:R-:W-:Y:S01]  /*bd40*/  LOP3.LUT R7, R6, 0xff, RZ, 0xc0, !PT ;  /* 0x000000ff06077812 */ /* 0x000fe200078ec0ff */
[----:B------:R-:W-:Y:S01]  /*bd50*/  FFMA.FTZ R92, R92, c[0x0][0x23c], -R188 ;  /* 0x00008f005c5c7a23 */ /* 0x000fe200000108bc */
[----:B------:R-:W-:Y:S01]  /*bd60*/  PRMT R0, R0, 0x5410, R8 ;  /* 0x0000541000007816 */ /* 0x000fe20000000008 */
[----:B------:R-:W-:Y:S01]  /*bd70*/  FFMA.FTZ R93, R93, c[0x0][0x23c], -R188 ;  /* 0x00008f005d5d7a23 */ /* 0x000fe200000108bc */
[----:B------:R-:W-:Y:S01]  /*bd80*/  SHF.R.U32.HI R186, RZ, 0x8, R186 ;  /* 0x00000008ffba7819 */ /* 0x000fe200000116ba */
[----:B------:R1:W1:Y:S01]  /*bd90*/  MUFU.EX2 R207, R61 ;  /* 0x0000003d00cf7308 */ /* 0x0002620000000800 */
[----:B------:R-:W-:Y:S01]  /*bda0*/  SHF.R.U32.HI R187, RZ, 0x10, R6 ;  /* 0x00000010ffbb7819 */ /* 0x000fe20000011606 */
[--C-:B------:R-:W-:Y:S01]  /*bdb0*/  HSET2.LE.AND R0, R0, R219.reuse, PT ;  /* 0x000000db00007233 */ /* 0x100fe20003803000 */
[----:B------:R-:W-:Y:S01]  /*bdc0*/  LOP3.LUT R35, R35, R4, RZ, 0xc0, !PT ;  /* 0x0000000423237212 */ /* 0x000fe200078ec0ff */
[--C-:B------:R-:W-:Y:S01]  /*bdd0*/  FFMA.FTZ R94, R94, c[0x0][0x23c], -R190.reuse ;  /* 0x00008f005e5e7a23 */ /* 0x100fe200000108be */
[----:B------:R-:W-:Y:S01]  /*bde0*/  F2FP.BF16.PACK_AB R4, R26, R28 ;  /* 0x0000001c1a04723e */ /* 0x000fe200000010ff */
[----:B------:R-:W-:Y:S01]  /*bdf0*/  FFMA.FTZ R95, R95, c[0x0][0x23c], -R190 ;  /* 0x00008f005f5f7a23 */ /* 0x000fe200000108be */
[----:B------:R-:W-:Y:S01]  /*be00*/  PRMT R186, R7, 0x5410, R186 ;  /* 0x0000541007ba7816 */ /* 0x000fe200000000ba */
[--C-:B------:R-:W-:Y:S01]  /*be10*/  FFMA.FTZ R114, R114, c[0x0][0x23c], -R189.reuse ;  /* 0x00008f0072727a23 */ /* 0x100fe200000108bd */
[----:B------:R-:W-:Y:S01]  /*be20*/  SHF.R.U32.HI R6, RZ, 0x18, R6 ;  /* 0x00000018ff067819 */ /* 0x000fe20000011606 */
[----:B------:R2:W-:Y:S01]  /*be30*/  MUFU.EX2 R208, R62 ;  /* 0x0000003e00d07308 */ /* 0x0005e20000000800 */
[----:B------:R-:W-:Y:S01]  /*be40*/  LOP3.LUT R187, R187, 0xff, RZ, 0xc0, !PT ;  /* 0x000000ffbbbb7812 */ /* 0x000fe200078ec0ff */
[--C-:B------:R-:W-:Y:S01]  /*be50*/  HSET2.LE.AND R186, R186, R219.reuse, PT ;  /* 0x000000dbbaba7233 */ /* 0x100fe20003803000 */
[----:B------:R-:W-:Y:S01]  /*be60*/  LOP3.LUT R176, R176, R4, RZ, 0xc0, !PT ;  /* 0x00000004b0b07212 */ /* 0x000fe200078ec0ff */
[--C-:B------:R-:W-:Y:S01]  /*be70*/  FFMA.FTZ R115, R115, c[0x0][0x23c], -R189.reuse ;  /* 0x00008f0073737a23 */ /* 0x100fe200000108bd */
[----:B------:R-:W-:Y:S01]  /*be80*/  F2FP.BF16.PACK_AB R4, R218, R215 ;  /* 0x000000d7da04723e */ /* 0x000fe200000010ff */
[--C-:B------:R-:W-:Y:S01]  /*be90*/  FFMA.FTZ R102, R102, c[0x0][0x23c], -R189.reuse ;  /* 0x00008f0066667a23 */ /* 0x100fe200000108bd */
[----:B------:R-:W-:Y:S01]  /*bea0*/  F2FP.BF16.PACK_AB R185, R23, R40 ;  /* 0x0000002817b9723e */ /* 0x000fe200000010ff */
[----:B------:R-:W-:Y:S01]  /*beb0*/  FFMA.FTZ R103, R103, c[0x0][0x23c], -R189 ;  /* 0x00008f0067677a23 */ /* 0x000fe200000108bd */
[----:B------:R-:W-:Y:S01]  /*bec0*/  PRMT R187, R187, 0x5410, R6 ;  /* 0x00005410bbbb7816 */ /* 0x000fe20000000006 */
[----:B------:R-:W3:Y:S01]  /*bed0*/  MUFU.EX2 R204, R63 ;  /* 0x0000003f00cc7308 */ /* 0x000ee20000000800 */
[----:B------:R-:W-:Y:S01]  /*bee0*/  LOP3.LUT R181, R181, R4, RZ, 0xc0, !PT ;  /* 0x00000004b5b57212 */ /* 0x000fe200078ec0ff */
[----:B------:R-:W-:Y:S01]  /*bef0*/  IMAD.WIDE.U32 R4, R13, -0x2daee0ad, RZ ;  /* 0xd2511f530d047825 */ /* 0x000fe200078e00ff */
[----:B------:R-:W-:Y:S01]  /*bf00*/  LOP3.LUT R179, R179, R2, RZ, 0xc0, !PT ;  /* 0x00000002b3b37212 */ /* 0x000fe200078ec0ff */
[--C-:B------:R-:W-:Y:S01]  /*bf10*/  HSET2.LE.AND R187, R187, R219.reuse, PT ;  /* 0x000000dbbbbb7233 */ /* 0x100fe20003803000 */
[----:B------:R-:W-:Y:S01]  /*bf20*/  F2FP.BF16.PACK_AB R2, R216, R27 ;  /* 0x0000001bd802723e */ /* 0x000fe200000010ff */
[----:B------:R-:W-:Y:S01]  /*bf30*/  IMAD.WIDE.U32 R6, R194, -0x2daee0ad, RZ ;  /* 0xd2511f53c2067825 */ /* 0x000fe200078e00ff */
[----:B------:R-:W-:Y:S02]  /*bf40*/  LOP3.LUT R185, R0, R185, RZ, 0xc0, !PT ;  /* 0x000000b900b97212 */ /* 0x000fe400078ec0ff */
[----:B----4-:R-:W-:Y:S01]  /*bf50*/  F2FP.BF16.PACK_AB R0, R21, R25 ;  /* 0x000000191500723e */ /* 0x010fe200000010ff */
[----:B------:R-:W-:Y:S01]  /*bf60*/  MUFU.EX2 R246, R48 ;  /* 0x0000003000f67308 */ /* 0x000fe20000000800 */
[----:B------:R-:W-:Y:S01]  /*bf70*/  LOP3.LUT R180, R180, R2, RZ, 0xc0, !PT ;  /* 0x00000002b4b47212 */ /* 0x000fe200078ec0ff */
[----:B-1----:R-:W-:Y:S01]  /*bf80*/  IMAD.MOV.U32 R61, RZ, RZ, R12 ;  /* 0x000000ffff3d7224 */ /* 0x002fe200078e000c */
[----:B------:R-:W-:Y:S01]  /*bf90*/  LOP3.LUT R186, R186, R0, RZ, 0xc0, !PT ;  /* 0x00000000baba7212 */ /* 0x000fe200078ec0ff */
[----:B--2---:R-:W-:Y:S01]  /*bfa0*/  IMAD.MOV.U32 R62, RZ, RZ, R239 ;  /* 0x000000ffff3e7224 */ /* 0x004fe200078e00ef */
[----:B------:R-:W-:Y:S01]  /*bfb0*/  F2FP.BF16.PACK_AB R0, R12, R20 ;  /* 0x000000140c00723e */ /* 0x000fe200000010ff */
[----:B------:R-:W-:Y:S01]  /*bfc0*/  FFMA.FTZ R104, R104, c[0x0][0x23c], -R188 ;  /* 0x00008f0068687a23 */ /* 0x000fe200000108bc */
[----:B------:R-:W-:Y:S01]  /*bfd0*/  LOP3.LUT R2, R5, UR14, R10, 0x96, !PT ;  /* 0x0000000e05027c12 */ /* 0x000fe2000f8e960a */
[----:B------:R-:W-:Y:S01]  /*bfe0*/  FFMA.FTZ R105, R105, c[0x0][0x23c], -R188 ;  /* 0x00008f0069697a23 */ /* 0x000fe200000108bc */
[----:B------:R-:W-:Y:S01]  /*bff0*/  LOP3.LUT R187, R187, R0, RZ, 0xc0, !PT ;  /* 0x00000000bbbb7212 */ /* 0x000fe200078ec0ff */
[----:B------:R-:W1:Y:S01]  /*c000*/  MUFU.EX2 R251, R49 ;  /* 0x0000003100fb7308 */ /* 0x000e620000000800 */
[----:B------:R-:W-:Y:S01]  /*c010*/  LOP3.LUT R0, R2, 0xffff, RZ, 0xc0, !PT ;  /* 0x0000ffff02007812 */ /* 0x000fe200078ec0ff */
[----:B------:R-:W-:Y:S01]  /*c020*/  FFMA.FTZ R106, R106, c[0x0][0x23c], -R190 ;  /* 0x00008f006a6a7a23 */ /* 0x000fe200000108be */
[----:B------:R-:W-:Y:S01]  /*c030*/  SHF.R.U32.HI R11, RZ, 0x18, R4 ;  /* 0x00000018ff0b7819 */ /* 0x000fe20000011604 */
[----:B------:R-:W-:Y:S01]  /*c040*/  FFMA.FTZ R107, R107, c[0x0][0x23c], -R190 ;  /* 0x00008f006b6b7a23 */ /* 0x000fe200000108be */
[----:B------:R-:W-:Y:S01]  /*c050*/  SHF.R.U32.HI R0, RZ, 0x8, R0 ;  /* 0x00000008ff007819 */ /* 0x000fe20000011600 */
[--C-:B------:R-:W-:Y:S01]  /*c060*/  FFMA.FTZ R108, R108, c[0x0][0x23c], -R188.reuse ;  /* 0x00008f006c6c7a23 */ /* 0x100fe200000108bc */
[C---:B------:R-:W-:Y:S01]  /*c070*/  LOP3.LUT R5, R4.reuse, 0xffff, RZ, 0xc0, !PT ;  /* 0x0000ffff04057812 */ /* 0x040fe200078ec0ff */
[----:B------:R-:W-:Y:S01]  /*c080*/  FFMA.FTZ R109, R109, c[0x0][0x23c], -R188 ;  /* 0x00008f006d6d7a23 */ /* 0x000fe200000108bc */
[----:B------:R-:W-:Y:S01]  /*c090*/  LOP3.LUT R9, R4, 0xff, RZ, 0xc0, !PT ;  /* 0x000000ff04097812 */ /* 0x000fe200078ec0ff */
[----:B------:R-:W-:Y:S01]  /*c0a0*/  MUFU.EX2 R245, R50 ;  /* 0x0000003200f57308 */ /* 0x000fe20000000800 */
[----:B------:R-:W-:Y:S01]  /*c0b0*/  SHF.R.U32.HI R10, RZ, 0x10, R4 ;  /* 0x00000010ff0a7819 */ /* 0x000fe20000011604 */
[--C-:B------:R-:W-:Y:S01]  /*c0c0*/  FFMA.FTZ R110, R110, c[0x0][0x23c], -R190.reuse ;  /* 0x00008f006e6e7a23 */ /* 0x100fe200000108be */
[----:B------:R-:W-:Y:S01]  /*c0d0*/  LOP3.LUT R4, R2, 0xff, RZ, 0xc0, !PT ;  /* 0x000000ff02047812 */ /* 0x000fe200078ec0ff */
[----:B------:R-:W-:Y:S01]  /*c0e0*/  FFMA.FTZ R111, R111, c[0x0][0x23c], -R190 ;  /* 0x00008f006f6f7a23 */ /* 0x000fe200000108be */
[----:B------:R-:W-:Y:S01]  /*c0f0*/  SHF.R.U32.HI R57, RZ, 0x10, R2 ;  /* 0x00000010ff397819 */ /* 0x000fe20000011602 */
[--C-:B------:R-:W-:Y:S01]  /*c100*/  FFMA.FTZ R130, R130, c[0x0][0x23c], -R189.reuse ;  /* 0x00008f0082827a23 */ /* 0x100fe200000108bd */
[----:B------:R-:W-:Y:S01]  /*c110*/  PRMT R0, R4, 0x5410, R0 ;  /* 0x0000541004007816 */ /* 0x000fe20000000000 */
[----:B------:R-:W-:Y:S01]  /*c120*/  FFMA.FTZ R131, R131, c[0x0][0x23c], -R189 ;  /* 0x00008f0083837a23 */ /* 0x000fe200000108bd */
[----:B------:R-:W-:Y:S01]  /*c130*/  SHF.R.U32.HI R2, RZ, 0x18, R2 ;  /* 0x00000018ff027819 */ /* 0x000fe20000011602 */
[----:B------:R-:W2:Y:S01]  /*c140*/  MUFU.EX2 R248, R51 ;  /* 0x0000003300f87308 */ /* 0x000ea20000000800 */
[----:B------:R-:W-:Y:S01]  /*c150*/  LOP3.LUT R57, R57, 0xff, RZ, 0xc0, !PT ;  /* 0x000000ff39397812 */ /* 0x000fe200078ec0ff */
[--C-:B------:R-:W-:Y:S01]  /*c160*/  HSET2.LE.AND R0, R0, R219.reuse, PT ;  /* 0x000000db00007233 */ /* 0x100fe20003803000 */
[----:B------:R-:W-:Y:S01]  /*c170*/  SHF.R.U32.HI R58, RZ, 0x8, R5 ;  /* 0x00000008ff3a7819 */ /* 0x000fe20000011605 */
[----:B------:R-:W-:Y:S01]  /*c180*/  IMAD.WIDE.U32 R4, R191, -0x2daee0ad, RZ ;  /* 0xd2511f53bf047825 */ /* 0x000fe200078e00ff */
[----:B------:R-:W-:Y:S02]  /*c190*/  PRMT R57, R57, 0x5410, R2 ;  /* 0x0000541039397816 */ /* 0x000fe40000000002 */
[----:B------:R-:W-:Y:S01]  /*c1a0*/  F2FP.BF16.PACK_AB R56, R41, R81 ;  /* 0x000000512938723e */ /* 0x000fe200000010ff */
[----:B------:R-:W-:Y:S01]  /*c1b0*/  FFMA.FTZ R189, R119, c[0x0][0x23c], -R189 ;  /* 0x00008f0077bd7a23 */ /* 0x000fe200000108bd */
[----:B------:R-:W-:Y:S01]  /*c1c0*/  PRMT R58, R9, 0x5410, R58 ;  /* 0x00005410093a7816 */ /* 0x000fe2000000003a */
[----:B------:R-:W-:Y:S01]  /*c1d0*/  MUFU.EX2 R250, R64 ;  /* 0x0000004000fa7308 */ /* 0x000fe20000000800 */
[----:B------:R-:W-:Y:S01]  /*c1e0*/  LOP3.LUT R59, R10, 0xff, RZ, 0xc0, !PT ;  /* 0x000000ff0a3b7812 */ /* 0x000fe200078ec0ff */
[--C-:B------:R-:W-:Y:S01]  /*c1f0*/  HSET2.LE.AND R57, R57, R219.reuse, PT ;  /* 0x000000db39397233 */ /* 0x100fe20003803000 */
[----:B------:R-:W-:Y:S01]  /*c200*/  LOP3.LUT R56, R0, R56, RZ, 0xc0, !PT ;  /* 0x0000003800387212 */ /* 0x000fe200078ec0ff */
[--C-:B------:R-:W-:Y:S01]  /*c210*/  HSET2.LE.AND R58, R58, R219.reuse, PT ;  /* 0x000000db3a3a7233 */ /* 0x100fe20003803000 */
[----:B---3--:R-:W-:Y:S01]  /*c220*/  F2FP.BF16.PACK_AB R0, R84, R236 ;  /* 0x000000ec5400723e */ /* 0x008fe200000010ff */
[----:B------:R-:W-:Y:S01]  /*c230*/  FFMA.FTZ R123, R123, c[0x0][0x23c], -R190 ;  /* 0x00008f007b7b7a23 */ /* 0x000fe200000108be */
[----:B------:R-:W-:Y:S01]  /*c240*/  PRMT R59, R59, 0x5410, R11 ;  /* 0x000054103b3b7816 */ /* 0x000fe2000000000b */
[----:B------:R-:W-:Y:S01]  /*c250*/  FFMA.FTZ R124, R124, c[0x0][0x23c], -R188 ;  /* 0x00008f007c7c7a23 */ /* 0x000fe200000108bc */
[----:B------:R-:W-:Y:S01]  /*c260*/  LOP3.LUT R57, R57, R0, RZ, 0xc0, !PT ;  /* 0x0000000039397212 */ /* 0x000fe200078ec0ff */
[----:B------:R-:W3:Y:S01]  /*c270*/  MUFU.EX2 R252, R65 ;  /* 0x0000004100fc7308 */ /* 0x000ee20000000800 */
[----:B------:R-:W-:Y:S01]  /*c280*/  F2FP.BF16.PACK_AB R0, R207, R209 ;  /* 0x000000d1cf00723e */ /* 0x000fe200000010ff */
[--C-:B------:R-:W-:Y:S01]  /*c290*/  HSET2.LE.AND R59, R59, R219.reuse, PT ;  /* 0x000000db3b3b7233 */ /* 0x100fe20003803000 */
[----:B------:R-:W-:Y:S01]  /*c2a0*/  LOP3.LUT R5, R5, UR8, R6, 0x96, !PT ;  /* 0x0000000805057c12 */ /* 0x000fe2000f8e9606 */
[--C-:B------:R-:W-:Y:S01]  /*c2b0*/  FFMA.FTZ R120, R120, c[0x0][0x23c], -R188.reuse ;  /* 0x00008f0078787a23 */ /* 0x100fe200000108bc */
[----:B------:R-:W-:Y:S01]  /*c2c0*/  LOP3.LUT R58, R58, R0, RZ, 0xc0, !PT ;  /* 0x000000003a3a7212 */ /* 0x000fe200078ec0ff */
[--C-:B------:R-:W-:Y:S01]  /*c2d0*/  FFMA.FTZ R121, R121, c[0x0][0x23c], -R188.reuse ;  /* 0x00008f0079797a23 */ /* 0x100fe200000108bc */
[----:B------:R-:W-:Y:S01]  /*c2e0*/  F2FP.BF16.PACK_AB R0, R204, R208 ;  /* 0x000000d0cc00723e */ /* 0x000fe200000010ff */
[----:B------:R-:W-:Y:S02]  /*c2f0*/  FFMA.FTZ R188, R125, c[0x0][0x23c], -R188 ;  /* 0x00008f007dbc7a23 */ /* 0x000fe400000108bc */
[----:B------:R-:W-:Y:S01]  /*c300*/  MUFU.EX2 R247, R66 ;  /* 0x0000004200f77308 */ /* 0x000fe20000000800 */
[----:B------:R-:W-:Y:S01]  /*c310*/  LOP3.LUT R59, R59, R0, RZ, 0xc0, !PT ;  /* 0x000000003b3b7212 */ /* 0x000fe200078ec0ff */
[----:B------:R-:W-:Y:S01]  /*c320*/  FFMA.FTZ R126, R126, c[0x0][0x23c], -R190 ;  /* 0x00008f007e7e7a23 */ /* 0x000fe200000108be */
[----:B------:R-:W-:Y:S05]  /*c330*/  LOP3.LUT R0, R7, UR10, R224, 0x96, !PT ;  /* 0x0000000a07007c12 */ /* 0x000fea000f8e96e0 */
[----:B------:R-:W-:Y:S02]  /*c340*/  IMAD.WIDE.U32 R8, R0, -0x326172a9, RZ ;  /* 0xcd9e8d5700087825 */ /* 0x000fe400078e00ff */
[----:B------:R-:W4:Y:S03]  /*c350*/  MUFU.EX2 R249, R67 ;  /* 0x0000004300f97308 */ /* 0x000f260000000800 */
[----:B------:R-:W-:Y:S05]  /*c360*/  LOP3.LUT R6, R9, UR9, R16, 0x96, !PT ;  /* 0x0000000909067c12 */ /* 0x000fea000f8e9610 */
[----:B------:R-:W-:Y:S02]  /*c370*/  IMAD.WIDE.U32 R6, R6, -0x2daee0ad, RZ ;  /* 0xd2511f5306067825 */ /* 0x000fe400078e00ff */
[----:B------:R-:W-:Y:S03]  /*c380*/  MUFU.EX2 R239, R36 ;  /* 0x0000002400ef7308 */ /* 0x000fe60000000800 */
[----:B------:R-:W-:Y:S01]  /*c390*/  LOP3.LUT R7, R7, UR6, R4, 0x96, !PT ;  /* 0x0000000607077c12 */ /* 0x000fe2000f8e9604 */
[----:B------:R-:W-:Y:S05]  /*c3a0*/  IMAD.WIDE.U32 R4, R5, -0x326172a9, RZ ;  /* 0xcd9e8d5705047825 */ /* 0x000fea00078e00ff */
[----:B------:R-:W-:Y:S01]  /*c3b0*/  LOP3.LUT R8, R5, UR7, R8, 0x96, !PT ;  /* 0x0000000705087c12 */ /* 0x000fe2000f8e9608 */
[----:B------:R1:W1:Y:S04]  /*c3c0*/  MUFU.EX2 R240, R37 ;  /* 0x0000002500f07308 */ /* 0x0002680000000800 */
[----:B------:R-:W-:Y:S05]  /*c3d0*/  IMAD.WIDE.U32 R8, R8, -0x2daee0ad, RZ ;  /* 0xd2511f5308087825 */ /* 0x000fea00078e00ff */
[----:B------:R-:W-:Y:S01]  /*c3e0*/  LOP3.LUT R5, R9, UR4, R6, 0x96, !PT ;  /* 0x0000000409057c12 */ /* 0x000fe2000f8e9606 */
[----:B------:R-:W-:Y:S01]  /*c3f0*/  IMAD.WIDE.U32 R6, R7, -0x326172a9, RZ ;  /* 0xcd9e8d5707067825 */ /* 0x000fe200078e00ff */
[----:B------:R2:W-:Y:S04]  /*c400*/  MUFU.EX2 R191, R38 ;  /* 0x0000002600bf7308 */ /* 0x0005e80000000800 */
[----:B------:R-:W-:Y:S01]  /*c410*/  LOP3.LUT R2, R7, UR5, R4, 0x96, !PT ;  /* 0x0000000507027c12 */ /* 0x000fe2000f8e9604 */
[----:B------:R-:W-:Y:S05]  /*c420*/  IMAD.WIDE.U32 R4, R5, -0x326172a9, RZ ;  /* 0xcd9e8d5705047825 */ /* 0x000fea00078e00ff */
[C---:B------:R-:W-:Y:S01]  /*c430*/  LOP3.LUT R0, R4.reuse, 0xffff, RZ, 0xc0, !PT ;  /* 0x0000ffff04007812 */ /* 0x040fe200078ec0ff */
[----:B------:R-:W3:Y:S01]  /*c440*/  MUFU.EX2 R194, R39 ;  /* 0x0000002700c27308 */ /* 0x000ee20000000800 */
[----:B------:R-:W-:Y:S01]  /*c450*/  LOP3.LUT R46, R4, 0xff, RZ, 0xc0, !PT ;  /* 0x000000ff042e7812 */ /* 0x000fe200078ec0ff */
[----:B-1----:R-:W-:Y:S01]  /*c460*/  IMAD.MOV.U32 R37, RZ, RZ, R61 ;  /* 0x000000ffff257224 */ /* 0x002fe200078e003d */
[----:B------:R-:W-:Y:S01]  /*c470*/  SHF.R.U32.HI R0, RZ, 0x8, R0 ;  /* 0x00000008ff007819 */ /* 0x000fe20000011600 */
[----:B------:R-:W-:Y:S01]  /*c480*/  IMAD.MOV.U32 R61, RZ, RZ, R97 ;  /* 0x000000ffff3d7224 */ /* 0x000fe200078e0061 */
[----:B------:R-:W-:Y:S02]  /*c490*/  LOP3.LUT R6, R5, UR15, R6, 0x96, !PT ;  /* 0x0000000f05067c12 */ /* 0x000fe4000f8e9606 */
[----:B------:R-:W-:Y:S02]  /*c4a0*/  PRMT R46, R46, 0x5410, R0 ;  /* 0x000054102e2e7816 */ /* 0x000fe40000000000 */
[----:B------:R-:W-:Y:S01]  /*c4b0*/  F2FP.BF16.PACK_AB R0, R251, R246 ;  /* 0x000000f6fb00723e */ /* 0x000fe200000010ff */
[----:B------:R-:W-:Y:S01]  /*c4c0*/  MUFU.EX2 R243, R52 ;  /* 0x0000003400f37308 */ /* 0x000fe20000000800 */
[----:B------:R-:W-:Y:S01]  /*c4d0*/  LOP3.LUT R44, R6, 0xff, RZ, 0xc0, !PT ;  /* 0x000000ff062c7812 */ /* 0x000fe200078ec0ff */
[--C-:B------:R-:W-:Y:S01]  /*c4e0*/  HSET2.LE.AND R46, R46, R219.reuse, PT ;  /* 0x000000db2e2e7233 */ /* 0x100fe20003803000 */
[----:B--2---:R-:W-:Y:S02]  /*c4f0*/  IMAD.MOV.U32 R38, RZ, RZ, R60 ;  /* 0x000000ffff267224 */ /* 0x004fe400078e003c */
[----:B------:R-:W-:Y:S02]  /*c500*/  IMAD.MOV.U32 R60, RZ, RZ, R85 ;  /* 0x000000ffff3c7224 */ /* 0x000fe400078e0055 */
[----:B------:R-:W-:Y:S02]  /*c510*/  LOP3.LUT R46, R46, R0, RZ, 0xc0, !PT ;  /* 0x000000002e2e7212 */ /* 0x000fe400078ec0ff */
[--C-:B------:R-:W-:Y:S01]  /*c520*/  SHF.R.U32.HI R0, RZ, 0x10, R4.reuse ;  /* 0x00000010ff007819 */ /* 0x100fe20000011604 */
[----:B------:R-:W1:Y:S01]  /*c530*/  MUFU.EX2 R244, R53 ;  /* 0x0000003500f47308 */ /* 0x000e620000000800 */
[----:B------:R-:W-:Y:S02]  /*c540*/  SHF.R.U32.HI R4, RZ, 0x18, R4 ;  /* 0x00000018ff047819 */ /* 0x000fe40000011604 */
[----:B------:R-:W-:Y:S04]  /*c550*/  LOP3.LUT R0, R0, 0xff, RZ, 0xc0, !PT ;  /* 0x000000ff00007812 */ /* 0x000fe800078ec0ff */
[----:B------:R-:W-:Y:S01]  /*c560*/  PRMT R0, R0, 0x5410, R4 ;  /* 0x0000541000007816 */ /* 0x000fe20000000004 */
[----:B------:R-:W-:Y:S02]  /*c570*/  IMAD.WIDE.U32 R4, R2, -0x2daee0ad, RZ ;  /* 0xd2511f5302047825 */ /* 0x000fe400078e00ff */
[----:B------:R-:W-:Y:S02]  /*c580*/  MUFU.EX2 R241, R54 ;  /* 0x0000003600f17308 */ /* 0x000fe40000000800 */
[--C-:B------:R-:W-:Y:S01]  /*c590*/  HSET2.LE.AND R47, R0, R219.reuse, PT ;  /* 0x000000db002f7233 */ /* 0x100fe20003803000 */
[----:B------:R-:W-:Y:S02]  /*c5a0*/  F2FP.BF16.PACK_AB R0, R248, R245 ;  /* 0x000000f5f800723e */ /* 0x000fe400000010ff */
[C---:B------:R-:W-:Y:S02]  /*c5b0*/  LOP3.LUT R50, R4.reuse, 0xff, RZ, 0xc0, !PT ;  /* 0x000000ff04327812 */ /* 0x040fe400078ec0ff */
[----:B------:R-:W-:Y:S02]  /*c5c0*/  LOP3.LUT R47, R47, R0, RZ, 0xc0, !PT ;  /* 0x000000002f2f7212 */ /* 0x000fe400078ec0ff */
[----:B------:R-:W-:Y:S01]  /*c5d0*/  LOP3.LUT R0, R4, 0xffff, RZ, 0xc0, !PT ;  /* 0x0000ffff04007812 */ /* 0x000fe200078ec0ff */
[----:B------:R-:W2:Y:S01]  /*c5e0*/  MUFU.EX2 R242, R55 ;  /* 0x0000003700f27308 */ /* 0x000ea20000000800 */
[----:B------:R-:W-:Y:S02]  /*c5f0*/  LOP3.LUT R2, R5, UR14, R8, 0x96, !PT ;  /* 0x0000000e05027c12 */ /* 0x000fe4000f8e9608 */
[----:B------:R-:W-:Y:S02]  /*c600*/  SHF.R.U32.HI R0, RZ, 0x8, R0 ;  /* 0x00000008ff007819 */ /* 0x000fe40000011600 */
[----:B------:R-:W-:Y:S02]  /*c610*/  LOP3.LUT R48, R2, 0xff, RZ, 0xc0, !PT ;  /* 0x000000ff02307812 */ /* 0x000fe400078ec0ff */
[----:B------:R-:W-:Y:S02]  /*c620*/  PRMT R50, R50, 0x5410, R0 ;  /* 0x0000541032327816 */ /* 0x000fe40000000000 */
[----:B---3--:R-:W-:Y:S01]  /*c630*/  F2FP.BF16.PACK_AB R0, R252, R250 ;  /* 0x000000fafc00723e */ /* 0x008fe200000010ff */
[----:B------:R-:W-:Y:S02]  /*c640*/  MUFU.EX2 R90, R90 ;  /* 0x0000005a005a7308 */ /* 0x000fe40000000800 */
[--C-:B------:R-:W-:Y:S05]  /*c650*/  HSET2.LE.AND R50, R50, R219.reuse, PT ;  /* 0x000000db32327233 */ /* 0x100fea0003803000 */
[----:B------:R-:W-:Y:S02]  /*c660*/  LOP3.LUT R50, R50, R0, RZ, 0xc0, !PT ;  /* 0x0000000032327212 */ /* 0x000fe400078ec0ff */
[--C-:B------:R-:W-:Y:S01]  /*c670*/  SHF.R.U32.HI R0, RZ, 0x10, R4.reuse ;  /* 0x00000010ff007819 */ /* 0x100fe20000011604 */
[----:B------:R-:W-:Y:S01]  /*c680*/  MUFU.EX2 R91, R91 ;  /* 0x0000005b005b7308 */ /* 0x000fe20000000800 */
[----:B------:R-:W-:Y:S02]  /*c690*/  SHF.R.U32.HI R4, RZ, 0x18, R4 ;  /* 0x00000018ff047819 */ /* 0x000fe40000011604 */
[----:B------:R-:W-:Y:S04]  /*c6a0*/  LOP3.LUT R0, R0, 0xff, RZ, 0xc0, !PT ;  /* 0x000000ff00007812 */ /* 0x000fe800078ec0ff */
[----:B------:R-:W-:Y:S03]  /*c6b0*/  PRMT R0, R0, 0x5410, R4 ;  /* 0x0000541000007816 */ /* 0x000fe60000000004 */
[----:B------:R-:W-:Y:S02]  /*c6c0*/  MUFU.EX2 R139, R139 ;  /* 0x0000008b008b7308 */ /* 0x000fe40000000800 */
[--C-:B------:R-:W-:Y:S01]  /*c6d0*/  HSET2.LE.AND R51, R0, R219.reuse, PT ;  /* 0x000000db00337233 */ /* 0x100fe20003803000 */
[----:B----4-:R-:W-:Y:S04]  /*c6e0*/  F2FP.BF16.PACK_AB R0, R249, R247 ;  /* 0x000000f7f900723e */ /* 0x010fe800000010ff */
[----:B------:R-:W-:Y:S02]  /*c6f0*/  LOP3.LUT R51, R51, R0, RZ, 0xc0, !PT ;  /* 0x0000000033337212 */ /* 0x000fe400078ec0ff */
[----:B------:R-:W-:Y:S01]  /*c700*/  LOP3.LUT R0, R6, 0xffff, RZ, 0xc0, !PT ;  /* 0x0000ffff06007812 */ /* 0x000fe200078ec0ff */
[----:B------:R-:W-:Y:S03]  /*c710*/  MUFU.EX2 R118, R118 ;  /* 0x0000007600767308 */ /* 0x000fe60000000800 */
[----:B------:R-:W-:Y:S04]  /*c720*/  SHF.R.U32.HI R0, RZ, 0x8, R0 ;  /* 0x00000008ff007819 */ /* 0x000fe80000011600 */
[----:B------:R-:W-:Y:S02]  /*c730*/  PRMT R44, R44, 0x5410, R0 ;  /* 0x000054102c2c7816 */ /* 0x000fe40000000000 */
[----:B------:R-:W-:Y:S01]  /*c740*/  F2FP.BF16.PACK_AB R0, R240, R239 ;  /* 0x000000eff000723e */ /* 0x000fe200000010ff */
        /* <DEDUP_REMOVED lines=10> */
[----:B------:R-:W-:Y:S04]  /*c7f0*/  F2FP.BF16.PACK_AB R0, R194, R191 ;  /* 0x000000bfc200723e */ /* 0x000fe800000010ff */
[----:B------:R-:W-:Y:S02]  /*c800*/  LOP3.LUT R45, R45, R0, RZ, 0xc0, !PT ;  /* 0x000000002d2d7212 */ /* 0x000fe400078ec0ff */
[----:B------:R-:W-:Y:S01]  /*c810*/  LOP3.LUT R0, R2, 0xffff, RZ, 0xc0, !PT ;  /* 0x0000ffff02007812 */ /* 0x000fe200078ec0ff */
[----:B------:R-:W-:Y:S03]  /*c820*/  MUFU.EX2 R198, R198 ;  /* 0x000000c600c67308 */ /* 0x000fe60000000800 */
[----:B------:R-:W-:Y:S04]  /*c830*/  SHF.R.U32.HI R0, RZ, 0x8, R0 ;  /* 0x00000008ff007819 */ /* 0x000fe80000011600 */
[----:B------:R-:W-:Y:S02]  /*c840*/  PRMT R48, R48, 0x5410, R0 ;  /* 0x0000541030307816 */ /* 0x000fe40000000000 */
[----:B-1----:R-:W-:Y:S01]  /*c850*/  F2FP.BF16.PACK_AB R0, R244, R243 ;  /* 0x000000f3f400723e */ /* 0x002fe200000010ff */
        /* <DEDUP_REMOVED lines=10> */
[----:B--2---:R-:W-:Y:S04]  /*c900*/  F2FP.BF16.PACK_AB R0, R242, R241 ;  /* 0x000000f1f200723e */ /* 0x004fe800000010ff */
[----:B------:R-:W-:Y:S02]  /*c910*/  LOP3.LUT R49, R49, R0, RZ, 0xc0, !PT ;  /* 0x0000000031317212 */ /* 0x000fe400078ec0ff */
[----:B------:R-:W-:Y:S01]  /*c920*/  IADD3 R0, R195, 0x2, RZ ;  /* 0x00000002c3007810 */ /* 0x000fe20007ffe0ff */
[----:B------:R-:W-:Y:S03]  /*c930*/  MUFU.EX2 R203, R203 ;  /* 0x000000cb00cb7308 */ /* 0x000fe60000000800 */
[----:B------:R-:W-:Y:S05]  /*c940*/  LOP3.LUT R0, R221, UR21, R0, 0x96, !PT ;  /* 0x00000015dd007c12 */ /* 0x000fea000f8e9600 */
[----:B------:R-:W-:Y:S02]  /*c950*/  IMAD.WIDE.U32 R12, R0, -0x326172a9, RZ ;  /* 0xcd9e8d57000c7825 */ /* 0x000fe400078e00ff */
[----:B------:R-:W-:Y:S03]  /*c960*/  MUFU.EX2 R200, R200 ;  /* 0x000000c800c87308 */ /* 0x000fe60000000800 */
[----:B------:R-:W-:Y:S02]  /*c970*/  LOP3.LUT R4, R13, UR13, R232, 0x96, !PT ;  /* 0x0000000d0d047c12 */ /* 0x000fe4000f8e96e8 */
[----:B------:R-:W-:Y:S03]  /*c980*/  LOP3.LUT R8, R17, UR11, R12, 0x96, !PT ;  /* 0x0000000b11087c12 */ /* 0x000fe6000f8e960c */
[----:B------:R-:W-:Y:S02]  /*c990*/  IMAD.WIDE.U32 R4, R4, -0x2daee0ad, RZ ;  /* 0xd2511f5304047825 */ /* 0x000fe400078e00ff */
[----:B------:R-:W-:Y:S02]  /*c9a0*/  MUFU.EX2 R202, R202 ;  /* 0x000000ca00ca7308 */ /* 0x000fe40000000800 */
[----:B------:R-:W-:Y:S01]  /*c9b0*/  IMAD.WIDE.U32 R8, R8, -0x2daee0ad, RZ ;  /* 0xd2511f5308087825 */ /* 0x000fe200078e00ff */
[----:B------:R-:W-:Y:S04]  /*c9c0*/  LOP3.LUT R6, R5, UR10, R224, 0x96, !PT ;  /* 0x0000000a05067c12 */ /* 0x000fe8000f8e96e0 */
[----:B------:R-:W-:Y:S01]  /*c9d0*/  LOP3.LUT R9, R9, UR8, R4, 0x96, !PT ;  /* 0x0000000809097c12 */ /* 0x000fe2000f8e9604 */
[----:B------:R-:W-:Y:S02]  /*c9e0*/  IMAD.WIDE.U32 R6, R6, -0x326172a9, RZ ;  /* 0xcd9e8d5706067825 */ /* 0x000fe400078e00ff */
[----:B------:R-:W-:Y:S03]  /*c9f0*/  MUFU.EX2 R201, R201 ;  /* 0x000000c900c97308 */ /* 0x000fe60000000800 */
[----:B------:R-:W-:Y:S05]  /*ca00*/  LOP3.LUT R4, R7, UR9, R16, 0x96, !PT ;  /* 0x0000000907047c12 */ /* 0x000fea000f8e9610 */
[----:B------:R-:W-:Y:S02]  /*ca10*/  IMAD.WIDE.U32 R4, R4, -0x2daee0ad, RZ ;  /* 0xd2511f5304047825 */ /* 0x000fe400078e00ff */
[----:B------:R-:W-:Y:S03]  /*ca20*/  MUFU.EX2 R86, R86 ;  /* 0x0000005600567308 */ /* 0x000fe60000000800 */
[----:B------:R-:W-:Y:S01]  /*ca30*/  LOP3.LUT R7, R5, UR6, R8, 0x96, !PT ;  /* 0x0000000605077c12 */ /* 0x000fe2000f8e9608 */
[----:B------:R-:W-:Y:S05]  /*ca40*/  IMAD.WIDE.U32 R8, R9, -0x326172a9, RZ ;  /* 0xcd9e8d5709087825 */ /* 0x000fea00078e00ff */
[----:B------:R-:W-:Y:S01]  /*ca50*/  LOP3.LUT R10, R9, UR7, R6, 0x96, !PT ;  /* 0x00000007090a7c12 */ /* 0x000fe2000f8e9606 */
[----:B------:R-:W-:Y:S01]  /*ca60*/  IMAD.WIDE.U32 R6, R7, -0x326172a9, RZ ;  /* 0xcd9e8d5707067825 */ /* 0x000fe200078e00ff */
[----:B------:R-:W-:Y:S03]  /*ca70*/  MUFU.EX2 R87, R87 ;  /* 0x0000005700577308 */ /* 0x000fe60000000800 */
[----:B------:R-:W-:Y:S01]  /*ca80*/  IMAD.WIDE.U32 R10, R10, -0x2daee0ad, RZ ;  /* 0xd2511f530a0a7825 */ /* 0x000fe200078e00ff */
[----:B------:R-:W-:Y:S04]  /*ca90*/  LOP3.LUT R8, R7, UR5, R8, 0x96, !PT ;  /* 0x0000000507087c12 */ /* 0x000fe8000f8e9608 */
[----:B------:R-:W-:Y:S01]  /*caa0*/  LOP3.LUT R4, R11, UR4, R4, 0x96, !PT ;  /* 0x000000040b047c12 */ /* 0x000fe2000f8e9604 */
[----:B------:R-:W-:Y:S01]  /*cab0*/  IMAD.MOV.U32 R11, RZ, RZ, R43 ;  /* 0x000000ffff0b7224 */ /* 0x000fe200078e002b */
[----:B------:R-:W-:Y:S01]  /*cac0*/  MUFU.EX2 R88, R88 ;  /* 0x0000005800587308 */ /* 0x000fe20000000800 */
[----:B------:R-:W-:Y:S02]  /*cad0*/  IMAD.MOV.U32 R43, RZ, RZ, R96 ;  /* 0x000000ffff2b7224 */ /* 0x000fe400078e0060 */
[----:B------:R-:W-:Y:S05]  /*cae0*/  IMAD.WIDE.U32 R4, R4, -0x326172a9, RZ ;  /* 0xcd9e8d5704047825 */ /* 0x000fea00078e00ff */
[C---:B------:R-:W-:Y:S02]  /*caf0*/  LOP3.LUT R0, R4.reuse, 0xffff, RZ, 0xc0, !PT ;  /* 0x0000ffff04007812 */ /* 0x040fe400078ec0ff */
[----:B------:R-:W-:Y:S01]  /*cb00*/  LOP3.LUT R54, R5, UR15, R6, 0x96, !PT ;  /* 0x0000000f05367c12 */ /* 0x000fe2000f8e9606 */
[----:B------:R-:W-:Y:S01]  /*cb10*/  MUFU.EX2 R89, R89 ;  /* 0x0000005900597308 */ /* 0x000fe20000000800 */
[----:B------:R-:W-:Y:S02]  /*cb20*/  SHF.R.U32.HI R2, RZ, 0x8, R0 ;  /* 0x00000008ff027819 */ /* 0x000fe40000011600 */
[----:B------:R-:W-:Y:S04]  /*cb30*/  LOP3.LUT R0, R4, 0xff, RZ, 0xc0, !PT ;  /* 0x000000ff04007812 */ /* 0x000fe800078ec0ff */
[----:B------:R-:W-:Y:S02]  /*cb40*/  PRMT R112, R0, 0x5410, R2 ;  /* 0x0000541000707816 */ /* 0x000fe40000000002 */
[--C-:B------:R-:W-:Y:S01]  /*cb50*/  SHF.R.U32.HI R0, RZ, 0x10, R4.reuse ;  /* 0x00000010ff007819 */ /* 0x100fe20000011604 */
[----:B------:R-:W-:Y:S01]  /*cb60*/  MUFU.EX2 R92, R92 ;  /* 0x0000005c005c7308 */ /* 0x000fe20000000800 */
[----:B------:R-:W-:Y:S02]  /*cb70*/  SHF.R.U32.HI R4, RZ, 0x18, R4 ;  /* 0x00000018ff047819 */ /* 0x000fe40000011604 */
[----:B------:R-:W-:Y:S04]  /*cb80*/  LOP3.LUT R0, R0, 0xff, RZ, 0xc0, !PT ;  /* 0x000000ff00007812 */ /* 0x000fe800078ec0ff */
[----:B------:R-:W-:Y:S01]  /*cb90*/  PRMT R101, R0, 0x5410, R4 ;  /* 0x0000541000657816 */ /* 0x000fe20000000004 */
[----:B------:R-:W-:Y:S01]  /*cba0*/  IMAD.WIDE.U32 R4, R8, -0x2daee0ad, RZ ;  /* 0xd2511f5308047825 */ /* 0x000fe200078e00ff */
[----:B------:R-:W-:Y:S01]  /*cbb0*/  IADD3 R0, R195, 0x3, RZ ;  /* 0x00000003c3007810 */ /* 0x000fe20007ffe0ff */
[----:B------:R-:W-:Y:S02]  /*cbc0*/  MUFU.EX2 R93, R93 ;  /* 0x0000005d005d7308 */ /* 0x000fe40000000800 */
[----:B------:R-:W-:Y:S01]  /*cbd0*/  IMAD.MOV.U32 R195, RZ, RZ, R84 ;  /* 0x000000ffffc37224 */ /* 0x000fe200078e0054 */
[----:B------:R-:W-:Y:S02]  /*cbe0*/  LOP3.LUT R0, R221, UR21, R0, 0x96, !PT ;  /* 0x00000015dd007c12 */ /* 0x000fe4000f8e9600 */
[----:B------:R-:W-:Y:S01]  /*cbf0*/  LOP3.LUT R67, R5, UR14, R10, 0x96, !PT ;  /* 0x0000000e05437c12 */ /* 0x000fe2000f8e960a */
[----:B------:R-:W-:Y:S01]  /*cc00*/  IMAD.MOV.U32 R10, RZ, RZ, R42 ;  /* 0x000000ffff0a7224 */ /* 0x000fe200078e002a */
[----:B------:R-:W-:Y:S01]  /*cc10*/  LOP3.LUT R63, R4, 0xffff, RZ, 0xc0, !PT ;  /* 0x0000ffff043f7812 */ /* 0x000fe200078ec0ff */
[----:B------:R-:W-:Y:S01]  /*cc20*/  IMAD.WIDE.U32 R116, R0, -0x326172a9, RZ ;  /* 0xcd9e8d5700747825 */ /* 0x000fe200078e00ff */
[--C-:B------:R-:W-:Y:S01]  /*cc30*/  SHF.R.U32.HI R80, RZ, 0x10, R4.reuse ;  /* 0x00000010ff507819 */ /* 0x100fe20000011604 */
[----:B------:R-:W-:Y:S01]  /*cc40*/  MUFU.EX2 R94, R94 ;  /* 0x0000005e005e7308 */ /* 0x000fe20000000800 */
[----:B------:R-:W-:Y:S01]  /*cc50*/  SHF.R.U32.HI R64, RZ, 0x18, R4 ;  /* 0x00000018ff407819 */ /* 0x000fe20000011604 */
[----:B------:R-:W-:Y:S01]  /*cc60*/  IMAD.MOV.U32 R42, RZ, RZ, R69 ;  /* 0x000000ffff2a7224 */ /* 0x000fe200078e0045 */
[----:B------:R-:W-:Y:S02]  /*cc70*/  LOP3.LUT R6, R117, UR13, R232, 0x96, !PT ;  /* 0x0000000d75067c12 */ /* 0x000fe4000f8e96e8 */
[----:B------:R-:W-:Y:S02]  /*cc80*/  LOP3.LUT R68, R4, 0xff, RZ, 0xc0, !PT ;  /* 0x000000ff04447812 */ /* 0x000fe400078ec0ff */
[----:B------:R-:W-:Y:S01]  /*cc90*/  LOP3.LUT R4, R17, UR11, R116, 0x96, !PT ;  /* 0x0000000b11047c12 */ /* 0x000fe2000f8e9674 */
[----:B------:R-:W-:Y:S02]  /*cca0*/  IMAD.WIDE.U32 R6, R6, -0x2daee0ad, RZ ;  /* 0xd2511f5306067825 */ /* 0x000fe400078e00ff */
[----:B------:R-:W-:Y:S02]  /*ccb0*/  MUFU.EX2 R95, R95 ;  /* 0x0000005f005f7308 */ /* 0x000fe40000000800 */
[----:B------:R-:W-:Y:S01]  /*ccc0*/  IMAD.WIDE.U32 R4, R4, -0x2daee0ad, RZ ;  /* 0xd2511f5304047825 */ /* 0x000fe200078e00ff */
[----:B------:R-:W-:Y:S03]  /*ccd0*/  LOP3.LUT R8, R7, UR10, R224, 0x96, !PT ;  /* 0x0000000a07087c12 */ /* 0x000fe6000f8e96e0 */
[----:B------:R-:W-:Y:S01]  /*cce0*/  IMAD.MOV.U32 R17, RZ, RZ, R62 ;  /* 0x000000ffff117224 */ /* 0x000fe200078e003e */
[----:B------:R-:W-:Y:S01]  /*ccf0*/  LOP3.LUT R5, R5, UR8, R6, 0x96, !PT ;  /* 0x0000000805057c12 */ /* 0x000fe2000f8e9606 */
[----:B------:R-:W-:Y:S02]  /*cd00*/  IMAD.WIDE.U32 R8, R8, -0x326172a9, RZ ;  /* 0xcd9e8d5708087825 */ /* 0x000fe400078e00ff */
[----:B------:R-:W-:Y:S02]  /*cd10*/  MUFU.EX2 R226, R226 ;  /* 0x000000e200e27308 */ /* 0x000fe40000000800 */
[----:B------:R-:W-:Y:S01]  /*cd20*/  IMAD.MOV.U32 R62, RZ, RZ, R113 ;  /* 0x000000ffff3e7224 */ /* 0x000fe200078e0071 */
[----:B------:R-:W-:Y:S01]  /*cd30*/  LOP3.LUT R7, R9, UR9, R16, 0x96, !PT ;  /* 0x0000000909077c12 */ /* 0x000fe2000f8e9610 */
[----:B------:R-:W-:Y:S04]  /*cd40*/  IMAD.MOV.U32 R16, RZ, RZ, R100 ;  /* 0x000000ffff107224 */ /* 0x000fe800078e0064 */
[----:B------:R-:W-:Y:S02]  /*cd50*/  IMAD.WIDE.U32 R6, R7, -0x2daee0ad, RZ ;  /* 0xd2511f5307067825 */ /* 0x000fe400078e00ff */
        /* <DEDUP_REMOVED lines=10> */
[----:B------:R-:W-:Y:S05]  /*ce00*/  IMAD.WIDE.U32 R4, R5, -0x326172a9, RZ ;  /* 0xcd9e8d5705047825 */ /* 0x000fea00078e00ff */
[C---:B------:R-:W-:Y:S01]  /*ce10*/  LOP3.LUT R0, R4.reuse, 0xffff, RZ, 0xc0, !PT ;  /* 0x0000ffff04007812 */ /* 0x040fe200078ec0ff */
[----:B------:R-:W-:Y:S01]  /*ce20*/  MUFU.EX2 R228, R228 ;  /* 0x000000e400e47308 */ /* 0x000fe20000000800 */
[----:B------:R-:W-:Y:S02]  /*ce30*/  LOP3.LUT R53, R5, UR15, R6, 0x96, !PT ;  /* 0x0000000f05357c12 */ /* 0x000fe4000f8e9606 */
[----:B------:R-:W-:Y:S02]  /*ce40*/  SHF.R.U32.HI R2, RZ, 0x8, R0 ;  /* 0x00000008ff027819 */ /* 0x000fe40000011600 */
[----:B------:R-:W-:Y:S02]  /*ce50*/  LOP3.LUT R0, R4, 0xff, RZ, 0xc0, !PT ;  /* 0x000000ff04007812 */ /* 0x000fe400078ec0ff */
[----:B------:R-:W-:Y:S02]  /*ce60*/  SHF.R.U32.HI R55, RZ, 0x18, R4 ;  /* 0x00000018ff377819 */ /* 0x000fe40000011604 */
[----:B------:R-:W-:Y:S01]  /*ce70*/  PRMT R113, R0, 0x5410, R2 ;  /* 0x0000541000717816 */ /* 0x000fe20000000002 */
[----:B------:R-:W-:Y:S01]  /*ce80*/  MUFU.EX2 R229, R229 ;  /* 0x000000e500e57308 */ /* 0x000fe20000000800 */
[----:B------:R-:W-:Y:S01]  /*ce90*/  LOP3.LUT R0, R13, UR13, R230, 0x96, !PT ;  /* 0x0000000d0d007c12 */ /* 0x000fe2000f8e96e6 */
[----:B------:R-:W-:Y:S01]  /*cea0*/  IMAD.MOV.U32 R13, RZ, RZ, R62 ;  /* 0x000000ffff0d7224 */ /* 0x000fe200078e003e */
[----:B------:R-:W-:Y:S01]  /*ceb0*/  SHF.R.U32.HI R39, RZ, 0x10, R4 ;  /* 0x00000010ff277819 */ /* 0x000fe20000011604 */
[----:B------:R-:W-:Y:S03]  /*cec0*/  IMAD.WIDE.U32 R4, R7, -0x2daee0ad, RZ ;  /* 0xd2511f5307047825 */ /* 0x000fe600078e00ff */
[----:B------:R-:W-:Y:S01]  /*ced0*/  LOP3.LUT R39, R39, 0xff, RZ, 0xc0, !PT ;  /* 0x000000ff27277812 */ /* 0x000fe200078ec0ff */
[----:B------:R-:W-:Y:S01]  /*cee0*/  IMAD.WIDE.U32 R6, R0, -0x2daee0ad, RZ ;  /* 0xd2511f5300067825 */ /* 0x000fe200078e00ff */
[C---:B------:R-:W-:Y:S01]  /*cef0*/  LOP3.LUT R85, R4.reuse, 0xffff, RZ, 0xc0, !PT ;  /* 0x0000ffff04557812 */ /* 0x040fe200078ec0ff */
[----:B------:R-:W-:Y:S01]  /*cf00*/  MUFU.EX2 R102, R102 ;  /* 0x0000006600667308 */ /* 0x000fe20000000800 */
[--C-:B------:R-:W-:Y:S02]  /*cf10*/  SHF.R.U32.HI R96, RZ, 0x10, R4.reuse ;  /* 0x00000010ff607819 */ /* 0x100fe40000011604 */
[----:B------:R-:W-:Y:S02]  /*cf20*/  LOP3.LUT R100, R4, 0xff, RZ, 0xc0, !PT ;  /* 0x000000ff04647812 */ /* 0x000fe400078ec0ff */
[----:B------:R-:W-:Y:S02]  /*cf30*/  SHF.R.U32.HI R97, RZ, 0x18, R4 ;  /* 0x00000018ff617819 */ /* 0x000fe40000011604 */
[----:B------:R-:W-:Y:S01]  /*cf40*/  LOP3.LUT R4, R193, UR11, R12, 0x96, !PT ;  /* 0x0000000bc1047c12 */ /* 0x000fe2000f8e960c */
[----:B------:R-:W-:Y:S01]  /*cf50*/  IMAD.MOV.U32 R12, RZ, RZ, R61 ;  /* 0x000000ffff0c7224 */ /* 0x000fe200078e003d */
[----:B------:R-:W-:Y:S01]  /*cf60*/  LOP3.LUT R0, R7, UR10, R222, 0x96, !PT ;  /* 0x0000000a07007c12 */ /* 0x000fe2000f8e96de */
[----:B------:R-:W-:Y:S01]  /*cf70*/  MUFU.EX2 R103, R103 ;  /* 0x0000006700677308 */ /* 0x000fe20000000800 */
[----:B------:R-:W-:Y:S01]  /*cf80*/  LOP3.LUT R69, R5, UR14, R8, 0x96, !PT ;  /* 0x0000000e05457c12 */ /* 0x000fe2000f8e9608 */
[----:B------:R-:W-:Y:S04]  /*cf90*/  IMAD.WIDE.U32 R4, R4, -0x2daee0ad, RZ ;  /* 0xd2511f5304047825 */ /* 0x000fe800078e00ff */
[----:B------:R-:W-:Y:S01]  /*cfa0*/  IMAD.WIDE.U32 R8, R0, -0x326172a9, RZ ;  /* 0xcd9e8d5700087825 */ /* 0x000fe200078e00ff */
[----:B------:R-:W-:Y:S03]  /*cfb0*/  LOP3.LUT R5, R5, UR8, R6, 0x96, !PT ;  /* 0x0000000805057c12 */ /* 0x000fe6000f8e9606 */
[----:B------:R-:W-:Y:S01]  /*cfc0*/  MUFU.EX2 R104, R104 ;  /* 0x0000006800687308 */ /* 0x000fe20000000800 */
[----:B------:R-:W-:Y:S05]  /*cfd0*/  LOP3.LUT R6, R9, UR9, R192, 0x96, !PT ;  /* 0x0000000909067c12 */ /* 0x000fea000f8e96c0 */
[----:B------:R-:W-:Y:S04]  /*cfe0*/  IMAD.WIDE.U32 R6, R6, -0x2daee0ad, RZ ;  /* 0xd2511f5306067825 */ /* 0x000fe800078e00ff */
[----:B------:R-:W-:Y:S01]  /*cff0*/  MUFU.EX2 R105, R105 ;  /* 0x0000006900697308 */ /* 0x000fe20000000800 */
[----:B------:R-:W-:Y:S01]  /*d000*/  LOP3.LUT R7, R7, UR6, R4, 0x96, !PT ;  /* 0x0000000607077c12 */ /* 0x000fe2000f8e9604 */
[----:B------:R-:W-:Y:S05]  /*d010*/  IMAD.WIDE.U32 R4, R5, -0x326172a9, RZ ;  /* 0xcd9e8d5705047825 */ /* 0x000fea00078e00ff */
[----:B------:R-:W-:Y:S03]  /*d020*/  LOP3.LUT R8, R5, UR7, R8, 0x96, !PT ;  /* 0x0000000705087c12 */ /* 0x000fe6000f8e9608 */
[----:B------:R-:W-:Y:S02]  /*d030*/  MUFU.EX2 R106, R106 ;  /* 0x0000006a006a7308 */ /* 0x000fe40000000800 */
[----:B------:R-:W-:Y:S05]  /*d040*/  IMAD.WIDE.U32 R8, R8, -0x2daee0ad, RZ ;  /* 0xd2511f5308087825 */ /* 0x000fea00078e00ff */
[----:B------:R-:W-:Y:S01]  /*d050*/  LOP3.LUT R5, R9, UR4, R6, 0x96, !PT ;  /* 0x0000000409057c12 */ /* 0x000fe2000f8e9606 */
[----:B------:R-:W-:Y:S02]  /*d060*/  IMAD.WIDE.U32 R6, R7, -0x326172a9, RZ ;  /* 0xcd9e8d5707067825 */ /* 0x000fe400078e00ff */
[----:B------:R-:W-:Y:S03]  /*d070*/  MUFU.EX2 R107, R107 ;  /* 0x0000006b006b7308 */ /* 0x000fe60000000800 */
[----:B------:R-:W-:Y:S01]  /*d080*/  LOP3.LUT R7, R7, UR5, R4, 0x96, !PT ;  /* 0x0000000507077c12 */ /* 0x000fe2000f8e9604 */
        /* <DEDUP_REMOVED lines=13> */
[----:B------:R-:W-:Y:S01]  /*d160*/  LOP3.LUT R0, R0, 0xff, RZ, 0xc0, !PT ;  /* 0x000000ff00007812 */ /* 0x000fe200078ec0ff */
[----:B------:R-:W-:Y:S03]  /*d170*/  MUFU.EX2 R109, R109 ;  /* 0x0000006d006d7308 */ /* 0x000fe60000000800 */
[----:B------:R-:W-:Y:S01]  /*d180*/  PRMT R81, R0, 0x5410, R4 ;  /* 0x0000541000517816 */ /* 0x000fe20000000004 */
[----:B------:R-:W-:Y:S04]  /*d190*/  IMAD.WIDE.U32 R4, R7, -0x2daee0ad, RZ ;  /* 0xd2511f5307047825 */ /* 0x000fe800078e00ff */
[----:B------:R-:W-:Y:S01]  /*d1a0*/  FADD.FTZ R0, -R134, R135 ;  /* 0x0000008786007221 */ /* 0x000fe20000010100 */
[----:B------:R-:W-:Y:S01]  /*d1b0*/  LOP3.LUT R61, R4, 0xffff, RZ, 0xc0, !PT ;  /* 0x0000ffff043d7812 */ /* 0x000fe200078ec0ff */
[----:B------:R-:W-:Y:S01]  /*d1c0*/  IMAD.MOV.U32 R7, RZ, RZ, R60 ;  /* 0x000000ffff077224 */ /* 0x000fe200078e003c */
[--C-:B------:R-:W-:Y:S01]  /*d1d0*/  SHF.R.U32.HI R62, RZ, 0x10, R4.reuse ;  /* 0x00000010ff3e7819 */ /* 0x100fe20000011604 */
[----:B------:R-:W-:Y:S01]  /*d1e0*/  FMUL.FTZ R0, R0, c[0x0][0x23c] ;  /* 0x00008f0000007a20 */ /* 0x000fe20000410000 */
[----:B------:R-:W-:Y:S01]  /*d1f0*/  LOP3.LUT R66, R4, 0xff, RZ, 0xc0, !PT ;  /* 0x000000ff04427812 */ /* 0x000fe200078ec0ff */
[----:B------:R-:W-:Y:S01]  /*d200*/  IMAD.MOV.U32 R135, RZ, RZ, R13 ;  /* 0x000000ffff877224 */ /* 0x000fe200078e000d */
[----:B------:R-:W-:Y:S01]  /*d210*/  SHF.R.U32.HI R65, RZ, 0x18, R4 ;  /* 0x00000018ff417819 */ /* 0x000fe20000011604 */
[----:B------:R-:W-:Y:S01]  /*d220*/  FADD.FTZ R4, -R138, R3 ;  /* 0x000000038a047221 */ /* 0x000fe20000010100 */
[----:B------:R-:W1:Y:S01]  /*d230*/  MUFU.EX2 R2, R2 ;  /* 0x0000000200027308 */ /* 0x000e620000000800 */
[----:B------:R-:W-:Y:S01]  /*d240*/  FADD.FTZ R3, -R137, R132 ;  /* 0x0000008489037221 */ /* 0x000fe20000010100 */
[----:B------:R-:W-:Y:S01]  /*d250*/  LOP3.LUT R60, R5, UR14, R8, 0x96, !PT ;  /* 0x0000000e053c7c12 */ /* 0x000fe2000f8e9608 */
[----:B------:R-:W-:Y:S02]  /*d260*/  FMUL.FTZ R4, R4, c[0x0][0x23c] ;  /* 0x00008f0004047a20 */ /* 0x000fe40000410000 */
[----:B------:R-:W-:Y:S02]  /*d270*/  FMUL.FTZ R3, R3, c[0x0][0x23c] ;  /* 0x00008f0003037a20 */ /* 0x000fe40000410000 */
[----:B------:R-:W-:Y:S02]  /*d280*/  IMAD.MOV.U32 R132, RZ, RZ, R38 ;  /* 0x000000ffff847224 */ /* 0x000fe400078e0026 */
[----:B------:R-:W-:Y:S01]  /*d290*/  IMAD.MOV.U32 R38, RZ, RZ, R23 ;  /* 0x000000ffff267224 */ /* 0x000fe200078e0017 */
[----:B------:R-:W2:Y:S10]  /*d2a0*/  MUFU.EX2 R36, R4 ;  /* 0x0000000400247308 */ /* 0x000eb40000000800 */
[----:B------:R-:W3:Y:S01]  /*d2b0*/  MUFU.EX2 R3, R3 ;  /* 0x0000000300037308 */ /* 0x000ee20000000800 */
[C---:B-1----:R-:W-:Y:S02]  /*d2c0*/  FMUL.FTZ R8, R2.reuse, R140 ;  /* 0x0000008c02087220 */ /* 0x042fe40000410000 */
[----:B------:R-:W-:Y:S02]  /*d2d0*/  IMAD.MOV.U32 R140, RZ, RZ, R10 ;  /* 0x000000ffff8c7224 */ /* 0x000fe400078e000a */
[C---:B------:R-:W-:Y:S02]  /*d2e0*/  FMUL.FTZ R9, R2.reuse, R141 ;  /* 0x0000008d02097220 */ /* 0x040fe40000410000 */
[----:B------:R-:W-:Y:S03]  /*d2f0*/  IMAD.MOV.U32 R141, RZ, RZ, R11 ;  /* 0x000000ffff8d7224 */ /* 0x000fe600078e000b */
[----:B------:R-:W1:Y:S01]  /*d300*/  MUFU.EX2 R0, R0 ;  /* 0x0000000000007308 */ /* 0x000e620000000800 */
[----:B------:R-:W-:Y:S02]  /*d310*/  FMUL.FTZ R12, R2, R152 ;  /* 0x00000098020c7220 */ /* 0x000fe40000410000 */
[C---:B--2---:R-:W-:Y:S02]  /*d320*/  FMUL.FTZ R5, R36.reuse, R145 ;  /* 0x0000009124057220 */ /* 0x044fe40000410000 */
[----:B------:R-:W-:Y:S02]  /*d330*/  IMAD.MOV.U32 R145, RZ, RZ, R6 ;  /* 0x000000ffff917224 */ /* 0x000fe400078e0006 */
[----:B------:R-:W-:Y:S02]  /*d340*/  FMUL.FTZ R4, R36, R144 ;  /* 0x0000009024047220 */ /* 0x000fe40000410000 */
[----:B------:R-:W-:Y:S01]  /*d350*/  FMUL.FTZ R13, R2, R153 ;  /* 0x00000099020d7220 */ /* 0x000fe20000410000 */
[----:B------:R-:W-:Y:S01]  /*d360*/  MUFU.EX2 R110, R110 ;  /* 0x0000006e006e7308 */ /* 0x000fe20000000800 */
[----:B------:R-:W-:Y:S02]  /*d370*/  IMAD.MOV.U32 R153, RZ, RZ, R14 ;  /* 0x000000ffff997224 */ /* 0x000fe400078e000e */
[C---:B---3--:R-:W-:Y:S02]  /*d380*/  FMUL.FTZ R6, R3.reuse, R146 ;  /* 0x0000009203067220 */ /* 0x048fe40000410000 */
[----:B------:R-:W-:Y:S02]  /*d390*/  IMAD.MOV.U32 R146, RZ, RZ, R7 ;  /* 0x000000ffff927224 */ /* 0x000fe400078e0007 */
[C---:B------:R-:W-:Y:S02]  /*d3a0*/  FMUL.FTZ R7, R3.reuse, R147 ;  /* 0x0000009303077220 */ /* 0x040fe40000410000 */
[----:B------:R-:W-:Y:S01]  /*d3b0*/  IMAD.MOV.U32 R147, RZ, RZ, R37 ;  /* 0x000000ffff937224 */ /* 0x000fe200078e0025 */
[----:B------:R-:W-:Y:S01]  /*d3c0*/  MUFU.EX2 R111, R111 ;  /* 0x0000006f006f7308 */ /* 0x000fe20000000800 */
[----:B------:R-:W-:Y:S02]  /*d3d0*/  IMAD.MOV.U32 R37, RZ, RZ, R22 ;  /* 0x000000ffff257224 */ /* 0x000fe400078e0016 */
[----:B------:R-:W-:Y:S02]  /*d3e0*/  IMAD.MOV.U32 R144, RZ, RZ, R16 ;  /* 0x000000ffff907224 */ /* 0x000fe400078e0010 */
[C---:B-1----:R-:W-:Y:S02]  /*d3f0*/  FMUL.FTZ R10, R0.reuse, R142 ;  /* 0x0000008e000a7220 */ /* 0x042fe40000410000 */
[----:B------:R-:W-:Y:S02]  /*d400*/  IMAD.MOV.U32 R142, RZ, RZ, R21 ;  /* 0x000000ffff8e7224 */ /* 0x000fe400078e0015 */
[C---:B------:R-:W-:Y:S01]  /*d410*/  FMUL.FTZ R11, R0.reuse, R143 ;  /* 0x0000008f000b7220 */ /* 0x040fe20000410000 */
[----:B------:R-:W-:Y:S01]  /*d420*/  MUFU.EX2 R130, R130 ;  /* 0x0000008200827308 */ /* 0x000fe20000000800 */
[----:B------:R-:W-:Y:S02]  /*d430*/  IMAD.MOV.U32 R143, RZ, RZ, R20 ;  /* 0x000000ffff8f7224 */ /* 0x000fe400078e0014 */
[C---:B------:R-:W-:Y:S01]  /*d440*/  FMUL.FTZ R14, R0.reuse, R154 ;  /* 0x0000009a000e7220 */ /* 0x040fe20000410000 */
[----:B------:R-:W1:Y:S01]  /*d450*/  LDSM.16.MT88.4 R20, [R205+0x4000] ;  /* 0x00400000cd14783b */ /* 0x000e620000004200 */
[----:B------:R-:W-:Y:S02]  /*d460*/  IMAD.MOV.U32 R154, RZ, RZ, R15 ;  /* 0x000000ffff9a7224 */ /* 0x000fe400078e000f */
[----:B------:R-:W-:Y:S02]  /*d470*/  FMUL.FTZ R15, R0, R155 ;  /* 0x0000009b000f7220 */ /* 0x000fe40000410000 */
[----:B------:R-:W-:Y:S01]  /*d480*/  IMAD.MOV.U32 R152, RZ, RZ, R17 ;  /* 0x000000ffff987224 */ /* 0x000fe200078e0011 */
[----:B------:R-:W-:Y:S01]  /*d490*/  MUFU.EX2 R131, R131 ;  /* 0x0000008300837308 */ /* 0x000fe20000000800 */
[C---:B------:R-:W-:Y:S02]  /*d4a0*/  FMUL.FTZ R16, R36.reuse, R148 ;  /* 0x0000009424107220 */ /* 0x040fe40000410000 */
[----:B------:R-:W-:Y:S02]  /*d4b0*/  IMAD.MOV.U32 R148, RZ, RZ, R135 ;  /* 0x000000ffff947224 */ /* 0x000fe400078e0087 */
[----:B------:R-:W-:Y:S02]  /*d4c0*/  FMUL.FTZ R17, R36, R149 ;  /* 0x0000009524117220 */ /* 0x000fe40000410000 */
[----:B------:R-:W-:Y:S02]  /*d4d0*/  IMAD.MOV.U32 R149, RZ, RZ, R18 ;  /* 0x000000ffff957224 */ /* 0x000fe400078e0012 */
[C---:B------:R-:W-:Y:S01]  /*d4e0*/  FMUL.FTZ R18, R3.reuse, R150 ;  /* 0x0000009603127220 */ /* 0x040fe20000410000 */
[----:B------:R-:W-:Y:S01]  /*d4f0*/  MUFU.EX2 R123, R123 ;  /* 0x0000007b007b7308 */ /* 0x000fe20000000800 */
[----:B------:R-:W-:Y:S02]  /*d500*/  IMAD.MOV.U32 R150, RZ, RZ, R144 ;  /* 0x000000ffff967224 */ /* 0x000fe400078e0090 */
[----:B------:R-:W-:Y:S02]  /*d510*/  IMAD.MOV.U32 R144, RZ, RZ, R41 ;  /* 0x000000ffff907224 */ /* 0x000fe400078e0029 */
[----:B------:R-:W-:Y:S02]  /*d520*/  IMAD.MOV.U32 R135, RZ, RZ, R30 ;  /* 0x000000ffff877224 */ /* 0x000fe400078e001e */
[C---:B------:R-:W-:Y:S02]  /*d530*/  FMUL.FTZ R30, R0.reuse, R166 ;  /* 0x000000a6001e7220 */ /* 0x040fe40000410000 */
[----:B------:R-:W-:Y:S01]  /*d540*/  IMAD.MOV.U32 R166, RZ, RZ, R132 ;  /* 0x000000ffffa67224 */ /* 0x000fe200078e0084 */
[----:B------:R-:W-:Y:S01]  /*d550*/  MUFU.EX2 R124, R124 ;  /* 0x0000007c007c7308 */ /* 0x000fe20000000800 */
[----:B------:R-:W-:Y:S02]  /*d560*/  IMAD.MOV.U32 R155, RZ, RZ, R19 ;  /* 0x000000ffff9b7224 */ /* 0x000fe400078e0013 */
[C---:B------:R-:W-:Y:S02]  /*d570*/  FMUL.FTZ R19, R3.reuse, R151 ;  /* 0x0000009703137220 */ /* 0x040fe40000410000 */
[----:B------:R-:W-:Y:S02]  /*d580*/  IMAD.MOV.U32 R151, RZ, RZ, R140 ;  /* 0x000000ffff977224 */ /* 0x000fe400078e008c */
[----:B------:R-:W-:Y:S02]  /*d590*/  IMAD.MOV.U32 R140, RZ, RZ, R31 ;  /* 0x000000ffff8c7224 */ /* 0x000fe400078e001f */
[----:B------:R-:W-:Y:S01]  /*d5a0*/  FMUL.FTZ R31, R0, R167 ;  /* 0x000000a7001f7220 */ /* 0x000fe20000410000 */
[----:B------:R-:W-:Y:S01]  /*d5b0*/  MUFU.EX2 R132, R70 ;  /* 0x0000004600847308 */ /* 0x000fe20000000800 */
[-C--:B-1----:R-:W-:Y:S09]  /*d5c0*/  HMMA.16816.F32.BF16 R4, R172, R20.reuse, R4 ;  /* 0x00000014ac04723c */ /* 0x082ff20000041804 */
[----:B------:R-:W-:Y:S01]  /*d5d0*/  MUFU.EX2 R188, R188 ;  /* 0x000000bc00bc7308 */ /* 0x000fe20000000800 */
[C---:B------:R-:W-:Y:S07]  /*d5e0*/  HMMA.16816.F32.BF16 R8, R32.reuse, R20, R8 ;  /* 0x000000142008723c */ /* 0x040fee0000041808 */
[----:B------:R-:W-:Y:S01]  /*d5f0*/  FMUL.FTZ R21, R36, R161 ;  /* 0x000000a124157220 */ /* 0x000fe20000410000 */
[-C--:B------:R-:W-:Y:S01]  /*d600*/  HMMA.16816.F32.BF16 R12, R32, R22.reuse, R12 ;  /* 0x00000016200c723c */ /* 0x080fe2000004180c */
[----:B------:R-:W-:Y:S01]  /*d610*/  IMAD.MOV.U32 R161, RZ, RZ, R24 ;  /* 0x000000ffffa17224 */ /* 0x000fe200078e0018 */
[----:B------:R-:W-:Y:S02]  /*d620*/  MUFU.EX2 R120, R120 ;  /* 0x0000007800787308 */ /* 0x000fe40000000800 */
[----:B------:R-:W-:Y:S02]  /*d630*/  FMUL.FTZ R24, R2, R156 ;  /* 0x0000009c02187220 */ /* 0x000fe40000410000 */
[----:B------:R-:W-:Y:S02]  /*d640*/  FMUL.FTZ R20, R36, R160 ;  /* 0x000000a024147220 */ /* 0x000fe40000410000 */
[C---:B------:R-:W-:Y:S01]  /*d650*/  HMMA.16816.F32.BF16 R16, R172.reuse, R22, R16 ;  /* 0x00000016ac10723c */ /* 0x040fe20000041810 */
[----:B------:R-:W-:Y:S03]  /*d660*/  IMAD.MOV.U32 R156, RZ, RZ, R155 ;  /* 0x000000ffff9c7224 */ /* 0x000fe600078e009b */
[----:B------:R-:W-:Y:S01]  /*d670*/  IMAD.MOV.U32 R155, RZ, RZ, R25 ;  /* 0x000000ffff9b7224 */ /* 0x000fe200078e0019 */
[----:B------:R-:W-:Y:S01]  /*d680*/  MUFU.EX2 R121, R121 ;  /* 0x0000007900797308 */ /* 0x000fe20000000800 */
[----:B------:R-:W-:Y:S02]  /*d690*/  FMUL.FTZ R25, R2, R157 ;  /* 0x0000009d02197220 */ /* 0x000fe40000410000 */
[C---:B------:R-:W-:Y:S04]  /*d6a0*/  FMUL.FTZ R22, R3.reuse, R162 ;  /* 0x000000a203167220 */ /* 0x040fe80000410000 */
[C---:B------:R-:W-:Y:S02]  /*d6b0*/  FMUL.FTZ R23, R3.reuse, R163 ;  /* 0x000000a303177220 */ /* 0x040fe40000410000 */
[----:B------:R-:W-:Y:S01]  /*d6c0*/  IMAD.MOV.U32 R157, RZ, RZ, R153 ;  /* 0x000000ffff9d7224 */ /* 0x000fe200078e0099 */
[----:B------:R-:W-:Y:S01]  /*d6d0*/  MUFU.EX2 R126, R126 ;  /* 0x0000007e007e7308 */ /* 0x000fe20000000800 */
[----:B------:R-:W-:Y:S02]  /*d6e0*/  IMAD.MOV.U32 R153, RZ, RZ, R43 ;  /* 0x000000ffff997224 */ /* 0x000fe400078e002b */
[----:B------:R-:W-:Y:S02]  /*d6f0*/  IMAD.MOV.U32 R163, RZ, RZ, R152 ;  /* 0x000000ffffa37224 */ /* 0x000fe400078e0098 */
[----:B------:R-:W-:Y:S02]  /*d700*/  IMAD.MOV.U32 R152, RZ, RZ, R42 ;  /* 0x000000ffff987224 */ /* 0x000fe400078e002a */
[----:B------:R-:W-:Y:S02]  /*d710*/  IMAD.MOV.U32 R162, RZ, RZ, R141 ;  /* 0x000000ffffa27224 */ /* 0x000fe400078e008d */
[----:B------:R-:W-:Y:S02]  /*d720*/  IMAD.MOV.U32 R141, RZ, RZ, R40 ;  /* 0x000000ffff8d7224 */ /* 0x000fe400078e0028 */
[----:B------:R-:W1:Y:S01]  /*d730*/  LDSM.16.MT88.4 R40, [R206+0x4000] ;  /* 0x00400000ce28783b */ /* 0x000e620000004200 */
[----:B------:R-:W-:Y:S02]  /*d740*/  IMAD.MOV.U32 R160, RZ, RZ, R154 ;  /* 0x000000ffffa07224 */ /* 0x000fe400078e009a */
[----:B------:R-:W-:Y:S02]  /*d750*/  IMAD.MOV.U32 R154, RZ, RZ, R133 ;  /* 0x000000ffff9a7224 */ /* 0x000fe400078e0085 */
[----:B------:R-:W-:Y:S02]  /*d760*/  IMAD.MOV.U32 R133, RZ, RZ, R26 ;  /* 0x000000ffff857224 */ /* 0x000fe400078e001a */
[C---:B------:R-:W-:Y:S02]  /*d770*/  FMUL.FTZ R26, R0.reuse, R158 ;  /* 0x0000009e001a7220 */ /* 0x040fe40000410000 */
[----:B------:R-:W-:Y:S02]  /*d780*/  IMAD.MOV.U32 R158, RZ, RZ, R27 ;  /* 0x000000ffff9e7224 */ /* 0x000fe400078e001b */
[----:B------:R-:W-:Y:S02]  /*d790*/  FMUL.FTZ R27, R0, R159 ;  /* 0x0000009f001b7220 */ /* 0x000fe40000410000 */
[----:B------:R-:W-:Y:S02]  /*d7a0*/  IMAD.MOV.U32 R159, RZ, RZ, R29 ;  /* 0x000000ffff9f7224 */ /* 0x000fe400078e001d */
[C---:B------:R-:W-:Y:S02]  /*d7b0*/  FMUL.FTZ R29, R2.reuse, R165 ;  /* 0x000000a5021d7220 */ /* 0x040fe40000410000 */
[----:B------:R-:W-:Y:S02]  /*d7c0*/  IMAD.MOV.U32 R165, RZ, RZ, R150 ;  /* 0x000000ffffa57224 */ /* 0x000fe400078e0096 */
[----:B------:R-:W-:Y:S02]  /*d7d0*/  IMAD.MOV.U32 R150, RZ, RZ, R141 ;  /* 0x000000ffff967224 */ /* 0x000fe400078e008d */
[----:B------:R-:W-:Y:S01]  /*d7e0*/  MUFU.EX2 R141, R82 ;  /* 0x00000052008d7308 */ /* 0x000fe20000000800 */
[----:B------:R-:W-:Y:S09]  /*d7f0*/  IMAD.MOV.U32 R167, RZ, RZ, R133 ;  /* 0x000000ffffa77224 */ /* 0x000ff200078e0085 */
[----:B------:R-:W-:Y:S01]  /*d800*/  MUFU.EX2 R82, R75 ;  /* 0x0000004b00527308 */ /* 0x000fe20000000800 */
[-C--:B-1----:R-:W-:Y:S09]  /*d810*/  HMMA.16816.F32.BF16 R20, R172, R40.reuse, R20 ;  /* 0x00000028ac14723c */ /* 0x082ff20000041814 */
[----:B------:R-:W-:Y:S01]  /*d820*/  MUFU.EX2 R133, R78 ;  /* 0x0000004e00857308 */ /* 0x000fe20000000800 */
[C---:B------:R-:W-:Y:S09]  /*d830*/  HMMA.16816.F32.BF16 R24, R32.reuse, R40, R24 ;  /* 0x000000282018723c */ /* 0x040ff20000041818 */
[----:B------:R-:W1:Y:S03]  /*d840*/  MUFU.EX2 R78, R74 ;  /* 0x0000004a004e7308 */ /* 0x000e660000000800 */
[----:B------:R-:W-:Y:S02]  /*d850*/  IMAD.MOV.U32 R41, RZ, RZ, R28 ;  /* 0x000000ffff297224 */ /* 0x000fe400078e001c */
[----:B------:R-:W-:Y:S02]  /*d860*/  FMUL.FTZ R28, R2, R164 ;  /* 0x000000a4021c7220 */ /* 0x000fe40000410000 */
[----:B------:R-:W-:Y:S02]  /*d870*/  IMAD.MOV.U32 R164, RZ, RZ, R148 ;  /* 0x000000ffffa47224 */ /* 0x000fe400078e0094 */
[----:B------:R-:W-:Y:S01]  /*d880*/  IMAD.MOV.U32 R148, RZ, RZ, R38 ;  /* 0x000000ffff947224 */ /* 0x000fe200078e0026 */
[----:B------:R-:W-:Y:S02]  /*d890*/  SHF.R.U32.HI R38, RZ, 0x10, R54 ;  /* 0x00000010ff267819 */ /* 0x000fe40000011636 */
[-C--:B------:R-:W-:Y:S02]  /*d8a0*/  HMMA.16816.F32.BF16 R28, R32, R42.reuse, R28 ;  /* 0x0000002a201c723c */ /* 0x080fe4000004181c */
[----:B------:R-:W-:Y:S05]  /*d8b0*/  LOP3.LUT R38, R38, 0xff, RZ, 0xc0, !PT ;  /* 0x000000ff26267812 */ /* 0x000fea00078ec0ff */
[C---:B------:R-:W-:Y:S02]  /*d8c0*/  FMUL.FTZ R32, R36.reuse, R168 ;  /* 0x000000a824207220 */ /* 0x040fe40000410000 */
[----:B------:R-:W-:Y:S03]  /*d8d0*/  FMUL.FTZ R33, R36, R169 ;  /* 0x000000a924217220 */ /* 0x000fe60000410000 */
[C---:B------:R-:W-:Y:S02]  /*d8e0*/  FMUL.FTZ R34, R3.reuse, R170 ;  /* 0x000000aa03227220 */ /* 0x040fe40000410000 */
[----:B------:R-:W-:Y:S02]  /*d8f0*/  FMUL.FTZ R35, R3, R171 ;  /* 0x000000ab03237220 */ /* 0x000fe40000410000 */
[----:B------:R-:W-:Y:S02]  /*d900*/  IMAD.MOV.U32 R168, RZ, RZ, R41 ;  /* 0x000000ffffa87224 */ /* 0x000fe400078e0029 */
[----:B------:R-:W-:Y:S02]  /*d910*/  IMAD.MOV.U32 R169, RZ, RZ, R159 ;  /* 0x000000ffffa97224 */ /* 0x000fe400078e009f */
[----:B------:R-:W-:Y:S01]  /*d920*/  IMAD.MOV.U32 R171, RZ, RZ, R158 ;  /* 0x000000ffffab7224 */ /* 0x000fe200078e009e */
[----:B------:R-:W-:Y:S01]  /*d930*/  HMMA.16816.F32.BF16 R32, R172, R42, R32 ;  /* 0x0000002aac20723c */ /* 0x000fe20000041820 */
[----:B------:R-:W2:Y:S01]  /*d940*/  LDSM.16.MT88.4 R40, [R205+0x4400] ;  /* 0x00440000cd28783b */ /* 0x000ea20000004200 */
[----:B------:R-:W-:Y:S02]  /*d950*/  IMAD.MOV.U32 R158, RZ, RZ, R162 ;  /* 0x000000ffff9e7224 */ /* 0x000fe400078e00a2 */
[----:B------:R-:W-:Y:S02]  /*d960*/  IMAD.MOV.U32 R162, RZ, RZ, R151 ;  /* 0x000000ffffa27224 */ /* 0x000fe400078e0097 */
[----:B------:R-:W-:Y:S02]  /*d970*/  IMAD.MOV.U32 R151, RZ, RZ, R140 ;  /* 0x000000ffff977224 */ /* 0x000fe400078e008c */
[----:B------:R3:W-:Y:S01]  /*d980*/  MUFU.EX2 R140, R76 ;  /* 0x0000004c008c7308 */ /* 0x0007e20000000800 */
[----:B------:R-:W-:Y:S03]  /*d990*/  IMAD.MOV.U32 R173, RZ, RZ, R37 ;  /* 0x000000ffffad7224 */ /* 0x000fe600078e0025 */
[C---:B------:R-:W-:Y:S01]  /*d9a0*/  LOP3.LUT R37, R54.reuse, 0xffff, RZ, 0xc0, !PT ;  /* 0x0000ffff36257812 */ /* 0x040fe200078ec0ff */
[----:B------:R-:W-:Y:S02]  /*d9b0*/  IMAD.MOV.U32 R170, RZ, RZ, R135 ;  /* 0x000000ffffaa7224 */ /* 0x000fe400078e0087 */
[----:B------:R-:W-:Y:S01]  /*d9c0*/  IMAD.MOV.U32 R175, RZ, RZ, R163 ;  /* 0x000000ffffaf7224 */ /* 0x000fe200078e00a3 */
[----:B------:R-:W-:Y:S01]  /*d9d0*/  SHF.R.U32.HI R37, RZ, 0x8, R37 ;  /* 0x00000008ff257819 */ /* 0x000fe20000011625 */
[----:B------:R-:W-:Y:S01]  /*d9e0*/  IMAD.MOV.U32 R174, RZ, RZ, R152 ;  /* 0x000000ffffae7224 */ /* 0x000fe200078e0098 */
[----:B------:R-:W4:Y:S01]  /*d9f0*/  MUFU.EX2 R135, R71 ;  /* 0x0000004700877308 */ /* 0x000f220000000800 */
[----:B------:R-:W-:Y:S02]  /*da00*/  IMAD.MOV.U32 R163, RZ, RZ, R154 ;  /* 0x000000ffffa37224 */ /* 0x000fe400078e009a */
[----:B------:R-:W-:Y:S07]  /*da10*/  IMAD.MOV.U32 R159, RZ, RZ, R153 ;  /* 0x000000ffff9f7224 */ /* 0x000fee00078e0099 */
[----:B------:R-:W1:Y:S01]  /*da20*/  MUFU.EX2 R154, R83 ;  /* 0x00000053009a7308 */ /* 0x000e620000000800 */
[----:B---3--:R-:W-:Y:S02]  /*da30*/  PRMT R76, R39, 0x5410, R55 ;  /* 0x00005410274c7816 */ /* 0x008fe40000000037 */
[----:B------:R-:W-:Y:S07]  /*da40*/  SHF.R.U32.HI R39, RZ, 0x18, R52 ;  /* 0x00000018ff277819 */ /* 0x000fee0000011634 */
[----:B------:R3:W-:Y:S01]  /*da50*/  MUFU.EX2 R83, R73 ;  /* 0x0000004900537308 */ /* 0x0007e20000000800 */
[-C--:B--2---:R-:W-:Y:S09]  /*da60*/  HMMA.16816.F32.BF16 R4, R176, R40.reuse, R4 ;  /* 0x00000028b004723c */ /* 0x084ff20000041804 */
[----:B------:R-:W3:Y:S01]  /*da70*/  MUFU.EX2 R152, R79 ;  /* 0x0000004f00987308 */ /* 0x000ee20000000800 */
[C---:B------:R-:W-:Y:S08]  /*da80*/  HMMA.16816.F32.BF16 R8, R180.reuse, R40, R8 ;  /* 0x00000028b408723c */ /* 0x040ff00000041808 */
[-C--:B------:R-:W-:Y:S01]  /*da90*/  HMMA.16816.F32.BF16 R12, R180, R42.reuse, R12 ;  /* 0x0000002ab40c723c */ /* 0x080fe2000004180c */
[----:B------:R1:W1:Y:S07]  /*daa0*/  MUFU.EX2 R79, R72 ;  /* 0x00000048004f7308 */ /* 0x00026e0000000800 */
[C---:B------:R-:W-:Y:S01]  /*dab0*/  HMMA.16816.F32.BF16 R16, R176.reuse, R42, R16 ;  /* 0x0000002ab010723c */ /* 0x040fe20000041810 */
[----:B------:R-:W1:Y:S02]  /*dac0*/  LDSM.16.MT88.4 R40, [R206+0x4400] ;  /* 0x00440000ce28783b */ /* 0x000e640000004200 */
[----:B------:R-:W1:Y:S10]  /*dad0*/  MUFU.EX2 R153, R77 ;  /* 0x0000004d00997308 */ /* 0x000e740000000800 */
[----:B------:R-:W-:Y:S01]  /*dae0*/  MUFU.EX2 R77, R128 ;  /* 0x00000080004d7308 */ /* 0x000fe20000000800 */
[-C--:B-1----:R-:W-:Y:S08]  /*daf0*/  HMMA.16816.F32.BF16 R20, R176, R40.reuse, R20 ;  /* 0x00000028b014723c */ /* 0x082ff00000041814 */
[C---:B------:R-:W-:Y:S08]  /*db00*/  HMMA.16816.F32.BF16 R24, R180.reuse, R40, R24 ;  /* 0x00000028b418723c */ /* 0x040ff00000041818 */
[-C--:B------:R-:W-:Y:S07]  /*db10*/  HMMA.16816.F32.BF16 R28, R180, R42.reuse, R28 ;  /* 0x0000002ab41c723c */ /* 0x080fee000004181c */
[----:B------:R-:W-:Y:S01]  /*db20*/  IMAD.MOV.U32 R181, RZ, RZ, R238 ;  /* 0x000000ffffb57224 */ /* 0x000fe200078e00ee */
[----:B------:R-:W-:Y:S01]  /*db30*/  HMMA.16816.F32.BF16 R32, R176, R42, R32 ;  /* 0x0000002ab020723c */ /* 0x000fe20000041820 */
[----:B------:R-:W-:Y:S01]  /*db40*/  IMAD.MOV.U32 R182, RZ, RZ, R166 ;  /* 0x000000ffffb67224 */ /* 0x000fe200078e00a6 */
[----:B------:R-:W1:Y:S02]  /*db50*/  LDSM.16.MT88.4 R40, [R205+0x4800] ;  /* 0x00480000cd28783b */ /* 0x000e640000004200 */
[----:B------:R-:W-:Y:S04]  /*db60*/  IMAD.MOV.U32 R180, RZ, RZ, R168 ;  /* 0x000000ffffb47224 */ /* 0x000fe800078e00a8 */
[-C--:B-1----:R-:W-:Y:S08]  /*db70*/  HMMA.16816.F32.BF16 R4, R44, R40.reuse, R4 ;  /* 0x000000282c04723c */ /* 0x082ff00000041804 */
[C---:B------:R-:W-:Y:S08]  /*db80*/  HMMA.16816.F32.BF16 R8, R184.reuse, R40, R8 ;  /* 0x00000028b808723c */ /* 0x040ff00000041808 */
[-C--:B------:R-:W-:Y:S08]  /*db90*/  HMMA.16816.F32.BF16 R12, R184, R42.reuse, R12 ;  /* 0x0000002ab80c723c */ /* 0x080ff0000004180c */
[C---:B------:R-:W-:Y:S01]  /*dba0*/  HMMA.16816.F32.BF16 R16, R44.reuse, R42, R16 ;  /* 0x0000002a2c10723c */ /* 0x040fe20000041810 */
[----:B------:R-:W1:Y:S07]  /*dbb0*/  LDSM.16.MT88.4 R40, [R206+0x4800] ;  /* 0x00480000ce28783b */ /* 0x000e6e0000004200 */
[-C--:B-1----:R-:W-:Y:S08]  /*dbc0*/  HMMA.16816.F32.BF16 R20, R44, R40.reuse, R20 ;  /* 0x000000282c14723c */ /* 0x082ff00000041814 */
[C---:B------:R-:W-:Y:S08]  /*dbd0*/  HMMA.16816.F32.BF16 R24, R184.reuse, R40, R24 ;  /* 0x00000028b818723c */ /* 0x040ff00000041818 */
[-C--:B------:R-:W-:Y:S08]  /*dbe0*/  HMMA.16816.F32.BF16 R28, R184, R42.reuse, R28 ;  /* 0x0000002ab81c723c */ /* 0x080ff0000004181c */
        /* <DEDUP_REMOVED lines=8> */
[C---:B------:R-:W-:Y:S07]  /*dc70*/  HMMA.16816.F32.BF16 R24, R56.reuse, R40, R24 ;  /* 0x000000283818723c */ /* 0x040fee0000041818 */
[----:B------:R-:W-:Y:S01]  /*dc80*/  LOP3.LUT R41, R54, 0xff, RZ, 0xc0, !PT ;  /* 0x000000ff36297812 */ /* 0x000fe200078ec0ff */
[-C--:B------:R-:W-:Y:S01]  /*dc90*/  HMMA.16816.F32.BF16 R28, R56, R42.reuse, R28 ;  /* 0x0000002a381c723c */ /* 0x080fe2000004181c */
[----:B------:R-:W-:Y:S07]  /*dca0*/  SHF.R.U32.HI R40, RZ, 0x18, R54 ;  /* 0x00000018ff287819 */ /* 0x000fee0000011636 */
[----:B------:R-:W-:Y:S07]  /*dcb0*/  HMMA.16816.F32.BF16 R32, R48, R42, R32 ;  /* 0x0000002a3020723c */ /* 0x000fee0000041820 */
[----:B------:R-:W-:Y:S02]  /*dcc0*/  PRMT R49, R41, 0x5410, R37 ;  /* 0x0000541029317816 */ /* 0x000fe40000000025 */
[----:B------:R-:W-:Y:S03]  /*dcd0*/  LOP3.LUT R37, R52, 0xffff, RZ, 0xc0, !PT ;  /* 0x0000ffff34257812 */ /* 0x000fe600078ec0ff */
[----:B------:R-:W-:Y:S02]  /*dce0*/  PRMT R48, R38, 0x5410, R40 ;  /* 0x0000541026307816 */ /* 0x000fe40000000028 */
[----:B------:R-:W-:Y:S02]  /*dcf0*/  SHF.R.U32.HI R38, RZ, 0x10, R52 ;  /* 0x00000010ff267819 */ /* 0x000fe40000011634 */
[----:B------:R-:W-:Y:S02]  /*dd00*/  LOP3.LUT R40, R52, 0xff, RZ, 0xc0, !PT ;  /* 0x000000ff34287812 */ /* 0x000fe400078ec0ff */
[----:B------:R-:W-:Y:S02]  /*dd10*/  SHF.R.U32.HI R37, RZ, 0x8, R37 ;  /* 0x00000008ff257819 */ /* 0x000fe40000011625 */
[----:B------:R-:W-:Y:S02]  /*dd20*/  LOP3.LUT R38, R38, 0xff, RZ, 0xc0, !PT ;  /* 0x000000ff26267812 */ /* 0x000fe400078ec0ff */
[----:B------:R-:W-:Y:S02]  /*dd30*/  PRMT R56, R40, 0x5410, R37 ;  /* 0x0000541028387816 */ /* 0x000fe40000000025 */
[C---:B------:R-:W-:Y:S02]  /*dd40*/  LOP3.LUT R37, R53.reuse, 0xffff, RZ, 0xc0, !PT ;  /* 0x0000ffff35257812 */ /* 0x040fe400078ec0ff */
[----:B------:R-:W-:Y:S02]  /*dd50*/  PRMT R52, R38, 0x5410, R39 ;  /* 0x0000541026347816 */ /* 0x000fe40000000027 */
[----:B------:R-:W-:Y:S02]  /*dd60*/  LOP3.LUT R38, R53, 0xff, RZ, 0xc0, !PT ;  /* 0x000000ff35267812 */ /* 0x000fe400078ec0ff */
[----:B------:R-:W-:Y:S02]  /*dd70*/  SHF.R.U32.HI R37, RZ, 0x8, R37 ;  /* 0x00000008ff257819 */ /* 0x000fe40000011625 */
[----:B------:R-:W-:Y:S02]  /*dd80*/  SHF.R.U32.HI R39, RZ, 0x18, R53 ;  /* 0x00000018ff277819 */ /* 0x000fe40000011635 */
[----:B------:R-:W-:Y:S02]  /*dd90*/  PRMT R75, R38, 0x5410, R37 ;  /* 0x00005410264b7816 */ /* 0x000fe40000000025 */
[----:B------:R-:W-:Y:S02]  /*dda0*/  SHF.R.U32.HI R38, RZ, 0x10, R53 ;  /* 0x00000010ff267819 */ /* 0x000fe40000011635 */
[----:B------:R-:W-:Y:S02]  /*ddb0*/  LOP3.LUT R37, R117, UR13, R230, 0x96, !PT ;  /* 0x0000000d75257c12 */ /* 0x000fe4000f8e96e6 */
[----:B------:R-:W-:Y:S02]  /*ddc0*/  LOP3.LUT R38, R38, 0xff, RZ, 0xc0, !PT ;  /* 0x000000ff26267812 */ /* 0x000fe400078ec0ff */
[----:B------:R-:W-:Y:S01]  /*ddd0*/  LOP3.LUT R40, R193, UR11, R116, 0x96, !PT ;  /* 0x0000000bc1287c12 */ /* 0x000fe2000f8e9674 */
[----:B------:R-:W-:Y:S01]  /*dde0*/  IMAD.WIDE.U32 R44, R37, -0x2daee0ad, RZ ;  /* 0xd2511f53252c7825 */ /* 0x000fe200078e00ff */
[----:B------:R-:W-:Y:S02]  /*ddf0*/  PRMT R74, R38, 0x5410, R39 ;  /* 0x00005410264a7816 */ /* 0x000fe40000000027 */
[----:B------:R-:W-:Y:S01]  /*de00*/  SHF.R.U32.HI R38, RZ, 0x8, R63 ;  /* 0x00000008ff267819 */ /* 0x000fe2000001163f */
[----:B------:R-:W-:Y:S01]  /*de10*/  FFMA.FTZ R63, R36, R235, R173 ;  /* 0x000000eb243f7223 */ /* 0x000fe200000100ad */
[--C-:B------:R-:W-:Y:S01]  /*de20*/  HSET2.LE.AND R36, R49, R219.reuse, PT ;  /* 0x000000db31247233 */ /* 0x100fe20003803000 */
[----:B------:R-:W-:Y:S01]  /*de30*/  IMAD.MOV.U32 R173, RZ, RZ, R174 ;  /* 0x000000ffffad7224 */ /* 0x000fe200078e00ae */
[----:B------:R-:W-:Y:S01]  /*de40*/  F2FP.BF16.PACK_AB R49, R82, R78 ;  /* 0x0000004e5231723e */ /* 0x000fe200000010ff */
[----:B------:R-:W-:Y:S01]  /*de50*/  IMAD.MOV.U32 R174, RZ, RZ, R175 ;  /* 0x000000ffffae7224 */ /* 0x000fe200078e00af */
[----:B------:R-:W-:Y:S01]  /*de60*/  SHF.R.U32.HI R53, RZ, 0x8, R85 ;  /* 0x00000008ff357819 */ /* 0x000fe20000011655 */
[----:B------:R-:W-:Y:S01]  /*de70*/  IMAD.MOV.U32 R175, RZ, RZ, R171 ;  /* 0x000000ffffaf7224 */ /* 0x000fe200078e00ab */
[----:B------:R-:W-:Y:S01]  /*de80*/  PRMT R68, R68, 0x5410, R38 ;  /* 0x0000541044447816 */ /* 0x000fe20000000026 */
[----:B------:R-:W-:Y:S01]  /*de90*/  IMAD.MOV.U32 R171, RZ, RZ, R149 ;  /* 0x000000ffffab7224 */ /* 0x000fe200078e0095 */
[----:B------:R-:W-:Y:S01]  /*dea0*/  LOP3.LUT R38, R45, UR10, R222, 0x96, !PT ;  /* 0x0000000a2d267c12 */ /* 0x000fe2000f8e96de */
[----:B------:R-:W-:Y:S02]  /*deb0*/  IMAD.MOV.U32 R149, RZ, RZ, R146 ;  /* 0x000000ffff957224 */ /* 0x000fe400078e0092 */
[----:B------:R-:W-:Y:S02]  /*dec0*/  IMAD.MOV.U32 R146, RZ, RZ, R145 ;  /* 0x000000ffff927224 */ /* 0x000fe400078e0091 */
[----:B------:R-:W-:Y:S02]  /*ded0*/  IMAD.MOV.U32 R145, RZ, RZ, R236 ;  /* 0x000000ffff917224 */ /* 0x000fe400078e00ec */
[----:B------:R-:W-:Y:S01]  /*dee0*/  IMAD.WIDE.U32 R40, R40, -0x2daee0ad, RZ ;  /* 0xd2511f5328287825 */ /* 0x000fe200078e00ff */
[----:B------:R-:W2:Y:S03]  /*def0*/  LDL.LU R236, [R1+0x78] ;  /* 0x0000780001ec7983 */ /* 0x000ea60000300800 */
[----:B------:R-:W-:Y:S01]  /*df00*/  IMAD.WIDE.U32 R38, R38, -0x326172a9, RZ ;  /* 0xcd9e8d5726267825 */ /* 0x000fe200078e00ff */
[----:B------:R-:W-:Y:S03]  /*df10*/  LOP3.LUT R44, R41, UR8, R44, 0x96, !PT ;  /* 0x00000008292c7c12 */ /* 0x000fe6000f8e962c */
[----:B------:R-:W-:Y:S01]  /*df20*/  FADD.FTZ R63, R234, R63 ;  /* 0x0000003fea3f7221 */ /* 0x000fe20000010000 */
[----:B------:R-:W-:Y:S01]  /*df30*/  LOP3.LUT R46, R39, UR9, R192, 0x96, !PT ;  /* 0x00000009272e7c12 */ /* 0x000fe2000f8e96c0 */
[----:B------:R-:W-:Y:S04]  /*df40*/  IMAD.WIDE.U32 R44, R44, -0x326172a9, RZ ;  /* 0xcd9e8d572c2c7825 */ /* 0x000fe800078e00ff */
[----:B------:R-:W-:Y:S01]  /*df50*/  IMAD.WIDE.U32 R46, R46, -0x2daee0ad, RZ ;  /* 0xd2511f532e2e7825 */ /* 0x000fe200078e00ff */
[----:B------:R-:W-:Y:S03]  /*df60*/  LOP3.LUT R42, R45, UR7, R38, 0x96, !PT ;  /* 0x000000072d2a7c12 */ /* 0x000fe6000f8e9626 */
[----:B------:R-:W-:Y:S01]  /*df70*/  IMAD.MOV.U32 R172, RZ, RZ, R175 ;  /* 0x000000ffffac7224 */ /* 0x000fe200078e00af */
[----:B------:R-:W-:Y:S01]  /*df80*/  LOP3.LUT R40, R47, UR6, R40, 0x96, !PT ;  /* 0x000000062f287c12 */ /* 0x000fe2000f8e9628 */
[----:B------:R-:W-:Y:S01]  /*df90*/  IMAD.WIDE.U32 R42, R42, -0x2daee0ad, RZ ;  /* 0xd2511f532a2a7825 */ /* 0x000fe200078e00ff */
[--C-:B------:R-:W-:Y:S03]  /*dfa0*/  HSET2.LE.AND R47, R81, R219.reuse, PT ;  /* 0x000000db512f7233 */ /* 0x100fe60003803000 */
[----:B------:R-:W-:Y:S01]  /*dfb0*/  IMAD.WIDE.U32 R40, R40, -0x326172a9, RZ ;  /* 0xcd9e8d5728287825 */ /* 0x000fe200078e00ff */
[----:B------:R-:W-:Y:S01]  /*dfc0*/  LOP3.LUT R38, R43, UR4, R46, 0x96, !PT ;  /* 0x000000042b267c12 */ /* 0x000fe2000f8e962e */
[--C-:B------:R-:W-:Y:S02]  /*dfd0*/  HSET2.LE.AND R46, R84, R219.reuse, PT ;  /* 0x000000db542e7233 */ /* 0x100fe40003803000 */
[----:B------:R-:W-:Y:S01]  /*dfe0*/  IMAD.MOV.U32 R183, RZ, RZ, R171 ;  /* 0x000000ffffb77224 */ /* 0x000fe200078e00ab */
[----:B------:R-:W-:Y:S01]  /*dff0*/  LOP3.LUT R44, R41, UR5, R44, 0x96, !PT ;  /* 0x00000005292c7c12 */ /* 0x000fe2000f8e962c */
[----:B------:R-:W-:Y:S01]  /*e000*/  IMAD.WIDE.U32 R38, R38, -0x326172a9, RZ ;  /* 0xcd9e8d5726267825 */ /* 0x000fe200078e00ff */
[----:B------:R-:W-:Y:S03]  /*e010*/  LOP3.LUT R41, R80, 0xff, RZ, 0xc0, !PT ;  /* 0x000000ff50297812 */ /* 0x000fe600078ec0ff */
[----:B------:R-:W-:Y:S01]  /*e020*/  IMAD.WIDE.U32 R44, R44, -0x2daee0ad, RZ ;  /* 0xd2511f532c2c7825 */ /* 0x000fe200078e00ff */
[----:B------:R-:W-:Y:S02]  /*e030*/  LOP3.LUT R37, R39, UR15, R40, 0x96, !PT ;  /* 0x0000000f27257c12 */ /* 0x000fe4000f8e9628 */
[----:B------:R-:W-:Y:S01]  /*e040*/  PRMT R64, R41, 0x5410, R64 ;  /* 0x0000541029407816 */ /* 0x000fe20000000040 */
[----:B------:R-:W-:Y:S01]  /*e050*/  IMAD.MOV.U32 R175, RZ, RZ, R170 ;  /* 0x000000ffffaf7224 */ /* 0x000fe200078e00aa */
[C---:B------:R-:W-:Y:S02]  /*e060*/  LOP3.LUT R40, R37.reuse, 0xffff, RZ, 0xc0, !PT ;  /* 0x0000ffff25287812 */ /* 0x040fe400078ec0ff */
[----:B------:R-:W-:Y:S02]  /*e070*/  LOP3.LUT R41, R37, 0xff, RZ, 0xc0, !PT ;  /* 0x000000ff25297812 */ /* 0x000fe400078ec0ff */
[----:B------:R-:W-:Y:S02]  /*e080*/  SHF.R.U32.HI R40, RZ, 0x8, R40 ;  /* 0x00000008ff287819 */ /* 0x000fe40000011628 */
[----:B------:R-:W-:Y:S02]  /*e090*/  LOP3.LUT R57, R45, UR14, R42, 0x96, !PT ;  /* 0x0000000e2d397c12 */ /* 0x000fe4000f8e962a */
[----:B------:R-:W-:Y:S02]  /*e0a0*/  PRMT R70, R41, 0x5410, R40 ;  /* 0x0000541029467816 */ /* 0x000fe40000000028 */
[--C-:B------:R-:W-:Y:S02]  /*e0b0*/  SHF.R.U32.HI R40, RZ, 0x10, R37.reuse ;  /* 0x00000010ff287819 */ /* 0x100fe40000011625 */
[----:B------:R-:W-:Y:S02]  /*e0c0*/  SHF.R.U32.HI R41, RZ, 0x18, R37 ;  /* 0x00000018ff297819 */ /* 0x000fe40000011625 */
[----:B------:R-:W-:Y:S02]  /*e0d0*/  LOP3.LUT R37, R40, 0xff, RZ, 0xc0, !PT ;  /* 0x000000ff28257812 */ /* 0x000fe400078ec0ff */
[----:B------:R-:W-:Y:S02]  /*e0e0*/  SHF.R.U32.HI R40, RZ, 0x18, R38 ;  /* 0x00000018ff287819 */ /* 0x000fe40000011626 */
[----:B---3--:R-:W-:Y:S02]  /*e0f0*/  PRMT R73, R37, 0x5410, R41 ;  /* 0x0000541025497816 */ /* 0x008fe40000000029 */
[C---:B------:R-:W-:Y:S02]  /*e100*/  LOP3.LUT R37, R38.reuse, 0xffff, RZ, 0xc0, !PT ;  /* 0x0000ffff26257812 */ /* 0x040fe400078ec0ff */
[----:B------:R-:W-:Y:S02]  /*e110*/  LOP3.LUT R39, R38, 0xff, RZ, 0xc0, !PT ;  /* 0x000000ff26277812 */ /* 0x000fe400078ec0ff */
[----:B------:R-:W-:Y:S02]  /*e120*/  SHF.R.U32.HI R37, RZ, 0x8, R37 ;  /* 0x00000008ff257819 */ /* 0x000fe40000011625 */
[C---:B------:R-:W-:Y:S02]  /*e130*/  LOP3.LUT R50, R44.reuse, 0xffff, RZ, 0xc0, !PT ;  /* 0x0000ffff2c327812 */ /* 0x040fe400078ec0ff */
[----:B------:R-:W-:Y:S02]  /*e140*/  PRMT R72, R39, 0x5410, R37 ;  /* 0x0000541027487816 */ /* 0x000fe40000000025 */
[----:B------:R-:W-:Y:S02]  /*e150*/  SHF.R.U32.HI R39, RZ, 0x8, R61 ;  /* 0x00000008ff277819 */ /* 0x000fe4000001163d */
[--C-:B------:R-:W-:Y:S02]  /*e160*/  SHF.R.U32.HI R51, RZ, 0x10, R44.reuse ;  /* 0x00000010ff337819 */ /* 0x100fe4000001162c */
[----:B------:R-:W-:Y:S02]  /*e170*/  LOP3.LUT R55, R44, 0xff, RZ, 0xc0, !PT ;  /* 0x000000ff2c377812 */ /* 0x000fe400078ec0ff */
[----:B------:R-:W-:Y:S01]  /*e180*/  SHF.R.U32.HI R54, RZ, 0x18, R44 ;  /* 0x00000018ff367819 */ /* 0x000fe2000001162c */
[--C-:B------:R-:W-:Y:S01]  /*e190*/  HSET2.LE.AND R44, R48, R219.reuse, PT ;  /* 0x000000db302c7233 */ /* 0x100fe20003803000 */
[----:B------:R-:W-:Y:S01]  /*e1a0*/  PRMT R170, R100, 0x5410, R53 ;  /* 0x0000541064aa7816 */ /* 0x000fe20000000035 */
[--C-:B------:R-:W-:Y:S01]  /*e1b0*/  HSET2.LE.AND R48, R52, R219.reuse, PT ;  /* 0x000000db34307233 */ /* 0x100fe20003803000 */
[----:B------:R-:W-:Y:S02]  /*e1c0*/  SHF.R.U32.HI R53, RZ, 0x18, R60 ;  /* 0x00000018ff357819 */ /* 0x000fe4000001163c */
[----:B------:R-:W-:Y:S01]  /*e1d0*/  LOP3.LUT R52, R96, 0xff, RZ, 0xc0, !PT ;  /* 0x000000ff60347812 */ /* 0x000fe200078ec0ff */
[--C-:B------:R-:W-:Y:S01]  /*e1e0*/  HSET2.LE.AND R170, R170, R219.reuse, PT ;  /* 0x000000dbaaaa7233 */ /* 0x100fe20003803000 */
[----:B------:R-:W-:Y:S02]  /*e1f0*/  SHF.R.U32.HI R37, RZ, 0x10, R38 ;  /* 0x00000010ff257819 */ /* 0x000fe40000011626 */
[----:B------:R-:W-:Y:S02]  /*e200*/  PRMT R171, R52, 0x5410, R97 ;  /* 0x0000541034ab7816 */ /* 0x000fe40000000061 */
[----:B------:R-:W-:Y:S02]  /*e210*/  LOP3.LUT R38, R37, 0xff, RZ, 0xc0, !PT ;  /* 0x000000ff25267812 */ /* 0x000fe400078ec0ff */
[----:B------:R-:W-:Y:S01]  /*e220*/  PRMT R66, R66, 0x5410, R39 ;  /* 0x0000541042427816 */ /* 0x000fe20000000027 */
[--C-:B------:R-:W-:Y:S01]  /*e230*/  HSET2.LE.AND R39, R101, R219.reuse, PT ;  /* 0x000000db65277233 */ /* 0x100fe20003803000 */
[----:B------:R-:W-:Y:S01]  /*e240*/  PRMT R71, R38, 0x5410, R40 ;  /* 0x0000541026477816 */ /* 0x000fe20000000028 */
[--C-:B------:R-:W-:Y:S01]  /*e250*/  HSET2.LE.AND R38, R112, R219.reuse, PT ;  /* 0x000000db70267233 */ /* 0x100fe20003803000 */
[----:B------:R-:W1:Y:S01]  /*e260*/  LDSM.16.MT88.4 R40, [R205+0x5000] ;  /* 0x00500000cd28783b */ /* 0x000e620000004200 */
[----:B----4-:R-:W-:Y:S01]  /*e270*/  F2FP.BF16.PACK_AB R45, R135, R132 ;  /* 0x00000084872d723e */ /* 0x010fe200000010ff */
[--C-:B------:R-:W-:Y:S01]  /*e280*/  HSET2.LE.AND R171, R171, R219.reuse, PT ;  /* 0x000000dbabab7233 */ /* 0x100fe20003803000 */
[----:B------:R-:W-:Y:S01]  /*e290*/  LOP3.LUT R37, R62, 0xff, RZ, 0xc0, !PT ;  /* 0x000000ff3e257812 */ /* 0x000fe200078ec0ff */
[----:B------:R-:W-:Y:S01]  /*e2a0*/  FFMA.FTZ R62, R3, R237, R173 ;  /* 0x000000ed033e7223 */ /* 0x000fe200000100ad */
[----:B------:R-:W-:Y:S01]  /*e2b0*/  F2FP.BF16.PACK_AB R3, R154, R141 ;  /* 0x0000008d9a03723e */ /* 0x000fe200000010ff */
[----:B------:R-:W-:Y:S01]  /*e2c0*/  IMAD.MOV.U32 R173, RZ, RZ, R174 ;  /* 0x000000ffffad7224 */ /* 0x000fe200078e00ae */
[----:B------:R-:W-:Y:S01]  /*e2d0*/  PRMT R65, R37, 0x5410, R65 ;  /* 0x0000541025417816 */ /* 0x000fe20000000041 */
[----:B------:R-:W-:Y:S01]  /*e2e0*/  IMAD.MOV.U32 R174, RZ, RZ, R167 ;  /* 0x000000ffffae7224 */ /* 0x000fe200078e00a7 */
[----:B------:R-:W-:Y:S02]  /*e2f0*/  LOP3.LUT R39, R39, R3, RZ, 0xc0, !PT ;  /* 0x0000000327277212 */ /* 0x000fe400078ec0ff */
[----:B------:R-:W-:Y:S02]  /*e300*/  F2FP.BF16.PACK_AB R3, R152, R133 ;  /* 0x000000859803723e */ /* 0x000fe400000010ff */
[----:B------:R-:W-:Y:S02]  /*e310*/  F2FP.BF16.PACK_AB R37, R197, R199 ;  /* 0x000000c7c525723e */ /* 0x000fe400000010ff */
[----:B------:R-:W-:Y:S02]  /*e320*/  LOP3.LUT R47, R47, R3, RZ, 0xc0, !PT ;  /* 0x000000032f2f7212 */ /* 0x000fe400078ec0ff */
[----:B------:R-:W-:Y:S02]  /*e330*/  SHF.R.U32.HI R3, RZ, 0x8, R50 ;  /* 0x00000008ff037819 */ /* 0x000fe40000011632 */
[----:B------:R-:W-:Y:S02]  /*e340*/  LOP3.LUT R36, R36, R37, RZ, 0xc0, !PT ;  /* 0x0000002524247212 */ /* 0x000fe400078ec0ff */
[----:B------:R-:W-:Y:S01]  /*e350*/  LOP3.LUT R37, R44, R45, RZ, 0xc0, !PT ;  /* 0x0000002d2c257212 */ /* 0x000fe200078ec0ff */
[--C-:B------:R-:W-:Y:S01]  /*e360*/  HSET2.LE.AND R44, R56, R219.reuse, PT ;  /* 0x000000db382c7233 */ /* 0x100fe20003803000 */
[----:B------:R-:W-:Y:S02]  /*e370*/  F2FP.BF16.PACK_AB R45, R83, R79 ;  /* 0x0000004f532d723e */ /* 0x000fe400000010ff */
[----:B------:R-:W-:Y:S02]  /*e380*/  PRMT R166, R55, 0x5410, R3 ;  /* 0x0000541037a67816 */ /* 0x000fe40000000003 */
[----:B------:R-:W-:Y:S02]  /*e390*/  SHF.R.U32.HI R55, RZ, 0x18, R67 ;  /* 0x00000018ff377819 */ /* 0x000fe40000011643 */
[----:B------:R-:W-:Y:S01]  /*e3a0*/  LOP3.LUT R44, R44, R45, RZ, 0xc0, !PT ;  /* 0x0000002d2c2c7212 */ /* 0x000fe200078ec0ff */
[--C-:B------:R-:W-:Y:S01]  /*e3b0*/  HSET2.LE.AND R166, R166, R219.reuse, PT ;  /* 0x000000dba6a67233 */ /* 0x100fe20003803000 */
[----:B------:R-:W-:Y:S02]  /*e3c0*/  LOP3.LUT R45, R48, R49, RZ, 0xc0, !PT ;  /* 0x00000031302d7212 */ /* 0x000fe400078ec0ff */
[C---:B------:R-:W-:Y:S02]  /*e3d0*/  LOP3.LUT R3, R67.reuse, 0xffff, RZ, 0xc0, !PT ;  /* 0x0000ffff43037812 */ /* 0x040fe400078ec0ff */
[----:B------:R-:W-:Y:S02]  /*e3e0*/  LOP3.LUT R56, R67, 0xff, RZ, 0xc0, !PT ;  /* 0x000000ff43387812 */ /* 0x000fe400078ec0ff */
[----:B------:R-:W-:Y:S04]  /*e3f0*/  SHF.R.U32.HI R52, RZ, 0x8, R3 ;  /* 0x00000008ff347819 */ /* 0x000fe80000011603 */
[----:B------:R-:W-:Y:S01]  /*e400*/  PRMT R56, R56, 0x5410, R52 ;  /* 0x0000541038387816 */ /* 0x000fe20000000034 */
[----:B--2---:R-:W-:Y:S01]  /*e410*/  FFMA.FTZ R61, R2, R236, R122 ;  /* 0x000000ec023d7223 */ /* 0x004fe2000001007a */
[----:B------:R-:W-:Y:S01]  /*e420*/  F2FP.BF16.PACK_AB R2, R196, R198 ;  /* 0x000000c6c402723e */ /* 0x000fe200000010ff */
[----:B------:R-:W2:Y:S02]  /*e430*/  LDL.LU R122, [R1+0x74] ;  /* 0x00007400017a7983 */ /* 0x000ea40000300800 */
[----:B------:R-:W-:Y:S01]  /*e440*/  FADD.FTZ R61, R217, R61 ;  /* 0x0000003dd93d7221 */ /* 0x000fe20000010000 */
[----:B------:R-:W-:Y:S01]  /*e450*/  LOP3.LUT R38, R38, R2, RZ, 0xc0, !PT ;  /* 0x0000000226267212 */ /* 0x000fe200078ec0ff */
[----:B------:R-:W3:Y:S01]  /*e460*/  LDL.LU R238, [R1+0x70] ;  /* 0x0000700001ee7983 */ /* 0x000ee20000300800 */
[----:B------:R-:W-:Y:S03]  /*e470*/  F2FP.BF16.PACK_AB R2, R153, R140 ;  /* 0x0000008c9902723e */ /* 0x000fe600000010ff */
[----:B------:R-:W4:Y:S01]  /*e480*/  LDL.LU R234, [R1+0x6c] ;  /* 0x00006c0001ea7983 */ /* 0x000f220000300800 */
[----:B------:R-:W-:Y:S01]  /*e490*/  LOP3.LUT R46, R46, R2, RZ, 0xc0, !PT ;  /* 0x000000022e2e7212 */ /* 0x000fe200078ec0ff */
[-C--:B-1----:R-:W-:Y:S01]  /*e4a0*/  HMMA.16816.F32.BF16 R4, R36, R40.reuse, R4 ;  /* 0x000000282404723c */ /* 0x082fe20000041804 */
[----:B------:R-:W-:Y:S02]  /*e4b0*/  LOP3.LUT R2, R51, 0xff, RZ, 0xc0, !PT ;  /* 0x000000ff33027812 */ /* 0x000fe400078ec0ff */
[----:B------:R-:W1:Y:S02]  /*e4c0*/  LDSM.16.MT88.4 R48, [R206+0x5000] ;  /* 0x00500000ce30783b */ /* 0x000e640000004200 */
[----:B------:R-:W-:Y:S02]  /*e4d0*/  PRMT R167, R2, 0x5410, R54 ;  /* 0x0000541002a77816 */ /* 0x000fe40000000036 */
[C---:B------:R-:W-:Y:S01]  /*e4e0*/  LOP3.LUT R2, R60.reuse, 0xffff, RZ, 0xc0, !PT ;  /* 0x0000ffff3c027812 */ /* 0x040fe200078ec0ff */
[C---:B------:R-:W-:Y:S01]  /*e4f0*/  HMMA.16816.F32.BF16 R8, R44.reuse, R40, R8 ;  /* 0x000000282c08723c */ /* 0x040fe20000041808 */
[----:B------:R-:W-:Y:S03]  /*e500*/  LOP3.LUT R54, R60, 0xff, RZ, 0xc0, !PT ;  /* 0x000000ff3c367812 */ /* 0x000fe600078ec0ff */
[----:B------:R-:W-:Y:S01]  /*e510*/  SHF.R.U32.HI R3, RZ, 0x8, R2 ;  /* 0x00000008ff037819 */ /* 0x000fe20000011602 */
[--C-:B------:R-:W-:Y:S02]  /*e520*/  HSET2.LE.AND R167, R167, R219.reuse, PT ;  /* 0x000000dba7a77233 */ /* 0x100fe40003803000 */
[----:B------:R-:W-:Y:S01]  /*e530*/  SHF.R.U32.HI R41, RZ, 0x10, R60 ;  /* 0x00000010ff297819 */ /* 0x000fe2000001163c */
[-C--:B------:R-:W-:Y:S01]  /*e540*/  HMMA.16816.F32.BF16 R12, R44, R42.reuse, R12 ;  /* 0x0000002a2c0c723c */ /* 0x080fe2000004180c */
[----:B------:R-:W-:Y:S02]  /*e550*/  SHF.R.U32.HI R40, RZ, 0x10, R67 ;  /* 0x00000010ff287819 */ /* 0x000fe40000011643 */
[----:B------:R-:W1:Y:S01]  /*e560*/  MUFU.EX2 R67, R129 ;  /* 0x0000008100437308 */ /* 0x000e620000000800 */
[----:B------:R-:W-:Y:S02]  /*e570*/  LOP3.LUT R2, R41, 0xff, RZ, 0xc0, !PT ;  /* 0x000000ff29027812 */ /* 0x000fe400078ec0ff */
[----:B------:R-:W-:Y:S02]  /*e580*/  LOP3.LUT R40, R40, 0xff, RZ, 0xc0, !PT ;  /* 0x000000ff28287812 */ /* 0x000fe400078ec0ff */
[C---:B------:R-:W-:Y:S01]  /*e590*/  HMMA.16816.F32.BF16 R16, R36.reuse, R42, R16 ;  /* 0x0000002a2410723c */ /* 0x040fe20000041810 */
[----:B------:R-:W-:Y:S03]  /*e5a0*/  PRMT R59, R54, 0x5410, R3 ;  /* 0x00005410363b7816 */ /* 0x000fe60000000003 */
[----:B------:R-:W-:Y:S01]  /*e5b0*/  PRMT R60, R40, 0x5410, R55 ;  /* 0x00005410283c7816 */ /* 0x000fe20000000037 */
[--C-:B------:R-:W-:Y:S01]  /*e5c0*/  HSET2.LE.AND R3, R56, R219.reuse, PT ;  /* 0x000000db38037233 */ /* 0x100fe20003803000 */
[----:B------:R-:W-:Y:S01]  /*e5d0*/  PRMT R58, R2, 0x5410, R53 ;  /* 0x00005410023a7816 */ /* 0x000fe20000000035 */
[--C-:B------:R-:W-:Y:S01]  /*e5e0*/  HSET2.LE.AND R2, R64, R219.reuse, PT ;  /* 0x000000db40027233 */ /* 0x100fe20003803000 */
[----:B------:R-:W2:Y:S01]  /*e5f0*/  LDSM.16.MT88.4 R52, [R205+0x5400] ;  /* 0x00540000cd34783b */ /* 0x000ea20000004200 */
[----:B------:R-:W-:Y:S03]  /*e600*/  F2FP.BF16.PACK_AB R43, R99, R98 ;  /* 0x00000062632b723e */ /* 0x000fe600000010ff */
[----:B------:R-:W-:Y:S02]  /*e610*/  F2FP.BF16.PACK_AB R42, R200, R203 ;  /* 0x000000cbc82a723e */ /* 0x000fe400000010ff */
[----:B------:R-:W-:Y:S01]  /*e620*/  LOP3.LUT R43, R2, R43, RZ, 0xc0, !PT ;  /* 0x0000002b022b7212 */ /* 0x000fe200078ec0ff */
[--C-:B------:R-:W-:Y:S01]  /*e630*/  HSET2.LE.AND R2, R59, R219.reuse, PT ;  /* 0x000000db3b027233 */ /* 0x100fe20003803000 */
[----:B------:R-:W-:Y:S01]  /*e640*/  FADD.FTZ R59, R213, R61 ;  /* 0x0000003dd53b7221 */ /* 0x000fe20000010000 */
[----:B------:R-:W-:Y:S01]  /*e650*/  F2FP.BF16.PACK_AB R40, R201, R202 ;  /* 0x000000cac928723e */ /* 0x000fe200000010ff */
[-C--:B-1----:R-:W-:Y:S03]  /*e660*/  HMMA.16816.F32.BF16 R20, R36, R48.reuse, R20 ;  /* 0x000000302414723c */ /* 0x082fe60000041814 */
[----:B------:R-:W-:Y:S02]  /*e670*/  LOP3.LUT R40, R3, R40, RZ, 0xc0, !PT ;  /* 0x0000002803287212 */ /* 0x000fe400078ec0ff */
[----:B------:R-:W-:Y:S03]  /*e680*/  F2FP.BF16.PACK_AB R3, R89, R88 ;  /* 0x000000585903723e */ /* 0x000fe600000010ff */
[C---:B------:R-:W-:Y:S07]  /*e690*/  HMMA.16816.F32.BF16 R24, R44.reuse, R48, R24 ;  /* 0x000000302c18723c */ /* 0x040fee0000041818 */
[--C-:B------:R-:W-:Y:S01]  /*e6a0*/  HSET2.LE.AND R48, R58, R219.reuse, PT ;  /* 0x000000db3a307233 */ /* 0x100fe20003803000 */
[-C--:B------:R-:W-:Y:S01]  /*e6b0*/  HMMA.16816.F32.BF16 R28, R44, R50.reuse, R28 ;  /* 0x000000322c1c723c */ /* 0x080fe2000004181c */
[----:B------:R-:W-:Y:S06]  /*e6c0*/  F2FP.BF16.PACK_AB R49, R91, R90 ;  /* 0x0000005a5b31723e */ /* 0x000fec00000010ff */
[----:B------:R-:W-:Y:S01]  /*e6d0*/  LOP3.LUT R44, R2, R3, RZ, 0xc0, !PT ;  /* 0x00000003022c7212 */ /* 0x000fe200078ec0ff */
[----:B------:R-:W-:Y:S01]  /*e6e0*/  HMMA.16816.F32.BF16 R32, R36, R50, R32 ;  /* 0x000000322420723c */ /* 0x000fe20000041820 */
[----:B------:R-:W-:Y:S03]  /*e6f0*/  LOP3.LUT R45, R48, R49, RZ, 0xc0, !PT ;  /* 0x00000031302d7212 */ /* 0x000fe600078ec0ff */
[--C-:B------:R-:W-:Y:S01]  /*e700*/  SHF.R.U32.HI R3, RZ, 0x10, R69.reuse ;  /* 0x00000010ff037819 */ /* 0x100fe20000011645 */
[--C-:B------:R-:W-:Y:S01]  /*e710*/  HSET2.LE.AND R46, R66, R219.reuse, PT ;  /* 0x000000db422e7233 */ /* 0x100fe20003803000 */
[----:B------:R-:W-:Y:S01]  /*e720*/  F2FP.BF16.PACK_AB R2, R95, R94 ;  /* 0x0000005e5f02723e */ /* 0x000fe200000010ff */
[--C-:B------:R-:W-:Y:S01]  /*e730*/  HSET2.LE.AND R47, R65, R219.reuse, PT ;  /* 0x000000db412f7233 */ /* 0x100fe20003803000 */
[----:B------:R-:W-:Y:S01]  /*e740*/  LOP3.LUT R38, R69, 0xff, RZ, 0xc0, !PT ;  /* 0x000000ff45267812 */ /* 0x000fe200078ec0ff */
[--C-:B------:R-:W-:Y:S03]  /*e750*/  HSET2.LE.AND R50, R113, R219.reuse, PT ;  /* 0x000000db71327233 */ /* 0x100fe60003803000 */
[----:B------:R-:W-:Y:S02]  /*e760*/  SHF.R.U32.HI R37, RZ, 0x18, R69 ;  /* 0x00000018ff257819 */ /* 0x000fe40000011645 */
[----:B------:R-:W-:Y:S02]  /*e770*/  LOP3.LUT R3, R3, 0xff, RZ, 0xc0, !PT ;  /* 0x000000ff03037812 */ /* 0x000fe400078ec0ff */
[----:B------:R-:W-:Y:S02]  /*e780*/  LOP3.LUT R47, R47, R2, RZ, 0xc0, !PT ;  /* 0x000000022f2f7212 */ /* 0x000fe400078ec0ff */
[----:B------:R-:W-:Y:S04]  /*e790*/  SHF.R.U32.HI R2, RZ, 0x10, R57 ;  /* 0x00000010ff027819 */ /* 0x000fe80000011639 */
[----:B------:R-:W-:Y:S01]  /*e7a0*/  LOP3.LUT R2, R2, 0xff, RZ, 0xc0, !PT ;  /* 0x000000ff02027812 */ /* 0x000fe200078ec0ff */
[--C-:B--2---:R-:W-:Y:S02]  /*e7b0*/  FFMA.FTZ R122, R122, c[0x0][0x23c], -R190.reuse ;  /* 0x00008f007a7a7a23 */ /* 0x104fe400000108be */
[----:B------:R-:W-:Y:S02]  /*e7c0*/  FFMA.FTZ R190, R127, c[0x0][0x23c], -R190 ;  /* 0x00008f007fbe7a23 */ /* 0x000fe400000108be */
[----:B---3--:R-:W-:Y:S01]  /*e7d0*/  FFMA.FTZ R41, R0, R238, R181 ;  /* 0x000000ee00297223 */ /* 0x008fe200000100b5 */
[--C-:B------:R-:W-:Y:S01]  /*e7e0*/  HSET2.LE.AND R0, R68, R219.reuse, PT ;  /* 0x000000db44007233 */ /* 0x100fe20003803000 */
[----:B------:R-:W-:Y:S01]  /*e7f0*/  IMAD.MOV.U32 R181, RZ, RZ, R182 ;  /* 0x000000ffffb57224 */ /* 0x000fe200078e00b6 */
[----:B------:R-:W-:Y:S01]  /*e800*/  MUFU.EX2 R122, R122 ;  /* 0x0000007a007a7308 */ /* 0x000fe20000000800 */
[----:B------:R-:W-:Y:S02]  /*e810*/  IMAD.MOV.U32 R182, RZ, RZ, R183 ;  /* 0x000000ffffb67224 */ /* 0x000fe400078e00b7 */
[----:B------:R-:W-:Y:S01]  /*e820*/  FADD.FTZ R62, R181, R62 ;  /* 0x0000003eb53e7221 */ /* 0x000fe20000010000 */
[----:B------:R-:W-:Y:S01]  /*e830*/  LOP3.LUT R42, R0, R42, RZ, 0xc0, !PT ;  /* 0x0000002a002a7212 */ /* 0x000fe200078ec0ff */
[----:B------:R-:W-:Y:S01]  /*e840*/  IMAD.MOV.U32 R181, RZ, RZ, R182 ;  /* 0x000000ffffb57224 */ /* 0x000fe200078e00b6 */
[----:B------:R-:W-:Y:S01]  /*e850*/  F2FP.BF16.PACK_AB R0, R87, R86 ;  /* 0x000000565700723e */ /* 0x000fe200000010ff */
[----:B------:R-:W-:Y:S02]  /*e860*/  IMAD.MOV.U32 R183, RZ, RZ, R172 ;  /* 0x000000ffffb77224 */ /* 0x000fe400078e00ac */
[----:B------:R-:W-:Y:S01]  /*e870*/  FADD.FTZ R56, R181, R41 ;  /* 0x00000029b5387221 */ /* 0x000fe20000010000 */
[--C-:B------:R-:W-:Y:S01]  /*e880*/  HSET2.LE.AND R41, R60, R219.reuse, PT ;  /* 0x000000db3c297233 */ /* 0x100fe20003803000 */
[----:B------:R-:W-:Y:S01]  /*e890*/  IMAD.MOV.U32 R172, RZ, RZ, R173 ;  /* 0x000000ffffac7224 */ /* 0x000fe200078e00ad */
[----:B----4-:R-:W1:Y:S01]  /*e8a0*/  MUFU.EX2 R64, R234 ;  /* 0x000000ea00407308 */ /* 0x010e620000000800 */
[----:B------:R-:W-:Y:S02]  /*e8b0*/  IMAD.MOV.U32 R173, RZ, RZ, R165 ;  /* 0x000000ffffad7224 */ /* 0x000fe400078e00a5 */
[----:B------:R-:W-:Y:S01]  /*e8c0*/  IMAD.MOV.U32 R165, RZ, RZ, R164 ;  /* 0x000000ffffa57224 */ /* 0x000fe200078e00a4 */
[----:B------:R-:W-:Y:S01]  /*e8d0*/  LOP3.LUT R41, R41, R0, RZ, 0xc0, !PT ;  /* 0x0000000029297212 */ /* 0x000fe200078ec0ff */
[----:B------:R-:W-:Y:S01]  /*e8e0*/  IMAD.MOV.U32 R182, RZ, RZ, R172 ;  /* 0x000000ffffb67224 */ /* 0x000fe200078e00ac */
[----:B------:R-:W-:Y:S01]  /*e8f0*/  LOP3.LUT R0, R69, 0xffff, RZ, 0xc0, !PT ;  /* 0x0000ffff45007812 */ /* 0x000fe200078ec0ff */
[----:B------:R-:W-:Y:S02]  /*e900*/  IMAD.MOV.U32 R172, RZ, RZ, R173 ;  /* 0x000000ffffac7224 */ /* 0x000fe400078e00ad */
[----:B------:R-:W-:Y:S01]  /*e910*/  IMAD.MOV.U32 R173, RZ, RZ, R165 ;  /* 0x000000ffffad7224 */ /* 0x000fe200078e00a5 */
[----:B------:R-:W-:Y:S01]  /*e920*/  SHF.R.U32.HI R36, RZ, 0x8, R0 ;  /* 0x00000008ff247819 */ /* 0x000fe20000011600 */
[----:B------:R-:W-:Y:S01]  /*e930*/  IMAD.MOV.U32 R179, RZ, RZ, R182 ;  /* 0x000000ffffb37224 */ /* 0x000fe200078e00b6 */
[-C--:B------:R-:W-:Y:S01]  /*e940*/  HMMA.16816.F32.BF16 R4, R40, R52.reuse, R4 ;  /* 0x000000342804723c */ /* 0x080fe20000041804 */
[----:B------:R-:W-:Y:S01]  /*e950*/  IMAD.MOV.U32 R181, RZ, RZ, R173 ;  /* 0x000000ffffb57224 */ /* 0x000fe200078e00ad */
[----:B------:R-:W-:Y:S01]  /*e960*/  PRMT R168, R38, 0x5410, R36 ;  /* 0x0000541026a87816 */ /* 0x000fe20000000024 */
[----:B------:R-:W-:Y:S01]  /*e970*/  FADD.FTZ R49, R214, R62 ;  /* 0x0000003ed6317221 */ /* 0x000fe20000010000 */
[----:B------:R-:W-:Y:S01]  /*e980*/  F2FP.BF16.PACK_AB R0, R93, R92 ;  /* 0x0000005c5d00723e */ /* 0x000fe200000010ff */
[----:B------:R-:W-:Y:S01]  /*e990*/  FADD.FTZ R48, R181, R63 ;  /* 0x0000003fb5307221 */ /* 0x000fe20000010000 */
[----:B------:R-:W2:Y:S01]  /*e9a0*/  MUFU.EX2 R190, R190 ;  /* 0x000000be00be7308 */ /* 0x000ea20000000800 */
[----:B------:R-:W-:Y:S01]  /*e9b0*/  IMAD.MOV.U32 R181, RZ, RZ, R169 ;  /* 0x000000ffffb57224 */ /* 0x000fe200078e00a9 */
[----:B------:R-:W-:Y:S01]  /*e9c0*/  PRMT R169, R3, 0x5410, R37 ;  /* 0x0000541003a97816 */ /* 0x000fe20000000025 */
[----:B------:R-:W-:Y:S01]  /*e9d0*/  IMAD.MOV.U32 R182, RZ, RZ, R183 ;  /* 0x000000ffffb67224 */ /* 0x000fe200078e00b7 */
[----:B------:R-:W3:Y:S02]  /*e9e0*/  LDSM.16.MT88.4 R36, [R206+0x5400] ;  /* 0x00540000ce24783b */ /* 0x000ee40000004200 */
[----:B------:R-:W-:Y:S01]  /*e9f0*/  IMAD.MOV.U32 R183, RZ, RZ, R157 ;  /* 0x000000ffffb77224 */ /* 0x000fe200078e009d */
[----:B------:R-:W-:Y:S01]  /*ea00*/  LOP3.LUT R46, R46, R0, RZ, 0xc0, !PT ;  /* 0x000000002e2e7212 */ /* 0x000fe200078ec0ff */
[----:B------:R-:W-:Y:S01]  /*ea10*/  IMAD.MOV.U32 R165, RZ, RZ, R216 ;  /* 0x000000ffffa57224 */ /* 0x000fe200078e00d8 */
[----:B------:R-:W-:Y:S01]  /*ea20*/  LOP3.LUT R0, R57, 0xffff, RZ, 0xc0, !PT ;  /* 0x0000ffff39007812 */ /* 0x000fe200078ec0ff */
[----:B------:R-:W-:Y:S01]  /*ea30*/  FADD.FTZ R51, R179, R48 ;  /* 0x00000030b3337221 */ /* 0x000fe20000010000 */
[--C-:B------:R-:W-:Y:S01]  /*ea40*/  HSET2.LE.AND R168, R168, R219.reuse, PT ;  /* 0x000000dba8a87233 */ /* 0x100fe20003803000 */
[----:B------:R-:W-:Y:S01]  /*ea50*/  IMAD.MOV.U32 R178, RZ, RZ, R172 ;  /* 0x000000ffffb27224 */ /* 0x000fe200078e00ac */
[----:B------:R-:W-:Y:S01]  /*ea60*/  SHF.R.U32.HI R48, RZ, 0x18, R57 ;  /* 0x00000018ff307819 */ /* 0x000fe20000011639 */
[----:B------:R-:W-:Y:S01]  /*ea70*/  IMAD.MOV.U32 R164, RZ, RZ, R218 ;  /* 0x000000ffffa47224 */ /* 0x000fe200078e00da */
[C---:B------:R-:W-:Y:S01]  /*ea80*/  HMMA.16816.F32.BF16 R8, R44.reuse, R52, R8 ;  /* 0x000000342c08723c */ /* 0x040fe20000041808 */
[----:B------:R-:W-:Y:S01]  /*ea90*/  IMAD.MOV.U32 R173, RZ, RZ, R215 ;  /* 0x000000ffffad7224 */ /* 0x000fe200078e00d7 */
[----:B------:R-:W4:Y:S01]  /*eaa0*/  LDL.LU R218, [R1+0x68] ;  /* 0x0000680001da7983 */ /* 0x000f220000300800 */
[----:B------:R-:W-:Y:S01]  /*eab0*/  FADD.FTZ R58, R212, R56 ;  /* 0x00000038d43a7221 */ /* 0x000fe20000010000 */
[--C-:B------:R-:W-:Y:S01]  /*eac0*/  HSET2.LE.AND R169, R169, R219.reuse, PT ;  /* 0x000000dba9a97233 */ /* 0x100fe20003803000 */
[----:B------:R-:W-:Y:S01]  /*ead0*/  FADD.FTZ R56, R210, R49 ;  /* 0x00000031d2387221 */ /* 0x000fe20000010000 */
[----:B------:R1:W5:Y:S01]  /*eae0*/  LDL.LU R217, [R1+0x64] ;  /* 0x0000640001d97983 */ /* 0x0003620000300800 */
[----:B------:R-:W-:Y:S01]  /*eaf0*/  IMAD.MOV.U32 R179, RZ, RZ, R183 ;  /* 0x000000ffffb37224 */ /* 0x000fe200078e00b7 */
[-C--:B------:R-:W-:Y:S01]  /*eb00*/  HMMA.16816.F32.BF16 R12, R44, R54.reuse, R12 ;  /* 0x000000362c0c723c */ /* 0x080fe2000004180c */
[----:B------:R-:W-:Y:S01]  /*eb10*/  IMAD.MOV.U32 R172, RZ, RZ, R174 ;  /* 0x000000ffffac7224 */ /* 0x000fe200078e00ae */
[----:B------:R1:W5:Y:S02]  /*eb20*/  LDL.LU R216, [R1+0x60] ;  /* 0x0000600001d87983 */ /* 0x0003640000300800 */
[----:B------:R-:W-:Y:S01]  /*eb30*/  IMAD.MOV.U32 R174, RZ, RZ, R165 ;  /* 0x000000ffffae7224 */ /* 0x000fe200078e00a5 */
[----:B------:R-:W-:Y:S01]  /*eb40*/  LOP3.LUT R49, R57, 0xff, RZ, 0xc0, !PT ;  /* 0x000000ff39317812 */ /* 0x000fe200078ec0ff */
[----:B------:R-:W-:Y:S01]  /*eb50*/  IMAD.MOV.U32 R183, RZ, RZ, R173 ;  /* 0x000000ffffb77224 */ /* 0x000fe200078e00ad */
[----:B------:R-:W-:Y:S01]  /*eb60*/  SHF.R.U32.HI R3, RZ, 0x8, R0 ;  /* 0x00000008ff037819 */ /* 0x000fe20000011600 */
[----:B------:R-:W-:Y:S01]  /*eb70*/  IMAD.MOV.U32 R173, RZ, RZ, R175 ;  /* 0x000000ffffad7224 */ /* 0x000fe200078e00af */
[C---:B------:R-:W-:Y:S01]  /*eb80*/  HMMA.16816.F32.BF16 R16, R40.reuse, R54, R16 ;  /* 0x000000362810723c */ /* 0x040fe20000041810 */
[----:B------:R-:W1:Y:S02]  /*eb90*/  LDSM.16.MT88.4 R52, [R205+0x5800] ;  /* 0x00580000cd34783b */ /* 0x000e640000004200 */
[----:B------:R-:W-:Y:S01]  /*eba0*/  IMAD.MOV.U32 R175, RZ, RZ, R164 ;  /* 0x000000ffffaf7224 */ /* 0x000fe200078e00a4 */
[----:B------:R-:W-:Y:S01]  /*ebb0*/  F2FP.BF16.PACK_AB R0, R227, R226 ;  /* 0x000000e2e300723e */ /* 0x000fe200000010ff */
[----:B------:R-:W-:Y:S01]  /*ebc0*/  IMAD.MOV.U32 R157, RZ, RZ, R161 ;  /* 0x000000ffff9d7224 */ /* 0x000fe200078e00a1 */
[----:B------:R-:W-:Y:S01]  /*ebd0*/  PRMT R165, R2, 0x5410, R48 ;  /* 0x0000541002a57816 */ /* 0x000fe20000000030 */
[----:B------:R-:W-:Y:S01]  /*ebe0*/  FADD.FTZ R48, R178, R59 ;  /* 0x0000003bb2307221 */ /* 0x000fe20000010000 */
[----:B------:R-:W-:Y:S01]  /*ebf0*/  LOP3.LUT R50, R50, R0, RZ, 0xc0, !PT ;  /* 0x0000000032327212 */ /* 0x000fe200078ec0ff */
[----:B------:R-:W-:Y:S01]  /*ec00*/  FADD.FTZ R2, R180, R51 ;  /* 0x00000033b4027221 */ /* 0x000fe20000010000 */
[----:B------:R1:W5:Y:S02]  /*ec10*/  LDL.LU R215, [R1+0x5c] ;  /* 0x00005c0001d77983 */ /* 0x0003640000300800 */
[----:B------:R-:W-:Y:S01]  /*ec20*/  FADD.FTZ R0, R181, R56 ;  /* 0x00000038b5007221 */ /* 0x000fe20000010000 */
[-C--:B---3--:R-:W-:Y:S01]  /*ec30*/  HMMA.16816.F32.BF16 R20, R40, R36.reuse, R20 ;  /* 0x000000242814723c */ /* 0x088fe20000041814 */
[----:B------:R-:W-:Y:S01]  /*ec40*/  FADD.FTZ R59, R182, R48 ;  /* 0x00000030b63b7221 */ /* 0x000fe20000010000 */
[----:B------:R-:W-:Y:S01]  /*ec50*/  PRMT R164, R49, 0x5410, R3 ;  /* 0x0000541031a47816 */ /* 0x000fe20000000003 */
[----:B------:R-:W-:Y:S01]  /*ec60*/  FADD.FTZ R3, R179, R58 ;  /* 0x0000003ab3037221 */ /* 0x000fe20000010000 */
[--C-:B------:R-:W-:Y:S01]  /*ec70*/  HSET2.LE.AND R51, R76, R219.reuse, PT ;  /* 0x000000db4c337233 */ /* 0x100fe20003803000 */
[----:B------:R-:W-:Y:S01]  /*ec80*/  FADD.FTZ R60, R172, R2 ;  /* 0x00000002ac3c7221 */ /* 0x000fe20000010000 */
[--C-:B------:R-:W-:Y:S01]  /*ec90*/  HSET2.LE.AND R48, R75, R219.reuse, PT ;  /* 0x000000db4b307233 */ /* 0x100fe20003803000 */
[----:B------:R-:W-:Y:S01]  /*eca0*/  FADD.FTZ R58, R183, R3 ;  /* 0x00000003b73a7221 */ /* 0x000fe20000010000 */
[C---:B------:R-:W-:Y:S01]  /*ecb0*/  HMMA.16816.F32.BF16 R24, R44.reuse, R36, R24 ;  /* 0x000000242c18723c */ /* 0x040fe20000041818 */
[----:B------:R-:W-:Y:S01]  /*ecc0*/  FADD.FTZ R62, R173, R0 ;  /* 0x00000000ad3e7221 */ /* 0x000fe20000010000 */
[----:B------:R3:W5:Y:S02]  /*ecd0*/  LDL.LU R214, [R1+0x58] ;  /* 0x0000580001d67983 */ /* 0x0007640000300800 */
[----:B------:R-:W-:Y:S01]  /*ece0*/  FADD.FTZ R60, R159, R60 ;  /* 0x0000003c9f3c7221 */ /* 0x000fe20000010000 */
[--C-:B------:R-:W-:Y:S01]  /*ecf0*/  HSET2.LE.AND R49, R74, R219.reuse, PT ;  /* 0x000000db4a317233 */ /* 0x100fe20003803000 */
[----:B------:R-:W-:Y:S01]  /*ed00*/  FADD.FTZ R62, R158, R62 ;  /* 0x0000003e9e3e7221 */ /* 0x000fe20000010000 */
[----:B------:R-:W-:Y:S01]  /*ed10*/  F2FP.BF16.PACK_AB R0, R115, R114 ;  /* 0x000000727300723e */ /* 0x000fe200000010ff */
[----:B------:R-:W-:Y:S01]  /*ed20*/  IMAD.MOV.U32 R161, RZ, RZ, R211 ;  /* 0x000000ffffa17224 */ /* 0x000fe200078e00d3 */
[-C--:B------:R-:W-:Y:S01]  /*ed30*/  HMMA.16816.F32.BF16 R28, R44, R38.reuse, R28 ;  /* 0x000000262c1c723c */ /* 0x080fe2000004181c */
[----:B------:R3:W5:Y:S02]  /*ed40*/  LDL.LU R213, [R1+0x54] ;  /* 0x0000540001d57983 */ /* 0x0007640000300800 */
[----:B------:R-:W-:Y:S01]  /*ed50*/  F2FP.BF16.PACK_AB R2, R229, R228 ;  /* 0x000000e4e502723e */ /* 0x000fe200000010ff */
[--C-:B------:R-:W-:Y:S01]  /*ed60*/  HSET2.LE.AND R56, R70, R219.reuse, PT ;  /* 0x000000db46387233 */ /* 0x100fe20003803000 */
[----:B------:R-:W-:Y:S01]  /*ed70*/  F2FP.BF16.PACK_AB R3, R103, R102 ;  /* 0x000000666703723e */ /* 0x000fe200000010ff */
[----:B------:R3:W5:Y:S01]  /*ed80*/  LDL.LU R212, [R1+0x50] ;  /* 0x0000500001d47983 */ /* 0x0007620000300800 */
[----:B------:R-:W-:Y:S01]  /*ed90*/  FADD.FTZ R44, R163, R60 ;  /* 0x0000003ca32c7221 */ /* 0x000fe20000010000 */
[----:B------:R-:W-:Y:S01]  /*eda0*/  HMMA.16816.F32.BF16 R32, R40, R38, R32 ;  /* 0x000000262820723c */ /* 0x000fe20000041820 */
[----:B------:R-:W-:Y:S01]  /*edb0*/  FADD.FTZ R45, R162, R62 ;  /* 0x0000003ea22d7221 */ /* 0x000fe20000010000 */
[----:B------:R-:W2:Y:S02]  /*edc0*/  LDSM.16.MT88.4 R36, [R206+0x5800] ;  /* 0x00580000ce24783b */ /* 0x000ea40000004200 */
[----:B------:R-:W-:Y:S01]  /*edd0*/  F2FP.BF16.PACK_AB R57, R105, R104 ;  /* 0x000000686939723e */ /* 0x000fe200000010ff */
[--C-:B------:R-:W-:Y:S01]  /*ede0*/  HSET2.LE.AND R165, R165, R219.reuse, PT ;  /* 0x000000dba5a57233 */ /* 0x100fe20003803000 */
[----:B------:R-:W-:Y:S01]  /*edf0*/  LOP3.LUT R51, R51, R0, RZ, 0xc0, !PT ;  /* 0x0000000033337212 */ /* 0x000fe200078ec0ff */
[----:B------:R-:W-:Y:S01]  /*ee00*/  FADD.FTZ R0, R175, R58 ;  /* 0x0000003aaf007221 */ /* 0x000fe20000010000 */
[----:B------:R-:W-:Y:S01]  /*ee10*/  LOP3.LUT R48, R48, R2, RZ, 0xc0, !PT ;  /* 0x0000000230307212 */ /* 0x000fe200078ec0ff */
[----:B------:R-:W-:Y:S01]  /*ee20*/  FADD.FTZ R2, R174, R59 ;  /* 0x0000003bae027221 */ /* 0x000fe20000010000 */
[----:B------:R3:W5:Y:S02]  /*ee30*/  LDL.LU R211, [R1+0x4c] ;  /* 0x00004c0001d37983 */ /* 0x0007640000300800 */
[----:B------:R-:W-:Y:S01]  /*ee40*/  FADD.FTZ R63, R156, R0 ;  /* 0x000000009c3f7221 */ /* 0x000fe20000010000 */
[----:B------:R-:W-:Y:S01]  /*ee50*/  LOP3.LUT R49, R49, R3, RZ, 0xc0, !PT ;  /* 0x0000000331317212 */ /* 0x000fe200078ec0ff */
[----:B------:R-:W-:Y:S01]  /*ee60*/  FADD.FTZ R61, R157, R2 ;  /* 0x000000029d3d7221 */ /* 0x000fe20000010000 */
[----:B------:R-:W-:Y:S01]  /*ee70*/  LOP3.LUT R56, R56, R57, RZ, 0xc0, !PT ;  /* 0x0000003938387212 */ /* 0x000fe200078ec0ff */
[--C-:B------:R-:W-:Y:S01]  /*ee80*/  HSET2.LE.AND R58, R72, R219.reuse, PT ;  /* 0x000000db483a7233 */ /* 0x100fe20003803000 */
[----:B------:R-:W-:Y:S01]  /*ee90*/  F2FP.BF16.PACK_AB R0, R107, R106 ;  /* 0x0000006a6b00723e */ /* 0x000fe200000010ff */
[----:B------:R-:W-:Y:S01]  /*eea0*/  FADD.FTZ R46, R161, R61 ;  /* 0x0000003da12e7221 */ /* 0x000fe20000010000 */
[--C-:B------:R-:W-:Y:S01]  /*eeb0*/  HSET2.LE.AND R59, R71, R219.reuse, PT ;  /* 0x000000db473b7233 */ /* 0x100fe20003803000 */
[----:B------:R-:W-:Y:S01]  /*eec0*/  F2FP.BF16.PACK_AB R2, R109, R108 ;  /* 0x0000006c6d02723e */ /* 0x000fe200000010ff */
[--C-:B------:R-:W-:Y:S01]  /*eed0*/  HSET2.LE.AND R57, R73, R219.reuse, PT ;  /* 0x000000db49397233 */ /* 0x100fe20003803000 */
[----:B------:R-:W-:Y:S01]  /*eee0*/  FADD.FTZ R42, R151, R46 ;  /* 0x0000002e972a7221 */ /* 0x000fe20000010000 */
[----:B------:R-:W-:Y:S01]  /*eef0*/  F2FP.BF16.PACK_AB R3, R111, R110 ;  /* 0x0000006e6f03723e */ /* 0x000fe200000010ff */
[-C--:B-1----:R-:W-:Y:S01]  /*ef00*/  HMMA.16816.F32.BF16 R4, R48, R52.reuse, R4 ;  /* 0x000000343004723c */ /* 0x082fe20000041804 */
[----:B------:R-:W-:Y:S01]  /*ef10*/  LOP3.LUT R58, R58, R2, RZ, 0xc0, !PT ;  /* 0x000000023a3a7212 */ /* 0x000fe200078ec0ff */
[----:B------:R3:W5:Y:S01]  /*ef20*/  LDL.LU R210, [R1+0x48] ;  /* 0x0000480001d27983 */ /* 0x0007620000300800 */
[----:B------:R-:W-:Y:S01]  /*ef30*/  LOP3.LUT R57, R57, R0, RZ, 0xc0, !PT ;  /* 0x0000000039397212 */ /* 0x000fe200078ec0ff */
[----:B------:R-:W-:Y:S01]  /*ef40*/  HSET2.LE.AND R164, R164, R219, PT ;  /* 0x000000dba4a47233 */ /* 0x000fe20003803000 */
[----:B------:R-:W-:Y:S01]  /*ef50*/  LOP3.LUT R59, R59, R3, RZ, 0xc0, !PT ;  /* 0x000000033b3b7212 */ /* 0x000fe200078ec0ff */
[----:B------:R-:W-:Y:S01]  /*ef60*/  FADD.FTZ R3, R160, R63 ;  /* 0x0000003fa0037221 */ /* 0x000fe20000010000 */
[----:B------:R-:W-:Y:S02]  /*ef70*/  F2FP.BF16.PACK_AB R0, R67, R77 ;  /* 0x0000004d4300723e */ /* 0x000fe400000010ff */
[----:B------:R-:W-:Y:S03]  /*ef80*/  F2FP.BF16.PACK_AB R2, R131, R130 ;  /* 0x000000828302723e */ /* 0x000fe600000010ff */
[----:B------:R-:W-:Y:S01]  /*ef90*/  FADD.FTZ R41, R150, R3 ;  /* 0x0000000396297221 */ /* 0x000fe20000010000 */
[C---:B------:R-:W-:Y:S01]  /*efa0*/  HMMA.16816.F32.BF16 R8, R56.reuse, R52, R8 ;  /* 0x000000343808723c */ /* 0x040fe20000041808 */
[----:B------:R-:W-:Y:S01]  /*efb0*/  LOP3.LUT R170, R170, R0, RZ, 0xc0, !PT ;  /* 0x00000000aaaa7212 */ /* 0x000fe200078ec0ff */
[----:B------:R-:W-:Y:S01]  /*efc0*/  FADD.FTZ R0, R191, R45 ;  /* 0x0000002dbf007221 */ /* 0x000fe20000010000 */
[----:B------:R-:W-:Y:S01]  /*efd0*/  LOP3.LUT R171, R171, R2, RZ, 0xc0, !PT ;  /* 0x00000002abab7212 */ /* 0x000fe200078ec0ff */
[----:B------:R-:W-:Y:S01]  /*efe0*/  FADD.FTZ R2, R239, R44 ;  /* 0x0000002cef027221 */ /* 0x000fe20000010000 */
[----:B------:R-:W-:Y:S01]  /*eff0*/  F2FP.BF16.PACK_AB R3, R121, R120 ;  /* 0x000000787903723e */ /* 0x000fe200000010ff */
[----:B------:R-:W-:Y:S01]  /*f000*/  FADD.FTZ R40, R194, R0 ;  /* 0x00000000c2287221 */ /* 0x000fe20000010000 */
[----:B------:R-:W-:Y:S01]  /*f010*/  F2FP.BF16.PACK_AB R0, R139, R64 ;  /* 0x000000408b00723e */ /* 0x000fe200000010ff */
[----:B------:R-:W-:Y:S01]  /*f020*/  FADD.FTZ R43, R240, R2 ;  /* 0x00000002f02b7221 */ /* 0x000fe20000010000 */
[-C--:B------:R-:W-:Y:S03]  /*f030*/  HMMA.16816.F32.BF16 R12, R56, R54.reuse, R12 ;  /* 0x00000036380c723c */ /* 0x080fe6000004180c */
[----:B------:R-:W-:Y:S01]  /*f040*/  FADD.FTZ R43, R246, R43 ;  /* 0x0000002bf62b7221 */ /* 0x000fe20000010000 */
[----:B------:R-:W-:Y:S02]  /*f050*/  F2FP.BF16.PACK_AB R2, R189, R118 ;  /* 0x00000076bd02723e */ /* 0x000fe400000010ff */
[----:B------:R-:W-:Y:S01]  /*f060*/  LOP3.LUT R168, R168, R0, RZ, 0xc0, !PT ;  /* 0x00000000a8a87212 */ /* 0x000fe200078ec0ff */
[----:B------:R-:W-:Y:S01]  /*f070*/  FADD.FTZ R0, R148, R41 ;  /* 0x0000002994007221 */ /* 0x000fe20000010000 */
[C---:B------:R-:W-:Y:S01]  /*f080*/  HMMA.16816.F32.BF16 R16, R48.reuse, R54, R16 ;  /* 0x000000363010723c */ /* 0x040fe20000041810 */
[----:B------:R-:W-:Y:S03]  /*f090*/  LOP3.LUT R169, R169, R2, RZ, 0xc0, !PT ;  /* 0x00000002a9a97212 */ /* 0x000fe600078ec0ff */
[----:B------:R-:W-:Y:S01]  /*f0a0*/  FADD.FTZ R2, R149, R42 ;  /* 0x0000002a95027221 */ /* 0x000fe20000010000 */
[----:B------:R-:W-:Y:S01]  /*f0b0*/  LOP3.LUT R164, R164, R3, RZ, 0xc0, !PT ;  /* 0x00000003a4a47212 */ /* 0x000fe200078ec0ff */
[----:B------:R-:W-:Y:S01]  /*f0c0*/  FADD.FTZ R42, R245, R40 ;  /* 0x00000028f52a7221 */ /* 0x000fe20000010000 */
[----:B------:R-:W1:Y:S01]  /*f0d0*/  LDSM.16.MT88.4 R148, [R205+0x5c00] ;  /* 0x005c0000cd94783b */ /* 0x000e620000004200 */
[----:B------:R-:W-:Y:S01]  /*f0e0*/  FADD.FTZ R41, R155, R2 ;  /* 0x000000029b297221 */ /* 0x000fe20000010000 */
[-C--:B--2---:R-:W-:Y:S03]  /*f0f0*/  HMMA.16816.F32.BF16 R20, R48, R36.reuse, R20 ;  /* 0x000000243014723c */ /* 0x084fe60000041814 */
[----:B------:R-:W-:Y:S01]  /*f100*/  FADD.FTZ R40, R143, R0 ;  /* 0x000000008f287221 */ /* 0x000fe20000010000 */
[----:B------:R-:W-:Y:S02]  /*f110*/  F2FP.BF16.PACK_AB R0, R123, R122 ;  /* 0x0000007a7b00723e */ /* 0x000fe400000010ff */
[----:B------:R-:W-:Y:S01]  /*f120*/  F2FP.BF16.PACK_AB R2, R188, R124 ;  /* 0x0000007cbc02723e */ /* 0x000fe200000010ff */
[----:B------:R-:W-:Y:S01]  /*f130*/  FADD.FTZ R40, R147, R40 ;  /* 0x0000002893287221 */ /* 0x000fe20000010000 */
[----:B------:R-:W-:Y:S01]  /*f140*/  LOP3.LUT R165, R165, R0, RZ, 0xc0, !PT ;  /* 0x00000000a5a57212 */ /* 0x000fe200078ec0ff */
[----:B------:R-:W-:Y:S01]  /*f150*/  FADD.FTZ R0, R142, R41 ;  /* 0x000000298e007221 */ /* 0x000fe20000010000 */
[C---:B------:R-:W-:Y:S02]  /*f160*/  HMMA.16816.F32.BF16 R24, R56.reuse, R36, R24 ;  /* 0x000000243818723c */ /* 0x040fe40000041818 */
[----:B------:R-:W-:Y:S01]  /*f170*/  LOP3.LUT R166, R166, R2, RZ, 0xc0, !PT ;  /* 0x00000002a6a67212 */ /* 0x000fe200078ec0ff */
[----:B------:R-:W-:Y:S01]  /*f180*/  FADD.FTZ R0, R146, R0 ;  /* 0x0000000092007221 */ /* 0x000fe20000010000 */
[----:B------:R-:W-:Y:S01]  /*f190*/  F2FP.BF16.PACK_AB R3, R190, R126 ;  /* 0x0000007ebe03723e */ /* 0x000fe200000010ff */
[----:B------:R-:W-:Y:S02]  /*f1a0*/  FADD.FTZ R2, R248, R42 ;  /* 0x0000002af8027221 */ /* 0x000fe40000010000 */
[----:B------:R-:W-:Y:S01]  /*f1b0*/  FADD.FTZ R36, R145, R40 ;  /* 0x0000002891247221 */ /* 0x000fe20000010000 */
[-C--:B------:R-:W-:Y:S01]  /*f1c0*/  HMMA.16816.F32.BF16 R28, R56, R38.reuse, R28 ;  /* 0x00000026381c723c */ /* 0x080fe2000004181c */
[----:B------:R-:W-:Y:S03]  /*f1d0*/  FADD.FTZ R40, R144, R0 ;  /* 0x0000000090287221 */ /* 0x000fe60000010000 */
[----:B------:R-:W-:Y:S01]  /*f1e0*/  FADD.FTZ R0, R195, R36 ;  /* 0x00000024c3007221 */ /* 0x000fe20000010000 */
[----:B------:R-:W-:Y:S01]  /*f1f0*/  LOP3.LUT R167, R167, R3, RZ, 0xc0, !PT ;  /* 0x00000003a7a77212 */ /* 0x000fe200078ec0ff */
[----:B------:R-:W-:Y:S02]  /*f200*/  FADD.FTZ R2, R241, R2 ;  /* 0x00000002f1027221 */ /* 0x000fe40000010000 */
[----:B------:R-:W-:Y:S01]  /*f210*/  FADD.FTZ R40, R209, R40 ;  /* 0x00000028d1287221 */ /* 0x000fe20000010000 */
[----:B------:R-:W-:Y:S01]  /*f220*/  HMMA.16816.F32.BF16 R32, R48, R38, R32 ;  /* 0x000000263020723c */ /* 0x000fe20000041820 */
[----:B------:R-:W2:Y:S02]  /*f230*/  LDSM.16.MT88.4 R36, [R206+0x5c00] ;  /* 0x005c0000ce24783b */ /* 0x000ea40000004200 */
[----:B------:R-:W-:Y:S02]  /*f240*/  FADD.FTZ R2, R242, R2 ;  /* 0x00000002f2027221 */ /* 0x000fe40000010000 */
[----:B------:R-:W-:Y:S02]  /*f250*/  FADD.FTZ R0, R208, R0 ;  /* 0x00000000d0007221 */ /* 0x000fe40000010000 */
[----:B------:R-:W-:Y:S02]  /*f260*/  FADD.FTZ R2, R247, R2 ;  /* 0x00000002f7027221 */ /* 0x000fe40000010000 */
[----:B------:R-:W-:Y:S01]  /*f270*/  FADD.FTZ R0, R204, R0 ;  /* 0x00000000cc007221 */ /* 0x000fe20000010000 */
[----:B------:R3:W5:Y:S01]  /*f280*/  LDL.LU R209, [R1+0x44] ;  /* 0x0000440001d17983 */ /* 0x0007620000300800 */
[-C--:B-1----:R-:W-:Y:S01]  /*f290*/  HMMA.16816.F32.BF16 R144, R168, R148.reuse, R4 ;  /* 0x00000094a890723c */ /* 0x082fe20000041804 */
[----:B------:R-:W-:Y:S02]  /*f2a0*/  FADD.FTZ R41, R249, R2 ;  /* 0x00000002f9297221 */ /* 0x000fe40000010000 */
[----:B------:R-:W-:Y:S01]  /*f2b0*/  FADD.FTZ R2, R207, R40 ;  /* 0x00000028cf027221 */ /* 0x000fe20000010000 */
[----:B------:R3:W5:Y:S01]  /*f2c0*/  LDL.LU R208, [R1+0x40] ;  /* 0x0000400001d07983 */ /* 0x0007620000300800 */
[----:B------:R-:W-:Y:S02]  /*f2d0*/  FADD.FTZ R3, R251, R43 ;  /* 0x0000002bfb037221 */ /* 0x000fe40000010000 */
[----:B------:R-:W-:Y:S01]  /*f2e0*/  FADD.FTZ R40, R132, R41 ;  /* 0x0000002984287221 */ /* 0x000fe20000010000 */
[----:B------:R3:W5:Y:S01]  /*f2f0*/  LDL.LU R207, [R1+0x3c] ;  /* 0x00003c0001cf7983 */ /* 0x0007620000300800 */
[----:B------:R-:W-:Y:S03]  /*f300*/  FADD.FTZ R3, R243, R3 ;  /* 0x00000003f3037221 */ /* 0x000fe60000010000 */
[----:B------:R-:W-:Y:S01]  /*f310*/  FADD.FTZ R2, R79, R2 ;  /* 0x000000024f027221 */ /* 0x000fe20000010000 */
[----:B------:R3:W5:Y:S01]  /*f320*/  LDL.LU R204, [R1+0x38] ;  /* 0x0000380001cc7983 */ /* 0x0007620000300800 */
        /* <DEDUP_REMOVED lines=13> */
[C---:B------:R-:W-:Y:S01]  /*f400*/  HMMA.16816.F32.BF16 R140, R164.reuse, R148, R8 ;  /* 0x00000094a48c723c */ /* 0x040fe20000041808 */
[----:B------:R-:W-:Y:S02]  /*f410*/  FADD.FTZ R2, R154, R6 ;  /* 0x000000069a027221 */ /* 0x000fe40000010000 */
[----:B------:R-:W-:Y:S02]  /*f420*/  FADD.FTZ R4, R152, R4 ;  /* 0x0000000498047221 */ /* 0x000fe40000010000 */
[----:B------:R-:W-:Y:S02]  /*f430*/  FADD.FTZ R7, R198, R41 ;  /* 0x00000029c6077221 */ /* 0x000fe40000010000 */
[----:B------:R-:W-:Y:S01]  /*f440*/  FADD.FTZ R2, R86, R2 ;  /* 0x0000000256027221 */ /* 0x000fe20000010000 */
[-C--:B------:R-:W-:Y:S01]  /*f450*/  HMMA.16816.F32.BF16 R152, R164, R150.reuse, R12 ;  /* 0x00000096a498723c */ /* 0x080fe2000004180c */
[----:B------:R-:W-:Y:S03]  /*f460*/  FADD.FTZ R3, R196, R7 ;  /* 0x00000007c4037221 */ /* 0x000fe60000010000 */
[----:B------:R-:W-:Y:S02]  /*f470*/  FADD.FTZ R5, R88, R0 ;  /* 0x0000000058057221 */ /* 0x000fe40000010000 */
[----:B------:R-:W-:Y:S02]  /*f480*/  FADD.FTZ R3, R202, R3 ;  /* 0x00000003ca037221 */ /* 0x000fe40000010000 */
[----:B------:R-:W-:Y:S01]  /*f490*/  FADD.FTZ R0, R90, R4 ;  /* 0x000000045a007221 */ /* 0x000fe20000010000 */
[C---:B------:R-:W-:Y:S03]  /*f4a0*/  HMMA.16816.F32.BF16 R148, R168.reuse, R150, R16 ;  /* 0x00000096a894723c */ /* 0x040fe60000041810 */
[----:B------:R-:W-:Y:S02]  /*f4b0*/  FADD.FTZ R3, R201, R3 ;  /* 0x00000003c9037221 */ /* 0x000fe40000010000 */
[----:B------:R-:W-:Y:S02]  /*f4c0*/  FADD.FTZ R2, R87, R2 ;  /* 0x0000000257027221 */ /* 0x000fe40000010000 */
[----:B------:R-:W-:Y:S01]  /*f4d0*/  FADD.FTZ R4, R89, R5 ;  /* 0x0000000559047221 */ /* 0x000fe20000010000 */
[-C--:B--2---:R-:W-:Y:S01]  /*f4e0*/  HMMA.16816.F32.BF16 R160, R168, R36.reuse, R20 ;  /* 0x00000024a8a0723c */ /* 0x084fe20000041814 */
        /* <DEDUP_REMOVED lines=13> */
[----:B------:R-:W-:Y:S03]  /*f5c0*/  HMMA.16816.F32.BF16 R168, R168, R38, R32 ;  /* 0x00000026a8a8723c */ /* 0x000fe60000041820 */
[----:B------:R-:W-:Y:S02]  /*f5d0*/  FADD.FTZ R2, R104, R2 ;  /* 0x0000000268027221 */ /* 0x000fe40000010000 */
[----:B------:R-:W-:Y:S02]  /*f5e0*/  FADD.FTZ R0, R106, R0 ;  /* 0x000000006a007221 */ /* 0x000fe40000010000 */
[----:B------:R-:W-:Y:S02]  /*f5f0*/  FADD.FTZ R7, R229, R7 ;  /* 0x00000007e5077221 */ /* 0x000fe40000010000 */
[----:B------:R-:W-:Y:S03]  /*f600*/  FADD.FTZ R6, R103, R3 ;  /* 0x0000000367067221 */ /* 0x000fe60000010000 */
        /* <DEDUP_REMOVED lines=23> */
[----:B----4-:R-:W-:Y:S01]  /*f780*/  IADD3 R0, R218, -0x1, RZ ;  /* 0xffffffffda007810 */ /* 0x010fe20007ffe0ff */
        /* <DEDUP_REMOVED lines=8> */
[----:B---3-5:R-:W-:-:S05]  /*f810*/  @P1 BRA `(.L_x_371) ;  /* 0xffff9b9000001947 */ /* 0x028fca000383ffff */
.L_x_370:
[----:B-1-3--:R-:W2:Y:S01]  /*f820*/  LDL.LU R45, [R1+0x30] ;  /* 0x00003000012d7983 */ /* 0x00aea20000300800 */
[----:B------:R-:W1:Y:S03]  /*f830*/  LDC.U8 R28, c[0x0][0x329] ;  /* 0x0000ca40ff1c7b82 */ /* 0x000e660000000000 */
[----:B------:R-:W3:Y:S04]  /*f840*/  SHFL.BFLY PT, R3, R235, 0x2, 0x1f ;  /* 0x0c401f00eb037f89 */ /* 0x000ee800000e0000 */
[----:B------:R-:W4:Y:S01]  /*f850*/  SHFL.BFLY PT, R0, R236, 0x2, 0x1f ;  /* 0x0c401f00ec007f89 */ /* 0x000f2200000e0000 */
[----:B------:R-:W2:Y:S03]  /*f860*/  LDC.U8 R27, c[0x0][0x328] ;  /* 0x0000ca00ff1b7b82 */ /* 0x000ea60000000000 */
[----:B------:R-:W4:Y:S04]  /*f870*/  SHFL.BFLY PT, R2, R237, 0x2, 0x1f ;  /* 0x0c401f00ed027f89 */ /* 0x000f2800000e0000 */
[----:B------:R-:W4:Y:S04]  /*f880*/  SHFL.BFLY PT, R4, R238, 0x2, 0x1f ;  /* 0x0c401f00ee047f89 */ /* 0x000f2800000e0000 */
[----:B------:R-:W4:Y:S04]  /*f890*/  S2R R10, SR_TID.X ;  /* 0x00000000000a7919 */ /* 0x000f280000002100 */
[----:B------:R-:W2:Y:S01]  /*f8a0*/  S2R R44, SR_CTAID.Y ;  /* 0x00000000002c7919 */ /* 0x000ea20000002600 */
[----:B-1----:R-:W-:Y:S01]  /*f8b0*/  ISETP.NE.AND P2, PT, R28, RZ, PT ;  /* 0x000000ff1c00720c */ /* 0x002fe20003f45270 */
[----:B---3--:R-:W-:-:S02]  /*f8c0*/  FADD.FTZ R3, R3, R235 ;  /* 0x000000eb03037221 */ /* 0x008fc40000010000 */
[----:B----4-:R-:W-:-:S03]  /*f8d0*/  FADD.FTZ R0, R0, R236 ;  /* 0x000000ec00007221 */ /* 0x010fc60000010000 */
[----:B------:R-:W1:Y:S01]  /*f8e0*/  SHFL.BFLY PT, R7, R3, 0x1, 0x1f ;  /* 0x0c201f0003077f89 */ /* 0x000e6200000e0000 */
[----:B------:R-:W-:-:S03]  /*f8f0*/  FADD.FTZ R2, R2, R237 ;  /* 0x000000ed02027221 */ /* 0x000fc60000010000 */
[----:B------:R-:W3:Y:S01]  /*f900*/  SHFL.BFLY PT, R6, R0, 0x1, 0x1f ;  /* 0x0c201f0000067f89 */ /* 0x000ee200000e0000 */
[----:B------:R-:W-:-:S03]  /*f910*/  FADD.FTZ R4, R4, R238 ;  /* 0x000000ee04047221 */ /* 0x000fc60000010000 */
[----:B------:R-:W4:Y:S01]  /*f920*/  SHFL.BFLY PT, R5, R2, 0x1, 0x1f ;  /* 0x0c201f0002057f89 */ /* 0x000f2200000e0000 */
[----:B------:R-:W-:Y:S01]  /*f930*/  SHF.R.S32.HI R16, RZ, 0x1f, R10 ;  /* 0x0000001fff107819 */ /* 0x000fe2000001140a */
[----:B-1----:R-:W-:Y:S02]  /*f940*/  FADD.FTZ R21, R3, R7 ;  /* 0x0000000703157221 */ /* 0x002fe40000010000 */
[----:B------:R-:W1:Y:S01]  /*f950*/  SHFL.BFLY PT, R7, R4, 0x1, 0x1f ;  /* 0x0c201f0004077f89 */ /* 0x000e6200000e0000 */
[----:B---3--:R-:W-:Y:S02]  /*f960*/  FADD.FTZ R22, R0, R6 ;  /* 0x0000000600167221 */ /* 0x008fe40000010000 */
[----:B------:R-:W-:Y:S01]  /*f970*/  FSETP.NE.FTZ.AND P6, PT, R21, RZ, PT ;  /* 0x000000ff1500720b */ /* 0x000fe20003fd5000 */
[----:B------:R-:W-:Y:S02]  /*f980*/  IMAD.MOV.U32 R6, RZ, RZ, 0x3f800000 ;  /* 0x3f800000ff067424 */ /* 0x000fe400078e00ff */
[----:B----4-:R-:W-:Y:S01]  /*f990*/  FADD.FTZ R20, R2, R5 ;  /* 0x0000000502147221 */ /* 0x010fe20000010000 */
[----:B------:R-:W-:-:S02]  /*f9a0*/  FSETP.NE.FTZ.AND P4, PT, R22, RZ, PT ;  /* 0x000000ff1600720b */ /* 0x000fc40003f95000 */
[----:B------:R-:W-:Y:S02]  /*f9b0*/  MOV R5, 0x3f800000 ;  /* 0x3f80000000057802 */ /* 0x000fe40000000f00 */
[----:B------:R-:W-:-:S05]  /*f9c0*/  FSETP.NE.FTZ.AND P5, PT, R20, RZ, PT ;  /* 0x000000ff1400720b */ /* 0x000fca0003fb5000 */
[----:B------:R-:W3:Y:S01]  /*f9d0*/  @P6 MUFU.RCP R5, R21 ;  /* 0x0000001500056308 */ /* 0x000ee20000001000 */
[----:B-1----:R-:W-:Y:S01]  /*f9e0*/  FADD.FTZ R24, R4, R7 ;  /* 0x0000000704187221 */ /* 0x002fe20000010000 */
[----:B------:R-:W-:-:S06]  /*f9f0*/  MOV R4, 0x3f800000 ;  /* 0x3f80000000047802 */ /* 0x000fcc0000000f00 */
[----:B------:R-:W-:Y:S01]  /*fa00*/  @P5 MUFU.RCP R6, R20 ;  /* 0x0000001400065308 */ /* 0x000fe20000001000 */
[-C--:B------:R-:W-:Y:S02]  /*fa10*/  LEA.HI R7, R16, R10.reuse, RZ, 0x2 ;  /* 0x0000000a10077211 */ /* 0x080fe400078f10ff */
[----:B------:R-:W-:Y:S02]  /*fa20*/  FSETP.NE.FTZ.AND P3, PT, R24, RZ, PT ;  /* 0x000000ff1800720b */ /* 0x000fe40003f75000 */
[----:B------:R-:W-:Y:S02]  /*fa30*/  SHF.R.S32.HI R23, RZ, 0x2, R7 ;  /* 0x00000002ff177819 */ /* 0x000fe40000011407 */
[----:B------:R-:W-:-:S04]  /*fa40*/  LEA.HI R16, R16, R10, RZ, 0x5 ;  /* 0x0000000a10107211 */ /* 0x000fc800078f28ff */
[----:B------:R-:W-:-:S05]  /*fa50*/  SHF.R.S32.HI R16, RZ, 0x5, R16 ;  /* 0x00000005ff107819 */ /* 0x000fca0000011410 */
[----:B------:R-:W-:Y:S01]  /*fa60*/  @P3 MUFU.RCP R4, R24 ;  /* 0x0000001800043308 */ /* 0x000fe20000001000 */
[----:B--2---:R-:W-:-:S13]  /*fa70*/  ISETP.NE.AND P0, PT, R45, -0x1, PT ;  /* 0xffffffff2d00780c */ /* 0x004fda0003f05270 */
[----:B------:R-:W-:Y:S01]  /*fa80*/  @P0 IMAD.WIDE.U32 R2, R45, c[0x0][0x1e8], RZ ;  /* 0x00007a002d020a25 */ /* 0x000fe200078e00ff */
[----:B------:R-:W-:-:S03]  /*fa90*/  @!P0 SHF.R.S32.HI R0, RZ, 0x1f, R44 ;  /* 0x0000001fff008819 */ /* 0x000fc6000001142c */
[----:B------:R-:W-:Y:S01]  /*faa0*/  @!P0 IMAD.WIDE.U32 R8, R44, c[0x0][0x1e0], RZ ;  /* 0x000078002c088a25 */ /* 0x000fe200078e00ff */
[----:B------:R-:W-:-:S03]  /*fab0*/  @P0 MOV R25, R2 ;  /* 0x0000000200190202 */ /* 0x000fc60000000f00 */
[----:B------:R-:W-:Y:S01]  /*fac0*/  IMAD.MOV.U32 R2, RZ, RZ, 0x3f800000 ;  /* 0x3f800000ff027424 */ /* 0x000fe200078e00ff */
[----:B------:R-:W-:Y:S01]  /*fad0*/  @!P0 MOV R25, R8 ;  /* 0x0000000800198202 */ /* 0x000fe20000000f00 */
[----:B------:R-:W-:Y:S02]  /*fae0*/  @!P0 IMAD R0, R0, c[0x0][0x1e0], RZ ;  /* 0x0000780000008a24 */ /* 0x000fe400078e02ff */
[----:B------:R-:W-:Y:S01]  /*faf0*/  @P0 IMAD R26, R45, c[0x0][0x1ec], R3 ;  /* 0x00007b002d1a0a24 */ /* 0x000fe200078e0203 */
[----:B------:R-:W-:Y:S01]  /*fb00*/  LOP3.LUT R3, R7, 0xfffffffc, RZ, 0xc0, !PT ;  /* 0xfffffffc07037812 */ /* 0x000fe200078ec0ff */
[----:B------:R-:W1:Y:S01]  /*fb10*/  @P4 MUFU.RCP R2, R22 ;  /* 0x0000001600024308 */ /* 0x000e620000001000 */
[----:B------:R-:W-:Y:S02]  /*fb20*/  @!P0 IMAD R0, R44, c[0x0][0x1e4], R0 ;  /* 0x000079002c008a24 */ /* 0x000fe400078e0200 */
[----:B------:R-:W-:Y:S02]  /*fb30*/  IMAD.MOV.U32 R7, RZ, RZ, -0x10 ;  /* 0xfffffff0ff077424 */ /* 0x000fe400078e00ff */
[----:B------:R-:W-:-:S02]  /*fb40*/  @!P0 IMAD.IADD R26, R9, 0x1, R0 ;  /* 0x00000001091a8824 */ /* 0x000fc400078e0200 */
[----:B---3--:R-:W-:Y:S02]  /*fb50*/  FMUL.FTZ R0, R5, c[0x0][0x2dc] ;  /* 0x0000b70005007a20 */ /* 0x008fe40000410000 */
[----:B------:R-:W-:Y:S02]  /*fb60*/  IMAD.IADD R5, R10, 0x1, -R3 ;  /* 0x000000010a057824 */ /* 0x000fe400078e0a03 */
[C---:B------:R-:W-:Y:S02]  /*fb70*/  FMUL.FTZ R144, R0.reuse, R144 ;  /* 0x0000009000907220 */ /* 0x040fe40000410000 */
[C---:B------:R-:W-:Y:S02]  /*fb80*/  FMUL.FTZ R18, R0.reuse, R145 ;  /* 0x0000009100127220 */ /* 0x040fe40000410000 */
[----:B------:R-:W-:Y:S02]  /*fb90*/  FMUL.FTZ R148, R0, R148 ;  /* 0x0000009400947220 */ /* 0x000fe40000410000 */
[----:B-1----:R-:W-:Y:S01]  /*fba0*/  FMUL.FTZ R2, R2, c[0x0][0x2dc] ;  /* 0x0000b70002027a20 */ /* 0x002fe20000410000 */
[----:B------:R-:W-:Y:S01]  /*fbb0*/  F2FP.BF16.PACK_AB R18, R18, R144 ;  /* 0x000000901212723e */ /* 0x000fe200000010ff */
[----:B------:R-:W-:-:S02]  /*fbc0*/  FMUL.FTZ R14, R0, R149 ;  /* 0x00000095000e7220 */ /* 0x000fc40000410000 */
[C---:B------:R-:W-:Y:S02]  /*fbd0*/  FMUL.FTZ R140, R2.reuse, R140 ;  /* 0x0000008c028c7220 */ /* 0x040fe40000410000 */
[----:B------:R-:W-:Y:S01]  /*fbe0*/  FMUL.FTZ R19, R2, R141 ;  /* 0x0000008d02137220 */ /* 0x000fe20000410000 */
[----:B------:R-:W-:Y:S01]  /*fbf0*/  F2FP.BF16.PACK_AB R14, R14, R148 ;  /* 0x000000940e0e723e */ /* 0x000fe200000010ff */
[C---:B------:R-:W-:Y:S02]  /*fc00*/  FMUL.FTZ R152, R2.reuse, R152 ;  /* 0x0000009802987220 */ /* 0x040fe40000410000 */
[C---:B------:R-:W-:Y:S01]  /*fc10*/  FMUL.FTZ R15, R2.reuse, R153 ;  /* 0x00000099020f7220 */ /* 0x040fe20000410000 */
[----:B------:R-:W-:Y:S01]  /*fc20*/  F2FP.BF16.PACK_AB R19, R19, R140 ;  /* 0x0000008c1313723e */ /* 0x000fe200000010ff */
[C---:B------:R-:W-:Y:S02]  /*fc30*/  FMUL.FTZ R156, R2.reuse, R156 ;  /* 0x0000009c029c7220 */ /* 0x040fe40000410000 */
[C---:B------:R-:W-:Y:S01]  /*fc40*/  FMUL.FTZ R11, R2.reuse, R157 ;  /* 0x0000009d020b7220 */ /* 0x040fe20000410000 */
[----:B------:R-:W-:Y:S01]  /*fc50*/  F2FP.BF16.PACK_AB R15, R15, R152 ;  /* 0x000000980f0f723e */ /* 0x000fe200000010ff */
[----:B------:R-:W-:-:S02]  /*fc60*/  FMUL.FTZ R164, R2, R164 ;  /* 0x000000a402a47220 */ /* 0x000fc40000410000 */
[----:B------:R-:W-:Y:S01]  /*fc70*/  FMUL.FTZ R165, R2, R165 ;  /* 0x000000a502a57220 */ /* 0x000fe20000410000 */
[----:B------:R-:W-:Y:S01]  /*fc80*/  SHF.R.S32.HI R2, RZ, 0x1f, R23 ;  /* 0x0000001fff027819 */ /* 0x000fe20000011417 */
[C---:B------:R-:W-:Y:S01]  /*fc90*/  FMUL.FTZ R160, R0.reuse, R160 ;  /* 0x000000a000a07220 */ /* 0x040fe20000410000 */
[----:B------:R-:W-:Y:S01]  /*fca0*/  F2FP.BF16.PACK_AB R11, R11, R156 ;  /* 0x0000009c0b0b723e */ /* 0x000fe200000010ff */
[----:B------:R-:W-:Y:S01]  /*fcb0*/  FMUL.FTZ R13, R0, R161 ;  /* 0x000000a1000d7220 */ /* 0x000fe20000410000 */
[----:B------:R-:W-:Y:S01]  /*fcc0*/  LEA.HI R2, R2, R23, RZ, 0x3 ;  /* 0x0000001702027211 */ /* 0x000fe200078f18ff */
[C---:B------:R-:W-:Y:S02]  /*fcd0*/  FMUL.FTZ R168, R0.reuse, R168 ;  /* 0x000000a800a87220 */ /* 0x040fe40000410000 */
[----:B------:R-:W-:Y:S01]  /*fce0*/  FMUL.FTZ R8, R0, R169 ;  /* 0x000000a900087220 */ /* 0x000fe20000410000 */
[----:B------:R-:W-:Y:S01]  /*fcf0*/  LOP3.LUT R2, R2, 0xfffffff8, RZ, 0xc0, !PT ;  /* 0xfffffff802027812 */ /* 0x000fe200078ec0ff */
[----:B------:R-:W-:Y:S01]  /*fd00*/  FMUL.FTZ R0, R4, c[0x0][0x2dc] ;  /* 0x0000b70004007a20 */ /* 0x000fe20000410000 */
[----:B------:R-:W-:Y:S01]  /*fd10*/  F2FP.BF16.PACK_AB R13, R13, R160 ;  /* 0x000000a00d0d723e */ /* 0x000fe200000010ff */
[----:B------:R-:W-:Y:S01]  /*fd20*/  FMUL.FTZ R3, R6, c[0x0][0x2dc] ;  /* 0x0000b70006037a20 */ /* 0x000fe20000410000 */
[----:B------:R-:W-:Y:S01]  /*fd30*/  IADD3 R2, R23, -R2, RZ ;  /* 0x8000000217027210 */ /* 0x000fe20007ffe0ff */
[----:B------:R-:W-:Y:S01]  /*fd40*/  FMUL.FTZ R142, R0, R142 ;  /* 0x0000008e008e7220 */ /* 0x000fe20000410000 */
[----:B------:R-:W-:Y:S01]  /*fd50*/  F2FP.BF16.PACK_AB R8, R8, R168 ;  /* 0x000000a80808723e */ /* 0x000fe200000010ff */
[----:B------:R-:W-:-:S02]  /*fd60*/  FMUL.FTZ R143, R0, R143 ;  /* 0x0000008f008f7220 */ /* 0x000fc40000410000 */
[C---:B------:R-:W-:Y:S02]  /*fd70*/  FMUL.FTZ R154, R0.reuse, R154 ;  /* 0x0000009a009a7220 */ /* 0x040fe40000410000 */
[C---:B------:R-:W-:Y:S01]  /*fd80*/  FMUL.FTZ R155, R0.reuse, R155 ;  /* 0x0000009b009b7220 */ /* 0x040fe20000410000 */
[----:B------:R-:W-:Y:S01]  /*fd90*/  F2FP.BF16.PACK_AB R142, R143, R142 ;  /* 0x0000008e8f8e723e */ /* 0x000fe200000010ff */
[C---:B------:R-:W-:Y:S02]  /*fda0*/  FMUL.FTZ R158, R0.reuse, R158 ;  /* 0x0000009e009e7220 */ /* 0x040fe40000410000 */
[C---:B------:R-:W-:Y:S01]  /*fdb0*/  FMUL.FTZ R10, R0.reuse, R159 ;  /* 0x0000009f000a7220 */ /* 0x040fe20000410000 */
[----:B------:R-:W-:Y:S01]  /*fdc0*/  F2FP.BF16.PACK_AB R154, R155, R154 ;  /* 0x0000009a9b9a723e */ /* 0x000fe200000010ff */
[C---:B------:R-:W-:Y:S02]  /*fdd0*/  FMUL.FTZ R166, R0.reuse, R166 ;  /* 0x000000a600a67220 */ /* 0x040fe40000410000 */
[----:B------:R-:W-:Y:S01]  /*fde0*/  FMUL.FTZ R167, R0, R167 ;  /* 0x000000a700a77220 */ /* 0x000fe20000410000 */
[----:B------:R-:W-:Y:S01]  /*fdf0*/  LEA.HI R0, R2, R2, RZ, 0x1 ;  /* 0x0000000202007211 */ /* 0x000fe200078f08ff */
[C---:B------:R-:W-:Y:S01]  /*fe00*/  FMUL.FTZ R146, R3.reuse, R146 ;  /* 0x0000009203927220 */ /* 0x040fe20000410000 */
        /* <DEDUP_REMOVED lines=10> */
[----:B------:R-:W-:-:S02]  /*feb0*/  LOP3.LUT R3, R0, 0x3fffffe, RZ, 0xc0, !PT ;  /* 0x03fffffe00037812 */ /* 0x000fc400078ec0ff */
[----:B------:R-:W-:Y:S02]  /*fec0*/  SHF.R.S32.HI R0, RZ, 0x1, R0 ;  /* 0x00000001ff007819 */ /* 0x000fe40000011400 */
[----:B------:R-:W-:Y:S01]  /*fed0*/  F2FP.BF16.PACK_AB R12, R12, R162 ;  /* 0x000000a20c0c723e */ /* 0x000fe200000010ff */
[----:B------:R-:W-:Y:S01]  /*fee0*/  IMAD.IADD R3, R2, 0x1, -R3 ;  /* 0x0000000102037824 */ /* 0x000fe200078e0a03 */
[----:B------:R-:W-:Y:S01]  /*fef0*/  SHF.L.U32 R4, R0, 0x6, RZ ;  /* 0x0000000600047819 */ /* 0x000fe200000006ff */
[----:B------:R-:W-:Y:S01]  /*ff00*/  IMAD R2, R16, 0x100, R5 ;  /* 0x0000010010027824 */ /* 0x000fe200078e0205 */
[----:B------:R-:W-:Y:S02]  /*ff10*/  LOP3.LUT R5, R0, 0x1, RZ, 0xc0, !PT ;  /* 0x0000000100057812 */ /* 0x000fe400078ec0ff */
[----:B------:R-:W-:Y:S02]  /*ff20*/  LOP3.LUT R4, R4, 0xc0, RZ, 0xc0, !PT ;  /* 0x000000c004047812 */ /* 0x000fe400078ec0ff */
[----:B------:R-:W-:-:S02]  /*ff30*/  LEA R2, R3, R2, 0x4 ;  /* 0x0000000203027211 */ /* 0x000fc400078e20ff */
[----:B------:R-:W-:Y:S02]  /*ff40*/  LEA.HI R3, R4, R4, RZ, 0x1d ;  /* 0x0000000404037211 */ /* 0x000fe400078fe8ff */
[----:B------:R-:W-:Y:S02]  /*ff50*/  ISETP.NE.U32.AND P1, PT, R5, 0x1, PT ;  /* 0x000000010500780c */ /* 0x000fe40003f25070 */
[----:B------:R-:W-:Y:S02]  /*ff60*/  LEA R2, R2, R3, 0x1 ;  /* 0x0000000302027211 */ /* 0x000fe400078e08ff */
[----:B------:R-:W-:Y:S02]  /*ff70*/  SEL R7, R7, 0x10, !P1 ;  /* 0x0000001007077807 */ /* 0x000fe40004800000 */
[----:B------:R-:W-:Y:S01]  /*ff80*/  LOP3.LUT P1, RZ, R0, 0x2, RZ, 0xc0, !PT ;  /* 0x0000000200ff7812 */ /* 0x000fe2000782c0ff */
[----:B------:R-:W-:Y:S01]  /*ff90*/  IMAD.SHL.U32 R0, R2, 0x2, RZ ;  /* 0x0000000202007824 */ /* 0x000fe200078e00ff */
[----:B------:R-:W-:-:S02]  /*ffa0*/  F2FP.BF16.PACK_AB R6, R6, R170 ;  /* 0x000000aa0606723e */ /* 0x000fc400000010ff */
[----:B------:R-:W-:Y:S02]  /*ffb0*/  F2FP.BF16.PACK_AB R5, R165, R164 ;  /* 0x000000a4a505723e */ /* 0x000fe400000010ff */
[C---:B------:R-:W-:Y:S01]  /*ffc0*/  IADD3 R3, R0.reuse, R7, RZ ;  /* 0x0000000700037210 */ /* 0x040fe20007ffe0ff */
[----:B------:R-:W-:Y:S01]  /*ffd0*/  STS [R0], R18 ;  /* 0x0000001200007388 */ /* 0x000fe20000000800 */
[C---:B------:R-:W-:Y:S02]  /*ffe0*/  IADD3 R2, R0.reuse, 0x20, RZ ;  /* 0x0000002000027810 */ /* 0x040fe40007ffe0ff */
[----:B------:R-:W-:Y:S01]  /*fff0*/  F2FP.BF16.PACK_AB R4, R167, R166 ;  /* 0x000000a6a704723e */ /* 0x000fe200000010ff */
[----:B------:R1:W-:Y:S02]  /*10000*/  STS [R0+0x200], R17 ;  /* 0x0002001100007388 */ /* 0x0003e40000000800 */
[----:B------:R-:W-:Y:S02]  /*10010*/  @P1 IADD3 R2, R0, -0x20, RZ ;  /* 0xffffffe000021810 */ /* 0x000fe40007ffe0ff */
[----:B------:R2:W-:Y:S01]  /*10020*/  STS [R3], R14 ;  /* 0x0000000e03007388 */ /* 0x0005e20000000800 */
[----:B------:R-:W-:-:S03]  /*10030*/  @!P2 ISETP.NE.AND P1, PT, R27, RZ, PT ;  /* 0x000000ff1b00a20c */ /* 0x000fc60003f25270 */
[----:B------:R3:W-:Y:S04]  /*10040*/  STS [R3+0x200], R9 ;  /* 0x0002000903007388 */ /* 0x0007e80000000800 */
[----:B------:R-:W-:Y:S04]  /*10050*/  STS [R0+0x1000], R19 ;  /* 0x0010001300007388 */ /* 0x000fe80000000800 */
[----:B------:R4:W-:Y:S04]  /*10060*/  STS [R0+0x1200], R142 ;  /* 0x0012008e00007388 */ /* 0x0009e80000000800 */
[----:B------:R-:W-:Y:S04]  /*10070*/  STS [R3+0x1000], R15 ;  /* 0x0010000f03007388 */ /* 0x000fe80000000800 */
[----:B------:R-:W-:Y:S01]  /*10080*/  STS [R3+0x1200], R154 ;  /* 0x0012009a03007388 */ /* 0x000fe20000000800 */
[----:B-1----:R-:W-:-:S03]  /*10090*/  @P2 MOV R17, c[0x0][0x210] ;  /* 0x0000840000112a02 */ /* 0x002fc60000000f00 */
[----:B------:R-:W-:Y:S01]  /*100a0*/  STS [R2], R13 ;  /* 0x0000000d02007388 */ /* 0x000fe20000000800 */
[----:B--2---:R-:W-:-:S03]  /*100b0*/  @!P2 IMAD.MOV.U32 R14, RZ, RZ, c[0x0][0x214] ;  /* 0x00008500ff0ea624 */ /* 0x004fc600078e00ff */
[----:B------:R-:W-:Y:S01]  /*100c0*/  STS [R2+0x200], R12 ;  /* 0x0002000c02007388 */ /* 0x000fe20000000800 */
[----:B---3--:R-:W-:Y:S01]  /*100d0*/  @P2 IMAD R9, R17, c[0x0][0x214], RZ ;  /* 0x0000850011092a24 */ /* 0x008fe200078e02ff */
[----:B------:R-:W-:Y:S02]  /*100e0*/  @!P2 SEL R9, R14, c[0x0][0x234], !P1 ;  /* 0x00008d000e09aa07 */ /* 0x000fe40004800000 */
[----:B------:R1:W2:Y:S01]  /*100f0*/  @P6 MUFU.LG2 R14, R21 ;  /* 0x00000015000e6308 */ /* 0x0002a20000000c00 */
[----:B------:R-:W3:Y:S01]  /*10100*/  S2R R18, SR_TID.X ;  /* 0x0000000000127919 */ /* 0x000ee20000002100 */
[----:B------:R-:W-:Y:S02]  /*10110*/  ISETP.NE.AND P1, PT, R27, RZ, PT ;  /* 0x000000ff1b00720c */ /* 0x000fe40003f25270 */
[----:B----4-:R-:W-:Y:S02]  /*10120*/  IADD3 R0, R7, R2, RZ ;  /* 0x0000000207007210 */ /* 0x010fe40007ffe0ff */
[----:B------:R-:W-:-:S03]  /*10130*/  ISETP.EQ.AND P1, PT, R28, RZ, P1 ;  /* 0x000000ff1c00720c */ /* 0x000fc60000f22270 */
[----:B------:R4:W-:Y:S04]  /*10140*/  STS [R0], R8 ;  /* 0x0000000800007388 */ /* 0x0009e80000000800 */
[----:B------:R2:W-:Y:S04]  /*10150*/  STS [R0+0x200], R6 ;  /* 0x0002000600007388 */ /* 0x0005e80000000800 */
[----:B-1----:R1:W5:Y:S04]  /*10160*/  LDL R21, [R1+0x34] ;  /* 0x0000340001157983 */ /* 0x0023680000100800 */
[----:B------:R1:W-:Y:S01]  /*10170*/  STS [R2+0x1000], R11 ;  /* 0x0010000b02007388 */ /* 0x0003e20000000800 */
[----:B---3--:R-:W-:-:S03]  /*10180*/  SHF.R.S32.HI R19, RZ, 0x1f, R18 ;  /* 0x0000001fff137819 */ /* 0x008fc60000011412 */
[----:B------:R3:W-:Y:S04]  /*10190*/  STS [R2+0x1200], R10 ;  /* 0x0012000a02007388 */ /* 0x0007e80000000800 */
[----:B------:R-:W-:Y:S04]  /*101a0*/  STS [R0+0x1000], R5 ;  /* 0x0010000500007388 */ /* 0x000fe80000000800 */
[----:B------:R3:W-:Y:S01]  /*101b0*/  STS [R0+0x1200], R4 ;  /* 0x0012000400007388 */ /* 0x0007e20000000800 */
[----:B----4-:R4:W-:Y:S03]  /*101c0*/  @P5 MUFU.LG2 R8, R20 ;  /* 0x0000001400085308 */ /* 0x0109e60000000c00 */
[----:B------:R-:W-:Y:S06]  /*101d0*/  BAR.SYNC.DEFER_BLOCKING 0x0 ;  /* 0x0000000000007b1d */ /* 0x000fec0000010000 */
[----:B------:R-:W3:Y:S01]  /*101e0*/  S2R R13, SR_CTAID.X ;  /* 0x00000000000d7919 */ /* 0x000ee20000002500 */
[----:B--2---:R-:W-:Y:S01]  /*101f0*/  @P6 FMUL.FTZ R6, R14, 0.69314718246459960938 ;  /* 0x3f3172180e066820 */ /* 0x004fe20000410000 */
[----:B-1----:R-:W-:Y:S02]  /*10200*/  @P4 MUFU.LG2 R11, R22 ;  /* 0x00000016000b4308 */ /* 0x002fe40000000c00 */
[----:B----4-:R-:W1:Y:S01]  /*10210*/  S2R R20, SR_CTAID.Z ;  /* 0x0000000000147919 */ /* 0x010e620000002700 */
[----:B------:R-:W-:Y:S01]  /*10220*/  LEA.HI R12, R19, R18, RZ, 0x5 ;  /* 0x00000012130c7211 */ /* 0x000fe200078f28ff */
[----:B---3--:R-:W-:Y:S01]  /*10230*/  @P1 IMAD R2, R44, c[0x0][0x214], RZ ;  /* 0x000085002c021a24 */ /* 0x008fe200078e02ff */
[----:B------:R-:W-:Y:S01]  /*10240*/  @P2 MOV R0, 0x1 ;  /* 0x0000000100002802 */ /* 0x000fe20000000f00 */
[----:B------:R-:W-:-:S02]  /*10250*/  @!P2 IMAD R0, R9, c[0x0][0x1c0], RZ ;  /* 0x000070000900aa24 */ /* 0x000fc400078e02ff */
[----:B------:R-:W2:Y:S01]  /*10260*/  @P3 MUFU.LG2 R10, R24 ;  /* 0x00000018000a3308 */ /* 0x000ea20000000c00 */
[----:B-----5:R3:W4:Y:S01]  /*10270*/  LDS.128 R28, [R217] ;  /* 0x00000000d91c7984 */ /* 0x0207220000000c00 */
[----:B------:R-:W-:-:S03]  /*10280*/  @P2 MOV R5, c[0x0][0x210] ;  /* 0x0000840000052a02 */ /* 0x000fc60000000f00 */
[----:B------:R3:W3:Y:S04]  /*10290*/  LDS.128 R32, [R217+0x800] ;  /* 0x00080000d9207984 */ /* 0x0006e80000000c00 */
[----:B------:R1:W3:Y:S04]  /*102a0*/  LDS.128 R36, [R217+0x1000] ;  /* 0x00100000d9247984 */ /* 0x0002e80000000c00 */
[----:B------:R1:W3:Y:S01]  /*102b0*/  LDS.128 R40, [R217+0x1800] ;  /* 0x00180000d9287984 */ /* 0x0002e20000000c00 */
[----:B------:R-:W-:Y:S01]  /*102c0*/  IMAD R0, R44, R0, RZ ;  /* 0x000000002c007224 */ /* 0x000fe200078e02ff */
[----:B------:R-:W-:-:S04]  /*102d0*/  @P1 SEL R4, R2, R45, !P0 ;  /* 0x0000002d02041207 */ /* 0x000fc80004000000 */
[----:B------:R-:W-:Y:S02]  /*102e0*/  SEL R7, R0, RZ, !P1 ;  /* 0x000000ff00077207 */ /* 0x000fe40004800000 */
[----:B------:R-:W-:Y:S02]  /*102f0*/  LOP3.LUT R0, R12, 0xffffffe0, RZ, 0xc0, !PT ;  /* 0xffffffe00c007812 */ /* 0x000fe400078ec0ff */
[----:B------:R-:W-:Y:S02]  /*10300*/  @!P2 MOV R5, 0x1 ;  /* 0x000000010005a802 */ /* 0x000fe40000000f00 */
[----:B------:R-:W-:Y:S01]  /*10310*/  IADD3 R0, -R0, R18, RZ ;  /* 0x0000001200007210 */ /* 0x000fe20007ffe1ff */
[----:B------:R-:W-:Y:S02]  /*10320*/  IMAD.MOV.U32 R17, RZ, RZ, 0x7f800000 ;  /* 0x7f800000ff117424 */ /* 0x000fe400078e00ff */
[----:B------:R-:W-:Y:S01]  /*10330*/  @P6 FFMA.FTZ R17, R138, c[0x0][0x238], R6 ;  /* 0x00008e008a116a23 */ /* 0x000fe20000010006 */
[----:B------:R-:W-:Y:S01]  /*10340*/  LOP3.LUT P2, RZ, R0, 0x3, RZ, 0xc0, !PT ;  /* 0x0000000300ff7812 */ /* 0x000fe2000784c0ff */
[----:B------:R-:W-:Y:S01]  /*10350*/  IMAD R6, R13, R5, RZ ;  /* 0x000000050d067224 */ /* 0x000fe200078e02ff */
[----:B------:R-:W-:-:S02]  /*10360*/  @!P1 CS2R R2, SRZ ;  /* 0x0000000000029805 */ /* 0x000fc4000001ff00 */
[--C-:B------:R-:W-:Y:S01]  /*10370*/  @P1 SHF.R.S32.HI R3, RZ, 0x1f, R4.reuse ;  /* 0x0000001fff031819 */ /* 0x100fe20000011404 */
[----:B------:R-:W-:Y:S02]  /*10380*/  @P1 IMAD.MOV.U32 R2, RZ, RZ, R4 ;  /* 0x000000ffff021224 */ /* 0x000fe400078e0004 */
[----:B-1----:R-:W-:Y:S01]  /*10390*/  IMAD R4, R20, R9, R7 ;  /* 0x0000000914047224 */ /* 0x002fe200078e0207 */
[----:B------:R-:W-:Y:S01]  /*103a0*/  SHF.L.U32 R9, R6, 0x7, RZ ;  /* 0x0000000706097819 */ /* 0x000fe200000006ff */
[----:B--2---:R-:W-:Y:S02]  /*103b0*/  @P3 FMUL.FTZ R6, R10, 0.69314718246459960938 ;  /* 0x3f3172180a063820 */ /* 0x004fe40000410000 */
[----:B------:R-:W-:Y:S01]  /*103c0*/  @P4 FMUL.FTZ R7, R11, 0.69314718246459960938 ;  /* 0x3f3172180b074820 */ /* 0x000fe20000410000 */
[--C-:B------:R-:W-:Y:S01]  /*103d0*/  IADD3 R10, P1, P0, R9, R2, R4.reuse ;  /* 0x00000002090a7210 */ /* 0x100fe2000783e004 */
[----:B------:R-:W-:Y:S01]  /*103e0*/  @P5 FMUL.FTZ R8, R8, 0.69314718246459960938 ;  /* 0x3f31721808085820 */ /* 0x000fe20000410000 */
[----:B------:R-:W-:Y:S01]  /*103f0*/  SHF.R.S32.HI R11, RZ, 0x1f, R9 ;  /* 0x0000001fff0b7819 */ /* 0x000fe20000011409 */
[----:B------:R-:W-:Y:S01]  /*10400*/  BSSY B0, `(.L_x_374) ;  /* 0x0000031000007945 */ /* 0x000fe20003800000 */
[----:B------:R-:W-:Y:S01]  /*10410*/  SHF.R.S32.HI R2, RZ, 0x1f, R4 ;  /* 0x0000001fff027819 */ /* 0x000fe20000011404 */
[----:B------:R-:W-:Y:S01]  /*10420*/  IMAD.MOV.U32 R13, RZ, RZ, 0x7f800000 ;  /* 0x7f800000ff0d7424 */ /* 0x000fe200078e00ff */
[----:B------:R-:W-:Y:S01]  /*10430*/  MOV R15, 0x7f800000 ;  /* 0x7f800000000f7802 */ /* 0x000fe20000000f00 */
[----:B------:R-:W-:Y:S01]  /*10440*/  @P5 FFMA.FTZ R15, R137, c[0x0][0x238], R8 ;  /* 0x00008e00890f5a23 */ /* 0x000fe20000010008 */
[----:B------:R-:W-:Y:S01]  /*10450*/  MOV R14, 0x7f800000 ;  /* 0x7f800000000e7802 */ /* 0x000fe20000000f00 */
[----:B------:R-:W-:Y:S01]  /*10460*/  @P4 FFMA.FTZ R13, R136, c[0x0][0x238], R7 ;  /* 0x00008e00880d4a23 */ /* 0x000fe20000010007 */
[----:B------:R-:W-:Y:S01]  /*10470*/  IADD3.X R11, R11, R3, R2, P1, P0 ;  /* 0x000000030b0b7210 */ /* 0x000fe20000fe0402 */
[----:B------:R-:W-:Y:S01]  /*10480*/  @P3 FFMA.FTZ R14, R134, c[0x0][0x238], R6 ;  /* 0x00008e00860e3a23 */ /* 0x000fe20000010006 */
[----:B------:R-:W-:Y:S05]  /*10490*/  @P2 BRA `(.L_x_375) ;  /* 0x0000027000002947 */ /* 0x000fea0003800000 */
[----:B---34-:R-:W-:Y:S02]  /*104a0*/  SHF.R.S32.HI R2, RZ, 0x1f, R16 ;  /* 0x0000001fff027819 */ /* 0x018fe40000011410 */
[----:B------:R-:W-:-:S02]  /*104b0*/  SHF.R.S32.HI R3, RZ, 0x1f, R0 ;  /* 0x0000001fff037819 */ /* 0x000fc40000011400 */
[----:B------:R-:W-:Y:S02]  /*104c0*/  LEA.HI R2, R2, R16, RZ, 0x2 ;  /* 0x0000001002027211 */ /* 0x000fe400078f10ff */
        /* <DEDUP_REMOVED lines=19> */
[CC--:B------:R-:W-:Y:S02]  /*10600*/  @!P5 IADD3 R0, P2, R3.reuse, R10.reuse, RZ ;  /* 0x0000000a0300d210 */ /* 0x0c0fe40007f5e0ff */
        /* <DEDUP_REMOVED lines=16> */
.L_x_375:
[----:B---34-:R-:W-:Y:S05]  /*10710*/  BSYNC B0 ;  /* 0x0000000000007941 */ /* 0x018fea0003800000 */
.L_x_374:
[----:B-1----:R-:W2:Y:S01]  /*10720*/  LDL.LU.64 R6, [R1+0x10] ;  /* 0x0000100001067983 */ /* 0x002ea20000300a00 */
[----:B------:R-:W-:Y:S01]  /*10730*/  LEA.HI R4, R19, R18, RZ, 0x2 ;  /* 0x0000001213047211 */ /* 0x000fe200078f10ff */
[----:B------:R-:W-:Y:S01]  /*10740*/  BSSY B0, `(.L_x_376) ;  /* 0x000001b000007945 */ /* 0x000fe20003800000 */
[----:B------:R-:W-:Y:S01]  /*10750*/  SHF.R.S32.HI R5, RZ, 0x1f, R20 ;  /* 0x0000001fff057819 */ /* 0x000fe20000011414 */
[----:B------:R-:W1:Y:S01]  /*10760*/  S2R R10, SR_CTAID.X ;  /* 0x00000000000a7919 */ /* 0x000e620000002500 */
[----:B------:R-:W-:-:S02]  /*10770*/  LOP3.LUT R0, R4, 0xfffffffc, RZ, 0xc0, !PT ;  /* 0xfffffffc04007812 */ /* 0x000fc400078ec0ff */
[----:B------:R-:W-:Y:S01]  /*10780*/  SHF.R.S32.HI R8, RZ, 0x2, R4 ;  /* 0x00000002ff087819 */ /* 0x000fe20000011404 */
[----:B------:R-:W-:Y:S02]  /*10790*/  IMAD R5, R5, c[0x0][0x1f0], RZ ;  /* 0x00007c0005057a24 */ /* 0x000fe400078e02ff */
[----:B------:R-:W-:Y:S01]  /*107a0*/  IMAD.IADD R0, R18, 0x1, -R0 ;  /* 0x0000000112007824 */ /* 0x000fe200078e0a00 */
[----:B------:R-:W-:-:S03]  /*107b0*/  SHF.R.S32.HI R9, RZ, 0x1f, R8 ;  /* 0x0000001fff097819 */ /* 0x000fc60000011408 */
[----:B------:R-:W-:-:S05]  /*107c0*/  IMAD.SHL.U32 R0, R0, 0x8, RZ ;  /* 0x0000000800007824 */ /* 0x000fca00078e00ff */
[----:B------:R-:W-:Y:S02]  /*107d0*/  SHF.R.S32.HI R0, RZ, 0x1f, R0 ;  /* 0x0000001fff007819 */ /* 0x000fe40000011400 */
[C---:B--2---:R-:W-:Y:S02]  /*107e0*/  IADD3 R2, P0, R6.reuse, R25, RZ ;  /* 0x0000001906027210 */ /* 0x044fe40007f1e0ff */
[----:B------:R-:W-:-:S03]  /*107f0*/  ISETP.GE.AND P1, PT, R6, c[0x0][0x220], PT ;  /* 0x0000880006007a0c */ /* 0x000fc60003f26270 */
[----:B------:R-:W-:Y:S01]  /*10800*/  IMAD.X R3, R0, 0x1, R26, P0 ;  /* 0x0000000100037824 */ /* 0x000fe200000e061a */
[----:B------:R-:W-:Y:S01]  /*10810*/  ISETP.GE.OR P0, PT, R23, R21, P1 ;  /* 0x000000151700720c */ /* 0x000fe20000f06670 */
[C---:B------:R-:W-:Y:S02]  /*10820*/  IMAD R0, R20.reuse, c[0x0][0x1f4], R5 ;  /* 0x00007d0014007a24 */ /* 0x040fe400078e0205 */
[----:B------:R-:W-:-:S04]  /*10830*/  IMAD.WIDE.U32 R6, R20, c[0x0][0x1f0], R2 ;  /* 0x00007c0014067a25 */ /* 0x000fc800078e0002 */
[----:B-1----:R-:W-:-:S04]  /*10840*/  IMAD.WIDE R2, R10, 0x80, R8 ;  /* 0x000000800a027825 */ /* 0x002fc800078e0208 */
[----:B------:R-:W-:Y:S02]  /*10850*/  IMAD.IADD R5, R7, 0x1, R0 ;  /* 0x0000000107057824 */ /* 0x000fe400078e0200 */
        /* <DEDUP_REMOVED lines=9> */
.L_x_377:
[----:B------:R-:W-:Y:S05]  /*108f0*/  BSYNC B0 ;  /* 0x0000000000007941 */ /* 0x000fea0003800000 */
.L_x_376:
[----:B------:R-:W-:Y:S01]  /*10900*/  IADD3 R0, R8, 0x20, RZ ;  /* 0x0000002008007810 */ /* 0x000fe20007ffe0ff */
[----:B------:R-:W-:Y:S03]  /*10910*/  BSSY B0, `(.L_x_378) ;  /* 0x000000e000007945 */ /* 0x000fe60003800000 */
[----:B------:R-:W-:-:S13]  /*10920*/  ISETP.GE.OR P0, PT, R0, R21, P1 ;  /* 0x000000150000720c */ /* 0x000fda0000f06670 */
        /* <DEDUP_REMOVED lines=11> */
[----:B------:R1:W-:Y:S02]  /*109e0*/  STG.E.128 [R12.64], R32 ;  /* 0x000000200c007986 */ /* 0x0003e4000c101d12 */
.L_x_379:
[----:B------:R-:W-:Y:S05]  /*109f0*/  BSYNC B0 ;  /* 0x0000000000007941 */ /* 0x000fea0003800000 */
.L_x_378:
        /* <DEDUP_REMOVED lines=15> */
.L_x_381:
[----:B------:R-:W-:Y:S05]  /*10af0*/  BSYNC B0 ;  /* 0x0000000000007941 */ /* 0x000fea0003800000 */
.L_x_380:
[----:B------:R-:W-:-:S04]  /*10b00*/  IADD3 R0, R8, 0x60, RZ ;  /* 0x0000006008007810 */ /* 0x000fc80007ffe0ff */
[----:B------:R-:W-:-:S13]  /*10b10*/  ISETP.GE.OR P1, PT, R0, R21, P1 ;  /* 0x000000150000720c */ /* 0x000fda0000f26670 */
[----:B------:R-:W-:Y:S05]  /*10b20*/  @P1 EXIT ;  /* 0x000000000000194d */ /* 0x000fea0003800000 */
[----:B------:R-:W-:-:S05]  /*10b30*/  IADD3 R0, P0, R2, 0x60, RZ ;  /* 0x0000006002007810 */ /* 0x000fca0007f1e0ff */
[----:B------:R-:W-:Y:S01]  /*10b40*/  IMAD.X R2, RZ, RZ, R3, P0 ;  /* 0x000000ffff027224 */ /* 0x000fe200000e0603 */
[----:B------:R-:W-:-:S03]  /*10b50*/  MOV R3, R5 ;  /* 0x0000000500037202 */ /* 0x000fc60000000f00 */
[----:B------:R-:W-:Y:S02]  /*10b60*/  IMAD R7, R2, c[0x0][0x1e8], RZ ;  /* 0x00007a0002077a24 */ /* 0x000fe400078e02ff */
[----:B------:R-:W-:-:S04]  /*10b70*/  IMAD.MOV.U32 R2, RZ, RZ, R6 ;  /* 0x000000ffff027224 */ /* 0x000fc800078e0006 */
[----:B------:R-:W-:-:S04]  /*10b80*/  IMAD.WIDE.U32 R4, R0, c[0x0][0x1e8], R2 ;  /* 0x00007a0000047a25 */ /* 0x000fc800078e0002 */
[----:B------:R-:W-:Y:S01]  /*10b90*/  IMAD R0, R0, c[0x0][0x1ec], R7 ;  /* 0x00007b0000007a24 */ /* 0x000fe200078e0207 */
[----:B------:R-:W-:-:S04]  /*10ba0*/  LEA R2, P0, R4, c[0x0][0x1d0], 0x1 ;  /* 0x0000740004027a11 */ /* 0x000fc800078008ff */
[----:B------:R-:W-:-:S04]  /*10bb0*/  IADD3 R0, R5, R0, RZ ;  /* 0x0000000005007210 */ /* 0x000fc80007ffe0ff */
[----:B------:R-:W-:-:S05]  /*10bc0*/  LEA.HI.X R3, R4, c[0x0][0x1d4], R0, 0x1, P0 ;  /* 0x0000750004037a11 */ /* 0x000fca00000f0c00 */
[----:B------:R-:W-:Y:S01]  /*10bd0*/  STG.E.128 [R2.64], R40 ;  /* 0x0000002802007986 */ /* 0x000fe2000c101d12 */
[----:B------:R-:W-:Y:S05]  /*10be0*/  EXIT ;  /* 0x000000000000794d */ /* 0x000fea0003800000 */
.L_x_340:
[----:B----4-:R-:W2:Y:S01]  /*10bf0*/  LDL.LU R14, [R1+0x30] ;  /* 0x00003000010e7983 */ /* 0x010ea20000300800 */
[----:B------:R-:W3:Y:S01]  /*10c00*/  LDC.U8 R4, c[0x0][0x329] ;  /* 0x0000ca40ff047b82 */ /* 0x000ee20000000000 */
[----:B------:R-:W-:Y:S01]  /*10c10*/  LEA.HI R8, R24, R134, RZ, 0x2 ;  /* 0x0000008618087211 */ /* 0x000fe200078f10ff */
[----:B------:R-:W-:Y:S01]  /*10c20*/  BSSY B0, `(.L_x_382) ;  /* 0x0000041000007945 */ /* 0x000fe20003800000 */
[----:B------:R-:W4:Y:S01]  /*10c30*/  S2R R15, SR_CTAID.X ;  /* 0x00000000000f7919 */ /* 0x000f220000002500 */
[----:B------:R-:W-:Y:S02]  /*10c40*/  SHF.R.S32.HI R9, RZ, 0x1f, R21 ;  /* 0x0000001fff097819 */ /* 0x000fe40000011415 */
[----:B------:R-:W-:Y:S02]  /*10c50*/  LOP3.LUT R7, R8, 0xfffffffc, RZ, 0xc0, !PT ;  /* 0xfffffffc08077812 */ /* 0x000fe400078ec0ff */
[----:B------:R-:W5:Y:S01]  /*10c60*/  LDC.U8 R6, c[0x0][0x328] ;  /* 0x0000ca00ff067b82 */ /* 0x000f620000000000 */
[----:B------:R-:W-:-:S02]  /*10c70*/  IMAD R9, R9, c[0x0][0x1f0], RZ ;  /* 0x00007c0009097a24 */ /* 0x000fc400078e02ff */
[----:B------:R-:W-:Y:S02]  /*10c80*/  IMAD.IADD R19, R134, 0x1, -R7 ;  /* 0x0000000186137824 */ /* 0x000fe400078e0a07 */
[----:B------:R-:W-:Y:S01]  /*10c90*/  IMAD R9, R21, c[0x0][0x1f4], R9 ;  /* 0x00007d0015097a24 */ /* 0x000fe200078e0209 */
[----:B---3--:R-:W-:Y:S02]  /*10ca0*/  ISETP.NE.AND P2, PT, R4, RZ, PT ;  /* 0x000000ff0400720c */ /* 0x008fe40003f45270 */
[----:B-----5:R-:W-:-:S04]  /*10cb0*/  ISETP.NE.AND P0, PT, R6, RZ, PT ;  /* 0x000000ff0600720c */ /* 0x020fc80003f05270 */
[----:B------:R-:W-:-:S07]  /*10cc0*/  ISETP.EQ.AND P0, PT, R4, RZ, P0 ;  /* 0x000000ff0400720c */ /* 0x000fce0000702270 */
[----:B------:R-:W-:Y:S01]  /*10cd0*/  @P2 IMAD.MOV.U32 R5, RZ, RZ, c[0x0][0x210] ;  /* 0x00008400ff052624 */ /* 0x000fe200078e00ff */
[----:B------:R-:W-:Y:S01]  /*10ce0*/  @!P2 ISETP.NE.AND P3, PT, R6, RZ, PT ;  /* 0x000000ff0600a20c */ /* 0x000fe20003f65270 */
[----:B------:R-:W-:Y:S01]  /*10cf0*/  @!P2 IMAD.MOV.U32 R6, RZ, RZ, c[0x0][0x214] ;  /* 0x00008500ff06a624 */ /* 0x000fe200078e00ff */
[----:B------:R-:W-:Y:S01]  /*10d00*/  @P2 MOV R17, c[0x0][0x210] ;  /* 0x0000840000112a02 */ /* 0x000fe20000000f00 */
[----:B------:R-:W-:Y:S02]  /*10d10*/  @P2 IMAD R5, R5, c[0x0][0x214], RZ ;  /* 0x0000850005052a24 */ /* 0x000fe400078e02ff */
[----:B------:R-:W-:Y:S01]  /*10d20*/  @!P2 IMAD.MOV.U32 R17, RZ, RZ, 0x1 ;  /* 0x00000001ff11a424 */ /* 0x000fe200078e00ff */
[----:B------:R-:W-:Y:S02]  /*10d30*/  @!P2 SEL R5, R6, c[0x0][0x234], !P3 ;  /* 0x00008d000605aa07 */ /* 0x000fe40005800000 */
[----:B------:R-:W-:Y:S01]  /*10d40*/  @!P0 CS2R R6, SRZ ;  /* 0x0000000000068805 */ /* 0x000fe2000001ff00 */
[----:B--2---:R-:W-:-:S02]  /*10d50*/  ISETP.NE.AND P4, PT, R14, -0x1, PT ;  /* 0xffffffff0e00780c */ /* 0x004fc40003f85270 */
[----:B------:R-:W-:-:S11]  /*10d60*/  ISETP.NE.OR P1, PT, R14, -0x1, !P0 ;  /* 0xffffffff0e00780c */ /* 0x000fd60004725670 */
[----:B------:R-:W-:Y:S01]  /*10d70*/  @!P4 SHF.R.S32.HI R0, RZ, 0x1f, R18 ;  /* 0x0000001fff00c819 */ /* 0x000fe20000011412 */
[----:B------:R-:W-:-:S04]  /*10d80*/  @P4 IMAD.WIDE.U32 R2, R14, c[0x0][0x1e8], RZ ;  /* 0x00007a000e024a25 */ /* 0x000fc800078e00ff */
[----:B------:R-:W-:Y:S02]  /*10d90*/  @!P4 IMAD R0, R0, c[0x0][0x1e0], RZ ;  /* 0x000078000000ca24 */ /* 0x000fe400078e02ff */
[----:B------:R-:W-:Y:S02]  /*10da0*/  @P4 IMAD R4, R14, c[0x0][0x1ec], R3 ;  /* 0x00007b000e044a24 */ /* 0x000fe400078e0203 */
[----:B-1----:R-:W-:Y:S02]  /*10db0*/  @P4 IMAD.MOV.U32 R10, RZ, RZ, R2 ;  /* 0x000000ffff0a4224 */ /* 0x002fe400078e0002 */
[----:B------:R-:W-:-:S04]  /*10dc0*/  @!P4 IMAD.WIDE.U32 R2, R18, c[0x0][0x1e0], RZ ;  /* 0x000078001202ca25 */ /* 0x000fc800078e00ff */
[----:B------:R-:W-:Y:S01]  /*10dd0*/  @!P4 IMAD R0, R18, c[0x0][0x1e4], R0 ;  /* 0x000079001200ca24 */ /* 0x000fe200078e0200 */
[----:B------:R-:W-:Y:S01]  /*10de0*/  @!P4 MOV R10, R2 ;  /* 0x00000002000ac202 */ /* 0x000fe20000000f00 */
[----:B------:R-:W-:Y:S02]  /*10df0*/  @P2 IMAD.MOV.U32 R2, RZ, RZ, 0x1 ;  /* 0x00000001ff022424 */ /* 0x000fe400078e00ff */
[----:B------:R-:W-:Y:S02]  /*10e00*/  @!P4 IMAD.IADD R4, R3, 0x1, R0 ;  /* 0x000000010304c824 */ /* 0x000fe400078e0200 */
[----:B------:R-:W-:Y:S02]  /*10e10*/  IMAD.SHL.U32 R0, R19, 0x8, RZ ;  /* 0x0000000813007824 */ /* 0x000fe400078e00ff */
[----:B------:R-:W-:Y:S02]  /*10e20*/  @!P1 IMAD R14, R18, c[0x0][0x214], RZ ;  /* 0x00008500120e9a24 */ /* 0x000fe400078e02ff */
[----:B------:R-:W-:Y:S01]  /*10e30*/  @!P2 IMAD R2, R5, c[0x0][0x1c0], RZ ;  /* 0x000070000502aa24 */ /* 0x000fe200078e02ff */
[----:B------:R-:W-:Y:S01]  /*10e40*/  IADD3 R10, P3, R0, R10, RZ ;  /* 0x0000000a000a7210 */ /* 0x000fe20007f7e0ff */
[--C-:B------:R-:W-:Y:S01]  /*10e50*/  @P0 IMAD.MOV.U32 R6, RZ, RZ, R14.reuse ;  /* 0x000000ffff060224 */ /* 0x100fe200078e000e */
[----:B------:R1:W-:Y:S01]  /*10e60*/  @!P1 STL [R1+0x30], R14 ;  /* 0x0000300e01009387 */ /* 0x0003e20000100800 */
[----:B------:R-:W-:Y:S01]  /*10e70*/  IMAD R2, R18, R2, RZ ;  /* 0x0000000212027224 */ /* 0x000fe200078e02ff */
[----:B------:R-:W-:-:S02]  /*10e80*/  @P0 SHF.R.S32.HI R7, RZ, 0x1f, R14 ;  /* 0x0000001fff070819 */ /* 0x000fc4000001140e */
[C---:B------:R-:W-:Y:S02]  /*10e90*/  LEA.HI.X.SX32 R11, R0.reuse, R4, 0x1, P3 ;  /* 0x00000004000b7211 */ /* 0x040fe400018f0eff */
[----:B------:R-:W-:Y:S02]  /*10ea0*/  ISETP.GE.AND P1, PT, R0, c[0x0][0x220], PT ;  /* 0x0000880000007a0c */ /* 0x000fe40003f26270 */
[----:B------:R-:W-:Y:S01]  /*10eb0*/  SHF.R.S32.HI R4, RZ, 0x2, R8 ;  /* 0x00000002ff047819 */ /* 0x000fe20000011408 */
[----:B------:R-:W-:Y:S01]  /*10ec0*/  IMAD.WIDE.U32 R10, R21, c[0x0][0x1f0], R10 ;  /* 0x00007c00150a7a25 */ /* 0x000fe200078e000a */
[----:B------:R-:W-:-:S03]  /*10ed0*/  SEL R0, R2, RZ, !P0 ;  /* 0x000000ff02007207 */ /* 0x000fc60004000000 */
[----:B------:R-:W-:Y:S02]  /*10ee0*/  IMAD R2, R13, R17, RZ ;  /* 0x000000110d027224 */ /* 0x000fe400078e02ff */
[----:B------:R-:W-:Y:S01]  /*10ef0*/  IMAD R0, R21, R5, R0 ;  /* 0x0000000515007224 */ /* 0x000fe200078e0200 */
[----:B------:R-:W-:Y:S02]  /*10f00*/  SHF.R.S32.HI R5, RZ, 0x1f, R4 ;  /* 0x0000001fff057819 */ /* 0x000fe40000011404 */
[----:B------:R-:W-:Y:S02]  /*10f10*/  SHF.R.S32.HI R8, RZ, 0x1f, R2 ;  /* 0x0000001fff087819 */ /* 0x000fe40000011402 */
[----:B------:R-:W-:Y:S01]  /*10f20*/  IADD3 R20, P2, P0, R2, R6, R0 ;  /* 0x0000000602147210 */ /* 0x000fe2000785e000 */
[----:B----4-:R-:W-:Y:S01]  /*10f30*/  IMAD.WIDE R2, R15, 0x80, R4 ;  /* 0x000000800f027825 */ /* 0x010fe200078e0204 */
[----:B------:R-:W-:Y:S02]  /*10f40*/  SHF.R.S32.HI R0, RZ, 0x1f, R0 ;  /* 0x0000001fff007819 */ /* 0x000fe40000011400 */
[----:B-1----:R-:W-:-:S02]  /*10f50*/  IADD3 R14, -R13, R12, RZ ;  /* 0x0000000c0d0e7210 */ /* 0x002fc40007ffe1ff */
[----:B------:R-:W-:Y:S01]  /*10f60*/  IADD3.X R18, R8, R7, R0, P2, P0 ;  /* 0x0000000708127210 */ /* 0x000fe200017e0400 */
[----:B------:R-:W-:Y:S01]  /*10f70*/  IMAD.IADD R7, R9, 0x1, R11 ;  /* 0x0000000109077824 */ /* 0x000fe200078e020b */
[CC--:B------:R-:W-:Y:S02]  /*10f80*/  ISETP.GE.OR P3, PT, R4.reuse, R14.reuse, P1 ;  /* 0x0000000e0400720c */ /* 0x0c0fe40000f66670 */
[----:B------:R-:W-:-:S11]  /*10f90*/  ISETP.GE.AND P6, PT, R4, R14, PT ;  /* 0x0000000e0400720c */ /* 0x000fd60003fc6270 */
        /* <DEDUP_REMOVED lines=9> */
.L_x_383:
[----:B------:R-:W-:Y:S05]  /*11030*/  BSYNC B0 ;  /* 0x0000000000007941 */ /* 0x000fea0003800000 */
.L_x_382:
        /* <DEDUP_REMOVED lines=16> */
.L_x_385:
[----:B------:R-:W-:Y:S05]  /*11140*/  BSYNC B0 ;  /* 0x0000000000007941 */ /* 0x000fea0003800000 */
.L_x_384:
        /* <DEDUP_REMOVED lines=16> */
.L_x_387:
[----:B------:R-:W-:Y:S05]  /*11250*/  BSYNC B0 ;  /* 0x0000000000007941 */ /* 0x000fea0003800000 */
.L_x_386:
        /* <DEDUP_REMOVED lines=15> */
.L_x_389:
[----:B------:R-:W-:Y:S05]  /*11350*/  BSYNC B0 ;  /* 0x0000000000007941 */ /* 0x000fea0003800000 */
.L_x_388:
        /* <DEDUP_REMOVED lines=34> */
.L_x_390:
        /* <DEDUP_REMOVED lines=16> */
.L_x_1133:


//--------------------- .text._ZN5flash16flash_fwd_kernelI23Flash_fwd_kernel_traitsILi32ELi128ELi128ELi4ELb0ELb0EN7cutlass10bfloat16_tE19Flash_kernel_traitsILi32ELi128ELi128ELi4ES3_EELb1ELb0ELb1ELb0ELb0ELb0ELb0ELb0EEEvNS_16Flash_fwd_paramsE --------------------------
	.section	.text._ZN5flash16flash_fwd_kernelI23Flash_fwd_kernel_traitsILi32ELi128ELi128ELi4ELb0ELb0EN7cutlass10bfloat16_tE19Flash_kernel_traitsILi32ELi128ELi128ELi4ES3_EELb1ELb0ELb1ELb0ELb0ELb0ELb0ELb0EEEvNS_16Flash_fwd_paramsE,"ax",@progbits
	.sectioninfo	@"SHI_REGISTERS=255"
	.align	128
        .global         _ZN5flash16flash_fwd_kernelI23Flash_fwd_kernel_traitsILi32ELi128ELi128ELi4ELb0ELb0EN7cutlass10bfloat16_tE19Flash_kernel_traitsILi32ELi128ELi128ELi4ES3_EELb1ELb0ELb1ELb0ELb0ELb0ELb0ELb0EEEvNS_16Flash_fwd_paramsE
        .type           _ZN5flash16flash_fwd_kernelI23Flash_fwd_kernel_traitsILi32ELi128ELi128ELi4ELb0ELb0EN7cutlass10bfloat16_tE19Flash_kernel_traitsILi32ELi128ELi128ELi4ES3_EELb1ELb0ELb1ELb0ELb0ELb0ELb0ELb0EEEvNS_16Flash_fwd_paramsE,@function
        .size           _ZN5flash16flash_fwd_kernelI23Flash_fwd_kernel_traitsILi32ELi128ELi128ELi4ELb0ELb0EN7cutlass10bfloat16_tE19Flash_kernel_traitsILi32ELi128ELi128ELi4ES3_EELb1ELb0ELb1ELb0ELb0ELb0ELb0ELb0EEEvNS_16Flash_fwd_paramsE,(.L_x_1134 - _ZN5flash16flash_fwd_kernelI23Flash_fwd_kernel_traitsILi32ELi128ELi128ELi4ELb0ELb0EN7cutlass10bfloat16_tE19Flash_kernel_traitsILi32ELi128ELi128ELi4ES3_EELb1ELb0ELb1ELb0ELb0ELb0ELb0ELb0EEEvNS_16Flash_fwd_paramsE)
        .other          _ZN5flash16flash_fwd_kernelI23Flash_fwd_kernel_traitsILi32ELi128ELi128ELi4ELb0ELb0EN7cutlass10bfloat16_tE19Flash_kernel_traitsILi32ELi128ELi128ELi4ES3_EELb1ELb0ELb1ELb0ELb0ELb0ELb0ELb0EEEvNS_16Flash_fwd_paramsE,@"STO_CUDA_ENTRY STV_DEFAULT"
_ZN5flash16flash_fwd_kernelI23Flash_fwd_kernel_traitsILi32ELi128ELi128ELi4ELb0ELb0EN7cutlass10bfloat16_tE19Flash_kernel_traitsILi32ELi128ELi128ELi4ES3_EELb1ELb0ELb1ELb0ELb0ELb0ELb0ELb0EEEvNS_16Flash_fwd_paramsE:
.text._ZN5flash16flash_fwd_kernelI23Flash_fwd_kernel_traitsILi32ELi128ELi128ELi4ELb0ELb0EN7cutlass10bfloat16_tE19Flash_kernel_traitsILi32ELi128ELi128ELi4ES3_EELb1ELb0ELb1ELb0ELb0ELb0ELb0ELb0EEEvNS_16Flash_fwd_paramsE:
        /* <DEDUP_REMOVED lines=10> */
[----:B------:R-:W1:Y:S01]  /*00a0*/  S2UR UR23, SR_CTAID.X ;  /* 0x00000000001779c3 */ /* 0x000e620000002500 */
[----:B------:R-:W2:Y:S01]  /*00b0*/  S2R R22, SR_TID.X ;  /* 0x0000000000167919 */ /* 0x000ea20000002100 */
[----:B------:R-:W-:-:S02]  /*00c0*/  ULDC.64 UR4, c[0x0][0x250] ;  /* 0x0000940000047ab9 */ /* 0x000fc40000000a00 */
[----:B------:R-:W-:Y:S01]  /*00d0*/  ULDC.64 UR6, c[0x0][0x240] ;  /* 0x0000900000067ab9 */ /* 0x000fe20000000a00 */
[----:B------:R3:W4:Y:S02]  /*00e0*/  @P2 LDG.E.64 R4, [R2.64] ;  /* 0x0000001c02042981 */ /* 0x000724000c1e1b00 */
[----:B---3--:R-:W-:Y:S01]  /*00f0*/  @P2 IMAD.MOV.U32 R2, RZ, RZ, R7 ;  /* 0x000000ffff022224 */ /* 0x008fe200078e0007 */
[----:B------:R-:W-:-:S06]  /*0100*/  @P2 MOV R3, R8 ;  /* 0x0000000800032202 */ /* 0x000fcc0000000f00 */
[----:B------:R-:W3:Y:S01]  /*0110*/  @P2 LDG.E.64 R2, [R2.64] ;  /* 0x0000001c02022981 */ /* 0x000ee2000c1e1b00 */
[----:B------:R-:W5:Y:S01]  /*0120*/  S2UR UR13, SR_CTAID.Y ;  /* 0x00000000000d79c3 */ /* 0x000f620000002600 */
[----:B------:R-:W-:Y:S02]  /*0130*/  UISETP.NE.U32.AND UP1, UPT, URZ, UR4, UPT ;  /* 0x000000043f00728c */ /* 0x000fe4000bf25070 */
[----:B------:R-:W-:Y:S02]  /*0140*/  UISETP.NE.U32.AND UP2, UPT, URZ, UR6, UPT ;  /* 0x000000063f00728c */ /* 0x000fe4000bf45070 */
[----:B------:R-:W-:Y:S02]  /*0150*/  UISETP.NE.AND.EX UP1, UPT, URZ, UR5, UPT, UP1 ;  /* 0x000000053f00728c */ /* 0x000fe4000bf25310 */
[----:B------:R-:W-:Y:S01]  /*0160*/  UISETP.NE.AND.EX UP2, UPT, URZ, UR7, UPT, UP2 ;  /* 0x000000073f00728c */ /* 0x000fe2000bf45320 */
[----:B------:R-:W1:Y:S01]  /*0170*/  S2UR UR9, SR_CTAID.Z ;  /* 0x00000000000979c3 */ /* 0x000e620000002700 */
[----:B------:R-:W-:-:S02]  /*0180*/  ULDC.U8 UR6, c[0x0][0x312] ;  /* 0x0000c48000067ab9 */ /* 0x000fc40000000000 */
[----:B------:R-:W-:Y:S02]  /*0190*/  ULDC.64 UR4, c[0x0][0x248] ;  /* 0x0000920000047ab9 */ /* 0x000fe40000000a00 */
[----:B------:R-:W-:Y:S01]  /*01a0*/  UISETP.NE.AND UP3, UPT, UR6, URZ, UPT ;  /* 0x0000003f0600728c */ /* 0x000fe2000bf65270 */
[----:B------:R-:W-:Y:S01]  /*01b0*/  PLOP3.LUT P0, PT, PT, PT, UP2, 0x80, 0x0 ;  /* 0x000000000000781c */ /* 0x000fe20003f0f028 */
[----:B------:R-:W-:Y:S02]  /*01c0*/  UISETP.EQ.U32.AND UP0, UPT, URZ, UR4, UPT ;  /* 0x000000043f00728c */ /* 0x000fe4000bf02070 */
[----:B------:R-:W-:Y:S02]  /*01d0*/  UMOV UR7, 0x4 ;  /* 0x0000000400077882 */ /* 0x000fe40000000000 */
[----:B------:R-:W-:Y:S02]  /*01e0*/  ULDC.64 UR10, c[0x0][0x240] ;  /* 0x00009000000a7ab9 */ /* 0x000fe40000000a00 */
[----:B------:R-:W-:-:S02]  /*01f0*/  UISETP.EQ.OR.EX UP0, UPT, URZ, UR5, !UP3, UP0 ;  /* 0x000000053f00728c */ /* 0x000fc4000df02700 */
[----:B-----5:R-:W-:Y:S02]  /*0200*/  UIMAD.WIDE UR10, UR13, UR7, UR10 ;  /* 0x000000070d0a72a5 */ /* 0x020fe4000f8e020a */
[----:B-1----:R-:W-:-:S06]  /*0210*/  ULOP3.LUT UR8, UR9, UR23, UR13, 0xfe, !UPT ;  /* 0x0000001709087292 */ /* 0x002fcc000f8efe0d */
[----:B--2---:R-:W-:Y:S01]  /*0220*/  LOP3.LUT P3, RZ, R22, UR8, RZ, 0xfc, !PT ;  /* 0x0000000816ff7c12 */ /* 0x004fe2000f86fcff */
[----:B------:R-:W-:Y:S02]  /*0230*/  ULDC.64 UR4, c[0x0][0x248] ;  /* 0x0000920000047ab9 */ /* 0x000fe40000000a00 */
[----:B------:R-:W-:-:S10]  /*0240*/  UIMAD.WIDE UR4, UR13, UR7, UR4 ;  /* 0x000000070d0472a5 */ /* 0x000fd4000f8e0204 */
[----:B------:R-:W-:Y:S02]  /*0250*/  @!P3 IMAD.MOV.U32 R10, RZ, RZ, c[0x0][0x308] ;  /* 0x0000c200ff0ab624 */ /* 0x000fe400078e00ff */
[----:B------:R-:W-:Y:S01]  /*0260*/  @!P3 IMAD.MOV.U32 R11, RZ, RZ, c[0x0][0x30c] ;  /* 0x0000c300ff0bb624 */ /* 0x000fe200078e00ff */
[----:B----4-:R-:W1:Y:S08]  /*0270*/  @P2 R2UR UR30, R4 ;  /* 0x00000000041e23c2 */ /* 0x010e7000000e0000 */
[----:B------:R-:W2:Y:S01]  /*0280*/  @P2 R2UR UR31, R5 ;  /* 0x00000000051f23c2 */ /* 0x000ea200000e0000 */
[----:B-1----:R-:W-:Y:S01]  /*0290*/  IMAD.U32 R4, RZ, RZ, UR30 ;  /* 0x0000001eff047e24 */ /* 0x002fe2000f8e00ff */
[----:B---3--:R-:W-:Y:S01]  /*02a0*/  @P2 IADD3 R7, P1, R2, c[0x0][0x300], RZ ;  /* 0x0000c00002072a10 */ /* 0x008fe20007f3e0ff */
[----:B------:R-:W-:Y:S01]  /*02b0*/  IMAD.U32 R2, RZ, RZ, UR10 ;  /* 0x0000000aff027e24 */ /* 0x000fe2000f8e00ff */
[----:B--2---:R-:W-:-:S03]  /*02c0*/  MOV R5, UR31 ;  /* 0x0000001f00057c02 */ /* 0x004fc60008000f00 */
[----:B------:R-:W-:Y:S01]  /*02d0*/  @P2 IMAD.X R8, RZ, RZ, R3, P1 ;  /* 0x000000ffff082224 */ /* 0x000fe200008e0603 */
[----:B------:R-:W-:Y:S01]  /*02e0*/  PLOP3.LUT P2, PT, PT, PT, UP0, 0x80, 0x0 ;  /* 0x000000000000781c */ /* 0x000fe20003f4f008 */
[----:B------:R1:W-:Y:S01]  /*02f0*/  @!P3 STG.E.64 [R10.64], R4 ;  /* 0x000000040a00b986 */ /* 0x0003e2000c101b1c */
[----:B------:R-:W-:Y:S01]  /*0300*/  IMAD.U32 R3, RZ, RZ, UR11 ;  /* 0x0000000bff037e24 */ /* 0x000fe2000f8e00ff */
[----:B------:R-:W-:Y:S01]  /*0310*/  ULDC.64 UR10, c[0x0][0x250] ;  /* 0x00009400000a7ab9 */ /* 0x000fe20000000a00 */
[----:B------:R-:W-:Y:S01]  /*0320*/  PLOP3.LUT P1, PT, PT, PT, UP1, 0x80, 0x0 ;  /* 0x000000000000781c */ /* 0x000fe20003f2f018 */
[----:B------:R-:W-:Y:S01]  /*0330*/  @UP1 UIMAD.WIDE UR10, UR13, UR7, UR10 ;  /* 0x000000070d0a12a5 */ /* 0x000fe2000f8e020a */
[----:B-1----:R-:W-:Y:S01]  /*0340*/  @!P3 MOV R4, R7 ;  /* 0x000000070004b202 */ /* 0x002fe20000000f00 */
[----:B------:R-:W-:-:S05]  /*0350*/  @!P3 IMAD.MOV.U32 R5, RZ, RZ, R8 ;  /* 0x000000ffff05b224 */ /* 0x000fca00078e0008 */
[----:B------:R1:W-:Y:S04]  /*0360*/  @!P3 STG.E.64 [R10.64+0x8], R4 ;  /* 0x000008040a00b986 */ /* 0x0003e8000c101b1c */
[----:B------:R2:W3:Y:S04]  /*0370*/  @P0 LDG.E R9, [R2.64] ;  /* 0x0000001c02090981 */ /* 0x0004e8000c1e1900 */
[----:B------:R2:W4:Y:S01]  /*0380*/  @P0 LDG.E R6, [R2.64+0x4] ;  /* 0x0000041c02060981 */ /* 0x000522000c1e1900 */
[----:B-1----:R-:W-:Y:S02]  /*0390*/  IMAD.U32 R4, RZ, RZ, UR10 ;  /* 0x0000000aff047e24 */ /* 0x002fe4000f8e00ff */
[----:B------:R-:W-:Y:S01]  /*03a0*/  IMAD.U32 R5, RZ, RZ, UR11 ;  /* 0x0000000bff057e24 */ /* 0x000fe2000f8e00ff */
[----:B--2---:R-:W-:Y:S01]  /*03b0*/  MOV R2, UR4 ;  /* 0x0000000400027c02 */ /* 0x004fe20008000f00 */
[----:B------:R-:W-:-:S03]  /*03c0*/  IMAD.U32 R3, RZ, RZ, UR5 ;  /* 0x00000005ff037e24 */ /* 0x000fc6000f8e00ff */
[----:B------:R1:W2:Y:S04]  /*03d0*/  @P1 LDG.E R4, [R4.64] ;  /* 0x0000001c04041981 */ /* 0x0002a8000c1e1900 */
[----:B------:R-:W5:Y:S01]  /*03e0*/  @!P2 LDG.E R0, [R2.64] ;  /* 0x0000001c0200a981 */ /* 0x000f62000c1e1900 */
[----:B------:R-:W-:Y:S01]  /*03f0*/  SHF.R.S32.HI R20, RZ, 0x1f, R22 ;  /* 0x0000001fff147819 */ /* 0x000fe20000011416 */
[----:B------:R-:W-:Y:S02]  /*0400*/  UMOV UR15, 0xffffffff ;  /* 0xffffffff000f7882 */ /* 0x000fe40000000000 */
[----:B------:R-:W-:Y:S02]  /*0410*/  UMOV UR22, 0xffffffff ;  /* 0xffffffff00167882 */ /* 0x000fe40000000000 */
[----:B------:R-:W-:-:S02]  /*0420*/  ULDC UR4, c[0x0][0x1c0] ;  /* 0x0000700000047ab9 */ /* 0x000fc40000000800 */
[----:B------:R-:W-:Y:S02]  /*0430*/  UIMAD UR4, UR13, UR4, UR9 ;  /* 0x000000040d0472a4 */ /* 0x000fe4000f8e0209 */
[----:B------:R-:W-:Y:S02]  /*0440*/  UMOV UR14, URZ ;  /* 0x0000003f000e7c82 */ /* 0x000fe40008000000 */
[----:B------:R-:W-:-:S04]  /*0450*/  USHF.L.U32 UR5, UR4, 0x5, URZ ;  /* 0x0000000504057899 */ /* 0x000fc8000800063f */
[----:B------:R-:W-:Y:S01]  /*0460*/  USHF.R.S32.HI UR4, URZ, 0x1f, UR5 ;  /* 0x0000001f3f047899 */ /* 0x000fe20008011405 */
[----:B-1----:R-:W-:Y:S01]  /*0470*/  LEA.HI R5, R20, R22, RZ, 0x5 ;  /* 0x0000001614057211 */ /* 0x002fe200078f28ff */
[----:B---3--:R-:W1:Y:S08]  /*0480*/  @P0 R2UR UR22, R9 ;  /* 0x00000000091603c2 */ /* 0x008e7000000e0000 */
[----:B----4-:R-:W1:Y:S08]  /*0490*/  @P0 R2UR UR12, R6 ;  /* 0x00000000060c03c2 */ /* 0x010e7000000e0000 */
[----:B--2---:R2:W3:Y:S01]  /*04a0*/  @P1 R2UR UR14, R4 ;  /* 0x00000000040e13c2 */ /* 0x0044e200000e0000 */
[----:B-1----:R-:W-:-:S07]  /*04b0*/  @UP2 UIADD3 UR12, UR12, -UR22, URZ ;  /* 0x800000160c0c2290 */ /* 0x002fce000fffe03f */
[----:B-----5:R1:W4:Y:S01]  /*04c0*/  @!P2 R2UR UR15, R0 ;  /* 0x00000000000fa3c2 */ /* 0x02032200000e0000 */
[----:B------:R-:W-:Y:S01]  /*04d0*/  ISETP.NE.U32.AND P2, PT, RZ, c[0x0][0x248], PT ;  /* 0x00009200ff007a0c */ /* 0x000fe20003f45070 */
[----:B------:R-:W-:-:S03]  /*04e0*/  @!UP2 ULDC UR12, c[0x0][0x214] ;  /* 0x00008500000caab9 */ /* 0x000fc60000000800 */
[----:B------:R-:W-:Y:S02]  /*04f0*/  ISETP.NE.AND.EX P2, PT, RZ, c[0x0][0x24c], PT, P2 ;  /* 0x00009300ff007a0c */ /* 0x000fe40003f45320 */
[----:B-1----:R-:W-:-:S05]  /*0500*/  LOP3.LUT R0, R5, 0xffffffe0, RZ, 0xc0, !PT ;  /* 0xffffffe005007812 */ /* 0x002fca00078ec0ff */
[----:B------:R-:W-:-:S05]  /*0510*/  IMAD.IADD R19, R22, 0x1, -R0 ;  /* 0x0000000116137824 */ /* 0x000fca00078e0a00 */
[--C-:B------:R-:W-:Y:S02]  /*0520*/  IADD3 R203, P1, P0, R7, UR5, R19.reuse ;  /* 0x0000000507cb7c10 */ /* 0x100fe4000f83e013 */
[----:B------:R-:W-:-:S03]  /*0530*/  SHF.R.S32.HI R0, RZ, 0x1f, R19 ;  /* 0x0000001fff007819 */ /* 0x000fc60000011413 */
[----:B------:R2:W-:Y:S01]  /*0540*/  STL [R1+0x78], R203 ;  /* 0x000078cb01007387 */ /* 0x0005e20000100800 */
[----:B------:R-:W-:Y:S01]  /*0550*/  IADD3.X R196, R8, UR4, R0, P1, P0 ;  /* 0x0000000408c47c10 */ /* 0x000fe20008fe0400 */
[----:B--234-:R-:W-:Y:S05]  /*0560*/  @!P2 BRA `(.L_x_391) ;  /* 0x000000700000a947 */ /* 0x01cfea0003800000 */
[----:B------:R-:W-:-:S13]  /*0570*/  PLOP3.LUT P0, PT, PT, PT, UP3, 0x80, 0x0 ;  /* 0x000000000000781c */ /* 0x000fda0003f0f038 */
[----:B------:R-:W2:Y:S04]  /*0580*/  @P0 LDG.E R0, [R2.64+0x4] ;  /* 0x0000041c02000981 */ /* 0x000ea8000c1e1900 */
[----:B------:R-:W3:Y:S01]  /*0590*/  @!P0 LDG.E R2, [R2.64] ;  /* 0x0000001c02028981 */ /* 0x000ee2000c1e1900 */
[----:B--2---:R-:W1:Y:S02]  /*05a0*/  @P0 R2UR UR6, R0 ;  /* 0x00000000000603c2 */ /* 0x004e6400000e0000 */
[----:B-1----:R-:W-:-:S11]  /*05b0*/  @UP3 UIADD3 UR6, UR6, -UR15, URZ ;  /* 0x8000000f06063290 */ /* 0x002fd6000fffe03f */
[----:B---3--:R1:W2:Y:S02]  /*05c0*/  @!P0 R2UR UR6, R2 ;  /* 0x00000000020683c2 */ /* 0x0082a400000e0000 */
[----:B-12---:R-:W-:Y:S05]  /*05d0*/  BRA `(.L_x_392) ;  /* 0x0000001000007947 */ /* 0x006fea0003800000 */
.L_x_391:
[----:B------:R-:W-:Y:S02]  /*05e0*/  ULDC UR6, c[0x0][0x218] ;  /* 0x0000860000067ab9 */ /* 0x000fe40000000800 */
.L_x_392:
        /* <DEDUP_REMOVED lines=25> */
[----:B------:R-:W-:Y:S02]  /*0780*/  UIADD3 UR7, UR11, 0x7f, URZ ;  /* 0x0000007f0b077890 */ /* 0x000fe4000fffe03f */
[----:B------:R-:W-:-:S02]  /*0790*/  UIADD3 UR16, UR6, -UR16, URZ ;  /* 0x8000001006107290 */ /* 0x000fc4000fffe03f */
        /* <DEDUP_REMOVED lines=18> */
[----:B------:R-:W-:Y:S01]  /*08c0*/  LEA.HI R4, R20, R22, RZ, 0x2 ;  /* 0x0000001614047211 */ /* 0x000fe200078f10ff */
[----:B------:R-:W-:Y:S01]  /*08d0*/  ULDC.64 UR4, c[0x0][0x1e8] ;  /* 0x00007a0000047ab9 */ /* 0x000fe20000000a00 */
[----:B------:R-:W1:Y:S01]  /*08e0*/  S2R R8, SR_CTAID.Z ;  /* 0x0000000000087919 */ /* 0x000e620000002700 */
[----:B------:R-:W-:Y:S01]  /*08f0*/  USHF.R.S32.HI UR11, URZ, 0x1f, UR9 ;  /* 0x0000001f3f0b7899 */ /* 0x000fe20008011409 */
[----:B------:R-:W-:Y:S01]  /*0900*/  LOP3.LUT R0, R4, 0xfffffffc, RZ, 0xc0, !PT ;  /* 0xfffffffc04007812 */ /* 0x000fe200078ec0ff */
[----:B------:R-:W-:Y:S01]  /*0910*/  ULDC.64 UR6, c[0x0][0x1e0] ;  /* 0x0000780000067ab9 */ /* 0x000fe20000000a00 */
[----:B------:R-:W-:Y:S01]  /*0920*/  SHF.R.S32.HI R4, RZ, 0x2, R4 ;  /* 0x00000002ff047819 */ /* 0x000fe20000011404 */
[----:B------:R-:W-:Y:S01]  /*0930*/  UIADD3 UR12, -UR10, UR12, URZ ;  /* 0x0000000c0a0c7290 */ /* 0x000fe2000fffe13f */
[----:B------:R-:W-:Y:S01]  /*0940*/  BSSY B0, `(.L_x_394) ;  /* 0x000003f000007945 */ /* 0x000fe20003800000 */
[----:B------:R-:W-:Y:S01]  /*0950*/  IMAD.IADD R16, R22, 0x1, -R0 ;  /* 0x0000000116107824 */ /* 0x000fe200078e0a00 */
[----:B------:R-:W-:Y:S01]  /*0960*/  @UP0 UIMAD.WIDE.U32 UR14, UR22, UR4, URZ ;  /* 0x00000004160e02a5 */ /* 0x000fe2000f8e003f */
[----:B------:R-:W-:Y:S01]  /*0970*/  SHF.R.S32.HI R5, RZ, 0x1f, R4 ;  /* 0x0000001fff057819 */ /* 0x000fe20000011404 */
[----:B------:R-:W-:Y:S01]  /*0980*/  @!UP0 USHF.R.S32.HI UR16, URZ, 0x1f, UR13 ;  /* 0x0000001f3f108899 */ /* 0x000fe2000801140d */
[----:B------:R-:W-:Y:S01]  /*0990*/  IMAD.SHL.U32 R0, R16, 0x8, RZ ;  /* 0x0000000810007824 */ /* 0x000fe200078e00ff */
[----:B------:R-:W-:Y:S01]  /*09a0*/  @UP0 UIMAD UR8, UR22, UR5, UR15 ;  /* 0x00000005160802a4 */ /* 0x000fe2000f8e020f */
[----:B------:R-:W-:Y:S01]  /*09b0*/  ISETP.GE.AND P6, PT, R4, UR12, PT ;  /* 0x0000000c04007c0c */ /* 0x000fe2000bfc6270 */
[----:B------:R-:W-:-:S02]  /*09c0*/  @!UP0 UIMAD UR16, UR16, UR6, URZ ;  /* 0x00000006101082a4 */ /* 0x000fc4000f8e023f */
[----:B------:R-:W-:Y:S01]  /*09d0*/  ULDC.64 UR4, c[0x0][0x1f0] ;  /* 0x00007c0000047ab9 */ /* 0x000fe20000000a00 */
[----:B------:R-:W-:Y:S01]  /*09e0*/  ISETP.GE.AND P1, PT, R0, c[0x0][0x220], PT ;  /* 0x0000880000007a0c */ /* 0x000fe20003f26270 */
[----:B------:R-:W-:Y:S02]  /*09f0*/  UIMAD UR4, UR11, UR4, URZ ;  /* 0x000000040b0472a4 */ /* 0x000fe4000f8e023f */
[----:B------:R-:W-:Y:S02]  /*0a00*/  ULDC.U8 UR15, c[0x0][0x328] ;  /* 0x0000ca00000f7ab9 */ /* 0x000fe40000000000 */
[----:B------:R-:W-:Y:S02]  /*0a10*/  ULDC.U8 UR11, c[0x0][0x329] ;  /* 0x0000ca40000b7ab9 */ /* 0x000fe40000000000 */
[----:B------:R-:W-:Y:S02]  /*0a20*/  UISETP.NE.AND UP2, UPT, UR11, URZ, UPT ;  /* 0x0000003f0b00728c */ /* 0x000fe4000bf45270 */
[----:B------:R-:W-:-:S02]  /*0a30*/  UISETP.NE.AND UP3, UPT, UR15, URZ, UPT ;  /* 0x0000003f0f00728c */ /* 0x000fc4000bf65270 */
[----:B------:R-:W-:Y:S02]  /*0a40*/  @!UP0 UIMAD UR16, UR13, UR7, UR16 ;  /* 0x000000070d1082a4 */ /* 0x000fe4000f8e0210 */
[----:B------:R-:W-:Y:S02]  /*0a50*/  UISETP.EQ.AND UP3, UPT, UR11, URZ, UP3 ;  /* 0x0000003f0b00728c */ /* 0x000fe40009f62270 */
[----:B------:R-:W-:Y:S02]  /*0a60*/  @!UP0 UIMAD.WIDE.U32 UR18, UR13, UR6, URZ ;  /* 0x000000060d1282a5 */ /* 0x000fe4000f8e003f */
[----:B------:R-:W-:Y:S02]  /*0a70*/  ULDC UR7, c[0x0][0x214] ;  /* 0x0000850000077ab9 */ /* 0x000fe40000000800 */
[----:B------:R-:W-:Y:S02]  /*0a80*/  @!UP2 UISETP.NE.AND UP1, UPT, UR15, URZ, UPT ;  /* 0x0000003f0f00a28c */ /* 0x000fe4000bf25270 */
[----:B------:R-:W-:-:S02]  /*0a90*/  @UP2 ULDC UR11, c[0x0][0x210] ;  /* 0x00008400000b2ab9 */ /* 0x000fc40000000800 */
[----:B------:R-:W-:Y:S02]  /*0aa0*/  ULDC UR6, c[0x0][0x234] ;  /* 0x00008d0000067ab9 */ /* 0x000fe40000000800 */
[----:B------:R-:W-:Y:S02]  /*0ab0*/  @UP2 UIMAD UR11, UR11, UR7, URZ ;  /* 0x000000070b0b22a4 */ /* 0x000fe4000f8e023f */
[----:B------:R-:W-:Y:S02]  /*0ac0*/  @!UP2 USEL UR11, UR7, UR6, !UP1 ;  /* 0x00000006070ba287 */ /* 0x000fe4000c800000 */
[----:B------:R-:W-:Y:S02]  /*0ad0*/  UIMAD UR5, UR9, UR5, UR4 ;  /* 0x00000005090572a4 */ /* 0x000fe4000f8e0204 */
[----:B------:R-:W-:Y:S02]  /*0ae0*/  @UP2 UMOV UR17, 0x1 ;  /* 0x0000000100112882 */ /* 0x000fe40000000000 */
[----:B------:R-:W-:-:S02]  /*0af0*/  ULDC UR4, c[0x0][0x1c0] ;  /* 0x0000700000047ab9 */ /* 0x000fc40000000800 */
[----:B------:R-:W-:Y:S02]  /*0b00*/  @!UP2 UIMAD UR17, UR11, UR4, URZ ;  /* 0x000000040b11a2a4 */ /* 0x000fe4000f8e023f */
[----:B------:R-:W-:Y:S02]  /*0b10*/  @!UP0 UMOV UR14, UR18 ;  /* 0x00000012000e8c82 */ /* 0x000fe40008000000 */
[----:B------:R-:W-:Y:S01]  /*0b20*/  @!UP0 UIADD3 UR8, UR19, UR16, URZ ;  /* 0x0000001013088290 */ /* 0x000fe2000fffe03f */
[C---:B------:R-:W-:Y:S01]  /*0b30*/  IADD3 R2, P0, R0.reuse, UR14, RZ ;  /* 0x0000000e00027c10 */ /* 0x040fe2000ff1e0ff */
[----:B------:R-:W-:Y:S02]  /*0b40*/  @UP3 UIMAD UR15, UR13, UR7, URZ ;  /* 0x000000070d0f32a4 */ /* 0x000fe4000f8e023f */
[----:B------:R-:W-:Y:S02]  /*0b50*/  UIMAD UR17, UR13, UR17, URZ ;  /* 0x000000110d1172a4 */ /* 0x000fe4000f8e023f */
[----:B------:R-:W-:Y:S01]  /*0b60*/  @UP3 USEL UR15, UR15, UR22, !UP0 ;  /* 0x000000160f0f3287 */ /* 0x000fe2000c000000 */
[----:B------:R-:W-:Y:S01]  /*0b70*/  LEA.HI.X.SX32 R3, R0, UR8, 0x1, P0 ;  /* 0x0000000800037c11 */ /* 0x000fe200080f0eff */
[----:B------:R-:W-:Y:S01]  /*0b80*/  @UP2 ULDC UR20, c[0x0][0x210] ;  /* 0x0000840000142ab9 */ /* 0x000fe20000000800 */
[----:B------:R-:W-:Y:S01]  /*0b90*/  ISETP.GE.OR P0, PT, R4, UR12, P1 ;  /* 0x0000000c04007c0c */ /* 0x000fe20008f06670 */
[----:B------:R-:W-:-:S02]  /*0ba0*/  USEL UR17, UR17, URZ, !UP3 ;  /* 0x0000003f11117287 */ /* 0x000fc4000d800000 */
[----:B------:R-:W-:Y:S01]  /*0bb0*/  @!UP2 UMOV UR20, 0x1 ;  /* 0x000000010014a882 */ /* 0x000fe20000000000 */
[----:B-1----:R-:W-:Y:S01]  /*0bc0*/  IMAD.WIDE.U32 R8, R8, c[0x0][0x1f0], R2 ;  /* 0x00007c0008087a25 */ /* 0x002fe200078e0002 */
[----:B------:R-:W-:Y:S02]  /*0bd0*/  UIMAD UR10, UR10, UR20, URZ ;  /* 0x000000140a0a72a4 */ /* 0x000fe4000f8e023f */
[----:B------:R-:W-:Y:S01]  /*0be0*/  UIMAD UR17, UR9, UR11, UR17 ;  /* 0x0000000b091172a4 */ /* 0x000fe2000f8e0211 */
[----:B------:R-:W-:Y:S01]  /*0bf0*/  IMAD.U32 R2, RZ, RZ, UR23 ;  /* 0x00000017ff027e24 */ /* 0x000fe2000f8e00ff */
[----:B------:R-:W-:Y:S01]  /*0c00*/  @!UP3 UMOV UR24, URZ ;  /* 0x0000003f0018bc82 */ /* 0x000fe20008000000 */
[----:B------:R-:W-:Y:S01]  /*0c10*/  IADD3 R7, R9, UR5, RZ ;  /* 0x0000000509077c10 */ /* 0x000fe2000fffe0ff */
[----:B------:R-:W-:Y:S01]  /*0c20*/  @UP3 UMOV UR24, UR15 ;  /* 0x0000000f00183c82 */ /* 0x000fe20008000000 */
[----:B------:R-:W-:Y:S01]  /*0c30*/  IMAD.WIDE R2, R2, 0x80, R4 ;  /* 0x0000008002027825 */ /* 0x000fe200078e0204 */
[----:B------:R-:W-:-:S02]  /*0c40*/  @!UP3 UMOV UR25, URZ ;  /* 0x0000003f0019bc82 */ /* 0x000fc40008000000 */
[----:B------:R-:W-:Y:S02]  /*0c50*/  USHF.R.S32.HI UR4, URZ, 0x1f, UR10 ;  /* 0x0000001f3f047899 */ /* 0x000fe4000801140a */
[----:B------:R-:W-:Y:S02]  /*0c60*/  @UP3 USHF.R.S32.HI UR25, URZ, 0x1f, UR15 ;  /* 0x0000001f3f193899 */ /* 0x000fe4000801140f */
        /* <DEDUP_REMOVED lines=12> */
.L_x_395:
[----:B------:R-:W-:Y:S05]  /*0d30*/  BSYNC B0 ;  /* 0x0000000000007941 */ /* 0x000fea0003800000 */
.L_x_394:
[----:B------:R-:W-:Y:S01]  /*0d40*/  IADD3 R15, R4, 0x20, RZ ;  /* 0x00000020040f7810 */ /* 0x000fe20007ffe0ff */
[----:B------:R-:W-:Y:S03]  /*0d50*/  BSSY B0, `(.L_x_396) ;  /* 0x000000f000007945 */ /* 0x000fe60003800000 */
[C---:B------:R-:W-:Y:S02]  /*0d60*/  ISETP.GE.OR P0, PT, R15.reuse, UR12, P1 ;  /* 0x0000000c0f007c0c */ /* 0x040fe40008f06670 */
[----:B------:R-:W-:-:S11]  /*0d70*/  ISETP.GE.AND P5, PT, R15, UR12, PT ;  /* 0x0000000c0f007c0c */ /* 0x000fd6000bfa6270 */
        /* <DEDUP_REMOVED lines=12> */
.L_x_397:
[----:B------:R-:W-:Y:S05]  /*0e40*/  BSYNC B0 ;  /* 0x0000000000007941 */ /* 0x000fea0003800000 */
.L_x_396:
        /* <DEDUP_REMOVED lines=16> */
.L_x_399:
[----:B------:R-:W-:Y:S05]  /*0f50*/  BSYNC B0 ;  /* 0x0000000000007941 */ /* 0x000fea0003800000 */
.L_x_398:
[----:B------:R-:W-:Y:S01]  /*0f60*/  IADD3 R10, R4, 0x60, RZ ;  /* 0x00000060040a7810 */ /* 0x000fe20007ffe0ff */
        /* <DEDUP_REMOVED lines=14> */
.L_x_401:
[----:B------:R-:W-:Y:S05]  /*1050*/  BSYNC B0 ;  /* 0x0000000000007941 */ /* 0x000fea0003800000 */
.L_x_400:
[C---:B------:R-:W-:Y:S02]  /*1060*/  ISETP.NE.OR P6, PT, R16.reuse, RZ, P6 ;  /* 0x000000ff1000720c */ /* 0x040fe400037c5670 */
[C---:B------:R-:W-:Y:S02]  /*1070*/  ISETP.NE.OR P5, PT, R16.reuse, RZ, P5 ;  /* 0x000000ff1000720c */ /* 0x040fe40002fa5670 */
[C---:B------:R-:W-:Y:S02]  /*1080*/  ISETP.NE.OR P4, PT, R16.reuse, RZ, P4 ;  /* 0x000000ff1000720c */ /* 0x040fe40002785670 */
[----:B------:R-:W-:-:S07]  /*1090*/  ISETP.NE.OR P0, PT, R16, RZ, P0 ;  /* 0x000000ff1000720c */ /* 0x000fce0000705670 */
        /* <DEDUP_REMOVED lines=30> */
.L_x_393:
[----:B------:R-:W-:Y:S01]  /*1280*/  UISETP.NE.AND UP0, UPT, UR22, -0x1, UPT ;  /* 0xffffffff1600788c */ /* 0x000fe2000bf05270 */
[----:B------:R-:W1:Y:S01]  /*1290*/  LDC.U8 R72, c[0x0][0x2d8] ;  /* 0x0000b600ff487b82 */ /* 0x000e620000000000 */
[----:B------:R-:W-:Y:S02]  /*12a0*/  UISETP.NE.AND UP1, UPT, UR15, -0x1, UPT ;  /* 0xffffffff0f00788c */ /* 0x000fe4000bf25270 */
[----:B------:R-:W-:Y:S02]  /*12b0*/  ULDC.64 UR4, c[0x0][0x190] ;  /* 0x0000640000047ab9 */ /* 0x000fe40000000a00 */
[----:B------:R-:W-:Y:S02]  /*12c0*/  ULDC.64 UR6, c[0x0][0x178] ;  /* 0x00005e0000067ab9 */ /* 0x000fe40000000a00 */
[----:B------:R-:W-:-:S03]  /*12d0*/  PLOP3.LUT P0, PT, PT, PT, UP1, 0x80, 0x0 ;  /* 0x000000000000781c */ /* 0x000fc60003f0f018 */
[----:B------:R-:W-:Y:S02]  /*12e0*/  @!UP0 USHF.R.S32.HI UR16, URZ, 0x1f, UR13 ;  /* 0x0000001f3f108899 */ /* 0x000fe4000801140d */
[----:B------:R-:W-:Y:S02]  /*12f0*/  @UP0 UIMAD.WIDE.U32 UR24, UR22, UR4, URZ ;  /* 0x00000004161802a5 */ /* 0x000fe4000f8e003f */
[----:B------:R-:W-:Y:S02]  /*1300*/  @UP1 UIADD3 UR17, UR14, UR15, URZ ;  /* 0x0000000f0e111290 */ /* 0x000fe4000fffe03f */
[----:B------:R-:W-:Y:S02]  /*1310*/  @!UP0 UIMAD UR16, UR16, UR6, URZ ;  /* 0x00000006101082a4 */ /* 0x000fe4000f8e023f */
[----:B------:R-:W-:Y:S02]  /*1320*/  @UP0 UIMAD UR8, UR22, UR5, UR25 ;  /* 0x00000005160802a4 */ /* 0x000fe4000f8e0219 */
[----:B------:R-:W-:-:S02]  /*1330*/  @!UP0 UIMAD.WIDE.U32 UR20, UR13, UR6, URZ ;  /* 0x000000060d1482a5 */ /* 0x000fc4000f8e003f */
[----:B------:R-:W-:Y:S02]  /*1340*/  ULDC.64 UR4, c[0x0][0x198] ;  /* 0x0000660000047ab9 */ /* 0x000fe40000000a00 */
[----:B------:R-:W-:Y:S02]  /*1350*/  @UP1 UIMAD.WIDE.U32 UR26, UR17, UR4, URZ ;  /* 0x00000004111a12a5 */ /* 0x000fe4000f8e003f */
[----:B------:R-:W-:Y:S02]  /*1360*/  @!UP0 UIMAD UR16, UR13, UR7, UR16 ;  /* 0x000000070d1082a4 */ /* 0x000fe4000f8e0210 */
[----:B------:R-:W-:Y:S02]  /*1370*/  @UP0 UMOV UR6, UR24 ;  /* 0x0000001800060c82 */ /* 0x000fe40008000000 */
[----:B------:R-:W-:Y:S02]  /*1380*/  @!UP0 UIADD3 UR8, UR21, UR16, URZ ;  /* 0x0000001015088290 */ /* 0x000fe4000fffe03f */
[----:B------:R-:W-:-:S02]  /*1390*/  @UP1 UIMAD UR7, UR17, UR5, UR27 ;  /* 0x00000005110712a4 */ /* 0x000fc4000f8e021b */
[----:B------:R-:W-:Y:S02]  /*13a0*/  @!UP0 UMOV UR6, UR20 ;  /* 0x0000001400068c82 */ /* 0x000fe40008000000 */
[----:B------:R-:W-:Y:S01]  /*13b0*/  @UP1 UMOV UR16, UR26 ;  /* 0x0000001a00101c82 */ /* 0x000fe20008000000 */
[----:B------:R-:W-:Y:S05]  /*13c0*/  @P0 BRA `(.L_x_402) ;  /* 0x000000d000000947 */ /* 0x000fea0003800000 */
[----:B-1----:R-:W-:Y:S02]  /*13d0*/  USHF.R.S32.HI UR16, URZ, 0x1f, UR14 ;  /* 0x0000001f3f107899 */ /* 0x002fe4000801140e */
        /* <DEDUP_REMOVED lines=8> */
[----:B------:R-:W-:Y:S02]  /*1460*/  UMOV UR16, UR20 ;  /* 0x0000001400107c82 */ /* 0x000fe40008000000 */
[----:B------:R-:W-:-:S02]  /*1470*/  UIMAD UR7, UR13, UR5, UR7 ;  /* 0x000000050d0772a4 */ /* 0x000fc4000f8e0207 */
[----:B------:R-:W-:-:S04]  /*1480*/  UIMAD.WIDE.U32 UR16, UR13, UR4, UR16 ;  /* 0x000000040d1072a5 */ /* 0x000fc8000f8e0010 */
[----:B------:R-:W-:Y:S02]  /*1490*/  UIADD3 UR7, UR17, UR7, URZ ;  /* 0x0000000711077290 */ /* 0x000fe4000fffe03f */
.L_x_402:
[----:B-1----:R-:W-:Y:S01]  /*14a0*/  IABS R4, c[0x0][0x1c8] ;  /* 0x0000720000047a13 */ /* 0x002fe20000000000 */
[----:B------:R-:W1:Y:S01]  /*14b0*/  S2R R6, SR_CTAID.Z ;  /* 0x0000000000067919 */ /* 0x000e620000002700 */
[----:B------:R-:W-:Y:S02]  /*14c0*/  ULDC UR4, c[0x0][0x1c8] ;  /* 0x0000720000047ab9 */ /* 0x000fe40000000800 */
[----:B------:R-:W2:Y:S01]  /*14d0*/  I2F.RP R2, R4 ;  /* 0x0000000400027306 */ /* 0x000ea20000209400 */
[----:B------:R-:W-:Y:S02]  /*14e0*/  ULOP3.LUT UR4, UR9, UR4, URZ, 0x3c, !UPT ;  /* 0x0000000409047292 */ /* 0x000fe4000f8e3c3f */
[----:B------:R-:W-:Y:S02]  /*14f0*/  @UP1 UIADD3 UR15, UR14, UR15, URZ ;  /* 0x0000000f0e0f1290 */ /* 0x000fe4000fffe03f */
[----:B------:R-:W-:Y:S02]  /*1500*/  USHF.R.S32.HI UR17, URZ, 0x1f, UR9 ;  /* 0x0000001f3f117899 */ /* 0x000fe40008011409 */
[----:B------:R-:W-:Y:S01]  /*1510*/  ISETP.LE.AND P1, PT, RZ, UR4, PT ;  /* 0x00000004ff007c0c */ /* 0x000fe2000bf23270 */
[----:B------:R-:W-:-:S02]  /*1520*/  ULDC.64 UR4, c[0x0][0x1a0] ;  /* 0x0000680000047ab9 */ /* 0x000fc40000000a00 */
[----:B------:R-:W-:-:S04]  /*1530*/  @UP1 UIMAD.WIDE.U32 UR20, UR15, UR4, URZ ;  /* 0x000000040f1412a5 */ /* 0x000fc8000f8e003f */
[----:B------:R-:W-:Y:S01]  /*1540*/  @UP1 UIMAD UR15, UR15, UR5, UR21 ;  /* 0x000000050f0f12a4 */ /* 0x000fe2000f8e0215 */
[----:B--2---:R-:W2:Y:S02]  /*1550*/  MUFU.RCP R2, R2 ;  /* 0x0000000200027308 */ /* 0x004ea40000001000 */
[----:B------:R-:W-:Y:S01]  /*1560*/  @UP1 UMOV UR18, UR20 ;  /* 0x0000001400121c82 */ /* 0x000fe20008000000 */
[----:B-1----:R-:W-:Y:S02]  /*1570*/  IABS R6, R6 ;  /* 0x0000000600067213 */ /* 0x002fe40000000000 */
[----:B--2---:R-:W-:-:S04]  /*1580*/  IADD3 R2, R2, 0xffffffe, RZ ;  /* 0x0ffffffe02027810 */ /* 0x004fc80007ffe0ff */
        /* <DEDUP_REMOVED lines=13> */
[----:B------:R-:W-:-:S13]  /*1660*/  ISETP.GE.U32.AND P3, PT, R2, R4, PT ;  /* 0x000000040200720c */ /* 0x000fda0003f66070 */
[----:B------:R-:W-:-:S05]  /*1670*/  @P3 IADD3 R0, R0, 0x1, RZ ;  /* 0x0000000100003810 */ /* 0x000fca0007ffe0ff */
[----:B------:R-:W-:-:S05]  /*1680*/  IMAD.MOV.U32 R14, RZ, RZ, R0 ;  /* 0x000000ffff0e7224 */ /* 0x000fca00078e0000 */
[----:B------:R-:W-:Y:S02]  /*1690*/  @!P1 IADD3 R14, -R14, RZ, RZ ;  /* 0x000000ff0e0e9210 */ /* 0x000fe40007ffe1ff */
        /* <DEDUP_REMOVED lines=15> */
.L_x_403:
[CC--:B------:R-:W-:Y:S01]  /*1790*/  LEA.HI R3, R20.reuse, R22.reuse, RZ, 0x2 ;  /* 0x0000001614037211 */ /* 0x0c0fe200078f10ff */
[----:B------:R-:W1:Y:S01]  /*17a0*/  S2R R6, SR_CTAID.Z ;  /* 0x0000000000067919 */ /* 0x000e620000002700 */
[----:B------:R-:W-:Y:S01]  /*17b0*/  LEA.HI R23, R20, R22, RZ, 0x3 ;  /* 0x0000001614177211 */ /* 0x000fe200078f18ff */
[----:B------:R-:W-:Y:S01]  /*17c0*/  ULDC.64 UR4, c[0x0][0x1a8] ;  /* 0x00006a0000047ab9 */ /* 0x000fe20000000a00 */
[----:B------:R-:W-:Y:S01]  /*17d0*/  LOP3.LUT R0, R3, 0xfffffffc, RZ, 0xc0, !PT ;  /* 0xfffffffc03007812 */ /* 0x000fe200078ec0ff */
[----:B------:R-:W-:Y:S01]  /*17e0*/  UIMAD UR4, UR17, UR4, URZ ;  /* 0x00000004110472a4 */ /* 0x000fe2000f8e023f */
[----:B------:R-:W-:Y:S01]  /*17f0*/  SHF.R.S32.HI R21, RZ, 0x3, R23 ;  /* 0x00000003ff157819 */ /* 0x000fe20000011417 */
[----:B------:R-:W-:Y:S01]  /*1800*/  BSSY B0, `(.L_x_404) ;  /* 0x000002e000007945 */ /* 0x000fe20003800000 */
[----:B------:R-:W-:Y:S01]  /*1810*/  SHF.R.S32.HI R4, RZ, 0x2, R3 ;  /* 0x00000002ff047819 */ /* 0x000fe20000011403 */
[----:B------:R-:W-:Y:S01]  /*1820*/  IMAD.IADD R0, R22, 0x1, -R0 ;  /* 0x0000000116007824 */ /* 0x000fe200078e0a00 */
[----:B------:R-:W-:Y:S01]  /*1830*/  SHF.R.S32.HI R54, RZ, 0x5, R5 ;  /* 0x00000005ff367819 */ /* 0x000fe20000011405 */
[----:B------:R-:W-:Y:S01]  /*1840*/  IMAD.SHL.U32 R2, R21, 0x40, RZ ;  /* 0x0000004015027824 */ /* 0x000fe200078e00ff */
[----:B------:R-:W-:Y:S01]  /*1850*/  LEA.HI R3, R3, R4, RZ, 0x1 ;  /* 0x0000000403037211 */ /* 0x000fe200078f08ff */
[----:B------:R-:W-:Y:S01]  /*1860*/  IMAD.SHL.U32 R226, R0, 0x8, RZ ;  /* 0x0000000800e27824 */ /* 0x000fe200078e00ff */
[----:B------:R-:W-:Y:S01]  /*1870*/  UIMAD UR4, UR9, UR5, UR4 ;  /* 0x00000005090472a4 */ /* 0x000fe2000f8e0204 */
[----:B------:R-:W-:-:S02]  /*1880*/  SHF.R.S32.HI R5, RZ, 0x1f, R4 ;  /* 0x0000001fff057819 */ /* 0x000fc40000011404 */
[----:B------:R-:W-:Y:S02]  /*1890*/  LOP3.LUT R0, R2, 0xc0, RZ, 0xc0, !PT ;  /* 0x000000c002007812 */ /* 0x000fe400078ec0ff */
[--C-:B------:R-:W-:Y:S02]  /*18a0*/  SHF.R.S32.HI R227, RZ, 0x1f, R226.reuse ;  /* 0x0000001fffe37819 */ /* 0x100fe400000114e2 */
[----:B------:R-:W-:Y:S01]  /*18b0*/  IADD3 R8, P0, R226, UR6, RZ ;  /* 0x00000006e2087c10 */ /* 0x000fe2000ff1e0ff */
[----:B------:R-:W-:Y:S01]  /*18c0*/  UIADD3 UR6, -UR10, UR12, URZ ;  /* 0x0000000c0a067290 */ /* 0x000fe2000fffe13f */
[----:B------:R-:W-:Y:S01]  /*18d0*/  LOP3.LUT R2, R3, 0x7fffffe, RZ, 0xc0, !PT ;  /* 0x07fffffe03027812 */ /* 0x000fe200078ec0ff */
[----:B------:R2:W-:Y:S01]  /*18e0*/  STL.64 [R1+0x58], R226 ;  /* 0x000058e201007387 */ /* 0x0005e20000100a00 */
[----:B------:R-:W-:Y:S02]  /*18f0*/  IADD3.X R9, R227, UR8, RZ, P0, !PT ;  /* 0x00000008e3097c10 */ /* 0x000fe400087fe4ff */
[----:B------:R-:W-:Y:S01]  /*1900*/  LOP3.LUT R3, R0, 0x18, R226, 0xf8, !PT ;  /* 0x0000001800037812 */ /* 0x000fe200078ef8e2 */
[C---:B------:R-:W-:Y:S01]  /*1910*/  IMAD.IADD R2, R4.reuse, 0x1, -R2 ;  /* 0x0000000104027824 */ /* 0x040fe200078e0a02 */
[----:B------:R-:W-:Y:S01]  /*1920*/  ISETP.GE.AND P0, PT, R4, UR6, PT ;  /* 0x0000000604007c0c */ /* 0x000fe2000bf06270 */
[----:B-1----:R-:W-:Y:S01]  /*1930*/  IMAD.WIDE.U32 R8, R6, c[0x0][0x1a8], R8 ;  /* 0x00006a0006087a25 */ /* 0x002fe200078e0008 */
[----:B------:R-:W-:-:S02]  /*1940*/  SHF.R.U32.HI R0, RZ, 0x3, R0 ;  /* 0x00000003ff007819 */ /* 0x000fc40000011600 */
[----:B------:R-:W-:Y:S01]  /*1950*/  SHF.R.S32.HI R17, RZ, 0x1f, R14 ;  /* 0x0000001fff117819 */ /* 0x000fe2000001140e */
[----:B------:R-:W-:Y:S01]  /*1960*/  IMAD R2, R54, 0x8, R2 ;  /* 0x0000000836027824 */ /* 0x000fe200078e0202 */
[----:B------:R-:W-:Y:S02]  /*1970*/  LOP3.LUT R0, R3, R0, RZ, 0x3c, !PT ;  /* 0x0000000003007212 */ /* 0x000fe400078e3cff */
[----:B------:R-:W-:-:S03]  /*1980*/  IADD3 R7, R9, UR4, RZ ;  /* 0x0000000409077c10 */ /* 0x000fc6000fffe0ff */
[----:B------:R-:W-:Y:S02]  /*1990*/  IMAD.U32 R0, R2, 0x20, R0 ;  /* 0x0000002002007824 */ /* 0x000fe400078e0000 */
[----:B------:R-:W-:Y:S02]  /*19a0*/  IMAD.U32 R2, RZ, RZ, UR23 ;  /* 0x00000017ff027e24 */ /* 0x000fe4000f8e00ff */
[----:B------:R-:W-:Y:S02]  /*19b0*/  IMAD.SHL.U32 R224, R0, 0x2, RZ ;  /* 0x0000000200e07824 */ /* 0x000fe400078e00ff */
[----:B------:R-:W-:Y:S01]  /*19c0*/  IMAD.WIDE R2, R2, 0x80, R4 ;  /* 0x0000008002027825 */ /* 0x000fe200078e0204 */
        /* <DEDUP_REMOVED lines=17> */
.L_x_405:
[----:B------:R-:W-:Y:S05]  /*1ae0*/  BSYNC B0 ;  /* 0x0000000000007941 */ /* 0x000fea0003800000 */
.L_x_404:
[----:B------:R-:W-:Y:S01]  /*1af0*/  IADD3 R18, R4, 0x20, RZ ;  /* 0x0000002004127810 */ /* 0x000fe20007ffe0ff */
[----:B------:R-:W-:Y:S03]  /*1b00*/  BSSY B0, `(.L_x_406) ;  /* 0x0000014000007945 */ /* 0x000fe60003800000 */
[----:B------:R-:W-:-:S13]  /*1b10*/  ISETP.GE.AND P0, PT, R18, UR6, PT ;  /* 0x0000000612007c0c */ /* 0x000fda000bf06270 */
        /* <DEDUP_REMOVED lines=18> */
.L_x_407:
[----:B------:R-:W-:Y:S05]  /*1c40*/  BSYNC B0 ;  /* 0x0000000000007941 */ /* 0x000fea0003800000 */
.L_x_406:
        /* <DEDUP_REMOVED lines=21> */
.L_x_409:
[----:B------:R-:W-:Y:S05]  /*1da0*/  BSYNC B0 ;  /* 0x0000000000007941 */ /* 0x000fea0003800000 */
.L_x_408:
        /* <DEDUP_REMOVED lines=24> */
.L_x_411:
[----:B------:R-:W-:Y:S05]  /*1f30*/  BSYNC B0 ;  /* 0x0000000000007941 */ /* 0x000fea0003800000 */
.L_x_410:
[C---:B------:R-:W-:Y:S01]  /*1f40*/  IMAD R8, R5.reuse, c[0x0][0x198], RZ ;  /* 0x0000660005087a24 */ /* 0x040fe200078e02ff */
[----:B------:R-:W-:Y:S01]  /*1f50*/  LEA.HI R20, R20, R22, RZ, 0x4 ;  /* 0x0000001614147211 */ /* 0x000fe200078f20ff */
[--C-:B------:R-:W-:Y:S01]  /*1f60*/  IMAD.WIDE.U32 R6, R4, c[0x0][0x198], R226.reuse ;  /* 0x0000660004067a25 */ /* 0x100fe200078e00e2 */
[----:B------:R-:W-:Y:S01]  /*1f70*/  UIADD3 UR34, UR32, -0x1, URZ ;  /* 0xffffffff20227890 */ /* 0x000fe2000fffe03f */
[----:B------:R-:W-:Y:S01]  /*1f80*/  BSSY B0, `(.L_x_412) ;  /* 0x0000035000007945 */ /* 0x000fe20003800000 */
[----:B------:R-:W-:Y:S01]  /*1f90*/  LOP3.LUT R9, R20, 0xfffffff0, RZ, 0xc0, !PT ;  /* 0xfffffff014097812 */ /* 0x000fe200078ec0ff */
[----:B------:R-:W-:Y:S01]  /*1fa0*/  IMAD R0, R5, c[0x0][0x1a0], RZ ;  /* 0x0000680005007a24 */ /* 0x000fe200078e02ff */
[----:B------:R-:W-:Y:S01]  /*1fb0*/  IADD3 R6, P1, R6, UR16, RZ ;  /* 0x0000001006067c10 */ /* 0x000fe2000ff3e0ff */
[C---:B-1----:R-:W-:Y:S01]  /*1fc0*/  IMAD.WIDE.U32 R2, R4.reuse, c[0x0][0x1a0], R226 ;  /* 0x0000680004027a25 */ /* 0x042fe200078e00e2 */
[----:B------:R-:W-:Y:S02]  /*1fd0*/  USHF.R.S32.HI UR14, URZ, 0x1f, UR34 ;  /* 0x0000001f3f0e7899 */ /* 0x000fe40008011422 */
[----:B------:R-:W-:Y:S01]  /*1fe0*/  UIMAD UR4, UR9, UR34, URZ ;  /* 0x00000022090472a4 */ /* 0x000fe2000f8e023f */
[----:B------:R-:W-:Y:S01]  /*1ff0*/  IMAD R8, R4, c[0x0][0x19c], R8 ;  /* 0x0000670004087a24 */ /* 0x000fe200078e0208 */
[----:B------:R-:W-:Y:S01]  /*2000*/  IADD3 R2, P0, R2, UR18, RZ ;  /* 0x0000001202027c10 */ /* 0x000fe2000ff1e0ff */
[----:B------:R-:W-:Y:S01]  /*2010*/  IMAD R0, R4, c[0x0][0x1a4], R0 ;  /* 0x0000690004007a24 */ /* 0x000fe200078e0200 */
[----:B------:R-:W-:Y:S01]  /*2020*/  UIMAD UR4, UR14, UR13, UR4 ;  /* 0x0000000d0e0472a4 */ /* 0x000fe2000f8e0204 */
[----:B------:R-:W-:Y:S01]  /*2030*/  IMAD R10, R17, c[0x0][0x1b8], RZ ;  /* 0x00006e00110a7a24 */ /* 0x000fe200078e02ff */
[----:B------:R-:W-:Y:S01]  /*2040*/  IADD3.X R7, R7, UR7, R8, P1, !PT ;  /* 0x0000000707077c10 */ /* 0x000fe20008ffe408 */
[----:B------:R-:W-:Y:S01]  /*2050*/  IMAD R8, R17, c[0x0][0x1b0], RZ ;  /* 0x00006c0011087a24 */ /* 0x000fe200078e02ff */
[----:B------:R-:W-:Y:S01]  /*2060*/  IADD3.X R3, R3, UR15, R0, P0, !PT ;  /* 0x0000000f03037c10 */ /* 0x000fe200087fe400 */
[----:B---3--:R-:W-:Y:S01]  /*2070*/  IMAD.IADD R12, R22, 0x1, -R9 ;  /* 0x00000001160c7824 */ /* 0x008fe200078e0a09 */
[----:B------:R-:W-:Y:S01]  /*2080*/  UIMAD UR7, UR34, -0x80, UR11 ;  /* 0xffffff80220778a4 */ /* 0x000fe2000f8e020b */
[----:B------:R-:W-:-:S03]  /*2090*/  IMAD.WIDE.U32 R28, R14, c[0x0][0x1b0], R6 ;  /* 0x00006c000e1c7a25 */ /* 0x000fc600078e0006 */
[----:B------:R-:W-:Y:S01]  /*20a0*/  LEA.HI R13, R12, R12, RZ, 0x1 ;  /* 0x0000000c0c0d7211 */ /* 0x000fe200078f08ff */
[C---:B------:R-:W-:Y:S01]  /*20b0*/  IMAD R11, R14.reuse, c[0x0][0x1b4], R8 ;  /* 0x00006d000e0b7a24 */ /* 0x040fe200078e0208 */
[----:B------:R-:W-:Y:S01]  /*20c0*/  MOV R204, R28 ;  /* 0x0000001c00cc7202 */ /* 0x000fe20000000f00 */
[C---:B------:R-:W-:Y:S01]  /*20d0*/  IMAD R10, R14.reuse, c[0x0][0x1bc], R10 ;  /* 0x00006f000e0a7a24 */ /* 0x040fe200078e020a */
[----:B------:R1:W-:Y:S01]  /*20e0*/  STL.64 [R1+0x68], R28 ;  /* 0x0000681c01007387 */ /* 0x0003e20000100a00 */
[----:B------:R-:W-:Y:S01]  /*20f0*/  IMAD.WIDE.U32 R24, R14, c[0x0][0x1b8], R2 ;  /* 0x00006e000e187a25 */ /* 0x000fe200078e0002 */
[--C-:B------:R-:W-:Y:S02]  /*2100*/  SHF.R.S32.HI R0, RZ, 0x1, R13.reuse ;  /* 0x00000001ff007819 */ /* 0x100fe4000001140d */
[----:B------:R-:W-:Y:S01]  /*2110*/  SHF.R.S32.HI R9, RZ, 0x1f, R13 ;  /* 0x0000001fff097819 */ /* 0x000fe2000001140d */
[----:B------:R-:W-:Y:S01]  /*2120*/  IMAD.IADD R205, R29, 0x1, R11 ;  /* 0x000000011dcd7824 */ /* 0x000fe200078e020b */
[----:B------:R1:W-:Y:S01]  /*2130*/  STL.64 [R1+0x70], R24 ;  /* 0x0000701801007387 */ /* 0x0003e20000100a00 */
[----:B------:R-:W-:Y:S01]  /*2140*/  IMAD.IADD R27, R25, 0x1, R10 ;  /* 0x00000001191b7824 */ /* 0x000fe200078e020a */
[----:B------:R-:W-:Y:S01]  /*2150*/  LEA.HI R8, R9, R0, RZ, 0x2 ;  /* 0x0000000009087211 */ /* 0x000fe200078f10ff */
[----:B------:R-:W-:Y:S01]  /*2160*/  IMAD.U32 R6, RZ, RZ, UR34 ;  /* 0x00000022ff067e24 */ /* 0x000fe2000f8e00ff */
[----:B------:R1:W-:Y:S01]  /*2170*/  STL.64 [R1+0x60], R204 ;  /* 0x000060cc01007387 */ /* 0x0003e20000100a00 */
[----:B------:R-:W-:-:S02]  /*2180*/  ISETP.GE.AND P0, PT, R4, UR7, PT ;  /* 0x0000000704007c0c */ /* 0x000fc4000bf06270 */
[----:B------:R-:W-:Y:S01]  /*2190*/  LOP3.LUT R8, R8, 0xfffffffc, RZ, 0xc0, !PT ;  /* 0xfffffffc08087812 */ /* 0x000fe200078ec0ff */
[----:B------:R1:W-:Y:S01]  /*21a0*/  STL [R1+0x2c], R27 ;  /* 0x00002c1b01007387 */ /* 0x0003e20000100800 */
[----:B------:R-:W-:Y:S01]  /*21b0*/  IMAD.WIDE.U32 R6, R6, UR13, R204 ;  /* 0x0000000d06067c25 */ /* 0x000fe2000f8e00cc */
[----:B------:R-:W-:Y:S02]  /*21c0*/  MOV R3, 0x10 ;  /* 0x0000001000037802 */ /* 0x000fe40000000f00 */
[----:B------:R-:W-:Y:S02]  /*21d0*/  IADD3 R14, R0, -R8, RZ ;  /* 0x80000008000e7210 */ /* 0x000fe40007ffe0ff */
[----:B------:R-:W-:Y:S02]  /*21e0*/  IADD3 R9, R7, UR4, RZ ;  /* 0x0000000407097c10 */ /* 0x000fe4000fffe0ff */
[----:B------:R-:W-:-:S04]  /*21f0*/  LOP3.LUT P1, RZ, R14, 0x2, RZ, 0xc0, !PT ;  /* 0x000000020eff7812 */ /* 0x000fc8000782c0ff */
        /* <DEDUP_REMOVED lines=13> */
.L_x_413:
[----:B------:R-:W-:Y:S05]  /*22d0*/  BSYNC B0 ;  /* 0x0000000000007941 */ /* 0x000fea0003800000 */
.L_x_412:
        /* <DEDUP_REMOVED lines=18> */
.L_x_415:
[----:B------:R-:W-:Y:S05]  /*2400*/  BSYNC B0 ;  /* 0x0000000000007941 */ /* 0x000fea0003800000 */
.L_x_414:
[----:B------:R-:W-:Y:S01]  /*2410*/  ISETP.GE.AND P0, PT, R16, UR7, PT ;  /* 0x0000000710007c0c */ /* 0x000fe2000bf06270 */
        /* <DEDUP_REMOVED lines=16> */
.L_x_417:
[----:B------:R-:W-:Y:S05]  /*2520*/  BSYNC B0 ;  /* 0x0000000000007941 */ /* 0x000fea0003800000 */
.L_x_416:
        /* <DEDUP_REMOVED lines=21> */
.L_x_419:
[----:B------:R-:W-:Y:S05]  /*2680*/  BSYNC B0 ;  /* 0x0000000000007941 */ /* 0x000fea0003800000 */
.L_x_418:
[----:B------:R-:W0:Y:S01]  /*2690*/  LDGDEPBAR ;  /* 0x00000000000079af */ /* 0x000e220000000000 */
[----:B------:R-:W-:Y:S01]  /*26a0*/  ISETP.GE.AND P0, PT, R4, UR7, PT ;  /* 0x0000000704007c0c */ /* 0x000fe2000bf06270 */
[----:B------:R-:W-:Y:S01]  /*26b0*/  IMAD.MOV.U32 R8, RZ, RZ, R26 ;  /* 0x000000ffff087224 */ /* 0x000fe200078e001a */
[----:B------:R-:W-:Y:S01]  /*26c0*/  SHF.R.S32.HI R0, RZ, 0x1f, R19 ;  /* 0x0000001fff007819 */ /* 0x000fe20000011413 */
[----:B------:R-:W-:Y:S01]  /*26d0*/  IMAD.MOV.U32 R9, RZ, RZ, R27 ;  /* 0x000000ffff097224 */ /* 0x000fe200078e001b */
[----:B------:R-:W-:Y:S01]  /*26e0*/  UIMAD UR5, UR24, UR34, URZ ;  /* 0x00000022180572a4 */ /* 0x000fe2000f8e023f */
[----:B------:R-:W-:Y:S01]  /*26f0*/  IMAD.MOV.U32 R8, RZ, RZ, R24 ;  /* 0x000000ffff087224 */ /* 0x000fe200078e0018 */
[----:B------:R-:W-:Y:S01]  /*2700*/  LEA.HI R0, R0, R19, RZ, 0x2 ;  /* 0x0000001300007211 */ /* 0x000fe200078f10ff */
[----:B------:R-:W-:Y:S01]  /*2710*/  IMAD.U32 R4, RZ, RZ, UR34 ;  /* 0x00000022ff047e24 */ /* 0x000fe2000f8e00ff */
[----:B------:R-:W-:Y:S01]  /*2720*/  UIMAD UR5, UR14, UR25, UR5 ;  /* 0x000000190e0572a4 */ /* 0x000fe2000f8e0205 */
[----:B------:R-:W-:Y:S01]  /*2730*/  IMAD.U32 R2, RZ, RZ, UR23 ;  /* 0x00000017ff027e24 */ /* 0x000fe2000f8e00ff */
[----:B------:R-:W-:Y:S01]  /*2740*/  SHF.R.S32.HI R74, RZ, 0x2, R0 ;  /* 0x00000002ff4a7819 */ /* 0x000fe20000011400 */
[----:B------:R1:W-:Y:S01]  /*2750*/  STL.64 [R1+0x28], R8 ;  /* 0x0000280801007387 */ /* 0x0003e20000100a00 */
[----:B------:R-:W-:Y:S01]  /*2760*/  IMAD.WIDE.U32 R4, R4, UR25, R8 ;  /* 0x0000001904047c25 */ /* 0x000fe2000f8e0008 */
[----:B-1----:R-:W-:Y:S01]  /*2770*/  SHF.L.U32 R6, R22, 0x1, RZ ;  /* 0x0000000116067819 */ /* 0x002fe200000006ff */
[----:B------:R-:W-:Y:S01]  /*2780*/  BSSY B0, `(.L_x_420) ;  /* 0x0000016000007945 */ /* 0x000fe20003800000 */
[----:B------:R1:W-:Y:S01]  /*2790*/  STL [R1+0x7c], R74 ;  /* 0x00007c4a01007387 */ /* 0x0003e20000100800 */
[----:B------:R-:W-:-:S02]  /*27a0*/  LEA R232, R2, R54, 0x3 ;  /* 0x0000003602e87211 */ /* 0x000fc400078e18ff */
[----:B------:R-:W-:Y:S02]  /*27b0*/  IADD3 R7, R5, UR5, RZ ;  /* 0x0000000505077c10 */ /* 0x000fe4000fffe0ff */
[----:B------:R-:W-:Y:S01]  /*27c0*/  LOP3.LUT R55, R6, 0x6, RZ, 0xc0, !PT ;  /* 0x0000000606377812 */ /* 0x000fe200078ec0ff */
        /* <DEDUP_REMOVED lines=17> */
.L_x_421:
[----:B------:R-:W-:Y:S05]  /*28e0*/  BSYNC B0 ;  /* 0x0000000000007941 */ /* 0x000fea0003800000 */
.L_x_420:
        /* <DEDUP_REMOVED lines=18> */
.L_x_423:
[----:B------:R-:W-:Y:S05]  /*2a10*/  BSYNC B0 ;  /* 0x0000000000007941 */ /* 0x000fea0003800000 */
.L_x_422:
        /* <DEDUP_REMOVED lines=18> */
.L_x_425:
[----:B------:R-:W-:Y:S05]  /*2b40*/  BSYNC B0 ;  /* 0x0000000000007941 */ /* 0x000fea0003800000 */
.L_x_424:
        /* <DEDUP_REMOVED lines=19> */
.L_x_427:
[----:B------:R-:W-:Y:S05]  /*2c80*/  BSYNC B0 ;  /* 0x0000000000007941 */ /* 0x000fea0003800000 */
.L_x_426:
[----:B------:R-:W-:Y:S01]  /*2c90*/  LOP3.LUT R2, R23, 0xfffffff8, RZ, 0xc0, !PT ;  /* 0xfffffff817027812 */ /* 0x000fe200078ec0ff */
[----:B-1----:R-:W-:Y:S01]  /*2ca0*/  IMAD.SHL.U32 R5, R14, 0x40, RZ ;  /* 0x000000400e057824 */ /* 0x002fe200078e00ff */
[----:B------:R-:W-:Y:S01]  /*2cb0*/  SHF.R.S32.HI R8, RZ, 0x4, R20 ;  /* 0x00000004ff087819 */ /* 0x000fe20000011414 */
[----:B------:R-:W-:Y:S01]  /*2cc0*/  UIADD3 UR14, UR11, 0x1, -UR12 ;  /* 0x000000010b0e7890 */ /* 0x000fe2000fffe80c */
[----:B------:R-:W-:Y:S01]  /*2cd0*/  LOP3.LUT R4, R13, 0x7fffffe, RZ, 0xc0, !PT ;  /* 0x07fffffe0d047812 */ /* 0x000fe200078ec0ff */
[----:B------:R-:W-:Y:S01]  /*2ce0*/  IMAD.IADD R2, R22, 0x1, -R2 ;  /* 0x0000000116027824 */ /* 0x000fe200078e0a02 */
[----:B------:R-:W-:Y:S01]  /*2cf0*/  LEA.HI R6, R20, R8, RZ, 0x1 ;  /* 0x0000000814067211 */ /* 0x000fe200078f08ff */
[----:B------:R-:W-:Y:S01]  /*2d00*/  ULDC UR5, c[0x0][0x2e8] ;  /* 0x0000ba0000057ab9 */ /* 0x000fe20000000800 */
[----:B------:R-:W-:Y:S01]  /*2d10*/  SHF.R.S32.HI R7, RZ, 0x1f, R12 ;  /* 0x0000001fff077819 */ /* 0x000fe2000001140c */
[----:B------:R-:W-:Y:S01]  /*2d20*/  IMAD.IADD R53, R12, 0x1, -R4 ;  /* 0x000000010c357824 */ /* 0x000fe200078e0a04 */
[----:B------:R-:W-:Y:S01]  /*2d30*/  LEA.HI R0, R2, R2, RZ, 0x1 ;  /* 0x0000000202007211 */ /* 0x000fe200078f08ff */
[----:B------:R-:W-:Y:S01]  /*2d40*/  ULDC UR7, c[0x0][0x2e4] ;  /* 0x0000b90000077ab9 */ /* 0x000fe20000000800 */
[----:B------:R-:W-:Y:S01]  /*2d50*/  LOP3.LUT R6, R6, 0xfffffffe, RZ, 0xc0, !PT ;  /* 0xfffffffe06067812 */ /* 0x000fe200078ec0ff */
[----:B------:R-:W-:Y:S01]  /*2d60*/  UIADD3 UR5, UR14, UR5, URZ ;  /* 0x000000050e057290 */ /* 0x000fe2000fffe03f */
[----:B------:R-:W-:Y:S01]  /*2d70*/  LOP3.LUT R4, R0, 0x3fffffe, RZ, 0xc0, !PT ;  /* 0x03fffffe00047812 */ /* 0x000fe200078ec0ff */
[----:B------:R-:W-:Y:S01]  /*2d80*/  UIADD3 UR7, UR11, -UR7, -UR12 ;  /* 0x800000070b077290 */ /* 0x000fe2000fffe80c */
[----:B------:R-:W-:Y:S01]  /*2d90*/  SHF.R.S32.HI R16, RZ, 0x1, R0 ;  /* 0x00000001ff107819 */ /* 0x000fe20000011400 */
[----:B------:R-:W-:Y:S01]  /*2da0*/  IMAD.IADD R8, R8, 0x1, -R6 ;  /* 0x0000000108087824 */ /* 0x000fe200078e0a06 */
[----:B------:R-:W-:Y:S01]  /*2db0*/  LEA.HI R7, R7, R12, RZ, 0x3 ;  /* 0x0000000c07077211 */ /* 0x000fe200078f18ff */
[----:B------:R-:W-:Y:S01]  /*2dc0*/  IMAD.IADD R9, R2, 0x1, -R4 ;  /* 0x0000000102097824 */ /* 0x000fe200078e0a04 */
[----:B------:R-:W-:Y:S01]  /*2dd0*/  LOP3.LUT R2, R5, 0xc0, RZ, 0xc0, !PT ;  /* 0x000000c005027812 */ /* 0x000fe200078ec0ff */
[C---:B------:R-:W-:Y:S01]  /*2de0*/  IMAD.SHL.U32 R0, R16.reuse, 0x40, RZ ;  /* 0x0000004010007824 */ /* 0x040fe200078e00ff */
[----:B------:R-:W-:Y:S01]  /*2df0*/  LOP3.LUT P0, RZ, R16, 0x2, RZ, 0xc0, !PT ;  /* 0x0000000210ff7812 */ /* 0x000fe2000780c0ff */
[----:B------:R-:W-:Y:S01]  /*2e00*/  IMAD.SHL.U32 R4, R7, 0x20, RZ ;  /* 0x0000002007047824 */ /* 0x000fe200078e00ff */
[----:B------:R-:W0:Y:S01]  /*2e10*/  LDGDEPBAR ;  /* 0x00000000000079af */ /* 0x000e220000000000 */
[----:B------:R-:W-:Y:S01]  /*2e20*/  IMAD.SHL.U32 R5, R8, 0x8, RZ ;  /* 0x0000000808057824 */ /* 0x000fe200078e00ff */
[----:B------:R-:W-:Y:S01]  /*2e30*/  LOP3.LUT R0, R0, 0xc0, RZ, 0xc0, !PT ;  /* 0x000000c000007812 */ /* 0x000fe200078ec0ff */
[----:B------:R-:W-:Y:S01]  /*2e40*/  IMAD.SHL.U32 R7, R21, 0x8, RZ ;  /* 0x0000000815077824 */ /* 0x000fe200078e00ff */
[----:B------:R-:W-:Y:S01]  /*2e50*/  LOP3.LUT R52, R4, 0xffffff00, RZ, 0xc0, !PT ;  /* 0xffffff0004347812 */ /* 0x000fe200078ec0ff */
[----:B------:R-:W-:Y:S01]  /*2e60*/  UISETP.GT.AND UP0, UPT, UR34, UR19, UPT ;  /* 0x000000132200728c */ /* 0x000fe2000bf04270 */
[----:B------:R-:W-:-:S02]  /*2e70*/  LOP3.LUT R6, R2, 0x8, R5, 0xf8, !PT ;  /* 0x0000000802067812 */ /* 0x000fc400078ef805 */
[----:B------:R-:W-:Y:S01]  /*2e80*/  LOP3.LUT R5, R0, 0x8, R7, 0xf8, !PT ;  /* 0x0000000800057812 */ /* 0x000fe200078ef807 */
[----:B------:R-:W-:Y:S01]  /*2e90*/  IMAD R7, R8, 0x8, R9 ;  /* 0x0000000808077824 */ /* 0x000fe200078e0209 */
[----:B------:R-:W-:Y:S01]  /*2ea0*/  SHF.R.U32.HI R4, RZ, 0x3, R2 ;  /* 0x00000003ff047819 */ /* 0x000fe20000011602 */
[----:B------:R-:W-:Y:S01]  /*2eb0*/  IMAD R2, R54, 0x200, R52 ;  /* 0x0000020036027824 */ /* 0x000fe200078e0234 */
[----:B------:R-:W-:Y:S02]  /*2ec0*/  SHF.R.U32.HI R0, RZ, 0x3, R0 ;  /* 0x00000003ff007819 */ /* 0x000fe40000011600 */
[----:B------:R-:W-:Y:S01]  /*2ed0*/  LOP3.LUT R73, R6, R4, RZ, 0x3c, !PT ;  /* 0x0000000406497212 */ /* 0x000fe200078e3cff */
[----:B------:R-:W-:Y:S01]  /*2ee0*/  IMAD R2, R53, 0x20, R2 ;  /* 0x0000002035027824 */ /* 0x000fe200078e0202 */
[----:B------:R-:W-:-:S03]  /*2ef0*/  LOP3.LUT R0, R5, R0, RZ, 0x3c, !PT ;  /* 0x0000000005007212 */ /* 0x000fc600078e3cff */
[----:B------:R-:W-:Y:S02]  /*2f00*/  IMAD.IADD R2, R73, 0x1, R2 ;  /* 0x0000000149027824 */ /* 0x000fe400078e0202 */
[----:B------:R-:W-:Y:S02]  /*2f10*/  IMAD.U32 R0, R7, 0x20, R0 ;  /* 0x0000002007007824 */ /* 0x000fe400078e0000 */
[----:B------:R-:W-:Y:S01]  /*2f20*/  IMAD.SHL.U32 R206, R2, 0x2, RZ ;  /* 0x0000000202ce7824 */ /* 0x000fe200078e00ff */
[----:B------:R-:W-:Y:S01]  /*2f30*/  LEA R2, R54, UR10, 0x4 ;  /* 0x0000000a36027c11 */ /* 0x000fe2000f8e20ff */
[----:B------:R-:W-:Y:S02]  /*2f40*/  IMAD.SHL.U32 R135, R0, 0x2, RZ ;  /* 0x0000000200877824 */ /* 0x000fe400078e00ff */
[----:B------:R-:W-:Y:S01]  /*2f50*/  IMAD R207, R3, 0x2, R206 ;  /* 0x0000000203cf7824 */ /* 0x000fe200078e02ce */
[----:B------:R-:W-:Y:S01]  /*2f60*/  LDSM.16.M88.4 R8, [R206] ;  /* 0x00000000ce08783b */ /* 0x000fe20000000200 */
[----:B------:R-:W-:Y:S01]  /*2f70*/  IMAD.IADD R2, R74, 0x1, R2 ;  /* 0x000000014a027824 */ /* 0x000fe200078e0202 */
[----:B------:R-:W-:Y:S01]  /*2f80*/  IADD3 R0, R135, 0x2000, RZ ;  /* 0x0000200087007810 */ /* 0x000fe20007ffe0ff */
[----:B------:R-:W-:Y:S01]  /*2f90*/  IMAD R74, R53, 0x20, R52 ;  /* 0x00000020354a7824 */ /* 0x000fe200078e0234 */
[----:B------:R-:W1:Y:S01]  /*2fa0*/  LDSM.16.M88.4 R12, [R135+0x2000] ;  /* 0x00200000870c783b */ /* 0x000e620000000200 */
[----:B------:R-:W-:-:S02]  /*2fb0*/  IADD3 R208, R135, 0x2020, RZ ;  /* 0x0000202087d07810 */ /* 0x000fc40007ffe0ff */
[----:B------:R-:W-:Y:S01]  /*2fc0*/  @P0 IADD3 R208, R0, -0x20, RZ ;  /* 0xffffffe000d00810 */ /* 0x000fe20007ffe0ff */
[----:B------:R-:W5:Y:S01]  /*2fd0*/  LDSM.16.M88.4 R4, [R206+0x1000] ;  /* 0x00100000ce04783b */ /* 0x000f620000000200 */
[----:B------:R-:W-:Y:S02]  /*2fe0*/  IMAD.U32 R0, RZ, RZ, UR34 ;  /* 0x00000022ff007e24 */ /* 0x000fe4000f8e00ff */
[----:B------:R-:W-:Y:S01]  /*2ff0*/  IADD3 R215, R208, 0x400, RZ ;  /* 0x00000400d0d77810 */ /* 0x000fe20007ffe0ff */
[----:B------:R-:W2:Y:S01]  /*3000*/  LDSM.16.M88.4 R44, [R135+0x2400] ;  /* 0x00240000872c783b */ /* 0x000ea20000000200 */
[----:B------:R-:W-:Y:S01]  /*3010*/  IMAD R0, R0, 0x80, R55 ;  /* 0x0000008000007824 */ /* 0x000fe200078e0237 */
[C---:B------:R-:W-:Y:S02]  /*3020*/  IADD3 R214, R208.reuse, 0x800, RZ ;  /* 0x00000800d0d67810 */ /* 0x040fe40007ffe0ff */
[----:B------:R-:W3:Y:S01]  /*3030*/  LDSM.16.M88.4 R40, [R135+0x2800] ;  /* 0x002800008728783b */ /* 0x000ee20000000200 */
[----:B------:R-:W-:-:S02]  /*3040*/  IADD3 R213, R208, 0xc00, RZ ;  /* 0x00000c00d0d57810 */ /* 0x000fc40007ffe0ff */
[C---:B------:R-:W-:Y:S01]  /*3050*/  IADD3 R212, R208.reuse, 0x1000, RZ ;  /* 0x00001000d0d47810 */ /* 0x040fe20007ffe0ff */
[----:B------:R-:W4:Y:S01]  /*3060*/  LDSM.16.M88.4 R36, [R135+0x2c00] ;  /* 0x002c00008724783b */ /* 0x000f220000000200 */
[C---:B------:R-:W-:Y:S02]  /*3070*/  IADD3 R211, R208.reuse, 0x1400, RZ ;  /* 0x00001400d0d37810 */ /* 0x040fe40007ffe0ff */
[C---:B------:R-:W-:Y:S01]  /*3080*/  IADD3 R210, R208.reuse, 0x1800, RZ ;  /* 0x00001800d0d27810 */ /* 0x040fe20007ffe0ff */
[----:B------:R-:W2:Y:S01]  /*3090*/  LDSM.16.M88.4 R32, [R135+0x3000] ;  /* 0x003000008720783b */ /* 0x000ea20000000200 */
[----:B------:R-:W-:-:S03]  /*30a0*/  IADD3 R209, R208, 0x1c00, RZ ;  /* 0x00001c00d0d17810 */ /* 0x000fc60007ffe0ff */
[----:B------:R-:W2:Y:S04]  /*30b0*/  LDSM.16.M88.4 R28, [R135+0x3400] ;  /* 0x00340000871c783b */ /* 0x000ea80000000200 */
[----:B------:R-:W2:Y:S04]  /*30c0*/  LDSM.16.M88.4 R24, [R135+0x3800] ;  /* 0x003800008718783b */ /* 0x000ea80000000200 */
[----:B------:R-:W2:Y:S04]  /*30d0*/  LDSM.16.M88.4 R20, [R135+0x3c00] ;  /* 0x003c00008714783b */ /* 0x000ea80000000200 */
[----:B------:R-:W-:Y:S04]  /*30e0*/  LDSM.16.M88.4 R16, [R207] ;  /* 0x00000000cf10783b */ /* 0x000fe80000000200 */
[----:B------:R-:W3:Y:S01]  /*30f0*/  LDSM.16.M88.4 R48, [R208] ;  /* 0x00000000d030783b */ /* 0x000ee20000000200 */
[-C--:B-1----:R-:W-:Y:S08]  /*3100*/  HMMA.16816.F32.BF16 R56, R8, R12.reuse, RZ ;  /* 0x0000000c0838723c */ /* 0x082ff000000418ff */
[----:B-----5:R-:W-:Y:S08]  /*3110*/  HMMA.16816.F32.BF16 R60, R4, R12, RZ ;  /* 0x0000000c043c723c */ /* 0x020ff000000418ff */
[-C--:B------:R-:W-:Y:S08]  /*3120*/  HMMA.16816.F32.BF16 R68, R8, R14.reuse, RZ ;  /* 0x0000000e0844723c */ /* 0x080ff000000418ff */
[----:B------:R-:W-:Y:S01]  /*3130*/  HMMA.16816.F32.BF16 R76, R4, R14, RZ ;  /* 0x0000000e044c723c */ /* 0x000fe200000418ff */
[----:B------:R-:W1:Y:S07]  /*3140*/  LDSM.16.M88.4 R12, [R207+0x1000] ;  /* 0x00100000cf0c783b */ /* 0x000e6e0000000200 */
[C---:B--2---:R-:W-:Y:S08]  /*3150*/  HMMA.16816.F32.BF16 R64, R8.reuse, R44, RZ ;  /* 0x0000002c0840723c */ /* 0x044ff000000418ff */
[C---:B------:R-:W-:Y:S08]  /*3160*/  HMMA.16816.F32.BF16 R84, R8.reuse, R46, RZ ;  /* 0x0000002e0854723c */ /* 0x040ff000000418ff */
[C---:B---3--:R-:W-:Y:S08]  /*3170*/  HMMA.16816.F32.BF16 R88, R8.reuse, R40, RZ ;  /* 0x000000280858723c */ /* 0x048ff000000418ff */
[C---:B------:R-:W-:Y:S08]  /*3180*/  HMMA.16816.F32.BF16 R100, R8.reuse, R42, RZ ;  /* 0x0000002a0864723c */ /* 0x040ff000000418ff */
        /* <DEDUP_REMOVED lines=9> */
[----:B------:R-:W-:Y:S01]  /*3220*/  HMMA.16816.F32.BF16 R172, R8, R22, RZ ;  /* 0x0000001608ac723c */ /* 0x000fe200000418ff */
[----:B------:R-:W2:Y:S07]  /*3230*/  LDSM.16.M88.4 R8, [R208+0x400] ;  /* 0x00040000d008783b */ /* 0x000eae0000000200 */
[----:B------:R-:W-:Y:S08]  /*3240*/  HMMA.16816.F32.BF16 R56, R16, R48, R56 ;  /* 0x000000301038723c */ /* 0x000ff00000041838 */
[C---:B------:R-:W-:Y:S07]  /*3250*/  HMMA.16816.F32.BF16 R180, R4.reuse, R20, RZ ;  /* 0x0000001404b4723c */ /* 0x040fee00000418ff */
[----:B------:R-:W-:Y:S01]  /*3260*/  IADD3 R20, R2, UR5, RZ ;  /* 0x0000000502147c10 */ /* 0x000fe2000fffe0ff */
[----:B------:R-:W-:Y:S03]  /*3270*/  HMMA.16816.F32.BF16 R116, R4, R36, RZ ;  /* 0x000000240474723c */ /* 0x000fe600000418ff */
[----:B------:R-:W-:-:S04]  /*3280*/  IMNMX R223, R20, UR11, PT ;  /* 0x0000000b14df7c17 */ /* 0x000fc8000b800200 */
[----:B------:R-:W-:Y:S01]  /*3290*/  ISETP.GE.AND P1, PT, R0, R223, PT ;  /* 0x000000df0000720c */ /* 0x000fe20003f26270 */
        /* <DEDUP_REMOVED lines=11> */
[----:B------:R-:W-:Y:S07]  /*3350*/  HMMA.16816.F32.BF16 R188, R4, R22, RZ ;  /* 0x0000001604bc723c */ /* 0x000fee00000418ff */
[C---:B------:R-:W-:Y:S01]  /*3360*/  IADD3 R7, R2.reuse, UR7, RZ ;  /* 0x0000000702077c10 */ /* 0x040fe2000fffe0ff */
[----:B-1----:R-:W-:Y:S01]  /*3370*/  HMMA.16816.F32.BF16 R36, R12, R48, R60 ;  /* 0x000000300c24723c */ /* 0x002fe2000004183c */
[----:B------:R-:W-:-:S02]  /*3380*/  IADD3 R6, R2, 0x8, RZ ;  /* 0x0000000802067810 */ /* 0x000fc40007ffe0ff */
[C---:B------:R-:W-:Y:S02]  /*3390*/  IADD3 R5, R2.reuse, 0x40, RZ ;  /* 0x0000004002057810 */ /* 0x040fe40007ffe0ff */
[----:B------:R-:W-:Y:S02]  /*33a0*/  IADD3 R4, R2, 0x48, RZ ;  /* 0x0000004802047810 */ /* 0x000fe40007ffe0ff */
[----:B------:R-:W-:Y:S01]  /*33b0*/  IMNMX R219, RZ, R7, !PT ;  /* 0x00000007ffdb7217 */ /* 0x000fe20007800200 */
[----:B------:R-:W-:Y:S01]  /*33c0*/  HMMA.16816.F32.BF16 R32, R16, R50, R68 ;  /* 0x000000321020723c */ /* 0x000fe20000041844 */
[----:B------:R-:W-:Y:S02]  /*33d0*/  IADD3 R7, R6, UR7, RZ ;  /* 0x0000000706077c10 */ /* 0x000fe4000fffe0ff */
[----:B------:R-:W-:Y:S02]  /*33e0*/  IADD3 R20, R5, UR7, RZ ;  /* 0x0000000705147c10 */ /* 0x000fe4000fffe0ff */
[----:B------:R-:W-:-:S02]  /*33f0*/  IADD3 R21, R4, UR7, RZ ;  /* 0x0000000704157c10 */ /* 0x000fc4000fffe0ff */
[----:B------:R-:W-:Y:S01]  /*3400*/  IADD3 R6, R6, UR5, RZ ;  /* 0x0000000506067c10 */ /* 0x000fe2000fffe0ff */
[----:B------:R-:W-:Y:S01]  /*3410*/  HMMA.16816.F32.BF16 R24, R12, R50, R76 ;  /* 0x000000320c18723c */ /* 0x000fe2000004184c */
[----:B------:R-:W-:Y:S02]  /*3420*/  IADD3 R5, R5, UR5, RZ ;  /* 0x0000000505057c10 */ /* 0x000fe4000fffe0ff */
[----:B------:R-:W-:Y:S02]  /*3430*/  IADD3 R4, R4, UR5, RZ ;  /* 0x0000000504047c10 */ /* 0x000fe4000fffe0ff */
[----:B------:R-:W-:Y:S02]  /*3440*/  IADD3 R2, R0, 0x1, RZ ;  /* 0x0000000100027810 */ /* 0x000fe40007ffe0ff */
[----:B------:R-:W-:Y:S01]  /*3450*/  IMNMX R222, R6, UR11, PT ;  /* 0x0000000b06de7c17 */ /* 0x000fe2000b800200 */
[----:B--2---:R-:W-:Y:S01]  /*3460*/  HMMA.16816.F32.BF16 R28, R16, R8, R64 ;  /* 0x00000008101c723c */ /* 0x004fe20000041840 */
[----:B------:R-:W-:-:S02]  /*3470*/  IMNMX R217, RZ, R20, !PT ;  /* 0x00000014ffd97217 */ /* 0x000fc40007800200 */
[----:B------:R-:W-:Y:S02]  /*3480*/  IMNMX R216, RZ, R21, !PT ;  /* 0x00000015ffd87217 */ /* 0x000fe40007800200 */
[----:B------:R-:W-:Y:S01]  /*3490*/  ISETP.LT.OR P1, PT, R0, R219, P1 ;  /* 0x000000db0000720c */ /* 0x000fe20000f21670 */
[----:B------:R-:W1:Y:S01]  /*34a0*/  LDSM.16.M88.4 R20, [R208+0x800] ;  /* 0x00080000d014783b */ /* 0x000e620000000200 */
[----:B------:R-:W-:Y:S01]  /*34b0*/  IMNMX R221, R5, UR11, PT ;  /* 0x0000000b05dd7c17 */ /* 0x000fe2000b800200 */
[----:B------:R-:W-:Y:S01]  /*34c0*/  HMMA.16816.F32.BF16 R40, R12, R8, R80 ;  /* 0x000000080c28723c */ /* 0x000fe20000041850 */
[----:B------:R-:W-:Y:S02]  /*34d0*/  IMNMX R220, R4, UR11, PT ;  /* 0x0000000b04dc7c17 */ /* 0x000fe4000b800200 */
[----:B------:R-:W-:Y:S02]  /*34e0*/  IMNMX R218, RZ, R7, !PT ;  /* 0x00000007ffda7217 */ /* 0x000fe40007800200 */
[----:B------:R-:W-:-:S02]  /*34f0*/  ISETP.GE.AND P6, PT, R2, R222, PT ;  /* 0x000000de0200720c */ /* 0x000fc40003fc6270 */
[----:B------:R-:W-:Y:S01]  /*3500*/  FSEL R56, R56, -INF , !P1 ;  /* 0xff80000038387808 */ /* 0x000fe20004800000 */
[----:B------:R-:W-:Y:S01]  /*3510*/  HMMA.16816.F32.BF16 R44, R12, R10, R92 ;  /* 0x0000000a0c2c723c */ /* 0x000fe2000004185c */
[C---:B------:R-:W-:Y:S02]  /*3520*/  ISETP.GE.AND P2, PT, R2.reuse, R223, PT ;  /* 0x000000df0200720c */ /* 0x040fe40003f46270 */
[CC--:B------:R-:W-:Y:S02]  /*3530*/  ISETP.GE.AND P5, PT, R2.reuse, R221.reuse, PT ;  /* 0x000000dd0200720c */ /* 0x0c0fe40003fa6270 */
[----:B------:R-:W-:Y:S02]  /*3540*/  ISETP.GE.AND P3, PT, R2, R220, PT ;  /* 0x000000dc0200720c */ /* 0x000fe40003f66270 */
[C---:B------:R-:W-:Y:S02]  /*3550*/  ISETP.GE.AND P0, PT, R0.reuse, R222, PT ;  /* 0x000000de0000720c */ /* 0x040fe40003f06270 */
[----:B------:R-:W-:-:S02]  /*3560*/  ISETP.GE.AND P4, PT, R0, R221, PT ;  /* 0x000000dd0000720c */ /* 0x000fc40003f86270 */
[----:B------:R-:W-:Y:S02]  /*3570*/  ISETP.GE.AND P1, PT, R0, R220, PT ;  /* 0x000000dc0000720c */ /* 0x000fe40003f26270 */
[C---:B------:R-:W-:Y:S02]  /*3580*/  ISETP.LT.OR P6, PT, R2.reuse, R218, P6 ;  /* 0x000000da0200720c */ /* 0x040fe400037c1670 */
[C---:B------:R-:W-:Y:S02]  /*3590*/  ISETP.LT.OR P2, PT, R2.reuse, R219, P2 ;  /* 0x000000db0200720c */ /* 0x040fe40001741670 */
[C---:B------:R-:W-:Y:S02]  /*35a0*/  ISETP.LT.OR P5, PT, R2.reuse, R217, P5 ;  /* 0x000000d90200720c */ /* 0x040fe40002fa1670 */
[----:B------:R-:W-:Y:S02]  /*35b0*/  ISETP.LT.OR P3, PT, R2, R216, P3 ;  /* 0x000000d80200720c */ /* 0x000fe40001f61670 */
[----:B------:R-:W-:-:S02]  /*35c0*/  ISETP.LT.OR P0, PT, R0, R218, P0 ;  /* 0x000000da0000720c */ /* 0x000fc40000701670 */
[C---:B------:R-:W-:Y:S02]  /*35d0*/  ISETP.LT.OR P4, PT, R0.reuse, R217, P4 ;  /* 0x000000d90000720c */ /* 0x040fe40002781670 */
[C---:B------:R-:W-:Y:S02]  /*35e0*/  ISETP.LT.OR P1, PT, R0.reuse, R216, P1 ;  /* 0x000000d80000720c */ /* 0x040fe40000f21670 */
[C---:B------:R-:W-:Y:S02]  /*35f0*/  IADD3 R2, R0.reuse, 0x8, RZ ;  /* 0x0000000800027810 */ /* 0x040fe40007ffe0ff */
[----:B------:R-:W-:Y:S01]  /*3600*/  IADD3 R4, R0, 0x9, RZ ;  /* 0x0000000900047810 */ /* 0x000fe20007ffe0ff */
[----:B-1----:R-:W-:Y:S01]  /*3610*/  HMMA.16816.F32.BF16 R48, R12, R22, R108 ;  /* 0x000000160c30723c */ /* 0x002fe2000004186c */
[----:B------:R-:W-:Y:S02]  /*3620*/  FSEL R132, R59, -INF , !P6 ;  /* 0xff8000003b847808 */ /* 0x000fe40007000000 */
        /* <DEDUP_REMOVED lines=17> */
[----:B------:R-:W-:Y:S01]  /*3740*/  FSEL R58, R32, -INF , !P0 ;  /* 0xff800000203a7808 */ /* 0x000fe20004000000 */
[----:B------:R-:W-:Y:S01]  /*3750*/  HMMA.16816.F32.BF16 R36, R16, R10, R84 ;  /* 0x0000000a1024723c */ /* 0x000fe20000041854 */
[----:B------:R-:W-:Y:S01]  /*3760*/  FSEL R82, R34, -INF , !P4 ;  /* 0xff80000022527808 */ /* 0x000fe20006000000 */
[----:B------:R-:W1:Y:S01]  /*3770*/  LDSM.16.M88.4 R8, [R208+0xc00] ;  /* 0x000c0000d008783b */ /* 0x000e620000000200 */
[----:B------:R-:W-:-:S02]  /*3780*/  FSEL R65, R24, -INF , !P1 ;  /* 0xff80000018417808 */ /* 0x000fc40004800000 */
[----:B------:R-:W-:Y:S02]  /*3790*/  FSEL R79, R26, -INF , !P2 ;  /* 0xff8000001a4f7808 */ /* 0x000fe40005000000 */
[----:B------:R-:W-:Y:S02]  /*37a0*/  FSEL R80, R33, -INF , !P5 ;  /* 0xff80000021507808 */ /* 0x000fe40006800000 */
[C---:B------:R-:W-:Y:S02]  /*37b0*/  ISETP.GE.AND P6, PT, R4.reuse, R222, PT ;  /* 0x000000de0400720c */ /* 0x040fe40003fc6270 */
[C---:B------:R-:W-:Y:S02]  /*37c0*/  ISETP.GE.AND P3, PT, R4.reuse, R221, PT ;  /* 0x000000dd0400720c */ /* 0x040fe40003f66270 */
[----:B------:R-:W-:Y:S02]  /*37d0*/  ISETP.GE.AND P0, PT, R4, R220, PT ;  /* 0x000000dc0400720c */ /* 0x000fe40003f06270 */
[----:B------:R-:W-:-:S02]  /*37e0*/  ISETP.GE.AND P4, PT, R2, R223, PT ;  /* 0x000000df0200720c */ /* 0x000fc40003f86270 */
[C---:B------:R-:W-:Y:S02]  /*37f0*/  ISETP.GE.AND P1, PT, R2.reuse, R222, PT ;  /* 0x000000de0200720c */ /* 0x040fe40003f26270 */
[C---:B------:R-:W-:Y:S02]  /*3800*/  ISETP.GE.AND P2, PT, R2.reuse, R221, PT ;  /* 0x000000dd0200720c */ /* 0x040fe40003f46270 */
[----:B------:R-:W-:Y:S02]  /*3810*/  ISETP.GE.AND P5, PT, R2, R220, PT ;  /* 0x000000dc0200720c */ /* 0x000fe40003fa6270 */
[C---:B------:R-:W-:Y:S02]  /*3820*/  ISETP.LT.OR P6, PT, R4.reuse, R218, P6 ;  /* 0x000000da0400720c */ /* 0x040fe400037c1670 */
[C---:B------:R-:W-:Y:S02]  /*3830*/  ISETP.LT.OR P3, PT, R4.reuse, R217, P3 ;  /* 0x000000d90400720c */ /* 0x040fe40001f61670 */
[----:B------:R-:W-:-:S02]  /*3840*/  ISETP.LT.OR P0, PT, R4, R216, P0 ;  /* 0x000000d80400720c */ /* 0x000fc40000701670 */
[C---:B------:R-:W-:Y:S02]  /*3850*/  ISETP.LT.OR P4, PT, R2.reuse, R219, P4 ;  /* 0x000000db0200720c */ /* 0x040fe40002781670 */
[C---:B------:R-:W-:Y:S02]  /*3860*/  ISETP.LT.OR P1, PT, R2.reuse, R218, P1 ;  /* 0x000000da0200720c */ /* 0x040fe40000f21670 */
[C---:B------:R-:W-:Y:S02]  /*3870*/  ISETP.LT.OR P2, PT, R2.reuse, R217, P2 ;  /* 0x000000d90200720c */ /* 0x040fe40001741670 */
        /* <DEDUP_REMOVED lines=13> */
[C---:B------:R-:W-:Y:S01]  /*3950*/  ISETP.LT.OR P0, PT, R2.reuse, R218, P0 ;  /* 0x000000da0200720c */ /* 0x040fe20000701670 */
[----:B-1----:R-:W-:Y:S01]  /*3960*/  HMMA.16816.F32.BF16 R52, R12, R10, R124 ;  /* 0x0000000a0c34723c */ /* 0x002fe2000004187c */
[C---:B------:R-:W-:Y:S02]  /*3970*/  ISETP.LT.OR P6, PT, R2.reuse, R217, P6 ;  /* 0x000000d90200720c */ /* 0x040fe400037c1670 */
[----:B------:R-:W-:Y:S02]  /*3980*/  ISETP.LT.OR P4, PT, R2, R216, P4 ;  /* 0x000000d80200720c */ /* 0x000fe40002781670 */
[----:B------:R-:W-:-:S02]  /*3990*/  IADD3 R2, R0, 0x18, RZ ;  /* 0x0000001800027810 */ /* 0x000fc40007ffe0ff */
[----:B------:R-:W-:Y:S02]  /*39a0*/  IADD3 R4, R0, 0x19, RZ ;  /* 0x0000001900047810 */ /* 0x000fe40007ffe0ff */
[----:B------:R-:W-:Y:S02]  /*39b0*/  FSEL R94, R29, -INF , !P3 ;  /* 0xff8000001d5e7808 */ /* 0x000fe40005800000 */
[----:B------:R-:W-:Y:S02]  /*39c0*/  FSEL R95, R30, -INF , !P1 ;  /* 0xff8000001e5f7808 */ /* 0x000fe40004800000 */
[----:B------:R-:W-:Y:S02]  /*39d0*/  FSEL R134, R31, -INF , !P0 ;  /* 0xff8000001f867808 */ /* 0x000fe40004000000 */
[----:B------:R-:W-:Y:S01]  /*39e0*/  FSEL R62, R40, -INF , !P2 ;  /* 0xff800000283e7808 */ /* 0x000fe20005000000 */
[----:B------:R-:W-:Y:S01]  /*39f0*/  HMMA.16816.F32.BF16 R28, R12, R8, R116 ;  /* 0x000000080c1c723c */ /* 0x000fe20000041874 */
[----:B------:R-:W-:-:S02]  /*3a00*/  FSEL R66, R42, -INF , !P5 ;  /* 0xff8000002a427808 */ /* 0x000fc40006800000 */
[C---:B------:R-:W-:Y:S02]  /*3a10*/  ISETP.GE.AND P1, PT, R2.reuse, R223, PT ;  /* 0x000000df0200720c */ /* 0x040fe40003f26270 */
[C---:B------:R-:W-:Y:S02]  /*3a20*/  ISETP.GE.AND P3, PT, R2.reuse, R222, PT ;  /* 0x000000de0200720c */ /* 0x040fe40003f66270 */
[CC--:B------:R-:W-:Y:S02]  /*3a30*/  ISETP.GE.AND P0, PT, R2.reuse, R221.reuse, PT ;  /* 0x000000dd0200720c */ /* 0x0c0fe40003f06270 */
[----:B------:R-:W-:Y:S02]  /*3a40*/  ISETP.GE.AND P2, PT, R2, R220, PT ;  /* 0x000000dc0200720c */ /* 0x000fe40003f46270 */
[----:B------:R-:W-:Y:S02]  /*3a50*/  ISETP.GE.AND P5, PT, R4, R221, PT ;  /* 0x000000dd0400720c */ /* 0x000fe40003fa6270 */
[----:B------:R-:W-:-:S02]  /*3a60*/  ISETP.LT.OR P1, PT, R2, R219, P1 ;  /* 0x000000db0200720c */ /* 0x000fc40000f21670 */
[C---:B------:R-:W-:Y:S02]  /*3a70*/  ISETP.LT.OR P3, PT, R2.reuse, R218, P3 ;  /* 0x000000da0200720c */ /* 0x040fe40001f61670 */
[CC--:B------:R-:W-:Y:S02]  /*3a80*/  ISETP.LT.OR P0, PT, R2.reuse, R217.reuse, P0 ;  /* 0x000000d90200720c */ /* 0x0c0fe40000701670 */
[----:B------:R-:W-:Y:S02]  /*3a90*/  ISETP.LT.OR P2, PT, R2, R216, P2 ;  /* 0x000000d80200720c */ /* 0x000fe40001741670 */
[----:B------:R-:W-:Y:S02]  /*3aa0*/  ISETP.LT.OR P5, PT, R4, R217, P5 ;  /* 0x000000d90400720c */ /* 0x000fe40002fa1670 */
[----:B------:R-:W-:Y:S02]  /*3ab0*/  IADD3 R2, R0, 0x20, RZ ;  /* 0x0000002000027810 */ /* 0x000fe40007ffe0ff */
[----:B------:R-:W-:-:S02]  /*3ac0*/  FSEL R76, R43, -INF , !P4 ;  /* 0xff8000002b4c7808 */ /* 0x000fc40006000000 */
[----:B------:R-:W-:Y:S02]  /*3ad0*/  FSEL R63, R44, -INF , !P0 ;  /* 0xff8000002c3f7808 */ /* 0x000fe40004000000 */
[----:B------:R-:W-:Y:S02]  /*3ae0*/  FSEL R78, R46, -INF , !P2 ;  /* 0xff8000002e4e7808 */ /* 0x000fe40005000000 */
[----:B------:R-:W-:Y:S02]  /*3af0*/  FSEL R90, R36, -INF , !P1 ;  /* 0xff800000245a7808 */ /* 0x000fe40004800000 */
[----:B------:R-:W-:Y:S02]  /*3b00*/  FSEL R93, R38, -INF , !P3 ;  /* 0xff800000265d7808 */ /* 0x000fe40005800000 */
[----:B------:R-:W-:Y:S02]  /*3b10*/  FSEL R61, R45, -INF , !P5 ;  /* 0xff8000002d3d7808 */ /* 0x000fe40006800000 */
[----:B------:R-:W-:-:S02]  /*3b20*/  ISETP.GE.AND P4, PT, R4, R222, PT ;  /* 0x000000de0400720c */ /* 0x000fc40003f86270 */
[----:B------:R-:W-:Y:S02]  /*3b30*/  ISETP.GE.AND P0, PT, R4, R220, PT ;  /* 0x000000dc0400720c */ /* 0x000fe40003f06270 */
[C---:B------:R-:W-:Y:S02]  /*3b40*/  ISETP.GE.AND P2, PT, R2.reuse, R223, PT ;  /* 0x000000df0200720c */ /* 0x040fe40003f46270 */
[C---:B------:R-:W-:Y:S02]  /*3b50*/  ISETP.GE.AND P1, PT, R2.reuse, R222, PT ;  /* 0x000000de0200720c */ /* 0x040fe40003f26270 */
[C---:B------:R-:W-:Y:S02]  /*3b60*/  ISETP.GE.AND P3, PT, R2.reuse, R221, PT ;  /* 0x000000dd0200720c */ /* 0x040fe40003f66270 */
[----:B------:R-:W-:Y:S02]  /*3b70*/  ISETP.GE.AND P5, PT, R2, R220, PT ;  /* 0x000000dc0200720c */ /* 0x000fe40003fa6270 */
[----:B------:R-:W-:-:S02]  /*3b80*/  ISETP.LT.OR P4, PT, R4, R218, P4 ;  /* 0x000000da0400720c */ /* 0x000fc40002781670 */
[----:B------:R-:W-:Y:S02]  /*3b90*/  ISETP.LT.OR P0, PT, R4, R216, P0 ;  /* 0x000000d80400720c */ /* 0x000fe40000701670 */
[C---:B------:R-:W-:Y:S02]  /*3ba0*/  ISETP.LT.OR P2, PT, R2.reuse, R219, P2 ;  /* 0x000000db0200720c */ /* 0x040fe40001741670 */
[C---:B------:R-:W-:Y:S02]  /*3bb0*/  ISETP.LT.OR P1, PT, R2.reuse, R218, P1 ;  /* 0x000000da0200720c */ /* 0x040fe40000f21670 */
[C---:B------:R-:W-:Y:S02]  /*3bc0*/  ISETP.LT.OR P3, PT, R2.reuse, R217, P3 ;  /* 0x000000d90200720c */ /* 0x040fe40001f61670 */
[----:B------:R-:W-:Y:S02]  /*3bd0*/  ISETP.LT.OR P5, PT, R2, R216, P5 ;  /* 0x000000d80200720c */ /* 0x000fe40002fa1670 */
[----:B------:R-:W-:-:S02]  /*3be0*/  IADD3 R2, R0, 0x21, RZ ;  /* 0x0000002100027810 */ /* 0x000fc40007ffe0ff */
[----:B------:R-:W-:Y:S02]  /*3bf0*/  FSEL R60, R41, -INF , !P6 ;  /* 0xff800000293c7808 */ /* 0x000fe40007000000 */
[-C--:B------:R-:W-:Y:S01]  /*3c00*/  ISETP.GE.AND P6, PT, R4, R223.reuse, PT ;  /* 0x000000df0400720c */ /* 0x080fe20003fc6270 */
[C---:B------:R-:W-:Y:S01]  /*3c10*/  HMMA.16816.F32.BF16 R40, R16.reuse, R22, R100 ;  /* 0x000000161028723c */ /* 0x040fe20000041864 */
[----:B------:R-:W-:Y:S01]  /*3c20*/  FSEL R75, R47, -INF , !P0 ;  /* 0xff8000002f4b7808 */ /* 0x000fe20004000000 */
[----:B------:R-:W1:Y:S01]  /*3c30*/  LDSM.16.M88.4 R20, [R208+0x1000] ;  /* 0x00100000d014783b */ /* 0x000e620000000200 */
[----:B------:R-:W-:Y:S02]  /*3c40*/  FSEL R91, R39, -INF , !P4 ;  /* 0xff800000275b7808 */ /* 0x000fe40006000000 */
[C---:B------:R-:W-:Y:S02]  /*3c50*/  ISETP.GE.AND P4, PT, R2.reuse, R223, PT ;  /* 0x000000df0200720c */ /* 0x040fe40003f86270 */
[----:B------:R-:W-:Y:S01]  /*3c60*/  ISETP.GE.AND P0, PT, R2, R222, PT ;  /* 0x000000de0200720c */ /* 0x000fe20003f06270 */
[----:B------:R-:W-:Y:S01]  /*3c70*/  HMMA.16816.F32.BF16 R44, R16, R10, R112 ;  /* 0x0000000a102c723c */ /* 0x000fe20000041870 */
[----:B------:R-:W-:-:S02]  /*3c80*/  ISETP.LT.OR P6, PT, R4, R219, P6 ;  /* 0x000000db0400720c */ /* 0x000fc400037c1670 */
[C---:B------:R-:W-:Y:S02]  /*3c90*/  ISETP.LT.OR P4, PT, R2.reuse, R219, P4 ;  /* 0x000000db0200720c */ /* 0x040fe40002781670 */
[----:B------:R-:W-:Y:S02]  /*3ca0*/  ISETP.LT.OR P0, PT, R2, R218, P0 ;  /* 0x000000da0200720c */ /* 0x000fe40000701670 */
[----:B------:R-:W-:Y:S02]  /*3cb0*/  FSEL R83, R37, -INF , !P6 ;  /* 0xff80000025537808 */ /* 0x000fe40007000000 */
[----:B------:R-:W-:Y:S02]  /*3cc0*/  FSEL R109, R24, -INF , !P2 ;  /* 0xff800000186d7808 */ /* 0x000fe40005000000 */
[C---:B------:R-:W-:Y:S02]  /*3cd0*/  ISETP.GE.AND P6, PT, R2.reuse, R221, PT ;  /* 0x000000dd0200720c */ /* 0x040fe40003fc6270 */
[----:B------:R-:W-:-:S02]  /*3ce0*/  ISETP.GE.AND P2, PT, R2, R220, PT ;  /* 0x000000dc0200720c */ /* 0x000fc40003f46270 */
[----:B------:R-:W-:Y:S02]  /*3cf0*/  FSEL R110, R25, -INF , !P4 ;  /* 0xff800000196e7808 */ /* 0x000fe40006000000 */
[----:B------:R-:W-:Y:S02]  /*3d00*/  FSEL R192, R26, -INF , !P1 ;  /* 0xff8000001ac07808 */ /* 0x000fe40004800000 */
[----:B------:R-:W-:Y:S02]  /*3d10*/  FSEL R193, R27, -INF , !P0 ;  /* 0xff8000001bc17808 */ /* 0x000fe40004000000 */
[----:B------:R-:W-:Y:S01]  /*3d20*/  HMMA.16816.F32.BF16 R24, R16, R8, R104 ;  /* 0x000000081018723c */ /* 0x000fe20000041868 */
[C---:B------:R-:W-:Y:S01]  /*3d30*/  ISETP.LT.OR P6, PT, R2.reuse, R217, P6 ;  /* 0x000000d90200720c */ /* 0x040fe200037c1670 */
[----:B------:R-:W2:Y:S01]  /*3d40*/  LDSM.16.M88.4 R8, [R208+0x1400] ;  /* 0x00140000d008783b */ /* 0x000ea20000000200 */
[----:B------:R-:W-:Y:S02]  /*3d50*/  ISETP.LT.OR P2, PT, R2, R216, P2 ;  /* 0x000000d80200720c */ /* 0x000fe40001741670 */
[----:B------:R-:W-:-:S02]  /*3d60*/  IADD3 R2, R0, 0x28, RZ ;  /* 0x0000002800027810 */ /* 0x000fc40007ffe0ff */
[----:B------:R-:W-:Y:S02]  /*3d70*/  IADD3 R4, R0, 0x29, RZ ;  /* 0x0000002900047810 */ /* 0x000fe40007ffe0ff */
[----:B------:R-:W-:Y:S02]  /*3d80*/  FSEL R98, R32, -INF , !P3 ;  /* 0xff80000020627808 */ /* 0x000fe40005800000 */
[----:B------:R-:W-:Y:S02]  /*3d90*/  FSEL R101, R34, -INF , !P5 ;  /* 0xff80000022657808 */ /* 0x000fe40006800000 */
[C---:B------:R-:W-:Y:S01]  /*3da0*/  ISETP.GE.AND P1, PT, R2.reuse, R223, PT ;  /* 0x000000df0200720c */ /* 0x040fe20003f26270 */
[----:B-1----:R-:W-:Y:S01]  /*3db0*/  HMMA.16816.F32.BF16 R36, R16, R20, R120 ;  /* 0x000000141024723c */ /* 0x002fe20000041878 */
[C---:B------:R-:W-:Y:S02]  /*3dc0*/  ISETP.GE.AND P4, PT, R2.reuse, R222, PT ;  /* 0x000000de0200720c */ /* 0x040fe40003f86270 */
[----:B------:R-:W-:-:S02]  /*3dd0*/  ISETP.GE.AND P0, PT, R2, R221, PT ;  /* 0x000000dd0200720c */ /* 0x000fc40003f06270 */
[----:B------:R-:W-:Y:S02]  /*3de0*/  ISETP.GE.AND P3, PT, R2, R220, PT ;  /* 0x000000dc0200720c */ /* 0x000fe40003f66270 */
[----:B------:R-:W-:Y:S02]  /*3df0*/  ISETP.GE.AND P5, PT, R4, R221, PT ;  /* 0x000000dd0400720c */ /* 0x000fe40003fa6270 */
[C---:B------:R-:W-:Y:S02]  /*3e00*/  ISETP.LT.OR P1, PT, R2.reuse, R219, P1 ;  /* 0x000000db0200720c */ /* 0x040fe40000f21670 */
[C---:B------:R-:W-:Y:S02]  /*3e10*/  ISETP.LT.OR P4, PT, R2.reuse, R218, P4 ;  /* 0x000000da0200720c */ /* 0x040fe40002781670 */
[C---:B------:R-:W-:Y:S02]  /*3e20*/  ISETP.LT.OR P0, PT, R2.reuse, R217, P0 ;  /* 0x000000d90200720c */ /* 0x040fe40000701670 */
[----:B------:R-:W-:-:S02]  /*3e30*/  ISETP.LT.OR P3, PT, R2, R216, P3 ;  /* 0x000000d80200720c */ /* 0x000fc40001f61670 */
[----:B------:R-:W-:Y:S02]  /*3e40*/  ISETP.LT.OR P5, PT, R4, R217, P5 ;  /* 0x000000d90400720c */ /* 0x000fe40002fa1670 */
[----:B------:R-:W-:Y:S02]  /*3e50*/  IADD3 R2, R0, 0x30, RZ ;  /* 0x0000003000027810 */ /* 0x000fe40007ffe0ff */
[----:B------:R-:W-:Y:S02]  /*3e60*/  FSEL R99, R33, -INF , !P6 ;  /* 0xff80000021637808 */ /* 0x000fe40007000000 */
[----:B------:R-:W-:Y:S02]  /*3e70*/  FSEL R103, R35, -INF , !P2 ;  /* 0xff80000023677808 */ /* 0x000fe40005000000 */
[----:B------:R-:W-:Y:S01]  /*3e80*/  FSEL R97, R48, -INF , !P0 ;  /* 0xff80000030617808 */ /* 0x000fe20004000000 */
[----:B------:R-:W-:Y:S01]  /*3e90*/  HMMA.16816.F32.BF16 R32, R12, R22, R144 ;  /* 0x000000160c20723c */ /* 0x000fe20000041890 */
        /* <DEDUP_REMOVED lines=22> */
[----:B------:R-:W-:Y:S01]  /*4000*/  FSEL R127, R24, -INF , !P3 ;  /* 0xff800000187f7808 */ /* 0x000fe20005800000 */
[----:B--2---:R-:W-:Y:S01]  /*4010*/  HMMA.16816.F32.BF16 R40, R12, R8, R156 ;  /* 0x000000080c28723c */ /* 0x004fe2000004189c */
        /* <DEDUP_REMOVED lines=48> */
[----:B------:R-:W-:Y:S01]  /*4320*/  HMMA.16816.F32.BF16 R28, R16, R22, R128 ;  /* 0x00000016101c723c */ /* 0x000fe20000041880 */
[----:B------:R-:W-:Y:S01]  /*4330*/  FSEL R117, R55, -INF , !P0 ;  /* 0xff80000037757808 */ /* 0x000fe20004000000 */
[----:B------:R-:W1:Y:S01]  /*4340*/  LDSM.16.M88.4 R20, [R208+0x1800] ;  /* 0x00180000d014783b */ /* 0x000e620000000200 */
[----:B------:R-:W-:Y:S02]  /*4350*/  FSEL R123, R47, -INF , !P3 ;  /* 0xff8000002f7b7808 */ /* 0x000fe40005800000 */
[C---:B------:R-:W-:Y:S02]  /*4360*/  ISETP.GE.AND P3, PT, R2.reuse, R223, PT ;  /* 0x000000df0200720c */ /* 0x040fe40003f66270 */
[----:B------:R-:W-:-:S02]  /*4370*/  ISETP.GE.AND P0, PT, R2, R222, PT ;  /* 0x000000de0200720c */ /* 0x000fc40003f06270 */
[-C--:B------:R-:W-:Y:S02]  /*4380*/  ISETP.LT.OR P6, PT, R4, R219.reuse, P6 ;  /* 0x000000db0400720c */ /* 0x080fe400037c1670 */
[C---:B------:R-:W-:Y:S02]  /*4390*/  ISETP.LT.OR P3, PT, R2.reuse, R219, P3 ;  /* 0x000000db0200720c */ /* 0x040fe40001f61670 */
[----:B------:R-:W-:Y:S02]  /*43a0*/  ISETP.LT.OR P0, PT, R2, R218, P0 ;  /* 0x000000da0200720c */ /* 0x000fe40000701670 */
[----:B------:R-:W-:Y:S02]  /*43b0*/  FSEL R122, R45, -INF , !P6 ;  /* 0xff8000002d7a7808 */ /* 0x000fe40007000000 */
[----:B------:R-:W-:Y:S01]  /*43c0*/  FSEL R146, R36, -INF , !P4 ;  /* 0xff80000024927808 */ /* 0x000fe20006000000 */
[----:B------:R-:W-:Y:S01]  /*43d0*/  HMMA.16816.F32.BF16 R44, R12, R10, R164 ;  /* 0x0000000a0c2c723c */ /* 0x000fe200000418a4 */
[----:B------:R-:W-:-:S02]  /*43e0*/  ISETP.GE.AND P6, PT, R2, R221, PT ;  /* 0x000000dd0200720c */ /* 0x000fc40003fc6270 */
[----:B------:R-:W-:Y:S02]  /*43f0*/  ISETP.GE.AND P4, PT, R2, R220, PT ;  /* 0x000000dc0200720c */ /* 0x000fe40003f86270 */
[----:B------:R-:W-:Y:S02]  /*4400*/  FSEL R147, R37, -INF , !P3 ;  /* 0xff80000025937808 */ /* 0x000fe40005800000 */
[----:B------:R-:W-:Y:S02]  /*4410*/  FSEL R197, R38, -INF , !P1 ;  /* 0xff80000026c57808 */ /* 0x000fe40004800000 */
[----:B------:R-:W-:Y:S02]  /*4420*/  FSEL R198, R39, -INF , !P0 ;  /* 0xff80000027c67808 */ /* 0x000fe40004000000 */
[----:B------:R-:W-:Y:S01]  /*4430*/  HMMA.16816.F32.BF16 R36, R16, R8, R136 ;  /* 0x000000081024723c */ /* 0x000fe20000041888 */
[C---:B------:R-:W-:Y:S02]  /*4440*/  ISETP.LT.OR P6, PT, R2.reuse, R217, P6 ;  /* 0x000000d90200720c */ /* 0x040fe400037c1670 */
[----:B------:R-:W-:-:S02]  /*4450*/  ISETP.LT.OR P4, PT, R2, R216, P4 ;  /* 0x000000d80200720c */ /* 0x000fc40002781670 */
[C---:B------:R-:W-:Y:S02]  /*4460*/  IADD3 R2, R0.reuse, 0x48, RZ ;  /* 0x0000004800027810 */ /* 0x040fe40007ffe0ff */
[----:B------:R-:W-:Y:S02]  /*4470*/  IADD3 R4, R0, 0x49, RZ ;  /* 0x0000004900047810 */ /* 0x000fe40007ffe0ff */
[----:B------:R-:W-:Y:S02]  /*4480*/  FSEL R129, R24, -INF , !P2 ;  /* 0xff80000018817808 */ /* 0x000fe40005000000 */
[----:B------:R-:W-:Y:S02]  /*4490*/  FSEL R139, R27, -INF , !P4 ;  /* 0xff8000001b8b7808 */ /* 0x000fe40006000000 */
[C---:B------:R-:W-:Y:S02]  /*44a0*/  ISETP.GE.AND P3, PT, R2.reuse, R223, PT ;  /* 0x000000df0200720c */ /* 0x040fe40003f66270 */
[----:B------:R-:W-:-:S02]  /*44b0*/  ISETP.GE.AND P0, PT, R2, R222, PT ;  /* 0x000000de0200720c */ /* 0x000fc40003f06270 */
[CC--:B------:R-:W-:Y:S02]  /*44c0*/  ISETP.GE.AND P1, PT, R2.reuse, R221.reuse, PT ;  /* 0x000000dd0200720c */ /* 0x0c0fe40003f26270 */
[----:B------:R-:W-:Y:S02]  /*44d0*/  ISETP.GE.AND P2, PT, R2, R220, PT ;  /* 0x000000dc0200720c */ /* 0x000fe40003f46270 */
[----:B------:R-:W-:Y:S02]  /*44e0*/  ISETP.GE.AND P4, PT, R4, R221, PT ;  /* 0x000000dd0400720c */ /* 0x000fe40003f86270 */
[C---:B------:R-:W-:Y:S02]  /*44f0*/  ISETP.LT.OR P3, PT, R2.reuse, R219, P3 ;  /* 0x000000db0200720c */ /* 0x040fe40001f61670 */
[C---:B------:R-:W-:Y:S02]  /*4500*/  ISETP.LT.OR P0, PT, R2.reuse, R218, P0 ;  /* 0x000000da0200720c */ /* 0x040fe40000701670 */
[----:B------:R-:W-:-:S02]  /*4510*/  ISETP.LT.OR P1, PT, R2, R217, P1 ;  /* 0x000000d90200720c */ /* 0x000fc40000f21670 */
[----:B------:R-:W-:Y:S02]  /*4520*/  ISETP.LT.OR P2, PT, R2, R216, P2 ;  /* 0x000000d80200720c */ /* 0x000fe40001741670 */
[----:B------:R-:W-:Y:S02]  /*4530*/  ISETP.LT.OR P4, PT, R4, R217, P4 ;  /* 0x000000d90400720c */ /* 0x000fe40002781670 */
[----:B------:R-:W-:Y:S02]  /*4540*/  FSEL R131, R25, -INF , !P6 ;  /* 0xff80000019837808 */ /* 0x000fe40007000000 */
[----:B------:R-:W-:Y:S02]  /*4550*/  FSEL R137, R26, -INF , !P5 ;  /* 0xff8000001a897808 */ /* 0x000fe40006800000 */
[----:B------:R-:W-:Y:S01]  /*4560*/  IADD3 R2, R0, 0x50, RZ ;  /* 0x0000005000027810 */ /* 0x000fe20007ffe0ff */
[----:B------:R-:W-:Y:S01]  /*4570*/  HMMA.16816.F32.BF16 R24, R16, R10, R148 ;  /* 0x0000000a1018723c */ /* 0x000fe20000041894 */
[----:B------:R-:W2:Y:S01]  /*4580*/  LDSM.16.M88.4 R8, [R208+0x1c00] ;  /* 0x001c0000d008783b */ /* 0x000ea20000000200 */
[----:B------:R-:W-:Y:S01]  /*4590*/  FSEL R130, R32, -INF , !P1 ;  /* 0xff80000020827808 */ /* 0x000fe20004800000 */
[----:B------:R-:W-:-:S04]  /*45a0*/  DEPBAR.LE SB0, 0x0 ;  /* 0x000080000000791a */ /* 0x000fc80000000000 */
[----:B------:R-:W-:Y:S02]  /*45b0*/  FSEL R138, R34, -INF , !P2 ;  /* 0xff800000228a7808 */ /* 0x000fe40005000000 */
[----:B------:R-:W-:Y:S02]  /*45c0*/  FSEL R142, R28, -INF , !P3 ;  /* 0xff8000001c8e7808 */ /* 0x000fe40005800000 */
[----:B------:R-:W-:Y:S02]  /*45d0*/  FSEL R143, R30, -INF , !P0 ;  /* 0xff8000001e8f7808 */ /* 0x000fe40004000000 */
[----:B------:R-:W-:Y:S01]  /*45e0*/  FSEL R128, R33, -INF , !P4 ;  /* 0xff80000021807808 */ /* 0x000fe20006000000 */
[----:B------:R-:W-:Y:S01]  /*45f0*/  BAR.SYNC.DEFER_BLOCKING 0x0 ;  /* 0x0000000000007b1d */ /* 0x000fe20000010000 */
[C---:B------:R-:W-:Y:S02]  /*4600*/  ISETP.GE.AND P6, PT, R4.reuse, R223, PT ;  /* 0x000000df0400720c */ /* 0x040fe40003fc6270 */
[----:B------:R-:W-:-:S02]  /*4610*/  ISETP.GE.AND P5, PT, R4, R222, PT ;  /* 0x000000de0400720c */ /* 0x000fc40003fa6270 */
[----:B------:R-:W-:Y:S02]  /*4620*/  ISETP.GE.AND P1, PT, R4, R220, PT ;  /* 0x000000dc0400720c */ /* 0x000fe40003f26270 */
[C---:B------:R-:W-:Y:S02]  /*4630*/  ISETP.GE.AND P2, PT, R2.reuse, R223, PT ;  /* 0x000000df0200720c */ /* 0x040fe40003f46270 */
[C---:B------:R-:W-:Y:S02]  /*4640*/  ISETP.GE.AND P3, PT, R2.reuse, R222, PT ;  /* 0x000000de0200720c */ /* 0x040fe40003f66270 */
[C---:B------:R-:W-:Y:S02]  /*4650*/  ISETP.GE.AND P0, PT, R2.reuse, R221, PT ;  /* 0x000000dd0200720c */ /* 0x040fe40003f06270 */
[----:B------:R-:W-:Y:S02]  /*4660*/  ISETP.GE.AND P4, PT, R2, R220, PT ;  /* 0x000000dc0200720c */ /* 0x000fe40003f86270 */
[----:B------:R-:W-:-:S02]  /*4670*/  ISETP.LT.OR P6, PT, R4, R219, P6 ;  /* 0x000000db0400720c */ /* 0x000fc400037c1670 */
[C---:B------:R-:W-:Y:S02]  /*4680*/  ISETP.LT.OR P5, PT, R4.reuse, R218, P5 ;  /* 0x000000da0400720c */ /* 0x040fe40002fa1670 */
[----:B------:R-:W-:Y:S02]  /*4690*/  ISETP.LT.OR P1, PT, R4, R216, P1 ;  /* 0x000000d80400720c */ /* 0x000fe40000f21670 */
[C---:B------:R-:W-:Y:S02]  /*46a0*/  ISETP.LT.OR P2, PT, R2.reuse, R219, P2 ;  /* 0x000000db0200720c */ /* 0x040fe40001741670 */
[C---:B------:R-:W-:Y:S02]  /*46b0*/  ISETP.LT.OR P3, PT, R2.reuse, R218, P3 ;  /* 0x000000da0200720c */ /* 0x040fe40001f61670 */
[C---:B------:R-:W-:Y:S02]  /*46c0*/  ISETP.LT.OR P0, PT, R2.reuse, R217, P0 ;  /* 0x000000d90200720c */ /* 0x040fe40000701670 */
[----:B------:R-:W-:-:S02]  /*46d0*/  ISETP.LT.OR P4, PT, R2, R216, P4 ;  /* 0x000000d80200720c */ /* 0x000fc40002781670 */
[----:B------:R-:W-:Y:S02]  /*46e0*/  IADD3 R2, R0, 0x51, RZ ;  /* 0x0000005100027810 */ /* 0x000fe40007ffe0ff */
[----:B------:R-:W-:Y:S02]  /*46f0*/  FSEL R136, R35, -INF , !P1 ;  /* 0xff80000023887808 */ /* 0x000fe40004800000 */
[----:B------:R-:W-:Y:S01]  /*4700*/  FSEL R140, R29, -INF , !P6 ;  /* 0xff8000001d8c7808 */ /* 0x000fe20007000000 */
[----:B-1----:R-:W-:Y:S01]  /*4710*/  HMMA.16816.F32.BF16 R32, R16, R20, R152 ;  /* 0x000000141020723c */ /* 0x002fe20000041898 */
        /* <DEDUP_REMOVED lines=14> */
[----:B------:R-:W-:Y:S02]  /*4800*/  IADD3 R4, R0, 0x59, RZ ;  /* 0x0000005900047810 */ /* 0x000fe40007ffe0ff */
[----:B------:R-:W-:-:S02]  /*4810*/  ISETP.LT.OR P1, PT, R2, R217, P1 ;  /* 0x000000d90200720c */ /* 0x000fc40000f21670 */
[----:B------:R-:W-:Y:S02]  /*4820*/  FSEL R165, R37, -INF , !P5 ;  /* 0xff80000025a57808 */ /* 0x000fe40006800000 */
[----:B------:R-:W-:Y:S02]  /*4830*/  FSEL R166, R38, -INF , !P3 ;  /* 0xff80000026a67808 */ /* 0x000fe40005800000 */
[----:B------:R-:W-:Y:S01]  /*4840*/  FSEL R151, R40, -INF , !P0 ;  /* 0xff80000028977808 */ /* 0x000fe20004000000 */
[----:B--2---:R-:W-:Y:S01]  /*4850*/  HMMA.16816.F32.BF16 R36, R12, R8, R180 ;  /* 0x000000080c24723c */ /* 0x004fe200000418b4 */
[----:B------:R-:W-:Y:S02]  /*4860*/  FSEL R149, R41, -INF , !P6 ;  /* 0xff80000029957808 */ /* 0x000fe40007000000 */
[----:B------:R-:W-:Y:S02]  /*4870*/  FSEL R152, R42, -INF , !P4 ;  /* 0xff8000002a987808 */ /* 0x000fe40006000000 */
[----:B------:R-:W-:-:S02]  /*4880*/  FSEL R154, R43, -INF , !P2 ;  /* 0xff8000002b9a7808 */ /* 0x000fc40005000000 */
[----:B------:R-:W-:Y:S01]  /*4890*/  FSEL R148, R44, -INF , !P1 ;  /* 0xff8000002c947808 */ /* 0x000fe20004800000 */
[----:B------:R-:W-:Y:S01]  /*48a0*/  HMMA.16816.F32.BF16 R40, R16, R8, R160 ;  /* 0x000000081028723c */ /* 0x000fe200000418a0 */
[CC--:B------:R-:W-:Y:S02]  /*48b0*/  ISETP.GE.AND P5, PT, R2.reuse, R223.reuse, PT ;  /* 0x000000df0200720c */ /* 0x0c0fe40003fa6270 */
[C---:B------:R-:W-:Y:S02]  /*48c0*/  ISETP.GE.AND P3, PT, R2.reuse, R222, PT ;  /* 0x000000de0200720c */ /* 0x040fe40003f66270 */
[----:B------:R-:W-:Y:S02]  /*48d0*/  ISETP.GE.AND P0, PT, R2, R220, PT ;  /* 0x000000dc0200720c */ /* 0x000fe40003f06270 */
[C---:B------:R-:W-:Y:S02]  /*48e0*/  ISETP.GE.AND P4, PT, R4.reuse, R223, PT ;  /* 0x000000df0400720c */ /* 0x040fe40003f86270 */
[----:B------:R-:W-:-:S02]  /*48f0*/  ISETP.GE.AND P2, PT, R4, R222, PT ;  /* 0x000000de0400720c */ /* 0x000fc40003f46270 */
[C---:B------:R-:W-:Y:S02]  /*4900*/  ISETP.GE.AND P6, PT, R4.reuse, R221, PT ;  /* 0x000000dd0400720c */ /* 0x040fe40003fc6270 */
[----:B------:R-:W-:Y:S02]  /*4910*/  ISETP.GE.AND P1, PT, R4, R220, PT ;  /* 0x000000dc0400720c */ /* 0x000fe40003f26270 */
[CC--:B------:R-:W-:Y:S02]  /*4920*/  ISETP.LT.OR P5, PT, R2.reuse, R219.reuse, P5 ;  /* 0x000000db0200720c */ /* 0x0c0fe40002fa1670 */
        /* <DEDUP_REMOVED lines=27> */
[----:B------:R-:W-:-:S02]  /*4ae0*/  FSEL R199, R28, -INF , !P3 ;  /* 0xff8000001cc77808 */ /* 0x000fc40005800000 */
[----:B------:R-:W-:Y:S02]  /*4af0*/  FSEL R200, R30, -INF , !P6 ;  /* 0xff8000001ec87808 */ /* 0x000fe40007000000 */
[----:B------:R-:W-:Y:S02]  /*4b00*/  FSEL R176, R33, -INF , !P4 ;  /* 0xff80000021b07808 */ /* 0x000fe40006000000 */
[----:B------:R-:W-:Y:S01]  /*4b10*/  ISETP.GE.AND P2, PT, R4, R221, PT ;  /* 0x000000dd0400720c */ /* 0x000fe20003f46270 */
[----:B------:R-:W-:Y:S01]  /*4b20*/  HMMA.16816.F32.BF16 R20, R16, R22, R168 ;  /* 0x000000161014723c */ /* 0x000fe200000418a8 */
[C---:B------:R-:W-:Y:S02]  /*4b30*/  ISETP.GE.AND P5, PT, R2.reuse, R223, PT ;  /* 0x000000df0200720c */ /* 0x040fe40003fa6270 */
[C---:B------:R-:W-:Y:S02]  /*4b40*/  ISETP.GE.AND P3, PT, R2.reuse, R222, PT ;  /* 0x000000de0200720c */ /* 0x040fe40003f66270 */
[----:B------:R-:W-:-:S02]  /*4b50*/  ISETP.GE.AND P6, PT, R2, R221, PT ;  /* 0x000000dd0200720c */ /* 0x000fc40003fc6270 */
[----:B------:R-:W-:Y:S01]  /*4b60*/  ISETP.GE.AND P4, PT, R2, R220, PT ;  /* 0x000000dc0200720c */ /* 0x000fe20003f86270 */
[-C--:B------:R-:W-:Y:S01]  /*4b70*/  HMMA.16816.F32.BF16 R12, R12, R10.reuse, R188 ;  /* 0x0000000a0c0c723c */ /* 0x080fe200000418bc */
[----:B------:R-:W-:Y:S02]  /*4b80*/  ISETP.LT.OR P2, PT, R4, R217, P2 ;  /* 0x000000d90400720c */ /* 0x000fe40001741670 */
[C---:B------:R-:W-:Y:S02]  /*4b90*/  ISETP.LT.OR P5, PT, R2.reuse, R219, P5 ;  /* 0x000000db0200720c */ /* 0x040fe40002fa1670 */
[C---:B------:R-:W-:Y:S02]  /*4ba0*/  ISETP.LT.OR P3, PT, R2.reuse, R218, P3 ;  /* 0x000000da0200720c */ /* 0x040fe40001f61670 */
[C---:B------:R-:W-:Y:S01]  /*4bb0*/  ISETP.LT.OR P6, PT, R2.reuse, R217, P6 ;  /* 0x000000d90200720c */ /* 0x040fe200037c1670 */
[----:B------:R-:W-:Y:S01]  /*4bc0*/  HMMA.16816.F32.BF16 R16, R16, R10, R172 ;  /* 0x0000000a1010723c */ /* 0x000fe200000418ac */
[----:B------:R-:W-:-:S02]  /*4bd0*/  ISETP.LT.OR P4, PT, R2, R216, P4 ;  /* 0x000000d80200720c */ /* 0x000fc40002781670 */
[----:B------:R-:W-:Y:S02]  /*4be0*/  IADD3 R2, R0, 0x71, RZ ;  /* 0x0000007100027810 */ /* 0x000fe40007ffe0ff */
[----:B------:R-:W-:Y:S02]  /*4bf0*/  FSEL R150, R47, -INF , !P1 ;  /* 0xff8000002f967808 */ /* 0x000fe40004800000 */
[----:B------:R-:W-:Y:S02]  /*4c00*/  FSEL R177, R32, -INF , !P0 ;  /* 0xff80000020b17808 */ /* 0x000fe40004000000 */
[----:B------:R-:W-:Y:S02]  /*4c10*/  FSEL R183, R29, -INF , !P2 ;  /* 0xff8000001db77808 */ /* 0x000fe40005000000 */
[C---:B------:R-:W-:Y:S02]  /*4c20*/  ISETP.GE.AND P1, PT, R4.reuse, R222, PT ;  /* 0x000000de0400720c */ /* 0x040fe40003f26270 */
[----:B------:R-:W-:-:S02]  /*4c30*/  ISETP.GE.AND P0, PT, R4, R220, PT ;  /* 0x000000dc0400720c */ /* 0x000fc40003f06270 */
[----:B------:R-:W-:Y:S02]  /*4c40*/  ISETP.GE.AND P2, PT, R2, R223, PT ;  /* 0x000000df0200720c */ /* 0x000fe40003f46270 */
[C---:B------:R-:W-:Y:S02]  /*4c50*/  ISETP.LT.OR P1, PT, R4.reuse, R218, P1 ;  /* 0x000000da0400720c */ /* 0x040fe40000f21670 */
        /* <DEDUP_REMOVED lines=34> */
[C---:B------:R-:W-:Y:S02]  /*4e80*/  IADD3 R2, R0.reuse, 0x78, RZ ;  /* 0x0000007800027810 */ /* 0x040fe40007ffe0ff */
[----:B------:R-:W-:Y:S02]  /*4e90*/  IADD3 R0, R0, 0x79, RZ ;  /* 0x0000007900007810 */ /* 0x000fe40007ffe0ff */
[----:B------:R-:W-:Y:S02]  /*4ea0*/  FSEL R170, R22, -INF , !P0 ;  /* 0xff80000016aa7808 */ /* 0x000fe40004000000 */
[C---:B------:R-:W-:Y:S02]  /*4eb0*/  ISETP.GE.AND P0, PT, R0.reuse, R221, PT ;  /* 0x000000dd0000720c */ /* 0x040fe40003f06270 */
[----:B------:R-:W-:Y:S02]  /*4ec0*/  FSEL R178, R35, -INF , !P1 ;  /* 0xff80000023b27808 */ /* 0x000fe40004800000 */
[----:B------:R-:W-:-:S02]  /*4ed0*/  ISETP.LT.OR P0, PT, R0, R217, P0 ;  /* 0x000000d90000720c */ /* 0x000fc40000701670 */
[----:B------:R-:W-:Y:S02]  /*4ee0*/  ISETP.GE.AND P1, PT, R4, R223, PT ;  /* 0x000000df0400720c */ /* 0x000fe40003f26270 */
[----:B------:R-:W-:Y:S02]  /*4ef0*/  FSEL R185, R13, -INF , !P0 ;  /* 0xff8000000db97808 */ /* 0x000fe40004000000 */
[----:B------:R-:W-:Y:S02]  /*4f00*/  ISETP.GE.AND P0, PT, R0, R220, PT ;  /* 0x000000dc0000720c */ /* 0x000fe40003f06270 */
[----:B------:R-:W-:Y:S02]  /*4f10*/  ISETP.LT.OR P1, PT, R4, R219, P1 ;  /* 0x000000db0400720c */ /* 0x000fe40000f21670 */
[----:B------:R-:W-:Y:S02]  /*4f20*/  ISETP.LT.OR P0, PT, R0, R216, P0 ;  /* 0x000000d80000720c */ /* 0x000fe40000701670 */
[----:B------:R-:W-:-:S02]  /*4f30*/  FSEL R191, R39, -INF , !P2 ;  /* 0xff80000027bf7808 */ /* 0x000fc40005000000 */
[----:B------:R-:W-:Y:S02]  /*4f40*/  FSEL R161, R20, -INF , !P1 ;  /* 0xff80000014a17808 */ /* 0x000fe40004800000 */
[C---:B------:R-:W-:Y:S02]  /*4f50*/  ISETP.GE.AND P2, PT, R2.reuse, R221, PT ;  /* 0x000000dd0200720c */ /* 0x040fe40003f46270 */
[C---:B------:R-:W-:Y:S02]  /*4f60*/  ISETP.GE.AND P1, PT, R2.reuse, R220, PT ;  /* 0x000000dc0200720c */ /* 0x040fe40003f26270 */
[----:B------:R-:W-:Y:S02]  /*4f70*/  FSEL R188, R15, -INF , !P0 ;  /* 0xff8000000fbc7808 */ /* 0x000fe40004000000 */
[----:B------:R-:W-:Y:S02]  /*4f80*/  PLOP3.LUT P0, PT, PT, PT, UP0, 0x80, 0x0 ;  /* 0x000000000000781c */ /* 0x000fe40003f0f008 */
[----:B------:R-:W-:-:S02]  /*4f90*/  ISETP.LT.OR P2, PT, R2, R217, P2 ;  /* 0x000000d90200720c */ /* 0x000fc40001741670 */
[----:B------:R-:W-:Y:S02]  /*4fa0*/  ISETP.LT.OR P1, PT, R2, R216, P1 ;  /* 0x000000d80200720c */ /* 0x000fe40000f21670 */
[----:B------:R-:W-:Y:S02]  /*4fb0*/  FSEL R172, R25, -INF , !P5 ;  /* 0xff80000019ac7808 */ /* 0x000fe40006800000 */
[----:B------:R-:W-:Y:S02]  /*4fc0*/  FSEL R175, R27, -INF , !P4 ;  /* 0xff8000001baf7808 */ /* 0x000fe40006000000 */
[----:B------:R-:W-:Y:S02]  /*4fd0*/  FSEL R187, R12, -INF , !P2 ;  /* 0xff8000000cbb7808 */ /* 0x000fe40005000000 */
[----:B------:R-:W-:Y:S02]  /*4fe0*/  FSEL R189, R14, -INF , !P1 ;  /* 0xff8000000ebd7808 */ /* 0x000fe40004800000 */
[----:B------:R-:W-:-:S02]  /*4ff0*/  ISETP.GE.AND P5, PT, R2, R223, PT ;  /* 0x000000df0200720c */ /* 0x000fc40003fa6270 */
[----:B------:R-:W-:Y:S02]  /*5000*/  ISETP.GE.AND P4, PT, R0, R223, PT ;  /* 0x000000df0000720c */ /* 0x000fe40003f86270 */
[-C--:B------:R-:W-:Y:S02]  /*5010*/  ISETP.GE.AND P2, PT, R2, R222.reuse, PT ;  /* 0x000000de0200720c */ /* 0x080fe40003f46270 */
[----:B------:R-:W-:Y:S02]  /*5020*/  ISETP.GE.AND P1, PT, R0, R222, PT ;  /* 0x000000de0000720c */ /* 0x000fe40003f26270 */
[CC--:B------:R-:W-:Y:S02]  /*5030*/  ISETP.LT.OR P5, PT, R2.reuse, R219.reuse, P5 ;  /* 0x000000db0200720c */ /* 0x0c0fe40002fa1670 */
[----:B------:R-:W-:Y:S02]  /*5040*/  ISETP.LT.OR P2, PT, R2, R218, P2 ;  /* 0x000000da0200720c */ /* 0x000fe40001741670 */
[----:B------:R-:W-:-:S02]  /*5050*/  ISETP.LT.OR P4, PT, R0, R219, P4 ;  /* 0x000000db0000720c */ /* 0x000fc40002781670 */
[----:B------:R-:W-:Y:S01]  /*5060*/  ISETP.LT.OR P1, PT, R0, R218, P1 ;  /* 0x000000da0000720c */ /* 0x000fe20000f21670 */
[----:B------:R-:W-:Y:S01]  /*5070*/  IMAD.IADD R0, R73, 0x1, R74 ;  /* 0x0000000149007824 */ /* 0x000fe200078e024a */
[----:B------:R-:W-:Y:S02]  /*5080*/  FSEL R160, R21, -INF , !P6 ;  /* 0xff80000015a07808 */ /* 0x000fe40007000000 */
[----:B------:R-:W-:Y:S02]  /*5090*/  FSEL R168, R23, -INF , !P3 ;  /* 0xff80000017a87808 */ /* 0x000fe40005800000 */
[----:B------:R-:W-:Y:S02]  /*50a0*/  FSEL R162, R16, -INF , !P5 ;  /* 0xff80000010a27808 */ /* 0x000fe40006800000 */
[----:B------:R-:W-:Y:S02]  /*50b0*/  FSEL R174, R18, -INF , !P2 ;  /* 0xff80000012ae7808 */ /* 0x000fe40005000000 */
[----:B------:R-:W-:-:S02]  /*50c0*/  FSEL R163, R17, -INF , !P4 ;  /* 0xff80000011a37808 */ /* 0x000fc40006000000 */
[----:B------:R-:W-:Y:S01]  /*50d0*/  FSEL R173, R19, -INF , !P1 ;  /* 0xff80000013ad7808 */ /* 0x000fe20004800000 */
[----:B------:R-:W-:Y:S05]  /*50e0*/  @!P0 BRA `(.L_x_428) ;  /* 0x0000037000008947 */ /* 0x000fea0003800000 */
[----:B------:R-:W-:Y:S01]  /*50f0*/  UIADD3 UR7, UR32, -0x2, URZ ;  /* 0xfffffffe20077890 */ /* 0x000fe2000fffe03f */
[----:B------:R-:W-:Y:S01]  /*5100*/  ISETP.GE.AND P1, PT, R226, c[0x0][0x220], PT ;  /* 0x00008800e2007a0c */ /* 0x000fe20003f26270 */
[----:B------:R-:W-:Y:S01]  /*5110*/  IMAD.U32 R6, RZ, RZ, UR8 ;  /* 0x00000008ff067e24 */ /* 0x000fe2000f8e00ff */
[----:B------:R-:W-:Y:S01]  /*5120*/  BSSY B0, `(.L_x_429) ;  /* 0x0000032000007945 */ /* 0x000fe20003800000 */
[----:B------:R-:W-:Y:S01]  /*5130*/  USHF.R.S32.HI UR5, URZ, 0x1f, UR7 ;  /* 0x0000001f3f057899 */ /* 0x000fe20008011407 */
[----:B------:R-:W-:Y:S02]  /*5140*/  IMAD.U32 R8, RZ, RZ, UR8 ;  /* 0x00000008ff087e24 */ /* 0x000fe4000f8e00ff */
[----:B------:R-:W-:Y:S01]  /*5150*/  IMAD.U32 R4, RZ, RZ, UR7 ;  /* 0x00000007ff047e24 */ /* 0x000fe2000f8e00ff */
[----:B------:R-:W-:-:S03]  /*5160*/  UIMAD UR7, UR9, UR7, URZ ;  /* 0x00000007090772a4 */ /* 0x000fc6000f8e023f */
[----:B------:R-:W-:Y:S01]  /*5170*/  IMAD.WIDE.U32 R4, R4, UR13, R204 ;  /* 0x0000000d04047c25 */ /* 0x000fe2000f8e00cc */
[----:B------:R-:W-:Y:S02]  /*5180*/  UIMAD UR5, UR5, UR13, UR7 ;  /* 0x0000000d050572a4 */ /* 0x000fe4000f8e0207 */
[----:B------:R1:W-:Y:S01]  /*5190*/  @P1 STS [R224+0x2000], RZ ;  /* 0x002000ffe0001388 */ /* 0x0003e20000000800 */
[----:B------:R-:W-:Y:S01]  /*51a0*/  @!P1 IMAD.MOV.U32 R14, RZ, RZ, c[0x0][0x19c] ;  /* 0x00006700ff0e9624 */ /* 0x000fe200078e00ff */
[----:B------:R-:W-:Y:S02]  /*51b0*/  @!P1 IADD3 R2, P3, R4, UR21, RZ ;  /* 0x0000001504029c10 */ /* 0x000fe4000ff7e0ff */
[----:B------:R-:W-:Y:S01]  /*51c0*/  IADD3 R7, R5, UR5, RZ ;  /* 0x0000000505077c10 */ /* 0x000fe2000fffe0ff */
[----:B------:R1:W-:Y:S01]  /*51d0*/  @P1 STS [R224+0x2004], RZ ;  /* 0x002004ffe0001388 */ /* 0x0003e20000000800 */
[----:B------:R-:W-:Y:S02]  /*51e0*/  @!P1 LEA R6, P2, R6, R4, 0x6 ;  /* 0x0000000406069211 */ /* 0x000fe400078430ff */
[----:B------:R-:W-:Y:S01]  /*51f0*/  @!P1 LEA R12, P4, R4, c[0x0][0x168], 0x1 ;  /* 0x00005a00040c9a11 */ /* 0x000fe200078808ff */
[----:B------:R1:W-:Y:S01]  /*5200*/  @P1 STS.64 [R224+0x2008], RZ ;  /* 0x002008ffe0001388 */ /* 0x0003e20000000a00 */
[----:B------:R-:W-:-:S02]  /*5210*/  @!P1 IADD3.X R9, R7, UR20, RZ, P3, !PT ;  /* 0x0000001407099c10 */ /* 0x000fc40009ffe4ff */
[----:B------:R-:W-:Y:S02]  /*5220*/  @!P1 LEA R10, P3, R2, c[0x0][0x168], 0x1 ;  /* 0x00005a00020a9a11 */ /* 0x000fe400078608ff */
[----:B------:R-:W-:Y:S02]  /*5230*/  @!P1 LEA.HI.X R14, R8, R7, R14, 0x6, P2 ;  /* 0x00000007080e9211 */ /* 0x000fe400010f340e */
        /* <DEDUP_REMOVED lines=32> */
.L_x_430:
[----:B------:R-:W-:Y:S05]  /*5440*/  BSYNC B0 ;  /* 0x0000000000007941 */ /* 0x000fea0003800000 */
.L_x_429:
[----:B------:R-:W0:Y:S02]  /*5450*/  LDGDEPBAR ;  /* 0x00000000000079af */ /* 0x000e240000000000 */
.L_x_428:
[----:B------:R-:W-:Y:S01]  /*5460*/  FMNMX.FTZ R2, R56, R57, !PT ;  /* 0x0000003938027209 */ /* 0x000fe20007810000 */
[----:B------:R-:W-:Y:S01]  /*5470*/  IMAD.WIDE.U32 R236, R232, -0x326172a9, RZ ;  /* 0xcd9e8d57e8ec7825 */ /* 0x000fe200078e00ff */
[----:B-1----:R-:W-:Y:S01]  /*5480*/  LOP3.LUT R8, R196, UR30, RZ, 0x3c, !PT ;  /* 0x0000001ec4087c12 */ /* 0x002fe2000f8e3cff */
[----:B------:R-:W-:Y:S01]  /*5490*/  STL [R1+0x80], R135 ;  /* 0x0000808701007387 */ /* 0x000fe20000100800 */
[----:B------:R-:W-:Y:S01]  /*54a0*/  FMNMX.FTZ R2, R58, R2, !PT ;  /* 0x000000023a027209 */ /* 0x000fe20007810000 */
[----:B------:R-:W-:Y:S01]  /*54b0*/  UIADD3 UR15, UR31, -0x4498517b, URZ ;  /* 0xbb67ae851f0f7890 */ /* 0x000fe2000fffe03f */
[----:B------:R-:W-:Y:S01]  /*54c0*/  FMNMX.FTZ R6, R71, R67, !PT ;  /* 0x0000004347067209 */ /* 0x000fe20007810000 */
[----:B------:R1:W-:Y:S01]  /*54d0*/  STL [R1+0x20], R8 ;  /* 0x0000200801007387 */ /* 0x0003e20000100800 */
[----:B------:R-:W-:Y:S01]  /*54e0*/  FMNMX.FTZ R2, R80, R2, !PT ;  /* 0x0000000250027209 */ /* 0x000fe20007810000 */
[----:B------:R-:W-:Y:S01]  /*54f0*/  IMAD.WIDE.U32 R114, R203, -0x2daee0ad, RZ ;  /* 0xd2511f53cb727825 */ /* 0x000fe200078e00ff */
[----:B------:R-:W-:Y:S01]  /*5500*/  FMNMX.FTZ R6, R79, R6, !PT ;  /* 0x000000064f067209 */ /* 0x000fe20007810000 */
[----:B------:R-:W-:Y:S01]  /*5510*/  USHF.L.U32 UR33, UR34, 0x2, URZ ;  /* 0x0000000222217899 */ /* 0x000fe2000800063f */
[----:B------:R-:W-:Y:S01]  /*5520*/  FMNMX.FTZ R2, R92, R2, !PT ;  /* 0x000000025c027209 */ /* 0x000fe20007810000 */
[----:B------:R-:W-:Y:S01]  /*5530*/  UIADD3 UR16, UR30, -0x61c88647, URZ ;  /* 0x9e3779b91e107890 */ /* 0x000fe2000fffe03f */
[----:B------:R-:W-:Y:S01]  /*5540*/  FMNMX.FTZ R6, R77, R6, !PT ;  /* 0x000000064d067209 */ /* 0x000fe20007810000 */
[----:B------:R-:W-:Y:S01]  /*5550*/  UIADD3 UR14, UR30, 0x3c6ef372, URZ ;  /* 0x3c6ef3721e0e7890 */ /* 0x000fe2000fffe03f */
[----:B--2---:R-:W-:Y:S01]  /*5560*/  FMNMX.FTZ R4, R94, R2, !PT ;  /* 0x000000025e047209 */ /* 0x004fe20007810000 */
[----:B------:R-:W-:Y:S01]  /*5570*/  IMAD.U32 R7, RZ, RZ, UR33 ;  /* 0x00000021ff077e24 */ /* 0x000fe2000f8e00ff */
        /* <DEDUP_REMOVED lines=11> */
[----:B------:R-:W-:Y:S01]  /*5630*/  UIADD3 UR7, UR31, -0x56f99767, URZ ;  /* 0xa90668991f077890 */ /* 0x000fe2000fffe03f */
[----:B------:R-:W-:Y:S01]  /*5640*/  FMNMX.FTZ R2, R62, R2, !PT ;  /* 0x000000023e027209 */ /* 0x000fe20007810000 */
[----:B------:R-:W-:Y:S01]  /*5650*/  UIADD3 UR8, UR30, 0x1715609d, URZ ;  /* 0x1715609d1e087890 */ /* 0x000fe2000fffe03f */
[----:B------:R-:W-:Y:S01]  /*5660*/  FMNMX.FTZ R5, R110, R5, !PT ;  /* 0x000000056e057209 */ /* 0x000fe20007810000 */
[----:B------:R-:W-:Y:S01]  /*5670*/  UIADD3 UR17, UR30, -0x4ab325aa, URZ ;  /* 0xb54cda561e117890 */ /* 0x000fe2000fffe03f */
[----:B------:R-:W-:Y:S01]  /*5680*/  FMNMX.FTZ R2, R60, R2, !PT ;  /* 0x000000023c027209 */ /* 0x000fe20007810000 */
[----:B------:R-:W-:Y:S01]  /*5690*/  UIADD3 UR18, UR31, 0x646e171e, URZ ;  /* 0x646e171e1f127890 */ /* 0x000fe2000fffe03f */
[----:B------:R-:W-:Y:S01]  /*56a0*/  FMNMX.FTZ R5, R106, R5, !PT ;  /* 0x000000056a057209 */ /* 0x000fe20007810000 */
[----:B------:R-:W-:Y:S01]  /*56b0*/  IMAD.SHL.U32 R204, R0, 0x2, RZ ;  /* 0x0000000200cc7824 */ /* 0x000fe200078e00ff */
[----:B------:R-:W-:Y:S01]  /*56c0*/  FMNMX.FTZ R2, R63, R2, !PT ;  /* 0x000000023f027209 */ /* 0x000fe20007810000 */
[----:B------:R-:W-:Y:S01]  /*56d0*/  IMAD R144, R72, 0x10000, R72 ;  /* 0x0001000048907824 */ /* 0x000fe200078e0248 */
[----:B------:R-:W-:Y:S01]  /*56e0*/  FMNMX.FTZ R5, R104, R5, !PT ;  /* 0x0000000568057209 */ /* 0x000fe20007810000 */
[----:B------:R-:W-:Y:S01]  /*56f0*/  IMAD R205, R3, 0x2, R204 ;  /* 0x0000000203cd7824 */ /* 0x000fe200078e02cc */
[----:B------:R-:W-:Y:S01]  /*5700*/  FMNMX.FTZ R2, R61, R2, !PT ;  /* 0x000000023d027209 */ /* 0x000fe20007810000 */
[----:B------:R-:W-:Y:S01]  /*5710*/  LDSM.16.MT88.4 R48, [R204+0x4000] ;  /* 0x00400000cc30783b */ /* 0x000fe20000004200 */
[----:B------:R-:W-:Y:S01]  /*5720*/  FMNMX.FTZ R5, R127, R5, !PT ;  /* 0x000000057f057209 */ /* 0x000fe20007810000 */
[----:B------:R-:W-:Y:S01]  /*5730*/  UIADD3 UR5, UR33, 0x1, URZ ;  /* 0x0000000121057890 */ /* 0x000fe2000fffe03f */
[----:B------:R-:W-:Y:S01]  /*5740*/  FMNMX.FTZ R2, R98, R2, !PT ;  /* 0x0000000262027209 */ /* 0x000fe20007810000 */
[----:B------:R-:W-:Y:S01]  /*5750*/  LDSM.16.MT88.4 R52, [R205+0x4000] ;  /* 0x00400000cd34783b */ /* 0x000fe20000004200 */
        /* <DEDUP_REMOVED lines=16> */
[----:B------:R-:W-:Y:S02]  /*5860*/  LOP3.LUT R4, R237, R8, RZ, 0x3c, !PT ;  /* 0x00000008ed047212 */ /* 0x000fe400078e3cff */
[----:B------:R-:W-:Y:S02]  /*5870*/  FMNMX.FTZ R2, R131, R2, !PT ;  /* 0x0000000283027209 */ /* 0x000fe40007810000 */
[----:B------:R-:W-:Y:S01]  /*5880*/  FMNMX.FTZ R5, R165, R5, !PT ;  /* 0x00000005a5057209 */ /* 0x000fe20007810000 */
[----:B------:R-:W-:Y:S01]  /*5890*/  IMAD.WIDE.U32 R84, R4, -0x2daee0ad, RZ ;  /* 0xd2511f5304547825 */ /* 0x000fe200078e00ff */
[----:B------:R-:W-:-:S02]  /*58a0*/  FMNMX.FTZ R2, R130, R2, !PT ;  /* 0x0000000282027209 */ /* 0x000fc40007810000 */
[----:B------:R-:W-:Y:S02]  /*58b0*/  FMNMX.FTZ R5, R158, R5, !PT ;  /* 0x000000059e057209 */ /* 0x000fe40007810000 */
[----:B------:R-:W-:Y:S02]  /*58c0*/  FMNMX.FTZ R2, R128, R2, !PT ;  /* 0x0000000280027209 */ /* 0x000fe40007810000 */
[----:B------:R-:W-:Y:S02]  /*58d0*/  IADD3 R9, R232, 0x4, RZ ;  /* 0x00000004e8097810 */ /* 0x000fe40007ffe0ff */
[----:B------:R-:W-:Y:S02]  /*58e0*/  FMNMX.FTZ R4, R151, R2, !PT ;  /* 0x0000000297047209 */ /* 0x000fe40007810000 */
[----:B------:R-:W-:Y:S01]  /*58f0*/  FMNMX.FTZ R2, R66, R6, !PT ;  /* 0x0000000642027209 */ /* 0x000fe20007810000 */
[----:B------:R-:W-:Y:S01]  /*5900*/  IMAD.WIDE.U32 R88, R9, -0x326172a9, RZ ;  /* 0xcd9e8d5709587825 */ /* 0x000fe200078e00ff */
[----:B------:R-:W-:-:S02]  /*5910*/  FMNMX.FTZ R4, R149, R4, !PT ;  /* 0x0000000495047209 */ /* 0x000fc40007810000 */
[----:B------:R-:W-:Y:S02]  /*5920*/  FMNMX.FTZ R5, R156, R5, !PT ;  /* 0x000000059c057209 */ /* 0x000fe40007810000 */
[----:B------:R-:W-:Y:S02]  /*5930*/  FMNMX.FTZ R2, R76, R2, !PT ;  /* 0x000000024c027209 */ /* 0x000fe40007810000 */
[----:B------:R-:W-:Y:S02]  /*5940*/  FMNMX.FTZ R4, R148, R4, !PT ;  /* 0x0000000494047209 */ /* 0x000fe40007810000 */
[----:B------:R-:W-:Y:S02]  /*5950*/  FMNMX.FTZ R5, R177, R5, !PT ;  /* 0x00000005b1057209 */ /* 0x000fe40007810000 */
[----:B------:R-:W-:Y:S02]  /*5960*/  FMNMX.FTZ R2, R78, R2, !PT ;  /* 0x000000024e027209 */ /* 0x000fe40007810000 */
[----:B-1----:R-:W-:-:S02]  /*5970*/  LOP3.LUT R8, R89, R8, RZ, 0x3c, !PT ;  /* 0x0000000859087212 */ /* 0x002fc400078e3cff */
[----:B------:R-:W-:Y:S02]  /*5980*/  FMNMX.FTZ R4, R145, R4, !PT ;  /* 0x0000000491047209 */ /* 0x000fe40007810000 */
[----:B------:R-:W-:Y:S01]  /*5990*/  FMNMX.FTZ R5, R176, R5, !PT ;  /* 0x00000005b0057209 */ /* 0x000fe20007810000 */
[----:B------:R-:W-:Y:S01]  /*59a0*/  IMAD.WIDE.U32 R86, R8, -0x2daee0ad, RZ ;  /* 0xd2511f5308567825 */ /* 0x000fe200078e00ff */
[----:B------:R-:W-:Y:S02]  /*59b0*/  FMNMX.FTZ R2, R75, R2, !PT ;  /* 0x000000024b027209 */ /* 0x000fe40007810000 */
[----:B------:R-:W-:Y:S02]  /*59c0*/  FMNMX.FTZ R4, R199, R4, !PT ;  /* 0x00000004c7047209 */ /* 0x000fe40007810000 */
[----:B------:R-:W-:Y:S02]  /*59d0*/  FMNMX.FTZ R5, R161, R5, !PT ;  /* 0x00000005a1057209 */ /* 0x000fe40007810000 */
[----:B------:R-:W-:-:S02]  /*59e0*/  FMNMX.FTZ R2, R101, R2, !PT ;  /* 0x0000000265027209 */ /* 0x000fc40007810000 */
[----:B------:R-:W-:Y:S02]  /*59f0*/  FMNMX.FTZ R4, R183, R4, !PT ;  /* 0x00000004b7047209 */ /* 0x000fe40007810000 */
[----:B------:R-:W-:Y:S02]  /*5a00*/  FMNMX.FTZ R40, R160, R5, !PT ;  /* 0x00000005a0287209 */ /* 0x000fe40007810000 */
[----:B------:R-:W-:Y:S02]  /*5a10*/  LOP3.LUT R5, R87, UR15, R114, 0x96, !PT ;  /* 0x0000000f57057c12 */ /* 0x000fe4000f8e9672 */
        /* <DEDUP_REMOVED lines=11> */
[----:B------:R-:W-:Y:S02]  /*5ad0*/  LOP3.LUT R6, R85, UR15, R114, 0x96, !PT ;  /* 0x0000000f55067c12 */ /* 0x000fe4000f8e9672 */
[----:B------:R-:W-:Y:S02]  /*5ae0*/  FMNMX.FTZ R5, R190, R5, !PT ;  /* 0x00000005be057209 */ /* 0x000fe40007810000 */
[----:B------:R-:W-:Y:S01]  /*5af0*/  FMNMX.FTZ R40, R163, R40, !PT ;  /* 0x00000028a3287209 */ /* 0x000fe20007810000 */
[----:B------:R-:W-:Y:S01]  /*5b00*/  IMAD.WIDE.U32 R112, R6, -0x326172a9, RZ ;  /* 0xcd9e8d5706707825 */ /* 0x000fe200078e00ff */
[----:B------:R-:W-:Y:S02]  /*5b10*/  FMNMX.FTZ R4, R133, R132, !PT ;  /* 0x0000008485047209 */ /* 0x000fe40007810000 */
[----:B------:R-:W-:Y:S01]  /*5b20*/  FMNMX.FTZ R2, R121, R2, !PT ;  /* 0x0000000279027209 */ /* 0x000fe20007810000 */
[----:B------:R-:W1:Y:S01]  /*5b30*/  SHFL.BFLY PT, R10, R40, 0x2, 0x1f ;  /* 0x0c401f00280a7f89 */ /* 0x000e6200000e0000 */
[----:B------:R-:W-:-:S02]  /*5b40*/  FMNMX.FTZ R5, R187, R5, !PT ;  /* 0x00000005bb057209 */ /* 0x000fc40007810000 */
[----:B------:R-:W-:Y:S02]  /*5b50*/  FMNMX.FTZ R6, R82, R4, !PT ;  /* 0x0000000452067209 */ /* 0x000fe40007810000 */
[----:B------:R-:W-:Y:S02]  /*5b60*/  FMNMX.FTZ R4, R120, R2, !PT ;  /* 0x0000000278047209 */ /* 0x000fe40007810000 */
[----:B------:R-:W-:Y:S02]  /*5b70*/  FMNMX.FTZ R2, R185, R5, !PT ;  /* 0x00000005b9027209 */ /* 0x000fe40007810000 */
[----:B------:R-:W-:Y:S02]  /*5b80*/  LOP3.LUT R7, R115, UR31, R7, 0x96, !PT ;  /* 0x0000001f73077c12 */ /* 0x000fe4000f8e9607 */
[----:B------:R-:W-:Y:S01]  /*5b90*/  FMNMX.FTZ R5, R81, R6, !PT ;  /* 0x0000000651057209 */ /* 0x000fe20007810000 */
[----:B------:R-:W2:Y:S01]  /*5ba0*/  SHFL.BFLY PT, R14, R2, 0x2, 0x1f ;  /* 0x0c401f00020e7f89 */ /* 0x000ea200000e0000 */
[----:B------:R-:W-:Y:S01]  /*5bb0*/  FMNMX.FTZ R4, R117, R4, !PT ;  /* 0x0000000475047209 */ /* 0x000fe20007810000 */
[----:B------:R-:W-:Y:S01]  /*5bc0*/  IMAD.WIDE.U32 R16, R7, -0x326172a9, RZ ;  /* 0xcd9e8d5707107825 */ /* 0x000fe200078e00ff */
[----:B------:R-:W-:-:S02]  /*5bd0*/  FMNMX.FTZ R5, R95, R5, !PT ;  /* 0x000000055f057209 */ /* 0x000fc40007810000 */
[----:B------:R-:W-:Y:S02]  /*5be0*/  FMNMX.FTZ R4, R137, R4, !PT ;  /* 0x0000000489047209 */ /* 0x000fe40007810000 */
[----:B------:R-:W-:Y:S02]  /*5bf0*/  LOP3.LUT R8, R17, UR16, R236, 0x96, !PT ;  /* 0x0000001011087c12 */ /* 0x000fe4000f8e96ec */
[----:B------:R-:W-:Y:S02]  /*5c00*/  LOP3.LUT R7, R113, UR14, R16, 0x96, !PT ;  /* 0x0000000e71077c12 */ /* 0x000fe4000f8e9610 */
[----:B------:R-:W-:Y:S01]  /*5c10*/  FMNMX.FTZ R4, R139, R4, !PT ;  /* 0x000000048b047209 */ /* 0x000fe20007810000 */
[----:B------:R-:W-:Y:S01]  /*5c20*/  IMAD.WIDE.U32 R8, R8, -0x2daee0ad, RZ ;  /* 0xd2511f5308087825 */ /* 0x000fe200078e00ff */
[----:B------:R-:W-:Y:S02]  /*5c30*/  FMNMX.FTZ R5, R134, R5, !PT ;  /* 0x0000000586057209 */ /* 0x000fe40007810000 */
[----:B------:R-:W-:Y:S01]  /*5c40*/  LOP3.LUT R12, R17, UR16, R88, 0x96, !PT ;  /* 0x00000010110c7c12 */ /* 0x000fe2000f8e9658 */
[----:B------:R-:W-:Y:S01]  /*5c50*/  IMAD.WIDE.U32 R20, R7, -0x2daee0ad, RZ ;  /* 0xd2511f5307147825 */ /* 0x000fe200078e00ff */
[----:B------:R-:W-:-:S02]  /*5c60*/  FMNMX.FTZ R4, R138, R4, !PT ;  /* 0x000000048a047209 */ /* 0x000fc40007810000 */
[----:B------:R-:W-:Y:S01]  /*5c70*/  FMNMX.FTZ R5, R93, R5, !PT ;  /* 0x000000055d057209 */ /* 0x000fe20007810000 */
[----:B------:R-:W-:Y:S01]  /*5c80*/  IMAD.WIDE.U32 R12, R12, -0x2daee0ad, RZ ;  /* 0xd2511f530c0c7825 */ /* 0x000fe200078e00ff */
[----:B------:R-:W-:Y:S02]  /*5c90*/  LOP3.LUT R16, R43, UR14, R16, 0x96, !PT ;  /* 0x0000000e2b107c12 */ /* 0x000fe4000f8e9610 */
[----:B------:R-:W-:Y:S02]  /*5ca0*/  FMNMX.FTZ R4, R136, R4, !PT ;  /* 0x0000000488047209 */ /* 0x000fe40007810000 */
[----:B------:R-:W-:Y:S02]  /*5cb0*/  FMNMX.FTZ R5, R91, R5, !PT ;  /* 0x000000055b057209 */ /* 0x000fe40007810000 */
[----:B------:R-:W-:Y:S02]  /*5cc0*/  LOP3.LUT R6, R9, UR13, R84, 0x96, !PT ;  /* 0x0000000d09067c12 */ /* 0x000fe4000f8e9654 */
[----:B------:R-:W-:Y:S01]  /*5cd0*/  LOP3.LUT R11, R21, UR11, R8, 0x96, !PT ;  /* 0x0000000b150b7c12 */ /* 0x000fe2000f8e9608 */
[----:B------:R-:W-:Y:S01]  /*5ce0*/  IMAD.WIDE.U32 R8, R16, -0x2daee0ad, RZ ;  /* 0xd2511f5310087825 */ /* 0x000fe200078e00ff */
[----:B-1----:R-:W-:-:S02]  /*5cf0*/  FMNMX.FTZ R40, R40, R10, !PT ;  /* 0x0000000a28287209 */ /* 0x002fc40007810000 */
[----:B------:R-:W-:Y:S01]  /*5d00*/  LOP3.LUT R10, R13, UR13, R86, 0x96, !PT ;  /* 0x0000000d0d0a7c12 */ /* 0x000fe2000f8e9656 */
[----:B------:R-:W-:Y:S01]  /*5d10*/  IMAD.WIDE.U32 R6, R6, -0x326172a9, RZ ;  /* 0xcd9e8d5706067825 */ /* 0x000fe200078e00ff */
[----:B------:R-:W-:Y:S01]  /*5d20*/  FMNMX.FTZ R4, R152, R4, !PT ;  /* 0x0000000498047209 */ /* 0x000fe20007810000 */
[----:B------:R-:W1:Y:S01]  /*5d30*/  SHFL.BFLY PT, R15, R40, 0x1, 0x1f ;  /* 0x0c201f00280f7f89 */ /* 0x000e6200000e0000 */
[----:B------:R-:W-:Y:S01]  /*5d40*/  FMNMX.FTZ R5, R192, R5, !PT ;  /* 0x00000005c0057209 */ /* 0x000fe20007810000 */
[----:B------:R-:W-:Y:S01]  /*5d50*/  IMAD.WIDE.U32 R22, R11, -0x326172a9, RZ ;  /* 0xcd9e8d570b167825 */ /* 0x000fe200078e00ff */
[----:B------:R-:W-:Y:S02]  /*5d60*/  LOP3.LUT R9, R9, UR11, R12, 0x96, !PT ;  /* 0x0000000b09097c12 */ /* 0x000fe4000f8e960c */
        /* <DEDUP_REMOVED lines=16> */
[----:B------:R-:W-:Y:S02]  /*5e70*/  FMNMX.FTZ R6, R195, R6, !PT ;  /* 0x00000006c3067209 */ /* 0x000fe40007810000 */
[----:B------:R-:W-:Y:S02]  /*5e80*/  FMNMX.FTZ R4, R184, R4, !PT ;  /* 0x00000004b8047209 */ /* 0x000fe40007810000 */
[----:B------:R-:W-:-:S02]  /*5e90*/  FMNMX.FTZ R6, R124, R6, !PT ;  /* 0x000000067c067209 */ /* 0x000fc40007810000 */
[----:B-1----:R-:W-:Y:S01]  /*5ea0*/  FMNMX.FTZ R40, R40, R15, !PT ;  /* 0x0000000f28287209 */ /* 0x002fe20007810000 */
[----:B------:R-:W-:Y:S01]  /*5eb0*/  IMAD.WIDE.U32 R14, R9, -0x326172a9, RZ ;  /* 0xcd9e8d57090e7825 */ /* 0x000fe200078e00ff */
[----:B------:R-:W-:Y:S02]  /*5ec0*/  FMNMX.FTZ R4, R175, R4, !PT ;  /* 0x00000004af047209 */ /* 0x000fe40007810000 */
[----:B------:R-:W-:Y:S01]  /*5ed0*/  FMNMX.FTZ R6, R123, R6, !PT ;  /* 0x000000067b067209 */ /* 0x000fe20007810000 */
[----:B------:R-:W-:Y:S01]  /*5ee0*/  FMUL.FTZ R5, R40, c[0x0][0x23c] ;  /* 0x00008f0028057a20 */ /* 0x000fe20000410000 */
[----:B------:R-:W-:Y:S02]  /*5ef0*/  FMNMX.FTZ R4, R202, R4, !PT ;  /* 0x00000004ca047209 */ /* 0x000fe40007810000 */
[----:B------:R-:W-:Y:S02]  /*5f00*/  FMNMX.FTZ R6, R197, R6, !PT ;  /* 0x00000006c5067209 */ /* 0x000fe40007810000 */
[----:B------:R-:W-:-:S02]  /*5f10*/  FSETP.NEU.FTZ.AND P1, PT, R40, -INF , PT ;  /* 0xff8000002800780b */ /* 0x000fc40003f3d000 */
[----:B--2---:R-:W-:Y:S02]  /*5f20*/  FMNMX.FTZ R38, R2, R38, !PT ;  /* 0x0000002602267209 */ /* 0x004fe40007810000 */
[----:B------:R-:W-:Y:S02]  /*5f30*/  FMNMX.FTZ R2, R191, R4, !PT ;  /* 0x00000004bf027209 */ /* 0x000fe40007810000 */
[----:B------:R-:W-:Y:S02]  /*5f40*/  FMNMX.FTZ R6, R198, R6, !PT ;  /* 0x00000006c6067209 */ /* 0x000fe40007810000 */
[----:B------:R-:W-:Y:S02]  /*5f50*/  LOP3.LUT R7, R7, UR12, R112, 0x96, !PT ;  /* 0x0000000c07077c12 */ /* 0x000fe4000f8e9670 */
[----:B------:R-:W-:Y:S02]  /*5f60*/  FSEL R5, R5, RZ, P1 ;  /* 0x000000ff05057208 */ /* 0x000fe40000800000 */
[----:B------:R-:W-:Y:S01]  /*5f70*/  FMNMX.FTZ R2, R189, R2, !PT ;  /* 0x00000002bd027209 */ /* 0x000fe20007810000 */
[----:B------:R-:W-:Y:S01]  /*5f80*/  IMAD.WIDE.U32 R16, R7, -0x2daee0ad, RZ ;  /* 0xd2511f5307107825 */ /* 0x000fe200078e00ff */
[----:B------:R-:W-:-:S02]  /*5f90*/  FMNMX.FTZ R6, R143, R6, !PT ;  /* 0x000000068f067209 */ /* 0x000fc40007810000 */
[----:B------:R-:W-:Y:S01]  /*5fa0*/  FMNMX.FTZ R2, R188, R2, !PT ;  /* 0x00000002bc027209 */ /* 0x000fe20007810000 */
[--C-:B------:R-:W-:Y:S01]  /*5fb0*/  FFMA.FTZ R7, R56, c[0x0][0x23c], -R5.reuse ;  /* 0x00008f0038077a23 */ /* 0x100fe20000010805 */
[----:B------:R-:W-:Y:S01]  /*5fc0*/  FMNMX.FTZ R6, R141, R6, !PT ;  /* 0x000000068d067209 */ /* 0x000fe20007810000 */
[----:B------:R-:W-:Y:S01]  /*5fd0*/  FFMA.FTZ R4, R57, c[0x0][0x23c], -R5 ;  /* 0x00008f0039047a23 */ /* 0x000fe20000010805 */
[----:B------:R-:W-:Y:S01]  /*5fe0*/  LOP3.LUT R11, R11, UR9, R8, 0x96, !PT ;  /* 0x000000090b0b7c12 */ /* 0x000fe2000f8e9608 */
[----:B------:R1:W-:Y:S01]  /*5ff0*/  MUFU.EX2 R228, R7 ;  /* 0x0000000700e47308 */ /* 0x0003e20000000800 */
[----:B------:R-:W-:Y:S02]  /*6000*/  LOP3.LUT R13, R17, UR9, R20, 0x96, !PT ;  /* 0x00000009110d7c12 */ /* 0x000fe4000f8e9614 */
[----:B------:R-:W-:Y:S01]  /*6010*/  FMNMX.FTZ R8, R166, R6, !PT ;  /* 0x00000006a6087209 */ /* 0x000fe20007810000 */
[----:B------:R-:W2:Y:S01]  /*6020*/  SHFL.BFLY PT, R17, R2, 0x2, 0x1f ;  /* 0x0c401f0002117f89 */ /* 0x000ea200000e0000 */
[----:B------:R-:W-:-:S02]  /*6030*/  LOP3.LUT R12, R15, UR10, R12, 0x96, !PT ;  /* 0x0000000a0f0c7c12 */ /* 0x000fc4000f8e960c */
[----:B------:R-:W-:Y:S01]  /*6040*/  FMNMX.FTZ R8, R167, R8, !PT ;  /* 0x00000008a7087209 */ /* 0x000fe20007810000 */
[----:B------:R3:W-:Y:S01]  /*6050*/  MUFU.EX2 R74, R4 ;  /* 0x00000004004a7308 */ /* 0x0007e20000000800 */
[----:B------:R-:W-:Y:S02]  /*6060*/  LOP3.LUT R15, R69, UR7, R16, 0x96, !PT ;  /* 0x00000007450f7c12 */ /* 0x000fe4000f8e9610 */
[----:B------:R-:W-:Y:S02]  /*6070*/  FMNMX.FTZ R8, R159, R8, !PT ;  /* 0x000000089f087209 */ /* 0x000fe40007810000 */
[----:B------:R-:W-:Y:S01]  /*6080*/  FSETP.NEU.FTZ.AND P1, PT, R38, -INF , PT ;  /* 0xff8000002600780b */ /* 0x000fe20003f3d000 */
[----:B-1----:R-:W-:-:S04]  /*6090*/  FFMA.FTZ R7, R58, c[0x0][0x23c], -R5 ;  /* 0x00008f003a077a23 */ /* 0x002fc80000010805 */
[----:B------:R1:W-:Y:S01]  /*60a0*/  MUFU.EX2 R246, R7 ;  /* 0x0000000700f67308 */ /* 0x0003e20000000800 */
[----:B---3--:R-:W-:Y:S01]  /*60b0*/  FMUL.FTZ R4, R38, c[0x0][0x23c] ;  /* 0x00008f0026047a20 */ /* 0x008fe20000410000 */
[----:B--2---:R-:W-:-:S04]  /*60c0*/  FMNMX.FTZ R2, R2, R17, !PT ;  /* 0x0000001102027209 */ /* 0x004fc80007810000 */
[----:B------:R-:W-:Y:S01]  /*60d0*/  FSEL R4, R4, RZ, P1 ;  /* 0x000000ff04047208 */ /* 0x000fe20000800000 */
[----:B------:R-:W2:Y:S04]  /*60e0*/  SHFL.BFLY PT, R37, R2, 0x1, 0x1f ;  /* 0x0c201f0002257f89 */ /* 0x000ea800000e0000 */
[----:B------:R-:W-:Y:S02]  /*60f0*/  FFMA.FTZ R9, R70, c[0x0][0x23c], -R4 ;  /* 0x00008f0046097a23 */ /* 0x000fe40000010804 */
[----:B-1----:R-:W-:Y:S02]  /*6100*/  IMAD.WIDE.U32 R6, R13, -0x326172a9, RZ ;  /* 0xcd9e8d570d067825 */ /* 0x002fe400078e00ff */
[----:B------:R1:W-:Y:S02]  /*6110*/  MUFU.EX2 R229, R9 ;  /* 0x0000000900e57308 */ /* 0x0003e40000000800 */
[----:B------:R-:W-:Y:S01]  /*6120*/  IMAD.WIDE.U32 R12, R12, -0x2daee0ad, RZ ;  /* 0xd2511f530c0c7825 */ /* 0x000fe200078e00ff */
[----:B------:R-:W-:-:S03]  /*6130*/  LOP3.LUT R41, R7, UR8, R22, 0x96, !PT ;  /* 0x0000000807297c12 */ /* 0x000fc6000f8e9616 */
[----:B------:R-:W-:Y:S01]  /*6140*/  FFMA.FTZ R7, R59, c[0x0][0x23c], -R4 ;  /* 0x00008f003b077a23 */ /* 0x000fe20000010804 */
[----:B------:R-:W-:Y:S01]  /*6150*/  LOP3.LUT R16, R13, UR7, R10, 0x96, !PT ;  /* 0x000000070d107c12 */ /* 0x000fe2000f8e960a */
[----:B------:R-:W-:Y:S01]  /*6160*/  IMAD.WIDE.U32 R10, R11, -0x326172a9, RZ ;  /* 0xcd9e8d570b0a7825 */ /* 0x000fe200078e00ff */
[----:B------:R-:W-:Y:S01]  /*6170*/  FMNMX.FTZ R13, R157, R8, !PT ;  /* 0x000000089d0d7209 */ /* 0x000fe20007810000 */
[----:B------:R3:W-:Y:S01]  /*6180*/  MUFU.EX2 R225, R7 ;  /* 0x0000000700e17308 */ /* 0x0007e20000000800 */
[----:B------:R-:W-:Y:S02]  /*6190*/  LDSM.16.MT88.4 R56, [R204+0x4400] ;  /* 0x00440000cc38783b */ /* 0x000fe40000004200 */
[----:B------:R-:W-:Y:S02]  /*61a0*/  FMNMX.FTZ R13, R180, R13, !PT ;  /* 0x0000000db40d7209 */ /* 0x000fe40007810000 */
[----:B------:R-:W-:Y:S01]  /*61b0*/  LOP3.LUT R14, R11, UR8, R14, 0x96, !PT ;  /* 0x000000080b0e7c12 */ /* 0x000fe2000f8e960e */
[----:B-1----:R-:W-:Y:S01]  /*61c0*/  IMAD.WIDE.U32 R8, R15, -0x326172a9, RZ ;  /* 0xcd9e8d570f087825 */ /* 0x002fe200078e00ff */
[----:B------:R-:W-:-:S02]  /*61d0*/  FMNMX.FTZ R11, R178, R13, !PT ;  /* 0x0000000db20b7209 */ /* 0x000fc40007810000 */
[----:B--2---:R-:W-:Y:S01]  /*61e0*/  FMNMX.FTZ R37, R2, R37, !PT ;  /* 0x0000002502257209 */ /* 0x004fe20007810000 */
[----:B------:R-:W-:Y:S01]  /*61f0*/  FFMA.FTZ R2, R63, c[0x0][0x23c], -R4 ;  /* 0x00008f003f027a23 */ /* 0x000fe20000010804 */
[----:B------:R-:W-:Y:S02]  /*6200*/  FMNMX.FTZ R11, R170, R11, !PT ;  /* 0x0000000baa0b7209 */ /* 0x000fe40007810000 */
[----:B------:R-:W-:Y:S01]  /*6210*/  LOP3.LUT R20, R9, UR17, R6, 0x96, !PT ;  /* 0x0000001109147c12 */ /* 0x000fe2000f8e9606 */
[----:B------:R1:W-:Y:S01]  /*6220*/  MUFU.EX2 R227, R2 ;  /* 0x0000000200e37308 */ /* 0x0003e20000000800 */
[----:B------:R-:W-:Y:S01]  /*6230*/  FMNMX.FTZ R11, R168, R11, !PT ;  /* 0x0000000ba80b7209 */ /* 0x000fe20007810000 */
[--C-:B---3--:R-:W-:Y:S01]  /*6240*/  FFMA.FTZ R7, R65, c[0x0][0x23c], -R4.reuse ;  /* 0x00008f0041077a23 */ /* 0x108fe20000010804 */
[----:B------:R-:W-:Y:S01]  /*6250*/  LOP3.LUT R13, R8, 0xffff, RZ, 0xc0, !PT ;  /* 0x0000ffff080d7812 */ /* 0x000fe200078ec0ff */
[----:B------:R-:W-:Y:S01]  /*6260*/  FFMA.FTZ R9, R64, c[0x0][0x23c], -R4 ;  /* 0x00008f0040097a23 */ /* 0x000fe20000010804 */
[----:B------:R-:W-:-:S02]  /*6270*/  FMNMX.FTZ R11, R181, R11, !PT ;  /* 0x0000000bb50b7209 */ /* 0x000fc40007810000 */
[----:B------:R-:W-:Y:S01]  /*6280*/  LOP3.LUT R25, R8, 0xff, RZ, 0xc0, !PT ;  /* 0x000000ff08197812 */ /* 0x000fe200078ec0ff */
[----:B------:R2:W-:Y:S01]  /*6290*/  MUFU.EX2 R243, R7 ;  /* 0x0000000700f37308 */ /* 0x0005e20000000800 */
[----:B------:R-:W-:Y:S02]  /*62a0*/  FMNMX.FTZ R11, R179, R11, !PT ;  /* 0x0000000bb30b7209 */ /* 0x000fe40007810000 */
[--C-:B------:R-:W-:Y:S02]  /*62b0*/  SHF.R.U32.HI R18, RZ, 0x10, R8.reuse ;  /* 0x00000010ff127819 */ /* 0x100fe40000011608 */
[----:B------:R-:W-:Y:S01]  /*62c0*/  SHF.R.U32.HI R24, RZ, 0x18, R8 ;  /* 0x00000018ff187819 */ /* 0x000fe20000011608 */
[----:B------:R-:W-:Y:S01]  /*62d0*/  FFMA.FTZ R8, R62, c[0x0][0x23c], -R4 ;  /* 0x00008f003e087a23 */ /* 0x000fe20000010804 */
[C---:B------:R-:W-:Y:S01]  /*62e0*/  FSETP.NEU.FTZ.AND P1, PT, R37.reuse, -INF , PT ;  /* 0xff8000002500780b */ /* 0x040fe20003f3d000 */
[----:B------:R-:W3:Y:S01]  /*62f0*/  MUFU.EX2 R247, R9 ;  /* 0x0000000900f77308 */ /* 0x000ee20000000800 */
[----:B-1----:R-:W-:Y:S01]  /*6300*/  FMUL.FTZ R2, R37, c[0x0][0x23c] ;  /* 0x00008f0025027a20 */ /* 0x002fe20000410000 */
[----:B------:R-:W-:-:S04]  /*6310*/  LOP3.LUT R18, R18, 0xff, RZ, 0xc0, !PT ;  /* 0x000000ff12127812 */ /* 0x000fc800078ec0ff */
[----:B------:R-:W-:Y:S01]  /*6320*/  FSEL R2, R2, RZ, P1 ;  /* 0x000000ff02027208 */ /* 0x000fe20000800000 */
[----:B--2---:R-:W-:Y:S01]  /*6330*/  IMAD.WIDE.U32 R6, R16, -0x326172a9, RZ ;  /* 0xcd9e8d5710067825 */ /* 0x004fe200078e00ff */
[----:B------:R1:W-:Y:S04]  /*6340*/  MUFU.EX2 R196, R8 ;  /* 0x0000000800c47308 */ /* 0x0003e80000000800 */
[----:B------:R-:W-:Y:S02]  /*6350*/  LOP3.LUT R10, R7, UR17, R10, 0x96, !PT ;  /* 0x00000011070a7c12 */ /* 0x000fe4000f8e960a */
[----:B------:R-:W-:Y:S02]  /*6360*/  LOP3.LUT R19, R6, 0xffff, RZ, 0xc0, !PT ;  /* 0x0000ffff06137812 */ /* 0x000fe400078ec0ff */
[----:B------:R-:W-:Y:S01]  /*6370*/  FMNMX.FTZ R7, R174, R11, !PT ;  /* 0x0000000bae077209 */ /* 0x000fe20007810000 */
[----:B------:R-:W-:Y:S01]  /*6380*/  FFMA.FTZ R11, R60, c[0x0][0x23c], -R4 ;  /* 0x00008f003c0b7a23 */ /* 0x000fe20000010804 */
[----:B------:R-:W-:-:S02]  /*6390*/  LOP3.LUT R23, R6, 0xff, RZ, 0xc0, !PT ;  /* 0x000000ff06177812 */ /* 0x000fc400078ec0ff */
[----:B------:R-:W-:Y:S01]  /*63a0*/  FMNMX.FTZ R7, R173, R7, !PT ;  /* 0x00000007ad077209 */ /* 0x000fe20007810000 */
[----:B------:R2:W-:Y:S01]  /*63b0*/  MUFU.EX2 R135, R11 ;  /* 0x0000000b00877308 */ /* 0x0005e20000000800 */
[--C-:B------:R-:W-:Y:S01]  /*63c0*/  SHF.R.U32.HI R22, RZ, 0x10, R6.reuse ;  /* 0x00000010ff167819 */ /* 0x100fe20000011606 */
[----:B-1----:R-:W-:Y:S02]  /*63d0*/  IMAD.WIDE.U32 R8, R14, -0x2daee0ad, RZ ;  /* 0xd2511f530e087825 */ /* 0x002fe400078e00ff */
[----:B------:R-:W1:Y:S01]  /*63e0*/  SHFL.BFLY PT, R15, R7, 0x2, 0x1f ;  /* 0x0c401f00070f7f89 */ /* 0x000e6200000e0000 */
[----:B------:R-:W-:Y:S02]  /*63f0*/  SHF.R.U32.HI R17, RZ, 0x18, R6 ;  /* 0x00000018ff117819 */ /* 0x000fe40000011606 */
[----:B------:R-:W-:Y:S02]  /*6400*/  SHF.R.U32.HI R3, RZ, 0x10, R10 ;  /* 0x00000010ff037819 */ /* 0x000fe4000001160a */
[----:B------:R-:W-:Y:S01]  /*6410*/  LOP3.LUT R6, R9, UR18, R12, 0x96, !PT ;  /* 0x0000001209067c12 */ /* 0x000fe2000f8e960c */
[----:B------:R-:W-:Y:S01]  /*6420*/  FFMA.FTZ R12, R71, c[0x0][0x23c], -R2 ;  /* 0x00008f00470c7a23 */ /* 0x000fe20000010802 */
[----:B------:R-:W-:-:S02]  /*6430*/  LOP3.LUT R14, R8, 0xff, RZ, 0xc0, !PT ;  /* 0x000000ff080e7812 */ /* 0x000fc400078ec0ff */
[--C-:B------:R-:W-:Y:S01]  /*6440*/  SHF.R.U32.HI R16, RZ, 0x10, R8.reuse ;  /* 0x00000010ff107819 */ /* 0x100fe20000011608 */
[----:B------:R4:W-:Y:S01]  /*6450*/  MUFU.EX2 R155, R12 ;  /* 0x0000000c009b7308 */ /* 0x0009e20000000800 */
[----:B------:R-:W-:Y:S02]  /*6460*/  SHF.R.U32.HI R21, RZ, 0x18, R8 ;  /* 0x00000018ff157819 */ /* 0x000fe40000011608 */
[----:B--2---:R-:W-:Y:S02]  /*6470*/  SHF.R.U32.HI R11, RZ, 0x8, R13 ;  /* 0x00000008ff0b7819 */ /* 0x004fe4000001160d */
[----:B------:R-:W-:Y:S01]  /*6480*/  LOP3.LUT R13, R8, 0xffff, RZ, 0xc0, !PT ;  /* 0x0000ffff080d7812 */ /* 0x000fe200078ec0ff */
[----:B------:R-:W-:Y:S01]  /*6490*/  FFMA.FTZ R9, R61, c[0x0][0x23c], -R4 ;  /* 0x00008f003d097a23 */ /* 0x000fe20000010804 */
[----:B------:R-:W-:Y:S01]  /*64a0*/  PRMT R36, R25, 0x5410, R11 ;  /* 0x0000541019247816 */ /* 0x000fe2000000000b */
[----:B------:R-:W-:Y:S01]  /*64b0*/  LDSM.16.MT88.4 R60, [R205+0x4400] ;  /* 0x00440000cd3c783b */ /* 0x000fe20000004200 */
[----:B------:R-:W-:Y:S01]  /*64c0*/  SHF.R.U32.HI R8, RZ, 0x8, R13 ;  /* 0x00000008ff087819 */ /* 0x000fe2000001160d */
[----:B------:R2:W-:Y:S01]  /*64d0*/  MUFU.EX2 R230, R9 ;  /* 0x0000000900e67308 */ /* 0x0005e20000000800 */
[----:B------:R-:W-:-:S02]  /*64e0*/  SHF.R.U32.HI R11, RZ, 0x8, R19 ;  /* 0x00000008ff0b7819 */ /* 0x000fc40000011613 */
[----:B------:R-:W-:Y:S02]  /*64f0*/  PRMT R14, R14, 0x5410, R8 ;  /* 0x000054100e0e7816 */ /* 0x000fe40000000008 */
[C---:B------:R-:W-:Y:S02]  /*6500*/  LOP3.LUT R8, R10.reuse, 0xffff, RZ, 0xc0, !PT ;  /* 0x0000ffff0a087812 */ /* 0x040fe400078ec0ff */
[----:B-1----:R-:W-:Y:S02]  /*6510*/  FMNMX.FTZ R7, R7, R15, !PT ;  /* 0x0000000f07077209 */ /* 0x002fe40007810000 */
[----:B----4-:R-:W-:Y:S02]  /*6520*/  LOP3.LUT R12, R10, 0xff, RZ, 0xc0, !PT ;  /* 0x000000ff0a0c7812 */ /* 0x010fe400078ec0ff */
[----:B------:R-:W-:Y:S01]  /*6530*/  SHF.R.U32.HI R8, RZ, 0x8, R8 ;  /* 0x00000008ff087819 */ /* 0x000fe20000011608 */
[----:B------:R-:W1:Y:S01]  /*6540*/  SHFL.BFLY PT, R13, R7, 0x1, 0x1f ;  /* 0x0c201f00070d7f89 */ /* 0x000e6200000e0000 */
[----:B------:R-:W-:-:S02]  /*6550*/  PRMT R19, R18, 0x5410, R24 ;  /* 0x0000541012137816 */ /* 0x000fc40000000018 */
[----:B------:R-:W-:Y:S01]  /*6560*/  PRMT R12, R12, 0x5410, R8 ;  /* 0x000054100c0c7816 */ /* 0x000fe20000000008 */
[--C-:B------:R-:W-:Y:S01]  /*6570*/  FFMA.FTZ R8, R77, c[0x0][0x23c], -R2.reuse ;  /* 0x00008f004d087a23 */ /* 0x100fe20000010802 */
[----:B--2---:R-:W-:Y:S02]  /*6580*/  LOP3.LUT R9, R22, 0xff, RZ, 0xc0, !PT ;  /* 0x000000ff16097812 */ /* 0x004fe400078ec0ff */
[----:B------:R-:W-:Y:S01]  /*6590*/  PRMT R18, R23, 0x5410, R11 ;  /* 0x0000541017127816 */ /* 0x000fe2000000000b */
[----:B------:R2:W-:Y:S01]  /*65a0*/  MUFU.EX2 R239, R8 ;  /* 0x0000000800ef7308 */ /* 0x0005e20000000800 */
[----:B------:R-:W-:Y:S01]  /*65b0*/  PRMT R17, R9, 0x5410, R17 ;  /* 0x0000541009117816 */ /* 0x000fe20000000011 */
[----:B------:R-:W-:Y:S01]  /*65c0*/  FFMA.FTZ R9, R67, c[0x0][0x23c], -R2 ;  /* 0x00008f0043097a23 */ /* 0x000fe20000010802 */
[----:B------:R-:W-:Y:S02]  /*65d0*/  LOP3.LUT R11, R16, 0xff, RZ, 0xc0, !PT ;  /* 0x000000ff100b7812 */ /* 0x000fe400078ec0ff */
[----:B------:R-:W-:-:S02]  /*65e0*/  LOP3.LUT R0, R6, 0xffff, RZ, 0xc0, !PT ;  /* 0x0000ffff06007812 */ /* 0x000fc400078ec0ff */
[----:B------:R-:W-:Y:S01]  /*65f0*/  PRMT R16, R11, 0x5410, R21 ;  /* 0x000054100b107816 */ /* 0x000fe20000000015 */
[----:B------:R4:W1:Y:S01]  /*6600*/  MUFU.EX2 R226, R9 ;  /* 0x0000000900e27308 */ /* 0x0008620000000800 */
[----:B------:R-:W-:Y:S02]  /*6610*/  SHF.R.U32.HI R11, RZ, 0x18, R10 ;  /* 0x00000018ff0b7819 */ /* 0x000fe4000001160a */
[----:B------:R-:W-:Y:S02]  /*6620*/  LOP3.LUT R3, R3, 0xff, RZ, 0xc0, !PT ;  /* 0x000000ff03037812 */ /* 0x000fe400078ec0ff */
[----:B------:R-:W-:Y:S02]  /*6630*/  LOP3.LUT R10, R6, 0xff, RZ, 0xc0, !PT ;  /* 0x000000ff060a7812 */ /* 0x000fe400078ec0ff */
[----:B------:R-:W-:Y:S02]  /*6640*/  PRMT R11, R3, 0x5410, R11 ;  /* 0x00005410030b7816 */ /* 0x000fe4000000000b */
[----:B--2---:R-:W-:Y:S01]  /*6650*/  SHF.R.U32.HI R8, RZ, 0x8, R0 ;  /* 0x00000008ff087819 */ /* 0x004fe20000011600 */
[----:B------:R-:W-:Y:S01]  /*6660*/  HSET2.LE.AND R0, R18, R144, PT ;  /* 0x0000009012007233 */ /* 0x000fe20003803000 */
[----:B---3--:R-:W-:-:S02]  /*6670*/  F2FP.BF16.PACK_AB R3, R247, R243 ;  /* 0x000000f3f703723e */ /* 0x008fc400000010ff */
[----:B------:R-:W-:Y:S01]  /*6680*/  PRMT R15, R10, 0x5410, R8 ;  /* 0x000054100a0f7816 */ /* 0x000fe20000000008 */
[--C-:B------:R-:W-:Y:S01]  /*6690*/  FFMA.FTZ R8, R76, c[0x0][0x23c], -R2.reuse ;  /* 0x00008f004c087a23 */ /* 0x100fe20000010802 */
[----:B------:R-:W-:Y:S01]  /*66a0*/  LOP3.LUT R10, R0, R3, RZ, 0xc0, !PT ;  /* 0x00000003000a7212 */ /* 0x000fe200078ec0ff */
[--C-:B----4-:R-:W-:Y:S01]  /*66b0*/  FFMA.FTZ R9, R79, c[0x0][0x23c], -R2.reuse ;  /* 0x00008f004f097a23 */ /* 0x110fe20000010802 */
[--C-:B------:R-:W-:Y:S01]  /*66c0*/  HSET2.LE.AND R0, R17, R144.reuse, PT ;  /* 0x0000009011007233 */ /* 0x100fe20003803000 */
[----:B-1----:R-:W-:Y:S01]  /*66d0*/  FMNMX.FTZ R39, R7, R13, !PT ;  /* 0x0000000d07277209 */ /* 0x002fe20007810000 */
[----:B------:R-:W-:Y:S01]  /*66e0*/  HSET2.LE.AND R7, R12, R144, PT ;  /* 0x000000900c077233 */ /* 0x000fe20003803000 */
[----:B------:R1:W2:Y:S01]  /*66f0*/  MUFU.EX2 R242, R9 ;  /* 0x0000000900f27308 */ /* 0x0002a20000000800 */
[----:B------:R-:W-:Y:S01]  /*6700*/  F2FP.BF16.PACK_AB R12, R226, R155 ;  /* 0x0000009be20c723e */ /* 0x000fe200000010ff */
[----:B------:R-:W-:Y:S01]  /*6710*/  FFMA.FTZ R13, R78, c[0x0][0x23c], -R2 ;  /* 0x00008f004e0d7a23 */ /* 0x000fe20000010802 */
[----:B------:R-:W-:-:S05]  /*6720*/  FSETP.NEU.FTZ.AND P1, PT, R39, -INF , PT ;  /* 0xff8000002700780b */ /* 0x000fca0003f3d000 */
[----:B------:R3:W-:Y:S01]  /*6730*/  MUFU.EX2 R233, R13 ;  /* 0x0000000d00e97308 */ /* 0x0007e20000000800 */
[----:B-1----:R-:W-:Y:S01]  /*6740*/  FFMA.FTZ R9, R66, c[0x0][0x23c], -R2 ;  /* 0x00008f0042097a23 */ /* 0x002fe20000010802 */
[----:B--2---:R-:W-:-:S06]  /*6750*/  F2FP.BF16.PACK_AB R3, R239, R242 ;  /* 0x000000f2ef03723e */ /* 0x004fcc00000010ff */
[----:B------:R1:W-:Y:S01]  /*6760*/  MUFU.EX2 R238, R8 ;  /* 0x0000000800ee7308 */ /* 0x0003e20000000800 */
[----:B---3--:R-:W-:-:S07]  /*6770*/  SHF.R.U32.HI R13, RZ, 0x18, R6 ;  /* 0x00000018ff0d7819 */ /* 0x008fce0000011606 */
[----:B------:R2:W3:Y:S01]  /*6780*/  MUFU.EX2 R203, R9 ;  /* 0x0000000900cb7308 */ /* 0x0004e20000000800 */
[----:B-1----:R-:W-:-:S04]  /*6790*/  F2FP.BF16.PACK_AB R8, R225, R229 ;  /* 0x000000e5e108723e */ /* 0x002fc800000010ff */
[----:B------:R-:W-:Y:S01]  /*67a0*/  LOP3.LUT R8, R7, R8, RZ, 0xc0, !PT ;  /* 0x0000000807087212 */ /* 0x000fe200078ec0ff */
[----:B------:R-:W-:Y:S01]  /*67b0*/  FFMA.FTZ R7, R80, c[0x0][0x23c], -R5 ;  /* 0x00008f0050077a23 */ /* 0x000fe20000010805 */
[----:B--2---:R-:W-:Y:S01]  /*67c0*/  HSET2.LE.AND R9, R11, R144, PT ;  /* 0x000000900b097233 */ /* 0x004fe20003803000 */
[----:B------:R-:W-:Y:S01]  /*67d0*/  LOP3.LUT R11, R0, R3, RZ, 0xc0, !PT ;  /* 0x00000003000b7212 */ /* 0x000fe200078ec0ff */
[----:B------:R-:W-:Y:S01]  /*67e0*/  FFMA.FTZ R3, R75, c[0x0][0x23c], -R2 ;  /* 0x00008f004b037a23 */ /* 0x000fe20000010802 */
[----:B------:R-:W-:Y:S01]  /*67f0*/  SHF.R.U32.HI R0, RZ, 0x10, R6 ;  /* 0x00000010ff007819 */ /* 0x000fe20000011606 */
[----:B------:R1:W-:Y:S01]  /*6800*/  MUFU.EX2 R241, R7 ;  /* 0x0000000700f17308 */ /* 0x0003e20000000800 */
[----:B------:R-:W-:Y:S02]  /*6810*/  LOP3.LUT R9, R9, R12, RZ, 0xc0, !PT ;  /* 0x0000000c09097212 */ /* 0x000fe400078ec0ff */
[----:B------:R-:W-:Y:S01]  /*6820*/  LOP3.LUT R12, R0, 0xff, RZ, 0xc0, !PT ;  /* 0x000000ff000c7812 */ /* 0x000fe200078ec0ff */
[----:B------:R-:W-:Y:S01]  /*6830*/  FMUL.FTZ R0, R39, c[0x0][0x23c] ;  /* 0x00008f0027007a20 */ /* 0x000fe20000410000 */
[----:B------:R-:W-:-:S02]  /*6840*/  F2FP.BF16.PACK_AB R6, R230, R227 ;  /* 0x000000e3e606723e */ /* 0x000fc400000010ff */
[----:B------:R-:W-:Y:S01]  /*6850*/  PRMT R12, R12, 0x5410, R13 ;  /* 0x000054100c0c7816 */ /* 0x000fe2000000000d */
[----:B------:R2:W4:Y:S01]  /*6860*/  MUFU.EX2 R231, R3 ;  /* 0x0000000300e77308 */ /* 0x0005220000000800 */
[----:B------:R-:W-:Y:S01]  /*6870*/  FSEL R0, R0, RZ, P1 ;  /* 0x000000ff00007208 */ /* 0x000fe20000800000 */
[----:B------:R-:W-:Y:S02]  /*6880*/  HMMA.16816.F32.BF16 R32, R8, R48, RZ ;  /* 0x000000300820723c */ /* 0x000fe400000418ff */
[--C-:B------:R-:W-:Y:S01]  /*6890*/  HSET2.LE.AND R13, R12, R144.reuse, PT ;  /* 0x000000900c0d7233 */ /* 0x100fe20003803000 */
[----:B------:R-:W-:Y:S01]  /*68a0*/  F2FP.BF16.PACK_AB R12, R135, R196 ;  /* 0x000000c4870c723e */ /* 0x000fe200000010ff */
[----:B------:R-:W-:Y:S01]  /*68b0*/  FFMA.FTZ R17, R81, c[0x0][0x23c], -R0 ;  /* 0x00008f0051117a23 */ /* 0x000fe20000010800 */
[----:B-1----:R-:W-:-:S03]  /*68c0*/  HSET2.LE.AND R7, R15, R144, PT ;  /* 0x000000900f077233 */ /* 0x002fc60003803000 */
[----:B------:R1:W1:Y:S01]  /*68d0*/  MUFU.EX2 R73, R17 ;  /* 0x0000001100497308 */ /* 0x0002620000000800 */
[----:B------:R-:W-:Y:S01]  /*68e0*/  HMMA.16816.F32.BF16 R28, R8, R52, RZ ;  /* 0x00000034081c723c */ /* 0x000fe200000418ff */
[----:B------:R-:W-:Y:S02]  /*68f0*/  LOP3.LUT R12, R7, R12, RZ, 0xc0, !PT ;  /* 0x0000000c070c7212 */ /* 0x000fe400078ec0ff */
[----:B------:R-:W-:Y:S01]  /*6900*/  SHF.R.U32.HI R7, RZ, 0x18, R20 ;  /* 0x00000018ff077819 */ /* 0x000fe20000011614 */
[----:B--2---:R-:W-:-:S04]  /*6910*/  HSET2.LE.AND R3, R14, R144, PT ;  /* 0x000000900e037233 */ /* 0x004fc80003803000 */
[C---:B------:R-:W-:Y:S01]  /*6920*/  HMMA.16816.F32.BF16 R44, R8.reuse, R50, RZ ;  /* 0x00000032082c723c */ /* 0x040fe200000418ff */
[----:B------:R-:W-:Y:S01]  /*6930*/  LOP3.LUT R14, R3, R6, RZ, 0xc0, !PT ;  /* 0x00000006030e7212 */ /* 0x000fe200078ec0ff */
[--C-:B------:R-:W-:Y:S01]  /*6940*/  FFMA.FTZ R6, R82, c[0x0][0x23c], -R0.reuse ;  /* 0x00008f0052067a23 */ /* 0x100fe20000010800 */
[----:B------:R-:W-:Y:S01]  /*6950*/  HSET2.LE.AND R3, R16, R144, PT ;  /* 0x0000009010037233 */ /* 0x000fe20003803000 */
[----:B---3--:R-:W-:Y:S02]  /*6960*/  F2FP.BF16.PACK_AB R16, R238, R203 ;  /* 0x000000cbee10723e */ /* 0x008fe400000010ff */
[----:B------:R4:W2:Y:S02]  /*6970*/  MUFU.EX2 R244, R6 ;  /* 0x0000000600f47308 */ /* 0x0008a40000000800 */
[----:B------:R-:W-:Y:S01]  /*6980*/  HMMA.16816.F32.BF16 R24, R8, R54, RZ ;  /* 0x000000360818723c */ /* 0x000fe200000418ff */
[----:B-1----:R-:W-:Y:S02]  /*6990*/  LOP3.LUT R17, R20, 0xff, RZ, 0xc0, !PT ;  /* 0x000000ff14117812 */ /* 0x002fe400078ec0ff */
[----:B------:R-:W-:Y:S01]  /*69a0*/  LOP3.LUT R13, R13, R16, RZ, 0xc0, !PT ;  /* 0x000000100d0d7212 */ /* 0x000fe200078ec0ff */
[----:B------:R-:W-:-:S04]  /*69b0*/  FFMA.FTZ R16, R133, c[0x0][0x23c], -R0 ;  /* 0x00008f0085107a23 */ /* 0x000fc80000010800 */
[----:B------:R-:W-:Y:S01]  /*69c0*/  MUFU.EX2 R245, R16 ;  /* 0x0000001000f57308 */ /* 0x000fe20000000800 */
[----:B----4-:R-:W-:-:S04]  /*69d0*/  F2FP.BF16.PACK_AB R6, R231, R233 ;  /* 0x000000e9e706723e */ /* 0x010fc800000010ff */
[----:B------:R-:W-:Y:S02]  /*69e0*/  LOP3.LUT R15, R3, R6, RZ, 0xc0, !PT ;  /* 0x00000006030f7212 */ /* 0x000fe400078ec0ff */
[----:B------:R-:W-:Y:S02]  /*69f0*/  LOP3.LUT R6, R20, 0xffff, RZ, 0xc0, !PT ;  /* 0x0000ffff14067812 */ /* 0x000fe400078ec0ff */
[----:B------:R-:W-:Y:S02]  /*6a00*/  SHF.R.U32.HI R3, RZ, 0x10, R20 ;  /* 0x00000010ff037819 */ /* 0x000fe40000011614 */
[----:B------:R-:W-:Y:S01]  /*6a10*/  SHF.R.U32.HI R8, RZ, 0x8, R6 ;  /* 0x00000008ff087819 */ /* 0x000fe20000011606 */
[----:B------:R-:W-:Y:S01]  /*6a20*/  FFMA.FTZ R6, R132, c[0x0][0x23c], -R0 ;  /* 0x00008f0084067a23 */ /* 0x000fe20000010800 */
[----:B------:R-:W-:Y:S01]  /*6a30*/  LOP3.LUT R3, R3, 0xff, RZ, 0xc0, !PT ;  /* 0x000000ff03037812 */ /* 0x000fe200078ec0ff */
[C---:B------:R-:W-:Y:S01]  /*6a40*/  HMMA.16816.F32.BF16 R76, R12.reuse, R60, R28 ;  /* 0x0000003c0c4c723c */ /* 0x040fe2000004181c */
[----:B------:R-:W-:Y:S01]  /*6a50*/  PRMT R17, R17, 0x5410, R8 ;  /* 0x0000541011117816 */ /* 0x000fe20000000008 */
[----:B------:R-:W-:Y:S01]  /*6a60*/  FFMA.FTZ R8, R92, c[0x0][0x23c], -R5 ;  /* 0x00008f005c087a23 */ /* 0x000fe20000010805 */
[----:B------:R1:W3:Y:S01]  /*6a70*/  MUFU.EX2 R240, R6 ;  /* 0x0000000600f07308 */ /* 0x0002e20000000800 */
[----:B------:R-:W-:Y:S01]  /*6a80*/  IMAD.MOV.U32 R92, RZ, RZ, R73 ;  /* 0x000000ffff5c7224 */ /* 0x000fe200078e0049 */
[----:B------:R-:W-:Y:S01]  /*6a90*/  PRMT R9, R3, 0x5410, R7 ;  /* 0x0000541003097816 */ /* 0x000fe20000000007 */
[--C-:B------:R-:W-:Y:S01]  /*6aa0*/  HSET2.LE.AND R3, R36, R144.reuse, PT ;  /* 0x0000009024037233 */ /* 0x100fe20003803000 */
[----:B------:R-:W-:Y:S01]  /*6ab0*/  IMAD.MOV.U32 R36, RZ, RZ, R74 ;  /* 0x000000ffff247224 */ /* 0x000fe200078e004a */
[----:B------:R-:W-:Y:S01]  /*6ac0*/  HSET2.LE.AND R7, R19, R144, PT ;  /* 0x0000009013077233 */ /* 0x000fe20003803000 */
[----:B--2---:R-:W-:Y:S01]  /*6ad0*/  F2FP.BF16.PACK_AB R11, R92, R244 ;  /* 0x000000f45c0b723e */ /* 0x004fe200000010ff */
[----:B------:R-:W-:Y:S01]  /*6ae0*/  HMMA.16816.F32.BF16 R64, R12, R56, R32 ;  /* 0x000000380c40723c */ /* 0x000fe20000041820 */
[----:B------:R2:W-:Y:S02]  /*6af0*/  MUFU.EX2 R81, R8 ;  /* 0x0000000800517308 */ /* 0x0005e40000000800 */
[----:B------:R-:W-:Y:S01]  /*6b00*/  LOP3.LUT R11, R7, R11, RZ, 0xc0, !PT ;  /* 0x0000000b070b7212 */ /* 0x000fe200078ec0ff */
[----:B------:R-:W-:-:S02]  /*6b10*/  FFMA.FTZ R7, R94, c[0x0][0x23c], -R5 ;  /* 0x00008f005e077a23 */ /* 0x000fc40000010805 */
[----:B------:R-:W-:Y:S02]  /*6b20*/  IMAD.MOV.U32 R94, RZ, RZ, R247 ;  /* 0x000000ffff5e7224 */ /* 0x000fe400078e00f7 */
[C---:B------:R-:W-:Y:S01]  /*6b30*/  HMMA.16816.F32.BF16 R72, R12.reuse, R58, R44 ;  /* 0x0000003a0c48723c */ /* 0x040fe2000004182c */
[----:B-1----:R-:W-:Y:S01]  /*6b40*/  F2FP.BF16.PACK_AB R6, R241, R246 ;  /* 0x000000f6f106723e */ /* 0x002fe200000010ff */
[----:B------:R1:W-:Y:S03]  /*6b50*/  MUFU.EX2 R80, R7 ;  /* 0x0000000700507308 */ /* 0x0003e60000000800 */
[----:B------:R-:W-:Y:S01]  /*6b60*/  LOP3.LUT R10, R3, R6, RZ, 0xc0, !PT ;  /* 0x00000006030a7212 */ /* 0x000fe200078ec0ff */
[----:B------:R-:W-:Y:S01]  /*6b70*/  HSET2.LE.AND R3, R17, R144, PT ;  /* 0x0000009011037233 */ /* 0x000fe20003803000 */
[----:B------:R-:W-:Y:S01]  /*6b80*/  F2FP.BF16.PACK_AB R6, R36, R228 ;  /* 0x000000e42406723e */ /* 0x000fe200000010ff */
[----:B------:R-:W-:Y:S03]  /*6b90*/  HMMA.16816.F32.BF16 R28, R12, R62, R24 ;  /* 0x0000003e0c1c723c */ /* 0x000fe60000041818 */
[----:B--2---:R-:W-:Y:S01]  /*6ba0*/  LOP3.LUT R8, R3, R6, RZ, 0xc0, !PT ;  /* 0x0000000603087212 */ /* 0x004fe200078ec0ff */
[----:B------:R-:W-:-:S02]  /*6bb0*/  FFMA.FTZ R3, R90, c[0x0][0x23c], -R5 ;  /* 0x00008f005a037a23 */ /* 0x000fc40000010805 */
[----:B------:R-:W-:Y:S02]  /*6bc0*/  IMAD.MOV.U32 R90, RZ, RZ, R225 ;  /* 0x000000ffff5a7224 */ /* 0x000fe400078e00e1 */
[----:B------:R2:W-:Y:S01]  /*6bd0*/  MUFU.EX2 R235, R3 ;  /* 0x0000000300eb7308 */ /* 0x0005e20000000800 */
[----:B-1----:R-:W-:Y:S01]  /*6be0*/  HSET2.LE.AND R7, R9, R144, PT ;  /* 0x0000009009077233 */ /* 0x002fe20003803000 */
[----:B---3--:R-:W-:-:S04]  /*6bf0*/  F2FP.BF16.PACK_AB R9, R240, R245 ;  /* 0x000000f5f009723e */ /* 0x008fc800000010ff */
[----:B------:R-:W-:Y:S01]  /*6c00*/  LOP3.LUT R9, R7, R9, RZ, 0xc0, !PT ;  /* 0x0000000907097212 */ /* 0x000fe200078ec0ff */
[----:B------:R-:W-:-:S05]  /*6c10*/  IMAD.WIDE.U32 R6, R41, -0x2daee0ad, RZ ;  /* 0xd2511f5329067825 */ /* 0x000fca00078e00ff */
[C---:B------:R-:W-:Y:S01]  /*6c20*/  LOP3.LUT R12, R6.reuse, 0xffff, RZ, 0xc0, !PT ;  /* 0x0000ffff060c7812 */ /* 0x040fe200078ec0ff */
[C---:B------:R-:W-:Y:S01]  /*6c30*/  HMMA.16816.F32.BF16 R24, R8.reuse, R48, RZ ;  /* 0x000000300818723c */ /* 0x040fe200000418ff */
[--C-:B------:R-:W-:Y:S01]  /*6c40*/  SHF.R.U32.HI R14, RZ, 0x10, R6.reuse ;  /* 0x00000010ff0e7819 */ /* 0x100fe20000011606 */
[----:B--2---:R-:W-:Y:S01]  /*6c50*/  FFMA.FTZ R3, R83, c[0x0][0x23c], -R5 ;  /* 0x00008f0053037a23 */ /* 0x004fe20000010805 */
[----:B------:R-:W-:Y:S02]  /*6c60*/  LOP3.LUT R15, R6, 0xff, RZ, 0xc0, !PT ;  /* 0x000000ff060f7812 */ /* 0x000fe400078ec0ff */
[----:B------:R-:W-:Y:S01]  /*6c70*/  SHF.R.U32.HI R13, RZ, 0x18, R6 ;  /* 0x00000018ff0d7819 */ /* 0x000fe20000011606 */
[----:B------:R1:W-:Y:S01]  /*6c80*/  MUFU.EX2 R234, R3 ;  /* 0x0000000300ea7308 */ /* 0x0003e20000000800 */
[----:B------:R-:W-:Y:S01]  /*6c90*/  FFMA.FTZ R6, R91, c[0x0][0x23c], -R0 ;  /* 0x00008f005b067a23 */ /* 0x000fe20000010800 */
[----:B------:R-:W-:Y:S01]  /*6ca0*/  HMMA.16816.F32.BF16 R48, R8, R50, RZ ;  /* 0x000000320830723c */ /* 0x000fe200000418ff */
[----:B------:R-:W-:Y:S01]  /*6cb0*/  SHF.R.U32.HI R12, RZ, 0x8, R12 ;  /* 0x00000008ff0c7819 */ /* 0x000fe2000001160c */
[----:B------:R-:W-:-:S03]  /*6cc0*/  IMAD.MOV.U32 R91, RZ, RZ, R246 ;  /* 0x000000ffff5b7224 */ /* 0x000fc600078e00f6 */
[----:B------:R-:W-:Y:S01]  /*6cd0*/  PRMT R12, R15, 0x5410, R12 ;  /* 0x000054100f0c7816 */ /* 0x000fe2000000000c */
[----:B------:R2:W-:Y:S02]  /*6ce0*/  MUFU.EX2 R132, R6 ;  /* 0x0000000600847308 */ /* 0x0005e40000000800 */
[----:B------:R-:W-:Y:S01]  /*6cf0*/  HMMA.16816.F32.BF16 R16, R8, R52, RZ ;  /* 0x000000340810723c */ /* 0x000fe200000418ff */
[----:B-1----:R-:W-:Y:S01]  /*6d00*/  LOP3.LUT R3, R7, UR18, R68, 0x96, !PT ;  /* 0x0000001207037c12 */ /* 0x002fe2000f8e9644 */
[----:B------:R-:W-:-:S06]  /*6d10*/  FFMA.FTZ R7, R93, c[0x0][0x23c], -R0 ;  /* 0x00008f005d077a23 */ /* 0x000fcc0000010800 */
[----:B------:R-:W-:Y:S01]  /*6d20*/  HMMA.16816.F32.BF16 R20, R8, R54, RZ ;  /* 0x000000360814723c */ /* 0x000fe200000418ff */
[----:B------:R-:W-:Y:S01]  /*6d30*/  IMAD.MOV.U32 R93, RZ, RZ, R245 ;  /* 0x000000ffff5d7224 */ /* 0x000fe200078e00f5 */
[----:B------:R1:W3:Y:S01]  /*6d40*/  MUFU.EX2 R133, R7 ;  /* 0x0000000700857308 */ /* 0x0002e20000000800 */
[----:B--2---:R-:W-:-:S04]  /*6d50*/  LOP3.LUT R6, R3, 0xffff, RZ, 0xc0, !PT ;  /* 0x0000ffff03067812 */ /* 0x004fc800078ec0ff */
[----:B------:R-:W-:Y:S01]  /*6d60*/  FFMA.FTZ R9, R134, c[0x0][0x23c], -R0 ;  /* 0x00008f0086097a23 */ /* 0x000fe20000010800 */
[----:B------:R-:W-:Y:S02]  /*6d70*/  SHF.R.U32.HI R8, RZ, 0x10, R3 ;  /* 0x00000010ff087819 */ /* 0x000fe40000011603 */
[----:B------:R-:W-:Y:S01]  /*6d80*/  LOP3.LUT R10, R3, 0xff, RZ, 0xc0, !PT ;  /* 0x000000ff030a7812 */ /* 0x000fe200078ec0ff */
[----:B------:R2:W-:Y:S01]  /*6d90*/  MUFU.EX2 R252, R9 ;  /* 0x0000000900fc7308 */ /* 0x0005e20000000800 */
[----:B------:R-:W-:Y:S02]  /*6da0*/  SHF.R.U32.HI R6, RZ, 0x8, R6 ;  /* 0x00000008ff067819 */ /* 0x000fe40000011606 */
[----:B-1----:R-:W-:Y:S02]  /*6db0*/  LOP3.LUT R7, R14, 0xff, RZ, 0xc0, !PT ;  /* 0x000000ff0e077812 */ /* 0x002fe400078ec0ff */
[----:B---3--:R-:W-:Y:S02]  /*6dc0*/  F2FP.BF16.PACK_AB R11, R132, R133 ;  /* 0x00000085840b723e */ /* 0x008fe400000010ff */
[----:B------:R-:W-:Y:S01]  /*6dd0*/  PRMT R13, R7, 0x5410, R13 ;  /* 0x00005410070d7816 */ /* 0x000fe2000000000d */
[----:B------:R-:W-:-:S02]  /*6de0*/  FFMA.FTZ R7, R95, c[0x0][0x23c], -R0 ;  /* 0x00008f005f077a23 */ /* 0x000fc40000010800 */
[----:B------:R-:W-:Y:S01]  /*6df0*/  IMAD.MOV.U32 R95, RZ, RZ, R244 ;  /* 0x000000ffff5f7224 */ /* 0x000fe200078e00f4 */
[----:B--2---:R-:W-:Y:S01]  /*6e00*/  PRMT R9, R10, 0x5410, R6 ;  /* 0x000054100a097816 */ /* 0x004fe20000000006 */
[----:B------:R1:W2:Y:S01]  /*6e10*/  MUFU.EX2 R250, R7 ;  /* 0x0000000700fa7308 */ /* 0x0002a20000000800 */
[----:B------:R-:W-:Y:S02]  /*6e20*/  F2FP.BF16.PACK_AB R6, R234, R235 ;  /* 0x000000ebea06723e */ /* 0x000fe400000010ff */
[----:B-1----:R-:W-:Y:S02]  /*6e30*/  SHF.R.U32.HI R7, RZ, 0x18, R3 ;  /* 0x00000018ff077819 */ /* 0x002fe40000011603 */
[----:B------:R-:W-:-:S04]  /*6e40*/  LOP3.LUT R3, R8, 0xff, RZ, 0xc0, !PT ;  /* 0x000000ff08037812 */ /* 0x000fc800078ec0ff */
[----:B------:R-:W-:Y:S01]  /*6e50*/  PRMT R8, R3, 0x5410, R7 ;  /* 0x0000541003087816 */ /* 0x000fe20000000007 */
[--C-:B------:R-:W-:Y:S02]  /*6e60*/  HSET2.LE.AND R3, R12, R144.reuse, PT ;  /* 0x000000900c037233 */ /* 0x100fe40003803000 */
[----:B------:R-:W-:-:S03]  /*6e70*/  HSET2.LE.AND R7, R13, R144, PT ;  /* 0x000000900d077233 */ /* 0x000fc60003803000 */
[----:B------:R-:W-:Y:S01]  /*6e80*/  LOP3.LUT R10, R3, R6, RZ, 0xc0, !PT ;  /* 0x00000006030a7212 */ /* 0x000fe200078ec0ff */
[--C-:B------:R-:W-:Y:S01]  /*6e90*/  HSET2.LE.AND R3, R9, R144.reuse, PT ;  /* 0x0000009009037233 */ /* 0x100fe20003803000 */
[----:B------:R-:W-:Y:S02]  /*6ea0*/  F2FP.BF16.PACK_AB R6, R80, R81 ;  /* 0x000000515006723e */ /* 0x000fe400000010ff */
[----:B------:R-:W-:Y:S01]  /*6eb0*/  LOP3.LUT R11, R7, R11, RZ, 0xc0, !PT ;  /* 0x0000000b070b7212 */ /* 0x000fe200078ec0ff */
[----:B------:R-:W-:Y:S01]  /*6ec0*/  HSET2.LE.AND R7, R8, R144, PT ;  /* 0x0000009008077233 */ /* 0x000fe20003803000 */
[----:B--2---:R-:W-:Y:S02]  /*6ed0*/  F2FP.BF16.PACK_AB R9, R252, R250 ;  /* 0x000000fafc09723e */ /* 0x004fe400000010ff */
[----:B------:R-:W-:Y:S01]  /*6ee0*/  LOP3.LUT R8, R3, R6, RZ, 0xc0, !PT ;  /* 0x0000000603087212 */ /* 0x000fe200078ec0ff */
[----:B------:R-:W-:Y:S01]  /*6ef0*/  IMAD.U32 R3, RZ, RZ, UR5 ;  /* 0x00000005ff037e24 */ /* 0x000fe2000f8e00ff */
[----:B------:R-:W-:Y:S01]  /*6f00*/  LOP3.LUT R9, R7, R9, RZ, 0xc0, !PT ;  /* 0x0000000907097212 */ /* 0x000fe200078ec0ff */
[----:B------:R-:W-:-:S02]  /*6f10*/  UIADD3 UR5, UR33, 0x2, URZ ;  /* 0x0000000221057890 */ /* 0x000fc4000fffe03f */
[----:B------:R-:W-:Y:S01]  /*6f20*/  UIADD3 UR33, UR33, 0x3, URZ ;  /* 0x0000000321217890 */ /* 0x000fe2000fffe03f */
[----:B------:R-:W-:-:S03]  /*6f30*/  LOP3.LUT R3, R115, UR31, R3, 0x96, !PT ;  /* 0x0000001f73037c12 */ /* 0x000fc6000f8e9603 */
[C---:B------:R-:W-:Y:S07]  /*6f40*/  HMMA.16816.F32.BF16 R44, R8.reuse, R56, R24 ;  /* 0x00000038082c723c */ /* 0x040fee0000041818 */
[----:B------:R-:W-:Y:S01]  /*6f50*/  IMAD.WIDE.U32 R26, R3, -0x326172a9, RZ ;  /* 0xcd9e8d57031a7825 */ /* 0x000fe200078e00ff */
[----:B------:R-:W-:Y:S04]  /*6f60*/  HMMA.16816.F32.BF16 R32, R8, R58, R48 ;  /* 0x0000003a0820723c */ /* 0x000fe80000041830 */
[----:B------:R-:W-:-:S02]  /*6f70*/  LOP3.LUT R3, R27, UR16, R88, 0x96, !PT ;  /* 0x000000101b037c12 */ /* 0x000fc4000f8e9658 */
[----:B------:R-:W-:Y:S02]  /*6f80*/  LOP3.LUT R12, R43, UR14, R26, 0x96, !PT ;  /* 0x0000000e2b0c7c12 */ /* 0x000fe4000f8e961a */
[C---:B------:R-:W-:Y:S01]  /*6f90*/  HMMA.16816.F32.BF16 R68, R8.reuse, R60, R16 ;  /* 0x0000003c0844723c */ /* 0x040fe20000041810 */
[----:B------:R-:W-:Y:S01]  /*6fa0*/  IMAD.WIDE.U32 R6, R3, -0x2daee0ad, RZ ;  /* 0xd2511f5303067825 */ /* 0x000fe200078e00ff */
[----:B------:R-:W-:Y:S03]  /*6fb0*/  LDSM.16.MT88.4 R16, [R205+0x4800] ;  /* 0x00480000cd10783b */ /* 0x000fe60000004200 */
[----:B------:R-:W-:Y:S01]  /*6fc0*/  IMAD.WIDE.U32 R12, R12, -0x2daee0ad, RZ ;  /* 0xd2511f530c0c7825 */ /* 0x000fe200078e00ff */
[----:B------:R-:W-:Y:S02]  /*6fd0*/  LOP3.LUT R7, R7, UR13, R86, 0x96, !PT ;  /* 0x0000000d07077c12 */ /* 0x000fe4000f8e9656 */
[----:B------:R-:W-:Y:S01]  /*6fe0*/  HMMA.16816.F32.BF16 R48, R8, R62, R20 ;  /* 0x0000003e0830723c */ /* 0x000fe20000041814 */
[----:B------:R-:W1:Y:S01]  /*6ff0*/  LDSM.16.MT88.4 R20, [R204+0x4800] ;  /* 0x00480000cc14783b */ /* 0x000e620000004200 */
[----:B------:R-:W-:Y:S01]  /*7000*/  LOP3.LUT R3, R13, UR11, R6, 0x96, !PT ;  /* 0x0000000b0d037c12 */ /* 0x000fe2000f8e9606 */
[----:B------:R-:W-:-:S04]  /*7010*/  IMAD.WIDE.U32 R6, R7, -0x326172a9, RZ ;  /* 0xcd9e8d5707067825 */ /* 0x000fc800078e00ff */
[----:B------:R-:W-:Y:S01]  /*7020*/  IMAD.WIDE.U32 R24, R3, -0x326172a9, RZ ;  /* 0xcd9e8d5703187825 */ /* 0x000fe200078e00ff */
[----:B------:R-:W-:-:S03]  /*7030*/  LOP3.LUT R7, R7, UR12, R42, 0x96, !PT ;  /* 0x0000000c07077c12 */ /* 0x000fc6000f8e962a */
[----:B------:R-:W-:Y:S01]  /*7040*/  FFMA.FTZ R3, R98, c[0x0][0x23c], -R4 ;  /* 0x00008f0062037a23 */ /* 0x000fe20000010804 */
[----:B------:R-:W-:Y:S01]  /*7050*/  LOP3.LUT R13, R25, UR10, R6, 0x96, !PT ;  /* 0x0000000a190d7c12 */ /* 0x000fe2000f8e9606 */
[----:B------:R-:W-:Y:S02]  /*7060*/  IMAD.WIDE.U32 R6, R7, -0x2daee0ad, RZ ;  /* 0xd2511f5307067825 */ /* 0x000fe400078e00ff */
[----:B------:R2:W3:Y:S02]  /*7070*/  MUFU.EX2 R248, R3 ;  /* 0x0000000300f87308 */ /* 0x0004e40000000800 */
[----:B------:R-:W-:-:S04]  /*7080*/  IMAD.WIDE.U32 R14, R13, -0x2daee0ad, RZ ;  /* 0xd2511f530d0e7825 */ /* 0x000fc800078e00ff */
[----:B------:R-:W-:Y:S01]  /*7090*/  FFMA.FTZ R8, R97, c[0x0][0x23c], -R4 ;  /* 0x00008f0061087a23 */ /* 0x000fe20000010804 */
[----:B------:R-:W-:Y:S01]  /*70a0*/  LOP3.LUT R6, R15, UR7, R6, 0x96, !PT ;  /* 0x000000070f067c12 */ /* 0x000fe2000f8e9606 */
[--C-:B------:R-:W-:Y:S02]  /*70b0*/  FFMA.FTZ R9, R96, c[0x0][0x23c], -R4.reuse ;  /* 0x00008f0060097a23 */ /* 0x100fe40000010804 */
[----:B------:R-:W-:Y:S01]  /*70c0*/  MUFU.EX2 R83, R8 ;  /* 0x0000000800537308 */ /* 0x000fe20000000800 */
[----:B------:R-:W-:Y:S02]  /*70d0*/  IMAD.MOV.U32 R98, RZ, RZ, R243 ;  /* 0x000000ffff627224 */ /* 0x000fe400078e00f3 */
[----:B------:R-:W-:Y:S02]  /*70e0*/  IMAD.MOV.U32 R96, RZ, RZ, R241 ;  /* 0x000000ffff607224 */ /* 0x000fe400078e00f1 */
[----:B--2---:R-:W-:-:S03]  /*70f0*/  FFMA.FTZ R3, R99, c[0x0][0x23c], -R4 ;  /* 0x00008f0063037a23 */ /* 0x004fc60000010804 */
[----:B------:R2:W4:Y:S01]  /*7100*/  MUFU.EX2 R41, R9 ;  /* 0x0000000900297308 */ /* 0x0005220000000800 */
[----:B---3--:R-:W-:Y:S02]  /*7110*/  IMAD.MOV.U32 R97, RZ, RZ, R248 ;  /* 0x000000ffff617224 */ /* 0x008fe400078e00f8 */
[----:B------:R-:W-:-:S05]  /*7120*/  IMAD.MOV.U32 R99, RZ, RZ, R242 ;  /* 0x000000ffff637224 */ /* 0x000fca00078e00f2 */
[----:B------:R3:W-:Y:S01]  /*7130*/  MUFU.EX2 R82, R3 ;  /* 0x0000000300527308 */ /* 0x0007e20000000800 */
[----:B--2---:R-:W-:Y:S02]  /*7140*/  FFMA.FTZ R9, R101, c[0x0][0x23c], -R2 ;  /* 0x00008f0065097a23 */ /* 0x004fe40000010802 */
[----:B------:R-:W-:-:S05]  /*7150*/  IMAD.MOV.U32 R101, RZ, RZ, R240 ;  /* 0x000000ffff657224 */ /* 0x000fca00078e00f0 */
[----:B------:R2:W-:Y:S01]  /*7160*/  MUFU.EX2 R248, R9 ;  /* 0x0000000900f87308 */ /* 0x0005e20000000800 */
[----:B---3--:R-:W-:Y:S01]  /*7170*/  LOP3.LUT R3, R7, UR9, R12, 0x96, !PT ;  /* 0x0000000907037c12 */ /* 0x008fe2000f8e960c */
[----:B------:R-:W-:-:S04]  /*7180*/  IMAD.WIDE.U32 R6, R6, -0x326172a9, RZ ;  /* 0xcd9e8d5706067825 */ /* 0x000fc800078e00ff */
[----:B------:R-:W-:Y:S01]  /*7190*/  IMAD.WIDE.U32 R12, R3, -0x326172a9, RZ ;  /* 0xcd9e8d57030c7825 */ /* 0x000fe200078e00ff */
[----:B------:R-:W-:Y:S02]  /*71a0*/  LOP3.LUT R3, R6, 0xffff, RZ, 0xc0, !PT ;  /* 0x0000ffff06037812 */ /* 0x000fe400078ec0ff */
[----:B------:R-:W-:Y:S02]  /*71b0*/  SHF.R.U32.HI R8, RZ, 0x10, R6 ;  /* 0x00000010ff087819 */ /* 0x000fe40000011606 */
[----:B------:R-:W-:Y:S02]  /*71c0*/  SHF.R.U32.HI R10, RZ, 0x8, R3 ;  /* 0x00000008ff0a7819 */ /* 0x000fe40000011603 */
[----:B------:R-:W-:Y:S01]  /*71d0*/  LOP3.LUT R3, R7, UR17, R12, 0x96, !PT ;  /* 0x0000001107037c12 */ /* 0x000fe2000f8e960c */
[----:B------:R-:W-:Y:S01]  /*71e0*/  FFMA.FTZ R7, R102, c[0x0][0x23c], -R2 ;  /* 0x00008f0066077a23 */ /* 0x000fe20000010802 */
[----:B------:R-:W-:Y:S01]  /*71f0*/  LOP3.LUT R11, R6, 0xff, RZ, 0xc0, !PT ;  /* 0x000000ff060b7812 */ /* 0x000fe200078ec0ff */
[----:B------:R-:W-:Y:S01]  /*7200*/  IMAD.MOV.U32 R102, RZ, RZ, R239 ;  /* 0x000000ffff667224 */ /* 0x000fe200078e00ef */
[----:B------:R-:W-:Y:S01]  /*7210*/  LOP3.LUT R8, R8, 0xff, RZ, 0xc0, !PT ;  /* 0x000000ff08087812 */ /* 0x000fe200078ec0ff */
[----:B------:R3:W-:Y:S01]  /*7220*/  MUFU.EX2 R251, R7 ;  /* 0x0000000700fb7308 */ /* 0x0007e20000000800 */
[----:B------:R-:W-:-:S02]  /*7230*/  SHF.R.U32.HI R6, RZ, 0x18, R6 ;  /* 0x00000018ff067819 */ /* 0x000fc40000011606 */
[----:B------:R-:W-:Y:S02]  /*7240*/  PRMT R11, R11, 0x5410, R10 ;  /* 0x000054100b0b7816 */ /* 0x000fe4000000000a */
[----:B------:R-:W-:Y:S02]  /*7250*/  PRMT R12, R8, 0x5410, R6 ;  /* 0x00005410080c7816 */ /* 0x000fe40000000006 */
[--C-:B------:R-:W-:Y:S02]  /*7260*/  SHF.R.U32.HI R8, RZ, 0x10, R3.reuse ;  /* 0x00000010ff087819 */ /* 0x100fe40000011603 */
[C---:B------:R-:W-:Y:S02]  /*7270*/  LOP3.LUT R6, R3.reuse, 0xffff, RZ, 0xc0, !PT ;  /* 0x0000ffff03067812 */ /* 0x040fe400078ec0ff */
[----:B------:R-:W-:Y:S02]  /*7280*/  LOP3.LUT R10, R3, 0xff, RZ, 0xc0, !PT ;  /* 0x000000ff030a7812 */ /* 0x000fe400078ec0ff */
[----:B--2---:R-:W-:-:S02]  /*7290*/  SHF.R.U32.HI R9, RZ, 0x18, R3 ;  /* 0x00000018ff097819 */ /* 0x004fc40000011603 */
[----:B------:R-:W-:Y:S01]  /*72a0*/  LOP3.LUT R3, R8, 0xff, RZ, 0xc0, !PT ;  /* 0x000000ff08037812 */ /* 0x000fe200078ec0ff */
[----:B---3--:R-:W-:Y:S01]  /*72b0*/  FFMA.FTZ R7, R100, c[0x0][0x23c], -R2 ;  /* 0x00008f0064077a23 */ /* 0x008fe20000010802 */
[----:B------:R-:W-:Y:S01]  /*72c0*/  SHF.R.U32.HI R6, RZ, 0x8, R6 ;  /* 0x00000008ff067819 */ /* 0x000fe20000011606 */
[----:B------:R-:W-:Y:S01]  /*72d0*/  IMAD.MOV.U32 R100, RZ, RZ, R238 ;  /* 0x000000ffff647224 */ /* 0x000fe200078e00ee */
[----:B------:R-:W-:Y:S01]  /*72e0*/  PRMT R9, R3, 0x5410, R9 ;  /* 0x0000541003097816 */ /* 0x000fe20000000009 */
[----:B------:R2:W3:Y:S01]  /*72f0*/  MUFU.EX2 R249, R7 ;  /* 0x0000000700f97308 */ /* 0x0004e20000000800 */
[----:B------:R-:W-:Y:S01]  /*7300*/  PRMT R8, R10, 0x5410, R6 ;  /* 0x000054100a087816 */ /* 0x000fe20000000006 */
[----:B------:R-:W-:Y:S01]  /*7310*/  HSET2.LE.AND R3, R11, R144, PT ;  /* 0x000000900b037233 */ /* 0x000fe20003803000 */
[----:B----4-:R-:W-:-:S04]  /*7320*/  F2FP.BF16.PACK_AB R6, R41, R83 ;  /* 0x000000532906723e */ /* 0x010fc800000010ff */
[----:B------:R-:W-:Y:S01]  /*7330*/  LOP3.LUT R10, R3, R6, RZ, 0xc0, !PT ;  /* 0x00000006030a7212 */ /* 0x000fe200078ec0ff */
[--C-:B------:R-:W-:Y:S01]  /*7340*/  HSET2.LE.AND R3, R12, R144.reuse, PT ;  /* 0x000000900c037233 */ /* 0x100fe20003803000 */
[----:B--2---:R-:W-:Y:S01]  /*7350*/  FFMA.FTZ R7, R103, c[0x0][0x23c], -R2 ;  /* 0x00008f0067077a23 */ /* 0x004fe20000010802 */
[----:B---3--:R-:W-:Y:S01]  /*7360*/  F2FP.BF16.PACK_AB R6, R249, R251 ;  /* 0x000000fbf906723e */ /* 0x008fe200000010ff */
[----:B------:R-:W-:Y:S02]  /*7370*/  IMAD.MOV.U32 R103, RZ, RZ, R235 ;  /* 0x000000ffff677224 */ /* 0x000fe400078e00eb */
[----:B------:R-:W2:Y:S01]  /*7380*/  MUFU.EX2 R247, R7 ;  /* 0x0000000700f77308 */ /* 0x000ea20000000800 */
[----:B------:R-:W-:Y:S01]  /*7390*/  LOP3.LUT R11, R3, R6, RZ, 0xc0, !PT ;  /* 0x00000006030b7212 */ /* 0x000fe200078ec0ff */
[----:B------:R-:W-:Y:S01]  /*73a0*/  HSET2.LE.AND R3, R8, R144, PT ;  /* 0x0000009008037233 */ /* 0x000fe20003803000 */
[----:B------:R-:W-:-:S04]  /*73b0*/  F2FP.BF16.PACK_AB R6, R82, R97 ;  /* 0x000000615206723e */ /* 0x000fc800000010ff */
[----:B------:R-:W-:Y:S01]  /*73c0*/  LOP3.LUT R8, R3, R6, RZ, 0xc0, !PT ;  /* 0x0000000603087212 */ /* 0x000fe200078ec0ff */
[----:B------:R-:W-:Y:S01]  /*73d0*/  HSET2.LE.AND R3, R9, R144, PT ;  /* 0x0000009009037233 */ /* 0x000fe20003803000 */
[----:B--2---:R-:W-:-:S04]  /*73e0*/  F2FP.BF16.PACK_AB R6, R247, R248 ;  /* 0x000000f8f706723e */ /* 0x004fc800000010ff */
[----:B------:R-:W-:Y:S02]  /*73f0*/  LOP3.LUT R9, R3, R6, RZ, 0xc0, !PT ;  /* 0x0000000603097212 */ /* 0x000fe400078ec0ff */
[----:B------:R-:W-:Y:S02]  /*7400*/  LOP3.LUT R6, R27, UR16, R236, 0x96, !PT ;  /* 0x000000101b067c12 */ /* 0x000fe4000f8e96ec */
[----:B------:R-:W-:-:S03]  /*7410*/  LOP3.LUT R3, R113, UR14, R26, 0x96, !PT ;  /* 0x0000000e71037c12 */ /* 0x000fc6000f8e961a */
[C---:B-1----:R-:W-:Y:S08]  /*7420*/  HMMA.16816.F32.BF16 R64, R8.reuse, R20, R64 ;  /* 0x000000140840723c */ /* 0x042ff00000041840 */
        /* <DEDUP_REMOVED lines=9> */
[----:B------:R-:W-:Y:S02]  /*74c0*/  MUFU.EX2 R243, R9 ;  /* 0x0000000900f37308 */ /* 0x000fe40000000800 */
[----:B------:R-:W-:Y:S01]  /*74d0*/  IMAD.WIDE.U32 R74, R3, -0x326172a9, RZ ;  /* 0xcd9e8d57034a7825 */ /* 0x000fe200078e00ff */
[----:B------:R-:W-:-:S03]  /*74e0*/  LOP3.LUT R3, R7, UR12, R112, 0x96, !PT ;  /* 0x0000000c07037c12 */ /* 0x000fc6000f8e9670 */
[----:B------:R-:W-:Y:S01]  /*74f0*/  IMAD.MOV.U32 R109, RZ, RZ, R226 ;  /* 0x000000ffff6d7224 */ /* 0x000fe200078e00e2 */
[----:B------:R-:W-:Y:S01]  /*7500*/  LOP3.LUT R8, R75, UR10, R6, 0x96, !PT ;  /* 0x0000000a4b087c12 */ /* 0x000fe2000f8e9606 */
[----:B------:R-:W-:-:S04]  /*7510*/  IMAD.WIDE.U32 R6, R3, -0x2daee0ad, RZ ;  /* 0xd2511f5303067825 */ /* 0x000fc800078e00ff */
[----:B------:R-:W-:Y:S01]  /*7520*/  IMAD.WIDE.U32 R72, R8, -0x2daee0ad, RZ ;  /* 0xd2511f5308487825 */ /* 0x000fe200078e00ff */
[----:B------:R-:W-:-:S04]  /*7530*/  LOP3.LUT R8, R7, UR9, R10, 0x96, !PT ;  /* 0x0000000907087c12 */ /* 0x000fc8000f8e960a */
[----:B------:R-:W-:Y:S01]  /*7540*/  LOP3.LUT R3, R73, UR7, R6, 0x96, !PT ;  /* 0x0000000749037c12 */ /* 0x000fe2000f8e9606 */
[----:B------:R-:W-:Y:S02]  /*7550*/  FFMA.FTZ R6, R110, c[0x0][0x23c], -R5 ;  /* 0x00008f006e067a23 */ /* 0x000fe40000010805 */
[----:B------:R-:W-:Y:S02]  /*7560*/  IMAD.WIDE.U32 R26, R8, -0x326172a9, RZ ;  /* 0xcd9e8d57081a7825 */ /* 0x000fe400078e00ff */
[----:B------:R1:W-:Y:S02]  /*7570*/  MUFU.EX2 R244, R6 ;  /* 0x0000000600f47308 */ /* 0x0003e40000000800 */
[----:B------:R-:W-:Y:S02]  /*7580*/  FFMA.FTZ R8, R107, c[0x0][0x23c], -R0 ;  /* 0x00008f006b087a23 */ /* 0x000fe40000010800 */
[----:B------:R-:W-:Y:S02]  /*7590*/  IMAD.MOV.U32 R110, RZ, RZ, R196 ;  /* 0x000000ffff6e7224 */ /* 0x000fe400078e00c4 */
[----:B------:R-:W-:-:S02]  /*75a0*/  IMAD.MOV.U32 R107, RZ, RZ, R81 ;  /* 0x000000ffff6b7224 */ /* 0x000fc400078e0051 */
[----:B------:R-:W-:Y:S01]  /*75b0*/  MUFU.EX2 R242, R8 ;  /* 0x0000000800f27308 */ /* 0x000fe20000000800 */
[----:B-1----:R-:W-:-:S04]  /*75c0*/  IMAD.WIDE.U32 R6, R3, -0x326172a9, RZ ;  /* 0xcd9e8d5703067825 */ /* 0x002fc800078e00ff */
[----:B------:R-:W-:Y:S01]  /*75d0*/  FFMA.FTZ R3, R106, c[0x0][0x23c], -R5 ;  /* 0x00008f006a037a23 */ /* 0x000fe20000010805 */
[C---:B------:R-:W-:Y:S01]  /*75e0*/  LOP3.LUT R9, R6.reuse, 0xffff, RZ, 0xc0, !PT ;  /* 0x0000ffff06097812 */ /* 0x040fe200078ec0ff */
[----:B------:R-:W-:Y:S01]  /*75f0*/  IMAD.MOV.U32 R106, RZ, RZ, R203 ;  /* 0x000000ffff6a7224 */ /* 0x000fe200078e00cb */
[----:B------:R-:W-:Y:S01]  /*7600*/  LOP3.LUT R10, R6, 0xff, RZ, 0xc0, !PT ;  /* 0x000000ff060a7812 */ /* 0x000fe200078ec0ff */
[----:B------:R1:W-:Y:S01]  /*7610*/  MUFU.EX2 R246, R3 ;  /* 0x0000000300f67308 */ /* 0x0003e20000000800 */
[----:B------:R-:W-:Y:S02]  /*7620*/  SHF.R.U32.HI R9, RZ, 0x8, R9 ;  /* 0x00000008ff097819 */ /* 0x000fe40000011609 */
[--C-:B------:R-:W-:Y:S02]  /*7630*/  SHF.R.U32.HI R11, RZ, 0x18, R6.reuse ;  /* 0x00000018ff0b7819 */ /* 0x100fe40000011606 */
[----:B------:R-:W-:Y:S02]  /*7640*/  PRMT R12, R10, 0x5410, R9 ;  /* 0x000054100a0c7816 */ /* 0x000fe40000000009 */
[----:B------:R-:W-:Y:S01]  /*7650*/  SHF.R.U32.HI R9, RZ, 0x10, R6 ;  /* 0x00000010ff097819 */ /* 0x000fe20000011606 */
[----:B------:R-:W-:-:S02]  /*7660*/  FFMA.FTZ R6, R105, c[0x0][0x23c], -R0 ;  /* 0x00008f0069067a23 */ /* 0x000fc40000010800 */
[----:B------:R-:W-:Y:S02]  /*7670*/  IMAD.MOV.U32 R105, RZ, RZ, R133 ;  /* 0x000000ffff697224 */ /* 0x000fe400078e0085 */
[----:B------:R-:W-:Y:S01]  /*7680*/  MUFU.EX2 R241, R6 ;  /* 0x0000000600f17308 */ /* 0x000fe20000000800 */
[----:B------:R-:W-:Y:S02]  /*7690*/  IMAD.MOV.U32 R133, RZ, RZ, R233 ;  /* 0x000000ffff857224 */ /* 0x000fe400078e00e9 */
[----:B-1----:R-:W-:Y:S02]  /*76a0*/  FFMA.FTZ R3, R104, c[0x0][0x23c], -R5 ;  /* 0x00008f0068037a23 */ /* 0x002fe40000010805 */
[----:B------:R-:W-:-:S03]  /*76b0*/  IMAD.MOV.U32 R104, RZ, RZ, R80 ;  /* 0x000000ffff687224 */ /* 0x000fc600078e0050 */
[----:B------:R1:W2:Y:S02]  /*76c0*/  MUFU.EX2 R245, R3 ;  /* 0x0000000300f57308 */ /* 0x0002a40000000800 */
[----:B-1----:R-:W-:Y:S02]  /*76d0*/  LOP3.LUT R3, R7, UR17, R26, 0x96, !PT ;  /* 0x0000001107037c12 */ /* 0x002fe4000f8e961a */
[----:B------:R-:W-:Y:S02]  /*76e0*/  LOP3.LUT R7, R9, 0xff, RZ, 0xc0, !PT ;  /* 0x000000ff09077812 */ /* 0x000fe400078ec0ff */
[----:B------:R-:W-:Y:S02]  /*76f0*/  LOP3.LUT R6, R3, 0xffff, RZ, 0xc0, !PT ;  /* 0x0000ffff03067812 */ /* 0x000fe400078ec0ff */
[----:B------:R-:W-:Y:S02]  /*7700*/  PRMT R11, R7, 0x5410, R11 ;  /* 0x00005410070b7816 */ /* 0x000fe4000000000b */
[----:B------:R-:W-:-:S02]  /*7710*/  SHF.R.U32.HI R7, RZ, 0x10, R3 ;  /* 0x00000010ff077819 */ /* 0x000fc40000011603 */
[----:B------:R-:W-:Y:S02]  /*7720*/  LOP3.LUT R10, R3, 0xff, RZ, 0xc0, !PT ;  /* 0x000000ff030a7812 */ /* 0x000fe400078ec0ff */
[----:B------:R-:W-:Y:S02]  /*7730*/  SHF.R.U32.HI R9, RZ, 0x18, R3 ;  /* 0x00000018ff097819 */ /* 0x000fe40000011603 */
        /* <DEDUP_REMOVED lines=8> */
[----:B------:R-:W1:Y:S01]  /*77c0*/  MUFU.EX2 R239, R7 ;  /* 0x0000000700ef7308 */ /* 0x000e620000000800 */
[----:B--2---:R-:W-:-:S04]  /*77d0*/  F2FP.BF16.PACK_AB R6, R245, R246 ;  /* 0x000000f6f506723e */ /* 0x004fc800000010ff */
[----:B------:R-:W-:Y:S01]  /*77e0*/  LOP3.LUT R10, R3, R6, RZ, 0xc0, !PT ;  /* 0x00000006030a7212 */ /* 0x000fe200078ec0ff */
[----:B------:R-:W-:Y:S01]  /*77f0*/  HSET2.LE.AND R3, R11, R144, PT ;  /* 0x000000900b037233 */ /* 0x000fe20003803000 */
[----:B------:R-:W-:-:S04]  /*7800*/  F2FP.BF16.PACK_AB R6, R241, R242 ;  /* 0x000000f2f106723e */ /* 0x000fc800000010ff */
[----:B------:R-:W-:Y:S01]  /*7810*/  LOP3.LUT R11, R3, R6, RZ, 0xc0, !PT ;  /* 0x00000006030b7212 */ /* 0x000fe200078ec0ff */
[----:B------:R-:W-:Y:S01]  /*7820*/  HSET2.LE.AND R3, R8, R144, PT ;  /* 0x0000009008037233 */ /* 0x000fe20003803000 */
[----:B------:R-:W-:-:S04]  /*7830*/  F2FP.BF16.PACK_AB R6, R244, R243 ;  /* 0x000000f3f406723e */ /* 0x000fc800000010ff */
[----:B------:R-:W-:Y:S01]  /*7840*/  LOP3.LUT R8, R3, R6, RZ, 0xc0, !PT ;  /* 0x0000000603087212 */ /* 0x000fe200078ec0ff */
[----:B------:R-:W-:Y:S01]  /*7850*/  HSET2.LE.AND R3, R9, R144, PT ;  /* 0x0000009009037233 */ /* 0x000fe20003803000 */
[----:B-1----:R-:W-:-:S04]  /*7860*/  F2FP.BF16.PACK_AB R6, R239, R240 ;  /* 0x000000f0ef06723e */ /* 0x002fc800000010ff */
[----:B------:R-:W-:Y:S01]  /*7870*/  LOP3.LUT R9, R3, R6, RZ, 0xc0, !PT ;  /* 0x0000000603097212 */ /* 0x000fe200078ec0ff */
[--C-:B------:R-:W-:Y:S02]  /*7880*/  FFMA.FTZ R3, R118, c[0x0][0x23c], -R4.reuse ;  /* 0x00008f0076037a23 */ /* 0x100fe40000010804 */
[----:B------:R-:W-:Y:S02]  /*7890*/  FFMA.FTZ R6, R116, c[0x0][0x23c], -R4 ;  /* 0x00008f0074067a23 */ /* 0x000fe40000010804 */
[----:B------:R1:W-:Y:S01]  /*78a0*/  MUFU.EX2 R237, R3 ;  /* 0x0000000300ed7308 */ /* 0x0003e20000000800 */
[----:B------:R-:W-:Y:S01]  /*78b0*/  IMAD.MOV.U32 R116, RZ, RZ, R83 ;  /* 0x000000ffff747224 */ /* 0x000fe200078e0053 */
[----:B------:R-:W-:Y:S01]  /*78c0*/  HMMA.16816.F32.BF16 R28, R8, R20, R44 ;  /* 0x00000014081c723c */ /* 0x000fe2000004182c */
[----:B------:R-:W-:-:S05]  /*78d0*/  IMAD.MOV.U32 R118, RZ, RZ, R82 ;  /* 0x000000ffff767224 */ /* 0x000fca00078e0052 */
[----:B------:R2:W-:Y:S02]  /*78e0*/  MUFU.EX2 R235, R6 ;  /* 0x0000000600eb7308 */ /* 0x0005e40000000800 */
[----:B------:R-:W-:Y:S01]  /*78f0*/  HMMA.16816.F32.BF16 R32, R8, R22, R32 ;  /* 0x000000160820723c */ /* 0x000fe20000041820 */
[----:B------:R-:W-:Y:S01]  /*7900*/  LDSM.16.MT88.4 R20, [R205+0x4c00] ;  /* 0x004c0000cd14783b */ /* 0x000fe20000004200 */
[----:B-1----:R-:W-:-:S06]  /*7910*/  LOP3.LUT R3, R13, UR8, R24, 0x96, !PT ;  /* 0x000000080d037c12 */ /* 0x002fcc000f8e9618 */
[----:B------:R-:W-:Y:S01]  /*7920*/  HMMA.16816.F32.BF16 R44, R8, R16, R68 ;  /* 0x00000010082c723c */ /* 0x000fe20000041844 */
[----:B--2---:R-:W-:-:S07]  /*7930*/  IMAD.WIDE.U32 R6, R3, -0x2daee0ad, RZ ;  /* 0xd2511f5303067825 */ /* 0x004fce00078e00ff */
[----:B------:R-:W-:Y:S01]  /*7940*/  HMMA.16816.F32.BF16 R48, R8, R18, R48 ;  /* 0x000000120830723c */ /* 0x000fe20000041830 */
[----:B------:R-:W1:Y:S01]  /*7950*/  LDSM.16.MT88.4 R16, [R204+0x4c00] ;  /* 0x004c0000cc10783b */ /* 0x000e620000004200 */
[----:B------:R-:W-:Y:S02]  /*7960*/  LOP3.LUT R3, R6, 0xffff, RZ, 0xc0, !PT ;  /* 0x0000ffff06037812 */ /* 0x000fe400078ec0ff */
[----:B------:R-:W-:-:S03]  /*7970*/  SHF.R.U32.HI R12, RZ, 0x18, R6 ;  /* 0x00000018ff0c7819 */ /* 0x000fc60000011606 */
[----:B------:R-:W-:Y:S01]  /*7980*/  FFMA.FTZ R8, R111, c[0x0][0x23c], -R4 ;  /* 0x00008f006f087a23 */ /* 0x000fe20000010804 */
[----:B------:R-:W-:Y:S01]  /*7990*/  LOP3.LUT R10, R6, 0xff, RZ, 0xc0, !PT ;  /* 0x000000ff060a7812 */ /* 0x000fe200078ec0ff */
[----:B------:R-:W-:Y:S02]  /*79a0*/  FFMA.FTZ R9, R119, c[0x0][0x23c], -R2 ;  /* 0x00008f0077097a23 */ /* 0x000fe40000010802 */
[----:B------:R2:W-:Y:S01]  /*79b0*/  MUFU.EX2 R236, R8 ;  /* 0x0000000800ec7308 */ /* 0x0005e20000000800 */
[----:B------:R-:W-:Y:S02]  /*79c0*/  IMAD.MOV.U32 R111, RZ, RZ, R231 ;  /* 0x000000ffff6f7224 */ /* 0x000fe400078e00e7 */
[----:B------:R-:W-:-:S05]  /*79d0*/  IMAD.MOV.U32 R119, RZ, RZ, R132 ;  /* 0x000000ffff777224 */ /* 0x000fca00078e0084 */
[----:B------:R3:W-:Y:S01]  /*79e0*/  MUFU.EX2 R233, R9 ;  /* 0x0000000900e97308 */ /* 0x0007e20000000800 */
[----:B--2---:R-:W-:Y:S02]  /*79f0*/  FFMA.FTZ R8, R108, c[0x0][0x23c], -R4 ;  /* 0x00008f006c087a23 */ /* 0x004fe40000010804 */
[----:B------:R-:W-:-:S05]  /*7a00*/  IMAD.MOV.U32 R108, RZ, RZ, R230 ;  /* 0x000000ffff6c7224 */ /* 0x000fca00078e00e6 */
[----:B------:R2:W4:Y:S01]  /*7a10*/  MUFU.EX2 R238, R8 ;  /* 0x0000000800ee7308 */ /* 0x0005220000000800 */
[----:B---3--:R-:W-:Y:S02]  /*7a20*/  FFMA.FTZ R9, R120, c[0x0][0x23c], -R2 ;  /* 0x00008f0078097a23 */ /* 0x008fe40000010802 */
[----:B------:R-:W-:-:S05]  /*7a30*/  IMAD.MOV.U32 R120, RZ, RZ, R234 ;  /* 0x000000ffff787224 */ /* 0x000fca00078e00ea */
[----:B------:R3:W-:Y:S01]  /*7a40*/  MUFU.EX2 R234, R9 ;  /* 0x0000000900ea7308 */ /* 0x0007e20000000800 */
[----:B--2---:R-:W-:Y:S02]  /*7a50*/  SHF.R.U32.HI R8, RZ, 0x8, R3 ;  /* 0x00000008ff087819 */ /* 0x004fe40000011603 */
[----:B------:R-:W-:Y:S02]  /*7a60*/  LOP3.LUT R3, R7, UR18, R14, 0x96, !PT ;  /* 0x0000001207037c12 */ /* 0x000fe4000f8e960e */
[----:B------:R-:W-:Y:S02]  /*7a70*/  SHF.R.U32.HI R7, RZ, 0x10, R6 ;  /* 0x00000010ff077819 */ /* 0x000fe40000011606 */
[----:B------:R-:W-:Y:S02]  /*7a80*/  PRMT R14, R10, 0x5410, R8 ;  /* 0x000054100a0e7816 */ /* 0x000fe40000000008 */
[----:B------:R-:W-:Y:S02]  /*7a90*/  LOP3.LUT R6, R3, 0xffff, RZ, 0xc0, !PT ;  /* 0x0000ffff03067812 */ /* 0x000fe400078ec0ff */
[----:B------:R-:W-:-:S02]  /*7aa0*/  LOP3.LUT R10, R7, 0xff, RZ, 0xc0, !PT ;  /* 0x000000ff070a7812 */ /* 0x000fc400078ec0ff */
[--C-:B------:R-:W-:Y:S02]  /*7ab0*/  SHF.R.U32.HI R7, RZ, 0x10, R3.reuse ;  /* 0x00000010ff077819 */ /* 0x100fe40000011603 */
[----:B------:R-:W-:Y:S02]  /*7ac0*/  SHF.R.U32.HI R8, RZ, 0x8, R6 ;  /* 0x00000008ff087819 */ /* 0x000fe40000011606 */
[----:B------:R-:W-:Y:S02]  /*7ad0*/  LOP3.LUT R11, R3, 0xff, RZ, 0xc0, !PT ;  /* 0x000000ff030b7812 */ /* 0x000fe400078ec0ff */
[----:B------:R-:W-:Y:S02]  /*7ae0*/  SHF.R.U32.HI R6, RZ, 0x18, R3 ;  /* 0x00000018ff067819 */ /* 0x000fe40000011603 */
[----:B------:R-:W-:Y:S01]  /*7af0*/  LOP3.LUT R3, R7, 0xff, RZ, 0xc0, !PT ;  /* 0x000000ff07037812 */ /* 0x000fe200078ec0ff */
[----:B------:R-:W-:Y:S01]  /*7b00*/  FFMA.FTZ R7, R117, c[0x0][0x23c], -R2 ;  /* 0x00008f0075077a23 */ /* 0x000fe20000010802 */
[----:B---3--:R-:W-:Y:S01]  /*7b10*/  PRMT R9, R10, 0x5410, R12 ;  /* 0x000054100a097816 */ /* 0x008fe2000000000c */
[----:B------:R-:W-:Y:S01]  /*7b20*/  IMAD.MOV.U32 R117, RZ, RZ, R133 ;  /* 0x000000ffff757224 */ /* 0x000fe200078e0085 */
[----:B------:R-:W-:Y:S01]  /*7b30*/  PRMT R12, R11, 0x5410, R8 ;  /* 0x000054100b0c7816 */ /* 0x000fe20000000008 */
[----:B------:R-:W2:Y:S01]  /*7b40*/  MUFU.EX2 R231, R7 ;  /* 0x0000000700e77308 */ /* 0x000ea20000000800 */
[----:B------:R-:W-:Y:S01]  /*7b50*/  PRMT R13, R3, 0x5410, R6 ;  /* 0x00005410030d7816 */ /* 0x000fe20000000006 */
[----:B------:R-:W-:Y:S01]  /*7b60*/  FFMA.FTZ R8, R121, c[0x0][0x23c], -R2 ;  /* 0x00008f0079087a23 */ /* 0x000fe20000010802 */
[----:B------:R-:W-:Y:S01]  /*7b70*/  HSET2.LE.AND R3, R14, R144, PT ;  /* 0x000000900e037233 */ /* 0x000fe20003803000 */
[----:B----4-:R-:W-:Y:S01]  /*7b80*/  F2FP.BF16.PACK_AB R6, R238, R236 ;  /* 0x000000ecee06723e */ /* 0x010fe200000010ff */
[----:B------:R-:W-:-:S03]  /*7b90*/  IMAD.MOV.U32 R121, RZ, RZ, R229 ;  /* 0x000000ffff797224 */ /* 0x000fc600078e00e5 */
[----:B------:R3:W4:Y:S01]  /*7ba0*/  MUFU.EX2 R230, R8 ;  /* 0x0000000800e67308 */ /* 0x0007220000000800 */
[----:B------:R-:W-:Y:S01]  /*7bb0*/  LOP3.LUT R10, R3, R6, RZ, 0xc0, !PT ;  /* 0x00000006030a7212 */ /* 0x000fe200078ec0ff */
[----:B------:R-:W-:Y:S01]  /*7bc0*/  HSET2.LE.AND R3, R9, R144, PT ;  /* 0x0000009009037233 */ /* 0x000fe20003803000 */
[----:B--2---:R-:W-:-:S04]  /*7bd0*/  F2FP.BF16.PACK_AB R6, R231, R234 ;  /* 0x000000eae706723e */ /* 0x004fc800000010ff */
[----:B------:R-:W-:Y:S01]  /*7be0*/  LOP3.LUT R11, R3, R6, RZ, 0xc0, !PT ;  /* 0x00000006030b7212 */ /* 0x000fe200078ec0ff */
[----:B------:R-:W-:Y:S01]  /*7bf0*/  HSET2.LE.AND R3, R12, R144, PT ;  /* 0x000000900c037233 */ /* 0x000fe20003803000 */
[----:B------:R-:W-:-:S04]  /*7c00*/  F2FP.BF16.PACK_AB R6, R235, R237 ;  /* 0x000000edeb06723e */ /* 0x000fc800000010ff */
[----:B---3--:R-:W-:Y:S01]  /*7c10*/  LOP3.LUT R8, R3, R6, RZ, 0xc0, !PT ;  /* 0x0000000603087212 */ /* 0x008fe200078ec0ff */
[----:B------:R-:W-:Y:S01]  /*7c20*/  HSET2.LE.AND R3, R13, R144, PT ;  /* 0x000000900d037233 */ /* 0x000fe20003803000 */
[----:B----4-:R-:W-:-:S04]  /*7c30*/  F2FP.BF16.PACK_AB R6, R230, R233 ;  /* 0x000000e9e606723e */ /* 0x010fc800000010ff */
[----:B------:R-:W-:Y:S01]  /*7c40*/  LOP3.LUT R9, R3, R6, RZ, 0xc0, !PT ;  /* 0x0000000603097212 */ /* 0x000fe200078ec0ff */
[----:B------:R-:W-:Y:S02]  /*7c50*/  FFMA.FTZ R3, R127, c[0x0][0x23c], -R5 ;  /* 0x00008f007f037a23 */ /* 0x000fe40000010805 */
[----:B------:R-:W-:Y:S02]  /*7c60*/  IMAD.MOV.U32 R127, RZ, RZ, R41 ;  /* 0x000000ffff7f7224 */ /* 0x000fe400078e0029 */
[----:B------:R2:W-:Y:S01]  /*7c70*/  MUFU.EX2 R226, R3 ;  /* 0x0000000300e27308 */ /* 0x0005e20000000800 */
[----:B------:R-:W-:Y:S01]  /*7c80*/  IMAD.MOV.U32 R41, RZ, RZ, R228 ;  /* 0x000000ffff297224 */ /* 0x000fe200078e00e4 */
[----:B-1----:R-:W-:Y:S01]  /*7c90*/  HMMA.16816.F32.BF16 R64, R8, R16, R64 ;  /* 0x000000100840723c */ /* 0x002fe20000041840 */
[----:B------:R-:W-:-:S07]  /*7ca0*/  FFMA.FTZ R6, R122, c[0x0][0x23c], -R5 ;  /* 0x00008f007a067a23 */ /* 0x000fce0000010805 */
[----:B------:R-:W-:Y:S01]  /*7cb0*/  HMMA.16816.F32.BF16 R60, R8, R18, R60 ;  /* 0x00000012083c723c */ /* 0x000fe2000004183c */
[----:B--2---:R-:W-:Y:S02]  /*7cc0*/  FFMA.FTZ R3, R126, c[0x0][0x23c], -R5 ;  /* 0x00008f007e037a23 */ /* 0x004fe40000010805 */
[----:B------:R-:W-:-:S05]  /*7cd0*/  IMAD.MOV.U32 R126, RZ, RZ, R227 ;  /* 0x000000ffff7e7224 */ /* 0x000fca00078e00e3 */
[C---:B------:R-:W-:Y:S01]  /*7ce0*/  HMMA.16816.F32.BF16 R56, R8.reuse, R20, R56 ;  /* 0x000000140838723c */ /* 0x040fe20000041838 */
[----:B------:R1:W-:Y:S07]  /*7cf0*/  MUFU.EX2 R228, R3 ;  /* 0x0000000300e47308 */ /* 0x0003ee0000000800 */
[----:B------:R-:W-:Y:S01]  /*7d00*/  HMMA.16816.F32.BF16 R52, R8, R22, R52 ;  /* 0x000000160834723c */ /* 0x000fe20000041834 */
[----:B------:R-:W-:Y:S01]  /*7d10*/  MUFU.EX2 R227, R6 ;  /* 0x0000000600e37308 */ /* 0x000fe20000000800 */
[----:B-1----:R-:W-:-:S07]  /*7d20*/  FFMA.FTZ R3, R125, c[0x0][0x23c], -R5 ;  /* 0x00008f007d037a23 */ /* 0x002fce0000010805 */
[----:B------:R1:W2:Y:S02]  /*7d30*/  MUFU.EX2 R229, R3 ;  /* 0x0000000300e57308 */ /* 0x0002a40000000800 */
[----:B-1----:R-:W-:Y:S01]  /*7d40*/  LOP3.LUT R3, R27, UR8, R74, 0x96, !PT ;  /* 0x000000081b037c12 */ /* 0x002fe2000f8e964a */
[----:B------:R-:W-:-:S04]  /*7d50*/  IMAD.WIDE.U32 R74, R232, -0x326172a9, RZ ;  /* 0xcd9e8d57e84a7825 */ /* 0x000fc800078e00ff */
[----:B------:R-:W-:-:S04]  /*7d60*/  IMAD.WIDE.U32 R6, R3, -0x2daee0ad, RZ ;  /* 0xd2511f5303067825 */ /* 0x000fc800078e00ff */
[----:B------:R-:W-:Y:S01]  /*7d70*/  FFMA.FTZ R3, R124, c[0x0][0x23c], -R0 ;  /* 0x00008f007c037a23 */ /* 0x000fe20000010800 */
[C---:B------:R-:W-:Y:S02]  /*7d80*/  LOP3.LUT R8, R6.reuse, 0xffff, RZ, 0xc0, !PT ;  /* 0x0000ffff06087812 */ /* 0x040fe400078ec0ff */
[--C-:B------:R-:W-:Y:S01]  /*7d90*/  SHF.R.U32.HI R10, RZ, 0x10, R6.reuse ;  /* 0x00000010ff0a7819 */ /* 0x100fe20000011606 */
[----:B------:R1:W-:Y:S01]  /*7da0*/  MUFU.EX2 R225, R3 ;  /* 0x0000000300e17308 */ /* 0x0003e20000000800 */
[----:B------:R-:W-:Y:S02]  /*7db0*/  LOP3.LUT R11, R6, 0xff, RZ, 0xc0, !PT ;  /* 0x000000ff060b7812 */ /* 0x000fe400078ec0ff */
[----:B------:R-:W-:Y:S02]  /*7dc0*/  SHF.R.U32.HI R9, RZ, 0x18, R6 ;  /* 0x00000018ff097819 */ /* 0x000fe40000011606 */
[----:B------:R-:W-:Y:S02]  /*7dd0*/  SHF.R.U32.HI R8, RZ, 0x8, R8 ;  /* 0x00000008ff087819 */ /* 0x000fe40000011608 */
[----:B------:R-:W-:-:S02]  /*7de0*/  LOP3.LUT R6, R10, 0xff, RZ, 0xc0, !PT ;  /* 0x000000ff0a067812 */ /* 0x000fc400078ec0ff */
[----:B------:R-:W-:Y:S02]  /*7df0*/  PRMT R12, R11, 0x5410, R8 ;  /* 0x000054100b0c7816 */ /* 0x000fe40000000008 */
[----:B------:R-:W-:Y:S01]  /*7e00*/  PRMT R11, R6, 0x5410, R9 ;  /* 0x00005410060b7816 */ /* 0x000fe20000000009 */
[----:B------:R-:W-:Y:S01]  /*7e10*/  FFMA.FTZ R9, R195, c[0x0][0x23c], -R0 ;  /* 0x00008f00c3097a23 */ /* 0x000fe20000010800 */
[----:B-1----:R-:W-:Y:S01]  /*7e20*/  LOP3.LUT R3, R7, UR18, R72, 0x96, !PT ;  /* 0x0000001207037c12 */ /* 0x002fe2000f8e9648 */
[----:B------:R-:W-:Y:S02]  /*7e30*/  FFMA.FTZ R7, R123, c[0x0][0x23c], -R0 ;  /* 0x00008f007b077a23 */ /* 0x000fe40000010800 */
[----:B------:R1:W-:Y:S01]  /*7e40*/  MUFU.EX2 R195, R9 ;  /* 0x0000000900c37308 */ /* 0x0003e20000000800 */
[----:B------:R-:W-:Y:S02]  /*7e50*/  SHF.R.U32.HI R8, RZ, 0x10, R3 ;  /* 0x00000010ff087819 */ /* 0x000fe40000011603 */
[----:B------:R-:W-:-:S02]  /*7e60*/  LOP3.LUT R6, R3, 0xffff, RZ, 0xc0, !PT ;  /* 0x0000ffff03067812 */ /* 0x000fc400078ec0ff */
[----:B------:R-:W-:-:S03]  /*7e70*/  LOP3.LUT R10, R3, 0xff, RZ, 0xc0, !PT ;  /* 0x000000ff030a7812 */ /* 0x000fc600078ec0ff */
[----:B------:R3:W4:Y:S01]  /*7e80*/  MUFU.EX2 R203, R7 ;  /* 0x0000000700cb7308 */ /* 0x0007220000000800 */
[----:B------:R-:W-:-:S04]  /*7e90*/  SHF.R.U32.HI R6, RZ, 0x8, R6 ;  /* 0x00000008ff067819 */ /* 0x000fc80000011606 */
[----:B-1----:R-:W-:Y:S02]  /*7ea0*/  PRMT R9, R10, 0x5410, R6 ;  /* 0x000054100a097816 */ /* 0x002fe40000000006 */
[----:B--2---:R-:W-:Y:S01]  /*7eb0*/  F2FP.BF16.PACK_AB R6, R227, R229 ;  /* 0x000000e5e306723e */ /* 0x004fe200000010ff */
[----:B---3--:R-:W-:-:S04]  /*7ec0*/  FFMA.FTZ R7, R194, c[0x0][0x23c], -R0 ;  /* 0x00008f00c2077a23 */ /* 0x008fc80000010800 */
[----:B------:R1:W2:Y:S02]  /*7ed0*/  MUFU.EX2 R196, R7 ;  /* 0x0000000700c47308 */ /* 0x0002a40000000800 */
[----:B-1----:R-:W-:Y:S02]  /*7ee0*/  SHF.R.U32.HI R7, RZ, 0x18, R3 ;  /* 0x00000018ff077819 */ /* 0x002fe40000011603 */
[----:B------:R-:W-:-:S04]  /*7ef0*/  LOP3.LUT R3, R8, 0xff, RZ, 0xc0, !PT ;  /* 0x000000ff08037812 */ /* 0x000fc800078ec0ff */
[----:B------:R-:W-:Y:S01]  /*7f00*/  PRMT R8, R3, 0x5410, R7 ;  /* 0x0000541003087816 */ /* 0x000fe20000000007 */
[--C-:B------:R-:W-:Y:S02]  /*7f10*/  HSET2.LE.AND R3, R12, R144.reuse, PT ;  /* 0x000000900c037233 */ /* 0x100fe40003803000 */
[--C-:B------:R-:W-:Y:S01]  /*7f20*/  HSET2.LE.AND R7, R11, R144.reuse, PT ;  /* 0x000000900b077233 */ /* 0x100fe20003803000 */
[----:B----4-:R-:W-:Y:S02]  /*7f30*/  F2FP.BF16.PACK_AB R11, R203, R225 ;  /* 0x000000e1cb0b723e */ /* 0x010fe400000010ff */
[----:B------:R-:W-:Y:S01]  /*7f40*/  LOP3.LUT R10, R3, R6, RZ, 0xc0, !PT ;  /* 0x00000006030a7212 */ /* 0x000fe200078ec0ff */
[--C-:B------:R-:W-:Y:S01]  /*7f50*/  HSET2.LE.AND R3, R9, R144.reuse, PT ;  /* 0x0000009009037233 */ /* 0x100fe20003803000 */
[----:B------:R-:W-:Y:S02]  /*7f60*/  F2FP.BF16.PACK_AB R6, R228, R226 ;  /* 0x000000e2e406723e */ /* 0x000fe400000010ff */
[----:B------:R-:W-:Y:S01]  /*7f70*/  LOP3.LUT R11, R7, R11, RZ, 0xc0, !PT ;  /* 0x0000000b070b7212 */ /* 0x000fe200078ec0ff */
[----:B------:R-:W-:Y:S01]  /*7f80*/  HSET2.LE.AND R7, R8, R144, PT ;  /* 0x0000009008077233 */ /* 0x000fe20003803000 */
[----:B--2---:R-:W-:-:S02]  /*7f90*/  F2FP.BF16.PACK_AB R9, R195, R196 ;  /* 0x000000c4c309723e */ /* 0x004fc400000010ff */
[----:B------:R-:W-:Y:S01]  /*7fa0*/  LOP3.LUT R8, R3, R6, RZ, 0xc0, !PT ;  /* 0x0000000603087212 */ /* 0x000fe200078ec0ff */
[----:B------:R-:W-:Y:S01]  /*7fb0*/  IMAD.U32 R3, RZ, RZ, UR5 ;  /* 0x00000005ff037e24 */ /* 0x000fe2000f8e00ff */
[----:B------:R-:W-:-:S04]  /*7fc0*/  LOP3.LUT R9, R7, R9, RZ, 0xc0, !PT ;  /* 0x0000000907097212 */ /* 0x000fc800078ec0ff */
        /* <DEDUP_REMOVED lines=22> */
[----:B------:R-:W-:Y:S01]  /*8130*/  FFMA.FTZ R8, R130, c[0x0][0x23c], -R4 ;  /* 0x00008f0082087a23 */ /* 0x000fe20000010804 */
[----:B------:R-:W-:-:S03]  /*8140*/  LOP3.LUT R6, R25, UR7, R6, 0x96, !PT ;  /* 0x0000000719067c12 */ /* 0x000fc6000f8e9606 */
[----:B------:R3:W-:Y:S01]  /*8150*/  MUFU.EX2 R134, R8 ;  /* 0x0000000800867308 */ /* 0x0007e20000000800 */
[----:B--2---:R-:W-:-:S07]  /*8160*/  FFMA.FTZ R3, R131, c[0x0][0x23c], -R4 ;  /* 0x00008f0083037a23 */ /* 0x004fce0000010804 */
[----:B------:R2:W-:Y:S01]  /*8170*/  MUFU.EX2 R193, R3 ;  /* 0x0000000300c17308 */ /* 0x0005e20000000800 */
[----:B---3--:R-:W-:-:S07]  /*8180*/  FFMA.FTZ R8, R128, c[0x0][0x23c], -R4 ;  /* 0x00008f0080087a23 */ /* 0x008fce0000010804 */
[----:B------:R3:W4:Y:S01]  /*8190*/  MUFU.EX2 R192, R8 ;  /* 0x0000000800c07308 */ /* 0x0007220000000800 */
[----:B--2---:R-:W-:Y:S01]  /*81a0*/  LOP3.LUT R3, R7, UR9, R12, 0x96, !PT ;  /* 0x0000000907037c12 */ /* 0x004fe2000f8e960c */
[----:B------:R-:W-:-:S04]  /*81b0*/  IMAD.WIDE.U32 R6, R6, -0x326172a9, RZ ;  /* 0xcd9e8d5706067825 */ /* 0x000fc800078e00ff */
[----:B------:R-:W-:Y:S01]  /*81c0*/  IMAD.WIDE.U32 R14, R3, -0x326172a9, RZ ;  /* 0xcd9e8d57030e7825 */ /* 0x000fe200078e00ff */
[C---:B------:R-:W-:Y:S02]  /*81d0*/  LOP3.LUT R3, R6.reuse, 0xffff, RZ, 0xc0, !PT ;  /* 0x0000ffff06037812 */ /* 0x040fe400078ec0ff */
[--C-:B------:R-:W-:Y:S02]  /*81e0*/  SHF.R.U32.HI R10, RZ, 0x10, R6.reuse ;  /* 0x00000010ff0a7819 */ /* 0x100fe40000011606 */
[----:B------:R-:W-:Y:S02]  /*81f0*/  LOP3.LUT R11, R6, 0xff, RZ, 0xc0, !PT ;  /* 0x000000ff060b7812 */ /* 0x000fe400078ec0ff */
[----:B------:R-:W-:Y:S01]  /*8200*/  SHF.R.U32.HI R9, RZ, 0x18, R6 ;  /* 0x00000018ff097819 */ /* 0x000fe20000011606 */
[----:B------:R-:W-:Y:S01]  /*8210*/  FFMA.FTZ R6, R137, c[0x0][0x23c], -R2 ;  /* 0x00008f0089067a23 */ /* 0x000fe20000010802 */
[----:B---3--:R-:W-:Y:S01]  /*8220*/  SHF.R.U32.HI R8, RZ, 0x8, R3 ;  /* 0x00000008ff087819 */ /* 0x008fe20000011603 */
[----:B------:R-:W-:Y:S01]  /*8230*/  IMAD.MOV.U32 R137, RZ, RZ, R155 ;  /* 0x000000ffff897224 */ /* 0x000fe200078e009b */
[----:B------:R-:W-:Y:S01]  /*8240*/  LOP3.LUT R3, R7, UR17, R14, 0x96, !PT ;  /* 0x0000001107037c12 */ /* 0x000fe2000f8e960e */
[----:B------:R2:W-:Y:S01]  /*8250*/  MUFU.EX2 R132, R6 ;  /* 0x0000000600847308 */ /* 0x0005e20000000800 */
[----:B------:R-:W-:Y:S01]  /*8260*/  LOP3.LUT R7, R10, 0xff, RZ, 0xc0, !PT ;  /* 0x000000ff0a077812 */ /* 0x000fe200078ec0ff */
[----:B------:R-:W-:Y:S01]  /*8270*/  FFMA.FTZ R10, R138, c[0x0][0x23c], -R2 ;  /* 0x00008f008a0a7a23 */ /* 0x000fe20000010802 */
[----:B------:R-:W-:Y:S01]  /*8280*/  PRMT R13, R11, 0x5410, R8 ;  /* 0x000054100b0d7816 */ /* 0x000fe20000000008 */
[----:B------:R-:W-:Y:S01]  /*8290*/  IMAD.MOV.U32 R138, RZ, RZ, R109 ;  /* 0x000000ffff8a7224 */ /* 0x000fe200078e006d */
[----:B------:R-:W-:-:S02]  /*82a0*/  PRMT R11, R7, 0x5410, R9 ;  /* 0x00005410070b7816 */ /* 0x000fc40000000009 */
[----:B------:R-:W-:Y:S01]  /*82b0*/  SHF.R.U32.HI R7, RZ, 0x10, R3 ;  /* 0x00000010ff077819 */ /* 0x000fe20000011603 */
[----:B------:R3:W-:Y:S01]  /*82c0*/  MUFU.EX2 R133, R10 ;  /* 0x0000000a00857308 */ /* 0x0007e20000000800 */
[C---:B------:R-:W-:Y:S02]  /*82d0*/  LOP3.LUT R8, R3.reuse, 0xff, RZ, 0xc0, !PT ;  /* 0x000000ff03087812 */ /* 0x040fe400078ec0ff */
[----:B--2---:R-:W-:-:S04]  /*82e0*/  LOP3.LUT R6, R3, 0xffff, RZ, 0xc0, !PT ;  /* 0x0000ffff03067812 */ /* 0x004fc800078ec0ff */
[----:B------:R-:W-:Y:S02]  /*82f0*/  SHF.R.U32.HI R9, RZ, 0x8, R6 ;  /* 0x00000008ff097819 */ /* 0x000fe40000011606 */
[----:B------:R-:W-:Y:S02]  /*8300*/  SHF.R.U32.HI R6, RZ, 0x18, R3 ;  /* 0x00000018ff067819 */ /* 0x000fe40000011603 */
[----:B------:R-:W-:Y:S01]  /*8310*/  LOP3.LUT R3, R7, 0xff, RZ, 0xc0, !PT ;  /* 0x000000ff07037812 */ /* 0x000fe200078ec0ff */
[--C-:B------:R-:W-:Y:S01]  /*8320*/  FFMA.FTZ R7, R136, c[0x0][0x23c], -R2.reuse ;  /* 0x00008f0088077a23 */ /* 0x100fe20000010802 */
[----:B------:R-:W-:Y:S01]  /*8330*/  PRMT R9, R8, 0x5410, R9 ;  /* 0x0000541008097816 */ /* 0x000fe20000000009 */
[----:B------:R-:W-:Y:S01]  /*8340*/  FFMA.FTZ R8, R139, c[0x0][0x23c], -R2 ;  /* 0x00008f008b087a23 */ /* 0x000fe20000010802 */
[----:B------:R-:W-:Y:S01]  /*8350*/  PRMT R12, R3, 0x5410, R6 ;  /* 0x00005410030c7816 */ /* 0x000fe20000000006 */
[----:B------:R-:W2:Y:S01]  /*8360*/  MUFU.EX2 R131, R7 ;  /* 0x0000000700837308 */ /* 0x000ea20000000800 */
[----:B------:R-:W-:Y:S01]  /*8370*/  HSET2.LE.AND R3, R13, R144, PT ;  /* 0x000000900d037233 */ /* 0x000fe20003803000 */
[----:B----4-:R-:W-:Y:S01]  /*8380*/  F2FP.BF16.PACK_AB R6, R192, R134 ;  /* 0x00000086c006723e */ /* 0x010fe200000010ff */
[----:B------:R-:W-:-:S02]  /*8390*/  IMAD.MOV.U32 R136, RZ, RZ, R110 ;  /* 0x000000ffff887224 */ /* 0x000fc400078e006e */
[----:B------:R-:W-:Y:S01]  /*83a0*/  IMAD.MOV.U32 R139, RZ, RZ, R106 ;  /* 0x000000ffff8b7224 */ /* 0x000fe200078e006a */
[----:B---3--:R-:W-:Y:S01]  /*83b0*/  LOP3.LUT R10, R3, R6, RZ, 0xc0, !PT ;  /* 0x00000006030a7212 */ /* 0x008fe200078ec0ff */
[----:B------:R-:W-:Y:S01]  /*83c0*/  HSET2.LE.AND R3, R11, R144, PT ;  /* 0x000000900b037233 */ /* 0x000fe20003803000 */
[----:B------:R3:W4:Y:S01]  /*83d0*/  MUFU.EX2 R130, R8 ;  /* 0x0000000800827308 */ /* 0x0007220000000800 */
[----:B--2---:R-:W-:-:S04]  /*83e0*/  F2FP.BF16.PACK_AB R6, R131, R133 ;  /* 0x000000858306723e */ /* 0x004fc800000010ff */
[----:B------:R-:W-:Y:S01]  /*83f0*/  LOP3.LUT R11, R3, R6, RZ, 0xc0, !PT ;  /* 0x00000006030b7212 */ /* 0x000fe200078ec0ff */
[----:B------:R-:W-:Y:S01]  /*8400*/  HSET2.LE.AND R3, R9, R144, PT ;  /* 0x0000009009037233 */ /* 0x000fe20003803000 */
[----:B------:R-:W-:-:S04]  /*8410*/  F2FP.BF16.PACK_AB R6, R193, R194 ;  /* 0x000000c2c106723e */ /* 0x000fc800000010ff */
[----:B---3--:R-:W-:Y:S01]  /*8420*/  LOP3.LUT R8, R3, R6, RZ, 0xc0, !PT ;  /* 0x0000000603087212 */ /* 0x008fe200078ec0ff */
[----:B------:R-:W-:Y:S01]  /*8430*/  HSET2.LE.AND R3, R12, R144, PT ;  /* 0x000000900c037233 */ /* 0x000fe20003803000 */
[----:B----4-:R-:W-:-:S04]  /*8440*/  F2FP.BF16.PACK_AB R6, R130, R132 ;  /* 0x000000848206723e */ /* 0x010fc800000010ff */
[----:B------:R-:W-:Y:S02]  /*8450*/  LOP3.LUT R9, R3, R6, RZ, 0xc0, !PT ;  /* 0x0000000603097212 */ /* 0x000fe400078ec0ff */
[----:B------:R-:W-:Y:S02]  /*8460*/  LOP3.LUT R6, R29, UR16, R74, 0x96, !PT ;  /* 0x000000101d067c12 */ /* 0x000fe4000f8e964a */
[----:B------:R-:W-:Y:S02]  /*8470*/  LOP3.LUT R3, R113, UR14, R28, 0x96, !PT ;  /* 0x0000000e71037c12 */ /* 0x000fe4000f8e961c */
[----:B------:R-:W2:Y:S01]  /*8480*/  LDSM.16.MT88.4 R28, [R204+0x5400] ;  /* 0x00540000cc1c783b */ /* 0x000ea20000004200 */
        /* <DEDUP_REMOVED lines=32> */
[----:B------:R-:W-:Y:S01]  /*8690*/  SHF.R.U32.HI R9, RZ, 0x8, R9 ;  /* 0x00000008ff097819 */ /* 0x000fe20000011609 */
[----:B------:R-:W-:Y:S01]  /*86a0*/  IMAD.MOV.U32 R35, RZ, RZ, R142 ;  /* 0x000000ffff237224 */ /* 0x000fe200078e008e */
[--C-:B------:R-:W-:Y:S02]  /*86b0*/  SHF.R.U32.HI R11, RZ, 0x18, R6.reuse ;  /* 0x00000018ff0b7819 */ /* 0x100fe40000011606 */
[----:B------:R-:W-:Y:S02]  /*86c0*/  PRMT R12, R10, 0x5410, R9 ;  /* 0x000054100a0c7816 */ /* 0x000fe40000000009 */
[----:B------:R-:W-:Y:S01]  /*86d0*/  SHF.R.U32.HI R9, RZ, 0x10, R6 ;  /* 0x00000010ff097819 */ /* 0x000fe20000011606 */
[----:B------:R-:W-:-:S02]  /*86e0*/  FFMA.FTZ R6, R141, c[0x0][0x23c], -R0 ;  /* 0x00008f008d067a23 */ /* 0x000fc40000010800 */
[----:B------:R-:W-:Y:S02]  /*86f0*/  IMAD.MOV.U32 R141, RZ, RZ, R120 ;  /* 0x000000ffff8d7224 */ /* 0x000fe400078e0078 */
[----:B------:R-:W-:Y:S01]  /*8700*/  MUFU.EX2 R124, R6 ;  /* 0x00000006007c7308 */ /* 0x000fe20000000800 */
[----:B-1----:R-:W-:Y:S02]  /*8710*/  FFMA.FTZ R3, R140, c[0x0][0x23c], -R5 ;  /* 0x00008f008c037a23 */ /* 0x002fe40000010805 */
[----:B------:R-:W-:-:S05]  /*8720*/  IMAD.MOV.U32 R140, RZ, RZ, R121 ;  /* 0x000000ffff8c7224 */ /* 0x000fca00078e0079 */
[----:B------:R1:W3:Y:S02]  /*8730*/  MUFU.EX2 R126, R3 ;  /* 0x00000003007e7308 */ /* 0x0002e40000000800 */
[----:B-1----:R-:W-:Y:S01]  /*8740*/  LOP3.LUT R3, R7, UR17, R32, 0x96, !PT ;  /* 0x0000001107037c12 */ /* 0x002fe2000f8e9620 */
[----:B------:R-:W-:Y:S01]  /*8750*/  IMAD.MOV.U32 R32, RZ, RZ, R101 ;  /* 0x000000ffff207224 */ /* 0x000fe200078e0065 */
        /* <DEDUP_REMOVED lines=13> */
[----:B------:R-:W-:Y:S01]  /*8830*/  HSET2.LE.AND R3, R12, R144, PT ;  /* 0x000000900c037233 */ /* 0x000fe20003803000 */
[----:B------:R-:W-:-:S02]  /*8840*/  IMAD.MOV.U32 R197, RZ, RZ, R119 ;  /* 0x000000ffffc57224 */ /* 0x000fc400078e0077 */
[----:B------:R-:W-:-:S03]  /*8850*/  IMAD.MOV.U32 R198, RZ, RZ, R116 ;  /* 0x000000ffffc67224 */ /* 0x000fc600078e0074 */
[----:B------:R-:W1:Y:S01]  /*8860*/  MUFU.EX2 R122, R7 ;  /* 0x00000007007a7308 */ /* 0x000e620000000800 */
[----:B---3--:R-:W-:-:S04]  /*8870*/  F2FP.BF16.PACK_AB R6, R126, R128 ;  /* 0x000000807e06723e */ /* 0x008fc800000010ff */
        /* <DEDUP_REMOVED lines=15> */
[----:B------:R-:W-:-:S07]  /*8970*/  IMAD.MOV.U32 R149, RZ, RZ, R96 ;  /* 0x000000ffff957224 */ /* 0x000fce00078e0060 */
[----:B------:R-:W-:Y:S01]  /*8980*/  HMMA.16816.F32.BF16 R80, R8, R18, R44 ;  /* 0x000000120850723c */ /* 0x000fe2000004182c */
[----:B------:R-:W3:Y:S01]  /*8990*/  LDSM.16.MT88.4 R44, [R205+0x5400] ;  /* 0x00540000cd2c783b */ /* 0x000ee20000004200 */
[----:B-1----:R-:W-:-:S05]  /*89a0*/  LOP3.LUT R3, R15, UR8, R26, 0x96, !PT ;  /* 0x000000080f037c12 */ /* 0x002fca000f8e961a */
[----:B------:R-:W-:Y:S01]  /*89b0*/  IMAD.MOV.U32 R19, RZ, RZ, R118 ;  /* 0x000000ffff137224 */ /* 0x000fe200078e0076 */
[----:B------:R-:W-:Y:S01]  /*89c0*/  HMMA.16816.F32.BF16 R76, R8, R22, R76 ;  /* 0x00000016084c723c */ /* 0x000fe2000004184c */
[----:B------:R1:W-:Y:S01]  /*89d0*/  MUFU.EX2 R118, R6 ;  /* 0x0000000600767308 */ /* 0x0003e20000000800 */
[----:B------:R-:W-:Y:S02]  /*89e0*/  IMAD.MOV.U32 R18, RZ, RZ, R107 ;  /* 0x000000ffff127224 */ /* 0x000fe400078e006b */
[----:B------:R-:W-:-:S04]  /*89f0*/  IMAD.WIDE.U32 R26, R232, -0x326172a9, RZ ;  /* 0xcd9e8d57e81a7825 */ /* 0x000fc800078e00ff */
[----:B------:R-:W-:Y:S01]  /*8a00*/  HMMA.16816.F32.BF16 R68, R8, R16, R68 ;  /* 0x000000100844723c */ /* 0x000fe20000041844 */
[----:B------:R-:W-:Y:S02]  /*8a10*/  IMAD.MOV.U32 R22, RZ, RZ, R111 ;  /* 0x000000ffff167224 */ /* 0x000fe400078e006f */
[----:B------:R-:W-:-:S04]  /*8a20*/  IMAD.MOV.U32 R23, RZ, RZ, R108 ;  /* 0x000000ffff177224 */ /* 0x000fc800078e006c */
[----:B------:R-:W-:Y:S02]  /*8a30*/  FFMA.FTZ R8, R148, c[0x0][0x23c], -R4 ;  /* 0x00008f0094087a23 */ /* 0x000fe40000010804 */
[----:B-1----:R-:W-:Y:S02]  /*8a40*/  IMAD.WIDE.U32 R6, R3, -0x2daee0ad, RZ ;  /* 0xd2511f5303067825 */ /* 0x002fe400078e00ff */
[----:B------:R1:W-:Y:S02]  /*8a50*/  MUFU.EX2 R119, R8 ;  /* 0x0000000800777308 */ /* 0x0003e40000000800 */
[----:B------:R-:W-:Y:S01]  /*8a60*/  FFMA.FTZ R9, R152, c[0x0][0x23c], -R2 ;  /* 0x00008f0098097a23 */ /* 0x000fe20000010802 */
[C---:B------:R-:W-:Y:S01]  /*8a70*/  LOP3.LUT R3, R6.reuse, 0xffff, RZ, 0xc0, !PT ;  /* 0x0000ffff06037812 */ /* 0x040fe200078ec0ff */
[----:B------:R-:W-:Y:S01]  /*8a80*/  IMAD.MOV.U32 R148, RZ, RZ, R99 ;  /* 0x000000ffff947224 */ /* 0x000fe200078e0063 */
[----:B------:R-:W-:Y:S02]  /*8a90*/  LOP3.LUT R10, R6, 0xff, RZ, 0xc0, !PT ;  /* 0x000000ff060a7812 */ /* 0x000fe400078ec0ff */
[----:B------:R-:W-:Y:S01]  /*8aa0*/  SHF.R.U32.HI R12, RZ, 0x18, R6 ;  /* 0x00000018ff0c7819 */ /* 0x000fe20000011606 */
[----:B------:R4:W-:Y:S01]  /*8ab0*/  MUFU.EX2 R116, R9 ;  /* 0x0000000900747308 */ /* 0x0009e20000000800 */
[----:B-1----:R-:W-:-:S02]  /*8ac0*/  FFMA.FTZ R8, R145, c[0x0][0x23c], -R4 ;  /* 0x00008f0091087a23 */ /* 0x002fc40000010804 */
[----:B------:R-:W-:-:S05]  /*8ad0*/  IMAD.MOV.U32 R145, RZ, RZ, R18 ;  /* 0x000000ffff917224 */ /* 0x000fca00078e0012 */
[----:B------:R1:W1:Y:S01]  /*8ae0*/  MUFU.EX2 R121, R8 ;  /* 0x0000000800797308 */ /* 0x0002620000000800 */
[----:B----4-:R-:W-:-:S07]  /*8af0*/  FFMA.FTZ R9, R153, c[0x0][0x23c], -R2 ;  /* 0x00008f0099097a23 */ /* 0x010fce0000010802 */
[----:B------:R4:W-:Y:S01]  /*8b00*/  MUFU.EX2 R117, R9 ;  /* 0x0000000900757308 */ /* 0x0009e20000000800 */
[----:B-1----:R-:W-:Y:S02]  /*8b10*/  SHF.R.U32.HI R8, RZ, 0x8, R3 ;  /* 0x00000008ff087819 */ /* 0x002fe40000011603 */
        /* <DEDUP_REMOVED lines=11> */
[----:B----4-:R-:W-:Y:S01]  /*8bd0*/  PRMT R9, R10, 0x5410, R12 ;  /* 0x000054100a097816 */ /* 0x010fe2000000000c */
[----:B------:R-:W-:Y:S01]  /*8be0*/  IMAD.MOV.U32 R150, RZ, RZ, R98 ;  /* 0x000000ffff967224 */ /* 0x000fe200078e0062 */
[----:B------:R-:W-:Y:S01]  /*8bf0*/  PRMT R12, R11, 0x5410, R8 ;  /* 0x000054100b0c7816 */ /* 0x000fe20000000008 */
[----:B------:R-:W1:Y:S01]  /*8c00*/  MUFU.EX2 R111, R7 ;  /* 0x00000007006f7308 */ /* 0x000e620000000800 */
[----:B------:R-:W-:Y:S01]  /*8c10*/  PRMT R13, R3, 0x5410, R6 ;  /* 0x00005410030d7816 */ /* 0x000fe20000000006 */
[----:B------:R-:W-:Y:S01]  /*8c20*/  FFMA.FTZ R8, R154, c[0x0][0x23c], -R2 ;  /* 0x00008f009a087a23 */ /* 0x000fe20000010802 */
[----:B------:R-:W-:Y:S01]  /*8c30*/  HSET2.LE.AND R3, R14, R144, PT ;  /* 0x000000900e037233 */ /* 0x000fe20003803000 */
[----:B------:R-:W-:-:S04]  /*8c40*/  F2FP.BF16.PACK_AB R6, R121, R119 ;  /* 0x000000777906723e */ /* 0x000fc800000010ff */
[----:B------:R4:W2:Y:S01]  /*8c50*/  MUFU.EX2 R110, R8 ;  /* 0x00000008006e7308 */ /* 0x0008a20000000800 */
[----:B------:R-:W-:Y:S01]  /*8c60*/  LOP3.LUT R10, R3, R6, RZ, 0xc0, !PT ;  /* 0x00000006030a7212 */ /* 0x000fe200078ec0ff */
[----:B------:R-:W-:Y:S01]  /*8c70*/  HSET2.LE.AND R3, R9, R144, PT ;  /* 0x0000009009037233 */ /* 0x000fe20003803000 */
[----:B-1----:R-:W-:-:S04]  /*8c80*/  F2FP.BF16.PACK_AB R6, R111, R117 ;  /* 0x000000756f06723e */ /* 0x002fc800000010ff */
[----:B------:R-:W-:Y:S01]  /*8c90*/  LOP3.LUT R11, R3, R6, RZ, 0xc0, !PT ;  /* 0x00000006030b7212 */ /* 0x000fe200078ec0ff */
[----:B------:R-:W-:Y:S01]  /*8ca0*/  HSET2.LE.AND R3, R12, R144, PT ;  /* 0x000000900c037233 */ /* 0x000fe20003803000 */
[----:B------:R-:W-:-:S04]  /*8cb0*/  F2FP.BF16.PACK_AB R6, R118, R120 ;  /* 0x000000787606723e */ /* 0x000fc800000010ff */
[----:B----4-:R-:W-:Y:S01]  /*8cc0*/  LOP3.LUT R8, R3, R6, RZ, 0xc0, !PT ;  /* 0x0000000603087212 */ /* 0x010fe200078ec0ff */
[----:B------:R-:W-:Y:S01]  /*8cd0*/  HSET2.LE.AND R3, R13, R144, PT ;  /* 0x000000900d037233 */ /* 0x000fe20003803000 */
[----:B--2---:R-:W-:-:S04]  /*8ce0*/  F2FP.BF16.PACK_AB R6, R110, R116 ;  /* 0x000000746e06723e */ /* 0x004fc800000010ff */
[----:B------:R-:W-:Y:S02]  /*8cf0*/  LOP3.LUT R9, R3, R6, RZ, 0xc0, !PT ;  /* 0x0000000603097212 */ /* 0x000fe400078ec0ff */
[----:B------:R-:W-:Y:S01]  /*8d00*/  LOP3.LUT R3, R33, UR8, R72, 0x96, !PT ;  /* 0x0000000821037c12 */ /* 0x000fe2000f8e9648 */
[----:B------:R-:W-:-:S04]  /*8d10*/  IMAD.MOV.U32 R33, RZ, RZ, R95 ;  /* 0x000000ffff217224 */ /* 0x000fc800078e005f */
[----:B------:R-:W-:Y:S01]  /*8d20*/  IMAD.WIDE.U32 R6, R3, -0x2daee0ad, RZ ;  /* 0xd2511f5303067825 */ /* 0x000fe200078e00ff */
[C---:B------:R-:W-:Y:S03]  /*8d30*/  HMMA.16816.F32.BF16 R64, R8.reuse, R28, R64 ;  /* 0x0000001c0840723c */ /* 0x040fe60000041840 */
[----:B------:R-:W-:Y:S02]  /*8d40*/  FFMA.FTZ R3, R164, c[0x0][0x23c], -R5 ;  /* 0x00008f00a4037a23 */ /* 0x000fe40000010805 */
[----:B------:R-:W-:Y:S02]  /*8d50*/  IMAD.MOV.U32 R164, RZ, RZ, R143 ;  /* 0x000000ffffa47224 */ /* 0x000fe400078e008f */
[----:B------:R1:W-:Y:S01]  /*8d60*/  MUFU.EX2 R109, R3 ;  /* 0x00000003006d7308 */ /* 0x0003e20000000800 */
[C---:B------:R-:W-:Y:S08]  /*8d70*/  HMMA.16816.F32.BF16 R60, R8.reuse, R30, R60 ;  /* 0x0000001e083c723c */ /* 0x040ff0000004183c */
[----:B---3--:R-:W-:Y:S01]  /*8d80*/  HMMA.16816.F32.BF16 R152, R8, R44, R56 ;  /* 0x0000002c0898723c */ /* 0x008fe20000041838 */
[----:B-1----:R-:W-:-:S07]  /*8d90*/  LOP3.LUT R3, R7, UR18, R34, 0x96, !PT ;  /* 0x0000001207037c12 */ /* 0x002fce000f8e9622 */
[----:B------:R-:W-:Y:S01]  /*8da0*/  HMMA.16816.F32.BF16 R72, R8, R46, R48 ;  /* 0x0000002e0848723c */ /* 0x000fe20000041830 */
[----:B------:R-:W-:Y:S02]  /*8db0*/  IMAD.MOV.U32 R34, RZ, RZ, R105 ;  /* 0x000000ffff227224 */ /* 0x000fe400078e0069 */
[----:B------:R-:W-:Y:S02]  /*8dc0*/  IMAD.MOV.U32 R56, RZ, RZ, R197 ;  /* 0x000000ffff387224 */ /* 0x000fe400078e00c5 */
[----:B------:R-:W-:Y:S02]  /*8dd0*/  IMAD.MOV.U32 R197, RZ, RZ, R146 ;  /* 0x000000ffffc57224 */ /* 0x000fe400078e0092 */
[C---:B------:R-:W-:Y:S01]  /*8de0*/  LOP3.LUT R8, R6.reuse, 0xffff, RZ, 0xc0, !PT ;  /* 0x0000ffff06087812 */ /* 0x040fe200078ec0ff */
[----:B------:R-:W-:Y:S01]  /*8df0*/  FFMA.FTZ R7, R165, c[0x0][0x23c], -R5 ;  /* 0x00008f00a5077a23 */ /* 0x000fe20000010805 */
[----:B------:R-:W-:Y:S01]  /*8e00*/  LOP3.LUT R9, R6, 0xff, RZ, 0xc0, !PT ;  /* 0x000000ff06097812 */ /* 0x000fe200078ec0ff */
[----:B------:R-:W-:Y:S01]  /*8e10*/  IMAD.MOV.U32 R165, RZ, RZ, R103 ;  /* 0x000000ffffa57224 */ /* 0x000fe200078e0067 */
[----:B------:R-:W-:Y:S01]  /*8e20*/  SHF.R.U32.HI R8, RZ, 0x8, R8 ;  /* 0x00000008ff087819 */ /* 0x000fe20000011608 */
[----:B------:R1:W-:Y:S01]  /*8e30*/  MUFU.EX2 R108, R7 ;  /* 0x00000007006c7308 */ /* 0x0003e20000000800 */
[----:B------:R-:W-:Y:S01]  /*8e40*/  SHF.R.U32.HI R10, RZ, 0x10, R6 ;  /* 0x00000010ff0a7819 */ /* 0x000fe20000011606 */
[----:B------:R-:W-:Y:S01]  /*8e50*/  IMAD.MOV.U32 R146, RZ, RZ, R102 ;  /* 0x000000ffff927224 */ /* 0x000fe200078e0066 */
[----:B------:R-:W-:Y:S01]  /*8e60*/  SHF.R.U32.HI R11, RZ, 0x18, R6 ;  /* 0x00000018ff0b7819 */ /* 0x000fe20000011606 */
[----:B------:R-:W-:Y:S01]  /*8e70*/  IMAD.MOV.U32 R59, RZ, RZ, R19 ;  /* 0x000000ffff3b7224 */ /* 0x000fe200078e0013 */
[----:B------:R-:W-:Y:S01]  /*8e80*/  LOP3.LUT R6, R3, 0xffff, RZ, 0xc0, !PT ;  /* 0x0000ffff03067812 */ /* 0x000fe200078ec0ff */
[----:B------:R-:W-:Y:S01]  /*8e90*/  IMAD.MOV.U32 R48, RZ, RZ, R141 ;  /* 0x000000ffff307224 */ /* 0x000fe200078e008d */
[----:B------:R-:W-:Y:S01]  /*8ea0*/  PRMT R17, R9, 0x5410, R8 ;  /* 0x0000541009117816 */ /* 0x000fe20000000008 */
[----:B------:R-:W-:Y:S01]  /*8eb0*/  FFMA.FTZ R8, R158, c[0x0][0x23c], -R5 ;  /* 0x00008f009e087a23 */ /* 0x000fe20000010805 */
[----:B------:R-:W-:Y:S01]  /*8ec0*/  LOP3.LUT R9, R10, 0xff, RZ, 0xc0, !PT ;  /* 0x000000ff0a097812 */ /* 0x000fe200078ec0ff */
[----:B------:R-:W-:-:S02]  /*8ed0*/  IMAD.MOV.U32 R58, RZ, RZ, R22 ;  /* 0x000000ffff3a7224 */ /* 0x000fc400078e0016 */
[----:B------:R2:W-:Y:S01]  /*8ee0*/  MUFU.EX2 R107, R8 ;  /* 0x00000008006b7308 */ /* 0x0005e20000000800 */
[----:B------:R-:W-:Y:S01]  /*8ef0*/  PRMT R15, R9, 0x5410, R11 ;  /* 0x00005410090f7816 */ /* 0x000fe2000000000b */
[----:B------:R-:W-:Y:S01]  /*8f00*/  IMAD.MOV.U32 R57, RZ, RZ, R23 ;  /* 0x000000ffff397224 */ /* 0x000fe200078e0017 */
[----:B-1----:R-:W-:Y:S01]  /*8f10*/  SHF.R.U32.HI R7, RZ, 0x8, R6 ;  /* 0x00000008ff077819 */ /* 0x002fe20000011606 */
[----:B------:R-:W-:Y:S01]  /*8f20*/  IMAD.MOV.U32 R158, RZ, RZ, R100 ;  /* 0x000000ffff9e7224 */ /* 0x000fe200078e0064 */
[----:B------:R-:W-:Y:S01]  /*8f30*/  LOP3.LUT R6, R3, 0xff, RZ, 0xc0, !PT ;  /* 0x000000ff03067812 */ /* 0x000fe200078ec0ff */
[----:B------:R-:W-:-:S03]  /*8f40*/  IMAD.MOV.U32 R49, RZ, RZ, R94 ;  /* 0x000000ffff317224 */ /* 0x000fc600078e005e */
[----:B------:R-:W-:Y:S01]  /*8f50*/  PRMT R16, R6, 0x5410, R7 ;  /* 0x0000541006107816 */ /* 0x000fe20000000007 */
[----:B------:R-:W-:Y:S01]  /*8f60*/  IMAD.U32 R7, RZ, RZ, UR33 ;  /* 0x00000021ff077e24 */ /* 0x000fe2000f8e00ff */
[----:B------:R-:W-:Y:S01]  /*8f70*/  SHF.R.U32.HI R6, RZ, 0x10, R3 ;  /* 0x00000010ff067819 */ /* 0x000fe20000011603 */
[----:B--2---:R-:W-:-:S03]  /*8f80*/  FFMA.FTZ R8, R156, c[0x0][0x23c], -R5 ;  /* 0x00008f009c087a23 */ /* 0x004fc60000010805 */
[----:B------:R-:W-:Y:S01]  /*8f90*/  LOP3.LUT R6, R6, 0xff, RZ, 0xc0, !PT ;  /* 0x000000ff06067812 */ /* 0x000fe200078ec0ff */
[----:B------:R-:W-:Y:S01]  /*8fa0*/  IMAD.MOV.U32 R156, RZ, RZ, R135 ;  /* 0x000000ffff9c7224 */ /* 0x000fe200078e0087 */
[----:B------:R1:W2:Y:S01]  /*8fb0*/  MUFU.EX2 R106, R8 ;  /* 0x00000008006a7308 */ /* 0x0002a20000000800 */
[----:B------:R3:W5:Y:S01]  /*8fc0*/  LDL.LU R135, [R1+0x80] ;  /* 0x0000800001877983 */ /* 0x0007620000300800 */
[----:B-1----:R-:W-:Y:S02]  /*8fd0*/  SHF.R.U32.HI R8, RZ, 0x18, R3 ;  /* 0x00000018ff087819 */ /* 0x002fe40000011603 */
[----:B------:R-:W-:Y:S01]  /*8fe0*/  LOP3.LUT R3, R115, UR31, R7, 0x96, !PT ;  /* 0x0000001f73037c12 */ /* 0x000fe2000f8e9607 */
[----:B------:R-:W-:Y:S01]  /*8ff0*/  FFMA.FTZ R7, R159, c[0x0][0x23c], -R0 ;  /* 0x00008f009f077a23 */ /* 0x000fe20000010800 */
[----:B------:R-:W-:-:S03]  /*9000*/  PRMT R14, R6, 0x5410, R8 ;  /* 0x00005410060e7816 */ /* 0x000fc60000000008 */
[----:B------:R-:W-:Y:S01]  /*9010*/  IMAD.WIDE.U32 R20, R3, -0x326172a9, RZ ;  /* 0xcd9e8d5703147825 */ /* 0x000fe200078e00ff */
[----:B------:R1:W-:Y:S03]  /*9020*/  MUFU.EX2 R104, R7 ;  /* 0x0000000700687308 */ /* 0x0003e60000000800 */
[----:B------:R-:W-:Y:S01]  /*9030*/  FFMA.FTZ R3, R157, c[0x0][0x23c], -R0 ;  /* 0x00008f009d037a23 */ /* 0x000fe20000010800 */
[----:B------:R-:W-:-:S04]  /*9040*/  LOP3.LUT R6, R21, UR16, R26, 0x96, !PT ;  /* 0x0000001015067c12 */ /* 0x000fc8000f8e961a */
[----:B------:R4:W3:Y:S01]  /*9050*/  MUFU.EX2 R105, R3 ;  /* 0x0000000300697308 */ /* 0x0008e20000000800 */
[----:B------:R-:W-:-:S04]  /*9060*/  IMAD.WIDE.U32 R12, R6, -0x2daee0ad, RZ ;  /* 0xd2511f53060c7825 */ /* 0x000fc800078e00ff */
[----:B-1----:R-:W-:Y:S01]  /*9070*/  FFMA.FTZ R7, R166, c[0x0][0x23c], -R0 ;  /* 0x00008f00a6077a23 */ /* 0x002fe20000010800 */
[----:B--2---:R-:W-:-:S03]  /*9080*/  F2FP.BF16.PACK_AB R6, R106, R107 ;  /* 0x0000006b6a06723e */ /* 0x004fc600000010ff */
[----:B------:R1:W-:Y:S01]  /*9090*/  MUFU.EX2 R103, R7 ;  /* 0x0000000700677308 */ /* 0x0003e20000000800 */
[----:B----4-:R-:W-:-:S05]  /*90a0*/  LOP3.LUT R3, R113, UR14, R20, 0x96, !PT ;  /* 0x0000000e71037c12 */ /* 0x010fca000f8e9614 */
[----:B------:R-:W-:Y:S01]  /*90b0*/  IMAD.WIDE.U32 R10, R3, -0x2daee0ad, RZ ;  /* 0xd2511f53030a7825 */ /* 0x000fe200078e00ff */
[----:B------:R-:W-:-:S03]  /*90c0*/  HSET2.LE.AND R3, R17, R144, PT ;  /* 0x0000009011037233 */ /* 0x000fc60003803000 */
[----:B-1----:R-:W-:Y:S02]  /*90d0*/  FFMA.FTZ R7, R167, c[0x0][0x23c], -R0 ;  /* 0x00008f00a7077a23 */ /* 0x002fe40000010800 */
[----:B------:R-:W-:Y:S02]  /*90e0*/  LOP3.LUT R18, R3, R6, RZ, 0xc0, !PT ;  /* 0x0000000603127212 */ /* 0x000fe400078ec0ff */
[----:B------:R-:W1:Y:S01]  /*90f0*/  MUFU.EX2 R102, R7 ;  /* 0x0000000700667308 */ /* 0x000e620000000800 */
[----:B------:R-:W-:Y:S01]  /*9100*/  HSET2.LE.AND R3, R15, R144, PT ;  /* 0x000000900f037233 */ /* 0x000fe20003803000 */
[----:B---3--:R-:W-:-:S04]  /*9110*/  F2FP.BF16.PACK_AB R6, R105, R104 ;  /* 0x000000686906723e */ /* 0x008fc800000010ff */
[----:B------:R-:W-:Y:S01]  /*9120*/  LOP3.LUT R19, R3, R6, RZ, 0xc0, !PT ;  /* 0x0000000603137212 */ /* 0x000fe200078ec0ff */
[--C-:B------:R-:W-:Y:S01]  /*9130*/  HSET2.LE.AND R3, R16, R144.reuse, PT ;  /* 0x0000009010037233 */ /* 0x100fe20003803000 */
[----:B------:R-:W-:Y:S02]  /*9140*/  F2FP.BF16.PACK_AB R6, R108, R109 ;  /* 0x0000006d6c06723e */ /* 0x000fe400000010ff */
[----:B------:R-:W-:Y:S02]  /*9150*/  LOP3.LUT R8, R13, UR13, R84, 0x96, !PT ;  /* 0x0000000d0d087c12 */ /* 0x000fe4000f8e9654 */
[----:B------:R-:W-:Y:S01]  /*9160*/  LOP3.LUT R16, R3, R6, RZ, 0xc0, !PT ;  /* 0x0000000603107212 */ /* 0x000fe200078ec0ff */
[----:B------:R-:W-:Y:S01]  /*9170*/  HSET2.LE.AND R3, R14, R144, PT ;  /* 0x000000900e037233 */ /* 0x000fe20003803000 */
[----:B------:R-:W-:Y:S02]  /*9180*/  LOP3.LUT R9, R11, UR11, R12, 0x96, !PT ;  /* 0x0000000b0b097c12 */ /* 0x000fe4000f8e960c */
[----:B-1----:R-:W-:-:S04]  /*9190*/  F2FP.BF16.PACK_AB R6, R102, R103 ;  /* 0x000000676606723e */ /* 0x002fc800000010ff */
[----:B------:R-:W-:Y:S01]  /*91a0*/  LOP3.LUT R17, R3, R6, RZ, 0xc0, !PT ;  /* 0x0000000603117212 */ /* 0x000fe200078ec0ff */
[----:B------:R-:W-:-:S04]  /*91b0*/  IMAD.WIDE.U32 R6, R8, -0x326172a9, RZ ;  /* 0xcd9e8d5708067825 */ /* 0x000fc800078e00ff */
[----:B------:R-:W-:Y:S01]  /*91c0*/  IMAD.WIDE.U32 R8, R9, -0x326172a9, RZ ;  /* 0xcd9e8d5709087825 */ /* 0x000fe200078e00ff */
[----:B------:R-:W-:-:S04]  /*91d0*/  LOP3.LUT R7, R7, UR12, R112, 0x96, !PT ;  /* 0x0000000c07077c12 */ /* 0x000fc8000f8e9670 */
[----:B------:R-:W-:Y:S01]  /*91e0*/  LOP3.LUT R3, R9, UR10, R6, 0x96, !PT ;  /* 0x0000000a09037c12 */ /* 0x000fe2000f8e9606 */
[----:B------:R-:W-:-:S04]  /*91f0*/  IMAD.WIDE.U32 R6, R7, -0x2daee0ad, RZ ;  /* 0xd2511f5307067825 */ /* 0x000fc800078e00ff */
[----:B------:R-:W-:Y:S01]  /*9200*/  IMAD.WIDE.U32 R14, R3, -0x2daee0ad, RZ ;  /* 0xd2511f53030e7825 */ /* 0x000fe200078e00ff */
[----:B------:R-:W-:Y:S02]  /*9210*/  LOP3.LUT R7, R7, UR9, R10, 0x96, !PT ;  /* 0x0000000907077c12 */ /* 0x000fe4000f8e960a */
[----:B------:R-:W-:Y:S02]  /*9220*/  LOP3.LUT R12, R21, UR16, R88, 0x96, !PT ;  /* 0x00000010150c7c12 */ /* 0x000fe4000f8e9658 */
[----:B------:R-:W-:Y:S01]  /*9230*/  LOP3.LUT R3, R15, UR7, R6, 0x96, !PT ;  /* 0x000000070f037c12 */ /* 0x000fe2000f8e9606 */
[----:B------:R-:W-:Y:S01]  /*9240*/  IMAD.WIDE.U32 R10, R7, -0x326172a9, RZ ;  /* 0xcd9e8d57070a7825 */ /* 0x000fe200078e00ff */
[----:B------:R-:W-:-:S03]  /*9250*/  LOP3.LUT R13, R43, UR14, R20, 0x96, !PT ;  /* 0x0000000e2b0d7c12 */ /* 0x000fc6000f8e9614 */
[----:B------:R-:W-:Y:S01]  /*9260*/  IMAD.WIDE.U32 R6, R3, -0x326172a9, RZ ;  /* 0xcd9e8d5703067825 */ /* 0x000fe200078e00ff */
[----:B------:R-:W-:Y:S03]  /*9270*/  HMMA.16816.F32.BF16 R140, R16, R28, R52 ;  /* 0x0000001c108c723c */ /* 0x000fe60000041834 */
[----:B------:R-:W-:Y:S01]  /*9280*/  IMAD.WIDE.U32 R20, R12, -0x2daee0ad, RZ ;  /* 0xd2511f530c147825 */ /* 0x000fe200078e00ff */
[----:B------:R-:W-:Y:S02]  /*9290*/  LOP3.LUT R9, R7, UR17, R10, 0x96, !PT ;  /* 0x0000001107097c12 */ /* 0x000fe4000f8e960a */
[C---:B------:R-:W-:Y:S02]  /*92a0*/  LOP3.LUT R15, R6.reuse, 0xffff, RZ, 0xc0, !PT ;  /* 0x0000ffff060f7812 */ /* 0x040fe400078ec0ff */
[----:B------:R-:W-:Y:S01]  /*92b0*/  LOP3.LUT R29, R11, UR8, R8, 0x96, !PT ;  /* 0x000000080b1d7c12 */ /* 0x000fe2000f8e9608 */
[----:B------:R-:W-:Y:S01]  /*92c0*/  IMAD.WIDE.U32 R10, R13, -0x2daee0ad, RZ ;  /* 0xd2511f530d0a7825 */ /* 0x000fe200078e00ff */
[----:B------:R-:W-:-:S02]  /*92d0*/  LOP3.LUT R24, R6, 0xff, RZ, 0xc0, !PT ;  /* 0x000000ff06187812 */ /* 0x000fc400078ec0ff */
[--C-:B------:R-:W-:Y:S02]  /*92e0*/  SHF.R.U32.HI R23, RZ, 0x10, R6.reuse ;  /* 0x00000010ff177819 */ /* 0x100fe40000011606 */
[----:B------:R-:W-:Y:S02]  /*92f0*/  SHF.R.U32.HI R22, RZ, 0x18, R6 ;  /* 0x00000018ff167819 */ /* 0x000fe40000011606 */
[----:B------:R-:W-:Y:S02]  /*9300*/  LOP3.LUT R6, R21, UR13, R86, 0x96, !PT ;  /* 0x0000000d15067c12 */ /* 0x000fe4000f8e9656 */
[----:B------:R-:W-:-:S03]  /*9310*/  LOP3.LUT R3, R11, UR11, R20, 0x96, !PT ;  /* 0x0000000b0b037c12 */ /* 0x000fc6000f8e9614 */
[----:B------:R-:W-:-:S04]  /*9320*/  IMAD.WIDE.U32 R12, R6, -0x326172a9, RZ ;  /* 0xcd9e8d57060c7825 */ /* 0x000fc800078e00ff */
[----:B------:R-:W-:Y:S01]  /*9330*/  IMAD.WIDE.U32 R6, R3, -0x326172a9, RZ ;  /* 0xcd9e8d5703067825 */ /* 0x000fe200078e00ff */
[----:B------:R-:W-:-:S04]  /*9340*/  LOP3.LUT R8, R13, UR12, R42, 0x96, !PT ;  /* 0x0000000c0d087c12 */ /* 0x000fc8000f8e962a */
[----:B------:R-:W-:Y:S01]  /*9350*/  LOP3.LUT R7, R7, UR10, R12, 0x96, !PT ;  /* 0x0000000a07077c12 */ /* 0x000fe2000f8e960c */
[----:B------:R-:W-:-:S04]  /*9360*/  IMAD.WIDE.U32 R12, R8, -0x2daee0ad, RZ ;  /* 0xd2511f53080c7825 */ /* 0x000fc800078e00ff */
[----:B------:R-:W-:Y:S01]  /*9370*/  FFMA.FTZ R3, R177, c[0x0][0x23c], -R5 ;  /* 0x00008f00b1037a23 */ /* 0x000fe20000010805 */
[----:B------:R-:W-:Y:S01]  /*9380*/  LOP3.LUT R8, R13, UR9, R10, 0x96, !PT ;  /* 0x000000090d087c12 */ /* 0x000fe2000f8e960a */
[----:B------:R-:W-:Y:S02]  /*9390*/  IMAD.WIDE.U32 R10, R7, -0x2daee0ad, RZ ;  /* 0xd2511f53070a7825 */ /* 0x000fe400078e00ff */
[----:B------:R1:W-:Y:S03]  /*93a0*/  MUFU.EX2 R101, R3 ;  /* 0x0000000300657308 */ /* 0x0003e60000000800 */
[----:B------:R-:W-:Y:S01]  /*93b0*/  LOP3.LUT R7, R11, UR7, R12, 0x96, !PT ;  /* 0x000000070b077c12 */ /* 0x000fe2000f8e960c */
[----:B------:R-:W-:-:S04]  /*93c0*/  IMAD.WIDE.U32 R12, R8, -0x326172a9, RZ ;  /* 0xcd9e8d57080c7825 */ /* 0x000fc800078e00ff */
[----:B-1----:R-:W-:-:S04]  /*93d0*/  FFMA.FTZ R3, R176, c[0x0][0x23c], -R5 ;  /* 0x00008f00b0037a23 */ /* 0x002fc80000010805 */
[----:B------:R1:W-:Y:S01]  /*93e0*/  MUFU.EX2 R100, R3 ;  /* 0x0000000300647308 */ /* 0x0003e20000000800 */
[----:B------:R-:W-:Y:S01]  /*93f0*/  LOP3.LUT R11, R13, UR8, R6, 0x96, !PT ;  /* 0x000000080d0b7c12 */ /* 0x000fe2000f8e9606 */
[----:B------:R-:W-:-:S04]  /*9400*/  IMAD.WIDE.U32 R6, R7, -0x326172a9, RZ ;  /* 0xcd9e8d5707067825 */ /* 0x000fc800078e00ff */
[----:B-1----:R-:W-:-:S04]  /*9410*/  FFMA.FTZ R3, R161, c[0x0][0x23c], -R5 ;  /* 0x00008f00a1037a23 */ /* 0x002fc80000010805 */
[----:B------:R1:W-:Y:S01]  /*9420*/  MUFU.EX2 R99, R3 ;  /* 0x0000000300637308 */ /* 0x0003e20000000800 */
[C---:B------:R-:W-:Y:S02]  /*9430*/  LOP3.LUT R25, R6.reuse, 0xffff, RZ, 0xc0, !PT ;  /* 0x0000ffff06197812 */ /* 0x040fe400078ec0ff */
[----:B------:R-:W-:Y:S02]  /*9440*/  LOP3.LUT R28, R6, 0xff, RZ, 0xc0, !PT ;  /* 0x000000ff061c7812 */ /* 0x000fe400078ec0ff */
[--C-:B------:R-:W-:Y:S02]  /*9450*/  SHF.R.U32.HI R27, RZ, 0x10, R6.reuse ;  /* 0x00000010ff1b7819 */ /* 0x100fe40000011606 */
[----:B------:R-:W-:Y:S01]  /*9460*/  SHF.R.U32.HI R26, RZ, 0x18, R6 ;  /* 0x00000018ff1a7819 */ /* 0x000fe20000011606 */
[--C-:B------:R-:W-:Y:S02]  /*9470*/  FFMA.FTZ R6, R171, c[0x0][0x23c], -R5.reuse ;  /* 0x00008f00ab067a23 */ /* 0x100fe40000010805 */
[----:B-1----:R-:W-:-:S04]  /*9480*/  FFMA.FTZ R3, R160, c[0x0][0x23c], -R5 ;  /* 0x00008f00a0037a23 */ /* 0x002fc80000010805 */
[----:B------:R1:W-:Y:S01]  /*9490*/  MUFU.EX2 R98, R3 ;  /* 0x0000000300627308 */ /* 0x0003e20000000800 */
[----:B------:R-:W-:-:S07]  /*94a0*/  LOP3.LUT R8, R7, UR17, R12, 0x96, !PT ;  /* 0x0000001107087c12 */ /* 0x000fce000f8e960c */
[----:B------:R2:W-:Y:S01]  /*94b0*/  MUFU.EX2 R95, R6 ;  /* 0x00000006005f7308 */ /* 0x0005e20000000800 */
[----:B-1----:R-:W-:-:S07]  /*94c0*/  FFMA.FTZ R3, R169, c[0x0][0x23c], -R5 ;  /* 0x00008f00a9037a23 */ /* 0x002fce0000010805 */
[----:B------:R1:W-:Y:S01]  /*94d0*/  MUFU.EX2 R96, R3 ;  /* 0x0000000300607308 */ /* 0x0003e20000000800 */
[----:B--2---:R-:W-:-:S07]  /*94e0*/  FFMA.FTZ R6, R162, c[0x0][0x23c], -R5 ;  /* 0x00008f00a2067a23 */ /* 0x004fce0000010805 */
[----:B------:R2:W-:Y:S01]  /*94f0*/  MUFU.EX2 R94, R6 ;  /* 0x00000006005e7308 */ /* 0x0005e20000000800 */
[----:B-1----:R-:W-:-:S04]  /*9500*/  SHF.R.U32.HI R3, RZ, 0x8, R15 ;  /* 0x00000008ff037819 */ /* 0x002fc8000001160f */
[----:B------:R-:W-:Y:S02]  /*9510*/  PRMT R51, R24, 0x5410, R3 ;  /* 0x0000541018337816 */ /* 0x000fe40000000003 */
[----:B------:R-:W-:Y:S01]  /*9520*/  LOP3.LUT R3, R23, 0xff, RZ, 0xc0, !PT ;  /* 0x000000ff17037812 */ /* 0x000fe200078ec0ff */
[----:B--2---:R-:W-:-:S03]  /*9530*/  IMAD.WIDE.U32 R6, R29, -0x2daee0ad, RZ ;  /* 0xd2511f531d067825 */ /* 0x004fc600078e00ff */
[----:B------:R-:W-:Y:S01]  /*9540*/  PRMT R50, R3, 0x5410, R22 ;  /* 0x0000541003327816 */ /* 0x000fe20000000016 */
[----:B------:R-:W-:Y:S01]  /*9550*/  FFMA.FTZ R3, R163, c[0x0][0x23c], -R5 ;  /* 0x00008f00a3037a23 */ /* 0x000fe20000010805 */
[----:B------:R-:W-:Y:S01]  /*9560*/  LOP3.LUT R5, R7, UR18, R14, 0x96, !PT ;  /* 0x0000001207057c12 */ /* 0x000fe2000f8e960e */
[----:B------:R-:W-:Y:S01]  /*9570*/  IMAD.MOV.U32 R161, RZ, RZ, R164 ;  /* 0x000000ffffa17224 */ /* 0x000fe200078e00a4 */
[C---:B------:R-:W-:Y:S01]  /*9580*/  LOP3.LUT R12, R6.reuse, 0xffff, RZ, 0xc0, !PT ;  /* 0x0000ffff060c7812 */ /* 0x040fe200078ec0ff */
[----:B------:R-:W-:Y:S01]  /*9590*/  IMAD.MOV.U32 R164, RZ, RZ, R97 ;  /* 0x000000ffffa47224 */ /* 0x000fe200078e0061 */
[----:B------:R-:W-:Y:S01]  /*95a0*/  LOP3.LUT R20, R6, 0xff, RZ, 0xc0, !PT ;  /* 0x000000ff06147812 */ /* 0x000fe200078ec0ff */
[----:B------:R1:W-:Y:S01]  /*95b0*/  MUFU.EX2 R97, R3 ;  /* 0x0000000300617308 */ /* 0x0003e20000000800 */
[--C-:B------:R-:W-:Y:S02]  /*95c0*/  SHF.R.U32.HI R14, RZ, 0x10, R6.reuse ;  /* 0x00000010ff0e7819 */ /* 0x100fe40000011606 */
[----:B------:R-:W-:Y:S01]  /*95d0*/  SHF.R.U32.HI R13, RZ, 0x18, R6 ;  /* 0x00000018ff0d7819 */ /* 0x000fe20000011606 */
[----:B------:R-:W-:-:S05]  /*95e0*/  IMAD.WIDE.U32 R6, R11, -0x2daee0ad, RZ ;  /* 0xd2511f530b067825 */ /* 0x000fca00078e00ff */
[----:B------:R-:W-:Y:S01]  /*95f0*/  LOP3.LUT R15, R6, 0xffff, RZ, 0xc0, !PT ;  /* 0x0000ffff060f7812 */ /* 0x000fe200078ec0ff */
[----:B-1----:R-:W-:Y:S01]  /*9600*/  FFMA.FTZ R3, R180, c[0x0][0x23c], -R0 ;  /* 0x00008f00b4037a23 */ /* 0x002fe20000010800 */
[----:B------:R-:W-:-:S03]  /*9610*/  LOP3.LUT R23, R6, 0xff, RZ, 0xc0, !PT ;  /* 0x000000ff06177812 */ /* 0x000fc600078ec0ff */
[----:B------:R1:W-:Y:S01]  /*9620*/  MUFU.EX2 R89, R3 ;  /* 0x0000000300597308 */ /* 0x0003e20000000800 */
[--C-:B------:R-:W-:Y:S02]  /*9630*/  SHF.R.U32.HI R21, RZ, 0x10, R6.reuse ;  /* 0x00000010ff157819 */ /* 0x100fe40000011606 */
[----:B------:R-:W-:Y:S02]  /*9640*/  SHF.R.U32.HI R22, RZ, 0x18, R6 ;  /* 0x00000018ff167819 */ /* 0x000fe40000011606 */
[----:B------:R-:W-:Y:S01]  /*9650*/  LOP3.LUT R6, R9, 0xffff, RZ, 0xc0, !PT ;  /* 0x0000ffff09067812 */ /* 0x000fe200078ec0ff */
[----:B------:R-:W-:Y:S01]  /*9660*/  FFMA.FTZ R11, R178, c[0x0][0x23c], -R0 ;  /* 0x00008f00b20b7a23 */ /* 0x000fe20000010800 */
[----:B-1----:R-:W-:Y:S01]  /*9670*/  LOP3.LUT R3, R7, UR18, R10, 0x96, !PT ;  /* 0x0000001207037c12 */ /* 0x002fe2000f8e960a */
[----:B------:R-:W-:Y:S02]  /*9680*/  FFMA.FTZ R7, R170, c[0x0][0x23c], -R0 ;  /* 0x00008f00aa077a23 */ /* 0x000fe40000010800 */
[----:B------:R-:W-:-:S02]  /*9690*/  IMAD.MOV.U32 R170, RZ, RZ, R90 ;  /* 0x000000ffffaa7224 */ /* 0x000fc400078e005a */
[----:B------:R1:W-:Y:S01]  /*96a0*/  MUFU.EX2 R90, R7 ;  /* 0x00000007005a7308 */ /* 0x0003e20000000800 */
[----:B------:R-:W-:Y:S02]  /*96b0*/  FFMA.FTZ R10, R168, c[0x0][0x23c], -R0 ;  /* 0x00008f00a80a7a23 */ /* 0x000fe40000010800 */
[----:B------:R-:W-:Y:S02]  /*96c0*/  IMAD.MOV.U32 R180, RZ, RZ, R49 ;  /* 0x000000ffffb47224 */ /* 0x000fe400078e0031 */
[----:B------:R-:W-:Y:S02]  /*96d0*/  IMAD.MOV.U32 R178, RZ, RZ, R151 ;  /* 0x000000ffffb27224 */ /* 0x000fe400078e0097 */
[----:B------:R-:W-:Y:S02]  /*96e0*/  IMAD.MOV.U32 R151, RZ, RZ, R92 ;  /* 0x000000ffff977224 */ /* 0x000fe400078e005c */
[----:B------:R2:W-:Y:S01]  /*96f0*/  MUFU.EX2 R92, R10 ;  /* 0x0000000a005c7308 */ /* 0x0005e20000000800 */
[----:B-1----:R-:W-:-:S02]  /*9700*/  SHF.R.U32.HI R7, RZ, 0x8, R6 ;  /* 0x00000008ff077819 */ /* 0x002fc40000011606 */
[----:B------:R-:W-:-:S04]  /*9710*/  LOP3.LUT R6, R9, 0xff, RZ, 0xc0, !PT ;  /* 0x000000ff09067812 */ /* 0x000fc800078ec0ff */
[----:B------:R-:W-:Y:S01]  /*9720*/  PRMT R49, R6, 0x5410, R7 ;  /* 0x0000541006317816 */ /* 0x000fe20000000007 */
[--C-:B------:R-:W-:Y:S01]  /*9730*/  FFMA.FTZ R6, R181, c[0x0][0x23c], -R0.reuse ;  /* 0x00008f00b5067a23 */ /* 0x100fe20000010800 */
[----:B--2---:R-:W-:Y:S01]  /*9740*/  SHF.R.U32.HI R10, RZ, 0x10, R9 ;  /* 0x00000010ff0a7819 */ /* 0x004fe20000011609 */
[----:B------:R-:W-:Y:S01]  /*9750*/  IMAD.MOV.U32 R181, RZ, RZ, R93 ;  /* 0x000000ffffb57224 */ /* 0x000fe200078e005d */
[----:B------:R-:W-:Y:S01]  /*9760*/  SHF.R.U32.HI R7, RZ, 0x18, R9 ;  /* 0x00000018ff077819 */ /* 0x000fe20000011609 */
[----:B------:R1:W-:Y:S01]  /*9770*/  MUFU.EX2 R93, R6 ;  /* 0x00000006005d7308 */ /* 0x0003e20000000800 */
[----:B------:R-:W-:Y:S02]  /*9780*/  FFMA.FTZ R9, R179, c[0x0][0x23c], -R0 ;  /* 0x00008f00b3097a23 */ /* 0x000fe40000010800 */
[----:B------:R-:W-:Y:S01]  /*9790*/  IMAD.MOV.U32 R179, RZ, RZ, R32 ;  /* 0x000000ffffb37224 */ /* 0x000fe200078e0020 */
[----:B-1----:R-:W-:-:S04]  /*97a0*/  LOP3.LUT R6, R10, 0xff, RZ, 0xc0, !PT ;  /* 0x000000ff0a067812 */ /* 0x002fc800078ec0ff */
[----:B------:R-:W-:Y:S01]  /*97b0*/  PRMT R42, R6, 0x5410, R7 ;  /* 0x00005410062a7816 */ /* 0x000fe20000000007 */
[----:B------:R-:W-:Y:S01]  /*97c0*/  FFMA.FTZ R7, R199, c[0x0][0x23c], -R4 ;  /* 0x00008f00c7077a23 */ /* 0x000fe20000010804 */
[----:B------:R-:W-:-:S03]  /*97d0*/  SHF.R.U32.HI R6, RZ, 0x8, R25 ;  /* 0x00000008ff067819 */ /* 0x000fc60000011619 */
[----:B------:R1:W-:Y:S01]  /*97e0*/  MUFU.EX2 R87, R7 ;  /* 0x0000000700577308 */ /* 0x0003e20000000800 */
[----:B------:R-:W-:Y:S02]  /*97f0*/  PRMT R32, R28, 0x5410, R6 ;  /* 0x000054101c207816 */ /* 0x000fe40000000006 */
[----:B------:R-:W-:Y:S01]  /*9800*/  LOP3.LUT R6, R27, 0xff, RZ, 0xc0, !PT ;  /* 0x000000ff1b067812 */ /* 0x000fe200078ec0ff */
[----:B------:R-:W-:-:S03]  /*9810*/  IMAD.MOV.U32 R168, RZ, RZ, R91 ;  /* 0x000000ffffa87224 */ /* 0x000fc600078e005b */
[----:B------:R-:W-:Y:S01]  /*9820*/  PRMT R26, R6, 0x5410, R26 ;  /* 0x00005410061a7816 */ /* 0x000fe2000000001a */
[----:B------:R2:W-:Y:S01]  /*9830*/  MUFU.EX2 R91, R9 ;  /* 0x00000009005b7308 */ /* 0x0005e20000000800 */
[--C-:B------:R-:W-:Y:S02]  /*9840*/  FFMA.FTZ R6, R182, c[0x0][0x23c], -R4.reuse ;  /* 0x00008f00b6067a23 */ /* 0x100fe40000010804 */
[----:B-1----:R-:W-:-:S05]  /*9850*/  FFMA.FTZ R7, R183, c[0x0][0x23c], -R4 ;  /* 0x00008f00b7077a23 */ /* 0x002fca0000010804 */
[----:B------:R1:W3:Y:S01]  /*9860*/  MUFU.EX2 R86, R7 ;  /* 0x0000000700567308 */ /* 0x0002e20000000800 */
[----:B------:R-:W-:Y:S01]  /*9870*/  IMAD.MOV.U32 R176, RZ, RZ, R48 ;  /* 0x000000ffffb07224 */ /* 0x000fe200078e0030 */
[----:B--2---:R-:W-:-:S06]  /*9880*/  SHF.R.U32.HI R9, RZ, 0x8, R12 ;  /* 0x00000008ff097819 */ /* 0x004fcc000001160c */
[----:B------:R2:W-:Y:S01]  /*9890*/  MUFU.EX2 R85, R6 ;  /* 0x0000000600557308 */ /* 0x0005e20000000800 */
[----:B------:R-:W-:Y:S02]  /*98a0*/  PRMT R48, R20, 0x5410, R9 ;  /* 0x0000541014307816 */ /* 0x000fe40000000009 */
[----:B-1----:R-:W-:-:S04]  /*98b0*/  LOP3.LUT R7, R14, 0xff, RZ, 0xc0, !PT ;  /* 0x000000ff0e077812 */ /* 0x002fc800078ec0ff */
[----:B------:R-:W-:Y:S01]  /*98c0*/  PRMT R43, R7, 0x5410, R13 ;  /* 0x00005410072b7816 */ /* 0x000fe2000000000d */
[----:B------:R-:W-:Y:S01]  /*98d0*/  FFMA.FTZ R7, R172, c[0x0][0x23c], -R4 ;  /* 0x00008f00ac077a23 */ /* 0x000fe20000010804 */
[----:B------:R-:W-:Y:S02]  /*98e0*/  SHF.R.U32.HI R9, RZ, 0x10, R8 ;  /* 0x00000010ff097819 */ /* 0x000fe40000011608 */
[----:B--2---:R-:W-:Y:S01]  /*98f0*/  LOP3.LUT R6, R8, 0xffff, RZ, 0xc0, !PT ;  /* 0x0000ffff08067812 */ /* 0x004fe200078ec0ff */
[----:B------:R1:W-:Y:S01]  /*9900*/  MUFU.EX2 R84, R7 ;  /* 0x0000000700547308 */ /* 0x0003e20000000800 */
[----:B------:R-:W-:Y:S01]  /*9910*/  SHF.R.U32.HI R10, RZ, 0x8, R15 ;  /* 0x00000008ff0a7819 */ /* 0x000fe2000001160f */
[----:B------:R-:W-:-:S06]  /*9920*/  IMAD.MOV.U32 R171, RZ, RZ, R165 ;  /* 0x000000ffffab7224 */ /* 0x000fcc00078e00a5 */
[----:B------:R2:W-:Y:S01]  /*9930*/  MUFU.EX2 R88, R11 ;  /* 0x0000000b00587308 */ /* 0x0005e20000000800 */
[----:B------:R-:W-:Y:S02]  /*9940*/  IMAD.MOV.U32 R177, RZ, RZ, R56 ;  /* 0x000000ffffb17224 */ /* 0x000fe400078e0038 */
[----:B------:R-:W-:Y:S01]  /*9950*/  IMAD.MOV.U32 R167, RZ, RZ, R57 ;  /* 0x000000ffffa77224 */ /* 0x000fe200078e0039 */
[----:B-1----:R-:W-:Y:S02]  /*9960*/  SHF.R.U32.HI R7, RZ, 0x8, R6 ;  /* 0x00000008ff077819 */ /* 0x002fe40000011606 */
[----:B------:R-:W-:Y:S02]  /*9970*/  LOP3.LUT R6, R9, 0xff, RZ, 0xc0, !PT ;  /* 0x000000ff09067812 */ /* 0x000fe400078ec0ff */
[----:B------:R-:W-:Y:S02]  /*9980*/  LOP3.LUT R9, R21, 0xff, RZ, 0xc0, !PT ;  /* 0x000000ff15097812 */ /* 0x000fe400078ec0ff */
[----:B--2---:R-:W-:Y:S01]  /*9990*/  SHF.R.U32.HI R11, RZ, 0x18, R8 ;  /* 0x00000018ff0b7819 */ /* 0x004fe20000011608 */
[----:B------:R-:W-:-:S02]  /*99a0*/  IMAD.MOV.U32 R166, RZ, RZ, R58 ;  /* 0x000000ffffa67224 */ /* 0x000fc400078e003a */
[----:B------:R-:W-:Y:S01]  /*99b0*/  IMAD.MOV.U32 R165, RZ, RZ, R59 ;  /* 0x000000ffffa57224 */ /* 0x000fe200078e003b */
[----:B------:R-:W-:Y:S01]  /*99c0*/  PRMT R15, R6, 0x5410, R11 ;  /* 0x00005410060f7816 */ /* 0x000fe2000000000b */
[----:B------:R-:W-:Y:S01]  /*99d0*/  IMAD.MOV.U32 R199, RZ, RZ, R41 ;  /* 0x000000ffffc77224 */ /* 0x000fe200078e0029 */
[----:B------:R-:W-:Y:S01]  /*99e0*/  HMMA.16816.F32.BF16 R56, R16, R30, R76 ;  /* 0x0000001e1038723c */ /* 0x000fe2000004184c */
[----:B------:R-:W-:Y:S01]  /*99f0*/  IMAD.MOV.U32 R183, RZ, RZ, R36 ;  /* 0x000000ffffb77224 */ /* 0x000fe200078e0024 */
[----:B------:R-:W-:Y:S01]  /*9a00*/  PRMT R41, R23, 0x5410, R10 ;  /* 0x0000541017297816 */ /* 0x000fe2000000000a */
[----:B------:R-:W-:Y:S01]  /*9a10*/  FFMA.FTZ R6, R186, c[0x0][0x23c], -R2 ;  /* 0x00008f00ba067a23 */ /* 0x000fe20000010802 */
[----:B------:R-:W-:Y:S01]  /*9a20*/  PRMT R36, R9, 0x5410, R22 ;  /* 0x0000541009247816 */ /* 0x000fe20000000016 */
[----:B------:R-:W1:Y:S01]  /*9a30*/  LDSM.16.MT88.4 R28, [R204+0x5800] ;  /* 0x00580000cc1c783b */ /* 0x000e620000004200 */
[----:B------:R-:W-:Y:S01]  /*9a40*/  LOP3.LUT R12, R8, 0xff, RZ, 0xc0, !PT ;  /* 0x000000ff080c7812 */ /* 0x000fe200078ec0ff */
[----:B------:R-:W-:-:S02]  /*9a50*/  FFMA.FTZ R8, R200, c[0x0][0x23c], -R2 ;  /* 0x00008f00c8087a23 */ /* 0x000fc40000010802 */
[----:B------:R-:W2:Y:S01]  /*9a60*/  LDSM.16.MT88.4 R20, [R205+0x5800] ;  /* 0x00580000cd14783b */ /* 0x000ea20000004200 */
[----:B------:R4:W-:Y:S01]  /*9a70*/  MUFU.EX2 R77, R6 ;  /* 0x00000006004d7308 */ /* 0x0009e20000000800 */
[----:B------:R-:W-:Y:S02]  /*9a80*/  SHF.R.U32.HI R10, RZ, 0x10, R3 ;  /* 0x00000010ff0a7819 */ /* 0x000fe40000011603 */
[----:B------:R-:W-:Y:S02]  /*9a90*/  PRMT R14, R12, 0x5410, R7 ;  /* 0x000054100c0e7816 */ /* 0x000fe40000000007 */
[----:B------:R-:W-:Y:S02]  /*9aa0*/  LOP3.LUT R13, R5, 0xff, RZ, 0xc0, !PT ;  /* 0x000000ff050d7812 */ /* 0x000fe400078ec0ff */
[--C-:B------:R-:W-:Y:S01]  /*9ab0*/  SHF.R.U32.HI R7, RZ, 0x10, R5.reuse ;  /* 0x00000010ff077819 */ /* 0x100fe20000011605 */
[----:B------:R3:W1:Y:S01]  /*9ac0*/  MUFU.EX2 R79, R8 ;  /* 0x00000008004f7308 */ /* 0x0006620000000800 */
[----:B------:R-:W-:-:S02]  /*9ad0*/  SHF.R.U32.HI R12, RZ, 0x18, R5 ;  /* 0x00000018ff0c7819 */ /* 0x000fc40000011605 */
[----:B------:R-:W-:Y:S02]  /*9ae0*/  LOP3.LUT R11, R3, 0xff, RZ, 0xc0, !PT ;  /* 0x000000ff030b7812 */ /* 0x000fe400078ec0ff */
[----:B------:R-:W-:Y:S01]  /*9af0*/  SHF.R.U32.HI R9, RZ, 0x18, R3 ;  /* 0x00000018ff097819 */ /* 0x000fe20000011603 */
[----:B----4-:R-:W-:-:S04]  /*9b00*/  FFMA.FTZ R6, R184, c[0x0][0x23c], -R2 ;  /* 0x00008f00b8067a23 */ /* 0x010fc80000010802 */
[----:B------:R4:W-:Y:S01]  /*9b10*/  MUFU.EX2 R78, R6 ;  /* 0x00000006004e7308 */ /* 0x0009e20000000800 */
[----:B---3--:R-:W-:Y:S02]  /*9b20*/  LOP3.LUT R8, R5, 0xffff, RZ, 0xc0, !PT ;  /* 0x0000ffff05087812 */ /* 0x008fe400078ec0ff */
[----:B------:R-:W-:Y:S02]  /*9b30*/  LOP3.LUT R5, R3, 0xffff, RZ, 0xc0, !PT ;  /* 0x0000ffff03057812 */ /* 0x000fe400078ec0ff */
[----:B------:R-:W-:Y:S01]  /*9b40*/  LOP3.LUT R3, R10, 0xff, RZ, 0xc0, !PT ;  /* 0x000000ff0a037812 */ /* 0x000fe200078ec0ff */
[----:B------:R-:W-:Y:S01]  /*9b50*/  IMAD.MOV.U32 R163, RZ, RZ, R156 ;  /* 0x000000ffffa37224 */ /* 0x000fe200078e009c */
[----:B------:R-:W-:Y:S01]  /*9b60*/  SHF.R.U32.HI R5, RZ, 0x8, R5 ;  /* 0x00000008ff057819 */ /* 0x000fe20000011605 */
[----:B------:R-:W-:Y:S01]  /*9b70*/  IMAD.MOV.U32 R162, RZ, RZ, R158 ;  /* 0x000000ffffa27224 */ /* 0x000fe200078e009e */
[----:B------:R-:W-:Y:S01]  /*9b80*/  PRMT R24, R3, 0x5410, R9 ;  /* 0x0000541003187816 */ /* 0x000fe20000000009 */
[----:B------:R-:W-:Y:S01]  /*9b90*/  HMMA.16816.F32.BF16 R156, R16, R44, R68 ;  /* 0x0000002c109c723c */ /* 0x000fe20000041844 */
[----:B----4-:R-:W-:-:S02]  /*9ba0*/  FFMA.FTZ R6, R175, c[0x0][0x23c], -R2 ;  /* 0x00008f00af067a23 */ /* 0x010fc40000010802 */
[--C-:B------:R-:W-:Y:S02]  /*9bb0*/  FFMA.FTZ R3, R174, c[0x0][0x23c], -R0.reuse ;  /* 0x00008f00ae037a23 */ /* 0x100fe40000010800 */
[----:B------:R-:W3:Y:S01]  /*9bc0*/  MUFU.EX2 R70, R6 ;  /* 0x0000000600467308 */ /* 0x000ee20000000800 */
[----:B------:R-:W-:Y:S01]  /*9bd0*/  PRMT R25, R11, 0x5410, R5 ;  /* 0x000054100b197816 */ /* 0x000fe20000000005 */
[----:B------:R-:W-:Y:S01]  /*9be0*/  FFMA.FTZ R5, R173, c[0x0][0x23c], -R0 ;  /* 0x00008f00ad057a23 */ /* 0x000fe20000010800 */
[----:B------:R-:W-:Y:S01]  /*9bf0*/  SHF.R.U32.HI R8, RZ, 0x8, R8 ;  /* 0x00000008ff087819 */ /* 0x000fe20000011608 */
[----:B------:R-:W-:Y:S01]  /*9c00*/  HSET2.LE.AND R0, R14, R144, PT ;  /* 0x000000900e007233 */ /* 0x000fe20003803000 */
[----:B------:R-:W-:-:S03]  /*9c10*/  IMAD.MOV.U32 R160, RZ, RZ, R35 ;  /* 0x000000ffffa07224 */ /* 0x000fc600078e0023 */
[----:B------:R4:W-:Y:S01]  /*9c20*/  MUFU.EX2 R76, R3 ;  /* 0x00000003004c7308 */ /* 0x0009e20000000800 */
[----:B------:R-:W-:Y:S02]  /*9c30*/  LOP3.LUT R7, R7, 0xff, RZ, 0xc0, !PT ;  /* 0x000000ff07077812 */ /* 0x000fe400078ec0ff */
[----:B------:R-:W-:Y:S01]  /*9c40*/  PRMT R35, R13, 0x5410, R8 ;  /* 0x000054100d237816 */ /* 0x000fe20000000008 */
[----:B------:R-:W-:Y:S01]  /*9c50*/  HMMA.16816.F32.BF16 R52, R16, R46, R80 ;  /* 0x0000002e1034723c */ /* 0x000fe20000041850 */
[----:B------:R-:W-:Y:S01]  /*9c60*/  PRMT R27, R7, 0x5410, R12 ;  /* 0x00005410071b7816 */ /* 0x000fe2000000000c */
[--C-:B------:R-:W-:Y:S02]  /*9c70*/  FFMA.FTZ R13, R201, c[0x0][0x23c], -R4.reuse ;  /* 0x00008f00c90d7a23 */ /* 0x100fe40000010804 */
[----:B------:R-:W-:Y:S01]  /*9c80*/  FFMA.FTZ R12, R190, c[0x0][0x23c], -R4 ;  /* 0x00008f00be0c7a23 */ /* 0x000fe20000010804 */
[----:B----4-:R-:W-:-:S04]  /*9c90*/  F2FP.BF16.PACK_AB R3, R86, R87 ;  /* 0x000000575603723e */ /* 0x010fc800000010ff */
[----:B------:R-:W-:Y:S01]  /*9ca0*/  LOP3.LUT R8, R0, R3, RZ, 0xc0, !PT ;  /* 0x0000000300087212 */ /* 0x000fe200078ec0ff */
[--C-:B------:R-:W-:Y:S01]  /*9cb0*/  HSET2.LE.AND R0, R15, R144.reuse, PT ;  /* 0x000000900f007233 */ /* 0x100fe20003803000 */
[----:B-1----:R-:W-:Y:S01]  /*9cc0*/  F2FP.BF16.PACK_AB R3, R77, R79 ;  /* 0x0000004f4d03723e */ /* 0x002fe200000010ff */
[--C-:B------:R-:W-:Y:S01]  /*9cd0*/  FFMA.FTZ R14, R187, c[0x0][0x23c], -R4.reuse ;  /* 0x00008f00bb0e7a23 */ /* 0x100fe20000010804 */
[----:B------:R1:W4:Y:S01]  /*9ce0*/  MUFU.EX2 R71, R5 ;  /* 0x0000000500477308 */ /* 0x0003220000000800 */
[----:B------:R-:W-:Y:S01]  /*9cf0*/  FFMA.FTZ R16, R185, c[0x0][0x23c], -R4 ;  /* 0x00008f00b9107a23 */ /* 0x000fe20000010804 */
[--C-:B------:R-:W-:Y:S01]  /*9d00*/  HSET2.LE.AND R4, R32, R144.reuse, PT ;  /* 0x0000009020047233 */ /* 0x100fe20003803000 */
[----:B------:R-:W-:Y:S01]  /*9d10*/  IMAD.MOV.U32 R169, RZ, RZ, R34 ;  /* 0x000000ffffa97224 */ /* 0x000fe200078e0022 */
[----:B------:R-:W-:Y:S01]  /*9d20*/  HSET2.LE.AND R6, R26, R144, PT ;  /* 0x000000901a067233 */ /* 0x000fe20003803000 */
[----:B------:R-:W-:Y:S01]  /*9d30*/  LOP3.LUT R9, R0, R3, RZ, 0xc0, !PT ;  /* 0x0000000300097212 */ /* 0x000fe200078ec0ff */
[--C-:B------:R-:W-:Y:S01]  /*9d40*/  FFMA.FTZ R15, R202, c[0x0][0x23c], -R2.reuse ;  /* 0x00008f00ca0f7a23 */ /* 0x100fe20000010802 */
[----:B---3--:R-:W-:Y:S01]  /*9d50*/  F2FP.BF16.PACK_AB R7, R70, R78 ;  /* 0x0000004e4607723e */ /* 0x008fe200000010ff */
[----:B------:R-:W-:-:S02]  /*9d60*/  FFMA.FTZ R17, R191, c[0x0][0x23c], -R2 ;  /* 0x00008f00bf117a23 */ /* 0x000fc40000010802 */
[--C-:B------:R-:W-:Y:S02]  /*9d70*/  FFMA.FTZ R19, R189, c[0x0][0x23c], -R2.reuse ;  /* 0x00008f00bd137a23 */ /* 0x100fe40000010802 */
[----:B------:R-:W-:Y:S02]  /*9d80*/  FFMA.FTZ R34, R188, c[0x0][0x23c], -R2 ;  /* 0x00008f00bc227a23 */ /* 0x000fe40000010802 */
[----:B------:R-:W-:Y:S01]  /*9d90*/  FADD.FTZ R3, R199, R183 ;  /* 0x000000b7c7037221 */ /* 0x000fe20000010000 */
[----:B-1----:R-:W-:Y:S01]  /*9da0*/  F2FP.BF16.PACK_AB R5, R84, R85 ;  /* 0x000000555405723e */ /* 0x002fe200000010ff */
[----:B------:R-:W-:Y:S02]  /*9db0*/  FADD.FTZ R2, R181, R179 ;  /* 0x000000b3b5027221 */ /* 0x000fe40000010000 */
[----:B------:R-:W-:Y:S01]  /*9dc0*/  FADD.FTZ R0, R178, R170 ;  /* 0x000000aab2007221 */ /* 0x000fe20000010000 */
[----:B------:R-:W-:Y:S01]  /*9dd0*/  LOP3.LUT R10, R4, R5, RZ, 0xc0, !PT ;  /* 0x00000005040a7212 */ /* 0x000fe200078ec0ff */
[----:B------:R-:W-:Y:S01]  /*9de0*/  FADD.FTZ R4, R137, R138 ;  /* 0x0000008a89047221 */ /* 0x000fe20000010000 */
[----:B------:R-:W-:Y:S01]  /*9df0*/  LOP3.LUT R11, R6, R7, RZ, 0xc0, !PT ;  /* 0x00000007060b7212 */ /* 0x000fe200078ec0ff */
[----:B------:R-:W-:-:S02]  /*9e00*/  FADD.FTZ R3, R168, R3 ;  /* 0x00000003a8037221 */ /* 0x000fc40000010000 */
[----:B------:R-:W-:Y:S02]  /*9e10*/  FADD.FTZ R2, R33, R2 ;  /* 0x0000000221027221 */ /* 0x000fe40000010000 */
[----:B------:R-:W-:Y:S02]  /*9e20*/  IMAD.MOV.U32 R170, RZ, RZ, R180 ;  /* 0x000000ffffaa7224 */ /* 0x000fe400078e00b4 */
[----:B------:R-:W-:Y:S02]  /*9e30*/  IMAD.MOV.U32 R180, RZ, RZ, R147 ;  /* 0x000000ffffb47224 */ /* 0x000fe400078e0093 */
[----:B------:R-:W-:Y:S02]  /*9e40*/  FADD.FTZ R0, R150, R0 ;  /* 0x0000000096007221 */ /* 0x000fe40000010000 */
[----:B------:R-:W-:Y:S02]  /*9e50*/  IMAD.MOV.U32 R178, RZ, RZ, R145 ;  /* 0x000000ffffb27224 */ /* 0x000fe400078e0091 */
[----:B------:R-:W-:-:S02]  /*9e60*/  IMAD.MOV.U32 R147, RZ, RZ, R136 ;  /* 0x000000ffff937224 */ /* 0x000fc400078e0088 */
[----:B------:R-:W-:Y:S02]  /*9e70*/  IMAD.MOV.U32 R145, RZ, RZ, R139 ;  /* 0x000000ffff917224 */ /* 0x000fe400078e008b */
[----:B------:R-:W-:Y:S02]  /*9e80*/  FADD.FTZ R26, R148, R4 ;  /* 0x00000004941a7221 */ /* 0x000fe40000010000 */
[----:B------:R-:W-:Y:S01]  /*9e90*/  FADD.FTZ R18, R149, R3 ;  /* 0x0000000395127221 */ /* 0x000fe20000010000 */
[----:B------:R-:W-:Y:S01]  /*9ea0*/  HSET2.LE.AND R3, R50, R144, PT ;  /* 0x0000009032037233 */ /* 0x000fe20003803000 */
[----:B------:R-:W-:Y:S01]  /*9eb0*/  FADD.FTZ R33, R151, R2 ;  /* 0x0000000297217221 */ /* 0x000fe20000010000 */
[----:B------:R-:W-:Y:S01]  /*9ec0*/  MUFU.EX2 R68, R13 ;  /* 0x0000000d00447308 */ /* 0x000fe20000000800 */
[----:B------:R-:W-:Y:S01]  /*9ed0*/  FADD.FTZ R32, R170, R0 ;  /* 0x00000000aa207221 */ /* 0x000fe20000010000 */
[----:B------:R-:W-:Y:S01]  /*9ee0*/  F2FP.BF16.PACK_AB R7, R92, R90 ;  /* 0x0000005a5c07723e */ /* 0x000fe200000010ff */
[----:B------:R-:W-:Y:S01]  /*9ef0*/  HMMA.16816.F32.BF16 R136, R8, R28, R64 ;  /* 0x0000001c0888723c */ /* 0x000fe20000041840 */
[----:B------:R-:W-:-:S02]  /*9f00*/  IMAD.MOV.U32 R168, RZ, RZ, R178 ;  /* 0x000000ffffa87224 */ /* 0x000fc400078e00b2 */
[----:B------:R-:W-:Y:S02]  /*9f10*/  IMAD.MOV.U32 R170, RZ, RZ, R147 ;  /* 0x000000ffffaa7224 */ /* 0x000fe400078e0093 */
[----:B------:R1:W3:Y:S01]  /*9f20*/  MUFU.EX2 R69, R12 ;  /* 0x0000000c00457308 */ /* 0x0002e20000000800 */
[----:B------:R-:W-:Y:S02]  /*9f30*/  IMAD.MOV.U32 R178, RZ, RZ, R145 ;  /* 0x000000ffffb27224 */ /* 0x000fe400078e0091 */
[C---:B------:R-:W-:Y:S01]  /*9f40*/  HMMA.16816.F32.BF16 R148, R8.reuse, R30, R60 ;  /* 0x0000001e0894723c */ /* 0x040fe2000004183c */
[--C-:B------:R-:W-:Y:S01]  /*9f50*/  HSET2.LE.AND R0, R51, R144.reuse, PT ;  /* 0x0000009033007233 */ /* 0x100fe20003803000 */
[----:B------:R-:W-:Y:S01]  /*9f60*/  F2FP.BF16.PACK_AB R2, R98, R99 ;  /* 0x000000636202723e */ /* 0x000fe200000010ff */
[--C-:B------:R-:W-:Y:S01]  /*9f70*/  HSET2.LE.AND R4, R49, R144.reuse, PT ;  /* 0x0000009031047233 */ /* 0x100fe20003803000 */
[----:B------:R-:W-:Y:S01]  /*9f80*/  LOP3.LUT R7, R3, R7, RZ, 0xc0, !PT ;  /* 0x0000000703077212 */ /* 0x000fe200078ec0ff */
[----:B------:R3:W-:Y:S03]  /*9f90*/  MUFU.EX2 R49, R16 ;  /* 0x0000001000317308 */ /* 0x0007e60000000800 */
[----:B--2---:R-:W-:Y:S01]  /*9fa0*/  HMMA.16816.F32.BF16 R152, R8, R20, R152 ;  /* 0x000000140898723c */ /* 0x004fe20000041898 */
[----:B------:R-:W-:-:S04]  /*9fb0*/  HSET2.LE.AND R3, R35, R144, PT ;  /* 0x0000009023037233 */ /* 0x000fc80003803000 */
[----:B------:R-:W-:Y:S03]  /*9fc0*/  MUFU.EX2 R34, R34 ;  /* 0x0000002200227308 */ /* 0x000fe60000000800 */
[----:B------:R-:W-:Y:S01]  /*9fd0*/  HMMA.16816.F32.BF16 R44, R8, R22, R72 ;  /* 0x00000016082c723c */ /* 0x000fe20000041848 */
[----:B-1----:R-:W-:-:S06]  /*9fe0*/  HSET2.LE.AND R12, R42, R144, PT ;  /* 0x000000902a0c7233 */ /* 0x002fcc0003803000 */
[----:B------:R-:W-:Y:S02]  /*9ff0*/  FADD.FTZ R8, R146, R26 ;  /* 0x0000001a92087221 */ /* 0x000fe40000010000 */
[----:B------:R-:W-:Y:S01]  /*a000*/  FADD.FTZ R10, R250, R33 ;  /* 0x00000021fa0a7221 */ /* 0x000fe20000010000 */
[----:B------:R-:W-:Y:S01]  /*a010*/  MUFU.EX2 R64, R14 ;  /* 0x0000000e00407308 */ /* 0x000fe20000000800 */
[----:B---3--:R-:W-:Y:S02]  /*a020*/  FADD.FTZ R16, R168, R18 ;  /* 0x00000012a8107221 */ /* 0x008fe40000010000 */
[----:B------:R-:W-:Y:S02]  /*a030*/  FADD.FTZ R9, R170, R32 ;  /* 0x00000020aa097221 */ /* 0x000fe40000010000 */
[----:B------:R-:W-:-:S03]  /*a040*/  FADD.FTZ R8, R178, R8 ;  /* 0x00000008b2087221 */ /* 0x000fc60000010000 */
[----:B------:R1:W2:Y:S01]  /*a050*/  MUFU.EX2 R33, R19 ;  /* 0x0000001300217308 */ /* 0x0002a20000000800 */
[----:B------:R-:W-:Y:S01]  /*a060*/  LOP3.LUT R6, R0, R2, RZ, 0xc0, !PT ;  /* 0x0000000200067212 */ /* 0x000fe200078ec0ff */
[----:B------:R-:W-:Y:S01]  /*a070*/  HSET2.LE.AND R2, R48, R144, PT ;  /* 0x0000009030027233 */ /* 0x000fe20003803000 */
[----:B------:R-:W-:Y:S01]  /*a080*/  F2FP.BF16.PACK_AB R5, R100, R101 ;  /* 0x000000656405723e */ /* 0x000fe200000010ff */
[----:B------:R-:W-:-:S04]  /*a090*/  FADD.FTZ R16, R180, R16 ;  /* 0x00000010b4107221 */ /* 0x000fc80000010000 */
[----:B------:R-:W-:Y:S01]  /*a0a0*/  MUFU.EX2 R42, R15 ;  /* 0x0000000f002a7308 */ /* 0x000fe20000000800 */
[----:B------:R-:W-:Y:S01]  /*a0b0*/  F2FP.BF16.PACK_AB R13, R88, R89 ;  /* 0x00000059580d723e */ /* 0x000fe200000010ff */
[----:B------:R-:W-:Y:S01]  /*a0c0*/  HSET2.LE.AND R0, R43, R144, PT ;  /* 0x000000902b007233 */ /* 0x000fe20003803000 */
[----:B------:R-:W-:-:S05]  /*a0d0*/  FADD.FTZ R18, R162, R8 ;  /* 0x00000008a2127221 */ /* 0x000fca0000010000 */
[----:B------:R3:W2:Y:S01]  /*a0e0*/  MUFU.EX2 R35, R17 ;  /* 0x0000001100237308 */ /* 0x0006a20000000800 */
[----:B-1----:R-:W-:Y:S01]  /*a0f0*/  FADD.FTZ R19, R163, R9 ;  /* 0x00000009a3137221 */ /* 0x002fe20000010000 */
[----:B------:R-:W-:Y:S01]  /*a100*/  F2FP.BF16.PACK_AB R9, R97, R94 ;  /* 0x0000005e6109723e */ /* 0x000fe200000010ff */
[----:B------:R-:W-:Y:S01]  /*a110*/  IMAD.MOV.U32 R181, RZ, RZ, R169 ;  /* 0x000000ffffb57224 */ /* 0x000fe200078e00a9 */
[----:B----4-:R-:W-:Y:S01]  /*a120*/  F2FP.BF16.PACK_AB R8, R71, R76 ;  /* 0x0000004c4708723e */ /* 0x010fe200000010ff */
[----:B------:R-:W-:Y:S01]  /*a130*/  FADD.FTZ R16, R171, R16 ;  /* 0x00000010ab107221 */ /* 0x000fe20000010000 */
[----:B------:R-:W-:Y:S01]  /*a140*/  LOP3.LUT R4, R4, R5, RZ, 0xc0, !PT ;  /* 0x0000000504047212 */ /* 0x000fe200078ec0ff */
[----:B------:R-:W-:Y:S01]  /*a150*/  IMAD.MOV.U32 R169, RZ, RZ, R166 ;  /* 0x000000ffffa97224 */ /* 0x000fe200078e00a6 */
[----:B------:R-:W-:Y:S01]  /*a160*/  LOP3.LUT R5, R12, R13, RZ, 0xc0, !PT ;  /* 0x0000000d0c057212 */ /* 0x000fe200078ec0ff */
[--C-:B------:R-:W-:Y:S01]  /*a170*/  HSET2.LE.AND R11, R27, R144.reuse, PT ;  /* 0x000000901b0b7233 */ /* 0x100fe20003803000 */
[----:B------:R-:W-:Y:S01]  /*a180*/  IMAD.MOV.U32 R171, RZ, RZ, R167 ;  /* 0x000000ffffab7224 */ /* 0x000fe200078e00a7 */
[----:B------:R-:W-:Y:S01]  /*a190*/  LOP3.LUT R166, R2, R9, RZ, 0xc0, !PT ;  /* 0x0000000902a67212 */ /* 0x000fe200078ec0ff */
[----:B------:R-:W-:Y:S01]  /*a1a0*/  HSET2.LE.AND R12, R25, R144, PT ;  /* 0x00000090190c7233 */ /* 0x000fe20003803000 */
[----:B------:R-:W-:-:S02]  /*a1b0*/  LOP3.LUT R167, R0, R8, RZ, 0xc0, !PT ;  /* 0x0000000800a77212 */ /* 0x000fc400078ec0ff */
[----:B------:R-:W-:Y:S01]  /*a1c0*/  F2FP.BF16.PACK_AB R2, R91, R93 ;  /* 0x0000005d5b02723e */ /* 0x000fe200000010ff */
[----:B---3--:R-:W-:Y:S01]  /*a1d0*/  FADD.FTZ R17, R252, R10 ;  /* 0x0000000afc117221 */ /* 0x008fe20000010000 */
[----:B------:R-:W-:Y:S01]  /*a1e0*/  F2FP.BF16.PACK_AB R0, R69, R68 ;  /* 0x000000444500723e */ /* 0x000fe200000010ff */
[----:B------:R-:W-:Y:S01]  /*a1f0*/  IMAD.MOV.U32 R180, RZ, RZ, R177 ;  /* 0x000000ffffb47224 */ /* 0x000fe200078e00b1 */
[----:B------:R-:W-:Y:S01]  /*a200*/  F2FP.BF16.PACK_AB R10, R95, R96 ;  /* 0x000000605f0a723e */ /* 0x000fe200000010ff */
[----:B------:R-:W-:Y:S01]  /*a210*/  IMAD.MOV.U32 R177, RZ, RZ, R165 ;  /* 0x000000ffffb17224 */ /* 0x000fe200078e00a5 */
[--C-:B------:R-:W-:Y:S01]  /*a220*/  HSET2.LE.AND R15, R36, R144.reuse, PT ;  /* 0x00000090240f7233 */ /* 0x100fe20003803000 */
[----:B------:R-:W-:Y:S01]  /*a230*/  IMAD.MOV.U32 R168, RZ, RZ, R160 ;  /* 0x000000ffffa87224 */ /* 0x000fe200078e00a0 */
[----:B------:R-:W-:Y:S01]  /*a240*/  LOP3.LUT R165, R11, R2, RZ, 0xc0, !PT ;  /* 0x000000020ba57212 */ /* 0x000fe200078ec0ff */
[----:B------:R-:W-:Y:S01]  /*a250*/  IMAD.MOV.U32 R178, RZ, RZ, R176 ;  /* 0x000000ffffb27224 */ /* 0x000fe200078e00b0 */
[--C-:B------:R-:W-:Y:S01]  /*a260*/  HSET2.LE.AND R14, R41, R144.reuse, PT ;  /* 0x00000090290e7233 */ /* 0x100fe20003803000 */
[----:B------:R-:W-:Y:S01]  /*a270*/  IMAD.MOV.U32 R176, RZ, RZ, R164 ;  /* 0x000000ffffb07224 */ /* 0x000fe200078e00a4 */
[----:B------:R-:W-:Y:S01]  /*a280*/  LOP3.LUT R160, R12, R0, RZ, 0xc0, !PT ;  /* 0x000000000ca07212 */ /* 0x000fe200078ec0ff */
[----:B------:R-:W-:Y:S01]  /*a290*/  HSET2.LE.AND R13, R24, R144, PT ;  /* 0x00000090180d7233 */ /* 0x000fe20003803000 */
[----:B--2---:R-:W-:Y:S01]  /*a2a0*/  F2FP.BF16.PACK_AB R2, R34, R33 ;  /* 0x000000212202723e */ /* 0x004fe200000010ff */
[----:B------:R-:W-:Y:S01]  /*a2b0*/  HMMA.16816.F32.BF16 R140, R4, R28, R140 ;  /* 0x0000001c048c723c */ /* 0x000fe2000004188c */
[----:B------:R-:W-:Y:S01]  /*a2c0*/  LOP3.LUT R164, R3, R10, RZ, 0xc0, !PT ;  /* 0x0000000a03a47212 */ /* 0x000fe200078ec0ff */
[----:B------:R-:W-:Y:S01]  /*a2d0*/  IMAD.MOV.U32 R170, RZ, RZ, R161 ;  /* 0x000000ffffaa7224 */ /* 0x000fe200078e00a1 */
[----:B------:R-:W-:Y:S01]  /*a2e0*/  F2FP.BF16.PACK_AB R0, R49, R64 ;  /* 0x000000403100723e */ /* 0x000fe200000010ff */
[----:B------:R-:W1:Y:S01]  /*a2f0*/  LDSM.16.MT88.4 R144, [R204+0x5c00] ;  /* 0x005c0000cc90783b */ /* 0x000e620000004200 */
[----:B------:R-:W-:-:S03]  /*a300*/  F2FP.BF16.PACK_AB R3, R35, R42 ;  /* 0x0000002a2303723e */ /* 0x000fc600000010ff */
[C---:B------:R-:W-:Y:S01]  /*a310*/  HMMA.16816.F32.BF16 R156, R4.reuse, R20, R156 ;  /* 0x00000014049c723c */ /* 0x040fe2000004189c */
[----:B------:R-:W-:Y:S01]  /*a320*/  LOP3.LUT R163, R15, R2, RZ, 0xc0, !PT ;  /* 0x000000020fa37212 */ /* 0x000fe200078ec0ff */
[----:B------:R-:W-:Y:S01]  /*a330*/  FADD.FTZ R2, R168, R19 ;  /* 0x00000013a8027221 */ /* 0x000fe20000010000 */
[----:B------:R-:W-:Y:S01]  /*a340*/  LOP3.LUT R162, R14, R0, RZ, 0xc0, !PT ;  /* 0x000000000ea27212 */ /* 0x000fe200078ec0ff */
[----:B------:R-:W-:Y:S01]  /*a350*/  FADD.FTZ R0, R170, R18 ;  /* 0x00000012aa007221 */ /* 0x000fe20000010000 */
[----:B------:R-:W-:Y:S01]  /*a360*/  LOP3.LUT R161, R13, R3, RZ, 0xc0, !PT ;  /* 0x000000030da17212 */ /* 0x000fe200078ec0ff */
[----:B------:R-:W2:Y:S02]  /*a370*/  LDSM.16.MT88.4 R24, [R205+0x5c00] ;  /* 0x005c0000cd18783b */ /* 0x000ea40000004200 */
[----:B------:R-:W-:Y:S01]  /*a380*/  HMMA.16816.F32.BF16 R28, R4, R30, R56 ;  /* 0x0000001e041c723c */ /* 0x000fe20000041838 */
[----:B------:R-:W-:-:S07]  /*a390*/  FADD.FTZ R3, R178, R16 ;  /* 0x00000010b2037221 */ /* 0x000fce0000010000 */
[----:B------:R-:W-:Y:S01]  /*a3a0*/  HMMA.16816.F32.BF16 R20, R4, R22, R52 ;  /* 0x000000160414723c */ /* 0x000fe20000041834 */
[----:B------:R-:W-:-:S06]  /*a3b0*/  FADD.FTZ R2, R171, R2 ;  /* 0x00000002ab027221 */ /* 0x000fcc0000010000 */
        /* <DEDUP_REMOVED lines=99> */
[----:B------:R3:W-:Y:S04]  /*a9f0*/  STL [R1+0x44], R3 ;  /* 0x0000440301007387 */ /* 0x0007e80000100800 */
[----:B------:R3:W-:Y:S04]  /*aa00*/  STL [R1+0x40], R133 ;  /* 0x0000408501007387 */ /* 0x0007e80000100800 */
[----:B------:R3:W-:Y:S04]  /*aa10*/  STL [R1+0x4c], R169 ;  /* 0x00004ca901007387 */ /* 0x0007e80000100800 */
[----:B------:R3:W-:Y:S01]  /*aa20*/  STL [R1+0x48], R132 ;  /* 0x0000488401007387 */ /* 0x0007e20000100800 */
[C---:B-1----:R-:W-:Y:S08]  /*aa30*/  HMMA.16816.F32.BF16 R136, R160.reuse, R144, R136 ;  /* 0x00000090a088723c */ /* 0x042ff00000041888 */
[----:B------:R-:W-:Y:S08]  /*aa40*/  HMMA.16816.F32.BF16 R148, R160, R146, R148 ;  /* 0x00000092a094723c */ /* 0x000ff00000041894 */
[----:B------:R-:W-:Y:S08]  /*aa50*/  HMMA.16816.F32.BF16 R140, R164, R144, R140 ;  /* 0x00000090a48c723c */ /* 0x000ff0000004188c */
[----:B--2---:R-:W-:Y:S08]  /*aa60*/  HMMA.16816.F32.BF16 R152, R160, R24, R152 ;  /* 0x00000018a098723c */ /* 0x004ff00000041898 */
[C---:B------:R-:W-:Y:S08]  /*aa70*/  HMMA.16816.F32.BF16 R144, R164.reuse, R146, R28 ;  /* 0x00000092a490723c */ /* 0x040ff0000004181c */
[----:B------:R-:W-:Y:S08]  /*aa80*/  HMMA.16816.F32.BF16 R156, R164, R24, R156 ;  /* 0x00000018a49c723c */ /* 0x000ff0000004189c */
[-C--:B------:R-:W-:Y:S08]  /*aa90*/  HMMA.16816.F32.BF16 R160, R160, R26.reuse, R44 ;  /* 0x0000001aa0a0723c */ /* 0x080ff0000004182c */
[----:B------:R-:W-:Y:S01]  /*aaa0*/  HMMA.16816.F32.BF16 R164, R164, R26, R20 ;  /* 0x0000001aa4a4723c */ /* 0x000fe20000041814 */
[----:B------:R-:W-:Y:S07]  /*aab0*/  @!P0 BRA `(.L_x_431) ;  /* 0x0000903000008947 */ /* 0x000fee0003800000 */
[----:B---3--:R-:W2:Y:S04]  /*aac0*/  LDL.64 R170, [R1+0x58] ;  /* 0x0000580001aa7983 */ /* 0x008ea80000100a00 */
[----:B------:R-:W3:Y:S01]  /*aad0*/  LDL.64 R176, [R1+0x28] ;  /* 0x0000280001b07983 */ /* 0x000ee20000100a00 */
[----:B------:R-:W-:Y:S01]  /*aae0*/  UIADD3 UR34, UR32, -0x2, URZ ;  /* 0xfffffffe20227890 */ /* 0x000fe2000fffe03f */
[----:B------:R-:W-:-:S04]  /*aaf0*/  DEPBAR.LE SB0, 0x0 ;  /* 0x000080000000791a */ /* 0x000fc80000000000 */
[----:B------:R-:W-:Y:S01]  /*ab00*/  USHF.R.S32.HI UR33, URZ, 0x1f, UR34 ;  /* 0x0000001f3f217899 */ /* 0x000fe20008011422 */
[----:B------:R-:W-:Y:S01]  /*ab10*/  IMAD.U32 R2, RZ, RZ, UR34 ;  /* 0x00000022ff027e24 */ /* 0x000fe2000f8e00ff */
[----:B------:R-:W-:Y:S01]  /*ab20*/  UIMAD UR5, UR24, UR34, URZ ;  /* 0x00000022180572a4 */ /* 0x000fe2000f8e023f */
[----:B------:R-:W-:Y:S01]  /*ab30*/  IMAD.U32 R4, RZ, RZ, UR4 ;  /* 0x00000004ff047e24 */ /* 0x000fe2000f8e00ff */
[----:B------:R-:W1:Y:S01]  /*ab40*/  S2R R197, SR_TID.X ;  /* 0x0000000000c57919 */ /* 0x000e620000002100 */
[----:B------:R-:W-:Y:S01]  /*ab50*/  IMAD.U32 R5, RZ, RZ, UR4 ;  /* 0x00000004ff057e24 */ /* 0x000fe2000f8e00ff */
[----:B------:R-:W-:Y:S01]  /*ab60*/  UIMAD UR5, UR33, UR25, UR5 ;  /* 0x00000019210572a4 */ /* 0x000fe2000f8e0205 */
[----:B------:R-:W-:Y:S01]  /*ab70*/  IMAD.U32 R13, RZ, RZ, UR4 ;  /* 0x00000004ff0d7e24 */ /* 0x000fe2000f8e00ff */
[----:B------:R-:W-:Y:S01]  /*ab80*/  UISETP.GT.AND UP0, UPT, UR34, UR19, UPT ;  /* 0x000000132200728c */ /* 0x000fe2000bf04270 */
[----:B-1----:R-:W-:-:S05]  /*ab90*/  IMAD.SHL.U32 R197, R197, 0x2, RZ ;  /* 0x00000002c5c57824 */ /* 0x002fca00078e00ff */
[----:B------:R-:W-:Y:S01]  /*aba0*/  LOP3.LUT R197, R197, 0x6, RZ, 0xc0, !PT ;  /* 0x00000006c5c57812 */ /* 0x000fe200078ec0ff */
[----:B------:R-:W-:Y:S01]  /*abb0*/  BAR.SYNC.DEFER_BLOCKING 0x0 ;  /* 0x0000000000007b1d */ /* 0x000fe20000010000 */
[----:B--2---:R-:W-:Y:S01]  /*abc0*/  ISETP.GE.AND P1, PT, R170, c[0x0][0x220], PT ;  /* 0x00008800aa007a0c */ /* 0x004fe20003f26270 */
[----:B---3--:R-:W-:-:S05]  /*abd0*/  IMAD.WIDE.U32 R2, R2, UR25, R176 ;  /* 0x0000001902027c25 */ /* 0x008fca000f8e00b0 */
[----:B------:R-:W-:-:S07]  /*abe0*/  IADD3 R3, R3, UR5, RZ ;  /* 0x0000000503037c10 */ /* 0x000fce000fffe0ff */
[----:B------:R-:W-:Y:S01]  /*abf0*/  @!P1 IMAD.MOV.U32 R7, RZ, RZ, c[0x0][0x1a4] ;  /* 0x00006900ff079624 */ /* 0x000fe200078e00ff */
[----:B------:R-:W-:Y:S01]  /*ac00*/  @!P1 LEA R4, P2, R4, R2, 0x6 ;  /* 0x0000000204049211 */ /* 0x000fe200078430ff */
[----:B------:R-:W-:Y:S01]  /*ac10*/  @!P1 IMAD.MOV.U32 R12, RZ, RZ, c[0x0][0x1a4] ;  /* 0x00006900ff0c9624 */ /* 0x000fe200078e00ff */
[C---:B------:R-:W-:Y:S01]  /*ac20*/  @!P1 IADD3 R0, P0, R2.reuse, UR27, RZ ;  /* 0x0000001b02009c10 */ /* 0x040fe2000ff1e0ff */
[----:B------:R-:W-:Y:S01]  /*ac30*/  @P1 STS [R224+0x4000], RZ ;  /* 0x004000ffe0001388 */ /* 0x000fe20000000800 */
[----:B------:R-:W-:Y:S02]  /*ac40*/  @!P1 LEA.HI.X R7, R5, R3, R7, 0x6, P2 ;  /* 0x0000000305079211 */ /* 0x000fe400010f3407 */
[----:B------:R-:W-:Y:S01]  /*ac50*/  @!P1 LEA R10, P3, R2, c[0x0][0x170], 0x1 ;  /* 0x00005c00020a9a11 */ /* 0x000fe200078608ff */
[----:B------:R-:W-:Y:S01]  /*ac60*/  @P1 STS [R224+0x4004], RZ ;  /* 0x004004ffe0001388 */ /* 0x000fe20000000800 */
[----:B------:R-:W-:Y:S02]  /*ac70*/  @!P1 IADD3.X R5, R3, UR26, RZ, P0, !PT ;  /* 0x0000001a03059c10 */ /* 0x000fe400087fe4ff */
[----:B------:R-:W-:Y:S01]  /*ac80*/  @!P1 LEA R8, P2, R0, c[0x0][0x170], 0x1 ;  /* 0x00005c0000089a11 */ /* 0x000fe200078408ff */
[----:B------:R-:W-:Y:S01]  /*ac90*/  @P1 STS.64 [R224+0x4008], RZ ;  /* 0x004008ffe0001388 */ /* 0x000fe20000000a00 */
[--C-:B------:R-:W-:Y:S01]  /*aca0*/  @!P1 LEA.HI.X R11, R2, c[0x0][0x174], R3.reuse, 0x1, P3 ;  /* 0x00005d00020b9a11 */ /* 0x100fe200018f0c03 */
[----:B------:R-:W-:Y:S01]  /*acb0*/  @!P1 IMAD.WIDE.U32 R2, R13, 0x60, R2 ;  /* 0x000000600d029825 */ /* 0x000fe200078e0002 */
[----:B------:R-:W-:-:S02]  /*acc0*/  @!P1 LEA.HI.X R9, R0, c[0x0][0x174], R5, 0x1, P2 ;  /* 0x00005d0000099a11 */ /* 0x000fc400010f0c05 */
[----:B------:R-:W-:Y:S01]  /*acd0*/  @!P1 LEA R6, P0, R4, c[0x0][0x170], 0x1 ;  /* 0x00005c0004069a11 */ /* 0x000fe200078008ff */
[----:B------:R-:W-:Y:S01]  /*ace0*/  @!P1 IMAD R0, R12, 0x60, RZ ;  /* 0x000000600c009824 */ /* 0x000fe200078e02ff */
[----:B------:R-:W-:Y:S01]  /*acf0*/  @!PT LDS RZ, [RZ] ;  /* 0x00000000fffff984 */ /* 0x000fe20000000800 */
[----:B------:R-:W-:Y:S01]  /*ad00*/  @!PT LDS RZ, [RZ] ;  /* 0x00000000fffff984 */ /* 0x000fe20000000800 */
[----:B------:R-:W-:Y:S01]  /*ad10*/  @!PT LDS RZ, [RZ] ;  /* 0x00000000fffff984 */ /* 0x000fe20000000800 */
[----:B------:R1:W-:Y:S02]  /*ad20*/  @!P1 LDGSTS.E.BYPASS.LTC128B.128 [R224+0x4000], [R10.64] ;  /* 0x040000000ae09fae */ /* 0x0003e4000b901d5c */
[----:B------:R-:W-:Y:S01]  /*ad30*/  @!P1 LEA.HI.X R7, R4, c[0x0][0x174], R7, 0x1, P0 ;  /* 0x00005d0004079a11 */ /* 0x000fe200000f0c07 */
[----:B------:R-:W-:Y:S01]  /*ad40*/  @!P1 IMAD.IADD R0, R0, 0x1, R3 ;  /* 0x0000000100009824 */ /* 0x000fe200078e0203 */
[C---:B------:R-:W-:Y:S01]  /*ad50*/  @!P1 LEA R4, P0, R2.reuse, c[0x0][0x170], 0x1 ;  /* 0x00005c0002049a11 */ /* 0x040fe200078008ff */
[----:B------:R-:W-:Y:S03]  /*ad60*/  @P1 STS.128 [R224+0x4800], RZ ;  /* 0x004800ffe0001388 */ /* 0x000fe60000000c00 */
[----:B------:R-:W-:Y:S01]  /*ad70*/  @!P1 LEA.HI.X R5, R2, c[0x0][0x174], R0, 0x1, P0 ;  /* 0x00005d0002059a11 */ /* 0x000fe200000f0c00 */
[----:B------:R-:W-:Y:S01]  /*ad80*/  @!PT LDS RZ, [RZ] ;  /* 0x00000000fffff984 */ /* 0x000fe20000000800 */
[----:B------:R-:W-:Y:S01]  /*ad90*/  @!PT LDS RZ, [RZ] ;  /* 0x00000000fffff984 */ /* 0x000fe20000000800 */
[----:B------:R-:W-:Y:S01]  /*ada0*/  @!PT LDS RZ, [RZ] ;  /* 0x00000000fffff984 */ /* 0x000fe20000000800 */
[----:B------:R1:W-:Y:S01]  /*adb0*/  @!P1 LDGSTS.E.BYPASS.LTC128B.128 [R224+0x4800], [R8.64] ;  /* 0x0480000008e09fae */ /* 0x0003e2000b901d5c */
[----:B------:R-:W-:-:S03]  /*adc0*/  IMAD.U32 R0, RZ, RZ, UR34 ;  /* 0x00000022ff007e24 */ /* 0x000fc6000f8e00ff */
[----:B------:R-:W-:Y:S01]  /*add0*/  @P1 STS.128 [R224+0x5000], RZ ;  /* 0x005000ffe0001388 */ /* 0x000fe20000000c00 */
[----:B------:R-:W-:-:S03]  /*ade0*/  IMAD R0, R0, 0x80, R197 ;  /* 0x0000008000007824 */ /* 0x000fc600078e02c5 */
[----:B------:R-:W-:Y:S01]  /*adf0*/  @!PT LDS RZ, [RZ] ;  /* 0x00000000fffff984 */ /* 0x000fe20000000800 */
[----:B------:R-:W-:Y:S01]  /*ae00*/  @!PT LDS RZ, [RZ] ;  /* 0x00000000fffff984 */ /* 0x000fe20000000800 */
[----:B------:R-:W-:Y:S01]  /*ae10*/  @!PT LDS RZ, [RZ] ;  /* 0x00000000fffff984 */ /* 0x000fe20000000800 */
[----:B------:R2:W-:Y:S02]  /*ae20*/  @!P1 LDGSTS.E.BYPASS.LTC128B.128 [R224+0x5000], [R6.64] ;  /* 0x0500000006e09fae */ /* 0x0005e4000b901d5c */
[C---:B------:R-:W-:Y:S02]  /*ae30*/  IADD3 R2, R0.reuse, 0x1, RZ ;  /* 0x0000000100027810 */ /* 0x040fe40007ffe0ff */
[----:B------:R-:W-:Y:S01]  /*ae40*/  @P1 STS.128 [R224+0x5800], RZ ;  /* 0x005800ffe0001388 */ /* 0x000fe20000000c00 */
[CC--:B------:R-:W-:Y:S02]  /*ae50*/  ISETP.GE.AND P6, PT, R0.reuse, R223.reuse, PT ;  /* 0x000000df0000720c */ /* 0x0c0fe40003fc6270 */
[----:B------:R-:W-:Y:S01]  /*ae60*/  ISETP.GE.AND P4, PT, R0, R222, PT ;  /* 0x000000de0000720c */ /* 0x000fe20003f86270 */
[----:B------:R-:W-:Y:S01]  /*ae70*/  @!PT LDS RZ, [RZ] ;  /* 0x00000000fffff984 */ /* 0x000fe20000000800 */
[----:B------:R-:W-:Y:S01]  /*ae80*/  @!PT LDS RZ, [RZ] ;  /* 0x00000000fffff984 */ /* 0x000fe20000000800 */
[----:B------:R-:W-:Y:S01]  /*ae90*/  @!PT LDS RZ, [RZ] ;  /* 0x00000000fffff984 */ /* 0x000fe20000000800 */
[----:B------:R2:W-:Y:S01]  /*aea0*/  @!P1 LDGSTS.E.BYPASS.LTC128B.128 [R224+0x5800], [R4.64] ;  /* 0x0580000004e09fae */ /* 0x0005e2000b901d5c */
[----:B------:R-:W-:Y:S02]  /*aeb0*/  ISETP.GE.AND P5, PT, R2, R223, PT ;  /* 0x000000df0200720c */ /* 0x000fe40003fa6270 */
[-C--:B------:R-:W-:Y:S01]  /*aec0*/  ISETP.LT.OR P6, PT, R0, R219.reuse, P6 ;  /* 0x000000db0000720c */ /* 0x080fe200037c1670 */
[----:B------:R-:W-:Y:S01]  /*aed0*/  LDSM.16.M88.4 R16, [R206] ;  /* 0x00000000ce10783b */ /* 0x000fe20000000200 */
[----:B------:R-:W-:-:S02]  /*aee0*/  ISETP.LT.OR P5, PT, R2, R219, P5 ;  /* 0x000000db0200720c */ /* 0x000fc40002fa1670 */
[C---:B------:R-:W-:Y:S01]  /*aef0*/  ISETP.LT.OR P4, PT, R0.reuse, R218, P4 ;  /* 0x000000da0000720c */ /* 0x040fe20002781670 */
[----:B-----5:R-:W3:Y:S01]  /*af00*/  LDSM.16.M88.4 R20, [R135+0x2000] ;  /* 0x002000008714783b */ /* 0x020ee20000000200 */
[----:B------:R-:W-:Y:S02]  /*af10*/  IADD3 R3, R0, 0x8, RZ ;  /* 0x0000000800037810 */ /* 0x000fe40007ffe0ff */
[C---:B------:R-:W-:Y:S01]  /*af20*/  ISETP.GE.AND P2, PT, R2.reuse, R222, PT ;  /* 0x000000de0200720c */ /* 0x040fe20003f46270 */
[----:B------:R-:W4:Y:S01]  /*af30*/  LDSM.16.M88.4 R12, [R206+0x1000] ;  /* 0x00100000ce0c783b */ /* 0x000f220000000200 */
[C---:B------:R-:W-:Y:S02]  /*af40*/  ISETP.GE.AND P0, PT, R2.reuse, R221, PT ;  /* 0x000000dd0200720c */ /* 0x040fe40003f06270 */
[C---:B------:R-:W-:Y:S01]  /*af50*/  ISETP.GE.AND P3, PT, R2.reuse, R220, PT ;  /* 0x000000dc0200720c */ /* 0x040fe20003f66270 */
[----:B-1----:R-:W-:Y:S01]  /*af60*/  LDSM.16.M88.4 R8, [R207] ;  /* 0x00000000cf08783b */ /* 0x002fe20000000200 */
[----:B------:R-:W-:-:S02]  /*af70*/  ISETP.LT.OR P2, PT, R2, R218, P2 ;  /* 0x000000da0200720c */ /* 0x000fc40001741670 */
[C---:B------:R-:W-:Y:S01]  /*af80*/  ISETP.LT.OR P0, PT, R2.reuse, R217, P0 ;  /* 0x000000d90200720c */ /* 0x040fe20000701670 */
[----:B------:R-:W1:Y:S01]  /*af90*/  LDSM.16.M88.4 R24, [R208] ;  /* 0x00000000d018783b */ /* 0x000e620000000200 */
[----:B------:R-:W-:Y:S02]  /*afa0*/  ISETP.LT.OR P3, PT, R2, R216, P3 ;  /* 0x000000d80200720c */ /* 0x000fe40001f61670 */
[----:B------:R-:W-:Y:S01]  /*afb0*/  IADD3 R2, R0, 0x9, RZ ;  /* 0x0000000900027810 */ /* 0x000fe20007ffe0ff */
[----:B------:R-:W-:Y:S04]  /*afc0*/  LDSM.16.M88.4 R28, [R135+0x2400] ;  /* 0x00240000871c783b */ /* 0x000fe80000000200 */
[----:B--2---:R-:W2:Y:S04]  /*afd0*/  LDSM.16.M88.4 R4, [R207+0x1000] ;  /* 0x00100000cf04783b */ /* 0x004ea80000000200 */
[----:B------:R-:W1:Y:S04]  /*afe0*/  LDSM.16.M88.4 R32, [R135+0x2800] ;  /* 0x002800008720783b */ /* 0x000e680000000200 */
[----:B------:R-:W-:Y:S04]  /*aff0*/  LDSM.16.M88.4 R44, [R214] ;  /* 0x00000000d62c783b */ /* 0x000fe80000000200 */
[----:B------:R-:W0:Y:S01]  /*b000*/  LDGDEPBAR ;  /* 0x00000000000079af */ /* 0x000e220000000000 */
[-C--:B---3--:R-:W-:Y:S08]  /*b010*/  HMMA.16816.F32.BF16 R60, R16, R20.reuse, RZ ;  /* 0x00000014103c723c */ /* 0x088ff000000418ff */
[C---:B----4-:R-:W-:Y:S08]  /*b020*/  HMMA.16816.F32.BF16 R56, R12.reuse, R20, RZ ;  /* 0x000000140c38723c */ /* 0x050ff000000418ff */
[-C--:B------:R-:W-:Y:S08]  /*b030*/  HMMA.16816.F32.BF16 R52, R12, R22.reuse, RZ ;  /* 0x000000160c34723c */ /* 0x080ff000000418ff */
[----:B------:R-:W-:Y:S01]  /*b040*/  HMMA.16816.F32.BF16 R48, R16, R22, RZ ;  /* 0x000000161030723c */ /* 0x000fe200000418ff */
[----:B------:R-:W3:Y:S07]  /*b050*/  LDSM.16.M88.4 R20, [R215] ;  /* 0x00000000d714783b */ /* 0x000eee0000000200 */
[-C--:B-1----:R-:W-:Y:S08]  /*b060*/  HMMA.16816.F32.BF16 R80, R8, R24.reuse, R60 ;  /* 0x000000180850723c */ /* 0x082ff0000004183c */
[C---:B--2---:R-:W-:Y:S08]  /*b070*/  HMMA.16816.F32.BF16 R76, R4.reuse, R24, R56 ;  /* 0x00000018044c723c */ /* 0x044ff00000041838 */
[-C--:B------:R-:W-:Y:S08]  /*b080*/  HMMA.16816.F32.BF16 R92, R4, R26.reuse, R52 ;  /* 0x0000001a045c723c */ /* 0x080ff00000041834 */
[----:B------:R-:W-:Y:S01]  /*b090*/  HMMA.16816.F32.BF16 R72, R8, R26, R48 ;  /* 0x0000001a0848723c */ /* 0x000fe20000041830 */
[----:B------:R-:W1:Y:S01]  /*b0a0*/  LDSM.16.M88.4 R24, [R135+0x2c00] ;  /* 0x002c00008718783b */ /* 0x000e620000000200 */
[----:B------:R-:W-:-:S02]  /*b0b0*/  FSEL R36, R80, -INF , !P6 ;  /* 0xff80000050247808 */ /* 0x000fc40007000000 */
[----:B------:R-:W-:Y:S02]  /*b0c0*/  FSEL R117, R81, -INF , !P5 ;  /* 0xff80000051757808 */ /* 0x000fe40006800000 */
[----:B------:R-:W-:Y:S02]  /*b0d0*/  FSEL R116, R82, -INF , !P4 ;  /* 0xff80000052747808 */ /* 0x000fe40006000000 */
[-C--:B------:R-:W-:Y:S01]  /*b0e0*/  HMMA.16816.F32.BF16 R68, R16, R28.reuse, RZ ;  /* 0x0000001c1044723c */ /* 0x080fe200000418ff */
[C---:B------:R-:W-:Y:S02]  /*b0f0*/  ISETP.GE.AND P6, PT, R0.reuse, R220, PT ;  /* 0x000000dc0000720c */ /* 0x040fe40003fc6270 */
[C---:B------:R-:W-:Y:S02]  /*b100*/  ISETP.GE.AND P5, PT, R3.reuse, R223, PT ;  /* 0x000000df0300720c */ /* 0x040fe40003fa6270 */
[C---:B------:R-:W-:Y:S02]  /*b110*/  ISETP.GE.AND P4, PT, R3.reuse, R222, PT ;  /* 0x000000de0300720c */ /* 0x040fe40003f86270 */
[----:B------:R-:W-:Y:S01]  /*b120*/  ISETP.LT.OR P6, PT, R0, R216, P6 ;  /* 0x000000d80000720c */ /* 0x000fe200037c1670 */
[----:B------:R-:W-:Y:S01]  /*b130*/  HMMA.16816.F32.BF16 R64, R12, R28, RZ ;  /* 0x0000001c0c40723c */ /* 0x000fe200000418ff */
[----:B------:R-:W-:-:S02]  /*b140*/  ISETP.LT.OR P5, PT, R3, R219, P5 ;  /* 0x000000db0300720c */ /* 0x000fc40002fa1670 */
[----:B------:R-:W-:Y:S02]  /*b150*/  ISETP.LT.OR P4, PT, R3, R218, P4 ;  /* 0x000000da0300720c */ /* 0x000fe40002781670 */
[----:B------:R-:W-:Y:S02]  /*b160*/  FSEL R120, R83, -INF , !P2 ;  /* 0xff80000053787808 */ /* 0x000fe40005000000 */
[----:B------:R-:W-:Y:S01]  /*b170*/  FSEL R122, R78, -INF , !P6 ;  /* 0xff8000004e7a7808 */ /* 0x000fe20007000000 */
[----:B------:R-:W-:Y:S01]  /*b180*/  HMMA.16816.F32.BF16 R60, R12, R30, RZ ;  /* 0x0000001e0c3c723c */ /* 0x000fe200000418ff */
[----:B------:R-:W-:Y:S02]  /*b190*/  FSEL R123, R79, -INF , !P3 ;  /* 0xff8000004f7b7808 */ /* 0x000fe40005800000 */
[----:B------:R-:W-:Y:S02]  /*b1a0*/  FSEL R42, R72, -INF , !P5 ;  /* 0xff800000482a7808 */ /* 0x000fe40006800000 */
[----:B------:R-:W-:-:S02]  /*b1b0*/  FSEL R118, R74, -INF , !P4 ;  /* 0xff8000004a767808 */ /* 0x000fc40006000000 */
[----:B------:R-:W-:Y:S01]  /*b1c0*/  ISETP.GE.AND P2, PT, R0, R221, PT ;  /* 0x000000dd0000720c */ /* 0x000fe20003f46270 */
[C---:B------:R-:W-:Y:S01]  /*b1d0*/  HMMA.16816.F32.BF16 R56, R16.reuse, R30, RZ ;  /* 0x0000001e1038723c */ /* 0x040fe200000418ff */
[C---:B------:R-:W-:Y:S02]  /*b1e0*/  ISETP.GE.AND P6, PT, R2.reuse, R223, PT ;  /* 0x000000df0200720c */ /* 0x040fe40003fc6270 */
[C---:B------:R-:W-:Y:S02]  /*b1f0*/  ISETP.GE.AND P3, PT, R2.reuse, R222, PT ;  /* 0x000000de0200720c */ /* 0x040fe40003f66270 */
[C---:B------:R-:W-:Y:S02]  /*b200*/  ISETP.GE.AND P5, PT, R2.reuse, R221, PT ;  /* 0x000000dd0200720c */ /* 0x040fe40003fa6270 */
[----:B------:R-:W-:Y:S01]  /*b210*/  ISETP.GE.AND P4, PT, R2, R220, PT ;  /* 0x000000dc0200720c */ /* 0x000fe20003f86270 */
[----:B------:R-:W-:Y:S01]  /*b220*/  HMMA.16816.F32.BF16 R52, R16, R32, RZ ;  /* 0x000000201034723c */ /* 0x000fe200000418ff */
[----:B------:R-:W-:-:S02]  /*b230*/  ISETP.LT.OR P2, PT, R0, R217, P2 ;  /* 0x000000d90000720c */ /* 0x000fc40001741670 */
[C---:B------:R-:W-:Y:S02]  /*b240*/  ISETP.LT.OR P6, PT, R2.reuse, R219, P6 ;  /* 0x000000db0200720c */ /* 0x040fe400037c1670 */
[C---:B------:R-:W-:Y:S02]  /*b250*/  ISETP.LT.OR P3, PT, R2.reuse, R218, P3 ;  /* 0x000000da0200720c */ /* 0x040fe40001f61670 */
[C---:B------:R-:W-:Y:S01]  /*b260*/  ISETP.LT.OR P5, PT, R2.reuse, R217, P5 ;  /* 0x000000d90200720c */ /* 0x040fe20002fa1670 */
[----:B------:R-:W-:Y:S01]  /*b270*/  HMMA.16816.F32.BF16 R28, R12, R32, RZ ;  /* 0x000000200c1c723c */ /* 0x000fe200000418ff */
[----:B------:R-:W-:Y:S02]  /*b280*/  ISETP.LT.OR P4, PT, R2, R216, P4 ;  /* 0x000000d80200720c */ /* 0x000fe40002781670 */
[----:B------:R-:W-:Y:S02]  /*b290*/  IADD3 R2, R0, 0x10, RZ ;  /* 0x0000001000027810 */ /* 0x000fe40007ffe0ff */
[----:B------:R-:W-:-:S02]  /*b2a0*/  FSEL R119, R76, -INF , !P2 ;  /* 0xff8000004c777808 */ /* 0x000fc40005000000 */
[----:B------:R-:W-:Y:S01]  /*b2b0*/  FSEL R121, R77, -INF , !P0 ;  /* 0xff8000004d797808 */ /* 0x000fe20004000000 */
[-C--:B------:R-:W-:Y:S01]  /*b2c0*/  HMMA.16816.F32.BF16 R48, R12, R34.reuse, RZ ;  /* 0x000000220c30723c */ /* 0x080fe200000418ff */
[----:B------:R-:W-:Y:S02]  /*b2d0*/  FSEL R43, R75, -INF , !P3 ;  /* 0xff8000004b2b7808 */ /* 0x000fe40005800000 */
[C---:B------:R-:W-:Y:S02]  /*b2e0*/  ISETP.GE.AND P2, PT, R3.reuse, R221, PT ;  /* 0x000000dd0300720c */ /* 0x040fe40003f46270 */
[C---:B------:R-:W-:Y:S02]  /*b2f0*/  ISETP.GE.AND P0, PT, R3.reuse, R220, PT ;  /* 0x000000dc0300720c */ /* 0x040fe40003f06270 */
[----:B------:R-:W-:Y:S01]  /*b300*/  ISETP.GE.AND P3, PT, R2, R223, PT ;  /* 0x000000df0200720c */ /* 0x000fe20003f66270 */
[----:B------:R-:W-:Y:S01]  /*b310*/  HMMA.16816.F32.BF16 R32, R16, R34, RZ ;  /* 0x000000221020723c */ /* 0x000fe200000418ff */
[----:B------:R-:W-:-:S02]  /*b320*/  ISETP.LT.OR P2, PT, R3, R217, P2 ;  /* 0x000000d90300720c */ /* 0x000fc40001741670 */
[----:B------:R-:W-:Y:S02]  /*b330*/  ISETP.LT.OR P0, PT, R3, R216, P0 ;  /* 0x000000d80300720c */ /* 0x000fe40000701670 */
[----:B------:R-:W-:Y:S02]  /*b340*/  ISETP.LT.OR P3, PT, R2, R219, P3 ;  /* 0x000000db0200720c */ /* 0x000fe40001f61670 */
[----:B------:R-:W-:Y:S01]  /*b350*/  IADD3 R3, R0, 0x11, RZ ;  /* 0x0000001100037810 */ /* 0x000fe20007ffe0ff */
[----:B---3--:R-:W-:Y:S01]  /*b360*/  HMMA.16816.F32.BF16 R68, R8, R20, R68 ;  /* 0x000000140844723c */ /* 0x008fe20000041844 */
[----:B------:R-:W-:Y:S02]  /*b370*/  FSEL R41, R73, -INF , !P6 ;  /* 0xff80000049297808 */ /* 0x000fe40007000000 */
[----:B------:R-:W-:Y:S02]  /*b380*/  FSEL R92, R92, -INF , !P2 ;  /* 0xff8000005c5c7808 */ /* 0x000fe40005000000 */
[----:B------:R-:W-:-:S02]  /*b390*/  FSEL R94, R94, -INF , !P0 ;  /* 0xff8000005e5e7808 */ /* 0x000fc40004000000 */
[----:B------:R-:W-:Y:S01]  /*b3a0*/  FSEL R93, R93, -INF , !P5 ;  /* 0xff8000005d5d7808 */ /* 0x000fe20006800000 */
[C---:B------:R-:W-:Y:S01]  /*b3b0*/  HMMA.16816.F32.BF16 R64, R4.reuse, R20, R64 ;  /* 0x000000140440723c */ /* 0x040fe20000041840 */
[----:B------:R-:W-:Y:S02]  /*b3c0*/  FSEL R95, R95, -INF , !P4 ;  /* 0xff8000005f5f7808 */ /* 0x000fe40006000000 */
[----:B------:R-:W-:Y:S02]  /*b3d0*/  ISETP.GE.AND P2, PT, R3, R223, PT ;  /* 0x000000df0300720c */ /* 0x000fe40003f46270 */
[C---:B------:R-:W-:Y:S02]  /*b3e0*/  ISETP.GE.AND P6, PT, R2.reuse, R222, PT ;  /* 0x000000de0200720c */ /* 0x040fe40003fc6270 */
[C---:B------:R-:W-:Y:S01]  /*b3f0*/  ISETP.GE.AND P0, PT, R2.reuse, R221, PT ;  /* 0x000000dd0200720c */ /* 0x040fe20003f06270 */
[----:B------:R-:W-:Y:S01]  /*b400*/  HMMA.16816.F32.BF16 R60, R4, R22, R60 ;  /* 0x00000016043c723c */ /* 0x000fe2000004183c */
[----:B------:R-:W-:-:S02]  /*b410*/  ISETP.GE.AND P5, PT, R2, R220, PT ;  /* 0x000000dc0200720c */ /* 0x000fc40003fa6270 */
[C---:B------:R-:W-:Y:S02]  /*b420*/  ISETP.GE.AND P4, PT, R3.reuse, R222, PT ;  /* 0x000000de0300720c */ /* 0x040fe40003f86270 */
[C---:B------:R-:W-:Y:S02]  /*b430*/  ISETP.LT.OR P6, PT, R2.reuse, R218, P6 ;  /* 0x000000da0200720c */ /* 0x040fe400037c1670 */
[----:B------:R-:W-:Y:S01]  /*b440*/  ISETP.LT.OR P0, PT, R2, R217, P0 ;  /* 0x000000d90200720c */ /* 0x000fe20000701670 */
[----:B------:R-:W-:Y:S01]  /*b450*/  HMMA.16816.F32.BF16 R88, R8, R22, R56 ;  /* 0x000000160858723c */ /* 0x000fe20000041838 */
[----:B------:R-:W2:Y:S01]  /*b460*/  LDSM.16.M88.4 R20, [R213] ;  /* 0x00000000d514783b */ /* 0x000ea20000000200 */
[----:B------:R-:W-:Y:S02]  /*b470*/  FSEL R168, R68, -INF , !P3 ;  /* 0xff80000044a87808 */ /* 0x000fe40005800000 */
[----:B------:R-:W-:Y:S02]  /*b480*/  ISETP.GE.AND P3, PT, R3, R221, PT ;  /* 0x000000dd0300720c */ /* 0x000fe40003f66270 */
[----:B------:R-:W-:-:S02]  /*b490*/  ISETP.LT.OR P5, PT, R2, R216, P5 ;  /* 0x000000d80200720c */ /* 0x000fc40002fa1670 */
[C---:B------:R-:W-:Y:S01]  /*b4a0*/  HMMA.16816.F32.BF16 R104, R4.reuse, R44, R28 ;  /* 0x0000002c0468723c */ /* 0x040fe2000004181c */
[C---:B------:R-:W-:Y:S02]  /*b4b0*/  ISETP.LT.OR P2, PT, R3.reuse, R219, P2 ;  /* 0x000000db0300720c */ /* 0x040fe40001741670 */
[C---:B------:R-:W-:Y:S02]  /*b4c0*/  ISETP.LT.OR P4, PT, R3.reuse, R218, P4 ;  /* 0x000000da0300720c */ /* 0x040fe40002781670 */
[----:B------:R-:W-:Y:S02]  /*b4d0*/  ISETP.LT.OR P3, PT, R3, R217, P3 ;  /* 0x000000d90300720c */ /* 0x000fe40001f61670 */
[----:B------:R-:W-:Y:S01]  /*b4e0*/  IADD3 R2, R0, 0x18, RZ ;  /* 0x0000001800027810 */ /* 0x000fe20007ffe0ff */
[----:B------:R-:W-:Y:S01]  /*b4f0*/  HMMA.16816.F32.BF16 R108, R4, R46, R48 ;  /* 0x0000002e046c723c */ /* 0x000fe20000041830 */
[----:B------:R-:W-:Y:S02]  /*b500*/  FSEL R134, R69, -INF , !P2 ;  /* 0xff80000045867808 */ /* 0x000fe40005000000 */
[----:B------:R-:W-:-:S02]  /*b510*/  FSEL R170, R70, -INF , !P6 ;  /* 0xff80000046aa7808 */ /* 0x000fc40007000000 */
[----:B------:R-:W-:Y:S02]  /*b520*/  FSEL R171, R71, -INF , !P4 ;  /* 0xff80000047ab7808 */ /* 0x000fe40006000000 */
[----:B------:R-:W-:Y:S01]  /*b530*/  FSEL R127, R64, -INF , !P0 ;  /* 0xff800000407f7808 */ /* 0x000fe20004000000 */
[----:B------:R-:W-:Y:S01]  /*b540*/  HMMA.16816.F32.BF16 R48, R8, R46, R32 ;  /* 0x0000002e0830723c */ /* 0x000fe20000041820 */
[----:B------:R-:W-:Y:S02]  /*b550*/  FSEL R126, R65, -INF , !P3 ;  /* 0xff800000417e7808 */ /* 0x000fe40005800000 */
[----:B------:R-:W-:Y:S02]  /*b560*/  ISETP.GE.AND P2, PT, R3, R220, PT ;  /* 0x000000dc0300720c */ /* 0x000fe40003f46270 */
[C---:B------:R-:W-:Y:S02]  /*b570*/  ISETP.GE.AND P6, PT, R2.reuse, R223, PT ;  /* 0x000000df0200720c */ /* 0x040fe40003fc6270 */
[C---:B------:R-:W-:Y:S01]  /*b580*/  ISETP.GE.AND P4, PT, R2.reuse, R222, PT ;  /* 0x000000de0200720c */ /* 0x040fe20003f86270 */
[----:B-1----:R-:W-:Y:S01]  /*b590*/  HMMA.16816.F32.BF16 R28, R12, R24, RZ ;  /* 0x000000180c1c723c */ /* 0x002fe200000418ff */
[----:B------:R-:W-:-:S02]  /*b5a0*/  ISETP.GE.AND P0, PT, R2, R221, PT ;  /* 0x000000dd0200720c */ /* 0x000fc40003f06270 */
[C---:B------:R-:W-:Y:S02]  /*b5b0*/  ISETP.GE.AND P3, PT, R2.reuse, R220, PT ;  /* 0x000000dc0200720c */ /* 0x040fe40003f66270 */
[----:B------:R-:W-:Y:S02]  /*b5c0*/  ISETP.LT.OR P2, PT, R3, R216, P2 ;  /* 0x000000d80300720c */ /* 0x000fe40001741670 */
[C---:B------:R-:W-:Y:S01]  /*b5d0*/  ISETP.LT.OR P6, PT, R2.reuse, R219, P6 ;  /* 0x000000db0200720c */ /* 0x040fe200037c1670 */
[----:B------:R-:W-:Y:S01]  /*b5e0*/  HMMA.16816.F32.BF16 R32, R16, R24, RZ ;  /* 0x000000181020723c */ /* 0x000fe200000418ff */
[C---:B------:R-:W-:Y:S02]  /*b5f0*/  ISETP.LT.OR P4, PT, R2.reuse, R218, P4 ;  /* 0x000000da0200720c */ /* 0x040fe40002781670 */
[C---:B------:R-:W-:Y:S02]  /*b600*/  ISETP.LT.OR P0, PT, R2.reuse, R217, P0 ;  /* 0x000000d90200720c */ /* 0x040fe40000701670 */
[----:B------:R-:W-:-:S02]  /*b610*/  ISETP.LT.OR P3, PT, R2, R216, P3 ;  /* 0x000000d80200720c */ /* 0x000fc40001f61670 */
[----:B------:R-:W-:Y:S01]  /*b620*/  IADD3 R2, R0, 0x19, RZ ;  /* 0x0000001900027810 */ /* 0x000fe20007ffe0ff */
[----:B------:R-:W-:Y:S01]  /*b630*/  HMMA.16816.F32.BF16 R100, R8, R44, R52 ;  /* 0x0000002c0864723c */ /* 0x000fe20000041834 */
[----:B------:R-:W-:Y:S01]  /*b640*/  FSEL R128, R66, -INF , !P5 ;  /* 0xff80000042807808 */ /* 0x000fe20006800000 */
[----:B------:R-:W-:Y:S01]  /*b650*/  LDSM.16.M88.4 R44, [R135+0x3400] ;  /* 0x00340000872c783b */ /* 0x000fe20000000200 */
[----:B------:R-:W-:Y:S02]  /*b660*/  FSEL R131, R67, -INF , !P2 ;  /* 0xff80000043837808 */ /* 0x000fe40005000000 */
[----:B------:R-:W-:Y:S02]  /*b670*/  FSEL R124, R60, -INF , !P0 ;  /* 0xff8000003c7c7808 */ /* 0x000fe40004000000 */
[----:B------:R-:W-:Y:S01]  /*b680*/  FSEL R130, R62, -INF , !P3 ;  /* 0xff8000003e827808 */ /* 0x000fe20005800000 */
[----:B--2---:R-:W-:Y:S01]  /*b690*/  HMMA.16816.F32.BF16 R84, R4, R20, R28 ;  /* 0x000000140454723c */ /* 0x004fe2000004181c */
[----:B------:R-:W-:-:S02]  /*b6a0*/  ISETP.GE.AND P5, PT, R2, R223, PT ;  /* 0x000000df0200720c */ /* 0x000fc40003fa6270 */
[C---:B------:R-:W-:Y:S02]  /*b6b0*/  ISETP.GE.AND P2, PT, R2.reuse, R221, PT ;  /* 0x000000dd0200720c */ /* 0x040fe40003f46270 */
[C---:B------:R-:W-:Y:S02]  /*b6c0*/  ISETP.GE.AND P0, PT, R2.reuse, R220, PT ;  /* 0x000000dc0200720c */ /* 0x040fe40003f06270 */
[C---:B------:R-:W-:Y:S01]  /*b6d0*/  ISETP.GE.AND P3, PT, R2.reuse, R222, PT ;  /* 0x000000de0200720c */ /* 0x040fe20003f66270 */
[----:B------:R-:W-:Y:S01]  /*b6e0*/  HMMA.16816.F32.BF16 R96, R8, R20, R32 ;  /* 0x000000140860723c */ /* 0x000fe20000041820 */
[----:B------:R-:W1:Y:S01]  /*b6f0*/  LDSM.16.M88.4 R32, [R135+0x3000] ;  /* 0x003000008720783b */ /* 0x000e620000000200 */
[C---:B------:R-:W-:Y:S02]  /*b700*/  ISETP.LT.OR P2, PT, R2.reuse, R217, P2 ;  /* 0x000000d90200720c */ /* 0x040fe40001741670 */
[C---:B------:R-:W-:Y:S02]  /*b710*/  ISETP.LT.OR P0, PT, R2.reuse, R216, P0 ;  /* 0x000000d80200720c */ /* 0x040fe40000701670 */
[----:B------:R-:W-:-:S02]  /*b720*/  ISETP.LT.OR P5, PT, R2, R219, P5 ;  /* 0x000000db0200720c */ /* 0x000fc40002fa1670 */
[-C--:B------:R-:W-:Y:S01]  /*b730*/  HMMA.16816.F32.BF16 R28, R12, R26.reuse, RZ ;  /* 0x0000001a0c1c723c */ /* 0x080fe200000418ff */
[----:B------:R-:W-:Y:S02]  /*b740*/  ISETP.LT.OR P3, PT, R2, R218, P3 ;  /* 0x000000da0200720c */ /* 0x000fe40001f61670 */
[C---:B------:R-:W-:Y:S02]  /*b750*/  IADD3 R3, R0.reuse, 0x20, RZ ;  /* 0x0000002000037810 */ /* 0x040fe40007ffe0ff */
[----:B------:R-:W-:Y:S02]  /*b760*/  IADD3 R2, R0, 0x21, RZ ;  /* 0x0000002100027810 */ /* 0x000fe40007ffe0ff */
[----:B------:R-:W-:Y:S01]  /*b770*/  FSEL R125, R61, -INF , !P2 ;  /* 0xff8000003d7d7808 */ /* 0x000fe20005000000 */
[----:B------:R-:W-:Y:S01]  /*b780*/  HMMA.16816.F32.BF16 R24, R16, R26, RZ ;  /* 0x0000001a1018723c */ /* 0x000fe200000418ff */
[----:B------:R-:W-:Y:S02]  /*b790*/  FSEL R129, R63, -INF , !P0 ;  /* 0xff8000003f817808 */ /* 0x000fe40004000000 */
[----:B------:R-:W-:-:S02]  /*b7a0*/  FSEL R88, R88, -INF , !P6 ;  /* 0xff80000058587808 */ /* 0x000fc40007000000 */
[----:B------:R-:W-:Y:S02]  /*b7b0*/  FSEL R90, R90, -INF , !P4 ;  /* 0xff8000005a5a7808 */ /* 0x000fe40006000000 */
[----:B------:R-:W-:Y:S02]  /*b7c0*/  FSEL R89, R89, -INF , !P5 ;  /* 0xff80000059597808 */ /* 0x000fe40006800000 */
[----:B------:R-:W-:Y:S02]  /*b7d0*/  FSEL R91, R91, -INF , !P3 ;  /* 0xff8000005b5b7808 */ /* 0x000fe40005800000 */
[CC--:B------:R-:W-:Y:S02]  /*b7e0*/  ISETP.GE.AND P3, PT, R3.reuse, R223.reuse, PT ;  /* 0x000000df0300720c */ /* 0x0c0fe40003f66270 */
[C---:B------:R-:W-:Y:S02]  /*b7f0*/  ISETP.GE.AND P4, PT, R2.reuse, R223, PT ;  /* 0x000000df0200720c */ /* 0x040fe40003f86270 */
[-C--:B------:R-:W-:Y:S01]  /*b800*/  ISETP.GE.AND P6, PT, R3, R222.reuse, PT ;  /* 0x000000de0300720c */ /* 0x080fe20003fc6270 */
[----:B------:R-:W-:Y:S01]  /*b810*/  HMMA.16816.F32.BF16 R80, R4, R22, R28 ;  /* 0x000000160450723c */ /* 0x000fe2000004181c */
[----:B------:R-:W2:Y:S01]  /*b820*/  LDSM.16.M88.4 R28, [R212] ;  /* 0x00000000d41c783b */ /* 0x000ea20000000200 */
[----:B------:R-:W-:-:S02]  /*b830*/  ISETP.GE.AND P0, PT, R2, R222, PT ;  /* 0x000000de0200720c */ /* 0x000fc40003f06270 */
[C---:B------:R-:W-:Y:S02]  /*b840*/  ISETP.GE.AND P2, PT, R3.reuse, R221, PT ;  /* 0x000000dd0300720c */ /* 0x040fe40003f46270 */
[C---:B------:R-:W-:Y:S02]  /*b850*/  ISETP.GE.AND P5, PT, R3.reuse, R220, PT ;  /* 0x000000dc0300720c */ /* 0x040fe40003fa6270 */
[----:B------:R-:W-:Y:S01]  /*b860*/  HMMA.16816.F32.BF16 R56, R8, R22, R24 ;  /* 0x000000160838723c */ /* 0x000fe20000041818 */
[CC--:B------:R-:W-:Y:S02]  /*b870*/  ISETP.LT.OR P3, PT, R3.reuse, R219.reuse, P3 ;  /* 0x000000db0300720c */ /* 0x0c0fe40001f61670 */
[----:B------:R-:W-:Y:S02]  /*b880*/  ISETP.LT.OR P4, PT, R2, R219, P4 ;  /* 0x000000db0200720c */ /* 0x000fe40002781670 */
[C---:B------:R-:W-:Y:S02]  /*b890*/  ISETP.LT.OR P6, PT, R3.reuse, R218, P6 ;  /* 0x000000da0300720c */ /* 0x040fe400037c1670 */
[C---:B------:R-:W-:Y:S01]  /*b8a0*/  ISETP.LT.OR P2, PT, R3.reuse, R217, P2 ;  /* 0x000000d90300720c */ /* 0x040fe20001741670 */
[----:B-1----:R-:W-:Y:S01]  /*b8b0*/  HMMA.16816.F32.BF16 R20, R16, R32, RZ ;  /* 0x000000201014723c */ /* 0x002fe200000418ff */
[----:B------:R-:W-:-:S02]  /*b8c0*/  ISETP.LT.OR P5, PT, R3, R216, P5 ;  /* 0x000000d80300720c */ /* 0x000fc40002fa1670 */
[----:B------:R-:W-:Y:S02]  /*b8d0*/  ISETP.LT.OR P0, PT, R2, R218, P0 ;  /* 0x000000da0200720c */ /* 0x000fe40000701670 */
[----:B------:R-:W-:Y:S02]  /*b8e0*/  IADD3 R3, R0, 0x28, RZ ;  /* 0x0000002800037810 */ /* 0x000fe40007ffe0ff */
[----:B------:R-:W-:Y:S01]  /*b8f0*/  FSEL R172, R100, -INF , !P3 ;  /* 0xff80000064ac7808 */ /* 0x000fe20005800000 */
[----:B------:R-:W-:Y:S01]  /*b900*/  HMMA.16816.F32.BF16 R24, R12, R32, RZ ;  /* 0x000000200c18723c */ /* 0x000fe200000418ff */
[----:B------:R-:W-:Y:S02]  /*b910*/  FSEL R173, R101, -INF , !P4 ;  /* 0xff80000065ad7808 */ /* 0x000fe40006000000 */
[----:B------:R-:W-:Y:S02]  /*b920*/  FSEL R102, R102, -INF , !P6 ;  /* 0xff80000066667808 */ /* 0x000fe40007000000 */
[----:B------:R-:W-:-:S02]  /*b930*/  FSEL R174, R103, -INF , !P0 ;  /* 0xff80000067ae7808 */ /* 0x000fc40004000000 */
[C---:B------:R-:W-:Y:S02]  /*b940*/  ISETP.GE.AND P3, PT, R2.reuse, R221, PT ;  /* 0x000000dd0200720c */ /* 0x040fe40003f66270 */
[C---:B------:R-:W-:Y:S02]  /*b950*/  ISETP.GE.AND P4, PT, R2.reuse, R220, PT ;  /* 0x000000dc0200720c */ /* 0x040fe40003f86270 */
[C---:B------:R-:W-:Y:S02]  /*b960*/  ISETP.GE.AND P6, PT, R3.reuse, R223, PT ;  /* 0x000000df0300720c */ /* 0x040fe40003fc6270 */
[----:B------:R-:W-:Y:S02]  /*b970*/  ISETP.GE.AND P0, PT, R3, R222, PT ;  /* 0x000000de0300720c */ /* 0x000fe40003f06270 */
[C---:B------:R-:W-:Y:S01]  /*b980*/  ISETP.LT.OR P3, PT, R2.reuse, R217, P3 ;  /* 0x000000d90200720c */ /* 0x040fe20001f61670 */
[----:B--2---:R-:W-:Y:S01]  /*b990*/  HMMA.16816.F32.BF16 R60, R8, R28, R20 ;  /* 0x0000001c083c723c */ /* 0x004fe20000041814 */
[----:B------:R-:W-:-:S02]  /*b9a0*/  ISETP.LT.OR P4, PT, R2, R216, P4 ;  /* 0x000000d80200720c */ /* 0x000fc40002781670 */
[C---:B------:R-:W-:Y:S02]  /*b9b0*/  ISETP.LT.OR P6, PT, R3.reuse, R219, P6 ;  /* 0x000000db0300720c */ /* 0x040fe400037c1670 */
[----:B------:R-:W-:Y:S02]  /*b9c0*/  ISETP.LT.OR P0, PT, R3, R218, P0 ;  /* 0x000000da0300720c */ /* 0x000fe40000701670 */
[----:B------:R-:W-:Y:S01]  /*b9d0*/  IADD3 R2, R0, 0x29, RZ ;  /* 0x0000002900027810 */ /* 0x000fe20007ffe0ff */
[----:B------:R-:W-:Y:S01]  /*b9e0*/  HMMA.16816.F32.BF16 R20, R12, R34, RZ ;  /* 0x000000220c14723c */ /* 0x000fe200000418ff */
[----:B------:R-:W-:Y:S02]  /*b9f0*/  FSEL R175, R104, -INF , !P2 ;  /* 0xff80000068af7808 */ /* 0x000fe40005000000 */
[----:B------:R-:W-:Y:S02]  /*ba00*/  FSEL R105, R105, -INF , !P3 ;  /* 0xff80000069697808 */ /* 0x000fe40005800000 */
[----:B------:R-:W-:-:S02]  /*ba10*/  FSEL R106, R106, -INF , !P5 ;  /* 0xff8000006a6a7808 */ /* 0x000fc40006800000 */
[----:B------:R-:W-:Y:S01]  /*ba20*/  FSEL R107, R107, -INF , !P4 ;  /* 0xff8000006b6b7808 */ /* 0x000fe20006000000 */
[----:B------:R-:W-:Y:S01]  /*ba30*/  HMMA.16816.F32.BF16 R52, R4, R28, R24 ;  /* 0x0000001c0434723c */ /* 0x000fe20000041818 */
[----:B------:R-:W-:Y:S01]  /*ba40*/  FSEL R100, R48, -INF , !P6 ;  /* 0xff80000030647808 */ /* 0x000fe20007000000 */
[----:B------:R-:W1:Y:S01]  /*ba50*/  LDSM.16.M88.4 R24, [R211] ;  /* 0x00000000d318783b */ /* 0x000e620000000200 */
[----:B------:R-:W-:Y:S02]  /*ba60*/  FSEL R103, R50, -INF , !P0 ;  /* 0xff80000032677808 */ /* 0x000fe40004000000 */
[C---:B------:R-:W-:Y:S02]  /*ba70*/  ISETP.GE.AND P2, PT, R3.reuse, R221, PT ;  /* 0x000000dd0300720c */ /* 0x040fe40003f46270 */
[----:B------:R-:W-:Y:S01]  /*ba80*/  ISETP.GE.AND P3, PT, R3, R220, PT ;  /* 0x000000dc0300720c */ /* 0x000fe20003f66270 */
[----:B------:R-:W-:Y:S01]  /*ba90*/  HMMA.16816.F32.BF16 R32, R16, R34, RZ ;  /* 0x000000221020723c */ /* 0x000fe200000418ff */
        /* <DEDUP_REMOVED lines=8> */
[C---:B------:R-:W-:Y:S01]  /*bb20*/  ISETP.LT.OR P4, PT, R2.reuse, R218, P4 ;  /* 0x000000da0200720c */ /* 0x040fe20002781670 */
[----:B------:R-:W-:Y:S01]  /*bb30*/  HMMA.16816.F32.BF16 R20, R12, R44, RZ ;  /* 0x0000002c0c14723c */ /* 0x000fe200000418ff */
[C---:B------:R-:W-:Y:S02]  /*bb40*/  ISETP.LT.OR P6, PT, R2.reuse, R217, P6 ;  /* 0x000000d90200720c */ /* 0x040fe400037c1670 */
[----:B------:R-:W-:Y:S02]  /*bb50*/  ISETP.LT.OR P0, PT, R2, R216, P0 ;  /* 0x000000d80200720c */ /* 0x000fe40000701670 */
[C---:B------:R-:W-:Y:S02]  /*bb60*/  IADD3 R3, R0.reuse, 0x30, RZ ;  /* 0x0000003000037810 */ /* 0x040fe40007ffe0ff */
[----:B------:R-:W-:Y:S01]  /*bb70*/  IADD3 R2, R0, 0x31, RZ ;  /* 0x0000003100027810 */ /* 0x000fe20007ffe0ff */
[----:B------:R-:W-:Y:S01]  /*bb80*/  HMMA.16816.F32.BF16 R32, R8, R30, R32 ;  /* 0x0000001e0820723c */ /* 0x000fe20000041820 */
[----:B------:R-:W-:-:S02]  /*bb90*/  FSEL R101, R49, -INF , !P5 ;  /* 0xff80000031657808 */ /* 0x000fc40006800000 */
[----:B------:R-:W-:Y:S02]  /*bba0*/  FSEL R104, R51, -INF , !P4 ;  /* 0xff80000033687808 */ /* 0x000fe40006000000 */
[----:B------:R-:W-:Y:S02]  /*bbb0*/  FSEL R108, R108, -INF , !P2 ;  /* 0xff8000006c6c7808 */ /* 0x000fe40005000000 */
[----:B------:R-:W-:Y:S01]  /*bbc0*/  FSEL R110, R110, -INF , !P3 ;  /* 0xff8000006e6e7808 */ /* 0x000fe20005800000 */
[----:B------:R-:W-:Y:S01]  /*bbd0*/  HMMA.16816.F32.BF16 R48, R16, R44, RZ ;  /* 0x0000002c1030723c */ /* 0x000fe200000418ff */
[----:B------:R-:W-:Y:S02]  /*bbe0*/  FSEL R109, R109, -INF , !P6 ;  /* 0xff8000006d6d7808 */ /* 0x000fe40007000000 */
[----:B------:R-:W-:Y:S02]  /*bbf0*/  FSEL R111, R111, -INF , !P0 ;  /* 0xff8000006f6f7808 */ /* 0x000fe40004000000 */
[----:B------:R-:W-:-:S02]  /*bc00*/  ISETP.GE.AND P4, PT, R3, R223, PT ;  /* 0x000000df0300720c */ /* 0x000fc40003f86270 */
[C---:B------:R-:W-:Y:S01]  /*bc10*/  ISETP.GE.AND P2, PT, R2.reuse, R223, PT ;  /* 0x000000df0200720c */ /* 0x040fe20003f46270 */
[----:B-1----:R-:W-:Y:S01]  /*bc20*/  HMMA.16816.F32.BF16 R72, R4, R24, R20 ;  /* 0x000000180448723c */ /* 0x002fe20000041814 */
[C---:B------:R-:W-:Y:S01]  /*bc30*/  ISETP.GE.AND P5, PT, R3.reuse, R222, PT ;  /* 0x000000de0300720c */ /* 0x040fe20003fa6270 */
[----:B------:R-:W1:Y:S01]  /*bc40*/  LDSM.16.M88.4 R20, [R135+0x3800] ;  /* 0x003800008714783b */ /* 0x000e620000000200 */
[C---:B------:R-:W-:Y:S02]  /*bc50*/  ISETP.GE.AND P3, PT, R3.reuse, R221, PT ;  /* 0x000000dd0300720c */ /* 0x040fe40003f66270 */
[C---:B------:R-:W-:Y:S02]  /*bc60*/  ISETP.GE.AND P6, PT, R3.reuse, R220, PT ;  /* 0x000000dc0300720c */ /* 0x040fe40003fc6270 */
[----:B------:R-:W-:Y:S01]  /*bc70*/  ISETP.GE.AND P0, PT, R2, R222, PT ;  /* 0x000000de0200720c */ /* 0x000fe20003f06270 */
[----:B------:R-:W-:Y:S01]  /*bc80*/  HMMA.16816.F32.BF16 R28, R12, R46, RZ ;  /* 0x0000002e0c1c723c */ /* 0x000fe200000418ff */
[----:B------:R-:W-:-:S02]  /*bc90*/  ISETP.LT.OR P4, PT, R3, R219, P4 ;  /* 0x000000db0300720c */ /* 0x000fc40002781670 */
[C---:B------:R-:W-:Y:S02]  /*bca0*/  ISETP.LT.OR P5, PT, R3.reuse, R218, P5 ;  /* 0x000000da0300720c */ /* 0x040fe40002fa1670 */
[C---:B------:R-:W-:Y:S02]  /*bcb0*/  ISETP.LT.OR P3, PT, R3.reuse, R217, P3 ;  /* 0x000000d90300720c */ /* 0x040fe40001f61670 */
[----:B------:R-:W-:Y:S01]  /*bcc0*/  ISETP.LT.OR P6, PT, R3, R216, P6 ;  /* 0x000000d80300720c */ /* 0x000fe200037c1670 */
[----:B------:R-:W-:Y:S01]  /*bcd0*/  HMMA.16816.F32.BF16 R44, R16, R46, RZ ;  /* 0x0000002e102c723c */ /* 0x000fe200000418ff */
[C---:B------:R-:W-:Y:S02]  /*bce0*/  ISETP.LT.OR P2, PT, R2.reuse, R219, P2 ;  /* 0x000000db0200720c */ /* 0x040fe40001741670 */
[----:B------:R-:W-:Y:S02]  /*bcf0*/  ISETP.LT.OR P0, PT, R2, R218, P0 ;  /* 0x000000da0200720c */ /* 0x000fe40000701670 */
[----:B------:R-:W-:-:S02]  /*bd00*/  IADD3 R3, R0, 0x38, RZ ;  /* 0x0000003800037810 */ /* 0x000fc40007ffe0ff */
[----:B------:R-:W-:Y:S01]  /*bd10*/  FSEL R178, R96, -INF , !P4 ;  /* 0xff80000060b27808 */ /* 0x000fe20006000000 */
[----:B------:R-:W-:Y:S01]  /*bd20*/  HMMA.16816.F32.BF16 R68, R8, R24, R48 ;  /* 0x000000180844723c */ /* 0x000fe20000041830 */
[----:B------:R-:W-:Y:S02]  /*bd30*/  FSEL R177, R97, -INF , !P2 ;  /* 0xff80000061b17808 */ /* 0x000fe40005000000 */
[----:B------:R-:W-:Y:S02]  /*bd40*/  FSEL R179, R98, -INF , !P5 ;  /* 0xff80000062b37808 */ /* 0x000fe40006800000 */
[----:B------:R-:W-:Y:S02]  /*bd50*/  FSEL R180, R99, -INF , !P0 ;  /* 0xff80000063b47808 */ /* 0x000fe40004000000 */
[C---:B------:R-:W-:Y:S01]  /*bd60*/  ISETP.GE.AND P4, PT, R2.reuse, R221, PT ;  /* 0x000000dd0200720c */ /* 0x040fe20003f86270 */
[----:B------:R-:W-:Y:S01]  /*bd70*/  HMMA.16816.F32.BF16 R64, R4, R26, R28 ;  /* 0x0000001a0440723c */ /* 0x000fe2000004181c */
[----:B------:R-:W-:Y:S01]  /*bd80*/  ISETP.GE.AND P2, PT, R2, R220, PT ;  /* 0x000000dc0200720c */ /* 0x000fe20003f46270 */
[----:B------:R-:W2:Y:S01]  /*bd90*/  LDSM.16.M88.4 R28, [R210] ;  /* 0x00000000d21c783b */ /* 0x000ea20000000200 */
[----:B------:R-:W-:-:S02]  /*bda0*/  ISETP.GE.AND P5, PT, R3, R223, PT ;  /* 0x000000df0300720c */ /* 0x000fc40003fa6270 */
[C---:B------:R-:W-:Y:S02]  /*bdb0*/  ISETP.GE.AND P0, PT, R3.reuse, R222, PT ;  /* 0x000000de0300720c */ /* 0x040fe40003f06270 */
[C---:B------:R-:W-:Y:S02]  /*bdc0*/  ISETP.LT.OR P4, PT, R2.reuse, R217, P4 ;  /* 0x000000d90200720c */ /* 0x040fe40002781670 */
[----:B------:R-:W-:Y:S01]  /*bdd0*/  ISETP.LT.OR P2, PT, R2, R216, P2 ;  /* 0x000000d80200720c */ /* 0x000fe20001741670 */
[----:B-1----:R-:W-:Y:S01]  /*bde0*/  HMMA.16816.F32.BF16 R48, R16, R20, RZ ;  /* 0x000000141030723c */ /* 0x002fe200000418ff */
[C---:B------:R-:W-:Y:S02]  /*bdf0*/  ISETP.LT.OR P5, PT, R3.reuse, R219, P5 ;  /* 0x000000db0300720c */ /* 0x040fe40002fa1670 */
[----:B------:R-:W-:Y:S02]  /*be00*/  ISETP.LT.OR P0, PT, R3, R218, P0 ;  /* 0x000000da0300720c */ /* 0x000fe40000701670 */
[----:B------:R-:W-:-:S02]  /*be10*/  IADD3 R2, R0, 0x39, RZ ;  /* 0x0000003900027810 */ /* 0x000fc40007ffe0ff */
[----:B------:R-:W-:Y:S02]  /*be20*/  FSEL R96, R84, -INF , !P3 ;  /* 0xff80000054607808 */ /* 0x000fe40005800000 */
[----:B------:R-:W-:Y:S02]  /*be30*/  FSEL R85, R85, -INF , !P4 ;  /* 0xff80000055557808 */ /* 0x000fe40006000000 */
[----:B------:R-:W-:Y:S02]  /*be40*/  FSEL R86, R86, -INF , !P6 ;  /* 0xff80000056567808 */ /* 0x000fe40007000000 */
[----:B------:R-:W-:Y:S02]  /*be50*/  FSEL R87, R87, -INF , !P2 ;  /* 0xff80000057577808 */ /* 0x000fe40005000000 */
[----:B------:R-:W-:Y:S02]  /*be60*/  FSEL R98, R56, -INF , !P5 ;  /* 0xff80000038627808 */ /* 0x000fe40006800000 */
[----:B------:R-:W-:-:S02]  /*be70*/  FSEL R176, R58, -INF , !P0 ;  /* 0xff8000003ab07808 */ /* 0x000fc40004000000 */
[C---:B------:R-:W-:Y:S02]  /*be80*/  ISETP.GE.AND P3, PT, R3.reuse, R221, PT ;  /* 0x000000dd0300720c */ /* 0x040fe40003f66270 */
[----:B------:R-:W-:Y:S02]  /*be90*/  ISETP.GE.AND P4, PT, R3, R220, PT ;  /* 0x000000dc0300720c */ /* 0x000fe40003f86270 */
[C---:B------:R-:W-:Y:S02]  /*bea0*/  ISETP.GE.AND P6, PT, R2.reuse, R223, PT ;  /* 0x000000df0200720c */ /* 0x040fe40003fc6270 */
[C---:B------:R-:W-:Y:S02]  /*beb0*/  ISETP.GE.AND P2, PT, R2.reuse, R222, PT ;  /* 0x000000de0200720c */ /* 0x040fe40003f46270 */
[C---:B------:R-:W-:Y:S02]  /*bec0*/  ISETP.GE.AND P5, PT, R2.reuse, R221, PT ;  /* 0x000000dd0200720c */ /* 0x040fe40003fa6270 */
[----:B------:R-:W-:-:S02]  /*bed0*/  ISETP.GE.AND P0, PT, R2, R220, PT ;  /* 0x000000dc0200720c */ /* 0x000fc40003f06270 */
[C---:B------:R-:W-:Y:S02]  /*bee0*/  ISETP.LT.OR P3, PT, R3.reuse, R217, P3 ;  /* 0x000000d90300720c */ /* 0x040fe40001f61670 */
[----:B------:R-:W-:Y:S02]  /*bef0*/  ISETP.LT.OR P4, PT, R3, R216, P4 ;  /* 0x000000d80300720c */ /* 0x000fe40002781670 */
        /* <DEDUP_REMOVED lines=8> */
[-C--:B------:R-:W-:Y:S02]  /*bf80*/  ISETP.GE.AND P2, PT, R2, R223.reuse, PT ;  /* 0x000000df0200720c */ /* 0x080fe40003f46270 */
[----:B------:R-:W-:-:S02]  /*bf90*/  ISETP.GE.AND P3, PT, R3, R223, PT ;  /* 0x000000df0300720c */ /* 0x000fc40003f66270 */
[-C--:B------:R-:W-:Y:S02]  /*bfa0*/  ISETP.LT.OR P2, PT, R2, R219.reuse, P2 ;  /* 0x000000db0200720c */ /* 0x080fe40001741670 */
[----:B------:R-:W-:Y:S02]  /*bfb0*/  ISETP.LT.OR P3, PT, R3, R219, P3 ;  /* 0x000000db0300720c */ /* 0x000fe40001f61670 */
[----:B------:R-:W-:Y:S02]  /*bfc0*/  FSEL R82, R82, -INF , !P4 ;  /* 0xff80000052527808 */ /* 0x000fe40006000000 */
[----:B------:R-:W-:Y:S02]  /*bfd0*/  ISETP.GE.AND P4, PT, R2, R221, PT ;  /* 0x000000dd0200720c */ /* 0x000fe40003f86270 */
[----:B------:R-:W-:Y:S02]  /*bfe0*/  FSEL R83, R83, -INF , !P0 ;  /* 0xff80000053537808 */ /* 0x000fe40004000000 */
[----:B------:R-:W-:-:S02]  /*bff0*/  FSEL R195, R60, -INF , !P2 ;  /* 0xff8000003cc37808 */ /* 0x000fc40005000000 */
[----:B------:R-:W-:Y:S02]  /*c000*/  FSEL R196, R61, -INF , !P3 ;  /* 0xff8000003dc47808 */ /* 0x000fe40005800000 */
[C---:B------:R-:W-:Y:S02]  /*c010*/  ISETP.GE.AND P0, PT, R3.reuse, R222, PT ;  /* 0x000000de0300720c */ /* 0x040fe40003f06270 */
[C---:B------:R-:W-:Y:S02]  /*c020*/  ISETP.GE.AND P2, PT, R3.reuse, R221, PT ;  /* 0x000000dd0300720c */ /* 0x040fe40003f46270 */
[----:B------:R-:W-:Y:S02]  /*c030*/  ISETP.GE.AND P3, PT, R3, R220, PT ;  /* 0x000000dc0300720c */ /* 0x000fe40003f66270 */
[----:B------:R-:W-:Y:S02]  /*c040*/  ISETP.LT.OR P4, PT, R2, R217, P4 ;  /* 0x000000d90200720c */ /* 0x000fe40002781670 */
[----:B------:R-:W-:-:S02]  /*c050*/  FSEL R97, R57, -INF , !P6 ;  /* 0xff80000039617808 */ /* 0x000fc40007000000 */
[----:B------:R-:W-:Y:S01]  /*c060*/  FSEL R81, R81, -INF , !P5 ;  /* 0xff80000051517808 */ /* 0x000fe20006800000 */
[----:B--2---:R-:W-:Y:S01]  /*c070*/  HMMA.16816.F32.BF16 R56, R8, R28, R48 ;  /* 0x0000001c0838723c */ /* 0x004fe20000041830 */
[C---:B------:R-:W-:Y:S02]  /*c080*/  ISETP.GE.AND P6, PT, R2.reuse, R222, PT ;  /* 0x000000de0200720c */ /* 0x040fe40003fc6270 */
[----:B------:R-:W-:Y:S02]  /*c090*/  ISETP.GE.AND P5, PT, R2, R220, PT ;  /* 0x000000dc0200720c */ /* 0x000fe40003fa6270 */
[C---:B------:R-:W-:Y:S02]  /*c0a0*/  ISETP.LT.OR P0, PT, R3.reuse, R218, P0 ;  /* 0x000000da0300720c */ /* 0x040fe40000701670 */
[C---:B------:R-:W-:Y:S02]  /*c0b0*/  ISETP.LT.OR P2, PT, R3.reuse, R217, P2 ;  /* 0x000000d90300720c */ /* 0x040fe40001741670 */
[----:B------:R-:W-:-:S02]  /*c0c0*/  ISETP.LT.OR P3, PT, R3, R216, P3 ;  /* 0x000000d80300720c */ /* 0x000fc40001f61670 */
[----:B------:R-:W-:Y:S02]  /*c0d0*/  FSEL R3, R52, -INF , !P4 ;  /* 0xff80000034037808 */ /* 0x000fe40006000000 */
[C---:B------:R-:W-:Y:S02]  /*c0e0*/  ISETP.LT.OR P6, PT, R2.reuse, R218, P6 ;  /* 0x000000da0200720c */ /* 0x040fe400037c1670 */
[----:B------:R-:W-:Y:S01]  /*c0f0*/  ISETP.LT.OR P5, PT, R2, R216, P5 ;  /* 0x000000d80200720c */ /* 0x000fe20002fa1670 */
[----:B------:R1:W-:Y:S01]  /*c100*/  STL [R1+0x8], R3 ;  /* 0x0000080301007387 */ /* 0x0003e20000100800 */
[----:B------:R-:W-:Y:S02]  /*c110*/  IADD3 R2, R0, 0x48, RZ ;  /* 0x0000004800027810 */ /* 0x000fe40007ffe0ff */
[----:B------:R-:W-:Y:S02]  /*c120*/  FSEL R24, R54, -INF , !P5 ;  /* 0xff80000036187808 */ /* 0x000fe40006800000 */
[----:B------:R-:W-:-:S02]  /*c130*/  FSEL R241, R62, -INF , !P6 ;  /* 0xff8000003ef17808 */ /* 0x000fc40007000000 */
[----:B------:R-:W-:Y:S02]  /*c140*/  FSEL R242, R63, -INF , !P0 ;  /* 0xff8000003ff27808 */ /* 0x000fe40004000000 */
[C---:B------:R-:W-:Y:S01]  /*c150*/  ISETP.GE.AND P6, PT, R2.reuse, R223, PT ;  /* 0x000000df0200720c */ /* 0x040fe20003fc6270 */
[----:B------:R-:W-:Y:S01]  /*c160*/  HMMA.16816.F32.BF16 R60, R8, R26, R44 ;  /* 0x0000001a083c723c */ /* 0x000fe2000004182c */
[C---:B------:R-:W-:Y:S02]  /*c170*/  ISETP.GE.AND P0, PT, R2.reuse, R222, PT ;  /* 0x000000de0200720c */ /* 0x040fe40003f06270 */
[C---:B------:R-:W-:Y:S02]  /*c180*/  ISETP.GE.AND P4, PT, R2.reuse, R221, PT ;  /* 0x000000dd0200720c */ /* 0x040fe40003f86270 */
[C---:B------:R-:W-:Y:S02]  /*c190*/  ISETP.LT.OR P6, PT, R2.reuse, R219, P6 ;  /* 0x000000db0200720c */ /* 0x040fe400037c1670 */
[C---:B------:R-:W-:Y:S01]  /*c1a0*/  ISETP.LT.OR P0, PT, R2.reuse, R218, P0 ;  /* 0x000000da0200720c */ /* 0x040fe20000701670 */
[----:B------:R-:W-:Y:S01]  /*c1b0*/  HMMA.16816.F32.BF16 R44, R12, R22, RZ ;  /* 0x000000160c2c723c */ /* 0x000fe200000418ff */
[----:B------:R-:W-:-:S02]  /*c1c0*/  ISETP.LT.OR P4, PT, R2, R217, P4 ;  /* 0x000000d90200720c */ /* 0x000fc40002781670 */
[----:B------:R-:W-:Y:S02]  /*c1d0*/  FSEL R193, R32, -INF , !P6 ;  /* 0xff80000020c17808 */ /* 0x000fe40007000000 */
[----:B------:R-:W-:Y:S02]  /*c1e0*/  FSEL R236, R34, -INF , !P0 ;  /* 0xff80000022ec7808 */ /* 0x000fe40004000000 */
[----:B-1----:R-:W-:Y:S02]  /*c1f0*/  FSEL R3, R53, -INF , !P2 ;  /* 0xff80000035037808 */ /* 0x002fe40005000000 */
[----:B------:R-:W-:Y:S02]  /*c200*/  ISETP.GE.AND P2, PT, R2, R220, PT ;  /* 0x000000dc0200720c */ /* 0x000fe40003f46270 */
[----:B------:R-:W-:Y:S01]  /*c210*/  FSEL R84, R76, -INF , !P4 ;  /* 0xff8000004c547808 */ /* 0x000fe20006000000 */
[----:B------:R1:W-:Y:S01]  /*c220*/  STL [R1+0xc], R3 ;  /* 0x00000c0301007387 */ /* 0x0003e20000100800 */
[----:B------:R-:W-:-:S02]  /*c230*/  ISETP.LT.OR P2, PT, R2, R216, P2 ;  /* 0x000000d80200720c */ /* 0x000fc40001741670 */
[----:B------:R-:W-:Y:S01]  /*c240*/  IADD3 R2, R0, 0x49, RZ ;  /* 0x0000004900027810 */ /* 0x000fe20007ffe0ff */
[----:B------:R2:W-:Y:S03]  /*c250*/  STL [R1+0x18], R24 ;  /* 0x0000181801007387 */ /* 0x0005e60000100800 */
[C---:B------:R-:W-:Y:S02]  /*c260*/  ISETP.GE.AND P5, PT, R2.reuse, R223, PT ;  /* 0x000000df0200720c */ /* 0x040fe40003fa6270 */
[C---:B------:R-:W-:Y:S02]  /*c270*/  ISETP.GE.AND P6, PT, R2.reuse, R221, PT ;  /* 0x000000dd0200720c */ /* 0x040fe40003fc6270 */
[C---:B------:R-:W-:Y:S01]  /*c280*/  ISETP.LT.OR P5, PT, R2.reuse, R219, P5 ;  /* 0x000000db0200720c */ /* 0x040fe20002fa1670 */
[----:B------:R-:W-:Y:S01]  /*c290*/  HMMA.16816.F32.BF16 R44, R4, R30, R44 ;  /* 0x0000001e042c723c */ /* 0x000fe2000004182c */
[----:B------:R-:W-:-:S02]  /*c2a0*/  ISETP.LT.OR P6, PT, R2, R217, P6 ;  /* 0x000000d90200720c */ /* 0x000fc400037c1670 */
[----:B------:R-:W-:Y:S02]  /*c2b0*/  FSEL R192, R33, -INF , !P5 ;  /* 0xff80000021c07808 */ /* 0x000fe40006800000 */
[----:B------:R-:W-:-:S04]  /*c2c0*/  ISETP.GE.AND P0, PT, R2, R220, PT ;  /* 0x000000dc0200720c */ /* 0x000fc80003f06270 */
[C---:B------:R-:W-:Y:S02]  /*c2d0*/  ISETP.LT.OR P0, PT, R2.reuse, R216, P0 ;  /* 0x000000d80200720c */ /* 0x040fe40000701670 */
[----:B-1----:R-:W-:Y:S02]  /*c2e0*/  FSEL R3, R55, -INF , !P3 ;  /* 0xff80000037037808 */ /* 0x002fe40005800000 */
[----:B------:R-:W-:Y:S01]  /*c2f0*/  ISETP.GE.AND P3, PT, R2, R222, PT ;  /* 0x000000de0200720c */ /* 0x000fe20003f66270 */
[----:B------:R-:W-:Y:S01]  /*c300*/  HMMA.16816.F32.BF16 R52, R16, R22, RZ ;  /* 0x000000161034723c */ /* 0x000fe200000418ff */
[----:B--2---:R-:W-:Y:S01]  /*c310*/  FSEL R24, R78, -INF , !P2 ;  /* 0xff8000004e187808 */ /* 0x004fe20005000000 */
[----:B------:R1:W-:Y:S01]  /*c320*/  STL [R1+0x1c], R3 ;  /* 0x00001c0301007387 */ /* 0x0003e20000100800 */
[----:B------:R-:W-:Y:S02]  /*c330*/  ISETP.LT.OR P3, PT, R2, R218, P3 ;  /* 0x000000da0200720c */ /* 0x000fe40001f61670 */
[----:B------:R-:W-:Y:S01]  /*c340*/  IADD3 R2, R0, 0x51, RZ ;  /* 0x0000005100027810 */ /* 0x000fe20007ffe0ff */
[----:B------:R-:W-:Y:S01]  /*c350*/  STL [R1+0x14], R24 ;  /* 0x0000141801007387 */ /* 0x000fe20000100800 */
[----:B------:R-:W-:-:S02]  /*c360*/  FSEL R237, R35, -INF , !P3 ;  /* 0xff80000023ed7808 */ /* 0x000fc40005800000 */
[----:B------:R-:W-:Y:S01]  /*c370*/  HMMA.16816.F32.BF16 R32, R12, R20, RZ ;  /* 0x000000140c20723c */ /* 0x000fe200000418ff */
[----:B------:R-:W2:Y:S01]  /*c380*/  LDSM.16.M88.4 R24, [R135+0x3c00] ;  /* 0x003c00008718783b */ /* 0x000ea20000000200 */
[----:B------:R-:W-:-:S04]  /*c390*/  ISETP.GE.AND P5, PT, R2, R223, PT ;  /* 0x000000df0200720c */ /* 0x000fc80003fa6270 */
[C---:B------:R-:W-:Y:S02]  /*c3a0*/  ISETP.LT.OR P5, PT, R2.reuse, R219, P5 ;  /* 0x000000db0200720c */ /* 0x040fe40002fa1670 */
[----:B------:R-:W-:Y:S02]  /*c3b0*/  FSEL R20, R77, -INF , !P6 ;  /* 0xff8000004d147808 */ /* 0x000fe40007000000 */
[----:B------:R-:W-:Y:S02]  /*c3c0*/  FSEL R188, R69, -INF , !P5 ;  /* 0xff80000045bc7808 */ /* 0x000fe40006800000 */
[C---:B------:R-:W-:Y:S01]  /*c3d0*/  ISETP.GE.AND P5, PT, R2.reuse, R220, PT ;  /* 0x000000dc0200720c */ /* 0x040fe20003fa6270 */
[----:B------:R-:W-:Y:S02]  /*c3e0*/  STL [R1], R20 ;  /* 0x0000001401007387 */ /* 0x000fe40000100800 */
[----:B------:R-:W-:Y:S01]  /*c3f0*/  HMMA.16816.F32.BF16 R52, R8, R30, R52 ;  /* 0x0000001e0834723c */ /* 0x000fe20000041834 */
[----:B------:R-:W-:Y:S01]  /*c400*/  ISETP.LT.OR P5, PT, R2, R216, P5 ;  /* 0x000000d80200720c */ /* 0x000fe20002fa1670 */
[----:B------:R-:W3:Y:S01]  /*c410*/  LDSM.16.M88.4 R20, [R209] ;  /* 0x00000000d114783b */ /* 0x000ee20000000200 */
[----:B-1----:R-:W-:Y:S01]  /*c420*/  IADD3 R3, R0, 0x50, RZ ;  /* 0x0000005000037810 */ /* 0x002fe20007ffe0ff */
[----:B------:R-:W-:-:S04]  /*c430*/  DEPBAR.LE SB0, 0x0 ;  /* 0x000080000000791a */ /* 0x000fc80000000000 */
[----:B------:R-:W-:Y:S01]  /*c440*/  BAR.SYNC.DEFER_BLOCKING 0x0 ;  /* 0x0000000000007b1d */ /* 0x000fe20000010000 */
        /* <DEDUP_REMOVED lines=9> */
[----:B------:R-:W-:Y:S01]  /*c4e0*/  FSEL R3, R79, -INF , !P0 ;  /* 0xff8000004f037808 */ /* 0x000fe20004000000 */
[----:B--2---:R-:W-:Y:S01]  /*c4f0*/  HMMA.16816.F32.BF16 R32, R16, R24, RZ ;  /* 0x000000181020723c */ /* 0x004fe200000418ff */
[----:B------:R-:W-:Y:S02]  /*c500*/  FSEL R187, R68, -INF , !P3 ;  /* 0xff80000044bb7808 */ /* 0x000fe40005800000 */
[C---:B------:R-:W-:Y:S01]  /*c510*/  ISETP.GE.AND P0, PT, R2.reuse, R222, PT ;  /* 0x000000de0200720c */ /* 0x040fe20003f06270 */
[----:B------:R1:W-:Y:S01]  /*c520*/  STL [R1+0x10], R3 ;  /* 0x0000100301007387 */ /* 0x0003e20000100800 */
[----:B------:R-:W-:-:S02]  /*c530*/  ISETP.GE.AND P3, PT, R2, R221, PT ;  /* 0x000000dd0200720c */ /* 0x000fc40003f66270 */
[C---:B------:R-:W-:Y:S01]  /*c540*/  ISETP.LT.OR P0, PT, R2.reuse, R218, P0 ;  /* 0x000000da0200720c */ /* 0x040fe20000701670 */
[C---:B------:R-:W-:Y:S01]  /*c550*/  HMMA.16816.F32.BF16 R28, R12.reuse, R24, RZ ;  /* 0x000000180c1c723c */ /* 0x040fe200000418ff */
[----:B------:R-:W-:Y:S02]  /*c560*/  ISETP.LT.OR P3, PT, R2, R217, P3 ;  /* 0x000000d90200720c */ /* 0x000fe40001f61670 */
[----:B------:R-:W-:Y:S02]  /*c570*/  IADD3 R2, R0, 0x58, RZ ;  /* 0x0000005800027810 */ /* 0x000fe40007ffe0ff */
[----:B------:R-:W-:Y:S02]  /*c580*/  FSEL R231, R70, -INF , !P2 ;  /* 0xff80000046e77808 */ /* 0x000fe40005000000 */
[----:B------:R-:W-:Y:S01]  /*c590*/  FSEL R234, R71, -INF , !P0 ;  /* 0xff80000047ea7808 */ /* 0x000fe20004000000 */
[----:B------:R-:W-:Y:S01]  /*c5a0*/  HMMA.16816.F32.BF16 R12, R12, R26, RZ ;  /* 0x0000001a0c0c723c */ /* 0x000fe200000418ff */
[----:B------:R-:W-:-:S02]  /*c5b0*/  FSEL R251, R72, -INF , !P4 ;  /* 0xff80000048fb7808 */ /* 0x000fc40006000000 */
[----:B------:R-:W-:Y:S02]  /*c5c0*/  FSEL R250, R73, -INF , !P3 ;  /* 0xff80000049fa7808 */ /* 0x000fe40005800000 */
[C---:B------:R-:W-:Y:S02]  /*c5d0*/  ISETP.GE.AND P2, PT, R2.reuse, R223, PT ;  /* 0x000000df0200720c */ /* 0x040fe40003f46270 */
[C---:B------:R-:W-:Y:S01]  /*c5e0*/  ISETP.GE.AND P0, PT, R2.reuse, R222, PT ;  /* 0x000000de0200720c */ /* 0x040fe20003f06270 */
[----:B---3--:R-:W-:Y:S01]  /*c5f0*/  HMMA.16816.F32.BF16 R32, R8, R20, R32 ;  /* 0x000000140820723c */ /* 0x008fe20000041820 */
[C---:B------:R-:W-:Y:S02]  /*c600*/  ISETP.GE.AND P4, PT, R2.reuse, R221, PT ;  /* 0x000000dd0200720c */ /* 0x040fe40003f86270 */
[C---:B------:R-:W-:Y:S02]  /*c610*/  ISETP.GE.AND P3, PT, R2.reuse, R220, PT ;  /* 0x000000dc0200720c */ /* 0x040fe40003f66270 */
[----:B------:R-:W-:-:S02]  /*c620*/  ISETP.LT.OR P2, PT, R2, R219, P2 ;  /* 0x000000db0200720c */ /* 0x000fc40001741670 */
[C---:B------:R-:W-:Y:S01]  /*c630*/  ISETP.LT.OR P0, PT, R2.reuse, R218, P0 ;  /* 0x000000da0200720c */ /* 0x040fe20000701670 */
[----:B------:R-:W-:Y:S01]  /*c640*/  HMMA.16816.F32.BF16 R28, R4, R20, R28 ;  /* 0x00000014041c723c */ /* 0x000fe2000004181c */
[C---:B------:R-:W-:Y:S02]  /*c650*/  ISETP.LT.OR P4, PT, R2.reuse, R217, P4 ;  /* 0x000000d90200720c */ /* 0x040fe40002781670 */
[----:B------:R-:W-:Y:S02]  /*c660*/  ISETP.LT.OR P3, PT, R2, R216, P3 ;  /* 0x000000d80200720c */ /* 0x000fe40001f61670 */
[C---:B-1----:R-:W-:Y:S02]  /*c670*/  IADD3 R3, R0.reuse, 0x59, RZ ;  /* 0x0000005900037810 */ /* 0x042fe40007ffe0ff */
[----:B------:R-:W-:Y:S01]  /*c680*/  IADD3 R2, R0, 0x60, RZ ;  /* 0x0000006000027810 */ /* 0x000fe20007ffe0ff */
[----:B------:R-:W-:Y:S01]  /*c690*/  HMMA.16816.F32.BF16 R16, R16, R26, RZ ;  /* 0x0000001a1010723c */ /* 0x000fe200000418ff */
[----:B------:R-:W-:-:S02]  /*c6a0*/  FSEL R68, R74, -INF , !P6 ;  /* 0xff8000004a447808 */ /* 0x000fc40007000000 */
[----:B------:R-:W-:Y:S02]  /*c6b0*/  FSEL R69, R75, -INF , !P5 ;  /* 0xff8000004b457808 */ /* 0x000fe40006800000 */
[----:B------:R-:W-:Y:S02]  /*c6c0*/  FSEL R248, R64, -INF , !P4 ;  /* 0xff80000040f87808 */ /* 0x000fe40006000000 */
[----:B------:R-:W-:Y:S01]  /*c6d0*/  FSEL R252, R66, -INF , !P3 ;  /* 0xff80000042fc7808 */ /* 0x000fe20005800000 */
[----:B------:R-:W-:Y:S01]  /*c6e0*/  HMMA.16816.F32.BF16 R4, R4, R22, R12 ;  /* 0x000000160404723c */ /* 0x000fe2000004180c */
[----:B------:R-:W-:Y:S02]  /*c6f0*/  FSEL R185, R60, -INF , !P2 ;  /* 0xff8000003cb97808 */ /* 0x000fe40005000000 */
[----:B------:R-:W-:Y:S02]  /*c700*/  FSEL R226, R62, -INF , !P0 ;  /* 0xff8000003ee27808 */ /* 0x000fe40004000000 */
[----:B------:R-:W-:-:S02]  /*c710*/  ISETP.GE.AND P5, PT, R3, R223, PT ;  /* 0x000000df0300720c */ /* 0x000fc40003fa6270 */
[C---:B------:R-:W-:Y:S02]  /*c720*/  ISETP.GE.AND P6, PT, R3.reuse, R222, PT ;  /* 0x000000de0300720c */ /* 0x040fe40003fc6270 */
[C---:B------:R-:W-:Y:S02]  /*c730*/  ISETP.GE.AND P4, PT, R3.reuse, R221, PT ;  /* 0x000000dd0300720c */ /* 0x040fe40003f86270 */
[C---:B------:R-:W-:Y:S02]  /*c740*/  ISETP.GE.AND P3, PT, R3.reuse, R220, PT ;  /* 0x000000dc0300720c */ /* 0x040fe40003f66270 */
[C---:B------:R-:W-:Y:S02]  /*c750*/  ISETP.GE.AND P2, PT, R2.reuse, R223, PT ;  /* 0x000000df0200720c */ /* 0x040fe40003f46270 */
[----:B------:R-:W-:Y:S01]  /*c760*/  ISETP.GE.AND P0, PT, R2, R222, PT ;  /* 0x000000de0200720c */ /* 0x000fe20003f06270 */
[----:B------:R-:W-:Y:S01]  /*c770*/  HMMA.16816.F32.BF16 R8, R8, R22, R16 ;  /* 0x000000160808723c */ /* 0x000fe20000041810 */
[----:B------:R-:W-:-:S02]  /*c780*/  ISETP.LT.OR P5, PT, R3, R219, P5 ;  /* 0x000000db0300720c */ /* 0x000fc40002fa1670 */
[C---:B------:R-:W-:Y:S02]  /*c790*/  ISETP.LT.OR P6, PT, R3.reuse, R218, P6 ;  /* 0x000000da0300720c */ /* 0x040fe400037c1670 */
[C---:B------:R-:W-:Y:S02]  /*c7a0*/  ISETP.LT.OR P4, PT, R3.reuse, R217, P4 ;  /* 0x000000d90300720c */ /* 0x040fe40002781670 */
[----:B------:R-:W-:Y:S02]  /*c7b0*/  ISETP.LT.OR P3, PT, R3, R216, P3 ;  /* 0x000000d80300720c */ /* 0x000fe40001f61670 */
        /* <DEDUP_REMOVED lines=33> */
[C---:B------:R-:W-:Y:S02]  /*c9d0*/  ISETP.GE.AND P2, PT, R20.reuse, R221, PT ;  /* 0x000000dd1400720c */ /* 0x040fe40003f46270 */
[----:B------:R-:W-:Y:S02]  /*c9e0*/  ISETP.GE.AND P0, PT, R20, R220, PT ;  /* 0x000000dc1400720c */ /* 0x000fe40003f06270 */
[C---:B------:R-:W-:Y:S02]  /*c9f0*/  ISETP.LT.OR P3, PT, R2.reuse, R219, P3 ;  /* 0x000000db0200720c */ /* 0x040fe40001f61670 */
[C---:B------:R-:W-:Y:S02]  /*ca00*/  ISETP.LT.OR P6, PT, R2.reuse, R218, P6 ;  /* 0x000000da0200720c */ /* 0x040fe400037c1670 */
[C---:B------:R-:W-:Y:S02]  /*ca10*/  ISETP.LT.OR P5, PT, R2.reuse, R217, P5 ;  /* 0x000000d90200720c */ /* 0x040fe40002fa1670 */
        /* <DEDUP_REMOVED lines=8> */
[C---:B------:R-:W-:Y:S02]  /*caa0*/  ISETP.GE.AND P4, PT, R3.reuse, R221, PT ;  /* 0x000000dd0300720c */ /* 0x040fe40003f86270 */
[C---:B------:R-:W-:Y:S02]  /*cab0*/  ISETP.GE.AND P2, PT, R3.reuse, R220, PT ;  /* 0x000000dc0300720c */ /* 0x040fe40003f46270 */
[----:B------:R-:W-:Y:S02]  /*cac0*/  ISETP.GE.AND P0, PT, R2, R223, PT ;  /* 0x000000df0200720c */ /* 0x000fe40003f06270 */
[C---:B------:R-:W-:Y:S02]  /*cad0*/  ISETP.LT.OR P4, PT, R3.reuse, R217, P4 ;  /* 0x000000d90300720c */ /* 0x040fe40002781670 */
[----:B------:R-:W-:-:S02]  /*cae0*/  ISETP.LT.OR P2, PT, R3, R216, P2 ;  /* 0x000000d80300720c */ /* 0x000fc40001741670 */
[----:B------:R-:W-:Y:S02]  /*caf0*/  ISETP.LT.OR P0, PT, R2, R219, P0 ;  /* 0x000000db0200720c */ /* 0x000fe40000701670 */
[----:B------:R-:W-:Y:S02]  /*cb00*/  FSEL R182, R52, -INF , !P3 ;  /* 0xff80000034b67808 */ /* 0x000fe40005800000 */
[----:B------:R-:W-:Y:S02]  /*cb10*/  ISETP.GE.AND P3, PT, R3, R223, PT ;  /* 0x000000df0300720c */ /* 0x000fe40003f66270 */
[----:B------:R-:W-:Y:S02]  /*cb20*/  FSEL R230, R28, -INF , !P4 ;  /* 0xff8000001ce67808 */ /* 0x000fe40006000000 */
[----:B------:R-:W-:Y:S02]  /*cb30*/  FSEL R239, R30, -INF , !P2 ;  /* 0xff8000001eef7808 */ /* 0x000fe40005000000 */
[----:B------:R-:W-:-:S02]  /*cb40*/  FSEL R79, R33, -INF , !P0 ;  /* 0xff800000214f7808 */ /* 0x000fc40004000000 */
[C---:B------:R-:W-:Y:S02]  /*cb50*/  ISETP.GE.AND P4, PT, R2.reuse, R222, PT ;  /* 0x000000de0200720c */ /* 0x040fe40003f86270 */
[C---:B------:R-:W-:Y:S02]  /*cb60*/  ISETP.GE.AND P2, PT, R2.reuse, R221, PT ;  /* 0x000000dd0200720c */ /* 0x040fe40003f46270 */
[C---:B------:R-:W-:Y:S02]  /*cb70*/  ISETP.GE.AND P0, PT, R2.reuse, R220, PT ;  /* 0x000000dc0200720c */ /* 0x040fe40003f06270 */
[----:B------:R-:W-:Y:S02]  /*cb80*/  ISETP.LT.OR P3, PT, R3, R219, P3 ;  /* 0x000000db0300720c */ /* 0x000fe40001f61670 */
[C---:B------:R-:W-:Y:S02]  /*cb90*/  ISETP.LT.OR P4, PT, R2.reuse, R218, P4 ;  /* 0x000000da0200720c */ /* 0x040fe40002781670 */
[----:B------:R-:W-:-:S02]  /*cba0*/  ISETP.LT.OR P2, PT, R2, R217, P2 ;  /* 0x000000d90200720c */ /* 0x000fc40001741670 */
[----:B------:R-:W-:Y:S02]  /*cbb0*/  ISETP.LT.OR P0, PT, R2, R216, P0 ;  /* 0x000000d80200720c */ /* 0x000fe40000701670 */
[C---:B------:R-:W-:Y:S02]  /*cbc0*/  IADD3 R2, R0.reuse, 0x78, RZ ;  /* 0x0000007800027810 */ /* 0x040fe40007ffe0ff */
[----:B------:R-:W-:Y:S02]  /*cbd0*/  IADD3 R0, R0, 0x79, RZ ;  /* 0x0000007900007810 */ /* 0x000fe40007ffe0ff */
[----:B------:R-:W-:Y:S02]  /*cbe0*/  FSEL R235, R44, -INF , !P5 ;  /* 0xff8000002ceb7808 */ /* 0x000fe40006800000 */
[----:B------:R-:W-:Y:S02]  /*cbf0*/  FSEL R181, R32, -INF , !P3 ;  /* 0xff80000020b57808 */ /* 0x000fe40005800000 */
[----:B------:R-:W-:-:S02]  /*cc00*/  ISETP.GE.AND P5, PT, R3, R222, PT ;  /* 0x000000de0300720c */ /* 0x000fc40003fa6270 */
[----:B------:R-:W-:Y:S02]  /*cc10*/  ISETP.GE.AND P3, PT, R20, R223, PT ;  /* 0x000000df1400720c */ /* 0x000fe40003f66270 */
[----:B------:R-:W-:Y:S02]  /*cc20*/  FSEL R225, R31, -INF , !P0 ;  /* 0xff8000001fe17808 */ /* 0x000fe40004000000 */
[----:B------:R-:W-:Y:S02]  /*cc30*/  ISETP.GE.AND P0, PT, R0, R221, PT ;  /* 0x000000dd0000720c */ /* 0x000fe40003f06270 */
[----:B------:R-:W-:Y:S02]  /*cc40*/  ISETP.LT.OR P5, PT, R3, R218, P5 ;  /* 0x000000da0300720c */ /* 0x000fe40002fa1670 */
        /* <DEDUP_REMOVED lines=23> */
[CC--:B------:R-:W-:Y:S02]  /*cdc0*/  ISETP.LT.OR P6, PT, R2.reuse, R219.reuse, P6 ;  /* 0x000000db0200720c */ /* 0x0c0fe400037c1670 */
        /* <DEDUP_REMOVED lines=10> */
[----:B------:R-:W2:Y:S04]  /*ce70*/  LDL.64 R72, [R1+0x68] ;  /* 0x0000680001487983 */ /* 0x000ea80000100a00 */
[----:B------:R-:W3:Y:S01]  /*ce80*/  LDL.64 R70, [R1+0x60] ;  /* 0x0000600001467983 */ /* 0x000ee20000100a00 */
[----:B------:R-:W-:Y:S01]  /*ce90*/  UIADD3 UR33, UR32, -0x3, URZ ;  /* 0xfffffffd20217890 */ /* 0x000fe2000fffe03f */
[----:B------:R-:W-:Y:S01]  /*cea0*/  IMAD.MOV.U32 R11, RZ, RZ, c[0x0][0x198] ;  /* 0x00006600ff0b7624 */ /* 0x000fe200078e00ff */
        /* <DEDUP_REMOVED lines=12> */
[----:B------:R-:W-:-:S06]  /*cf70*/  UIADD3 UR5, UR37, UR5, URZ ;  /* 0x0000000525057290 */ /* 0x000fcc000fffe03f */
[----:B------:R-:W-:Y:S01]  /*cf80*/  IMAD.U32 R3, RZ, RZ, UR5 ;  /* 0x00000005ff037e24 */ /* 0x000fe2000f8e00ff */
[----:B--2---:R-:W-:-:S04]  /*cf90*/  LEA R2, P2, R2, R72, 0x7 ;  /* 0x0000004802027211 */ /* 0x004fc800078438ff */
[----:B------:R-:W-:Y:S02]  /*cfa0*/  @!P1 IADD3 R0, P0, R2, UR21, RZ ;  /* 0x0000001502009c10 */ /* 0x000fe4000ff1e0ff */
[----:B---3--:R-:W-:Y:S02]  /*cfb0*/  LEA.HI.X R3, R4, R71, R3, 0x7, P2 ;  /* 0x0000004704037211 */ /* 0x008fe400010f3c03 */
[----:B------:R-:W-:Y:S02]  /*cfc0*/  @!P1 LEA R5, P2, R11, R2, 0x6 ;  /* 0x000000020b059211 */ /* 0x000fe400078430ff */
[----:B------:R-:W-:Y:S02]  /*cfd0*/  @!P1 LEA R8, P4, R2, c[0x0][0x168], 0x1 ;  /* 0x00005a0002089a11 */ /* 0x000fe400078808ff */
[----:B------:R-:W-:Y:S02]  /*cfe0*/  @!P1 LEA R6, P3, R0, c[0x0][0x168], 0x1 ;  /* 0x00005a0000069a11 */ /* 0x000fe400078608ff */
[----:B------:R-:W-:-:S02]  /*cff0*/  @!P1 IADD3.X R7, R3, UR20, RZ, P0, !PT ;  /* 0x0000001403079c10 */ /* 0x000fc400087fe4ff */
[----:B------:R-:W-:Y:S02]  /*d000*/  @!P1 LEA R4, P0, R5, c[0x0][0x168], 0x1 ;  /* 0x00005a0005049a11 */ /* 0x000fe400078008ff */
[----:B------:R-:W-:Y:S02]  /*d010*/  @!P1 LEA.HI.X R10, R11, R3, R10, 0x6, P2 ;  /* 0x000000030b0a9211 */ /* 0x000fe400010f340a */
        /* <DEDUP_REMOVED lines=19> */
[----:B------:R-:W-:Y:S01]  /*d150*/  ULDC UR4, c[0x0][0x19c] ;  /* 0x0000670000047ab9 */ /* 0x000fe20000000800 */
[----:B-1----:R-:W-:Y:S01]  /*d160*/  IMAD.WIDE.U32 R4, R11, 0x60, R2 ;  /* 0x000000600b047825 */ /* 0x002fe200078e0002 */
[----:B------:R-:W-:-:S04]  /*d170*/  UIMAD UR4, UR4, 0x60, URZ ;  /* 0x00000060040478a4 */ /* 0x000fc8000f8e023f */
[----:B------:R-:W-:Y:S02]  /*d180*/  LEA R2, P0, R4, c[0x0][0x168], 0x1 ;  /* 0x00005a0004027a11 */ /* 0x000fe400078008ff */
[----:B------:R-:W-:-:S04]  /*d190*/  IADD3 R0, R5, UR4, RZ ;  /* 0x0000000405007c10 */ /* 0x000fc8000fffe0ff */
[----:B------:R-:W-:-:S05]  /*d1a0*/  LEA.HI.X R3, R4, c[0x0][0x16c], R0, 0x1, P0 ;  /* 0x00005b0004037a11 */ /* 0x000fca00000f0c00 */
[----:B------:R-:W-:Y:S01]  /*d1b0*/  @!PT LDS RZ, [RZ] ;  /* 0x00000000fffff984 */ /* 0x000fe20000000800 */
[----:B------:R-:W-:Y:S01]  /*d1c0*/  @!PT LDS RZ, [RZ] ;  /* 0x00000000fffff984 */ /* 0x000fe20000000800 */
[----:B------:R-:W-:Y:S01]  /*d1d0*/  @!PT LDS RZ, [RZ] ;  /* 0x00000000fffff984 */ /* 0x000fe20000000800 */
[----:B------:R1:W-:Y:S02]  /*d1e0*/  LDGSTS.E.BYPASS.LTC128B.128 [R224+0x3800], [R2.64] ;  /* 0x0380000002e07fae */ /* 0x0003e4000b901d5c */
.L_x_434:
[----:B------:R-:W-:Y:S05]  /*d1f0*/  BSYNC B0 ;  /* 0x0000000000007941 */ /* 0x000fea0003800000 */
.L_x_433:
[----:B------:R-:W0:Y:S02]  /*d200*/  LDGDEPBAR ;  /* 0x00000000000079af */ /* 0x000e240000000000 */
.L_x_432:
[----:B-1----:R-:W2:Y:S04]  /*d210*/  LDL.LU R5, [R1+0xc] ;  /* 0x00000c0001057983 */ /* 0x002ea80000300800 */
[----:B------:R-:W3:Y:S04]  /*d220*/  LDL.LU R4, [R1+0x8] ;  /* 0x0000080001047983 */ /* 0x000ee80000300800 */
[----:B------:R-:W4:Y:S04]  /*d230*/  LDL.LU R3, [R1] ;  /* 0x0000000001037983 */ /* 0x000f280000300800 */
[----:B------:R-:W4:Y:S04]  /*d240*/  LDL.LU R2, [R1+0x18] ;  /* 0x0000180001027983 */ /* 0x000f280000300800 */
[----:B------:R-:W4:Y:S04]  /*d250*/  LDL.LU R0, [R1+0x44] ;  /* 0x0000440001007983 */ /* 0x000f280000300800 */
[----:B------:R-:W4:Y:S01]  /*d260*/  LDL R11, [R1+0x20] ;  /* 0x00002000010b7983 */ /* 0x000f220000100800 */
[----:B------:R-:W-:Y:S01]  /*d270*/  USHF.L.U32 UR4, UR34, 0x2, URZ ;  /* 0x0000000222047899 */ /* 0x000fe2000800063f */
[----:B------:R-:W-:-:S02]  /*d280*/  IMAD.WIDE.U32 R14, R232, -0x326172a9, RZ ;  /* 0xcd9e8d57e80e7825 */ /* 0x000fc400078e00ff */
[----:B------:R-:W-:Y:S04]  /*d290*/  STL [R1+0xcc], R224 ;  /* 0x0000cce001007387 */ /* 0x000fe80000100800 */
[----:B------:R1:W-:Y:S04]  /*d2a0*/  STL [R1+0xc8], R223 ;  /* 0x0000c8df01007387 */ /* 0x0003e80000100800 */
[----:B------:R1:W-:Y:S04]  /*d2b0*/  STL [R1+0xc4], R222 ;  /* 0x0000c4de01007387 */ /* 0x0003e80000100800 */
[----:B------:R1:W-:Y:S04]  /*d2c0*/  STL [R1+0xc0], R221 ;  /* 0x0000c0dd01007387 */ /* 0x0003e80000100800 */
[----:B------:R-:W-:Y:S04]  /*d2d0*/  STL [R1+0xbc], R220 ;  /* 0x0000bcdc01007387 */ /* 0x000fe80000100800 */
[----:B------:R-:W-:Y:S04]  /*d2e0*/  STL [R1+0xb8], R219 ;  /* 0x0000b8db01007387 */ /* 0x000fe80000100800 */
[----:B------:R-:W-:Y:S04]  /*d2f0*/  STL [R1+0xb4], R218 ;  /* 0x0000b4da01007387 */ /* 0x000fe80000100800 */
[----:B------:R-:W-:Y:S04]  /*d300*/  STL [R1+0xb0], R217 ;  /* 0x0000b0d901007387 */ /* 0x000fe80000100800 */
[----:B------:R-:W-:Y:S04]  /*d310*/  STL [R1+0xac], R216 ;  /* 0x0000acd801007387 */ /* 0x000fe80000100800 */
[----:B------:R-:W-:Y:S04]  /*d320*/  STL [R1+0xa8], R215 ;  /* 0x0000a8d701007387 */ /* 0x000fe80000100800 */
[----:B------:R-:W-:Y:S04]  /*d330*/  STL [R1+0xa4], R214 ;  /* 0x0000a4d601007387 */ /* 0x000fe80000100800 */
[----:B------:R-:W-:Y:S04]  /*d340*/  STL [R1+0xa0], R213 ;  /* 0x0000a0d501007387 */ /* 0x000fe80000100800 */
        /* <DEDUP_REMOVED lines=8> */
[----:B-1----:R-:W4:Y:S04]  /*d3d0*/  LDL.LU R223, [R1+0x14] ;  /* 0x0000140001df7983 */ /* 0x002f280000300800 */
[----:B------:R-:W4:Y:S04]  /*d3e0*/  LDL.LU R222, [R1+0x1c] ;  /* 0x00001c0001de7983 */ /* 0x000f280000300800 */
[----:B------:R-:W4:Y:S01]  /*d3f0*/  LDL.LU R221, [R1+0x10] ;  /* 0x0000100001dd7983 */ /* 0x000f220000300800 */
[----:B------:R-:W-:-:S02]  /*d400*/  IMAD.MOV.U32 R67, RZ, RZ, R84 ;  /* 0x000000ffff437224 */ /* 0x000fc400078e0054 */
[----:B--2---:R-:W-:Y:S02]  /*d410*/  IMAD.MOV.U32 R6, RZ, RZ, R5 ;  /* 0x000000ffff067224 */ /* 0x004fe400078e0005 */
[----:B---3--:R-:W-:Y:S02]  /*d420*/  IMAD.MOV.U32 R9, RZ, RZ, R4 ;  /* 0x000000ffff097224 */ /* 0x008fe400078e0004 */
[----:B------:R-:W-:Y:S02]  /*d430*/  IMAD.MOV.U32 R212, RZ, RZ, R6 ;  /* 0x000000ffffd47224 */ /* 0x000fe400078e0006 */
[----:B----4-:R-:W-:Y:S02]  /*d440*/  IMAD.MOV.U32 R10, RZ, RZ, R3 ;  /* 0x000000ffff0a7224 */ /* 0x010fe400078e0003 */
[----:B------:R-:W-:Y:S02]  /*d450*/  IMAD.MOV.U32 R7, RZ, RZ, R2 ;  /* 0x000000ffff077224 */ /* 0x000fe400078e0002 */
[----:B------:R-:W-:-:S02]  /*d460*/  IMAD.MOV.U32 R8, RZ, RZ, R0 ;  /* 0x000000ffff087224 */ /* 0x000fc400078e0000 */
[----:B------:R-:W-:Y:S02]  /*d470*/  IMAD.U32 R0, RZ, RZ, UR31 ;  /* 0x0000001fff007e24 */ /* 0x000fe4000f8e00ff */
[----:B------:R-:W-:-:S03]  /*d480*/  IMAD.MOV.U32 R213, RZ, RZ, R7 ;  /* 0x000000ffffd57224 */ /* 0x000fc600078e0007 */
[----:B------:R-:W-:-:S05]  /*d490*/  LOP3.LUT R0, R115, UR4, R0, 0x96, !PT ;  /* 0x0000000473007c12 */ /* 0x000fca000f8e9600 */
[----:B------:R-:W-:Y:S01]  /*d4a0*/  IMAD.WIDE.U32 R12, R0, -0x326172a9, RZ ;  /* 0xcd9e8d57000c7825 */ /* 0x000fe200078e00ff */
[----:B------:R-:W-:-:S04]  /*d4b0*/  LOP3.LUT R0, R15, R11, RZ, 0x3c, !PT ;  /* 0x0000000b0f007212 */ /* 0x000fc800078e3cff */
[----:B------:R-:W-:Y:S01]  /*d4c0*/  LOP3.LUT R2, R13, UR16, R14, 0x96, !PT ;  /* 0x000000100d027c12 */ /* 0x000fe2000f8e960e */
[----:B------:R-:W-:Y:S01]  /*d4d0*/  IMAD R72, R0, -0x2daee0ad, RZ ;  /* 0xd2511f5300487824 */ /* 0x000fe200078e02ff */
[----:B------:R-:W-:Y:S02]  /*d4e0*/  LOP3.LUT R4, R113, UR14, R12, 0x96, !PT ;  /* 0x0000000e71047c12 */ /* 0x000fe4000f8e960c */
[----:B------:R-:W-:Y:S01]  /*d4f0*/  IADD3 R14, R232, 0x4, RZ ;  /* 0x00000004e80e7810 */ /* 0x000fe20007ffe0ff */
[----:B------:R-:W-:-:S04]  /*d500*/  IMAD.WIDE.U32 R2, R2, -0x2daee0ad, RZ ;  /* 0xd2511f5302027825 */ /* 0x000fc800078e00ff */
[----:B------:R-:W-:Y:S01]  /*d510*/  IMAD.WIDE.U32 R4, R4, -0x2daee0ad, RZ ;  /* 0xd2511f5304047825 */ /* 0x000fe200078e00ff */
[----:B------:R-:W-:-:S03]  /*d520*/  LOP3.LUT R3, R3, UR13, R72, 0x96, !PT ;  /* 0x0000000d03037c12 */ /* 0x000fc6000f8e9648 */
[----:B------:R-:W-:Y:S01]  /*d530*/  IMAD.WIDE.U32 R14, R14, -0x326172a9, RZ ;  /* 0xcd9e8d570e0e7825 */ /* 0x000fe200078e00ff */
[----:B------:R-:W-:-:S03]  /*d540*/  LOP3.LUT R0, R5, UR11, R2, 0x96, !PT ;  /* 0x0000000b05007c12 */ /* 0x000fc6000f8e9602 */
[----:B------:R-:W-:-:S04]  /*d550*/  IMAD.WIDE.U32 R2, R3, -0x326172a9, RZ ;  /* 0xcd9e8d5703027825 */ /* 0x000fc800078e00ff */
[----:B------:R-:W-:Y:S01]  /*d560*/  IMAD.WIDE.U32 R52, R0, -0x326172a9, RZ ;  /* 0xcd9e8d5700347825 */ /* 0x000fe200078e00ff */
[----:B------:R-:W-:Y:S02]  /*d570*/  LOP3.LUT R3, R3, UR12, R112, 0x96, !PT ;  /* 0x0000000c03037c12 */ /* 0x000fe4000f8e9670 */
[----:B------:R-:W-:Y:S02]  /*d580*/  LOP3.LUT R0, R15, R11, RZ, 0x3c, !PT ;  /* 0x0000000b0f007212 */ /* 0x000fe400078e3cff */
[----:B------:R-:W-:Y:S02]  /*d590*/  LOP3.LUT R6, R53, UR10, R2, 0x96, !PT ;  /* 0x0000000a35067c12 */ /* 0x000fe4000f8e9602 */
[----:B------:R-:W-:Y:S01]  /*d5a0*/  FMNMX.FTZ R5, R40, R36, !PT ;  /* 0x0000002428057209 */ /* 0x000fe20007810000 */
[----:B------:R-:W-:Y:S01]  /*d5b0*/  IMAD.WIDE.U32 R2, R3, -0x2daee0ad, RZ ;  /* 0xd2511f5303027825 */ /* 0x000fe200078e00ff */
[----:B------:R-:W-:-:S03]  /*d5c0*/  FMNMX.FTZ R7, R39, R116, !PT ;  /* 0x0000007427077209 */ /* 0x000fc60007810000 */
[----:B------:R-:W-:Y:S01]  /*d5d0*/  IMAD.WIDE.U32 R58, R0, -0x2daee0ad, RZ ;  /* 0xd2511f53003a7825 */ /* 0x000fe200078e00ff */
[----:B------:R-:W-:-:S03]  /*d5e0*/  FMNMX.FTZ R0, R117, R5, !PT ;  /* 0x0000000575007209 */ /* 0x000fc60007810000 */
[----:B------:R-:W-:Y:S01]  /*d5f0*/  IMAD.WIDE.U32 R50, R6, -0x2daee0ad, RZ ;  /* 0xd2511f5306327825 */ /* 0x000fe200078e00ff */
[----:B------:R-:W-:Y:S02]  /*d600*/  FMNMX.FTZ R5, R120, R7, !PT ;  /* 0x0000000778057209 */ /* 0x000fe40007810000 */
[----:B------:R-:W-:Y:S02]  /*d610*/  LOP3.LUT R4, R3, UR9, R4, 0x96, !PT ;  /* 0x0000000903047c12 */ /* 0x000fe4000f8e9604 */
[----:B------:R-:W-:Y:S02]  /*d620*/  FMNMX.FTZ R3, R42, R0, !PT ;  /* 0x000000002a037209 */ /* 0x000fe40007810000 */
[----:B------:R-:W-:Y:S02]  /*d630*/  LOP3.LUT R2, R51, UR7, R2, 0x96, !PT ;  /* 0x0000000733027c12 */ /* 0x000fe4000f8e9602 */
[----:B------:R-:W-:Y:S01]  /*d640*/  FMNMX.FTZ R0, R118, R5, !PT ;  /* 0x0000000576007209 */ /* 0x000fe20007810000 */
[----:B------:R-:W-:Y:S01]  /*d650*/  IMAD.WIDE.U32 R48, R4, -0x326172a9, RZ ;  /* 0xcd9e8d5704307825 */ /* 0x000fe200078e00ff */
[----:B------:R-:W-:-:S03]  /*d660*/  FMNMX.FTZ R5, R41, R3, !PT ;  /* 0x0000000329057209 */ /* 0x000fc60007810000 */
[----:B------:R-:W-:Y:S01]  /*d670*/  IMAD.WIDE.U32 R2, R2, -0x326172a9, RZ ;  /* 0xcd9e8d5702027825 */ /* 0x000fe200078e00ff */
[----:B------:R-:W-:Y:S02]  /*d680*/  LOP3.LUT R6, R59, UR15, R114, 0x96, !PT ;  /* 0x0000000f3b067c12 */ /* 0x000fe4000f8e9672 */
[----:B------:R-:W-:Y:S02]  /*d690*/  FMNMX.FTZ R4, R43, R0, !PT ;  /* 0x000000002b047209 */ /* 0x000fe40007810000 */
[----:B------:R-:W-:Y:S01]  /*d6a0*/  LOP3.LUT R0, R3, UR17, R48, 0x96, !PT ;  /* 0x0000001103007c12 */ /* 0x000fe2000f8e9630 */
[----:B------:R-:W-:Y:S01]  /*d6b0*/  IMAD.WIDE.U32 R56, R6, -0x326172a9, RZ ;  /* 0xcd9e8d5706387825 */ /* 0x000fe200078e00ff */
[----:B------:R-:W-:Y:S02]  /*d6c0*/  LOP3.LUT R3, R2, 0xffff, RZ, 0xc0, !PT ;  /* 0x0000ffff02037812 */ /* 0x000fe400078ec0ff */
[----:B------:R-:W-:Y:S02]  /*d6d0*/  SHF.R.U32.HI R7, RZ, 0x10, R2 ;  /* 0x00000010ff077819 */ /* 0x000fe40000011602 */
[----:B------:R-:W-:Y:S01]  /*d6e0*/  FMNMX.FTZ R6, R168, R5, !PT ;  /* 0x00000005a8067209 */ /* 0x000fe20007810000 */
[----:B------:R-:W-:Y:S01]  /*d6f0*/  IMAD.MOV.U32 R60, RZ, RZ, R9 ;  /* 0x000000ffff3c7224 */ /* 0x000fe200078e0009 */
[----:B------:R-:W-:Y:S01]  /*d700*/  FMNMX.FTZ R5, R170, R4, !PT ;  /* 0x00000004aa057209 */ /* 0x000fe20007810000 */
[----:B------:R-:W-:Y:S01]  /*d710*/  IMAD.MOV.U32 R21, RZ, RZ, R8 ;  /* 0x000000ffff157224 */ /* 0x000fe200078e0008 */
[----:B------:R-:W-:-:S02]  /*d720*/  SHF.R.U32.HI R4, RZ, 0x8, R3 ;  /* 0x00000008ff047819 */ /* 0x000fc40000011603 */
[----:B------:R-:W-:Y:S02]  /*d730*/  MOV R54, R10 ;  /* 0x0000000a00367202 */ /* 0x000fe40000000f00 */
[----:B------:R-:W-:Y:S02]  /*d740*/  SHF.R.U32.HI R9, RZ, 0x18, R2 ;  /* 0x00000018ff097819 */ /* 0x000fe40000011602 */
[----:B------:R-:W-:Y:S02]  /*d750*/  LOP3.LUT R3, R7, 0xff, RZ, 0xc0, !PT ;  /* 0x000000ff07037812 */ /* 0x000fe400078ec0ff */
[----:B------:R-:W-:Y:S02]  /*d760*/  LOP3.LUT R10, R2, 0xff, RZ, 0xc0, !PT ;  /* 0x000000ff020a7812 */ /* 0x000fe400078ec0ff */
[----:B------:R-:W-:Y:S02]  /*d770*/  FMNMX.FTZ R8, R134, R6, !PT ;  /* 0x0000000686087209 */ /* 0x000fe40007810000 */
[----:B------:R-:W-:-:S02]  /*d780*/  LOP3.LUT R2, R0, 0xffff, RZ, 0xc0, !PT ;  /* 0x0000ffff00027812 */ /* 0x000fc400078ec0ff */
[----:B------:R-:W-:Y:S02]  /*d790*/  FMNMX.FTZ R6, R171, R5, !PT ;  /* 0x00000005ab067209 */ /* 0x000fe40007810000 */
[----:B------:R-:W-:Y:S02]  /*d7a0*/  PRMT R15, R3, 0x5410, R9 ;  /* 0x00005410030f7816 */ /* 0x000fe40000000009 */
[----:B------:R-:W-:Y:S02]  /*d7b0*/  FMNMX.FTZ R3, R88, R8, !PT ;  /* 0x0000000858037209 */ /* 0x000fe40007810000 */
[----:B------:R-:W-:Y:S02]  /*d7c0*/  SHF.R.U32.HI R5, RZ, 0x8, R2 ;  /* 0x00000008ff057819 */ /* 0x000fe40000011602 */
[----:B------:R-:W-:Y:S02]  /*d7d0*/  LOP3.LUT R11, R13, UR16, R14, 0x96, !PT ;  /* 0x000000100d0b7c12 */ /* 0x000fe4000f8e960e */
[----:B------:R-:W-:-:S02]  /*d7e0*/  FMNMX.FTZ R2, R90, R6, !PT ;  /* 0x000000065a027209 */ /* 0x000fc40007810000 */
[----:B------:R-:W-:Y:S02]  /*d7f0*/  PRMT R14, R10, 0x5410, R4 ;  /* 0x000054100a0e7816 */ /* 0x000fe40000000004 */
[----:B------:R-:W-:Y:S02]  /*d800*/  LOP3.LUT R12, R57, UR14, R12, 0x96, !PT ;  /* 0x0000000e390c7c12 */ /* 0x000fe4000f8e960c */
[----:B------:R-:W-:Y:S02]  /*d810*/  FMNMX.FTZ R4, R89, R3, !PT ;  /* 0x0000000359047209 */ /* 0x000fe40007810000 */
[----:B------:R-:W-:Y:S02]  /*d820*/  LOP3.LUT R7, R0, 0xff, RZ, 0xc0, !PT ;  /* 0x000000ff00077812 */ /* 0x000fe400078ec0ff */
[----:B------:R-:W-:Y:S02]  /*d830*/  FMNMX.FTZ R3, R91, R2, !PT ;  /* 0x000000025b037209 */ /* 0x000fe40007810000 */
[----:B------:R-:W-:Y:S01]  /*d840*/  SHF.R.U32.HI R2, RZ, 0x10, R0 ;  /* 0x00000010ff027819 */ /* 0x000fe20000011600 */
[----:B------:R-:W-:Y:S01]  /*d850*/  IMAD.WIDE.U32 R8, R11, -0x2daee0ad, RZ ;  /* 0xd2511f530b087825 */ /* 0x000fe200078e00ff */
[----:B------:R-:W-:-:S02]  /*d860*/  FMNMX.FTZ R6, R172, R4, !PT ;  /* 0x00000004ac067209 */ /* 0x000fc40007810000 */
[----:B------:R-:W-:Y:S01]  /*d870*/  PRMT R20, R7, 0x5410, R5 ;  /* 0x0000541007147816 */ /* 0x000fe20000000005 */
[----:B------:R-:W-:Y:S01]  /*d880*/  IMAD.WIDE.U32 R12, R12, -0x2daee0ad, RZ ;  /* 0xd2511f530c0c7825 */ /* 0x000fe200078e00ff */
[----:B------:R-:W-:Y:S02]  /*d890*/  FMNMX.FTZ R5, R102, R3, !PT ;  /* 0x0000000366057209 */ /* 0x000fe40007810000 */
[----:B------:R-:W-:Y:S02]  /*d8a0*/  SHF.R.U32.HI R4, RZ, 0x18, R0 ;  /* 0x00000018ff047819 */ /* 0x000fe40000011600 */
[----:B------:R-:W-:Y:S02]  /*d8b0*/  LOP3.LUT R2, R2, 0xff, RZ, 0xc0, !PT ;  /* 0x000000ff02027812 */ /* 0x000fe400078ec0ff */
[----:B------:R-:W-:Y:S02]  /*d8c0*/  FMNMX.FTZ R3, R173, R6, !PT ;  /* 0x00000006ad037209 */ /* 0x000fe40007810000 */
[----:B------:R-:W-:-:S02]  /*d8d0*/  LOP3.LUT R0, R9, UR13, R58, 0x96, !PT ;  /* 0x0000000d09007c12 */ /* 0x000fc4000f8e963a */
[----:B------:R-:W-:Y:S02]  /*d8e0*/  LOP3.LUT R7, R13, UR11, R8, 0x96, !PT ;  /* 0x0000000b0d077c12 */ /* 0x000fe4000f8e9608 */
[----:B------:R-:W-:Y:S02]  /*d8f0*/  PRMT R13, R2, 0x5410, R4 ;  /* 0x00005410020d7816 */ /* 0x000fe40000000004 */
[----:B------:R-:W-:Y:S02]  /*d900*/  FMNMX.FTZ R5, R174, R5, !PT ;  /* 0x00000005ae057209 */ /* 0x000fe40007810000 */
[----:B------:R-:W-:Y:S01]  /*d910*/  FMNMX.FTZ R2, R100, R3, !PT ;  /* 0x0000000364027209 */ /* 0x000fe20007810000 */
[----:B------:R-:W-:Y:S01]  /*d920*/  IMAD.WIDE.U32 R8, R0, -0x326172a9, RZ ;  /* 0xcd9e8d5700087825 */ /* 0x000fe200078e00ff */
        /* <DEDUP_REMOVED lines=80> */
[----:B------:R-:W-:-:S02]  /*de30*/  LOP3.LUT R10, R31, UR10, R8, 0x96, !PT ;  /* 0x0000000a1f0a7c12 */ /* 0x000fc4000f8e9608 */
[----:B------:R-:W-:Y:S01]  /*de40*/  FMNMX.FTZ R0, R189, R4, !PT ;  /* 0x00000004bd007209 */ /* 0x000fe20007810000 */
[----:B------:R-:W1:Y:S01]  /*de50*/  SHFL.BFLY PT, R8, R2, 0x2, 0x1f ;  /* 0x0c401f0002087f89 */ /* 0x000e6200000e0000 */
[----:B------:R-:W-:Y:S02]  /*de60*/  FMNMX.FTZ R4, R54, R3, !PT ;  /* 0x0000000336047209 */ /* 0x000fe40007810000 */
[----:B------:R-:W-:Y:S02]  /*de70*/  LOP3.LUT R6, R9, UR12, R56, 0x96, !PT ;  /* 0x0000000c09067c12 */ /* 0x000fe4000f8e9638 */
[----:B------:R-:W2:Y:S01]  /*de80*/  SHFL.BFLY PT, R9, R0, 0x2, 0x1f ;  /* 0x0c401f0000097f89 */ /* 0x000ea200000e0000 */
        /* <DEDUP_REMOVED lines=10> */
[----:B------:R-:W-:Y:S01]  /*df30*/  IMAD.WIDE.U32 R6, R6, -0x2daee0ad, RZ ;  /* 0xd2511f5306067825 */ /* 0x000fe200078e00ff */
[----:B-1----:R-:W-:Y:S02]  /*df40*/  FMNMX.FTZ R4, R2, R8, !PT ;  /* 0x0000000802047209 */ /* 0x002fe40007810000 */
[----:B------:R-:W-:Y:S01]  /*df50*/  FMNMX.FTZ R2, R249, R3, !PT ;  /* 0x00000003f9027209 */ /* 0x000fe20007810000 */
[----:B------:R-:W-:Y:S01]  /*df60*/  IMAD.WIDE.U32 R26, R10, -0x2daee0ad, RZ ;  /* 0xd2511f530a1a7825 */ /* 0x000fe200078e00ff */
[----:B------:R-:W-:Y:S02]  /*df70*/  FMNMX.FTZ R3, R238, R5, !PT ;  /* 0x00000005ee037209 */ /* 0x000fe40007810000 */
[----:B--2---:R-:W-:Y:S01]  /*df80*/  FMNMX.FTZ R5, R0, R9, !PT ;  /* 0x0000000900057209 */ /* 0x004fe20007810000 */
[----:B------:R-:W1:Y:S01]  /*df90*/  SHFL.BFLY PT, R10, R4, 0x1, 0x1f ;  /* 0x0c201f00040a7f89 */ /* 0x000e6200000e0000 */
[----:B------:R-:W-:-:S02]  /*dfa0*/  LOP3.LUT R12, R7, UR9, R12, 0x96, !PT ;  /* 0x00000009070c7c12 */ /* 0x000fc4000f8e960c */
[----:B------:R-:W-:Y:S02]  /*dfb0*/  FMNMX.FTZ R0, R247, R2, !PT ;  /* 0x00000002f7007209 */ /* 0x000fe40007810000 */
[----:B------:R-:W-:Y:S02]  /*dfc0*/  LOP3.LUT R7, R27, UR7, R6, 0x96, !PT ;  /* 0x000000071b077c12 */ /* 0x000fe4000f8e9606 */
[----:B------:R-:W-:Y:S02]  /*dfd0*/  FMNMX.FTZ R2, R235, R3, !PT ;  /* 0x00000003eb027209 */ /* 0x000fe40007810000 */
[----:B------:R-:W-:Y:S02]  /*dfe0*/  FMNMX.FTZ R6, R245, R0, !PT ;  /* 0x00000000f5067209 */ /* 0x000fe40007810000 */
[----:B------:R-:W-:Y:S01]  /*dff0*/  FMNMX.FTZ R0, R233, R2, !PT ;  /* 0x00000002e9007209 */ /* 0x000fe20007810000 */
[----:B------:R-:W-:-:S03]  /*e000*/  IMAD.WIDE.U32 R2, R7, -0x326172a9, RZ ;  /* 0xcd9e8d5707027825 */ /* 0x000fc600078e00ff */
[----:B------:R-:W-:Y:S02]  /*e010*/  FMNMX.FTZ R7, R230, R0, !PT ;  /* 0x00000000e6077209 */ /* 0x000fe40007810000 */
[----:B------:R-:W-:Y:S02]  /*e020*/  LOP3.LUT R0, R2, 0xffff, RZ, 0xc0, !PT ;  /* 0x0000ffff02007812 */ /* 0x000fe400078ec0ff */
[----:B------:R-:W-:Y:S02]  /*e030*/  FMNMX.FTZ R6, R244, R6, !PT ;  /* 0x00000006f4067209 */ /* 0x000fe40007810000 */
[----:B------:R-:W-:Y:S02]  /*e040*/  FMNMX.FTZ R7, R200, R7, !PT ;  /* 0x00000007c8077209 */ /* 0x000fe40007810000 */
[----:B------:R-:W-:Y:S02]  /*e050*/  SHF.R.U32.HI R9, RZ, 0x8, R0 ;  /* 0x00000008ff097819 */ /* 0x000fe40000011600 */
[----:B------:R-:W-:-:S02]  /*e060*/  FMNMX.FTZ R0, R240, R6, !PT ;  /* 0x00000006f0007209 */ /* 0x000fc40007810000 */
[----:B------:R-:W-:Y:S02]  /*e070*/  FMNMX.FTZ R7, R198, R7, !PT ;  /* 0x00000007c6077209 */ /* 0x000fe40007810000 */
[----:B------:R-:W-:Y:S02]  /*e080*/  FMNMX.FTZ R6, R239, R0, !PT ;  /* 0x00000000ef067209 */ /* 0x000fe40007810000 */
[----:B------:R-:W-:Y:S01]  /*e090*/  FMNMX.FTZ R0, R197, R7, !PT ;  /* 0x00000007c5007209 */ /* 0x000fe20007810000 */
[----:B------:R-:W-:Y:S01]  /*e0a0*/  IMAD.MOV.U32 R32, RZ, RZ, R169 ;  /* 0x000000ffff207224 */ /* 0x000fe200078e00a9 */
[----:B-1----:R-:W-:-:S03]  /*e0b0*/  FMNMX.FTZ R169, R4, R10, !PT ;  /* 0x0000000a04a97209 */ /* 0x002fc60007810000 */
[----:B------:R-:W1:Y:S01]  /*e0c0*/  SHFL.BFLY PT, R10, R0, 0x2, 0x1f ;  /* 0x0c401f00000a7f89 */ /* 0x000e6200000e0000 */
[----:B------:R-:W-:-:S03]  /*e0d0*/  FMNMX.FTZ R7, R225, R6, !PT ;  /* 0x00000006e1077209 */ /* 0x000fc60007810000 */
[----:B------:R-:W2:Y:S01]  /*e0e0*/  SHFL.BFLY PT, R11, R5, 0x1, 0x1f ;  /* 0x0c201f00050b7f89 */ /* 0x000ea200000e0000 */
[----:B------:R-:W-:Y:S01]  /*e0f0*/  LOP3.LUT R8, R2, 0xff, RZ, 0xc0, !PT ;  /* 0x000000ff02087812 */ /* 0x000fe200078ec0ff */
[C---:B------:R-:W-:Y:S01]  /*e100*/  FMUL.FTZ R6, R169.reuse, c[0x0][0x23c] ;  /* 0x00008f00a9067a20 */ /* 0x040fe20000410000 */
[----:B------:R-:W-:Y:S02]  /*e110*/  SHF.R.U32.HI R4, RZ, 0x10, R2 ;  /* 0x00000010ff047819 */ /* 0x000fe40000011602 */
[----:B------:R-:W-:Y:S02]  /*e120*/  FSETP.NEU.FTZ.AND P2, PT, R169, -INF , PT ;  /* 0xff800000a900780b */ /* 0x000fe40003f5d000 */
[----:B------:R-:W-:Y:S02]  /*e130*/  FMNMX.FTZ R7, R203, R7, !PT ;  /* 0x00000007cb077209 */ /* 0x000fe40007810000 */
[----:B------:R-:W-:Y:S02]  /*e140*/  PRMT R19, R8, 0x5410, R9 ;  /* 0x0000541008137816 */ /* 0x000fe40000000009 */
[----:B------:R-:W-:-:S02]  /*e150*/  LOP3.LUT R8, R4, 0xff, RZ, 0xc0, !PT ;  /* 0x000000ff04087812 */ /* 0x000fc400078ec0ff */
[----:B------:R-:W-:Y:S02]  /*e160*/  FSEL R4, R6, RZ, P2 ;  /* 0x000000ff06047208 */ /* 0x000fe40001000000 */
[----:B------:R-:W-:Y:S01]  /*e170*/  FMNMX.FTZ R6, R202, R7, !PT ;  /* 0x00000007ca067209 */ /* 0x000fe20007810000 */
[----:B------:R-:W-:Y:S01]  /*e180*/  IMAD.WIDE.U32 R28, R12, -0x326172a9, RZ ;  /* 0xcd9e8d570c1c7825 */ /* 0x000fe200078e00ff */
[----:B------:R-:W-:-:S03]  /*e190*/  SHF.R.U32.HI R2, RZ, 0x18, R2 ;  /* 0x00000018ff027819 */ /* 0x000fc60000011602 */
[----:B------:R-:W3:Y:S01]  /*e1a0*/  SHFL.BFLY PT, R9, R6, 0x2, 0x1f ;  /* 0x0c401f0006097f89 */ /* 0x000ee200000e0000 */
[----:B------:R-:W-:Y:S02]  /*e1b0*/  PRMT R18, R8, 0x5410, R2 ;  /* 0x0000541008127816 */ /* 0x000fe40000000002 */
[----:B------:R-:W-:Y:S01]  /*e1c0*/  LOP3.LUT R2, R3, UR17, R28, 0x96, !PT ;  /* 0x0000001103027c12 */ /* 0x000fe2000f8e961c */
[--C-:B------:R-:W-:Y:S01]  /*e1d0*/  FFMA.FTZ R3, R117, c[0x0][0x23c], -R4.reuse ;  /* 0x00008f0075037a23 */ /* 0x100fe20000010804 */
[----:B-1----:R-:W-:Y:S01]  /*e1e0*/  FMNMX.FTZ R0, R0, R10, !PT ;  /* 0x0000000a00007209 */ /* 0x002fe20007810000 */
[----:B------:R-:W-:Y:S01]  /*e1f0*/  IMAD.MOV.U32 R22, RZ, RZ, R133 ;  /* 0x000000ffff167224 */ /* 0x000fe200078e0085 */
[----:B--2---:R-:W-:Y:S01]  /*e200*/  FMNMX.FTZ R133, R5, R11, !PT ;  /* 0x0000000b05857209 */ /* 0x004fe20007810000 */
[----:B------:R1:W-:Y:S02]  /*e210*/  MUFU.EX2 R224, R3 ;  /* 0x0000000300e07308 */ /* 0x0003e40000000800 */
[----:B------:R-:W2:Y:S01]  /*e220*/  SHFL.BFLY PT, R10, R0, 0x1, 0x1f ;  /* 0x0c201f00000a7f89 */ /* 0x000ea200000e0000 */
[--C-:B------:R-:W-:Y:S01]  /*e230*/  FFMA.FTZ R7, R36, c[0x0][0x23c], -R4.reuse ;  /* 0x00008f0024077a23 */ /* 0x100fe20000010804 */
[----:B------:R-:W-:Y:S01]  /*e240*/  FSETP.NEU.FTZ.AND P1, PT, R133, -INF , PT ;  /* 0xff8000008500780b */ /* 0x000fe20003f3d000 */
[----:B------:R-:W-:Y:S01]  /*e250*/  FFMA.FTZ R5, R42, c[0x0][0x23c], -R4 ;  /* 0x00008f002a057a23 */ /* 0x000fe20000010804 */
[----:B-1----:R-:W-:-:S04]  /*e260*/  LOP3.LUT R3, R2, 0xffff, RZ, 0xc0, !PT ;  /* 0x0000ffff02037812 */ /* 0x002fc800078ec0ff */
[----:B------:R-:W-:Y:S01]  /*e270*/  SHF.R.U32.HI R8, RZ, 0x8, R3 ;  /* 0x00000008ff087819 */ /* 0x000fe20000011603 */
[----:B------:R-:W-:Y:S01]  /*e280*/  FMUL.FTZ R3, R133, c[0x0][0x23c] ;  /* 0x00008f0085037a20 */ /* 0x000fe20000410000 */
[----:B------:R1:W-:Y:S04]  /*e290*/  MUFU.EX2 R63, R7 ;  /* 0x00000007003f7308 */ /* 0x0003e80000000800 */
[----:B------:R-:W-:-:S04]  /*e2a0*/  FSEL R3, R3, RZ, P1 ;  /* 0x000000ff03037208 */ /* 0x000fc80000800000 */
[----:B------:R4:W-:Y:S01]  /*e2b0*/  MUFU.EX2 R217, R5 ;  /* 0x0000000500d97308 */ /* 0x0009e20000000800 */
[----:B-1----:R-:W-:-:S07]  /*e2c0*/  FFMA.FTZ R7, R41, c[0x0][0x23c], -R4 ;  /* 0x00008f0029077a23 */ /* 0x002fce0000010804 */
[----:B------:R1:W1:Y:S01]  /*e2d0*/  MUFU.EX2 R214, R7 ;  /* 0x0000000700d67308 */ /* 0x0002620000000800 */
[----:B----4-:R-:W-:-:S04]  /*e2e0*/  LOP3.LUT R5, R2, 0xff, RZ, 0xc0, !PT ;  /* 0x000000ff02057812 */ /* 0x010fc800078ec0ff */
[----:B------:R-:W-:Y:S02]  /*e2f0*/  PRMT R17, R5, 0x5410, R8 ;  /* 0x0000541005117816 */ /* 0x000fe40000000008 */
[----:B---3--:R-:W-:Y:S02]  /*e300*/  FMNMX.FTZ R5, R6, R9, !PT ;  /* 0x0000000906057209 */ /* 0x008fe40007810000 */
[--C-:B------:R-:W-:Y:S01]  /*e310*/  SHF.R.U32.HI R6, RZ, 0x10, R2.reuse ;  /* 0x00000010ff067819 */ /* 0x100fe20000011602 */
[----:B-1----:R-:W-:Y:S01]  /*e320*/  FFMA.FTZ R7, R116, c[0x0][0x23c], -R3 ;  /* 0x00008f0074077a23 */ /* 0x002fe20000010803 */
[----:B------:R-:W-:Y:S01]  /*e330*/  SHF.R.U32.HI R8, RZ, 0x18, R2 ;  /* 0x00000018ff087819 */ /* 0x000fe20000011602 */
[----:B------:R-:W-:Y:S02]  /*e340*/  IMAD.MOV.U32 R23, RZ, RZ, R132 ;  /* 0x000000ffff177224 */ /* 0x000fe400078e0084 */
[----:B------:R1:W-:Y:S01]  /*e350*/  MUFU.EX2 R66, R7 ;  /* 0x0000000700427308 */ /* 0x0003e20000000800 */
[----:B------:R-:W-:-:S02]  /*e360*/  LOP3.LUT R2, R6, 0xff, RZ, 0xc0, !PT ;  /* 0x000000ff06027812 */ /* 0x000fc400078ec0ff */
[----:B--2---:R-:W-:Y:S01]  /*e370*/  FMNMX.FTZ R132, R0, R10, !PT ;  /* 0x0000000a00847209 */ /* 0x004fe20007810000 */
[--C-:B------:R-:W-:Y:S01]  /*e380*/  FFMA.FTZ R0, R118, c[0x0][0x23c], -R3.reuse ;  /* 0x00008f0076007a23 */ /* 0x100fe20000010803 */
[----:B------:R-:W-:Y:S02]  /*e390*/  PRMT R9, R2, 0x5410, R8 ;  /* 0x0000541002097816 */ /* 0x000fe40000000008 */
[C---:B------:R-:W-:Y:S01]  /*e3a0*/  FSETP.NEU.FTZ.AND P0, PT, R132.reuse, -INF , PT ;  /* 0xff8000008400780b */ /* 0x040fe20003f1d000 */
[----:B------:R-:W-:Y:S01]  /*e3b0*/  FMUL.FTZ R2, R132, c[0x0][0x23c] ;  /* 0x00008f0084027a20 */ /* 0x000fe20000410000 */
[----:B-1----:R-:W1:Y:S01]  /*e3c0*/  SHFL.BFLY PT, R7, R5, 0x1, 0x1f ;  /* 0x0c201f0005077f89 */ /* 0x002e6200000e0000 */
[----:B------:R2:W3:Y:S03]  /*e3d0*/  MUFU.EX2 R33, R0 ;  /* 0x0000000000217308 */ /* 0x0004e60000000800 */
[----:B------:R-:W-:Y:S01]  /*e3e0*/  FSEL R2, R2, RZ, P0 ;  /* 0x000000ff02027208 */ /* 0x000fe20000000000 */
[----:B------:R-:W4:Y:S01]  /*e3f0*/  LDC.U8 R84, c[0x0][0x2d8] ;  /* 0x0000b600ff547b82 */ /* 0x000f220000000000 */
[----:B------:R-:W-:-:S02]  /*e400*/  FFMA.FTZ R6, R120, c[0x0][0x23c], -R3 ;  /* 0x00008f0078067a23 */ /* 0x000fc40000010803 */
[----:B--2---:R-:W-:-:S04]  /*e410*/  FFMA.FTZ R0, R43, c[0x0][0x23c], -R3 ;  /* 0x00008f002b007a23 */ /* 0x004fc80000010803 */
[----:B------:R2:W2:Y:S01]  /*e420*/  MUFU.EX2 R208, R0 ;  /* 0x0000000000d07308 */ /* 0x0004a20000000800 */
[----:B-1----:R-:W-:Y:S02]  /*e430*/  FMNMX.FTZ R114, R5, R7, !PT ;  /* 0x0000000705727209 */ /* 0x002fe40007810000 */
[----:B------:R-:W-:Y:S01]  /*e440*/  FSEL R5, R169, RZ, P2 ;  /* 0x000000ffa9057208 */ /* 0x000fe20001000000 */
[----:B--2---:R-:W-:-:S04]  /*e450*/  FFMA.FTZ R0, R119, c[0x0][0x23c], -R2 ;  /* 0x00008f0077007a23 */ /* 0x004fc80000010802 */
[----:B------:R1:W-:Y:S01]  /*e460*/  MUFU.EX2 R119, R0 ;  /* 0x0000000000777308 */ /* 0x0003e20000000800 */
[----:B------:R-:W-:Y:S01]  /*e470*/  FADD.FTZ R25, R40, -R5 ;  /* 0x8000000528197221 */ /* 0x000fe20000010000 */
[----:B------:R-:W-:Y:S02]  /*e480*/  FSEL R5, R132, RZ, P0 ;  /* 0x000000ff84057208 */ /* 0x000fe40000000000 */
[----:B------:R-:W-:-:S04]  /*e490*/  FSETP.NEU.FTZ.AND P0, PT, R114, -INF , PT ;  /* 0xff8000007200780b */ /* 0x000fc80003f1d000 */
[----:B------:R2:W-:Y:S01]  /*e4a0*/  MUFU.EX2 R220, R6 ;  /* 0x0000000600dc7308 */ /* 0x0005e20000000800 */
[----:B-1----:R-:W-:-:S07]  /*e4b0*/  FFMA.FTZ R0, R121, c[0x0][0x23c], -R2 ;  /* 0x00008f0079007a23 */ /* 0x002fce0000010802 */
[----:B------:R1:W-:Y:S01]  /*e4c0*/  MUFU.EX2 R219, R0 ;  /* 0x0000000000db7308 */ /* 0x0003e20000000800 */
[----:B--2---:R-:W-:Y:S01]  /*e4d0*/  FSEL R6, R133, RZ, P1 ;  /* 0x000000ff85067208 */ /* 0x004fe20000800000 */
[----:B-1----:R-:W-:-:S06]  /*e4e0*/  FFMA.FTZ R0, R92, c[0x0][0x23c], -R2 ;  /* 0x00008f005c007a23 */ /* 0x002fcc0000010802 */
[----:B------:R1:W-:Y:S01]  /*e4f0*/  MUFU.EX2 R211, R0 ;  /* 0x0000000000d37308 */ /* 0x0003e20000000800 */
[----:B------:R-:W-:Y:S01]  /*e500*/  FADD.FTZ R24, R39, -R6 ;  /* 0x8000000627187221 */ /* 0x000fe20000010000 */
[----:B------:R-:W-:Y:S01]  /*e510*/  FSEL R6, R114, RZ, P0 ;  /* 0x000000ff72067208 */ /* 0x000fe20000000000 */
[----:B------:R-:W-:Y:S01]  /*e520*/  FADD.FTZ R7, R38, -R5 ;  /* 0x8000000526077221 */ /* 0x000fe20000010000 */
[----:B----4-:R-:W-:Y:S01]  /*e530*/  PRMT R84, R84, 0x7054, R84 ;  /* 0x0000705454547816 */ /* 0x010fe20000000054 */
[----:B------:R-:W-:Y:S02]  /*e540*/  FFMA.FTZ R5, R93, c[0x0][0x23c], -R2 ;  /* 0x00008f005d057a23 */ /* 0x000fe40000010802 */
[----:B------:R-:W-:Y:S02]  /*e550*/  FADD.FTZ R16, R37, -R6 ;  /* 0x8000000625107221 */ /* 0x000fe40000010000 */
[----:B-1----:R-:W-:-:S05]  /*e560*/  FMUL.FTZ R0, R114, c[0x0][0x23c] ;  /* 0x00008f0072007a20 */ /* 0x002fca0000410000 */
[----:B------:R-:W-:-:S05]  /*e570*/  FSEL R0, R0, RZ, P0 ;  /* 0x000000ff00007208 */ /* 0x000fca0000000000 */
[----:B------:R-:W-:Y:S01]  /*e580*/  FFMA.FTZ R6, R94, c[0x0][0x23c], -R0 ;  /* 0x00008f005e067a23 */ /* 0x000fe20000010800 */
[----:B------:R1:W2:Y:S01]  /*e590*/  MUFU.EX2 R34, R5 ;  /* 0x0000000500227308 */ /* 0x0002a20000000800 */
[----:B------:R-:W-:-:S07]  /*e5a0*/  HSET2.LE.AND R14, R14, R84, PT ;  /* 0x000000540e0e7233 */ /* 0x000fce0003803000 */
[----:B------:R4:W-:Y:S01]  /*e5b0*/  MUFU.EX2 R215, R6 ;  /* 0x0000000600d77308 */ /* 0x0009e20000000800 */
[----:B------:R-:W-:Y:S01]  /*e5c0*/  HSET2.LE.AND R15, R15, R84, PT ;  /* 0x000000540f0f7233 */ /* 0x000fe20003803000 */
[----:B-1----:R-:W-:Y:S01]  /*e5d0*/  F2FP.BF16.PACK_AB R5, R214, R217 ;  /* 0x000000d9d605723e */ /* 0x002fe200000010ff */
[----:B----4-:R-:W-:Y:S02]  /*e5e0*/  FFMA.FTZ R6, R95, c[0x0][0x23c], -R0 ;  /* 0x00008f005f067a23 */ /* 0x010fe40000010800 */
[----:B---3--:R-:W-:Y:S01]  /*e5f0*/  IMAD.MOV.U32 R95, RZ, RZ, R33 ;  /* 0x000000ffff5f7224 */ /* 0x008fe200078e0021 */
[----:B------:R-:W-:-:S04]  /*e600*/  LOP3.LUT R14, R14, R5, RZ, 0xc0, !PT ;  /* 0x000000050e0e7212 */ /* 0x000fc800078ec0ff */
[----:B------:R-:W-:Y:S01]  /*e610*/  F2FP.BF16.PACK_AB R5, R208, R95 ;  /* 0x0000005fd005723e */ /* 0x000fe200000010ff */
[----:B------:R1:W3:Y:S01]  /*e620*/  MUFU.EX2 R64, R6 ;  /* 0x0000000600407308 */ /* 0x0002e20000000800 */
[--C-:B------:R-:W-:Y:S02]  /*e630*/  HSET2.LE.AND R12, R20, R84.reuse, PT ;  /* 0x00000054140c7233 */ /* 0x100fe40003803000 */
[----:B------:R-:W-:Y:S02]  /*e640*/  LOP3.LUT R15, R15, R5, RZ, 0xc0, !PT ;  /* 0x000000050f0f7212 */ /* 0x000fe400078ec0ff */
[----:B------:R-:W-:Y:S01]  /*e650*/  F2FP.BF16.PACK_AB R5, R224, R63 ;  /* 0x0000003fe005723e */ /* 0x000fe200000010ff */
[----:B------:R-:W-:Y:S01]  /*e660*/  HSET2.LE.AND R13, R13, R84, PT ;  /* 0x000000540d0d7233 */ /* 0x000fe20003803000 */
[----:B--2---:R-:W-:Y:S02]  /*e670*/  IMAD.MOV.U32 R94, RZ, RZ, R34 ;  /* 0x000000ffff5e7224 */ /* 0x004fe400078e0022 */
[----:B------:R-:W-:-:S02]  /*e680*/  LOP3.LUT R12, R12, R5, RZ, 0xc0, !PT ;  /* 0x000000050c0c7212 */ /* 0x000fc400078ec0ff */
[----:B------:R-:W-:Y:S01]  /*e690*/  F2FP.BF16.PACK_AB R5, R220, R66 ;  /* 0x00000042dc05723e */ /* 0x000fe200000010ff */
[----:B-1----:R-:W-:-:S04]  /*e6a0*/  FFMA.FTZ R6, R122, c[0x0][0x23c], -R0 ;  /* 0x00008f007a067a23 */ /* 0x002fc80000010800 */
[----:B------:R1:W-:Y:S01]  /*e6b0*/  MUFU.EX2 R92, R6 ;  /* 0x00000006005c7308 */ /* 0x0003e20000000800 */
[----:B------:R-:W-:Y:S01]  /*e6c0*/  LOP3.LUT R13, R13, R5, RZ, 0xc0, !PT ;  /* 0x000000050d0d7212 */ /* 0x000fe200078ec0ff */
[--C-:B------:R-:W-:Y:S01]  /*e6d0*/  HSET2.LE.AND R10, R19, R84.reuse, PT ;  /* 0x00000054130a7233 */ /* 0x100fe20003803000 */
[----:B------:R-:W-:Y:S01]  /*e6e0*/  F2FP.BF16.PACK_AB R5, R94, R211 ;  /* 0x000000d35e05723e */ /* 0x000fe200000010ff */
[----:B------:R-:W-:Y:S01]  /*e6f0*/  FMUL.FTZ R16, R16, c[0x0][0x23c] ;  /* 0x00008f0010107a20 */ /* 0x000fe20000410000 */
[----:B------:R-:W-:Y:S02]  /*e700*/  HSET2.LE.AND R11, R18, R84, PT ;  /* 0x00000054120b7233 */ /* 0x000fe40003803000 */
[----:B------:R-:W-:Y:S01]  /*e710*/  LOP3.LUT R10, R10, R5, RZ, 0xc0, !PT ;  /* 0x000000050a0a7212 */ /* 0x000fe200078ec0ff */
[----:B-1----:R-:W-:-:S04]  /*e720*/  FFMA.FTZ R6, R123, c[0x0][0x23c], -R0 ;  /* 0x00008f007b067a23 */ /* 0x002fc80000010800 */
[----:B------:R-:W1:Y:S01]  /*e730*/  MUFU.EX2 R218, R6 ;  /* 0x0000000600da7308 */ /* 0x000e620000000800 */
[----:B---3--:R-:W-:Y:S01]  /*e740*/  F2FP.BF16.PACK_AB R5, R64, R215 ;  /* 0x000000d74005723e */ /* 0x008fe200000010ff */
[----:B------:R-:W-:Y:S01]  /*e750*/  IMAD.MOV.U32 R61, RZ, RZ, R23 ;  /* 0x000000ffff3d7224 */ /* 0x000fe200078e0017 */
[----:B------:R-:W-:Y:S01]  /*e760*/  HSET2.LE.AND R8, R17, R84, PT ;  /* 0x0000005411087233 */ /* 0x000fe20003803000 */
[----:B------:R-:W-:Y:S02]  /*e770*/  IMAD.MOV.U32 R62, RZ, RZ, R22 ;  /* 0x000000ffff3e7224 */ /* 0x000fe400078e0016 */
[----:B------:R-:W-:Y:S02]  /*e780*/  IMAD.MOV.U32 R65, RZ, RZ, R21 ;  /* 0x000000ffff417224 */ /* 0x000fe400078e0015 */
[----:B------:R2:W-:Y:S01]  /*e790*/  MUFU.EX2 R75, R16 ;  /* 0x00000010004b7308 */ /* 0x0005e20000000800 */
[----:B------:R-:W3:Y:S01]  /*e7a0*/  LDSM.16.MT88.4 R20, [R204+0x4000] ;  /* 0x00400000cc14783b */ /* 0x000ee20000004200 */
[----:B------:R-:W-:-:S02]  /*e7b0*/  LOP3.LUT R11, R11, R5, RZ, 0xc0, !PT ;  /* 0x000000050b0b7212 */ /* 0x000fc400078ec0ff */
[----:B------:R-:W-:Y:S01]  /*e7c0*/  F2FP.BF16.PACK_AB R5, R219, R119 ;  /* 0x00000077db05723e */ /* 0x000fe200000010ff */
[----:B------:R-:W-:-:S03]  /*e7d0*/  HSET2.LE.AND R9, R9, R84, PT ;  /* 0x0000005409097233 */ /* 0x000fc60003803000 */
[----:B------:R-:W-:Y:S01]  /*e7e0*/  LOP3.LUT R8, R8, R5, RZ, 0xc0, !PT ;  /* 0x0000000508087212 */ /* 0x000fe200078ec0ff */
[----:B--2---:R-:W2:Y:S01]  /*e7f0*/  LDSM.16.MT88.4 R16, [R205+0x4000] ;  /* 0x00400000cd10783b */ /* 0x004ea20000004200 */
[----:B-1----:R-:W-:Y:S01]  /*e800*/  F2FP.BF16.PACK_AB R5, R218, R92 ;  /* 0x0000005cda05723e */ /* 0x002fe200000010ff */
[----:B------:R-:W-:-:S03]  /*e810*/  FMUL.FTZ R7, R7, c[0x0][0x23c] ;  /* 0x00008f0007077a20 */ /* 0x000fc60000410000 */
[----:B------:R-:W-:Y:S01]  /*e820*/  LOP3.LUT R9, R9, R5, RZ, 0xc0, !PT ;  /* 0x0000000509097212 */ /* 0x000fe200078ec0ff */
[----:B------:R-:W-:Y:S01]  /*e830*/  FMUL.FTZ R5, R25, c[0x0][0x23c] ;  /* 0x00008f0019057a20 */ /* 0x000fe20000410000 */
[----:B------:R-:W1:Y:S08]  /*e840*/  MUFU.EX2 R74, R7 ;  /* 0x00000007004a7308 */ /* 0x000e700000000800 */
[----:B------:R4:W1:Y:S01]  /*e850*/  MUFU.EX2 R59, R5 ;  /* 0x00000005003b7308 */ /* 0x0008620000000800 */
[----:B------:R-:W-:Y:S01]  /*e860*/  LOP3.LUT R6, R29, UR8, R30, 0x96, !PT ;  /* 0x000000081d067c12 */ /* 0x000fe2000f8e961e */
[----:B----4-:R-:W-:-:S06]  /*e870*/  FMUL.FTZ R5, R24, c[0x0][0x23c] ;  /* 0x00008f0018057a20 */ /* 0x010fcc0000410000 */
[----:B------:R4:W2:Y:S01]  /*e880*/  MUFU.EX2 R73, R5 ;  /* 0x0000000500497308 */ /* 0x0008a20000000800 */
[----:B------:R-:W-:-:S04]  /*e890*/  IMAD.WIDE.U32 R6, R6, -0x2daee0ad, RZ ;  /* 0xd2511f5306067825 */ /* 0x000fc800078e00ff */
[-C--:B-1----:R-:W-:Y:S02]  /*e8a0*/  FMUL.FTZ R136, R136, R74.reuse ;  /* 0x0000004a88887220 */ /* 0x082fe40000410000 */
[----:B------:R-:W-:Y:S02]  /*e8b0*/  FMUL.FTZ R137, R137, R74 ;  /* 0x0000004a89897220 */ /* 0x000fe40000410000 */
[----:B------:R-:W-:Y:S02]  /*e8c0*/  FMUL.FTZ R138, R138, R75 ;  /* 0x0000004b8a8a7220 */ /* 0x000fe40000410000 */
[----:B----4-:R-:W-:-:S04]  /*e8d0*/  FFMA.FTZ R5, R127, c[0x0][0x23c], -R2 ;  /* 0x00008f007f057a23 */ /* 0x010fc80000010802 */
[----:B------:R1:W-:Y:S01]  /*e8e0*/  MUFU.EX2 R24, R5 ;  /* 0x0000000500187308 */ /* 0x0003e20000000800 */
[-C--:B------:R-:W-:Y:S02]  /*e8f0*/  FMUL.FTZ R139, R139, R75.reuse ;  /* 0x0000004b8b8b7220 */ /* 0x080fe40000410000 */
[-C--:B------:R-:W-:Y:S02]  /*e900*/  FMUL.FTZ R148, R148, R74.reuse ;  /* 0x0000004a94947220 */ /* 0x080fe40000410000 */
[-C--:B------:R-:W-:Y:S02]  /*e910*/  FMUL.FTZ R149, R149, R74.reuse ;  /* 0x0000004a95957220 */ /* 0x080fe40000410000 */
[-C--:B------:R-:W-:Y:S02]  /*e920*/  FMUL.FTZ R152, R152, R74.reuse ;  /* 0x0000004a98987220 */ /* 0x080fe40000410000 */
[----:B------:R-:W-:Y:S02]  /*e930*/  FMUL.FTZ R153, R153, R74 ;  /* 0x0000004a99997220 */ /* 0x000fe40000410000 */
[----:B------:R-:W-:-:S02]  /*e940*/  FMUL.FTZ R150, R150, R75 ;  /* 0x0000004b96967220 */ /* 0x000fc40000410000 */
[-C--:B------:R-:W-:Y:S02]  /*e950*/  FMUL.FTZ R151, R151, R75.reuse ;  /* 0x0000004b97977220 */ /* 0x080fe40000410000 */
[----:B-1----:R-:W-:Y:S02]  /*e960*/  FFMA.FTZ R5, R126, c[0x0][0x23c], -R2 ;  /* 0x00008f007e057a23 */ /* 0x002fe40000010802 */
[-C--:B------:R-:W-:Y:S02]  /*e970*/  FMUL.FTZ R160, R160, R74.reuse ;  /* 0x0000004aa0a07220 */ /* 0x080fe40000410000 */
[----:B------:R-:W-:Y:S02]  /*e980*/  FMUL.FTZ R161, R161, R74 ;  /* 0x0000004aa1a17220 */ /* 0x000fe40000410000 */
[-C--:B------:R-:W-:Y:S02]  /*e990*/  FMUL.FTZ R154, R154, R75.reuse ;  /* 0x0000004b9a9a7220 */ /* 0x080fe40000410000 */
[----:B------:R-:W-:-:S02]  /*e9a0*/  FMUL.FTZ R155, R155, R75 ;  /* 0x0000004b9b9b7220 */ /* 0x000fc40000410000 */
[-C--:B------:R-:W-:Y:S02]  /*e9b0*/  FMUL.FTZ R162, R162, R75.reuse ;  /* 0x0000004ba2a27220 */ /* 0x080fe40000410000 */
[----:B------:R-:W-:Y:S01]  /*e9c0*/  FMUL.FTZ R163, R163, R75 ;  /* 0x0000004ba3a37220 */ /* 0x000fe20000410000 */
[----:B------:R1:W-:Y:S01]  /*e9d0*/  MUFU.EX2 R207, R5 ;  /* 0x0000000500cf7308 */ /* 0x0003e20000000800 */
[-C--:B------:R-:W-:Y:S02]  /*e9e0*/  FMUL.FTZ R140, R140, R59.reuse ;  /* 0x0000003b8c8c7220 */ /* 0x080fe40000410000 */
[----:B------:R-:W-:Y:S02]  /*e9f0*/  FMUL.FTZ R141, R141, R59 ;  /* 0x0000003b8d8d7220 */ /* 0x000fe40000410000 */
[-C--:B--2---:R-:W-:Y:S02]  /*ea00*/  FMUL.FTZ R142, R142, R73.reuse ;  /* 0x000000498e8e7220 */ /* 0x084fe40000410000 */
[----:B------:R-:W-:-:S02]  /*ea10*/  FMUL.FTZ R143, R143, R73 ;  /* 0x000000498f8f7220 */ /* 0x000fc40000410000 */
[-C--:B------:R-:W-:Y:S02]  /*ea20*/  FMUL.FTZ R144, R144, R59.reuse ;  /* 0x0000003b90907220 */ /* 0x080fe40000410000 */
[----:B------:R-:W-:Y:S02]  /*ea30*/  FMUL.FTZ R145, R145, R59 ;  /* 0x0000003b91917220 */ /* 0x000fe40000410000 */
[-C--:B------:R-:W-:Y:S02]  /*ea40*/  FMUL.FTZ R146, R146, R73.reuse ;  /* 0x0000004992927220 */ /* 0x080fe40000410000 */
[----:B------:R-:W-:Y:S01]  /*ea50*/  FMUL.FTZ R147, R147, R73 ;  /* 0x0000004993937220 */ /* 0x000fe20000410000 */
[----:B-1----:R-:W-:Y:S01]  /*ea60*/  LOP3.LUT R5, R7, UR18, R26, 0x96, !PT ;  /* 0x0000001207057c12 */ /* 0x002fe2000f8e961a */
[-C--:B------:R-:W-:Y:S01]  /*ea70*/  FMUL.FTZ R156, R156, R59.reuse ;  /* 0x0000003b9c9c7220 */ /* 0x080fe20000410000 */
[----:B------:R-:W-:Y:S01]  /*ea80*/  LOP3.LUT R7, R6, 0xffff, RZ, 0xc0, !PT ;  /* 0x0000ffff06077812 */ /* 0x000fe200078ec0ff */
[----:B------:R-:W-:-:S02]  /*ea90*/  FMUL.FTZ R157, R157, R59 ;  /* 0x0000003b9d9d7220 */ /* 0x000fc40000410000 */
[-C--:B------:R-:W-:Y:S02]  /*eaa0*/  FMUL.FTZ R158, R158, R73.reuse ;  /* 0x000000499e9e7220 */ /* 0x080fe40000410000 */
[----:B------:R-:W-:Y:S02]  /*eab0*/  FMUL.FTZ R159, R159, R73 ;  /* 0x000000499f9f7220 */ /* 0x000fe40000410000 */
[-C--:B------:R-:W-:Y:S02]  /*eac0*/  FMUL.FTZ R164, R164, R59.reuse ;  /* 0x0000003ba4a47220 */ /* 0x080fe40000410000 */
[----:B------:R-:W-:Y:S02]  /*ead0*/  FMUL.FTZ R165, R165, R59 ;  /* 0x0000003ba5a57220 */ /* 0x000fe40000410000 */
[-C--:B------:R-:W-:Y:S02]  /*eae0*/  FMUL.FTZ R166, R166, R73.reuse ;  /* 0x00000049a6a67220 */ /* 0x080fe40000410000 */
[----:B------:R-:W-:Y:S01]  /*eaf0*/  FMUL.FTZ R167, R167, R73 ;  /* 0x00000049a7a77220 */ /* 0x000fe20000410000 */
[----:B---3--:R-:W-:Y:S01]  /*eb00*/  HMMA.16816.F32.BF16 R136, R8, R20, R136 ;  /* 0x000000140888723c */ /* 0x008fe20000041888 */
[----:B------:R-:W-:-:S07]  /*eb10*/  SHF.R.U32.HI R7, RZ, 0x8, R7 ;  /* 0x00000008ff077819 */ /* 0x000fce0000011607 */
[C---:B------:R-:W-:Y:S08]  /*eb20*/  HMMA.16816.F32.BF16 R148, R8.reuse, R22, R148 ;  /* 0x000000160894723c */ /* 0x040ff00000041894 */
[C---:B------:R-:W-:Y:S08]  /*eb30*/  HMMA.16816.F32.BF16 R152, R8.reuse, R16, R152 ;  /* 0x000000100898723c */ /* 0x040ff00000041898 */
[----:B------:R-:W-:Y:S07]  /*eb40*/  HMMA.16816.F32.BF16 R160, R8, R18, R160 ;  /* 0x0000001208a0723c */ /* 0x000fee00000418a0 */
[----:B------:R-:W-:-:S02]  /*eb50*/  LOP3.LUT R11, R6, 0xff, RZ, 0xc0, !PT ;  /* 0x000000ff060b7812 */ /* 0x000fc400078ec0ff */
[--C-:B------:R-:W-:Y:S01]  /*eb60*/  SHF.R.U32.HI R10, RZ, 0x10, R6.reuse ;  /* 0x00000010ff0a7819 */ /* 0x100fe20000011606 */
[----:B------:R-:W-:Y:S01]  /*eb70*/  HMMA.16816.F32.BF16 R140, R12, R20, R140 ;  /* 0x000000140c8c723c */ /* 0x000fe2000004188c */
[----:B------:R-:W-:Y:S01]  /*eb80*/  SHF.R.U32.HI R9, RZ, 0x18, R6 ;  /* 0x00000018ff097819 */ /* 0x000fe20000011606 */
[----:B------:R-:W-:-:S06]  /*eb90*/  FFMA.FTZ R6, R125, c[0x0][0x23c], -R2 ;  /* 0x00008f007d067a23 */ /* 0x000fcc0000010802 */
[C---:B------:R-:W-:Y:S01]  /*eba0*/  HMMA.16816.F32.BF16 R144, R12.reuse, R22, R144 ;  /* 0x000000160c90723c */ /* 0x040fe20000041890 */
[----:B------:R1:W-:Y:S07]  /*ebb0*/  MUFU.EX2 R127, R6 ;  /* 0x00000006007f7308 */ /* 0x0003ee0000000800 */
[C---:B------:R-:W-:Y:S08]  /*ebc0*/  HMMA.16816.F32.BF16 R156, R12.reuse, R16, R156 ;  /* 0x000000100c9c723c */ /* 0x040ff0000004189c */
[----:B------:R-:W-:Y:S01]  /*ebd0*/  HMMA.16816.F32.BF16 R164, R12, R18, R164 ;  /* 0x000000120ca4723c */ /* 0x000fe200000418a4 */
[----:B-1----:R-:W-:Y:S01]  /*ebe0*/  FFMA.FTZ R6, R128, c[0x0][0x23c], -R0 ;  /* 0x00008f0080067a23 */ /* 0x002fe20000010800 */
[----:B------:R-:W1:Y:S01]  /*ebf0*/  LDSM.16.MT88.4 R16, [R204+0x4400] ;  /* 0x00440000cc10783b */ /* 0x000e620000004200 */
[----:B------:R-:W-:-:S03]  /*ec00*/  FFMA.FTZ R8, R124, c[0x0][0x23c], -R2 ;  /* 0x00008f007c087a23 */ /* 0x000fc60000010802 */
[----:B------:R-:W2:Y:S01]  /*ec10*/  LDSM.16.MT88.4 R20, [R205+0x4400] ;  /* 0x00440000cd14783b */ /* 0x000ea20000004200 */
[----:B------:R-:W-:Y:S02]  /*ec20*/  PRMT R12, R11, 0x5410, R7 ;  /* 0x000054100b0c7816 */ /* 0x000fe40000000007 */
[----:B------:R-:W-:Y:S01]  /*ec30*/  LOP3.LUT R7, R10, 0xff, RZ, 0xc0, !PT ;  /* 0x000000ff0a077812 */ /* 0x000fe200078ec0ff */
[----:B------:R3:W-:Y:S03]  /*ec40*/  MUFU.EX2 R14, R6 ;  /* 0x00000006000e7308 */ /* 0x0007e60000000800 */
[----:B------:R-:W-:Y:S02]  /*ec50*/  PRMT R11, R7, 0x5410, R9 ;  /* 0x00005410070b7816 */ /* 0x000fe40000000009 */
[----:B------:R-:W-:Y:S02]  /*ec60*/  SHF.R.U32.HI R7, RZ, 0x10, R5 ;  /* 0x00000010ff077819 */ /* 0x000fe40000011605 */
[----:B------:R-:W-:-:S02]  /*ec70*/  LOP3.LUT R10, R5, 0xff, RZ, 0xc0, !PT ;  /* 0x000000ff050a7812 */ /* 0x000fc400078ec0ff */
[----:B------:R-:W-:Y:S01]  /*ec80*/  SHF.R.U32.HI R9, RZ, 0x18, R5 ;  /* 0x00000018ff097819 */ /* 0x000fe20000011605 */
[----:B------:R4:W1:Y:S01]  /*ec90*/  MUFU.EX2 R216, R8 ;  /* 0x0000000800d87308 */ /* 0x0008620000000800 */
[----:B---3--:R-:W-:Y:S02]  /*eca0*/  LOP3.LUT R6, R5, 0xffff, RZ, 0xc0, !PT ;  /* 0x0000ffff05067812 */ /* 0x008fe400078ec0ff */
[----:B------:R-:W-:-:S04]  /*ecb0*/  LOP3.LUT R5, R7, 0xff, RZ, 0xc0, !PT ;  /* 0x000000ff07057812 */ /* 0x000fc800078ec0ff */
[----:B------:R-:W-:Y:S01]  /*ecc0*/  PRMT R9, R5, 0x5410, R9 ;  /* 0x0000541005097816 */ /* 0x000fe20000000009 */
[----:B------:R-:W-:Y:S01]  /*ecd0*/  FFMA.FTZ R5, R129, c[0x0][0x23c], -R0 ;  /* 0x00008f0081057a23 */ /* 0x000fe20000010800 */
[----:B----4-:R-:W-:Y:S01]  /*ece0*/  SHF.R.U32.HI R8, RZ, 0x8, R6 ;  /* 0x00000008ff087819 */ /* 0x010fe20000011606 */
[--C-:B------:R-:W-:Y:S02]  /*ecf0*/  FFMA.FTZ R6, R130, c[0x0][0x23c], -R0.reuse ;  /* 0x00008f0082067a23 */ /* 0x100fe40000010800 */
[----:B------:R3:W-:Y:S08]  /*ed00*/  MUFU.EX2 R126, R5 ;  /* 0x00000005007e7308 */ /* 0x0007f00000000800 */
[----:B------:R1:W4:Y:S01]  /*ed10*/  MUFU.EX2 R93, R6 ;  /* 0x00000006005d7308 */ /* 0x0003220000000800 */
[----:B------:R-:W-:Y:S01]  /*ed20*/  FFMA.FTZ R7, R131, c[0x0][0x23c], -R0 ;  /* 0x00008f0083077a23 */ /* 0x000fe20000010800 */
[----:B------:R-:W-:Y:S01]  /*ed30*/  PRMT R8, R10, 0x5410, R8 ;  /* 0x000054100a087816 */ /* 0x000fe20000000008 */
[----:B---3--:R-:W-:-:S05]  /*ed40*/  HSET2.LE.AND R5, R12, R84, PT ;  /* 0x000000540c057233 */ /* 0x008fca0003803000 */
[----:B------:R-:W3:Y:S01]  /*ed50*/  MUFU.EX2 R15, R7 ;  /* 0x00000007000f7308 */ /* 0x000ee20000000800 */
[----:B-1----:R-:W-:-:S04]  /*ed60*/  F2FP.BF16.PACK_AB R6, R127, R216 ;  /* 0x000000d87f06723e */ /* 0x002fc800000010ff */
[----:B------:R-:W-:Y:S01]  /*ed70*/  LOP3.LUT R10, R5, R6, RZ, 0xc0, !PT ;  /* 0x00000006050a7212 */ /* 0x000fe200078ec0ff */
[----:B------:R-:W-:Y:S01]  /*ed80*/  HSET2.LE.AND R5, R11, R84, PT ;  /* 0x000000540b057233 */ /* 0x000fe20003803000 */
[----:B----4-:R-:W-:-:S04]  /*ed90*/  F2FP.BF16.PACK_AB R6, R126, R93 ;  /* 0x0000005d7e06723e */ /* 0x010fc800000010ff */
[----:B------:R-:W-:Y:S01]  /*eda0*/  LOP3.LUT R11, R5, R6, RZ, 0xc0, !PT ;  /* 0x00000006050b7212 */ /* 0x000fe200078ec0ff */
[----:B------:R-:W-:Y:S01]  /*edb0*/  HSET2.LE.AND R5, R8, R84, PT ;  /* 0x0000005408057233 */ /* 0x000fe20003803000 */
[----:B------:R-:W-:-:S04]  /*edc0*/  F2FP.BF16.PACK_AB R6, R207, R24 ;  /* 0x00000018cf06723e */ /* 0x000fc800000010ff */
[----:B------:R-:W-:Y:S01]  /*edd0*/  LOP3.LUT R8, R5, R6, RZ, 0xc0, !PT ;  /* 0x0000000605087212 */ /* 0x000fe200078ec0ff */
[----:B------:R-:W-:Y:S01]  /*ede0*/  HSET2.LE.AND R5, R9, R84, PT ;  /* 0x0000005409057233 */ /* 0x000fe20003803000 */
[----:B---3--:R-:W-:-:S04]  /*edf0*/  F2FP.BF16.PACK_AB R6, R15, R14 ;  /* 0x0000000e0f06723e */ /* 0x008fc800000010ff */
[----:B------:R-:W-:Y:S01]  /*ee00*/  LOP3.LUT R9, R5, R6, RZ, 0xc0, !PT ;  /* 0x0000000605097212 */ /* 0x000fe200078ec0ff */
[----:B------:R-:W-:Y:S01]  /*ee10*/  FFMA.FTZ R5, R168, c[0x0][0x23c], -R4 ;  /* 0x00008f00a8057a23 */ /* 0x000fe20000010804 */
[----:B------:R-:W-:-:S03]  /*ee20*/  LOP3.LUT R6, R49, UR8, R52, 0x96, !PT ;  /* 0x0000000831067c12 */ /* 0x000fc6000f8e9634 */
[----:B------:R1:W-:Y:S02]  /*ee30*/  MUFU.EX2 R210, R5 ;  /* 0x0000000500d27308 */ /* 0x0003e40000000800 */
[----:B------:R-:W-:Y:S01]  /*ee40*/  IMAD.WIDE.U32 R6, R6, -0x2daee0ad, RZ ;  /* 0xd2511f5306067825 */ /* 0x000fe200078e00ff */
[----:B------:R-:W-:-:S03]  /*ee50*/  MOV R55, R32 ;  /* 0x0000002000377202 */ /* 0x000fc60000000f00 */
[----:B-1----:R-:W-:-:S04]  /*ee60*/  FFMA.FTZ R5, R134, c[0x0][0x23c], -R4 ;  /* 0x00008f0086057a23 */ /* 0x002fc80000010804 */
[----:B------:R1:W-:Y:S01]  /*ee70*/  MUFU.EX2 R206, R5 ;  /* 0x0000000500ce7308 */ /* 0x0003e20000000800 */
[----:B------:R-:W-:Y:S01]  /*ee80*/  HMMA.16816.F32.BF16 R44, R8, R16, R136 ;  /* 0x00000010082c723c */ /* 0x000fe20000041888 */
[----:B-1----:R-:W-:-:S06]  /*ee90*/  FFMA.FTZ R5, R88, c[0x0][0x23c], -R4 ;  /* 0x00008f0058057a23 */ /* 0x002fcc0000010804 */
[----:B------:R1:W3:Y:S01]  /*eea0*/  MUFU.EX2 R70, R5 ;  /* 0x0000000500467308 */ /* 0x0002e20000000800 */
[C---:B------:R-:W-:Y:S08]  /*eeb0*/  HMMA.16816.F32.BF16 R40, R8.reuse, R18, R148 ;  /* 0x000000120828723c */ /* 0x040ff00000041894 */
[----:B--2---:R-:W-:Y:S01]  /*eec0*/  HMMA.16816.F32.BF16 R36, R8, R20, R152 ;  /* 0x000000140824723c */ /* 0x004fe20000041898 */
[----:B-1----:R-:W-:-:S02]  /*eed0*/  LOP3.LUT R5, R7, UR18, R50, 0x96, !PT ;  /* 0x0000001207057c12 */ /* 0x002fc4000f8e9632 */
[----:B------:R-:W-:-:S05]  /*eee0*/  LOP3.LUT R7, R6, 0xffff, RZ, 0xc0, !PT ;  /* 0x0000ffff06077812 */ /* 0x000fca00078ec0ff */
[----:B------:R-:W-:Y:S07]  /*eef0*/  HMMA.16816.F32.BF16 R32, R8, R22, R160 ;  /* 0x000000160820723c */ /* 0x000fee00000418a0 */
[----:B------:R-:W-:Y:S02]  /*ef00*/  LOP3.LUT R11, R6, 0xff, RZ, 0xc0, !PT ;  /* 0x000000ff060b7812 */ /* 0x000fe400078ec0ff */
[--C-:B------:R-:W-:Y:S02]  /*ef10*/  SHF.R.U32.HI R10, RZ, 0x10, R6.reuse ;  /* 0x00000010ff0a7819 */ /* 0x100fe40000011606 */
[----:B------:R-:W-:Y:S01]  /*ef20*/  SHF.R.U32.HI R9, RZ, 0x18, R6 ;  /* 0x00000018ff097819 */ /* 0x000fe20000011606 */
[----:B------:R-:W-:Y:S01]  /*ef30*/  FFMA.FTZ R8, R89, c[0x0][0x23c], -R4 ;  /* 0x00008f0059087a23 */ /* 0x000fe20000010804 */
[----:B------:R-:W-:Y:S01]  /*ef40*/  SHF.R.U32.HI R6, RZ, 0x8, R7 ;  /* 0x00000008ff067819 */ /* 0x000fe20000011607 */
[----:B------:R-:W-:-:S02]  /*ef50*/  FFMA.FTZ R7, R90, c[0x0][0x23c], -R3 ;  /* 0x00008f005a077a23 */ /* 0x000fc40000010803 */
[----:B------:R-:W1:Y:S01]  /*ef60*/  MUFU.EX2 R122, R8 ;  /* 0x00000008007a7308 */ /* 0x000e620000000800 */
[----:B------:R-:W-:Y:S02]  /*ef70*/  PRMT R12, R11, 0x5410, R6 ;  /* 0x000054100b0c7816 */ /* 0x000fe40000000006 */
[----:B------:R-:W-:-:S05]  /*ef80*/  LOP3.LUT R6, R10, 0xff, RZ, 0xc0, !PT ;  /* 0x000000ff0a067812 */ /* 0x000fca00078ec0ff */
[----:B------:R2:W-:Y:S01]  /*ef90*/  MUFU.EX2 R150, R7 ;  /* 0x0000000700967308 */ /* 0x0005e20000000800 */
[----:B------:R-:W-:Y:S02]  /*efa0*/  PRMT R11, R6, 0x5410, R9 ;  /* 0x00005410060b7816 */ /* 0x000fe40000000009 */
[C---:B------:R-:W-:Y:S02]  /*efb0*/  LOP3.LUT R6, R5.reuse, 0xffff, RZ, 0xc0, !PT ;  /* 0x0000ffff05067812 */ /* 0x040fe400078ec0ff */
[----:B------:R-:W-:Y:S02]  /*efc0*/  LOP3.LUT R10, R5, 0xff, RZ, 0xc0, !PT ;  /* 0x000000ff050a7812 */ /* 0x000fe400078ec0ff */
[----:B------:R-:W-:Y:S01]  /*efd0*/  SHF.R.U32.HI R9, RZ, 0x18, R5 ;  /* 0x00000018ff097819 */ /* 0x000fe20000011605 */
[----:B--2---:R-:W-:-:S04]  /*efe0*/  FFMA.FTZ R7, R91, c[0x0][0x23c], -R3 ;  /* 0x00008f005b077a23 */ /* 0x004fc80000010803 */
[----:B------:R2:W4:Y:S01]  /*eff0*/  MUFU.EX2 R123, R7 ;  /* 0x00000007007b7308 */ /* 0x0005220000000800 */
[----:B------:R-:W-:Y:S01]  /*f000*/  SHF.R.U32.HI R8, RZ, 0x8, R6 ;  /* 0x00000008ff087819 */ /* 0x000fe20000011606 */
[----:B------:R-:W-:Y:S02]  /*f010*/  FFMA.FTZ R6, R170, c[0x0][0x23c], -R3 ;  /* 0x00008f00aa067a23 */ /* 0x000fe40000010803 */
[----:B---3--:R-:W-:Y:S01]  /*f020*/  IMAD.MOV.U32 R170, RZ, RZ, R70 ;  /* 0x000000ffffaa7224 */ /* 0x008fe200078e0046 */
[----:B--2---:R-:W-:-:S04]  /*f030*/  SHF.R.U32.HI R7, RZ, 0x10, R5 ;  /* 0x00000010ff077819 */ /* 0x004fc80000011605 */
[----:B------:R-:W-:Y:S01]  /*f040*/  LOP3.LUT R5, R7, 0xff, RZ, 0xc0, !PT ;  /* 0x000000ff07057812 */ /* 0x000fe200078ec0ff */
[----:B------:R-:W-:Y:S01]  /*f050*/  FFMA.FTZ R7, R171, c[0x0][0x23c], -R3 ;  /* 0x00008f00ab077a23 */ /* 0x000fe20000010803 */
[----:B------:R1:W-:Y:S02]  /*f060*/  MUFU.EX2 R209, R6 ;  /* 0x0000000600d17308 */ /* 0x0003e40000000800 */
[----:B------:R-:W-:Y:S01]  /*f070*/  PRMT R9, R5, 0x5410, R9 ;  /* 0x0000541005097816 */ /* 0x000fe20000000009 */
[----:B------:R-:W-:Y:S01]  /*f080*/  HSET2.LE.AND R5, R12, R84, PT ;  /* 0x000000540c057233 */ /* 0x000fe20003803000 */
[----:B------:R-:W-:-:S04]  /*f090*/  PRMT R8, R10, 0x5410, R8 ;  /* 0x000054100a087816 */ /* 0x000fc80000000008 */
[----:B------:R-:W2:Y:S01]  /*f0a0*/  MUFU.EX2 R135, R7 ;  /* 0x0000000700877308 */ /* 0x000ea20000000800 */
[----:B-1----:R-:W-:-:S04]  /*f0b0*/  F2FP.BF16.PACK_AB R6, R122, R170 ;  /* 0x000000aa7a06723e */ /* 0x002fc800000010ff */
[----:B------:R-:W-:Y:S01]  /*f0c0*/  LOP3.LUT R10, R5, R6, RZ, 0xc0, !PT ;  /* 0x00000006050a7212 */ /* 0x000fe200078ec0ff */
[----:B------:R-:W-:Y:S01]  /*f0d0*/  HSET2.LE.AND R5, R11, R84, PT ;  /* 0x000000540b057233 */ /* 0x000fe20003803000 */
[----:B----4-:R-:W-:-:S04]  /*f0e0*/  F2FP.BF16.PACK_AB R6, R123, R150 ;  /* 0x000000967b06723e */ /* 0x010fc800000010ff */
[----:B------:R-:W-:Y:S01]  /*f0f0*/  LOP3.LUT R11, R5, R6, RZ, 0xc0, !PT ;  /* 0x00000006050b7212 */ /* 0x000fe200078ec0ff */
[----:B------:R-:W-:Y:S01]  /*f100*/  HSET2.LE.AND R5, R8, R84, PT ;  /* 0x0000005408057233 */ /* 0x000fe20003803000 */
[----:B------:R-:W-:Y:S01]  /*f110*/  F2FP.BF16.PACK_AB R6, R206, R210 ;  /* 0x000000d2ce06723e */ /* 0x000fe200000010ff */
[----:B------:R-:W-:-:S03]  /*f120*/  UIADD3 UR5, UR4, 0x1, URZ ;  /* 0x0000000104057890 */ /* 0x000fc6000fffe03f */
[----:B------:R-:W-:Y:S01]  /*f130*/  LOP3.LUT R8, R5, R6, RZ, 0xc0, !PT ;  /* 0x0000000605087212 */ /* 0x000fe200078ec0ff */
[----:B------:R-:W-:Y:S01]  /*f140*/  HSET2.LE.AND R5, R9, R84, PT ;  /* 0x0000005409057233 */ /* 0x000fe20003803000 */
[----:B--2---:R-:W-:-:S04]  /*f150*/  F2FP.BF16.PACK_AB R6, R135, R209 ;  /* 0x000000d18706723e */ /* 0x004fc800000010ff */
[----:B------:R-:W-:Y:S01]  /*f160*/  LOP3.LUT R9, R5, R6, RZ, 0xc0, !PT ;  /* 0x0000000605097212 */ /* 0x000fe200078ec0ff */
[----:B------:R-:W-:-:S05]  /*f170*/  IMAD.U32 R5, RZ, RZ, UR5 ;  /* 0x00000005ff057e24 */ /* 0x000fca000f8e00ff */
[----:B------:R-:W-:Y:S01]  /*f180*/  LOP3.LUT R5, R115, UR31, R5, 0x96, !PT ;  /* 0x0000001f73057c12 */ /* 0x000fe2000f8e9605 */
[----:B------:R-:W-:-:S04]  /*f190*/  IMAD.WIDE.U32 R124, R232, -0x326172a9, RZ ;  /* 0xcd9e8d57e87c7825 */ /* 0x000fc800078e00ff */
[----:B------:R-:W-:Y:S01]  /*f1a0*/  IMAD.WIDE.U32 R12, R5, -0x326172a9, RZ ;  /* 0xcd9e8d57050c7825 */ /* 0x000fe200078e00ff */
[----:B------:R-:W-:-:S04]  /*f1b0*/  MOV R28, R69 ;  /* 0x00000045001c7202 */ /* 0x000fc80000000f00 */
[----:B------:R-:W-:Y:S02]  /*f1c0*/  LOP3.LUT R6, R13, UR16, R124, 0x96, !PT ;  /* 0x000000100d067c12 */ /* 0x000fe4000f8e967c */
[----:B------:R-:W-:Y:S01]  /*f1d0*/  LOP3.LUT R5, R113, UR14, R12, 0x96, !PT ;  /* 0x0000000e71057c12 */ /* 0x000fe2000f8e960c */
[----:B------:R-:W-:Y:S02]  /*f1e0*/  IMAD.MOV.U32 R25, RZ, RZ, R67 ;  /* 0x000000ffff197224 */ /* 0x000fe400078e0043 */
[----:B------:R-:W-:Y:S02]  /*f1f0*/  IMAD.MOV.U32 R31, RZ, RZ, R66 ;  /* 0x000000ffff1f7224 */ /* 0x000fe400078e0042 */
[----:B------:R-:W-:Y:S02]  /*f200*/  IMAD.MOV.U32 R30, RZ, RZ, R65 ;  /* 0x000000ffff1e7224 */ /* 0x000fe400078e0041 */
[----:B------:R-:W-:Y:S02]  /*f210*/  IMAD.MOV.U32 R29, RZ, RZ, R64 ;  /* 0x000000ffff1d7224 */ /* 0x000fe400078e0040 */
[----:B------:R-:W-:Y:S01]  /*f220*/  IMAD.MOV.U32 R27, RZ, RZ, R63 ;  /* 0x000000ffff1b7224 */ /* 0x000fe200078e003f */
[----:B------:R-:W-:Y:S01]  /*f230*/  HMMA.16816.F32.BF16 R64, R8, R18, R144 ;  /* 0x000000120840723c */ /* 0x000fe20000041890 */
[----:B------:R-:W-:-:S02]  /*f240*/  IMAD.MOV.U32 R26, RZ, RZ, R62 ;  /* 0x000000ffff1a7224 */ /* 0x000fc400078e003e */
[----:B------:R-:W-:Y:S02]  /*f250*/  IMAD.MOV.U32 R121, RZ, RZ, R61 ;  /* 0x000000ffff797224 */ /* 0x000fe400078e003d */
[----:B------:R-:W-:Y:S02]  /*f260*/  IMAD.MOV.U32 R118, RZ, RZ, R60 ;  /* 0x000000ffff767224 */ /* 0x000fe400078e003c */
[----:B------:R-:W-:Y:S01]  /*f270*/  IMAD.MOV.U32 R120, RZ, RZ, R55 ;  /* 0x000000ffff787224 */ /* 0x000fe200078e0037 */
[----:B------:R-:W-:Y:S01]  /*f280*/  HMMA.16816.F32.BF16 R60, R8, R22, R164 ;  /* 0x00000016083c723c */ /* 0x000fe200000418a4 */
[----:B------:R-:W-:Y:S02]  /*f290*/  IMAD.MOV.U32 R116, RZ, RZ, R54 ;  /* 0x000000ffff747224 */ /* 0x000fe400078e0036 */
[----:B------:R-:W-:Y:S01]  /*f2a0*/  IMAD.MOV.U32 R117, RZ, RZ, R68 ;  /* 0x000000ffff757224 */ /* 0x000fe200078e0044 */
[----:B------:R-:W-:Y:S01]  /*f2b0*/  IADD3 R124, R232, 0x4, RZ ;  /* 0x00000004e87c7810 */ /* 0x000fe20007ffe0ff */
[----:B------:R-:W-:-:S03]  /*f2c0*/  IMAD.WIDE.U32 R6, R6, -0x2daee0ad, RZ ;  /* 0xd2511f5306067825 */ /* 0x000fc600078e00ff */
[----:B------:R-:W-:Y:S01]  /*f2d0*/  HMMA.16816.F32.BF16 R68, R8, R16, R140 ;  /* 0x000000100844723c */ /* 0x000fe2000004188c */
[----:B------:R-:W-:Y:S01]  /*f2e0*/  IMAD.WIDE.U32 R124, R124, -0x326172a9, RZ ;  /* 0xcd9e8d577c7c7825 */ /* 0x000fe200078e00ff */
[----:B------:R-:W-:-:S06]  /*f2f0*/  LOP3.LUT R7, R7, UR13, R72, 0x96, !PT ;  /* 0x0000000d07077c12 */ /* 0x000fcc000f8e9648 */
[----:B------:R-:W-:Y:S01]  /*f300*/  HMMA.16816.F32.BF16 R52, R8, R20, R156 ;  /* 0x000000140834723c */ /* 0x000fe2000004189c */
[----:B------:R-:W-:Y:S02]  /*f310*/  IMAD.MOV.U32 R130, RZ, RZ, R28 ;  /* 0x000000ffff827224 */ /* 0x000fe400078e001c */
[----:B------:R-:W-:Y:S02]  /*f320*/  IMAD.MOV.U32 R129, RZ, RZ, R29 ;  /* 0x000000ffff817224 */ /* 0x000fe400078e001d */
[----:B------:R-:W-:Y:S01]  /*f330*/  IMAD.MOV.U32 R138, RZ, RZ, R14 ;  /* 0x000000ffff8a7224 */ /* 0x000fe200078e000e */
[----:B------:R-:W-:Y:S01]  /*f340*/  MOV R125, R26 ;  /* 0x0000001a007d7202 */ /* 0x000fe20000000f00 */
[----:B------:R-:W-:Y:S01]  /*f350*/  IMAD.WIDE.U32 R10, R5, -0x2daee0ad, RZ ;  /* 0xd2511f53050a7825 */ /* 0x000fe200078e00ff */
[----:B------:R-:W-:Y:S01]  /*f360*/  LOP3.LUT R8, R13, UR16, R124, 0x96, !PT ;  /* 0x000000100d087c12 */ /* 0x000fe2000f8e967c */
[----:B------:R-:W1:Y:S03]  /*f370*/  LDSM.16.MT88.4 R20, [R204+0x4800] ;  /* 0x00480000cc14783b */ /* 0x000e660000004200 */
[----:B------:R-:W-:Y:S01]  /*f380*/  LOP3.LUT R5, R11, UR11, R6, 0x96, !PT ;  /* 0x0000000b0b057c12 */ /* 0x000fe2000f8e9606 */
        /* <DEDUP_REMOVED lines=11> */
[----:B------:R-:W-:-:S04]  /*f440*/  LOP3.LUT R13, R7, UR9, R10, 0x96, !PT ;  /* 0x00000009070d7c12 */ /* 0x000fc8000f8e960a */
[----:B------:R-:W-:Y:S01]  /*f450*/  LOP3.LUT R9, R49, UR7, R6, 0x96, !PT ;  /* 0x0000000731097c12 */ /* 0x000fe2000f8e9606 */
[----:B------:R-:W-:-:S04]  /*f460*/  IMAD.WIDE.U32 R6, R5, -0x326172a9, RZ ;  /* 0xcd9e8d5705067825 */ /* 0x000fc800078e00ff */
[----:B------:R-:W-:Y:S01]  /*f470*/  IMAD.WIDE.U32 R28, R12, -0x326172a9, RZ ;  /* 0xcd9e8d570c1c7825 */ /* 0x000fe200078e00ff */
[----:B------:R-:W-:-:S04]  /*f480*/  LOP3.LUT R5, R7, UR12, R56, 0x96, !PT ;  /* 0x0000000c07057c12 */ /* 0x000fc8000f8e9638 */
[----:B------:R-:W-:Y:S01]  /*f490*/  LOP3.LUT R12, R29, UR10, R6, 0x96, !PT ;  /* 0x0000000a1d0c7c12 */ /* 0x000fe2000f8e9606 */
[----:B------:R-:W-:-:S04]  /*f4a0*/  IMAD.WIDE.U32 R6, R9, -0x326172a9, RZ ;  /* 0xcd9e8d5709067825 */ /* 0x000fc800078e00ff */
[----:B------:R-:W-:Y:S01]  /*f4b0*/  IMAD.WIDE.U32 R10, R5, -0x2daee0ad, RZ ;  /* 0xd2511f53050a7825 */ /* 0x000fe200078e00ff */
[----:B------:R-:W-:-:S04]  /*f4c0*/  LOP3.LUT R5, R6, 0xffff, RZ, 0xc0, !PT ;  /* 0x0000ffff06057812 */ /* 0x000fc800078ec0ff */
[----:B------:R-:W-:Y:S02]  /*f4d0*/  LOP3.LUT R14, R11, UR9, R8, 0x96, !PT ;  /* 0x000000090b0e7c12 */ /* 0x000fe4000f8e9608 */
[----:B------:R-:W-:Y:S02]  /*f4e0*/  SHF.R.U32.HI R8, RZ, 0x8, R5 ;  /* 0x00000008ff087819 */ /* 0x000fe40000011605 */
[----:B------:R-:W-:Y:S01]  /*f4f0*/  LOP3.LUT R5, R6, 0xff, RZ, 0xc0, !PT ;  /* 0x000000ff06057812 */ /* 0x000fe200078ec0ff */
[----:B------:R-:W-:Y:S02]  /*f500*/  IMAD.MOV.U32 R137, RZ, RZ, R15 ;  /* 0x000000ffff897224 */ /* 0x000fe400078e000f */
[----:B------:R-:W-:Y:S01]  /*f510*/  IMAD.MOV.U32 R128, RZ, RZ, R27 ;  /* 0x000000ffff807224 */ /* 0x000fe200078e001b */
[----:B------:R-:W-:Y:S01]  /*f520*/  PRMT R15, R5, 0x5410, R8 ;  /* 0x00005410050f7816 */ /* 0x000fe20000000008 */
[----:B------:R-:W-:Y:S01]  /*f530*/  IMAD.WIDE.U32 R26, R12, -0x2daee0ad, RZ ;  /* 0xd2511f530c1a7825 */ /* 0x000fe200078e00ff */
[----:B------:R-:W-:-:S03]  /*f540*/  SHF.R.U32.HI R5, RZ, 0x10, R6 ;  /* 0x00000010ff057819 */ /* 0x000fc60000011606 */
[----:B------:R-:W-:Y:S01]  /*f550*/  FFMA.FTZ R8, R173, c[0x0][0x23c], -R4 ;  /* 0x00008f00ad087a23 */ /* 0x000fe20000010804 */
[----:B------:R-:W-:Y:S01]  /*f560*/  LOP3.LUT R5, R5, 0xff, RZ, 0xc0, !PT ;  /* 0x000000ff05057812 */ /* 0x000fe200078ec0ff */
[----:B------:R-:W-:Y:S01]  /*f570*/  IMAD.MOV.U32 R131, RZ, RZ, R30 ;  /* 0x000000ffff837224 */ /* 0x000fe200078e001e */
[----:B------:R-:W-:Y:S01]  /*f580*/  SHF.R.U32.HI R6, RZ, 0x18, R6 ;  /* 0x00000018ff067819 */ /* 0x000fe20000011606 */
[----:B------:R-:W-:Y:S01]  /*f590*/  IMAD.MOV.U32 R139, RZ, RZ, R31 ;  /* 0x000000ffff8b7224 */ /* 0x000fe200078e001f */
[----:B------:R2:W-:Y:S01]  /*f5a0*/  MUFU.EX2 R158, R8 ;  /* 0x00000008009e7308 */ /* 0x0005e20000000800 */
[----:B------:R-:W-:Y:S01]  /*f5b0*/  IMAD.WIDE.U32 R30, R13, -0x326172a9, RZ ;  /* 0xcd9e8d570d1e7825 */ /* 0x000fe200078e00ff */
[----:B------:R-:W-:Y:S02]  /*f5c0*/  LOP3.LUT R10, R27, UR7, R10, 0x96, !PT ;  /* 0x000000071b0a7c12 */ /* 0x000fe4000f8e960a */
[----:B------:R-:W-:Y:S02]  /*f5d0*/  PRMT R13, R5, 0x5410, R6 ;  /* 0x00005410050d7816 */ /* 0x000fe40000000006 */
[----:B------:R-:W-:Y:S01]  /*f5e0*/  LOP3.LUT R5, R7, UR17, R30, 0x96, !PT ;  /* 0x0000001107057c12 */ /* 0x000fe2000f8e961e */
[----:B------:R-:W-:-:S04]  /*f5f0*/  IMAD.WIDE.U32 R6, R10, -0x326172a9, RZ ;  /* 0xcd9e8d570a067825 */ /* 0x000fc800078e00ff */
[----:B--2---:R-:W-:-:S04]  /*f600*/  FFMA.FTZ R8, R100, c[0x0][0x23c], -R4 ;  /* 0x00008f0064087a23 */ /* 0x004fc80000010804 */
[----:B------:R2:W-:Y:S01]  /*f610*/  MUFU.EX2 R160, R8 ;  /* 0x0000000800a07308 */ /* 0x0005e20000000800 */
[----:B------:R-:W-:Y:S02]  /*f620*/  IMAD.MOV.U32 R153, RZ, RZ, R213 ;  /* 0x000000ffff997224 */ /* 0x000fe400078e00d5 */
[----:B------:R-:W-:-:S05]  /*f630*/  FFMA.FTZ R9, R172, c[0x0][0x23c], -R4 ;  /* 0x00008f00ac097a23 */ /* 0x000fca0000010804 */
[----:B------:R3:W-:Y:S01]  /*f640*/  MUFU.EX2 R166, R9 ;  /* 0x0000000900a67308 */ /* 0x0007e20000000800 */
[----:B--2---:R-:W-:-:S07]  /*f650*/  FFMA.FTZ R8, R101, c[0x0][0x23c], -R4 ;  /* 0x00008f0065087a23 */ /* 0x004fce0000010804 */
[----:B------:R2:W4:Y:S01]  /*f660*/  MUFU.EX2 R213, R8 ;  /* 0x0000000800d57308 */ /* 0x0005220000000800 */
[----:B---3--:R-:W-:-:S04]  /*f670*/  LOP3.LUT R9, R5, 0xffff, RZ, 0xc0, !PT ;  /* 0x0000ffff05097812 */ /* 0x008fc800078ec0ff */
[----:B------:R-:W-:Y:S02]  /*f680*/  SHF.R.U32.HI R11, RZ, 0x8, R9 ;  /* 0x00000008ff0b7819 */ /* 0x000fe40000011609 */
[----:B--2---:R-:W-:-:S04]  /*f690*/  LOP3.LUT R8, R6, 0xffff, RZ, 0xc0, !PT ;  /* 0x0000ffff06087812 */ /* 0x004fc800078ec0ff */
[----:B------:R-:W-:Y:S02]  /*f6a0*/  SHF.R.U32.HI R12, RZ, 0x8, R8 ;  /* 0x00000008ff0c7819 */ /* 0x000fe40000011608 */
[----:B------:R-:W-:Y:S02]  /*f6b0*/  LOP3.LUT R8, R6, 0xff, RZ, 0xc0, !PT ;  /* 0x000000ff06087812 */ /* 0x000fe400078ec0ff */
[----:B------:R-:W-:Y:S02]  /*f6c0*/  LOP3.LUT R9, R5, 0xff, RZ, 0xc0, !PT ;  /* 0x000000ff05097812 */ /* 0x000fe400078ec0ff */
[----:B------:R-:W-:Y:S02]  /*f6d0*/  PRMT R17, R8, 0x5410, R12 ;  /* 0x0000541008117816 */ /* 0x000fe4000000000c */
[----:B------:R-:W-:Y:S01]  /*f6e0*/  SHF.R.U32.HI R8, RZ, 0x10, R6 ;  /* 0x00000010ff087819 */ /* 0x000fe20000011606 */
[----:B------:R-:W-:Y:S01]  /*f6f0*/  IMAD.MOV.U32 R136, RZ, RZ, R24 ;  /* 0x000000ffff887224 */ /* 0x000fe200078e0018 */
[----:B------:R-:W-:-:S02]  /*f700*/  PRMT R12, R9, 0x5410, R11 ;  /* 0x00005410090c7816 */ /* 0x000fc4000000000b */
[----:B------:R-:W-:Y:S01]  /*f710*/  MOV R151, R25 ;  /* 0x0000001900977202 */ /* 0x000fe20000000f00 */
[----:B------:R-:W-:Y:S01]  /*f720*/  IMAD.WIDE.U32 R24, R14, -0x326172a9, RZ ;  /* 0xcd9e8d570e187825 */ /* 0x000fe200078e00ff */
[--C-:B------:R-:W-:Y:S02]  /*f730*/  SHF.R.U32.HI R9, RZ, 0x10, R5.reuse ;  /* 0x00000010ff097819 */ /* 0x100fe40000011605 */
[----:B------:R-:W-:Y:S02]  /*f740*/  SHF.R.U32.HI R11, RZ, 0x18, R5 ;  /* 0x00000018ff0b7819 */ /* 0x000fe40000011605 */
[----:B------:R-:W-:Y:S02]  /*f750*/  LOP3.LUT R5, R8, 0xff, RZ, 0xc0, !PT ;  /* 0x000000ff08057812 */ /* 0x000fe400078ec0ff */
[----:B------:R-:W-:Y:S01]  /*f760*/  SHF.R.U32.HI R6, RZ, 0x18, R6 ;  /* 0x00000018ff067819 */ /* 0x000fe20000011606 */
[----:B------:R-:W-:-:S03]  /*f770*/  FFMA.FTZ R10, R102, c[0x0][0x23c], -R3 ;  /* 0x00008f00660a7a23 */ /* 0x000fc60000010803 */
[----:B------:R-:W-:Y:S02]  /*f780*/  PRMT R16, R5, 0x5410, R6 ;  /* 0x0000541005107816 */ /* 0x000fe40000000006 */
[----:B------:R-:W-:Y:S01]  /*f790*/  LOP3.LUT R6, R7, UR17, R24, 0x96, !PT ;  /* 0x0000001107067c12 */ /* 0x000fe2000f8e9618 */
[--C-:B------:R-:W-:Y:S01]  /*f7a0*/  FFMA.FTZ R7, R175, c[0x0][0x23c], -R2.reuse ;  /* 0x00008f00af077a23 */ /* 0x100fe20000010802 */
[----:B------:R-:W-:Y:S01]  /*f7b0*/  LOP3.LUT R8, R9, 0xff, RZ, 0xc0, !PT ;  /* 0x000000ff09087812 */ /* 0x000fe200078ec0ff */
[----:B------:R2:W-:Y:S01]  /*f7c0*/  MUFU.EX2 R168, R10 ;  /* 0x0000000a00a87308 */ /* 0x0005e20000000800 */
[----:B------:R-:W-:Y:S02]  /*f7d0*/  LOP3.LUT R5, R6, 0xffff, RZ, 0xc0, !PT ;  /* 0x0000ffff06057812 */ /* 0x000fe400078ec0ff */
[----:B------:R-:W-:Y:S01]  /*f7e0*/  PRMT R11, R8, 0x5410, R11 ;  /* 0x00005410080b7816 */ /* 0x000fe2000000000b */
[----:B------:R-:W-:-:S04]  /*f7f0*/  FFMA.FTZ R8, R105, c[0x0][0x23c], -R2 ;  /* 0x00008f0069087a23 */ /* 0x000fc80000010802 */
[----:B------:R3:W-:Y:S01]  /*f800*/  MUFU.EX2 R161, R7 ;  /* 0x0000000700a17308 */ /* 0x0007e20000000800 */
[--C-:B------:R-:W-:Y:S02]  /*f810*/  FFMA.FTZ R9, R104, c[0x0][0x23c], -R3.reuse ;  /* 0x00008f0068097a23 */ /* 0x100fe40000010803 */
[----:B--2---:R-:W-:-:S05]  /*f820*/  FFMA.FTZ R10, R174, c[0x0][0x23c], -R3 ;  /* 0x00008f00ae0a7a23 */ /* 0x004fca0000010803 */
[----:B------:R2:W-:Y:S01]  /*f830*/  MUFU.EX2 R89, R8 ;  /* 0x0000000800597308 */ /* 0x0005e20000000800 */
[----:B---3--:R-:W-:-:S07]  /*f840*/  SHF.R.U32.HI R7, RZ, 0x8, R5 ;  /* 0x00000008ff077819 */ /* 0x008fce0000011605 */
[----:B------:R3:W-:Y:S01]  /*f850*/  MUFU.EX2 R91, R10 ;  /* 0x0000000a005b7308 */ /* 0x0007e20000000800 */
[----:B------:R-:W-:-:S04]  /*f860*/  LOP3.LUT R5, R6, 0xff, RZ, 0xc0, !PT ;  /* 0x000000ff06057812 */ /* 0x000fc800078ec0ff */
[----:B--2---:R-:W-:Y:S01]  /*f870*/  PRMT R8, R5, 0x5410, R7 ;  /* 0x0000541005087816 */ /* 0x004fe20000000007 */
[----:B------:R-:W-:Y:S02]  /*f880*/  FFMA.FTZ R5, R108, c[0x0][0x23c], -R2 ;  /* 0x00008f006c057a23 */ /* 0x000fe40000010802 */
[----:B------:R-:W-:Y:S01]  /*f890*/  MUFU.EX2 R100, R9 ;  /* 0x0000000900647308 */ /* 0x000fe20000000800 */
[----:B------:R-:W-:Y:S01]  /*f8a0*/  SHF.R.U32.HI R7, RZ, 0x10, R6 ;  /* 0x00000010ff077819 */ /* 0x000fe20000011606 */
[----:B---3--:R-:W-:-:S06]  /*f8b0*/  FFMA.FTZ R10, R103, c[0x0][0x23c], -R3 ;  /* 0x00008f00670a7a23 */ /* 0x008fcc0000010803 */
[----:B------:R-:W2:Y:S01]  /*f8c0*/  MUFU.EX2 R164, R10 ;  /* 0x0000000a00a47308 */ /* 0x000ea20000000800 */
[----:B------:R-:W-:-:S07]  /*f8d0*/  SHF.R.U32.HI R6, RZ, 0x18, R6 ;  /* 0x00000018ff067819 */ /* 0x000fce0000011606 */
[----:B------:R3:W-:Y:S01]  /*f8e0*/  MUFU.EX2 R124, R5 ;  /* 0x00000005007c7308 */ /* 0x0007e20000000800 */
[----:B------:R-:W-:Y:S01]  /*f8f0*/  IMAD.MOV.U32 R148, RZ, RZ, R212 ;  /* 0x000000ffff947224 */ /* 0x000fe200078e00d4 */
[----:B---3--:R-:W-:-:S04]  /*f900*/  LOP3.LUT R5, R7, 0xff, RZ, 0xc0, !PT ;  /* 0x000000ff07057812 */ /* 0x008fc800078ec0ff */
[----:B------:R-:W-:Y:S01]  /*f910*/  PRMT R9, R5, 0x5410, R6 ;  /* 0x0000541005097816 */ /* 0x000fe20000000006 */
[----:B------:R-:W-:Y:S01]  /*f920*/  HSET2.LE.AND R5, R15, R84, PT ;  /* 0x000000540f057233 */ /* 0x000fe20003803000 */
[----:B----4-:R-:W-:Y:S01]  /*f930*/  F2FP.BF16.PACK_AB R6, R213, R160 ;  /* 0x000000a0d506723e */ /* 0x010fe200000010ff */
[----:B------:R-:W-:-:S03]  /*f940*/  FFMA.FTZ R7, R109, c[0x0][0x23c], -R2 ;  /* 0x00008f006d077a23 */ /* 0x000fc60000010802 */
[----:B------:R-:W-:Y:S01]  /*f950*/  LOP3.LUT R14, R5, R6, RZ, 0xc0, !PT ;  /* 0x00000006050e7212 */ /* 0x000fe200078ec0ff */
[--C-:B------:R-:W-:Y:S01]  /*f960*/  HSET2.LE.AND R5, R13, R84.reuse, PT ;  /* 0x000000540d057233 */ /* 0x100fe20003803000 */
[----:B--2---:R-:W-:Y:S01]  /*f970*/  F2FP.BF16.PACK_AB R6, R100, R164 ;  /* 0x000000a46406723e */ /* 0x004fe200000010ff */
[----:B------:R2:W3:Y:S03]  /*f980*/  MUFU.EX2 R212, R7 ;  /* 0x0000000700d47308 */ /* 0x0004e60000000800 */
[----:B------:R-:W-:Y:S01]  /*f990*/  LOP3.LUT R15, R5, R6, RZ, 0xc0, !PT ;  /* 0x00000006050f7212 */ /* 0x000fe200078ec0ff */
[----:B------:R-:W-:Y:S01]  /*f9a0*/  HSET2.LE.AND R5, R12, R84, PT ;  /* 0x000000540c057233 */ /* 0x000fe20003803000 */
[----:B------:R-:W-:-:S04]  /*f9b0*/  F2FP.BF16.PACK_AB R6, R158, R166 ;  /* 0x000000a69e06723e */ /* 0x000fc800000010ff */
[----:B------:R-:W-:Y:S01]  /*f9c0*/  LOP3.LUT R12, R5, R6, RZ, 0xc0, !PT ;  /* 0x00000006050c7212 */ /* 0x000fe200078ec0ff */
[----:B------:R-:W-:Y:S01]  /*f9d0*/  HSET2.LE.AND R5, R11, R84, PT ;  /* 0x000000540b057233 */ /* 0x000fe20003803000 */
[----:B------:R-:W-:Y:S01]  /*f9e0*/  F2FP.BF16.PACK_AB R6, R91, R168 ;  /* 0x000000a85b06723e */ /* 0x000fe200000010ff */
[----:B--2---:R-:W-:-:S04]  /*f9f0*/  FFMA.FTZ R7, R110, c[0x0][0x23c], -R0 ;  /* 0x00008f006e077a23 */ /* 0x004fc80000010800 */
[----:B------:R2:W-:Y:S01]  /*fa00*/  MUFU.EX2 R102, R7 ;  /* 0x0000000700667308 */ /* 0x0005e20000000800 */
[----:B------:R-:W-:Y:S01]  /*fa10*/  IMAD.MOV.U32 R152, RZ, RZ, R208 ;  /* 0x000000ffff987224 */ /* 0x000fe200078e00d0 */
[----:B------:R-:W-:Y:S01]  /*fa20*/  LOP3.LUT R13, R5, R6, RZ, 0xc0, !PT ;  /* 0x00000006050d7212 */ /* 0x000fe200078ec0ff */
[----:B------:R-:W-:Y:S01]  /*fa30*/  HSET2.LE.AND R5, R17, R84, PT ;  /* 0x0000005411057233 */ /* 0x000fe20003803000 */
[----:B---3--:R-:W-:Y:S01]  /*fa40*/  F2FP.BF16.PACK_AB R6, R212, R124 ;  /* 0x0000007cd406723e */ /* 0x008fe200000010ff */
[----:B--2---:R-:W-:-:S04]  /*fa50*/  FFMA.FTZ R7, R111, c[0x0][0x23c], -R0 ;  /* 0x00008f006f077a23 */ /* 0x004fc80000010800 */
[----:B------:R2:W3:Y:S01]  /*fa60*/  MUFU.EX2 R208, R7 ;  /* 0x0000000700d07308 */ /* 0x0004e20000000800 */
[----:B------:R-:W-:Y:S01]  /*fa70*/  LOP3.LUT R10, R5, R6, RZ, 0xc0, !PT ;  /* 0x00000006050a7212 */ /* 0x000fe200078ec0ff */
[----:B------:R-:W-:Y:S02]  /*fa80*/  HSET2.LE.AND R5, R16, R84, PT ;  /* 0x0000005410057233 */ /* 0x000fe40003803000 */
[----:B------:R-:W4:Y:S01]  /*fa90*/  LDSM.16.MT88.4 R16, [R205+0x4800] ;  /* 0x00480000cd10783b */ /* 0x000f220000004200 */
[----:B------:R-:W-:Y:S02]  /*faa0*/  IMAD.MOV.U32 R149, RZ, RZ, R95 ;  /* 0x000000ffff957224 */ /* 0x000fe400078e005f */
[----:B--2---:R-:W-:-:S04]  /*fab0*/  FFMA.FTZ R7, R106, c[0x0][0x23c], -R0 ;  /* 0x00008f006a077a23 */ /* 0x004fc80000010800 */
[----:B------:R2:W-:Y:S01]  /*fac0*/  MUFU.EX2 R155, R7 ;  /* 0x00000007009b7308 */ /* 0x0005e20000000800 */
[----:B---3--:R-:W-:Y:S01]  /*fad0*/  F2FP.BF16.PACK_AB R6, R208, R102 ;  /* 0x00000066d006723e */ /* 0x008fe200000010ff */
[----:B--2---:R-:W-:-:S06]  /*fae0*/  FFMA.FTZ R7, R107, c[0x0][0x23c], -R0 ;  /* 0x00008f006b077a23 */ /* 0x004fcc0000010800 */
[----:B------:R-:W2:Y:S01]  /*faf0*/  MUFU.EX2 R95, R7 ;  /* 0x00000007005f7308 */ /* 0x000ea20000000800 */
[----:B------:R-:W-:Y:S01]  /*fb00*/  LOP3.LUT R11, R5, R6, RZ, 0xc0, !PT ;  /* 0x00000006050b7212 */ /* 0x000fe200078ec0ff */
[----:B------:R-:W-:Y:S01]  /*fb10*/  HSET2.LE.AND R5, R8, R84, PT ;  /* 0x0000005408057233 */ /* 0x000fe20003803000 */
[----:B------:R-:W-:-:S04]  /*fb20*/  F2FP.BF16.PACK_AB R6, R89, R161 ;  /* 0x000000a15906723e */ /* 0x000fc800000010ff */
[----:B------:R-:W-:Y:S01]  /*fb30*/  LOP3.LUT R8, R5, R6, RZ, 0xc0, !PT ;  /* 0x0000000605087212 */ /* 0x000fe200078ec0ff */
[----:B------:R-:W-:Y:S01]  /*fb40*/  HSET2.LE.AND R5, R9, R84, PT ;  /* 0x0000005409057233 */ /* 0x000fe20003803000 */
[----:B--2---:R-:W-:-:S04]  /*fb50*/  F2FP.BF16.PACK_AB R6, R95, R155 ;  /* 0x0000009b5f06723e */ /* 0x004fc800000010ff */
[----:B------:R-:W-:Y:S01]  /*fb60*/  LOP3.LUT R9, R5, R6, RZ, 0xc0, !PT ;  /* 0x0000000605097212 */ /* 0x000fe200078ec0ff */
[----:B------:R-:W-:Y:S01]  /*fb70*/  FFMA.FTZ R5, R96, c[0x0][0x23c], -R2 ;  /* 0x00008f0060057a23 */ /* 0x000fe20000010802 */
[----:B------:R-:W-:Y:S01]  /*fb80*/  LOP3.LUT R6, R25, UR8, R28, 0x96, !PT ;  /* 0x0000000819067c12 */ /* 0x000fe2000f8e961c */
[----:B------:R-:W-:Y:S02]  /*fb90*/  IMAD.MOV.U32 R154, RZ, RZ, R211 ;  /* 0x000000ffff9a7224 */ /* 0x000fe400078e00d3 */
[----:B------:R2:W-:Y:S02]  /*fba0*/  MUFU.EX2 R211, R5 ;  /* 0x0000000500d37308 */ /* 0x0005e40000000800 */
[----:B------:R-:W-:Y:S01]  /*fbb0*/  IMAD.WIDE.U32 R6, R6, -0x2daee0ad, RZ ;  /* 0xd2511f5306067825 */ /* 0x000fe200078e00ff */
[----:B-1----:R-:W-:Y:S03]  /*fbc0*/  HMMA.16816.F32.BF16 R44, R8, R20, R44 ;  /* 0x00000014082c723c */ /* 0x002fe6000004182c */
[----:B--2---:R-:W-:-:S04]  /*fbd0*/  FFMA.FTZ R5, R85, c[0x0][0x23c], -R2 ;  /* 0x00008f0055057a23 */ /* 0x004fc80000010802 */
[----:B------:R1:W-:Y:S01]  /*fbe0*/  MUFU.EX2 R88, R5 ;  /* 0x0000000500587308 */ /* 0x0003e20000000800 */
[C---:B------:R-:W-:Y:S08]  /*fbf0*/  HMMA.16816.F32.BF16 R40, R8.reuse, R22, R40 ;  /* 0x000000160828723c */ /* 0x040ff00000041828 */
[----:B----4-:R-:W-:Y:S01]  /*fc00*/  HMMA.16816.F32.BF16 R36, R8, R16, R36 ;  /* 0x000000100824723c */ /* 0x010fe20000041824 */
[----:B-1----:R-:W-:-:S02]  /*fc10*/  LOP3.LUT R5, R7, UR18, R26, 0x96, !PT ;  /* 0x0000001207057c12 */ /* 0x002fc4000f8e961a */
[----:B------:R-:W-:-:S05]  /*fc20*/  LOP3.LUT R7, R6, 0xffff, RZ, 0xc0, !PT ;  /* 0x0000ffff06077812 */ /* 0x000fca00078ec0ff */
[----:B------:R-:W-:Y:S01]  /*fc30*/  HMMA.16816.F32.BF16 R32, R8, R18, R32 ;  /* 0x000000120820723c */ /* 0x000fe20000041820 */
[----:B------:R-:W-:-:S06]  /*fc40*/  SHF.R.U32.HI R7, RZ, 0x8, R7 ;  /* 0x00000008ff077819 */ /* 0x000fcc0000011607 */
[----:B------:R-:W-:Y:S02]  /*fc50*/  LOP3.LUT R11, R6, 0xff, RZ, 0xc0, !PT ;  /* 0x000000ff060b7812 */ /* 0x000fe400078ec0ff */
[--C-:B------:R-:W-:Y:S01]  /*fc60*/  SHF.R.U32.HI R10, RZ, 0x10, R6.reuse ;  /* 0x00000010ff0a7819 */ /* 0x100fe20000011606 */
[----:B------:R-:W-:Y:S01]  /*fc70*/  HMMA.16816.F32.BF16 R68, R12, R20, R68 ;  /* 0x000000140c44723c */ /* 0x000fe20000041844 */
[----:B------:R-:W-:Y:S01]  /*fc80*/  SHF.R.U32.HI R9, RZ, 0x18, R6 ;  /* 0x00000018ff097819 */ /* 0x000fe20000011606 */
[----:B------:R-:W-:-:S06]  /*fc90*/  FFMA.FTZ R6, R81, c[0x0][0x23c], -R2 ;  /* 0x00008f0051067a23 */ /* 0x000fcc0000010802 */
[C---:B------:R-:W-:Y:S01]  /*fca0*/  HMMA.16816.F32.BF16 R64, R12.reuse, R22, R64 ;  /* 0x000000160c40723c */ /* 0x040fe20000041840 */
[----:B------:R1:W2:Y:S07]  /*fcb0*/  MUFU.EX2 R134, R6 ;  /* 0x0000000600867308 */ /* 0x0002ae0000000800 */
[C---:B------:R-:W-:Y:S08]  /*fcc0*/  HMMA.16816.F32.BF16 R52, R12.reuse, R16, R52 ;  /* 0x000000100c34723c */ /* 0x040ff00000041834 */
[----:B------:R-:W-:Y:S01]  /*fcd0*/  HMMA.16816.F32.BF16 R60, R12, R18, R60 ;  /* 0x000000120c3c723c */ /* 0x000fe2000004183c */
[----:B-1----:R-:W-:-:S02]  /*fce0*/  FFMA.FTZ R6, R86, c[0x0][0x23c], -R0 ;  /* 0x00008f0056067a23 */ /* 0x002fc40000010800 */
[----:B------:R-:W-:Y:S01]  /*fcf0*/  IMAD.MOV.U32 R162, RZ, RZ, R153 ;  /* 0x000000ffffa27224 */ /* 0x000fe200078e0099 */
[----:B------:R-:W-:Y:S01]  /*fd00*/  MOV R101, R154 ;  /* 0x0000009a00657202 */ /* 0x000fe20000000f00 */
[----:B------:R-:W-:Y:S01]  /*fd10*/  FFMA.FTZ R8, R80, c[0x0][0x23c], -R2 ;  /* 0x00008f0050087a23 */ /* 0x000fe20000010802 */
[----:B------:R-:W1:Y:S01]  /*fd20*/  LDSM.16.MT88.4 R20, [R205+0x4c00] ;  /* 0x004c0000cd14783b */ /* 0x000e620000004200 */
[----:B------:R-:W-:Y:S02]  /*fd30*/  PRMT R12, R11, 0x5410, R7 ;  /* 0x000054100b0c7816 */ /* 0x000fe40000000007 */
[----:B------:R-:W-:Y:S01]  /*fd40*/  LOP3.LUT R7, R10, 0xff, RZ, 0xc0, !PT ;  /* 0x000000ff0a077812 */ /* 0x000fe200078ec0ff */
[----:B------:R3:W-:Y:S01]  /*fd50*/  MUFU.EX2 R153, R6 ;  /* 0x0000000600997308 */ /* 0x0007e20000000800 */
[----:B------:R-:W-:Y:S01]  /*fd60*/  IMAD.MOV.U32 R173, RZ, RZ, R151 ;  /* 0x000000ffffad7224 */ /* 0x000fe200078e0097 */
[----:B------:R-:W4:Y:S01]  /*fd70*/  LDSM.16.MT88.4 R16, [R204+0x4c00] ;  /* 0x004c0000cc10783b */ /* 0x000f220000004200 */
[----:B------:R-:W-:-:S02]  /*fd80*/  PRMT R11, R7, 0x5410, R9 ;  /* 0x00005410070b7816 */ /* 0x000fc40000000009 */
[--C-:B------:R-:W-:Y:S02]  /*fd90*/  SHF.R.U32.HI R7, RZ, 0x10, R5.reuse ;  /* 0x00000010ff077819 */ /* 0x100fe40000011605 */
[C---:B------:R-:W-:Y:S02]  /*fda0*/  LOP3.LUT R10, R5.reuse, 0xff, RZ, 0xc0, !PT ;  /* 0x000000ff050a7812 */ /* 0x040fe400078ec0ff */
[----:B------:R-:W-:Y:S01]  /*fdb0*/  SHF.R.U32.HI R9, RZ, 0x18, R5 ;  /* 0x00000018ff097819 */ /* 0x000fe20000011605 */
[----:B------:R2:W1:Y:S01]  /*fdc0*/  MUFU.EX2 R90, R8 ;  /* 0x00000008005a7308 */ /* 0x0004620000000800 */
[----:B---3--:R-:W-:Y:S02]  /*fdd0*/  LOP3.LUT R6, R5, 0xffff, RZ, 0xc0, !PT ;  /* 0x0000ffff05067812 */ /* 0x008fe400078ec0ff */
[----:B------:R-:W-:-:S04]  /*fde0*/  LOP3.LUT R5, R7, 0xff, RZ, 0xc0, !PT ;  /* 0x000000ff07057812 */ /* 0x000fc800078ec0ff */
[----:B------:R-:W-:Y:S01]  /*fdf0*/  PRMT R9, R5, 0x5410, R9 ;  /* 0x0000541005097816 */ /* 0x000fe20000000009 */
[----:B------:R-:W-:Y:S01]  /*fe00*/  FFMA.FTZ R5, R83, c[0x0][0x23c], -R0 ;  /* 0x00008f0053057a23 */ /* 0x000fe20000010800 */
[----:B--2---:R-:W-:Y:S01]  /*fe10*/  SHF.R.U32.HI R8, RZ, 0x8, R6 ;  /* 0x00000008ff087819 */ /* 0x004fe20000011606 */
[--C-:B------:R-:W-:Y:S02]  /*fe20*/  FFMA.FTZ R6, R82, c[0x0][0x23c], -R0.reuse ;  /* 0x00008f0052067a23 */ /* 0x100fe40000010800 */
[----:B------:R-:W-:Y:S02]  /*fe30*/  FFMA.FTZ R7, R87, c[0x0][0x23c], -R0 ;  /* 0x00008f0057077a23 */ /* 0x000fe40000010800 */
[----:B------:R1:W-:Y:S01]  /*fe40*/  MUFU.EX2 R154, R6 ;  /* 0x00000006009a7308 */ /* 0x0003e20000000800 */
[----:B------:R-:W-:-:S07]  /*fe50*/  IMAD.MOV.U32 R86, RZ, RZ, R134 ;  /* 0x000000ffff567224 */ /* 0x000fce00078e0086 */
[----:B------:R2:W3:Y:S01]  /*fe60*/  MUFU.EX2 R87, R5 ;  /* 0x0000000500577308 */ /* 0x0004e20000000800 */
[----:B------:R-:W-:Y:S02]  /*fe70*/  PRMT R8, R10, 0x5410, R8 ;  /* 0x000054100a087816 */ /* 0x000fe40000000008 */
[----:B-1----:R-:W-:-:S05]  /*fe80*/  F2FP.BF16.PACK_AB R6, R86, R90 ;  /* 0x0000005a5606723e */ /* 0x002fca00000010ff */
[----:B------:R-:W1:Y:S01]  /*fe90*/  MUFU.EX2 R151, R7 ;  /* 0x0000000700977308 */ /* 0x000e620000000800 */
[----:B--2---:R-:W-:-:S05]  /*fea0*/  HSET2.LE.AND R5, R12, R84, PT ;  /* 0x000000540c057233 */ /* 0x004fca0003803000 */
[----:B------:R-:W-:Y:S01]  /*feb0*/  LOP3.LUT R10, R5, R6, RZ, 0xc0, !PT ;  /* 0x00000006050a7212 */ /* 0x000fe200078ec0ff */
[----:B------:R-:W-:Y:S01]  /*fec0*/  HSET2.LE.AND R5, R11, R84, PT ;  /* 0x000000540b057233 */ /* 0x000fe20003803000 */
[----:B---3--:R-:W-:-:S04]  /*fed0*/  F2FP.BF16.PACK_AB R6, R87, R154 ;  /* 0x0000009a5706723e */ /* 0x008fc800000010ff */
[----:B------:R-:W-:Y:S01]  /*fee0*/  LOP3.LUT R11, R5, R6, RZ, 0xc0, !PT ;  /* 0x00000006050b7212 */ /* 0x000fe200078ec0ff */
[----:B------:R-:W-:Y:S01]  /*fef0*/  HSET2.LE.AND R5, R8, R84, PT ;  /* 0x0000005408057233 */ /* 0x000fe20003803000 */
[----:B------:R-:W-:-:S04]  /*ff00*/  F2FP.BF16.PACK_AB R6, R88, R211 ;  /* 0x000000d35806723e */ /* 0x000fc800000010ff */
[----:B------:R-:W-:Y:S01]  /*ff10*/  LOP3.LUT R8, R5, R6, RZ, 0xc0, !PT ;  /* 0x0000000605087212 */ /* 0x000fe200078ec0ff */
[----:B------:R-:W-:Y:S01]  /*ff20*/  HSET2.LE.AND R5, R9, R84, PT ;  /* 0x0000005409057233 */ /* 0x000fe20003803000 */
[----:B-1----:R-:W-:-:S04]  /*ff30*/  F2FP.BF16.PACK_AB R6, R151, R153 ;  /* 0x000000999706723e */ /* 0x002fc800000010ff */
[----:B------:R-:W-:Y:S01]  /*ff40*/  LOP3.LUT R9, R5, R6, RZ, 0xc0, !PT ;  /* 0x0000000605097212 */ /* 0x000fe200078ec0ff */
[----:B------:R-:W-:Y:S01]  /*ff50*/  FFMA.FTZ R5, R178, c[0x0][0x23c], -R4 ;  /* 0x00008f00b2057a23 */ /* 0x000fe20000010804 */
[----:B------:R-:W-:-:S03]  /*ff60*/  LOP3.LUT R6, R31, UR8, R50, 0x96, !PT ;  /* 0x000000081f067c12 */ /* 0x000fc6000f8e9632 */
[----:B------:R1:W-:Y:S01]  /*ff70*/  MUFU.EX2 R145, R5 ;  /* 0x0000000500917308 */ /* 0x0003e20000000800 */
[----:B------:R-:W-:Y:S02]  /*ff80*/  IMAD.MOV.U32 R134, RZ, RZ, R148 ;  /* 0x000000ffff867224 */ /* 0x000fe400078e0094 */
[----:B------:R-:W-:-:S04]  /*ff90*/  IMAD.WIDE.U32 R6, R6, -0x2daee0ad, RZ ;  /* 0xd2511f5306067825 */ /* 0x000fc800078e00ff */
[----:B------:R-:W-:Y:S02]  /*ffa0*/  IMAD.MOV.U32 R159, RZ, RZ, R150 ;  /* 0x000000ffff9f7224 */ /* 0x000fe400078e0096 */
[----:B-1----:R-:W-:-:S04]  /*ffb0*/  FFMA.FTZ R5, R177, c[0x0][0x23c], -R4 ;  /* 0x00008f00b1057a23 */ /* 0x002fc80000010804 */
[----:B------:R1:W-:Y:S01]  /*ffc0*/  MUFU.EX2 R148, R5 ;  /* 0x0000000500947308 */ /* 0x0003e20000000800 */
[----:B------:R-:W-:Y:S01]  /*ffd0*/  IMAD.MOV.U32 R172, RZ, RZ, R136 ;  /* 0x000000ffffac7224 */ /* 0x000fe200078e0088 */
[----:B------:R-:W-:Y:S01]  /*ffe0*/  MOV R14, R131 ;  /* 0x00000083000e7202 */ /* 0x000fe20000000f00 */
[----:B------:R-:W-:Y:S01]  /*fff0*/  IMAD.MOV.U32 R167, RZ, RZ, R137 ;  /* 0x000000ffffa77224 */ /* 0x000fe200078e0089 */
[----:B------:R-:W-:Y:S01]  /*10000*/  HMMA.16816.F32.BF16 R140, R8, R22, R32 ;  /* 0x00000016088c723c */ /* 0x000fe20000041820 */
[----:B------:R-:W-:Y:S02]  /*10010*/  IMAD.MOV.U32 R171, RZ, RZ, R138 ;  /* 0x000000ffffab7224 */ /* 0x000fe400078e008a */
[----:B------:R-:W-:Y:S02]  /*10020*/  IMAD.MOV.U32 R15, RZ, RZ, R139 ;  /* 0x000000ffff0f7224 */ /* 0x000fe400078e008b */
[----:B------:R-:W-:Y:S02]  /*10030*/  IMAD.MOV.U32 R156, RZ, RZ, R129 ;  /* 0x000000ffff9c7224 */ /* 0x000fe400078e0081 */
[----:B-1----:R-:W-:-:S04]  /*10040*/  FFMA.FTZ R5, R98, c[0x0][0x23c], -R4 ;  /* 0x00008f0062057a23 */ /* 0x002fc80000010804 */
[----:B------:R1:W-:Y:S01]  /*10050*/  MUFU.EX2 R150, R5 ;  /* 0x0000000500967308 */ /* 0x0003e20000000800 */
[----:B------:R-:W-:Y:S01]  /*10060*/  IMAD.MOV.U32 R163, RZ, RZ, R130 ;  /* 0x000000ffffa37224 */ /* 0x000fe200078e0082 */
[C---:B------:R-:W-:Y:S01]  /*10070*/  HMMA.16816.F32.BF16 R136, R8.reuse, R20, R36 ;  /* 0x000000140888723c */ /* 0x040fe20000041824 */
[----:B------:R-:W-:Y:S02]  /*10080*/  IMAD.MOV.U32 R80, RZ, RZ, R128 ;  /* 0x000000ffff507224 */ /* 0x000fe400078e0080 */
[----:B------:R-:W-:Y:S02]  /*10090*/  IMAD.MOV.U32 R81, RZ, RZ, R125 ;  /* 0x000000ffff517224 */ /* 0x000fe400078e007d */
[----:B------:R-:W-:Y:S02]  /*100a0*/  IMAD.MOV.U32 R175, RZ, RZ, R126 ;  /* 0x000000ffffaf7224 */ /* 0x000fe400078e007e */
[----:B------:R-:W-:Y:S01]  /*100b0*/  IMAD.MOV.U32 R25, RZ, RZ, R127 ;  /* 0x000000ffff197224 */ /* 0x000fe200078e007f */
[----:B----4-:R-:W-:Y:S01]  /*100c0*/  HMMA.16816.F32.BF16 R128, R8, R18, R40 ;  /* 0x000000120880723c */ /* 0x010fe20000041828 */
[----:B------:R-:W-:Y:S01]  /*100d0*/  IMAD.MOV.U32 R96, RZ, RZ, R124 ;  /* 0x000000ffff607224 */ /* 0x000fe200078e007c */
[----:B-1----:R-:W-:-:S02]  /*100e0*/  LOP3.LUT R5, R7, UR18, R48, 0x96, !PT ;  /* 0x0000001207057c12 */ /* 0x002fc4000f8e9630 */
[----:B------:R-:W-:-:S04]  /*100f0*/  LOP3.LUT R7, R6, 0xffff, RZ, 0xc0, !PT ;  /* 0x0000ffff06077812 */ /* 0x000fc800078ec0ff */
[----:B------:R-:W-:Y:S01]  /*10100*/  HMMA.16816.F32.BF16 R124, R8, R16, R44 ;  /* 0x00000010087c723c */ /* 0x000fe2000004182c */
[----:B------:R-:W-:-:S06]  /*10110*/  IMAD.MOV.U32 R165, RZ, RZ, R149 ;  /* 0x000000ffffa57224 */ /* 0x000fcc00078e0095 */
[----:B------:R-:W-:Y:S02]  /*10120*/  LOP3.LUT R11, R6, 0xff, RZ, 0xc0, !PT ;  /* 0x000000ff060b7812 */ /* 0x000fe400078ec0ff */
[--C-:B------:R-:W-:Y:S02]  /*10130*/  SHF.R.U32.HI R10, RZ, 0x10, R6.reuse ;  /* 0x00000010ff0a7819 */ /* 0x100fe40000011606 */
[----:B------:R-:W-:Y:S01]  /*10140*/  SHF.R.U32.HI R9, RZ, 0x18, R6 ;  /* 0x00000018ff097819 */ /* 0x000fe20000011606 */
[----:B------:R-:W-:Y:S01]  /*10150*/  FFMA.FTZ R8, R97, c[0x0][0x23c], -R4 ;  /* 0x00008f0061087a23 */ /* 0x000fe20000010804 */
[----:B------:R-:W-:Y:S01]  /*10160*/  SHF.R.U32.HI R6, RZ, 0x8, R7 ;  /* 0x00000008ff067819 */ /* 0x000fe20000011607 */
[----:B------:R-:W-:Y:S02]  /*10170*/  FFMA.FTZ R7, R176, c[0x0][0x23c], -R3 ;  /* 0x00008f00b0077a23 */ /* 0x000fe40000010803 */
[----:B------:R-:W1:Y:S01]  /*10180*/  MUFU.EX2 R149, R8 ;  /* 0x0000000800957308 */ /* 0x000e620000000800 */
[----:B------:R-:W-:-:S02]  /*10190*/  PRMT R12, R11, 0x5410, R6 ;  /* 0x000054100b0c7816 */ /* 0x000fc40000000006 */
[----:B------:R-:W-:Y:S01]  /*101a0*/  LOP3.LUT R6, R10, 0xff, RZ, 0xc0, !PT ;  /* 0x000000ff0a067812 */ /* 0x000fe200078ec0ff */
[----:B------:R-:W-:-:S04]  /*101b0*/  IMAD.MOV.U32 R174, RZ, RZ, R152 ;  /* 0x000000ffffae7224 */ /* 0x000fc800078e0098 */
[----:B------:R2:W-:Y:S01]  /*101c0*/  MUFU.EX2 R147, R7 ;  /* 0x0000000700937308 */ /* 0x0005e20000000800 */
[----:B------:R-:W-:Y:S02]  /*101d0*/  PRMT R11, R6, 0x5410, R9 ;  /* 0x00005410060b7816 */ /* 0x000fe40000000009 */
[C---:B------:R-:W-:Y:S02]  /*101e0*/  LOP3.LUT R6, R5.reuse, 0xffff, RZ, 0xc0, !PT ;  /* 0x0000ffff05067812 */ /* 0x040fe400078ec0ff */
[----:B------:R-:W-:Y:S02]  /*101f0*/  LOP3.LUT R10, R5, 0xff, RZ, 0xc0, !PT ;  /* 0x000000ff050a7812 */ /* 0x000fe400078ec0ff */
[----:B------:R-:W-:Y:S01]  /*10200*/  SHF.R.U32.HI R9, RZ, 0x18, R5 ;  /* 0x00000018ff097819 */ /* 0x000fe20000011605 */
[----:B--2---:R-:W-:-:S04]  /*10210*/  FFMA.FTZ R7, R99, c[0x0][0x23c], -R3 ;  /* 0x00008f0063077a23 */ /* 0x004fc80000010803 */
[----:B------:R2:W3:Y:S01]  /*10220*/  MUFU.EX2 R152, R7 ;  /* 0x0000000700987308 */ /* 0x0004e20000000800 */
[----:B------:R-:W-:Y:S01]  /*10230*/  SHF.R.U32.HI R8, RZ, 0x8, R6 ;  /* 0x00000008ff087819 */ /* 0x000fe20000011606 */
[----:B------:R-:W-:Y:S01]  /*10240*/  FFMA.FTZ R6, R179, c[0x0][0x23c], -R3 ;  /* 0x00008f00b3067a23 */ /* 0x000fe20000010803 */
        /* <DEDUP_REMOVED lines=11> */
[----:B---3--:R-:W-:-:S04]  /*10300*/  F2FP.BF16.PACK_AB R6, R152, R147 ;  /* 0x000000939806723e */ /* 0x008fc800000010ff */
[----:B------:R-:W-:Y:S01]  /*10310*/  LOP3.LUT R11, R5, R6, RZ, 0xc0, !PT ;  /* 0x00000006050b7212 */ /* 0x000fe200078ec0ff */
[----:B------:R-:W-:Y:S01]  /*10320*/  HSET2.LE.AND R5, R8, R84, PT ;  /* 0x0000005408057233 */ /* 0x000fe20003803000 */
[----:B------:R-:W-:Y:S01]  /*10330*/  F2FP.BF16.PACK_AB R6, R148, R145 ;  /* 0x000000919406723e */ /* 0x000fe200000010ff */
[----:B------:R-:W-:-:S03]  /*10340*/  UIADD3 UR5, UR4, 0x2, URZ ;  /* 0x0000000204057890 */ /* 0x000fc6000fffe03f */
[----:B------:R-:W-:Y:S01]  /*10350*/  LOP3.LUT R8, R5, R6, RZ, 0xc0, !PT ;  /* 0x0000000605087212 */ /* 0x000fe200078ec0ff */
[----:B------:R-:W-:Y:S01]  /*10360*/  HSET2.LE.AND R5, R9, R84, PT ;  /* 0x0000005409057233 */ /* 0x000fe20003803000 */
[----:B--2---:R-:W-:Y:S01]  /*10370*/  F2FP.BF16.PACK_AB R6, R146, R144 ;  /* 0x000000909206723e */ /* 0x004fe200000010ff */
[----:B------:R-:W-:-:S03]  /*10380*/  UIADD3 UR4, UR4, 0x3, URZ ;  /* 0x0000000304047890 */ /* 0x000fc6000fffe03f */
[----:B------:R-:W-:Y:S01]  /*10390*/  LOP3.LUT R9, R5, R6, RZ, 0xc0, !PT ;  /* 0x0000000605097212 */ /* 0x000fe200078ec0ff */
[----:B------:R-:W-:Y:S02]  /*103a0*/  IMAD.U32 R6, RZ, RZ, UR5 ;  /* 0x00000005ff067e24 */ /* 0x000fe4000f8e00ff */
[----:B------:R-:W-:-:S03]  /*103b0*/  MOV R5, UR4 ;  /* 0x0000000400057c02 */ /* 0x000fc60008000f00 */
[C---:B------:R-:W-:Y:S02]  /*103c0*/  LOP3.LUT R6, R115.reuse, UR31, R6, 0x96, !PT ;  /* 0x0000001f73067c12 */ /* 0x040fe4000f8e9606 */
[----:B------:R-:W-:Y:S01]  /*103d0*/  LOP3.LUT R5, R115, UR31, R5, 0x96, !PT ;  /* 0x0000001f73057c12 */ /* 0x000fe2000f8e9605 */
[C---:B------:R-:W-:Y:S01]  /*103e0*/  IMAD.WIDE.U32 R82, R232.reuse, -0x326172a9, RZ ;  /* 0xcd9e8d57e8527825 */ /* 0x040fe200078e00ff */
[----:B------:R-:W-:Y:S01]  /*103f0*/  HMMA.16816.F32.BF16 R104, R8, R16, R68 ;  /* 0x000000100868723c */ /* 0x000fe20000041844 */
[----:B------:R-:W-:Y:S02]  /*10400*/  IADD3 R46, R232, 0x4, RZ ;  /* 0x00000004e82e7810 */ /* 0x000fe40007ffe0ff */
[----:B------:R-:W-:Y:S01]  /*10410*/  IMAD.WIDE.U32 R12, R6, -0x326172a9, RZ ;  /* 0xcd9e8d57060c7825 */ /* 0x000fe200078e00ff */
[----:B------:R-:W-:-:S03]  /*10420*/  MOV R26, R122 ;  /* 0x0000007a001a7202 */ /* 0x000fc60000000f00 */
[----:B------:R-:W-:Y:S01]  /*10430*/  IMAD.WIDE.U32 R16, R5, -0x326172a9, RZ ;  /* 0xcd9e8d5705107825 */ /* 0x000fe200078e00ff */
[----:B------:R-:W-:Y:S01]  /*10440*/  LOP3.LUT R5, R113, UR14, R12, 0x96, !PT ;  /* 0x0000000e71057c12 */ /* 0x000fe2000f8e960c */
[----:B------:R-:W-:Y:S01]  /*10450*/  HMMA.16816.F32.BF16 R108, R8, R18, R64 ;  /* 0x00000012086c723c */ /* 0x000fe20000041840 */
[----:B------:R-:W-:Y:S01]  /*10460*/  LOP3.LUT R6, R13, UR16, R82, 0x96, !PT ;  /* 0x000000100d067c12 */ /* 0x000fe2000f8e9652 */
[----:B------:R-:W-:Y:S02]  /*10470*/  IMAD.MOV.U32 R27, RZ, RZ, R93 ;  /* 0x000000ffff1b7224 */ /* 0x000fe400078e005d */
[----:B------:R-:W-:Y:S02]  /*10480*/  IMAD.MOV.U32 R85, RZ, RZ, R123 ;  /* 0x000000ffff557224 */ /* 0x000fe400078e007b */
[----:B------:R-:W-:Y:S02]  /*10490*/  IMAD.MOV.U32 R24, RZ, RZ, R121 ;  /* 0x000000ffff187224 */ /* 0x000fe400078e0079 */
[----:B------:R-:W-:-:S02]  /*104a0*/  IMAD.MOV.U32 R28, RZ, RZ, R119 ;  /* 0x000000ffff1c7224 */ /* 0x000fc400078e0077 */
[----:B------:R-:W-:Y:S02]  /*104b0*/  IMAD.MOV.U32 R93, RZ, RZ, R118 ;  /* 0x000000ffff5d7224 */ /* 0x000fe400078e0076 */
[----:B------:R-:W-:Y:S02]  /*104c0*/  IMAD.MOV.U32 R29, RZ, RZ, R120 ;  /* 0x000000ffff1d7224 */ /* 0x000fe400078e0078 */
[----:B------:R-:W-:Y:S01]  /*104d0*/  IMAD.MOV.U32 R103, RZ, RZ, R116 ;  /* 0x000000ffff677224 */ /* 0x000fe200078e0074 */
[----:B------:R-:W-:Y:S01]  /*104e0*/  HMMA.16816.F32.BF16 R120, R8, R20, R52 ;  /* 0x000000140878723c */ /* 0x000fe20000041834 */
[----:B------:R-:W-:Y:S02]  /*104f0*/  IMAD.MOV.U32 R157, RZ, RZ, R117 ;  /* 0x000000ffff9d7224 */ /* 0x000fe400078e0075 */
[----:B------:R-:W-:-:S05]  /*10500*/  IMAD.WIDE.U32 R46, R46, -0x326172a9, RZ ;  /* 0xcd9e8d572e2e7825 */ /* 0x000fca00078e00ff */
[----:B------:R-:W-:Y:S01]  /*10510*/  HMMA.16816.F32.BF16 R116, R8, R22, R60 ;  /* 0x000000160874723c */ /* 0x000fe2000004183c */
[----:B------:R-:W-:Y:S02]  /*10520*/  IMAD.MOV.U32 R83, RZ, RZ, R80 ;  /* 0x000000ffff537224 */ /* 0x000fe400078e0050 */
[----:B------:R-:W-:Y:S02]  /*10530*/  IMAD.MOV.U32 R80, RZ, RZ, R15 ;  /* 0x000000ffff507224 */ /* 0x000fe400078e000f */
[----:B------:R-:W-:Y:S02]  /*10540*/  IMAD.WIDE.U32 R30, R5, -0x2daee0ad, RZ ;  /* 0xd2511f53051e7825 */ /* 0x000fe400078e00ff */
[----:B------:R-:W-:Y:S02]  /*10550*/  LOP3.LUT R10, R17, UR16, R82, 0x96, !PT ;  /* 0x00000010110a7c12 */ /* 0x000fe4000f8e9652 */
[----:B------:R-:W-:Y:S01]  /*10560*/  IMAD.MOV.U32 R82, RZ, RZ, R81 ;  /* 0x000000ffff527224 */ /* 0x000fe200078e0051 */
[----:B------:R-:W-:Y:S01]  /*10570*/  LOP3.LUT R5, R113, UR14, R16, 0x96, !PT ;  /* 0x0000000e71057c12 */ /* 0x000fe2000f8e9610 */
[----:B------:R-:W-:Y:S01]  /*10580*/  IMAD.MOV.U32 R81, RZ, RZ, R14 ;  /* 0x000000ffff517224 */ /* 0x000fe200078e000e */
[----:B------:R-:W-:Y:S01]  /*10590*/  LOP3.LUT R9, R13, UR16, R46, 0x96, !PT ;  /* 0x000000100d097c12 */ /* 0x000fe2000f8e962e */
[----:B------:R-:W-:Y:S01]  /*105a0*/  IMAD.WIDE.U32 R14, R6, -0x2daee0ad, RZ ;  /* 0xd2511f53060e7825 */ /* 0x000fe200078e00ff */
[----:B------:R-:W-:-:S02]  /*105b0*/  LOP3.LUT R7, R57, UR14, R12, 0x96, !PT ;  /* 0x0000000e39077c12 */ /* 0x000fc4000f8e960c */
[----:B------:R-:W-:Y:S01]  /*105c0*/  LOP3.LUT R8, R17, UR16, R46, 0x96, !PT ;  /* 0x0000001011087c12 */ /* 0x000fe2000f8e962e */
[----:B------:R-:W-:Y:S01]  /*105d0*/  IMAD.WIDE.U32 R10, R10, -0x2daee0ad, RZ ;  /* 0xd2511f530a0a7825 */ /* 0x000fe200078e00ff */
[----:B------:R-:W-:Y:S02]  /*105e0*/  LOP3.LUT R12, R57, UR14, R16, 0x96, !PT ;  /* 0x0000000e390c7c12 */ /* 0x000fe4000f8e9610 */
[----:B------:R-:W-:Y:S01]  /*105f0*/  LOP3.LUT R13, R15, UR13, R72, 0x96, !PT ;  /* 0x0000000d0f0d7c12 */ /* 0x000fe2000f8e9648 */
[----:B------:R-:W-:Y:S01]  /*10600*/  IMAD.WIDE.U32 R34, R5, -0x2daee0ad, RZ ;  /* 0xd2511f5305227825 */ /* 0x000fe200078e00ff */
[----:B------:R-:W-:-:S03]  /*10610*/  LOP3.LUT R17, R31, UR11, R14, 0x96, !PT ;  /* 0x0000000b1f117c12 */ /* 0x000fc6000f8e960e */
[----:B------:R-:W-:-:S04]  /*10620*/  IMAD.WIDE.U32 R14, R9, -0x2daee0ad, RZ ;  /* 0xd2511f53090e7825 */ /* 0x000fc800078e00ff */
[----:B------:R-:W-:Y:S01]  /*10630*/  IMAD.WIDE.U32 R6, R7, -0x2daee0ad, RZ ;  /* 0xd2511f5307067825 */ /* 0x000fe200078e00ff */
[----:B------:R-:W-:-:S03]  /*10640*/  LOP3.LUT R11, R11, UR13, R72, 0x96, !PT ;  /* 0x0000000d0b0b7c12 */ /* 0x000fc6000f8e9648 */
[----:B------:R-:W-:Y:S02]  /*10650*/  FFMA.FTZ R42, R82, R59, R83 ;  /* 0x0000003b522a7223 */ /* 0x000fe40000010053 */
[----:B------:R-:W-:Y:S01]  /*10660*/  IMAD.WIDE.U32 R18, R8, -0x2daee0ad, RZ ;  /* 0xd2511f5308127825 */ /* 0x000fe200078e00ff */
[----:B------:R-:W-:-:S03]  /*10670*/  LOP3.LUT R10, R35, UR11, R10, 0x96, !PT ;  /* 0x0000000b230a7c12 */ /* 0x000fc6000f8e960a */
[----:B------:R-:W-:Y:S02]  /*10680*/  IMAD.MOV.U32 R82, RZ, RZ, R81 ;  /* 0x000000ffff527224 */ /* 0x000fe400078e0051 */
[----:B------:R-:W-:Y:S02]  /*10690*/  IMAD.MOV.U32 R83, RZ, RZ, R80 ;  /* 0x000000ffff537224 */ /* 0x000fe400078e0050 */
[----:B------:R-:W-:Y:S02]  /*106a0*/  IMAD.MOV.U32 R80, RZ, RZ, R26 ;  /* 0x000000ffff507224 */ /* 0x000fe400078e001a */
[----:B------:R-:W-:Y:S02]  /*106b0*/  IMAD.MOV.U32 R81, RZ, RZ, R27 ;  /* 0x000000ffff517224 */ /* 0x000fe400078e001b */
[----:B------:R-:W-:Y:S01]  /*106c0*/  IMAD.WIDE.U32 R8, R12, -0x2daee0ad, RZ ;  /* 0xd2511f530c087825 */ /* 0x000fe200078e00ff */
[----:B------:R-:W-:Y:S02]  /*106d0*/  LOP3.LUT R5, R15, UR13, R58, 0x96, !PT ;  /* 0x0000000d0f057c12 */ /* 0x000fe4000f8e963a */
[----:B------:R-:W-:Y:S01]  /*106e0*/  LOP3.LUT R7, R7, UR11, R14, 0x96, !PT ;  /* 0x0000000b07077c12 */ /* 0x000fe2000f8e960e */
[----:B------:R-:W-:-:S04]  /*106f0*/  IMAD.WIDE.U32 R12, R13, -0x326172a9, RZ ;  /* 0xcd9e8d570d0c7825 */ /* 0x000fc800078e00ff */
[----:B------:R-:W-:Y:S01]  /*10700*/  IMAD.WIDE.U32 R26, R17, -0x326172a9, RZ ;  /* 0xcd9e8d57111a7825 */ /* 0x000fe200078e00ff */
[----:B------:R-:W-:-:S03]  /*10710*/  LOP3.LUT R21, R13, UR12, R112, 0x96, !PT ;  /* 0x0000000c0d157c12 */ /* 0x000fc6000f8e9670 */
[----:B------:R-:W-:Y:S01]  /*10720*/  FFMA.FTZ R43, R82, R73, R83 ;  /* 0x00000049522b7223 */ /* 0x000fe20000010053 */
[----:B------:R-:W-:Y:S01]  /*10730*/  LOP3.LUT R20, R27, UR10, R12, 0x96, !PT ;  /* 0x0000000a1b147c12 */ /* 0x000fe2000f8e960c */
[----:B------:R-:W-:Y:S02]  /*10740*/  IMAD.MOV.U32 R47, RZ, RZ, R28 ;  /* 0x000000ffff2f7224 */ /* 0x000fe400078e001c */
[----:B------:R-:W-:Y:S02]  /*10750*/  IMAD.MOV.U32 R82, RZ, RZ, R29 ;  /* 0x000000ffff527224 */ /* 0x000fe400078e001d */
        /* <DEDUP_REMOVED lines=9> */
[----:B------:R-:W-:Y:S02]  /*107f0*/  LOP3.LUT R18, R11, UR12, R56, 0x96, !PT ;  /* 0x0000000c0b127c12 */ /* 0x000fe4000f8e9638 */
[----:B------:R-:W-:Y:S01]  /*10800*/  LOP3.LUT R13, R13, UR10, R10, 0x96, !PT ;  /* 0x0000000a0d0d7c12 */ /* 0x000fe2000f8e960a */
[----:B------:R-:W-:-:S04]  /*10810*/  IMAD.WIDE.U32 R14, R9, -0x326172a9, RZ ;  /* 0xcd9e8d57090e7825 */ /* 0x000fc800078e00ff */
[----:B------:R-:W-:-:S04]  /*10820*/  IMAD.WIDE.U32 R10, R21, -0x2daee0ad, RZ ;  /* 0xd2511f53150a7825 */ /* 0x000fc800078e00ff */
[----:B------:R-:W-:Y:S01]  /*10830*/  IMAD.WIDE.U32 R32, R20, -0x2daee0ad, RZ ;  /* 0xd2511f5314207825 */ /* 0x000fe200078e00ff */
[----:B------:R-:W-:Y:S02]  /*10840*/  MOV R83, R24 ;  /* 0x0000001800537202 */ /* 0x000fe40000000f00 */
[----:B------:R-:W-:Y:S02]  /*10850*/  LOP3.LUT R23, R17, UR12, R56, 0x96, !PT ;  /* 0x0000000c11177c12 */ /* 0x000fe4000f8e9638 */
[----:B------:R-:W-:Y:S01]  /*10860*/  LOP3.LUT R24, R15, UR10, R16, 0x96, !PT ;  /* 0x0000000a0f187c12 */ /* 0x000fe2000f8e9610 */
[----:B------:R-:W-:Y:S01]  /*10870*/  IMAD.WIDE.U32 R16, R18, -0x2daee0ad, RZ ;  /* 0xd2511f5312107825 */ /* 0x000fe200078e00ff */
[----:B------:R-:W-:Y:S02]  /*10880*/  LOP3.LUT R5, R11, UR9, R30, 0x96, !PT ;  /* 0x000000090b057c12 */ /* 0x000fe4000f8e961e */
[----:B------:R-:W-:Y:S01]  /*10890*/  LOP3.LUT R7, R33, UR7, R10, 0x96, !PT ;  /* 0x0000000721077c12 */ /* 0x000fe2000f8e960a */
[----:B------:R-:W-:-:S04]  /*108a0*/  IMAD.WIDE.U32 R10, R22, -0x2daee0ad, RZ ;  /* 0xd2511f53160a7825 */ /* 0x000fc800078e00ff */
        /* <DEDUP_REMOVED lines=8> */
[----:B------:R-:W-:Y:S01]  /*10930*/  IMAD.WIDE.U32 R16, R15, -0x326172a9, RZ ;  /* 0xcd9e8d570f107825 */ /* 0x000fe200078e00ff */
[----:B------:R-:W-:Y:S02]  /*10940*/  LOP3.LUT R10, R7, UR17, R10, 0x96, !PT ;  /* 0x00000011070a7c12 */ /* 0x000fe4000f8e960a */
[C---:B------:R-:W-:Y:S02]  /*10950*/  LOP3.LUT R21, R6.reuse, 0xffff, RZ, 0xc0, !PT ;  /* 0x0000ffff06157812 */ /* 0x040fe400078ec0ff */
[----:B------:R-:W-:Y:S02]  /*10960*/  LOP3.LUT R36, R6, 0xff, RZ, 0xc0, !PT ;  /* 0x000000ff06247812 */ /* 0x000fe400078ec0ff */
[--C-:B------:R-:W-:Y:S02]  /*10970*/  SHF.R.U32.HI R34, RZ, 0x10, R6.reuse ;  /* 0x00000010ff227819 */ /* 0x100fe40000011606 */
[----:B------:R-:W-:Y:S01]  /*10980*/  SHF.R.U32.HI R35, RZ, 0x18, R6 ;  /* 0x00000018ff237819 */ /* 0x000fe20000011606 */
[----:B------:R-:W-:Y:S01]  /*10990*/  IMAD.WIDE.U32 R6, R9, -0x326172a9, RZ ;  /* 0xcd9e8d5709067825 */ /* 0x000fe200078e00ff */
[----:B------:R-:W-:-:S03]  /*109a0*/  LOP3.LUT R15, R17, UR8, R28, 0x96, !PT ;  /* 0x00000008110f7c12 */ /* 0x000fc6000f8e961c */
[----:B------:R-:W-:Y:S01]  /*109b0*/  IMAD.WIDE.U32 R22, R23, -0x2daee0ad, RZ ;  /* 0xd2511f5317167825 */ /* 0x000fe200078e00ff */
[----:B------:R-:W-:-:S03]  /*109c0*/  LOP3.LUT R9, R7, UR17, R16, 0x96, !PT ;  /* 0x0000001107097c12 */ /* 0x000fc6000f8e9610 */
[----:B------:R-:W-:Y:S01]  /*109d0*/  IMAD.WIDE.U32 R16, R24, -0x2daee0ad, RZ ;  /* 0xd2511f5318107825 */ /* 0x000fe200078e00ff */
[C---:B------:R-:W-:Y:S02]  /*109e0*/  LOP3.LUT R28, R6.reuse, 0xffff, RZ, 0xc0, !PT ;  /* 0x0000ffff061c7812 */ /* 0x040fe400078ec0ff */
[----:B------:R-:W-:Y:S01]  /*109f0*/  LOP3.LUT R33, R6, 0xff, RZ, 0xc0, !PT ;  /* 0x000000ff06217812 */ /* 0x000fe200078ec0ff */
[----:B------:R-:W-:Y:S01]  /*10a00*/  IMAD.WIDE.U32 R18, R18, -0x326172a9, RZ ;  /* 0xcd9e8d5712127825 */ /* 0x000fe200078e00ff */
[--C-:B------:R-:W-:Y:S02]  /*10a10*/  SHF.R.U32.HI R31, RZ, 0x10, R6.reuse ;  /* 0x00000010ff1f7819 */ /* 0x100fe40000011606 */
[----:B------:R-:W-:Y:S01]  /*10a20*/  SHF.R.U32.HI R29, RZ, 0x18, R6 ;  /* 0x00000018ff1d7819 */ /* 0x000fe20000011606 */
[----:B------:R-:W-:Y:S01]  /*10a30*/  IMAD.WIDE.U32 R6, R5, -0x326172a9, RZ ;  /* 0xcd9e8d5705067825 */ /* 0x000fe200078e00ff */
[----:B------:R-:W-:Y:S02]  /*10a40*/  LOP3.LUT R27, R11, UR8, R26, 0x96, !PT ;  /* 0x000000080b1b7c12 */ /* 0x000fe4000f8e961a */
[----:B------:R-:W-:-:S02]  /*10a50*/  LOP3.LUT R11, R23, UR9, R8, 0x96, !PT ;  /* 0x00000009170b7c12 */ /* 0x000fc4000f8e9608 */
[----:B------:R-:W-:Y:S01]  /*10a60*/  LOP3.LUT R5, R17, UR7, R22, 0x96, !PT ;  /* 0x0000000711057c12 */ /* 0x000fe2000f8e9616 */
[----:B------:R-:W-:Y:S01]  /*10a70*/  IMAD.MOV.U32 R70, RZ, RZ, R80 ;  /* 0x000000ffff467224 */ /* 0x000fe200078e0050 */
[----:B------:R-:W-:Y:S02]  /*10a80*/  MOV R80, R25 ;  /* 0x0000001900507202 */ /* 0x000fe40000000f00 */
[----:B------:R-:W-:Y:S02]  /*10a90*/  LOP3.LUT R8, R7, UR17, R18, 0x96, !PT ;  /* 0x0000001107087c12 */ /* 0x000fe4000f8e9612 */
[----:B------:R-:W-:Y:S01]  /*10aa0*/  LOP3.LUT R25, R19, UR8, R12, 0x96, !PT ;  /* 0x0000000813197c12 */ /* 0x000fe2000f8e960c */
[----:B------:R-:W-:Y:S01]  /*10ab0*/  IMAD.WIDE.U32 R12, R11, -0x326172a9, RZ ;  /* 0xcd9e8d570b0c7825 */ /* 0x000fe200078e00ff */
[C---:B------:R-:W-:Y:S02]  /*10ac0*/  LOP3.LUT R17, R6.reuse, 0xffff, RZ, 0xc0, !PT ;  /* 0x0000ffff06117812 */ /* 0x040fe400078ec0ff */
[----:B------:R-:W-:-:S02]  /*10ad0*/  LOP3.LUT R24, R6, 0xff, RZ, 0xc0, !PT ;  /* 0x000000ff06187812 */ /* 0x000fc400078ec0ff */
[--C-:B------:R-:W-:Y:S02]  /*10ae0*/  SHF.R.U32.HI R23, RZ, 0x10, R6.reuse ;  /* 0x00000010ff177819 */ /* 0x100fe40000011606 */
[----:B------:R-:W-:Y:S01]  /*10af0*/  SHF.R.U32.HI R18, RZ, 0x18, R6 ;  /* 0x00000018ff127819 */ /* 0x000fe20000011606 */
[----:B------:R-:W-:Y:S01]  /*10b00*/  IMAD.WIDE.U32 R6, R5, -0x326172a9, RZ ;  /* 0xcd9e8d5705067825 */ /* 0x000fe200078e00ff */
[----:B------:R-:W-:-:S04]  /*10b10*/  LOP3.LUT R26, R13, UR8, R14, 0x96, !PT ;  /* 0x000000080d1a7c12 */ /* 0x000fc8000f8e960e */
[----:B------:R-:W-:Y:S02]  /*10b20*/  LOP3.LUT R5, R7, UR17, R12, 0x96, !PT ;  /* 0x0000001107057c12 */ /* 0x000fe4000f8e960c */
[----:B------:R-:W-:Y:S02]  /*10b30*/  SHF.R.U32.HI R12, RZ, 0x8, R21 ;  /* 0x00000008ff0c7819 */ /* 0x000fe40000011615 */
[C---:B------:R-:W-:Y:S02]  /*10b40*/  LOP3.LUT R14, R6.reuse, 0xffff, RZ, 0xc0, !PT ;  /* 0x0000ffff060e7812 */ /* 0x040fe400078ec0ff */
[----:B------:R-:W-:Y:S02]  /*10b50*/  LOP3.LUT R22, R6, 0xff, RZ, 0xc0, !PT ;  /* 0x000000ff06167812 */ /* 0x000fe400078ec0ff */
[--C-:B------:R-:W-:Y:S02]  /*10b60*/  SHF.R.U32.HI R21, RZ, 0x10, R6.reuse ;  /* 0x00000010ff157819 */ /* 0x100fe40000011606 */
[----:B------:R-:W-:Y:S01]  /*10b70*/  SHF.R.U32.HI R19, RZ, 0x18, R6 ;  /* 0x00000018ff137819 */ /* 0x000fe20000011606 */
[----:B------:R-:W-:Y:S01]  /*10b80*/  IMAD.WIDE.U32 R6, R27, -0x2daee0ad, RZ ;  /* 0xd2511f531b067825 */ /* 0x000fe200078e00ff */
[----:B------:R-:W-:-:S02]  /*10b90*/  LOP3.LUT R11, R34, 0xff, RZ, 0xc0, !PT ;  /* 0x000000ff220b7812 */ /* 0x000fc400078ec0ff */
[----:B------:R-:W-:Y:S02]  /*10ba0*/  PRMT R44, R36, 0x5410, R12 ;  /* 0x00005410242c7816 */ /* 0x000fe4000000000c */
[----:B------:R-:W-:Y:S02]  /*10bb0*/  PRMT R39, R11, 0x5410, R35 ;  /* 0x000054100b277816 */ /* 0x000fe40000000023 */
[----:B------:R-:W-:Y:S02]  /*10bc0*/  LOP3.LUT R13, R7, UR18, R32, 0x96, !PT ;  /* 0x00000012070d7c12 */ /* 0x000fe4000f8e9620 */
[C---:B------:R-:W-:Y:S02]  /*10bd0*/  LOP3.LUT R32, R6.reuse, 0xffff, RZ, 0xc0, !PT ;  /* 0x0000ffff06207812 */ /* 0x040fe400078ec0ff */
[----:B------:R-:W-:Y:S02]  /*10be0*/  LOP3.LUT R36, R6, 0xff, RZ, 0xc0, !PT ;  /* 0x000000ff06247812 */ /* 0x000fe400078ec0ff */
[----:B------:R-:W-:-:S02]  /*10bf0*/  SHF.R.U32.HI R35, RZ, 0x10, R6 ;  /* 0x00000010ff237819 */ /* 0x000fc40000011606 */
[----:B------:R-:W-:Y:S01]  /*10c00*/  SHF.R.U32.HI R34, RZ, 0x18, R6 ;  /* 0x00000018ff227819 */ /* 0x000fe20000011606 */
[----:B------:R-:W-:Y:S01]  /*10c10*/  IMAD.WIDE.U32 R6, R15, -0x2daee0ad, RZ ;  /* 0xd2511f530f067825 */ /* 0x000fe200078e00ff */
[----:B------:R-:W-:Y:S02]  /*10c20*/  LOP3.LUT R11, R31, 0xff, RZ, 0xc0, !PT ;  /* 0x000000ff1f0b7812 */ /* 0x000fe400078ec0ff */
[----:B------:R-:W-:Y:S01]  /*10c30*/  SHF.R.U32.HI R12, RZ, 0x8, R28 ;  /* 0x00000008ff0c7819 */ /* 0x000fe2000001161c */
[----:B------:R-:W-:Y:S01]  /*10c40*/  IMAD.MOV.U32 R49, RZ, RZ, R101 ;  /* 0x000000ffff317224 */ /* 0x000fe200078e0065 */
[----:B------:R-:W-:Y:S01]  /*10c50*/  PRMT R101, R11, 0x5410, R29 ;  /* 0x000054100b657816 */ /* 0x000fe2000000001d */
[----:B------:R-:W-:Y:S01]  /*10c60*/  IMAD.MOV.U32 R51, RZ, RZ, R102 ;  /* 0x000000ffff337224 */ /* 0x000fe200078e0066 */
[----:B------:R-:W-:Y:S02]  /*10c70*/  LOP3.LUT R15, R7, UR18, R30, 0x96, !PT ;  /* 0x00000012070f7c12 */ /* 0x000fe4000f8e961e */
[----:B------:R-:W-:-:S02]  /*10c80*/  PRMT R102, R33, 0x5410, R12 ;  /* 0x0000541021667816 */ /* 0x000fc4000000000c */
[C---:B------:R-:W-:Y:S02]  /*10c90*/  LOP3.LUT R28, R6.reuse, 0xffff, RZ, 0xc0, !PT ;  /* 0x0000ffff061c7812 */ /* 0x040fe400078ec0ff */
[----:B------:R-:W-:Y:S02]  /*10ca0*/  LOP3.LUT R31, R6, 0xff, RZ, 0xc0, !PT ;  /* 0x000000ff061f7812 */ /* 0x000fe400078ec0ff */
[--C-:B------:R-:W-:Y:S02]  /*10cb0*/  SHF.R.U32.HI R30, RZ, 0x10, R6.reuse ;  /* 0x00000010ff1e7819 */ /* 0x100fe40000011606 */
[----:B------:R-:W-:Y:S01]  /*10cc0*/  SHF.R.U32.HI R29, RZ, 0x18, R6 ;  /* 0x00000018ff1d7819 */ /* 0x000fe20000011606 */
[----:B------:R-:W-:Y:S01]  /*10cd0*/  IMAD.WIDE.U32 R6, R25, -0x2daee0ad, RZ ;  /* 0xd2511f5319067825 */ /* 0x000fe200078e00ff */
[----:B------:R-:W-:Y:S02]  /*10ce0*/  SHF.R.U32.HI R12, RZ, 0x8, R17 ;  /* 0x00000008ff0c7819 */ /* 0x000fe40000011611 */
[----:B------:R-:W-:-:S02]  /*10cf0*/  LOP3.LUT R11, R23, 0xff, RZ, 0xc0, !PT ;  /* 0x000000ff170b7812 */ /* 0x000fc400078ec0ff */
[----:B------:R-:W-:Y:S02]  /*10d00*/  PRMT R33, R24, 0x5410, R12 ;  /* 0x0000541018217816 */ /* 0x000fe4000000000c */
[----:B------:R-:W-:Y:S01]  /*10d10*/  PRMT R37, R11, 0x5410, R18 ;  /* 0x000054100b257816 */ /* 0x000fe20000000012 */
[----:B------:R-:W-:Y:S01]  /*10d20*/  FFMA.FTZ R11, R195, c[0x0][0x23c], -R4 ;  /* 0x00008f00c30b7a23 */ /* 0x000fe20000010804 */
[----:B------:R-:W-:Y:S02]  /*10d30*/  LOP3.LUT R17, R7, UR18, R20, 0x96, !PT ;  /* 0x0000001207117c12 */ /* 0x000fe4000f8e9614 */
[C---:B------:R-:W-:Y:S01]  /*10d40*/  LOP3.LUT R23, R6.reuse, 0xffff, RZ, 0xc0, !PT ;  /* 0x0000ffff06177812 */ /* 0x040fe200078ec0ff */
[----:B------:R-:W-:Y:S01]  /*10d50*/  FFMA.FTZ R7, R193, c[0x0][0x23c], -R4 ;  /* 0x00008f00c1077a23 */ /* 0x000fe20000010804 */
[----:B------:R-:W-:Y:S02]  /*10d60*/  LOP3.LUT R27, R6, 0xff, RZ, 0xc0, !PT ;  /* 0x000000ff061b7812 */ /* 0x000fe400078ec0ff */
[----:B------:R-:W-:-:S02]  /*10d70*/  SHF.R.U32.HI R25, RZ, 0x10, R6 ;  /* 0x00000010ff197819 */ /* 0x000fc40000011606 */
[----:B------:R-:W-:Y:S02]  /*10d80*/  SHF.R.U32.HI R24, RZ, 0x18, R6 ;  /* 0x00000018ff187819 */ /* 0x000fe40000011606 */
[----:B------:R-:W-:Y:S01]  /*10d90*/  SHF.R.U32.HI R6, RZ, 0x8, R14 ;  /* 0x00000008ff067819 */ /* 0x000fe2000001160e */
[----:B------:R-:W-:Y:S01]  /*10da0*/  IMAD.MOV.U32 R115, RZ, RZ, R163 ;  /* 0x000000ffff737224 */ /* 0x000fe200078e00a3 */
[----:B------:R-:W-:Y:S01]  /*10db0*/  MOV R63, R93 ;  /* 0x0000005d003f7202 */ /* 0x000fe20000000f00 */
[----:B------:R1:W-:Y:S01]  /*10dc0*/  MUFU.EX2 R163, R11 ;  /* 0x0000000b00a37308 */ /* 0x0003e20000000800 */
[----:B------:R-:W-:Y:S02]  /*10dd0*/  PRMT R93, R22, 0x5410, R6 ;  /* 0x00005410165d7816 */ /* 0x000fe40000000006 */
[----:B------:R-:W-:Y:S01]  /*10de0*/  LOP3.LUT R6, R21, 0xff, RZ, 0xc0, !PT ;  /* 0x000000ff15067812 */ /* 0x000fe200078ec0ff */
[----:B------:R-:W-:-:S04]  /*10df0*/  FFMA.FTZ R40, R82, R75, R92 ;  /* 0x0000004b52287223 */ /* 0x000fc8000001005c */
[----:B------:R2:W-:Y:S01]  /*10e00*/  MUFU.EX2 R179, R7 ;  /* 0x0000000700b37308 */ /* 0x0005e20000000800 */
[----:B------:R-:W-:Y:S01]  /*10e10*/  PRMT R92, R6, 0x5410, R19 ;  /* 0x00005410065c7816 */ /* 0x000fe20000000013 */
[----:B-1----:R-:W-:-:S06]  /*10e20*/  FFMA.FTZ R11, R196, c[0x0][0x23c], -R4 ;  /* 0x00008f00c40b7a23 */ /* 0x002fcc0000010804 */
[----:B------:R1:W-:Y:S01]  /*10e30*/  MUFU.EX2 R178, R11 ;  /* 0x0000000b00b27308 */ /* 0x0003e20000000800 */
[----:B--2---:R-:W-:-:S07]  /*10e40*/  FFMA.FTZ R7, R192, c[0x0][0x23c], -R4 ;  /* 0x00008f00c0077a23 */ /* 0x004fce0000010804 */
[----:B------:R2:W-:Y:S01]  /*10e50*/  MUFU.EX2 R180, R7 ;  /* 0x0000000700b47308 */ /* 0x0005e20000000800 */
[----:B-1----:R-:W-:-:S07]  /*10e60*/  FFMA.FTZ R11, R187, c[0x0][0x23c], -R4 ;  /* 0x00008f00bb0b7a23 */ /* 0x002fce0000010804 */
[----:B------:R1:W-:Y:S01]  /*10e70*/  MUFU.EX2 R192, R11 ;  /* 0x0000000b00c07308 */ /* 0x0003e20000000800 */
[----:B--2---:R-:W-:-:S05]  /*10e80*/  IMAD.WIDE.U32 R6, R26, -0x2daee0ad, RZ ;  /* 0xd2511f531a067825 */ /* 0x004fca00078e00ff */
[----:B------:R-:W-:Y:S02]  /*10e90*/  LOP3.LUT R14, R7, UR18, R16, 0x96, !PT ;  /* 0x00000012070e7c12 */ /* 0x000fe4000f8e9610 */
[C---:B------:R-:W-:Y:S02]  /*10ea0*/  LOP3.LUT R16, R6.reuse, 0xffff, RZ, 0xc0, !PT ;  /* 0x0000ffff06107812 */ /* 0x040fe400078ec0ff */
[----:B------:R-:W-:Y:S02]  /*10eb0*/  LOP3.LUT R20, R6, 0xff, RZ, 0xc0, !PT ;  /* 0x000000ff06147812 */ /* 0x000fe400078ec0ff */
[----:B------:R-:W-:Y:S01]  /*10ec0*/  SHF.R.U32.HI R19, RZ, 0x10, R6 ;  /* 0x00000010ff137819 */ /* 0x000fe20000011606 */
[----:B-1----:R-:W-:Y:S01]  /*10ed0*/  FFMA.FTZ R11, R188, c[0x0][0x23c], -R4 ;  /* 0x00008f00bc0b7a23 */ /* 0x002fe20000010804 */
[----:B------:R-:W-:Y:S02]  /*10ee0*/  SHF.R.U32.HI R18, RZ, 0x18, R6 ;  /* 0x00000018ff127819 */ /* 0x000fe40000011606 */
[----:B------:R-:W-:Y:S01]  /*10ef0*/  LOP3.LUT R6, R10, 0xffff, RZ, 0xc0, !PT ;  /* 0x0000ffff0a067812 */ /* 0x000fe200078ec0ff */
[----:B------:R1:W-:Y:S01]  /*10f00*/  MUFU.EX2 R187, R11 ;  /* 0x0000000b00bb7308 */ /* 0x0003e20000000800 */
[----:B------:R-:W-:-:S02]  /*10f10*/  SHF.R.U32.HI R7, RZ, 0x10, R10 ;  /* 0x00000010ff077819 */ /* 0x000fc4000001160a */
[----:B------:R-:W-:Y:S02]  /*10f20*/  LOP3.LUT R12, R10, 0xff, RZ, 0xc0, !PT ;  /* 0x000000ff0a0c7812 */ /* 0x000fe400078ec0ff */
[----:B-1----:R-:W-:Y:S02]  /*10f30*/  SHF.R.U32.HI R11, RZ, 0x18, R10 ;  /* 0x00000018ff0b7819 */ /* 0x002fe4000001160a */
[----:B------:R-:W-:Y:S02]  /*10f40*/  SHF.R.U32.HI R10, RZ, 0x8, R6 ;  /* 0x00000008ff0a7819 */ /* 0x000fe40000011606 */
[----:B------:R-:W-:Y:S01]  /*10f50*/  LOP3.LUT R6, R7, 0xff, RZ, 0xc0, !PT ;  /* 0x000000ff07067812 */ /* 0x000fe200078ec0ff */
[----:B------:R-:W-:-:S03]  /*10f60*/  FFMA.FTZ R7, R185, c[0x0][0x23c], -R4 ;  /* 0x00008f00b9077a23 */ /* 0x000fc60000010804 */
[----:B------:R-:W-:Y:S01]  /*10f70*/  PRMT R26, R6, 0x5410, R11 ;  /* 0x00005410061a7816 */ /* 0x000fe2000000000b */
[----:B------:R1:W-:Y:S01]  /*10f80*/  MUFU.EX2 R188, R7 ;  /* 0x0000000700bc7308 */ /* 0x0003e20000000800 */
[----:B------:R-:W-:Y:S02]  /*10f90*/  LOP3.LUT R6, R9, 0xffff, RZ, 0xc0, !PT ;  /* 0x0000ffff09067812 */ /* 0x000fe400078ec0ff */
[----:B------:R-:W-:Y:S01]  /*10fa0*/  PRMT R38, R12, 0x5410, R10 ;  /* 0x000054100c267816 */ /* 0x000fe2000000000a */
[--C-:B------:R-:W-:Y:S02]  /*10fb0*/  FFMA.FTZ R10, R184, c[0x0][0x23c], -R4.reuse ;  /* 0x00008f00b80a7a23 */ /* 0x100fe40000010804 */
[----:B-1----:R-:W-:-:S04]  /*10fc0*/  FFMA.FTZ R7, R186, c[0x0][0x23c], -R4 ;  /* 0x00008f00ba077a23 */ /* 0x002fc80000010804 */
[----:B------:R1:W-:Y:S08]  /*10fd0*/  MUFU.EX2 R185, R7 ;  /* 0x0000000700b97308 */ /* 0x0003f00000000800 */
[----:B------:R2:W-:Y:S01]  /*10fe0*/  MUFU.EX2 R184, R10 ;  /* 0x0000000a00b87308 */ /* 0x0005e20000000800 */
[----:B-1----:R-:W-:Y:S02]  /*10ff0*/  SHF.R.U32.HI R7, RZ, 0x8, R6 ;  /* 0x00000008ff077819 */ /* 0x002fe40000011606 */
[----:B------:R-:W-:-:S04]  /*11000*/  LOP3.LUT R6, R9, 0xff, RZ, 0xc0, !PT ;  /* 0x000000ff09067812 */ /* 0x000fc800078ec0ff */
[----:B------:R-:W-:Y:S01]  /*11010*/  PRMT R98, R6, 0x5410, R7 ;  /* 0x0000541006627816 */ /* 0x000fe20000000007 */
[--C-:B------:R-:W-:Y:S01]  /*11020*/  FFMA.FTZ R6, R183, c[0x0][0x23c], -R4.reuse ;  /* 0x00008f00b7067a23 */ /* 0x100fe20000010804 */
[--C-:B--2---:R-:W-:Y:S02]  /*11030*/  SHF.R.U32.HI R10, RZ, 0x10, R9.reuse ;  /* 0x00000010ff0a7819 */ /* 0x104fe40000011609 */
[----:B------:R-:W-:Y:S01]  /*11040*/  SHF.R.U32.HI R7, RZ, 0x18, R9 ;  /* 0x00000018ff077819 */ /* 0x000fe20000011609 */
[----:B------:R1:W-:Y:S01]  /*11050*/  MUFU.EX2 R183, R6 ;  /* 0x0000000600b77308 */ /* 0x0003e20000000800 */
[----:B------:R-:W-:-:S07]  /*11060*/  FFMA.FTZ R9, R182, c[0x0][0x23c], -R4 ;  /* 0x00008f00b6097a23 */ /* 0x000fce0000010804 */
[----:B------:R2:W-:Y:S01]  /*11070*/  MUFU.EX2 R186, R9 ;  /* 0x0000000900ba7308 */ /* 0x0005e20000000800 */
[----:B-1----:R-:W-:-:S04]  /*11080*/  LOP3.LUT R6, R10, 0xff, RZ, 0xc0, !PT ;  /* 0x000000ff0a067812 */ /* 0x002fc800078ec0ff */
[----:B------:R-:W-:Y:S02]  /*11090*/  PRMT R97, R6, 0x5410, R7 ;  /* 0x0000541006617816 */ /* 0x000fe40000000007 */
[C---:B------:R-:W-:Y:S02]  /*110a0*/  LOP3.LUT R6, R8.reuse, 0xffff, RZ, 0xc0, !PT ;  /* 0x0000ffff08067812 */ /* 0x040fe400078ec0ff */
[--C-:B------:R-:W-:Y:S02]  /*110b0*/  SHF.R.U32.HI R7, RZ, 0x10, R8.reuse ;  /* 0x00000010ff077819 */ /* 0x100fe40000011608 */
[----:B------:R-:W-:Y:S02]  /*110c0*/  LOP3.LUT R10, R8, 0xff, RZ, 0xc0, !PT ;  /* 0x000000ff080a7812 */ /* 0x000fe400078ec0ff */
[----:B--2---:R-:W-:Y:S02]  /*110d0*/  SHF.R.U32.HI R9, RZ, 0x18, R8 ;  /* 0x00000018ff097819 */ /* 0x004fe40000011608 */
[----:B------:R-:W-:-:S02]  /*110e0*/  SHF.R.U32.HI R8, RZ, 0x8, R6 ;  /* 0x00000008ff087819 */ /* 0x000fc40000011606 */
[----:B------:R-:W-:Y:S01]  /*110f0*/  LOP3.LUT R6, R7, 0xff, RZ, 0xc0, !PT ;  /* 0x000000ff07067812 */ /* 0x000fe200078ec0ff */
[----:B------:R-:W-:Y:S01]  /*11100*/  FFMA.FTZ R7, R78, c[0x0][0x23c], -R4 ;  /* 0x00008f004e077a23 */ /* 0x000fe20000010804 */
[----:B------:R-:W-:Y:S01]  /*11110*/  PRMT R21, R10, 0x5410, R8 ;  /* 0x000054100a157816 */ /* 0x000fe20000000008 */
[--C-:B------:R-:W-:Y:S01]  /*11120*/  FFMA.FTZ R8, R77, c[0x0][0x23c], -R4.reuse ;  /* 0x00008f004d087a23 */ /* 0x100fe20000010804 */
[----:B------:R-:W-:Y:S01]  /*11130*/  PRMT R22, R6, 0x5410, R9 ;  /* 0x0000541006167816 */ /* 0x000fe20000000009 */
[----:B------:R1:W-:Y:S01]  /*11140*/  MUFU.EX2 R193, R7 ;  /* 0x0000000700c17308 */ /* 0x0003e20000000800 */
[--C-:B------:R-:W-:Y:S02]  /*11150*/  FFMA.FTZ R6, R181, c[0x0][0x23c], -R4.reuse ;  /* 0x00008f00b5067a23 */ /* 0x100fe40000010804 */
[----:B------:R-:W-:-:S05]  /*11160*/  FFMA.FTZ R9, R76, c[0x0][0x23c], -R4 ;  /* 0x00008f004c097a23 */ /* 0x000fca0000010804 */
[----:B------:R2:W-:Y:S01]  /*11170*/  MUFU.EX2 R182, R6 ;  /* 0x0000000600b67308 */ /* 0x0005e20000000800 */
[----:B-1----:R-:W-:Y:S01]  /*11180*/  FFMA.FTZ R7, R79, c[0x0][0x23c], -R4 ;  /* 0x00008f004f077a23 */ /* 0x002fe20000010804 */
[----:B------:R-:W-:Y:S01]  /*11190*/  LOP3.LUT R4, R5, 0xffff, RZ, 0xc0, !PT ;  /* 0x0000ffff05047812 */ /* 0x000fe200078ec0ff */
[----:B------:R-:W-:Y:S02]  /*111a0*/  FFMA.FTZ R41, R83, R74, R47 ;  /* 0x0000004a53297223 */ /* 0x000fe4000001002f */
[----:B------:R-:W-:Y:S01]  /*111b0*/  IMAD.MOV.U32 R47, RZ, RZ, R86 ;  /* 0x000000ffff2f7224 */ /* 0x000fe200078e0056 */
[----:B--2---:R-:W-:Y:S02]  /*111c0*/  SHF.R.U32.HI R6, RZ, 0x8, R4 ;  /* 0x00000008ff067819 */ /* 0x004fe40000011604 */
[----:B------:R-:W-:-:S04]  /*111d0*/  LOP3.LUT R4, R5, 0xff, RZ, 0xc0, !PT ;  /* 0x000000ff05047812 */ /* 0x000fc800078ec0ff */
[----:B------:R-:W-:Y:S02]  /*111e0*/  PRMT R86, R4, 0x5410, R6 ;  /* 0x0000541004567816 */ /* 0x000fe40000000006 */
[--C-:B------:R-:W-:Y:S02]  /*111f0*/  SHF.R.U32.HI R4, RZ, 0x10, R5.reuse ;  /* 0x00000010ff047819 */ /* 0x100fe40000011605 */
[----:B------:R-:W-:Y:S02]  /*11200*/  SHF.R.U32.HI R6, RZ, 0x18, R5 ;  /* 0x00000018ff067819 */ /* 0x000fe40000011605 */
[----:B------:R-:W-:Y:S02]  /*11210*/  LOP3.LUT R4, R4, 0xff, RZ, 0xc0, !PT ;  /* 0x000000ff04047812 */ /* 0x000fe400078ec0ff */
[----:B------:R-:W-:Y:S02]  /*11220*/  LOP3.LUT R5, R35, 0xff, RZ, 0xc0, !PT ;  /* 0x000000ff23057812 */ /* 0x000fe400078ec0ff */
[----:B------:R-:W-:Y:S01]  /*11230*/  PRMT R83, R4, 0x5410, R6 ;  /* 0x0000541004537816 */ /* 0x000fe20000000006 */
[----:B------:R-:W-:Y:S01]  /*11240*/  FFMA.FTZ R4, R241, c[0x0][0x23c], -R3 ;  /* 0x00008f00f1047a23 */ /* 0x000fe20000010803 */
[----:B------:R-:W-:-:S02]  /*11250*/  PRMT R76, R5, 0x5410, R34 ;  /* 0x00005410054c7816 */ /* 0x000fc40000000022 */
[----:B------:R-:W-:Y:S01]  /*11260*/  SHF.R.U32.HI R5, RZ, 0x8, R28 ;  /* 0x00000008ff057819 */ /* 0x000fe2000001161c */
[----:B------:R-:W-:Y:S02]  /*11270*/  IMAD.MOV.U32 R45, RZ, RZ, R160 ;  /* 0x000000ffff2d7224 */ /* 0x000fe400078e00a0 */
[----:B------:R1:W-:Y:S01]  /*11280*/  MUFU.EX2 R160, R4 ;  /* 0x0000000400a07308 */ /* 0x0003e20000000800 */
[----:B------:R-:W-:Y:S02]  /*11290*/  PRMT R112, R31, 0x5410, R5 ;  /* 0x000054101f707816 */ /* 0x000fe40000000005 */
[----:B------:R-:W-:Y:S01]  /*112a0*/  LOP3.LUT R5, R30, 0xff, RZ, 0xc0, !PT ;  /* 0x000000ff1e057812 */ /* 0x000fe200078ec0ff */
[----:B------:R-:W-:Y:S02]  /*112b0*/  IMAD.MOV.U32 R55, RZ, RZ, R161 ;  /* 0x000000ffff377224 */ /* 0x000fe400078e00a1 */
[----:B------:R-:W-:Y:S01]  /*112c0*/  IMAD.MOV.U32 R66, RZ, RZ, R103 ;  /* 0x000000ffff427224 */ /* 0x000fe200078e0067 */
[----:B------:R-:W-:-:S02]  /*112d0*/  PRMT R103, R5, 0x5410, R29 ;  /* 0x0000541005677816 */ /* 0x000fc4000000001d */
[----:B------:R-:W-:Y:S01]  /*112e0*/  SHF.R.U32.HI R5, RZ, 0x8, R23 ;  /* 0x00000008ff057819 */ /* 0x000fe20000011617 */
[----:B-1----:R-:W-:-:S04]  /*112f0*/  FFMA.FTZ R4, R242, c[0x0][0x23c], -R3 ;  /* 0x00008f00f2047a23 */ /* 0x002fc80000010803 */
[----:B------:R1:W-:Y:S01]  /*11300*/  MUFU.EX2 R161, R4 ;  /* 0x0000000400a17308 */ /* 0x0003e20000000800 */
[----:B------:R-:W-:Y:S01]  /*11310*/  IMAD.MOV.U32 R52, RZ, RZ, R162 ;  /* 0x000000ffff347224 */ /* 0x000fe200078e00a2 */
[----:B------:R-:W-:Y:S02]  /*11320*/  PRMT R69, R27, 0x5410, R5 ;  /* 0x000054101b457816 */ /* 0x000fe40000000005 */
[----:B------:R-:W-:Y:S01]  /*11330*/  LOP3.LUT R5, R25, 0xff, RZ, 0xc0, !PT ;  /* 0x000000ff19057812 */ /* 0x000fe200078ec0ff */
[----:B------:R-:W-:Y:S02]  /*11340*/  IMAD.MOV.U32 R54, RZ, RZ, R167 ;  /* 0x000000ffff367224 */ /* 0x000fe400078e00a7 */
[----:B-1----:R-:W-:-:S04]  /*11350*/  FFMA.FTZ R4, R236, c[0x0][0x23c], -R3 ;  /* 0x00008f00ec047a23 */ /* 0x002fc80000010803 */
[----:B------:R1:W-:Y:S01]  /*11360*/  MUFU.EX2 R162, R4 ;  /* 0x0000000400a27308 */ /* 0x0003e20000000800 */
[----:B------:R-:W-:Y:S02]  /*11370*/  PRMT R68, R5, 0x5410, R24 ;  /* 0x0000541005447816 */ /* 0x000fe40000000018 */
[----:B------:R-:W-:Y:S01]  /*11380*/  SHF.R.U32.HI R5, RZ, 0x8, R16 ;  /* 0x00000008ff057819 */ /* 0x000fe20000011610 */
[----:B------:R-:W-:Y:S02]  /*11390*/  IMAD.MOV.U32 R67, RZ, RZ, R81 ;  /* 0x000000ffff437224 */ /* 0x000fe400078e0051 */
[----:B------:R-:W-:Y:S02]  /*113a0*/  IMAD.MOV.U32 R48, RZ, RZ, R171 ;  /* 0x000000ffff307224 */ /* 0x000fe400078e00ab */
[----:B------:R2:W-:Y:S01]  /*113b0*/  MUFU.EX2 R196, R7 ;  /* 0x0000000700c47308 */ /* 0x0005e20000000800 */
[----:B-1----:R-:W-:-:S07]  /*113c0*/  FFMA.FTZ R4, R237, c[0x0][0x23c], -R3 ;  /* 0x00008f00ed047a23 */ /* 0x002fce0000010803 */
[----:B------:R1:W-:Y:S01]  /*113d0*/  MUFU.EX2 R167, R4 ;  /* 0x0000000400a77308 */ /* 0x0003e20000000800 */
[----:B------:R-:W-:Y:S01]  /*113e0*/  IMAD.MOV.U32 R81, RZ, RZ, R96 ;  /* 0x000000ffff517224 */ /* 0x000fe200078e0060 */
[----:B------:R-:W-:Y:S02]  /*113f0*/  PRMT R96, R20, 0x5410, R5 ;  /* 0x0000541014607816 */ /* 0x000fe40000000005 */
[----:B--2---:R-:W-:Y:S02]  /*11400*/  SHF.R.U32.HI R7, RZ, 0x8, R32 ;  /* 0x00000008ff077819 */ /* 0x004fe40000011620 */
[----:B------:R-:W-:Y:S02]  /*11410*/  SHF.R.U32.HI R5, RZ, 0x10, R13 ;  /* 0x00000010ff057819 */ /* 0x000fe4000001160d */
[----:B------:R-:W-:Y:S01]  /*11420*/  PRMT R77, R36, 0x5410, R7 ;  /* 0x00005410244d7816 */ /* 0x000fe20000000007 */
[----:B-1----:R-:W-:-:S04]  /*11430*/  FFMA.FTZ R4, R231, c[0x0][0x23c], -R3 ;  /* 0x00008f00e7047a23 */ /* 0x002fc80000010803 */
[----:B------:R1:W-:Y:S01]  /*11440*/  MUFU.EX2 R171, R4 ;  /* 0x0000000400ab7308 */ /* 0x0003e20000000800 */
[----:B------:R-:W-:Y:S01]  /*11450*/  LOP3.LUT R6, R19, 0xff, RZ, 0xc0, !PT ;  /* 0x000000ff13067812 */ /* 0x000fe200078ec0ff */
[----:B------:R-:W-:-:S06]  /*11460*/  IMAD.MOV.U32 R46, RZ, RZ, R95 ;  /* 0x000000ffff2e7224 */ /* 0x000fcc00078e005f */
[----:B------:R2:W-:Y:S01]  /*11470*/  MUFU.EX2 R181, R9 ;  /* 0x0000000900b57308 */ /* 0x0005e20000000800 */
[----:B-1----:R-:W-:-:S04]  /*11480*/  LOP3.LUT R4, R13, 0xffff, RZ, 0xc0, !PT ;  /* 0x0000ffff0d047812 */ /* 0x002fc800078ec0ff */
[----:B------:R-:W-:Y:S02]  /*11490*/  SHF.R.U32.HI R7, RZ, 0x8, R4 ;  /* 0x00000008ff077819 */ /* 0x000fe40000011604 */
[----:B------:R-:W-:Y:S01]  /*114a0*/  LOP3.LUT R4, R5, 0xff, RZ, 0xc0, !PT ;  /* 0x000000ff05047812 */ /* 0x000fe200078ec0ff */
[----:B------:R-:W-:Y:S01]  /*114b0*/  FFMA.FTZ R5, R226, c[0x0][0x23c], -R3 ;  /* 0x00008f00e2057a23 */ /* 0x000fe20000010803 */
[----:B--2---:R-:W-:Y:S01]  /*114c0*/  SHF.R.U32.HI R9, RZ, 0x18, R13 ;  /* 0x00000018ff097819 */ /* 0x004fe2000001160d */
[----:B------:R-:W-:Y:S01]  /*114d0*/  IMAD.MOV.U32 R65, RZ, RZ, R174 ;  /* 0x000000ffff417224 */ /* 0x000fe200078e00ae */
[----:B------:R-:W-:Y:S01]  /*114e0*/  PRMT R95, R6, 0x5410, R18 ;  /* 0x00005410065f7816 */ /* 0x000fe20000000012 */
[----:B------:R1:W-:Y:S01]  /*114f0*/  MUFU.EX2 R174, R5 ;  /* 0x0000000500ae7308 */ /* 0x0003e20000000800 */
[----:B------:R-:W-:Y:S02]  /*11500*/  LOP3.LUT R6, R13, 0xff, RZ, 0xc0, !PT ;  /* 0x000000ff0d067812 */ /* 0x000fe400078ec0ff */
[----:B------:R-:W-:-:S02]  /*11510*/  PRMT R71, R4, 0x5410, R9 ;  /* 0x0000541004477816 */ /* 0x000fc40000000009 */
[----:B------:R-:W-:Y:S02]  /*11520*/  LOP3.LUT R4, R15, 0xffff, RZ, 0xc0, !PT ;  /* 0x0000ffff0f047812 */ /* 0x000fe400078ec0ff */
[----:B------:R-:W-:Y:S02]  /*11530*/  PRMT R72, R6, 0x5410, R7 ;  /* 0x0000541006487816 */ /* 0x000fe40000000007 */
[----:B------:R-:W-:Y:S02]  /*11540*/  SHF.R.U32.HI R6, RZ, 0x8, R4 ;  /* 0x00000008ff067819 */ /* 0x000fe40000011604 */
[--C-:B-1----:R-:W-:Y:S02]  /*11550*/  SHF.R.U32.HI R5, RZ, 0x10, R15.reuse ;  /* 0x00000010ff057819 */ /* 0x102fe4000001160f */
[----:B------:R-:W-:Y:S02]  /*11560*/  SHF.R.U32.HI R7, RZ, 0x18, R15 ;  /* 0x00000018ff077819 */ /* 0x000fe4000001160f */
[----:B------:R-:W-:Y:S01]  /*11570*/  LOP3.LUT R4, R5, 0xff, RZ, 0xc0, !PT ;  /* 0x000000ff05047812 */ /* 0x000fe200078ec0ff */
[----:B------:R-:W-:Y:S01]  /*11580*/  FFMA.FTZ R5, R228, c[0x0][0x23c], -R3 ;  /* 0x00008f00e4057a23 */ /* 0x000fe20000010803 */
[----:B------:R1:W-:Y:S01]  /*11590*/  MUFU.EX2 R195, R8 ;  /* 0x0000000800c37308 */ /* 0x0003e20000000800 */
[----:B------:R-:W-:-:S02]  /*115a0*/  IMAD.MOV.U32 R64, RZ, RZ, R173 ;  /* 0x000000ffff407224 */ /* 0x000fc400078e00ad */
[----:B------:R-:W-:Y:S01]  /*115b0*/  IMAD.MOV.U32 R50, RZ, RZ, R100 ;  /* 0x000000ffff327224 */ /* 0x000fe200078e0064 */
[----:B------:R-:W-:Y:S01]  /*115c0*/  PRMT R100, R4, 0x5410, R7 ;  /* 0x0000541004647816 */ /* 0x000fe20000000007 */
[----:B------:R-:W-:Y:S01]  /*115d0*/  IMAD.MOV.U32 R82, RZ, RZ, R85 ;  /* 0x000000ffff527224 */ /* 0x000fe200078e0055 */
[----:B------:R-:W-:Y:S02]  /*115e0*/  LOP3.LUT R4, R17, 0xffff, RZ, 0xc0, !PT ;  /* 0x0000ffff11047812 */ /* 0x000fe400078ec0ff */
[----:B------:R2:W-:Y:S01]  /*115f0*/  MUFU.EX2 R173, R5 ;  /* 0x0000000500ad7308 */ /* 0x0005e20000000800 */
[----:B------:R-:W-:Y:S01]  /*11600*/  IMAD.MOV.U32 R85, RZ, RZ, R175 ;  /* 0x000000ffff557224 */ /* 0x000fe200078e00af */
[----:B------:R-:W-:Y:S01]  /*11610*/  MOV R53, R172 ;  /* 0x000000ac00357202 */ /* 0x000fe20000000f00 */
[----:B-1----:R-:W-:-:S05]  /*11620*/  FFMA.FTZ R8, R234, c[0x0][0x23c], -R3 ;  /* 0x00008f00ea087a23 */ /* 0x002fca0000010803 */
[----:B------:R1:W-:Y:S01]  /*11630*/  MUFU.EX2 R172, R8 ;  /* 0x0000000800ac7308 */ /* 0x0003e20000000800 */
[----:B--2---:R-:W-:-:S07]  /*11640*/  FFMA.FTZ R5, R227, c[0x0][0x23c], -R3 ;  /* 0x00008f00e3057a23 */ /* 0x004fce0000010803 */
[----:B------:R2:W-:Y:S01]  /*11650*/  MUFU.EX2 R175, R5 ;  /* 0x0000000500af7308 */ /* 0x0005e20000000800 */
[----:B-1----:R-:W-:-:S04]  /*11660*/  LOP3.LUT R8, R15, 0xff, RZ, 0xc0, !PT ;  /* 0x000000ff0f087812 */ /* 0x002fc800078ec0ff */
[----:B------:R-:W-:Y:S02]  /*11670*/  PRMT R99, R8, 0x5410, R6 ;  /* 0x0000541008637816 */ /* 0x000fe40000000006 */
[----:B--2---:R-:W-:Y:S02]  /*11680*/  SHF.R.U32.HI R5, RZ, 0x8, R4 ;  /* 0x00000008ff057819 */ /* 0x004fe40000011604 */
[----:B------:R-:W-:Y:S01]  /*11690*/  LOP3.LUT R4, R17, 0xff, RZ, 0xc0, !PT ;  /* 0x000000ff11047812 */ /* 0x000fe200078ec0ff */
[----:B------:R-:W-:-:S03]  /*116a0*/  FFMA.FTZ R6, R229, c[0x0][0x23c], -R3 ;  /* 0x00008f00e5067a23 */ /* 0x000fc60000010803 */
[----:B------:R-:W-:Y:S01]  /*116b0*/  PRMT R58, R4, 0x5410, R5 ;  /* 0x00005410043a7816 */ /* 0x000fe20000000005 */
[----:B------:R-:W-:Y:S01]  /*116c0*/  FFMA.FTZ R5, R191, c[0x0][0x23c], -R3 ;  /* 0x00008f00bf057a23 */ /* 0x000fe20000010803 */
[----:B------:R-:W-:Y:S01]  /*116d0*/  SHF.R.U32.HI R4, RZ, 0x10, R17 ;  /* 0x00000010ff047819 */ /* 0x000fe20000011611 */
[----:B------:R1:W-:Y:S03]  /*116e0*/  MUFU.EX2 R177, R6 ;  /* 0x0000000600b17308 */ /* 0x0003e60000000800 */
[----:B------:R-:W-:-:S05]  /*116f0*/  LOP3.LUT R4, R4, 0xff, RZ, 0xc0, !PT ;  /* 0x000000ff04047812 */ /* 0x000fca00078ec0ff */
[----:B------:R2:W-:Y:S01]  /*11700*/  MUFU.EX2 R176, R5 ;  /* 0x0000000500b07308 */ /* 0x0005e20000000800 */
[----:B-1----:R-:W-:Y:S01]  /*11710*/  SHF.R.U32.HI R6, RZ, 0x18, R17 ;  /* 0x00000018ff067819 */ /* 0x002fe20000011611 */
[----:B------:R-:W-:Y:S01]  /*11720*/  IMAD.MOV.U32 R61, RZ, RZ, R64 ;  /* 0x000000ffff3d7224 */ /* 0x000fe200078e0040 */
[----:B------:R-:W-:Y:S01]  /*11730*/  SHF.R.U32.HI R7, RZ, 0x18, R14 ;  /* 0x00000018ff077819 */ /* 0x000fe2000001160e */
[----:B------:R-:W-:Y:S01]  /*11740*/  IMAD.MOV.U32 R62, RZ, RZ, R66 ;  /* 0x000000ffff3e7224 */ /* 0x000fe200078e0042 */
[----:B------:R-:W-:Y:S01]  /*11750*/  PRMT R59, R4, 0x5410, R6 ;  /* 0x00005410043b7816 */ /* 0x000fe20000000006 */
[----:B------:R-:W-:Y:S02]  /*11760*/  IMAD.MOV.U32 R113, RZ, RZ, R115 ;  /* 0x000000ffff717224 */ /* 0x000fe400078e0073 */
[----:B--2---:R-:W-:Y:S02]  /*11770*/  FFMA.FTZ R5, R63, c[0x0][0x23c], -R2 ;  /* 0x00008f003f057a23 */ /* 0x004fe40000010802 */
[----:B------:R-:W-:-:S02]  /*11780*/  IMAD.MOV.U32 R60, RZ, RZ, R94 ;  /* 0x000000ffff3c7224 */ /* 0x000fc400078e005e */
[----:B------:R-:W-:Y:S02]  /*11790*/  FFMA.FTZ R73, R194, c[0x0][0x23c], -R3 ;  /* 0x00008f00c2497a23 */ /* 0x000fe40000010803 */
[----:B------:R-:W-:Y:S01]  /*117a0*/  IMAD.MOV.U32 R12, RZ, RZ, R49 ;  /* 0x000000ffff0c7224 */ /* 0x000fe200078e0031 */
[----:B------:R-:W-:Y:S01]  /*117b0*/  MOV R32, R165 ;  /* 0x000000a500207202 */ /* 0x000fe20000000f00 */
[----:B------:R-:W-:Y:S01]  /*117c0*/  IMAD.MOV.U32 R63, RZ, RZ, R52 ;  /* 0x000000ffff3f7224 */ /* 0x000fe200078e0034 */
[----:B------:R-:W-:Y:S01]  /*117d0*/  LOP3.LUT R4, R14, 0xffff, RZ, 0xc0, !PT ;  /* 0x0000ffff0e047812 */ /* 0x000fe200078ec0ff */
[----:B------:R-:W-:Y:S02]  /*117e0*/  IMAD.MOV.U32 R52, RZ, RZ, R156 ;  /* 0x000000ffff347224 */ /* 0x000fe400078e009c */
[----:B------:R-:W-:Y:S01]  /*117f0*/  FFMA.FTZ R9, R248, c[0x0][0x23c], -R2 ;  /* 0x00008f00f8097a23 */ /* 0x000fe20000010802 */
[----:B------:R1:W-:Y:S01]  /*11800*/  MUFU.EX2 R156, R5 ;  /* 0x00000005009c7308 */ /* 0x0003e20000000800 */
[----:B------:R-:W-:Y:S01]  /*11810*/  SHF.R.U32.HI R6, RZ, 0x8, R4 ;  /* 0x00000008ff067819 */ /* 0x000fe20000011604 */
[----:B------:R-:W-:Y:S01]  /*11820*/  IMAD.MOV.U32 R66, RZ, RZ, R47 ;  /* 0x000000ffff427224 */ /* 0x000fe200078e002f */
[----:B------:R-:W-:Y:S01]  /*11830*/  MOV R47, R89 ;  /* 0x00000059002f7202 */ /* 0x000fe20000000f00 */
[----:B------:R-:W-:-:S02]  /*11840*/  IMAD.MOV.U32 R56, RZ, RZ, R62 ;  /* 0x000000ffff387224 */ /* 0x000fc400078e003e */
[--C-:B------:R-:W-:Y:S02]  /*11850*/  FFMA.FTZ R10, R246, c[0x0][0x23c], -R2.reuse ;  /* 0x00008f00f60a7a23 */ /* 0x100fe40000010802 */
[--C-:B------:R-:W-:Y:S02]  /*11860*/  FFMA.FTZ R11, R243, c[0x0][0x23c], -R2.reuse ;  /* 0x00008f00f30b7a23 */ /* 0x100fe40000010802 */
[--C-:B------:R-:W-:Y:S02]  /*11870*/  FFMA.FTZ R74, R230, c[0x0][0x23c], -R2.reuse ;  /* 0x00008f00e64a7a23 */ /* 0x100fe40000010802 */
[--C-:B------:R-:W-:Y:S02]  /*11880*/  FFMA.FTZ R75, R200, c[0x0][0x23c], -R2.reuse ;  /* 0x00008f00c84b7a23 */ /* 0x100fe40000010802 */
[--C-:B------:R-:W-:Y:S02]  /*11890*/  FFMA.FTZ R78, R198, c[0x0][0x23c], -R2.reuse ;  /* 0x00008f00c64e7a23 */ /* 0x100fe40000010802 */
[----:B------:R-:W-:Y:S01]  /*118a0*/  FFMA.FTZ R79, R197, c[0x0][0x23c], -R2 ;  /* 0x00008f00c54f7a23 */ /* 0x000fe20000010802 */
[----:B-1----:R-:W-:Y:S01]  /*118b0*/  SHF.R.U32.HI R5, RZ, 0x10, R14 ;  /* 0x00000010ff057819 */ /* 0x002fe2000001160e */
[----:B------:R-:W-:Y:S01]  /*118c0*/  FFMA.FTZ R20, R157, c[0x0][0x23c], -R0 ;  /* 0x00008f009d147a23 */ /* 0x000fe20000010800 */
[----:B------:R-:W-:Y:S01]  /*118d0*/  LOP3.LUT R8, R14, 0xff, RZ, 0xc0, !PT ;  /* 0x000000ff0e087812 */ /* 0x000fe200078ec0ff */
[----:B------:R-:W-:Y:S01]  /*118e0*/  IMAD.MOV.U32 R35, RZ, RZ, R224 ;  /* 0x000000ffff237224 */ /* 0x000fe200078e00e0 */
[----:B------:R-:W-:Y:S01]  /*118f0*/  LOP3.LUT R4, R5, 0xff, RZ, 0xc0, !PT ;  /* 0x000000ff05047812 */ /* 0x000fe200078ec0ff */
[----:B------:R-:W-:-:S02]  /*11900*/  IMAD.MOV.U32 R57, RZ, RZ, R63 ;  /* 0x000000ffff397224 */ /* 0x000fc400078e003f */
[----:B------:R-:W-:Y:S01]  /*11910*/  IMAD.MOV.U32 R25, RZ, RZ, R220 ;  /* 0x000000ffff197224 */ /* 0x000fe200078e00dc */
[----:B------:R-:W-:Y:S01]  /*11920*/  PRMT R89, R4, 0x5410, R7 ;  /* 0x0000541004597816 */ /* 0x000fe20000000007 */
[----:B------:R-:W-:Y:S01]  /*11930*/  FFMA.FTZ R4, R61, c[0x0][0x23c], -R2 ;  /* 0x00008f003d047a23 */ /* 0x000fe20000010802 */
[----:B------:R-:W-:Y:S01]  /*11940*/  MOV R23, R82 ;  /* 0x0000005200177202 */ /* 0x000fe20000000f00 */
[----:B------:R-:W-:Y:S01]  /*11950*/  IMAD.MOV.U32 R115, RZ, RZ, R55 ;  /* 0x000000ffff737224 */ /* 0x000fe200078e0037 */
[----:B------:R-:W-:Y:S01]  /*11960*/  LDSM.16.MT88.4 R16, [R205+0x5000] ;  /* 0x00500000cd10783b */ /* 0x000fe20000004200 */
[----:B------:R-:W-:Y:S01]  /*11970*/  IMAD.MOV.U32 R61, RZ, RZ, R45 ;  /* 0x000000ffff3d7224 */ /* 0x000fe200078e002d */
[----:B------:R-:W-:Y:S01]  /*11980*/  MOV R45, R91 ;  /* 0x0000005b002d7202 */ /* 0x000fe20000000f00 */
[----:B------:R-:W-:Y:S02]  /*11990*/  IMAD.MOV.U32 R62, RZ, RZ, R46 ;  /* 0x000000ffff3e7224 */ /* 0x000fe400078e002e */
[----:B------:R-:W-:-:S02]  /*119a0*/  IMAD.MOV.U32 R64, RZ, RZ, R65 ;  /* 0x000000ffff407224 */ /* 0x000fc400078e0041 */
[----:B------:R-:W-:Y:S02]  /*119b0*/  FFMA.FTZ R94, R189, c[0x0][0x23c], -R3 ;  /* 0x00008f00bd5e7a23 */ /* 0x000fe40000010803 */
        /* <DEDUP_REMOVED lines=8> */
[--C-:B------:R-:W-:Y:S02]  /*11a40*/  FFMA.FTZ R28, R252, c[0x0][0x23c], -R0.reuse ;  /* 0x00008f00fc1c7a23 */ /* 0x100fe40000010800 */
[----:B------:R-:W-:Y:S01]  /*11a50*/  FFMA.FTZ R30, R249, c[0x0][0x23c], -R0 ;  /* 0x00008f00f91e7a23 */ /* 0x000fe20000010800 */
[----:B------:R-:W-:Y:S01]  /*11a60*/  MOV R234, R32 ;  /* 0x0000002000ea7202 */ /* 0x000fe20000000f00 */
[----:B------:R-:W-:-:S02]  /*11a70*/  IMAD.MOV.U32 R63, RZ, RZ, R158 ;  /* 0x000000ffff3f7224 */ /* 0x000fc400078e009e */
[----:B------:R-:W-:Y:S01]  /*11a80*/  IMAD.MOV.U32 R231, RZ, RZ, R12 ;  /* 0x000000ffffe77224 */ /* 0x000fe200078e000c */
[----:B------:R1:W-:Y:S01]  /*11a90*/  MUFU.EX2 R158, R4 ;  /* 0x00000004009e7308 */ /* 0x0003e20000000800 */
[----:B------:R-:W-:Y:S01]  /*11aa0*/  IMAD.MOV.U32 R46, RZ, RZ, R90 ;  /* 0x000000ffff2e7224 */ /* 0x000fe200078e005a */
[----:B------:R-:W2:Y:S01]  /*11ab0*/  LDSM.16.MT88.4 R12, [R204+0x5000] ;  /* 0x00500000cc0c783b */ /* 0x000ea20000004200 */
[----:B------:R-:W-:Y:S02]  /*11ac0*/  IMAD.MOV.U32 R55, RZ, RZ, R88 ;  /* 0x000000ffff377224 */ /* 0x000fe400078e0058 */
[----:B------:R-:W-:Y:S01]  /*11ad0*/  FFMA.FTZ R5, R134, c[0x0][0x23c], -R2 ;  /* 0x00008f0086057a23 */ /* 0x000fe20000010802 */
[----:B------:R3:W5:Y:S01]  /*11ae0*/  LDL.LU R224, [R1+0xcc] ;  /* 0x0000cc0001e07983 */ /* 0x0007620000300800 */
[--C-:B------:R-:W-:Y:S02]  /*11af0*/  FFMA.FTZ R88, R201, c[0x0][0x23c], -R3.reuse ;  /* 0x00008f00c9587a23 */ /* 0x100fe40000010803 */
[----:B------:R-:W-:-:S02]  /*11b00*/  FFMA.FTZ R90, R199, c[0x0][0x23c], -R3 ;  /* 0x00008f00c75a7a23 */ /* 0x000fc40000010803 */
[----:B------:R-:W-:Y:S02]  /*11b10*/  FFMA.FTZ R91, R190, c[0x0][0x23c], -R3 ;  /* 0x00008f00be5b7a23 */ /* 0x000fe40000010803 */
[--C-:B------:R-:W-:Y:S02]  /*11b20*/  FFMA.FTZ R3, R251, c[0x0][0x23c], -R2.reuse ;  /* 0x00008f00fb037a23 */ /* 0x100fe40000010802 */
[----:B-1----:R-:W-:Y:S01]  /*11b30*/  FFMA.FTZ R4, R56, c[0x0][0x23c], -R2 ;  /* 0x00008f0038047a23 */ /* 0x002fe20000010802 */
[----:B------:R1:W-:Y:S01]  /*11b40*/  MUFU.EX2 R134, R5 ;  /* 0x0000000500867308 */ /* 0x0003e20000000800 */
[----:B------:R-:W-:Y:S02]  /*11b50*/  IMAD.MOV.U32 R34, RZ, RZ, R57 ;  /* 0x000000ffff227224 */ /* 0x000fe400078e0039 */
[----:B------:R-:W-:Y:S02]  /*11b60*/  IMAD.MOV.U32 R113, RZ, RZ, R64 ;  /* 0x000000ffff717224 */ /* 0x000fe400078e0040 */
[----:B------:R-:W-:-:S02]  /*11b70*/  FFMA.FTZ R56, R238, c[0x0][0x23c], -R2 ;  /* 0x00008f00ee387a23 */ /* 0x000fc40000010802 */
[--C-:B------:R-:W-:Y:S01]  /*11b80*/  FFMA.FTZ R57, R235, c[0x0][0x23c], -R2.reuse ;  /* 0x00008f00eb397a23 */ /* 0x100fe20000010802 */
[----:B------:R4:W2:Y:S01]  /*11b90*/  MUFU.EX2 R159, R4 ;  /* 0x00000004009f7308 */ /* 0x0008a20000000800 */
[--C-:B------:R-:W-:Y:S02]  /*11ba0*/  FFMA.FTZ R64, R233, c[0x0][0x23c], -R2.reuse ;  /* 0x00008f00e9407a23 */ /* 0x100fe40000010802 */
[----:B-1----:R-:W-:-:S05]  /*11bb0*/  FFMA.FTZ R5, R250, c[0x0][0x23c], -R2 ;  /* 0x00008f00fa057a23 */ /* 0x002fca0000010802 */
[----:B------:R1:W-:Y:S01]  /*11bc0*/  MUFU.EX2 R165, R3 ;  /* 0x0000000300a57308 */ /* 0x0003e20000000800 */
[--C-:B------:R-:W-:Y:S02]  /*11bd0*/  FFMA.FTZ R2, R221, c[0x0][0x23c], -R0.reuse ;  /* 0x00008f00dd027a23 */ /* 0x100fe40000010800 */
[----:B----4-:R-:W-:Y:S02]  /*11be0*/  FFMA.FTZ R4, R34, c[0x0][0x23c], -R0 ;  /* 0x00008f0022047a23 */ /* 0x010fe40000010800 */
[----:B------:R-:W-:-:S03]  /*11bf0*/  IMAD.MOV.U32 R34, RZ, RZ, R164 ;  /* 0x000000ffff227224 */ /* 0x000fc600078e00a4 */
[----:B------:R2:W-:Y:S01]  /*11c00*/  MUFU.EX2 R164, R2 ;  /* 0x0000000200a47308 */ /* 0x0005e20000000800 */
[--C-:B-1----:R-:W-:Y:S02]  /*11c10*/  FFMA.FTZ R3, R223, c[0x0][0x23c], -R0.reuse ;  /* 0x00008f00df037a23 */ /* 0x102fe40000010800 */
[----:B------:R-:W-:Y:S02]  /*11c20*/  IMAD.MOV.U32 R65, RZ, RZ, R87 ;  /* 0x000000ffff417224 */ /* 0x000fe400078e0057 */
[----:B------:R-:W-:-:S03]  /*11c30*/  FFMA.FTZ R24, R36, c[0x0][0x23c], -R0 ;  /* 0x00008f0024187a23 */ /* 0x000fc60000010800 */
[----:B------:R1:W4:Y:S01]  /*11c40*/  MUFU.EX2 R157, R3 ;  /* 0x00000003009d7308 */ /* 0x0003220000000800 */
[----:B------:R-:W-:Y:S01]  /*11c50*/  IMAD.MOV.U32 R237, RZ, RZ, R35 ;  /* 0x000000ffffed7224 */ /* 0x000fe200078e0023 */
[----:B------:R-:W-:Y:S01]  /*11c60*/  PRMT R87, R8, 0x5410, R6 ;  /* 0x0000541008577816 */ /* 0x000fe20000000006 */
[----:B------:R-:W-:Y:S01]  /*11c70*/  IMAD.MOV.U32 R36, RZ, RZ, R65 ;  /* 0x000000ffff247224 */ /* 0x000fe200078e0041 */
[----:B------:R3:W5:Y:S01]  /*11c80*/  LDL.LU R223, [R1+0xc8] ;  /* 0x0000c80001df7983 */ /* 0x0007620000300800 */
        /* <DEDUP_REMOVED lines=8> */
[----:B------:R-:W-:Y:S01]  /*11d10*/  FFMA.FTZ R85, R202, c[0x0][0x23c], -R0 ;  /* 0x00008f00ca557a23 */ /* 0x000fe20000010800 */
[----:B------:R-:W-:Y:S01]  /*11d20*/  HSET2.LE.AND R0, R33, R84, PT ;  /* 0x0000005421007233 */ /* 0x000fe20003803000 */
[----:B------:R-:W-:Y:S01]  /*11d30*/  IMAD.MOV.U32 R226, RZ, RZ, R25 ;  /* 0x000000ffffe27224 */ /* 0x000fe200078e0019 */
[----:B--2---:R-:W-:Y:S01]  /*11d40*/  F2FP.BF16.PACK_AB R2, R159, R158 ;  /* 0x0000009e9f02723e */ /* 0x004fe200000010ff */
[----:B-1----:R-:W-:-:S02]  /*11d50*/  FADD.FTZ R3, R237, R42 ;  /* 0x0000002aed037221 */ /* 0x002fc40000010000 */
[----:B------:R-:W-:Y:S02]  /*11d60*/  IMAD.MOV.U32 R32, RZ, RZ, R168 ;  /* 0x000000ffff207224 */ /* 0x000fe400078e00a8 */
[----:B------:R-:W-:Y:S01]  /*11d70*/  IMAD.MOV.U32 R238, RZ, RZ, R207 ;  /* 0x000000ffffee7224 */ /* 0x000fe200078e00cf */
[----:B------:R-:W-:Y:S01]  /*11d80*/  MUFU.EX2 R64, R64 ;  /* 0x0000004000407308 */ /* 0x000fe20000000800 */
[----:B------:R-:W-:Y:S01]  /*11d90*/  IMAD.MOV.U32 R25, RZ, RZ, R60 ;  /* 0x000000ffff197224 */ /* 0x000fe200078e003c */
[----:B------:R3:W5:Y:S01]  /*11da0*/  LDL.LU R222, [R1+0xc4] ;  /* 0x0000c40001de7983 */ /* 0x0007620000300800 */
[----:B------:R-:W-:Y:S02]  /*11db0*/  IMAD.MOV.U32 R237, RZ, RZ, R113 ;  /* 0x000000ffffed7224 */ /* 0x000fe400078e0071 */
[----:B------:R-:W-:Y:S01]  /*11dc0*/  IMAD.MOV.U32 R60, RZ, RZ, R115 ;  /* 0x000000ffff3c7224 */ /* 0x000fe200078e0073 */
[----:B------:R-:W-:Y:S01]  /*11dd0*/  LOP3.LUT R6, R0, R2, RZ, 0xc0, !PT ;  /* 0x0000000200067212 */ /* 0x000fe200078ec0ff */
[----:B------:R-:W-:Y:S01]  /*11de0*/  IMAD.MOV.U32 R35, RZ, RZ, R166 ;  /* 0x000000ffff237224 */ /* 0x000fe200078e00a6 */
[----:B------:R1:W-:Y:S01]  /*11df0*/  MUFU.EX2 R115, R4 ;  /* 0x0000000400737308 */ /* 0x0003e20000000800 */
[--C-:B------:R-:W-:Y:S01]  /*11e00*/  HSET2.LE.AND R0, R37, R84.reuse, PT ;  /* 0x0000005425007233 */ /* 0x100fe20003803000 */
[----:B----4-:R-:W-:Y:S01]  /*11e10*/  F2FP.BF16.PACK_AB R2, R164, R157 ;  /* 0x0000009da402723e */ /* 0x010fe200000010ff */
[----:B------:R-:W-:Y:S01]  /*11e20*/  FADD.FTZ R3, R217, R3 ;  /* 0x00000003d9037221 */ /* 0x000fe20000010000 */
[----:B------:R3:W5:Y:S04]  /*11e30*/  LDL.LU R221, [R1+0xc0] ;  /* 0x0000c00001dd7983 */ /* 0x0007680000300800 */
[----:B------:R-:W2:Y:S01]  /*11e40*/  MUFU.EX2 R113, R8 ;  /* 0x0000000800717308 */ /* 0x000ea20000000800 */
[----:B------:R-:W-:Y:S01]  /*11e50*/  LOP3.LUT R7, R0, R2, RZ, 0xc0, !PT ;  /* 0x0000000200077212 */ /* 0x000fe200078ec0ff */
[--C-:B------:R-:W-:Y:S01]  /*11e60*/  HSET2.LE.AND R0, R21, R84.reuse, PT ;  /* 0x0000005415007233 */ /* 0x100fe20003803000 */
[----:B------:R-:W-:Y:S01]  /*11e70*/  F2FP.BF16.PACK_AB R2, R134, R156 ;  /* 0x0000009c8602723e */ /* 0x000fe200000010ff */
[----:B------:R3:W5:Y:S03]  /*11e80*/  LDL.LU R220, [R1+0xbc] ;  /* 0x0000bc0001dc7983 */ /* 0x0007660000300800 */
[----:B-1----:R-:W-:Y:S01]  /*11e90*/  LOP3.LUT R4, R0, R2, RZ, 0xc0, !PT ;  /* 0x0000000200047212 */ /* 0x002fe200078ec0ff */
[----:B------:R-:W-:Y:S01]  /*11ea0*/  HSET2.LE.AND R0, R22, R84, PT ;  /* 0x0000005416007233 */ /* 0x000fe20003803000 */
[----:B------:R1:W4:Y:S01]  /*11eb0*/  MUFU.EX2 R166, R5 ;  /* 0x0000000500a67308 */ /* 0x0003220000000800 */
[----:B--2---:R-:W-:-:S04]  /*11ec0*/  F2FP.BF16.PACK_AB R2, R113, R115 ;  /* 0x000000737102723e */ /* 0x004fc800000010ff */
[----:B-1----:R-:W-:Y:S01]  /*11ed0*/  LOP3.LUT R5, R0, R2, RZ, 0xc0, !PT ;  /* 0x0000000200057212 */ /* 0x002fe200078ec0ff */
[----:B------:R-:W-:Y:S02]  /*11ee0*/  FADD.FTZ R2, R226, R43 ;  /* 0x0000002be2027221 */ /* 0x000fe40000010000 */
[----:B------:R-:W-:Y:S02]  /*11ef0*/  IMAD.MOV.U32 R226, RZ, RZ, R234 ;  /* 0x000000ffffe27224 */ /* 0x000fe400078e00ea */
[----:B------:R-:W-:Y:S01]  /*11f00*/  IMAD.MOV.U32 R234, RZ, RZ, R231 ;  /* 0x000000ffffea7224 */ /* 0x000fe200078e00e7 */
[----:B------:R-:W-:Y:S01]  /*11f10*/  MOV R231, R237 ;  /* 0x000000ed00e77202 */ /* 0x000fe20000000f00 */
[----:B------:R-:W-:Y:S02]  /*11f20*/  IMAD.MOV.U32 R237, RZ, RZ, R25 ;  /* 0x000000ffffed7224 */ /* 0x000fe400078e0019 */
[----:B------:R-:W-:Y:S02]  /*11f30*/  IMAD.MOV.U32 R25, RZ, RZ, R27 ;  /* 0x000000ffff197224 */ /* 0x000fe400078e001b */
[----:B------:R-:W-:-:S02]  /*11f40*/  IMAD.MOV.U32 R27, RZ, RZ, R23 ;  /* 0x000000ffff1b7224 */ /* 0x000fc400078e0017 */
[----:B------:R-:W-:Y:S02]  /*11f50*/  IMAD.MOV.U32 R23, RZ, RZ, R29 ;  /* 0x000000ffff177224 */ /* 0x000fe400078e001d */
[----:B------:R-:W-:Y:S02]  /*11f60*/  FADD.FTZ R2, R226, R2 ;  /* 0x00000002e2027221 */ /* 0x000fe40000010000 */
[----:B------:R-:W-:Y:S02]  /*11f70*/  IMAD.MOV.U32 R29, RZ, RZ, R242 ;  /* 0x000000ffff1d7224 */ /* 0x000fe400078e00f2 */
[----:B------:R-:W-:Y:S02]  /*11f80*/  IMAD.MOV.U32 R226, RZ, RZ, R234 ;  /* 0x000000ffffe27224 */ /* 0x000fe400078e00ea */
[----:B------:R-:W-:Y:S02]  /*11f90*/  FADD.FTZ R0, R219, R41 ;  /* 0x00000029db007221 */ /* 0x000fe40000010000 */
[----:B------:R-:W-:Y:S01]  /*11fa0*/  IMAD.MOV.U32 R242, RZ, RZ, R241 ;  /* 0x000000fffff27224 */ /* 0x000fe200078e00f1 */
[----:B------:R1:W-:Y:S01]  /*11fb0*/  MUFU.EX2 R168, R9 ;  /* 0x0000000900a87308 */ /* 0x0003e20000000800 */
[----:B------:R-:W-:Y:S01]  /*11fc0*/  IMAD.MOV.U32 R234, RZ, RZ, R231 ;  /* 0x000000ffffea7224 */ /* 0x000fe200078e00e7 */
[----:B------:R3:W5:Y:S01]  /*11fd0*/  LDL.LU R219, [R1+0xb8] ;  /* 0x0000b80001db7983 */ /* 0x0007620000300800 */
[----:B------:R-:W-:Y:S01]  /*11fe0*/  IMAD.MOV.U32 R241, RZ, RZ, R36 ;  /* 0x000000fffff17224 */ /* 0x000fe200078e0024 */
[----:B------:R-:W-:Y:S01]  /*11ff0*/  MOV R36, R52 ;  /* 0x0000003400247202 */ /* 0x000fe20000000f00 */
[----:B------:R-:W-:Y:S01]  /*12000*/  IMAD.MOV.U32 R231, RZ, RZ, R237 ;  /* 0x000000ffffe77224 */ /* 0x000fe200078e00ed */
[----:B------:R-:W-:Y:S01]  /*12010*/  MOV R237, R25 ;  /* 0x0000001900ed7202 */ /* 0x000fe20000000f00 */
[----:B------:R-:W-:-:S02]  /*12020*/  IMAD.MOV.U32 R25, RZ, RZ, R27 ;  /* 0x000000ffff197224 */ /* 0x000fc400078e001b */
[----:B------:R-:W-:Y:S02]  /*12030*/  IMAD.MOV.U32 R27, RZ, RZ, R23 ;  /* 0x000000ffff1b7224 */ /* 0x000fe400078e0017 */
[----:B------:R-:W-:Y:S02]  /*12040*/  FADD.FTZ R0, R226, R0 ;  /* 0x00000000e2007221 */ /* 0x000fe40000010000 */
[----:B------:R-:W-:Y:S02]  /*12050*/  IMAD.MOV.U32 R23, RZ, RZ, R29 ;  /* 0x000000ffff177224 */ /* 0x000fe400078e001d */
[----:B------:R-:W-:Y:S02]  /*12060*/  IMAD.MOV.U32 R226, RZ, RZ, R234 ;  /* 0x000000ffffe27224 */ /* 0x000fe400078e00ea */
[----:B------:R-:W-:Y:S02]  /*12070*/  IMAD.MOV.U32 R234, RZ, RZ, R231 ;  /* 0x000000ffffea7224 */ /* 0x000fe400078e00e7 */
[----:B------:R-:W-:-:S02]  /*12080*/  IMAD.MOV.U32 R29, RZ, RZ, R36 ;  /* 0x000000ffff1d7224 */ /* 0x000fc400078e0024 */
[----:B------:R-:W-:Y:S02]  /*12090*/  IMAD.MOV.U32 R231, RZ, RZ, R237 ;  /* 0x000000ffffe77224 */ /* 0x000fe400078e00ed */
[----:B------:R-:W-:Y:S02]  /*120a0*/  IMAD.MOV.U32 R237, RZ, RZ, R25 ;  /* 0x000000ffffed7224 */ /* 0x000fe400078e0019 */
[----:B------:R-:W-:Y:S01]  /*120b0*/  IMAD.MOV.U32 R25, RZ, RZ, R27 ;  /* 0x000000ffff197224 */ /* 0x000fe200078e001b */
[----:B------:R-:W-:Y:S01]  /*120c0*/  MOV R27, R23 ;  /* 0x00000017001b7202 */ /* 0x000fe20000000f00 */
        /* <DEDUP_REMOVED lines=17> */
[----:B------:R-:W-:Y:S01]  /*121e0*/  IMAD.MOV.U32 R53, RZ, RZ, R54 ;  /* 0x000000ffff357224 */ /* 0x000fe200078e0036 */
[----:B------:R-:W-:Y:S01]  /*121f0*/  MOV R54, R48 ;  /* 0x0000003000367202 */ /* 0x000fe20000000f00 */
[----:B------:R-:W-:Y:S02]  /*12200*/  IMAD.MOV.U32 R231, RZ, RZ, R237 ;  /* 0x000000ffffe77224 */ /* 0x000fe400078e00ed */
[----:B------:R-:W-:Y:S02]  /*12210*/  IMAD.MOV.U32 R201, RZ, RZ, R228 ;  /* 0x000000ffffc97224 */ /* 0x000fe400078e00e4 */
[----:B------:R-:W-:Y:S02]  /*12220*/  IMAD.MOV.U32 R237, RZ, RZ, R25 ;  /* 0x000000ffffed7224 */ /* 0x000fe400078e0019 */
[----:B------:R-:W-:-:S02]  /*12230*/  IMAD.MOV.U32 R25, RZ, RZ, R27 ;  /* 0x000000ffff197224 */ /* 0x000fc400078e001b */
[----:B------:R-:W-:Y:S02]  /*12240*/  IMAD.MOV.U32 R48, RZ, RZ, R49 ;  /* 0x000000ffff307224 */ /* 0x000fe400078e0031 */
[----:B------:R-:W-:Y:S01]  /*12250*/  IMAD.MOV.U32 R27, RZ, RZ, R36 ;  /* 0x000000ffff1b7224 */ /* 0x000fe200078e0024 */
[----:B------:R-:W-:Y:S01]  /*12260*/  MOV R36, R52 ;  /* 0x0000003400247202 */ /* 0x000fe20000000f00 */
[----:B------:R-:W-:Y:S01]  /*12270*/  FADD.FTZ R21, R201, R0 ;  /* 0x00000000c9157221 */ /* 0x000fe20000010000 */
[----:B------:R-:W-:Y:S01]  /*12280*/  HSET2.LE.AND R0, R44, R84, PT ;  /* 0x000000542c007233 */ /* 0x000fe20003803000 */
[----:B------:R-:W-:Y:S02]  /*12290*/  IMAD.MOV.U32 R52, RZ, RZ, R53 ;  /* 0x000000ffff347224 */ /* 0x000fe400078e0035 */
[----:B------:R-:W-:Y:S01]  /*122a0*/  FADD.FTZ R22, R227, R2 ;  /* 0x00000002e3167221 */ /* 0x000fe20000010000 */
[----:B------:R-:W-:Y:S01]  /*122b0*/  F2FP.BF16.PACK_AB R2, R180, R179 ;  /* 0x000000b3b402723e */ /* 0x000fe200000010ff */
[----:B------:R-:W-:-:S02]  /*122c0*/  IMAD.MOV.U32 R53, RZ, RZ, R54 ;  /* 0x000000ffff357224 */ /* 0x000fc400078e0036 */
[----:B------:R-:W-:Y:S02]  /*122d0*/  IMAD.MOV.U32 R49, RZ, RZ, R216 ;  /* 0x000000ffff317224 */ /* 0x000fe400078e00d8 */
[----:B------:R-:W-:Y:S01]  /*122e0*/  IMAD.MOV.U32 R54, RZ, RZ, R48 ;  /* 0x000000ffff367224 */ /* 0x000fe200078e0030 */
[----:B------:R2:W-:Y:S01]  /*122f0*/  MUFU.EX2 R170, R10 ;  /* 0x0000000a00aa7308 */ /* 0x0005e20000000800 */
[----:B------:R-:W-:Y:S01]  /*12300*/  IMAD.MOV.U32 R228, RZ, RZ, R27 ;  /* 0x000000ffffe47224 */ /* 0x000fe200078e001b */
[----:B------:R-:W-:Y:S01]  /*12310*/  MOV R191, R226 ;  /* 0x000000e200bf7202 */ /* 0x000fe20000000f00 */
[----:B------:R-:W-:Y:S02]  /*12320*/  FADD.FTZ R8, R218, R40 ;  /* 0x00000028da087221 */ /* 0x000fe40000010000 */
[----:B------:R-:W-:Y:S01]  /*12330*/  IMAD.MOV.U32 R227, RZ, RZ, R25 ;  /* 0x000000ffffe37224 */ /* 0x000fe200078e0019 */
[----:B------:R-:W-:Y:S01]  /*12340*/  MOV R25, R54 ;  /* 0x0000003600197202 */ /* 0x000fe20000000f00 */
[----:B------:R-:W-:-:S02]  /*12350*/  IMAD.MOV.U32 R48, RZ, RZ, R49 ;  /* 0x000000ffff307224 */ /* 0x000fc400078e0031 */
[----:B------:R-:W-:Y:S01]  /*12360*/  IMAD.MOV.U32 R194, RZ, RZ, R231 ;  /* 0x000000ffffc27224 */ /* 0x000fe200078e00e7 */
[----:B------:R-:W-:Y:S01]  /*12370*/  MOV R248, R228 ;  /* 0x000000e400f87202 */ /* 0x000fe20000000f00 */
[----:B------:R-:W-:Y:S01]  /*12380*/  IMAD.MOV.U32 R226, RZ, RZ, R36 ;  /* 0x000000ffffe27224 */ /* 0x000fe200078e0024 */
[----:B-1----:R-:W-:Y:S01]  /*12390*/  F2FP.BF16.PACK_AB R9, R161, R160 ;  /* 0x000000a0a109723e */ /* 0x002fe200000010ff */
[----:B------:R-:W-:Y:S01]  /*123a0*/  IMAD.MOV.U32 R229, RZ, RZ, R237 ;  /* 0x000000ffffe57224 */ /* 0x000fe200078e00ed */
[----:B------:R-:W-:Y:S01]  /*123b0*/  MUFU.EX2 R65, R65 ;  /* 0x0000004100417308 */ /* 0x000fe20000000800 */
[----:B--2---:R-:W-:Y:S01]  /*123c0*/  LOP3.LUT R10, R0, R2, RZ, 0xc0, !PT ;  /* 0x00000002000a7212 */ /* 0x004fe200078ec0ff */
[----:B------:R-:W-:Y:S01]  /*123d0*/  HSET2.LE.AND R0, R38, R84, PT ;  /* 0x0000005426007233 */ /* 0x000fe20003803000 */
[----:B------:R-:W-:Y:S01]  /*123e0*/  IMAD.MOV.U32 R231, RZ, RZ, R52 ;  /* 0x000000ffffe77224 */ /* 0x000fe200078e0034 */
[----:B------:R-:W-:Y:S01]  /*123f0*/  F2FP.BF16.PACK_AB R2, R178, R163 ;  /* 0x000000a3b202723e */ /* 0x000fe200000010ff */
[----:B------:R-:W-:Y:S01]  /*12400*/  FADD.FTZ R29, R215, R8 ;  /* 0x00000008d71d7221 */ /* 0x000fe20000010000 */
[----:B------:R3:W5:Y:S01]  /*12410*/  LDL.LU R218, [R1+0xb4] ;  /* 0x0000b40001da7983 */ /* 0x0007620000300800 */
[----:B------:R-:W-:-:S02]  /*12420*/  IMAD.MOV.U32 R237, RZ, RZ, R53 ;  /* 0x000000ffffed7224 */ /* 0x000fc400078e0035 */
[----:B------:R-:W-:Y:S01]  /*12430*/  IMAD.MOV.U32 R246, RZ, RZ, R227 ;  /* 0x000000fffff67224 */ /* 0x000fe200078e00e3 */
[----:B------:R-:W-:Y:S01]  /*12440*/  LOP3.LUT R8, R0, R2, RZ, 0xc0, !PT ;  /* 0x0000000200087212 */ /* 0x000fe200078ec0ff */
[----:B------:R-:W-:Y:S01]  /*12450*/  IMAD.MOV.U32 R27, RZ, RZ, R48 ;  /* 0x000000ffff1b7224 */ /* 0x000fe200078e0030 */
[----:B------:R-:W-:Y:S01]  /*12460*/  HMMA.16816.F32.BF16 R40, R4, R12, R124 ;  /* 0x0000000c0428723c */ /* 0x000fe2000004187c */
[----:B------:R-:W-:Y:S01]  /*12470*/  IMAD.MOV.U32 R250, RZ, RZ, R226 ;  /* 0x000000fffffa7224 */ /* 0x000fe200078e00e2 */
[----:B------:R-:W-:Y:S01]  /*12480*/  MUFU.EX2 R66, R66 ;  /* 0x0000004200427308 */ /* 0x000fe20000000800 */
[----:B------:R-:W-:Y:S01]  /*12490*/  IMAD.MOV.U32 R251, RZ, RZ, R231 ;  /* 0x000000fffffb7224 */ /* 0x000fe200078e00e7 */
[----:B------:R3:W5:Y:S01]  /*124a0*/  LDL.LU R217, [R1+0xb0] ;  /* 0x0000b00001d97983 */ /* 0x0007620000300800 */
[----:B------:R-:W-:Y:S02]  /*124b0*/  IMAD.MOV.U32 R189, RZ, RZ, R237 ;  /* 0x000000ffffbd7224 */ /* 0x000fe400078e00ed */
[----:B------:R-:W-:Y:S01]  /*124c0*/  IMAD.MOV.U32 R190, RZ, RZ, R25 ;  /* 0x000000ffffbe7224 */ /* 0x000fe200078e0019 */
[----:B------:R3:W5:Y:S01]  /*124d0*/  LDL.LU R216, [R1+0xac] ;  /* 0x0000ac0001d87983 */ /* 0x0007620000300800 */
[----:B------:R-:W-:-:S02]  /*124e0*/  FADD.FTZ R2, R246, R29 ;  /* 0x0000001df6027221 */ /* 0x000fc40000010000 */
[----:B------:R-:W-:Y:S02]  /*124f0*/  IMAD.MOV.U32 R246, RZ, RZ, R248 ;  /* 0x000000fffff67224 */ /* 0x000fe400078e00f8 */
[----:B------:R-:W-:Y:S02]  /*12500*/  IMAD.MOV.U32 R199, RZ, RZ, R27 ;  /* 0x000000ffffc77224 */ /* 0x000fe400078e001b */
[----:B------:R-:W-:Y:S01]  /*12510*/  IMAD.MOV.U32 R201, RZ, RZ, R229 ;  /* 0x000000ffffc97224 */ /* 0x000fe200078e00e5 */
[----:B------:R1:W-:Y:S01]  /*12520*/  MUFU.EX2 R127, R11 ;  /* 0x0000000b007f7308 */ /* 0x0003e20000000800 */
[----:B------:R-:W-:Y:S01]  /*12530*/  IMAD.MOV.U32 R248, RZ, RZ, R250 ;  /* 0x000000fffff87224 */ /* 0x000fe200078e00fa */
[----:B------:R3:W5:Y:S01]  /*12540*/  LDL.LU R215, [R1+0xa8] ;  /* 0x0000a80001d77983 */ /* 0x0007620000300800 */
[----:B------:R-:W-:Y:S02]  /*12550*/  IMAD.MOV.U32 R250, RZ, RZ, R251 ;  /* 0x000000fffffa7224 */ /* 0x000fe400078e00fb */
[----:B------:R-:W-:Y:S01]  /*12560*/  IMAD.MOV.U32 R251, RZ, RZ, R189 ;  /* 0x000000fffffb7224 */ /* 0x000fe200078e00bd */
[----:B------:R-:W-:Y:S01]  /*12570*/  MOV R189, R190 ;  /* 0x000000be00bd7202 */ /* 0x000fe20000000f00 */
[----:B------:R-:W-:-:S02]  /*12580*/  IMAD.MOV.U32 R190, RZ, RZ, R199 ;  /* 0x000000ffffbe7224 */ /* 0x000fc400078e00c7 */
[----:B------:R-:W-:Y:S01]  /*12590*/  FADD.FTZ R23, R214, R3 ;  /* 0x00000003d6177221 */ /* 0x000fe20000010000 */
[----:B------:R-:W-:Y:S01]  /*125a0*/  HSET2.LE.AND R3, R39, R84, PT ;  /* 0x0000005427037233 */ /* 0x000fe20003803000 */
[----:B------:R-:W-:Y:S02]  /*125b0*/  IMAD.MOV.U32 R199, RZ, RZ, R201 ;  /* 0x000000ffffc77224 */ /* 0x000fe400078e00c9 */
[----:B------:R-:W-:Y:S02]  /*125c0*/  IMAD.MOV.U32 R49, RZ, RZ, R50 ;  /* 0x000000ffff317224 */ /* 0x000fe400078e0032 */
[----:B------:R-:W-:Y:S01]  /*125d0*/  IMAD.MOV.U32 R53, RZ, RZ, R51 ;  /* 0x000000ffff357224 */ /* 0x000fe200078e0033 */
[----:B-1----:R-:W-:Y:S01]  /*125e0*/  F2FP.BF16.PACK_AB R11, R167, R162 ;  /* 0x000000a2a70b723e */ /* 0x002fe200000010ff */
[----:B------:R-:W-:Y:S02]  /*125f0*/  IMAD.MOV.U32 R201, RZ, RZ, R194 ;  /* 0x000000ffffc97224 */ /* 0x000fe400078e00c2 */
[----:B------:R-:W-:Y:S01]  /*12600*/  IMAD.MOV.U32 R54, RZ, RZ, R212 ;  /* 0x000000ffff367224 */ /* 0x000fe200078e00d4 */
[----:B------:R1:W-:Y:S01]  /*12610*/  MUFU.EX2 R124, R24 ;  /* 0x00000018007c7308 */ /* 0x0003e20000000800 */
[----:B------:R-:W-:Y:S01]  /*12620*/  IMAD.MOV.U32 R50, RZ, RZ, R213 ;  /* 0x000000ffff327224 */ /* 0x000fe200078e00d5 */
[----:B------:R3:W5:Y:S01]  /*12630*/  LDL.LU R214, [R1+0xa4] ;  /* 0x0000a40001d67983 */ /* 0x0007620000300800 */
[----:B------:R-:W-:-:S02]  /*12640*/  IMAD.MOV.U32 R194, RZ, RZ, R191 ;  /* 0x000000ffffc27224 */ /* 0x000fc400078e00bf */
[----:B------:R-:W-:Y:S01]  /*12650*/  IMAD.MOV.U32 R191, RZ, RZ, R234 ;  /* 0x000000ffffbf7224 */ /* 0x000fe200078e00ea */
[----:B------:R-:W-:Y:S01]  /*12660*/  LOP3.LUT R11, R3, R11, RZ, 0xc0, !PT ;  /* 0x0000000b030b7212 */ /* 0x000fe200078ec0ff */
[----:B------:R-:W-:Y:S02]  /*12670*/  IMAD.MOV.U32 R234, RZ, RZ, R236 ;  /* 0x000000ffffea7224 */ /* 0x000fe400078e00ec */
[----:B------:R-:W-:Y:S01]  /*12680*/  IMAD.MOV.U32 R36, RZ, RZ, R49 ;  /* 0x000000ffff247224 */ /* 0x000fe200078e0031 */
[----:B------:R-:W-:Y:S01]  /*12690*/  MOV R229, R53 ;  /* 0x0000003500e57202 */ /* 0x000fe20000000f00 */
[----:B------:R-:W-:Y:S01]  /*126a0*/  IMAD.MOV.U32 R236, RZ, RZ, R31 ;  /* 0x000000ffffec7224 */ /* 0x000fe200078e001f */
[----:B------:R-:W-:Y:S01]  /*126b0*/  MOV R31, R34 ;  /* 0x00000022001f7202 */ /* 0x000fe20000000f00 */
[----:B------:R-:W-:Y:S01]  /*126c0*/  IMAD.MOV.U32 R52, RZ, RZ, R50 ;  /* 0x000000ffff347224 */ /* 0x000fe200078e0032 */
[----:B------:R-:W-:Y:S01]  /*126d0*/  HSET2.LE.AND R3, R26, R84, PT ;  /* 0x000000541a037233 */ /* 0x000fe20003803000 */
[----:B------:R-:W-:Y:S01]  /*126e0*/  IMAD.MOV.U32 R34, RZ, RZ, R35 ;  /* 0x000000ffff227224 */ /* 0x000fe200078e0023 */
[----:B------:R-:W-:Y:S01]  /*126f0*/  HMMA.16816.F32.BF16 R48, R4, R14, R128 ;  /* 0x0000000e0430723c */ /* 0x000fe20000041880 */
[----:B------:R-:W-:Y:S01]  /*12700*/  IMAD.MOV.U32 R35, RZ, RZ, R32 ;  /* 0x000000ffff237224 */ /* 0x000fe200078e0020 */
[----:B------:R-:W-:Y:S01]  /*12710*/  MUFU.EX2 R126, R28 ;  /* 0x0000001c007e7308 */ /* 0x000fe20000000800 */
[----:B------:R-:W-:Y:S01]  /*12720*/  IMAD.MOV.U32 R32, RZ, RZ, R60 ;  /* 0x000000ffff207224 */ /* 0x000fe200078e003c */
[----:B-1----:R-:W1:Y:S01]  /*12730*/  LDSM.16.MT88.4 R24, [R204+0x5400] ;  /* 0x00540000cc18783b */ /* 0x002e620000004200 */
[----:B------:R-:W-:-:S02]  /*12740*/  IMAD.MOV.U32 R228, RZ, RZ, R36 ;  /* 0x000000ffffe47224 */ /* 0x000fc400078e0024 */
[----:B------:R-:W-:Y:S01]  /*12750*/  IMAD.MOV.U32 R227, RZ, RZ, R52 ;  /* 0x000000ffffe37224 */ /* 0x000fe200078e0034 */
[C---:B------:R-:W-:Y:S01]  /*12760*/  HMMA.16816.F32.BF16 R36, R4.reuse, R18, R140 ;  /* 0x000000120424723c */ /* 0x040fe2000004188c */
[----:B------:R-:W-:Y:S01]  /*12770*/  IMAD.MOV.U32 R226, RZ, RZ, R54 ;  /* 0x000000ffffe27224 */ /* 0x000fe200078e0036 */
[----:B------:R-:W2:Y:S01]  /*12780*/  MUFU.EX2 R125, R20 ;  /* 0x00000014007d7308 */ /* 0x000ea20000000800 */
[----:B------:R-:W-:Y:S01]  /*12790*/  IMAD.MOV.U32 R237, RZ, RZ, R55 ;  /* 0x000000ffffed7224 */ /* 0x000fe200078e0037 */
[----:B------:R3:W5:Y:S01]  /*127a0*/  LDL.LU R213, [R1+0xa0] ;  /* 0x0000a00001d57983 */ /* 0x0007620000300800 */
        /* <DEDUP_REMOVED lines=8> */
[----:B------:R-:W-:-:S02]  /*12830*/  FADD.FTZ R3, R209, R22 ;  /* 0x00000016d1037221 */ /* 0x000fc40000010000 */
[----:B------:R-:W-:Y:S02]  /*12840*/  FADD.FTZ R5, R246, R21 ;  /* 0x00000015f6057221 */ /* 0x000fe40000010000 */
[----:B------:R-:W-:Y:S01]  /*12850*/  IMAD.MOV.U32 R63, RZ, RZ, R45 ;  /* 0x000000ffff3f7224 */ /* 0x000fe200078e002d */
[----:B------:R-:W-:Y:S01]  /*12860*/  MOV R45, R46 ;  /* 0x0000002e002d7202 */ /* 0x000fe20000000f00 */
[----:B------:R-:W-:Y:S02]  /*12870*/  IMAD.MOV.U32 R243, RZ, RZ, R248 ;  /* 0x000000fffff37224 */ /* 0x000fe400078e00f8 */
[----:B------:R-:W-:Y:S02]  /*12880*/  IMAD.MOV.U32 R246, RZ, RZ, R251 ;  /* 0x000000fffff67224 */ /* 0x000fe400078e00fb */
[----:B------:R-:W-:Y:S02]  /*12890*/  IMAD.MOV.U32 R250, RZ, RZ, R190 ;  /* 0x000000fffffa7224 */ /* 0x000fe400078e00be */
[----:B------:R-:W-:Y:S01]  /*128a0*/  IMAD.MOV.U32 R248, RZ, RZ, R189 ;  /* 0x000000fffff87224 */ /* 0x000fe200078e00bd */
[----:B------:R-:W-:Y:S01]  /*128b0*/  MOV R189, R201 ;  /* 0x000000c900bd7202 */ /* 0x000fe20000000f00 */
[----:B------:R-:W-:-:S02]  /*128c0*/  IMAD.MOV.U32 R251, RZ, RZ, R199 ;  /* 0x000000fffffb7224 */ /* 0x000fc400078e00c7 */
[----:B------:R-:W-:Y:S02]  /*128d0*/  IMAD.MOV.U32 R190, RZ, RZ, R194 ;  /* 0x000000ffffbe7224 */ /* 0x000fe400078e00c2 */
[----:B------:R-:W-:Y:S02]  /*128e0*/  IMAD.MOV.U32 R46, RZ, RZ, R208 ;  /* 0x000000ffff2e7224 */ /* 0x000fe400078e00d0 */
[----:B------:R-:W-:Y:S02]  /*128f0*/  IMAD.MOV.U32 R199, RZ, RZ, R234 ;  /* 0x000000ffffc77224 */ /* 0x000fe400078e00ea */
[----:B------:R-:W-:Y:S02]  /*12900*/  IMAD.MOV.U32 R194, RZ, RZ, R31 ;  /* 0x000000ffffc27224 */ /* 0x000fe400078e001f */
[----:B------:R-:W-:Y:S02]  /*12910*/  IMAD.MOV.U32 R201, RZ, RZ, R236 ;  /* 0x000000ffffc97224 */ /* 0x000fe400078e00ec */
        /* <DEDUP_REMOVED lines=8> */
[----:B------:R-:W-:-:S02]  /*129a0*/  FADD.FTZ R3, R238, R5 ;  /* 0x00000005ee037221 */ /* 0x000fc40000010000 */
[----:B------:R-:W-:Y:S02]  /*129b0*/  IMAD.MOV.U32 R61, RZ, RZ, R45 ;  /* 0x000000ffff3d7224 */ /* 0x000fe400078e002d */
[----:B------:R-:W-:Y:S02]  /*129c0*/  IMAD.MOV.U32 R62, RZ, RZ, R46 ;  /* 0x000000ffff3e7224 */ /* 0x000fe400078e002e */
[----:B------:R-:W-:Y:S02]  /*129d0*/  IMAD.MOV.U32 R63, RZ, RZ, R47 ;  /* 0x000000ffff3f7224 */ /* 0x000fe400078e002f */
[----:B------:R-:W-:Y:S01]  /*129e0*/  IMAD.MOV.U32 R238, RZ, RZ, R250 ;  /* 0x000000ffffee7224 */ /* 0x000fe200078e00fa */
[----:B------:R-:W-:Y:S01]  /*129f0*/  HMMA.16816.F32.BF16 R44, R8, R12, R104 ;  /* 0x0000000c082c723c */ /* 0x000fe20000041868 */
[----:B------:R-:W-:Y:S01]  /*12a00*/  IMAD.MOV.U32 R250, RZ, RZ, R199 ;  /* 0x000000fffffa7224 */ /* 0x000fe200078e00c7 */
[----:B------:R1:W1:Y:S01]  /*12a10*/  MUFU.EX2 R104, R30 ;  /* 0x0000001e00687308 */ /* 0x0002620000000800 */
[----:B------:R-:W-:-:S02]  /*12a20*/  IMAD.MOV.U32 R199, RZ, RZ, R31 ;  /* 0x000000ffffc77224 */ /* 0x000fc400078e001f */
[----:B------:R-:W-:Y:S02]  /*12a30*/  FADD.FTZ R0, R210, R23 ;  /* 0x00000017d2007221 */ /* 0x000fe40000010000 */
[----:B------:R-:W-:Y:S02]  /*12a40*/  FADD.FTZ R2, R235, R2 ;  /* 0x00000002eb027221 */ /* 0x000fe40000010000 */
[----:B------:R-:W-:Y:S01]  /*12a50*/  FADD.FTZ R0, R206, R0 ;  /* 0x00000000ce007221 */ /* 0x000fe20000010000 */
[----:B-1----:R-:W1:Y:S01]  /*12a60*/  LDSM.16.MT88.4 R28, [R205+0x5400] ;  /* 0x00540000cd1c783b */ /* 0x002e620000004200 */
[----:B------:R-:W-:Y:S01]  /*12a70*/  FADD.FTZ R20, R243, R2 ;  /* 0x00000002f3147221 */ /* 0x000fe20000010000 */
[----:B------:R-:W-:Y:S01]  /*12a80*/  MOV R235, R248 ;  /* 0x000000f800eb7202 */ /* 0x000fe20000000f00 */
[----:B------:R-:W-:Y:S01]  /*12a90*/  FADD.FTZ R21, R246, R0 ;  /* 0x00000000f6157221 */ /* 0x000fe20000010000 */
[----:B------:R-:W-:Y:S01]  /*12aa0*/  HSET2.LE.AND R0, R58, R84, PT ;  /* 0x000000543a007233 */ /* 0x000fe20003803000 */
[----:B------:R-:W-:Y:S01]  /*12ab0*/  IMAD.MOV.U32 R243, RZ, RZ, R251 ;  /* 0x000000fffff37224 */ /* 0x000fe200078e00fb */
[----:B----4-:R-:W-:Y:S01]  /*12ac0*/  F2FP.BF16.PACK_AB R2, R166, R165 ;  /* 0x000000a5a602723e */ /* 0x010fe200000010ff */
[----:B------:R-:W-:-:S02]  /*12ad0*/  IMAD.MOV.U32 R246, RZ, RZ, R189 ;  /* 0x000000fffff67224 */ /* 0x000fc400078e00bd */
[----:B------:R-:W-:Y:S01]  /*12ae0*/  IMAD.MOV.U32 R248, RZ, RZ, R190 ;  /* 0x000000fffff87224 */ /* 0x000fe200078e00be */
[----:B------:R-:W-:Y:S01]  /*12af0*/  MOV R190, R236 ;  /* 0x000000ec00be7202 */ /* 0x000fe20000000f00 */
[----:B------:R-:W-:Y:S02]  /*12b00*/  IMAD.MOV.U32 R251, RZ, RZ, R201 ;  /* 0x000000fffffb7224 */ /* 0x000fe400078e00c9 */
[----:B------:R-:W-:Y:S02]  /*12b10*/  IMAD.MOV.U32 R189, RZ, RZ, R234 ;  /* 0x000000ffffbd7224 */ /* 0x000fe400078e00ea */
[----:B------:R-:W-:Y:S02]  /*12b20*/  IMAD.MOV.U32 R201, RZ, RZ, R34 ;  /* 0x000000ffffc97224 */ /* 0x000fe400078e0022 */
[----:B------:R-:W-:Y:S02]  /*12b30*/  IMAD.MOV.U32 R234, RZ, RZ, R35 ;  /* 0x000000ffffea7224 */ /* 0x000fe400078e0023 */
[----:B------:R-:W-:-:S02]  /*12b40*/  IMAD.MOV.U32 R236, RZ, RZ, R32 ;  /* 0x000000ffffec7224 */ /* 0x000fc400078e0020 */
[----:B------:R-:W-:Y:S01]  /*12b50*/  HMMA.16816.F32.BF16 R32, R8, R14, R108 ;  /* 0x0000000e0820723c */ /* 0x000fe2000004186c */
[----:B------:R-:W-:Y:S01]  /*12b60*/  FADD.FTZ R13, R238, R3 ;  /* 0x00000003ee0d7221 */ /* 0x000fe20000010000 */
[----:B------:R-:W-:Y:S01]  /*12b70*/  MOV R238, R250 ;  /* 0x000000fa00ee7202 */ /* 0x000fe20000000f00 */
[----:B------:R-:W-:-:S04]  /*12b80*/  IMAD.MOV.U32 R230, RZ, RZ, R243 ;  /* 0x000000ffffe67224 */ /* 0x000fc800078e00f3 */
[----:B------:R-:W-:Y:S01]  /*12b90*/  FADD.FTZ R14, R235, R4 ;  /* 0x00000004eb0e7221 */ /* 0x000fe20000010000 */
[----:B------:R-:W-:Y:S01]  /*12ba0*/  LOP3.LUT R4, R0, R2, RZ, 0xc0, !PT ;  /* 0x0000000200047212 */ /* 0x000fe200078ec0ff */
[--C-:B------:R-:W-:Y:S01]  /*12bb0*/  HSET2.LE.AND R0, R59, R84.reuse, PT ;  /* 0x000000543b007233 */ /* 0x100fe20003803000 */
[----:B--2---:R-:W-:Y:S01]  /*12bc0*/  F2FP.BF16.PACK_AB R2, R124, R125 ;  /* 0x0000007d7c02723e */ /* 0x004fe200000010ff */
[----:B------:R-:W-:Y:S01]  /*12bd0*/  IMAD.MOV.U32 R233, RZ, RZ, R246 ;  /* 0x000000ffffe97224 */ /* 0x000fe200078e00f6 */
[--C-:B------:R-:W-:Y:S01]  /*12be0*/  HSET2.LE.AND R3, R69, R84.reuse, PT ;  /* 0x0000005445037233 */ /* 0x100fe20003803000 */
[----:B------:R-:W-:Y:S01]  /*12bf0*/  IMAD.MOV.U32 R235, RZ, RZ, R248 ;  /* 0x000000ffffeb7224 */ /* 0x000fe200078e00f8 */
[----:B------:R-:W-:Y:S01]  /*12c00*/  HSET2.LE.AND R7, R68, R84, PT ;  /* 0x0000005444077233 */ /* 0x000fe20003803000 */
[----:B------:R-:W-:Y:S02]  /*12c10*/  IMAD.MOV.U32 R243, RZ, RZ, R251 ;  /* 0x000000fffff37224 */ /* 0x000fe400078e00fb */
[----:B------:R-:W-:Y:S01]  /*12c20*/  IMAD.MOV.U32 R250, RZ, RZ, R199 ;  /* 0x000000fffffa7224 */ /* 0x000fe200078e00c7 */
[----:B------:R-:W2:Y:S01]  /*12c30*/  MUFU.EX2 R105, R56 ;  /* 0x0000003800697308 */ /* 0x000ea20000000800 */
[----:B------:R-:W-:Y:S01]  /*12c40*/  IMAD.MOV.U32 R246, RZ, RZ, R189 ;  /* 0x000000fffff67224 */ /* 0x000fe200078e00bd */
[----:B------:R-:W-:Y:S01]  /*12c50*/  F2FP.BF16.PACK_AB R6, R170, R168 ;  /* 0x000000a8aa06723e */ /* 0x000fe200000010ff */
[----:B------:R-:W-:Y:S01]  /*12c60*/  IMAD.MOV.U32 R248, RZ, RZ, R190 ;  /* 0x000000fffff87224 */ /* 0x000fe200078e00be */
[----:B------:R-:W-:Y:S01]  /*12c70*/  LOP3.LUT R5, R0, R2, RZ, 0xc0, !PT ;  /* 0x0000000200057212 */ /* 0x000fe200078ec0ff */
[----:B------:R-:W-:-:S02]  /*12c80*/  IMAD.MOV.U32 R199, RZ, RZ, R234 ;  /* 0x000000ffffc77224 */ /* 0x000fc400078e00ea */
[----:B------:R-:W-:Y:S01]  /*12c90*/  IMAD.MOV.U32 R251, RZ, RZ, R236 ;  /* 0x000000fffffb7224 */ /* 0x000fe200078e00ec */
[----:B------:R-:W-:Y:S01]  /*12ca0*/  MOV R236, R61 ;  /* 0x0000003d00ec7202 */ /* 0x000fe20000000f00 */
[----:B------:R-:W-:Y:S01]  /*12cb0*/  IMAD.MOV.U32 R189, RZ, RZ, R60 ;  /* 0x000000ffffbd7224 */ /* 0x000fe200078e003c */
[----:B------:R4:W1:Y:S01]  /*12cc0*/  MUFU.EX2 R68, R57 ;  /* 0x0000003900447308 */ /* 0x0008620000000800 */
[----:B------:R-:W-:Y:S02]  /*12cd0*/  IMAD.MOV.U32 R234, RZ, RZ, R62 ;  /* 0x000000ffffea7224 */ /* 0x000fe400078e003e */
[----:B------:R-:W-:Y:S02]  /*12ce0*/  IMAD.MOV.U32 R190, RZ, RZ, R63 ;  /* 0x000000ffffbe7224 */ /* 0x000fe400078e003f */
[C---:B------:R-:W-:Y:S01]  /*12cf0*/  HMMA.16816.F32.BF16 R60, R8.reuse, R16, R120 ;  /* 0x00000010083c723c */ /* 0x040fe20000041878 */
[----:B------:R-:W-:Y:S01]  /*12d00*/  FADD.FTZ R0, R230, R20 ;  /* 0x00000014e6007221 */ /* 0x000fe20000010000 */
[----:B------:R-:W-:Y:S01]  /*12d10*/  LOP3.LUT R6, R3, R6, RZ, 0xc0, !PT ;  /* 0x0000000603067212 */ /* 0x000fe200078ec0ff */
[----:B------:R-:W-:Y:S01]  /*12d20*/  FADD.FTZ R2, R233, R21 ;  /* 0x00000015e9027221 */ /* 0x000fe20000010000 */
[----:B------:R-:W-:Y:S01]  /*12d30*/  F2FP.BF16.PACK_AB R12, R104, R126 ;  /* 0x0000007e680c723e */ /* 0x000fe200000010ff */
[----:B------:R-:W-:Y:S01]  /*12d40*/  FADD.FTZ R3, R243, R0 ;  /* 0x00000000f3037221 */ /* 0x000fe20000010000 */
[----:B------:R-:W1:Y:S02]  /*12d50*/  LDSM.16.MT88.4 R20, [R204+0x5800] ;  /* 0x00580000cc14783b */ /* 0x000e640000004200 */
[----:B----4-:R-:W-:Y:S01]  /*12d60*/  HMMA.16816.F32.BF16 R56, R8, R18, R116 ;  /* 0x000000120838723c */ /* 0x010fe20000041874 */
[----:B------:R-:W-:-:S06]  /*12d70*/  FADD.FTZ R2, R246, R2 ;  /* 0x00000002f6027221 */ /* 0x000fcc0000010000 */
[----:B------:R-:W-:-:S04]  /*12d80*/  FADD.FTZ R8, R235, R14 ;  /* 0x0000000eeb087221 */ /* 0x000fc80000010000 */
[----:B------:R-:W-:Y:S01]  /*12d90*/  FADD.FTZ R0, R248, R8 ;  /* 0x00000008f8007221 */ /* 0x000fe20000010000 */
[----:B------:R-:W-:Y:S01]  /*12da0*/  LOP3.LUT R7, R7, R12, RZ, 0xc0, !PT ;  /* 0x0000000c07077212 */ /* 0x000fe200078ec0ff */
[----:B------:R-:W-:Y:S02]  /*12db0*/  FADD.FTZ R9, R238, R13 ;  /* 0x0000000dee097221 */ /* 0x000fe40000010000 */
[----:B------:R-:W-:Y:S01]  /*12dc0*/  FADD.FTZ R16, R189, R0 ;  /* 0x00000000bd107221 */ /* 0x000fe20000010000 */
[--C-:B------:R-:W-:Y:S01]  /*12dd0*/  HSET2.LE.AND R0, R77, R84.reuse, PT ;  /* 0x000000544d007233 */ /* 0x100fe20003803000 */
[----:B------:R-:W-:Y:S01]  /*12de0*/  FADD.FTZ R17, R251, R2 ;  /* 0x00000002fb117221 */ /* 0x000fe20000010000 */
[----:B------:R-:W-:Y:S01]  /*12df0*/  F2FP.BF16.PACK_AB R2, R185, R188 ;  /* 0x000000bcb902723e */ /* 0x000fe200000010ff */
[----:B------:R-:W-:Y:S02]  /*12e00*/  FADD.FTZ R15, R250, R9 ;  /* 0x00000009fa0f7221 */ /* 0x000fe40000010000 */
[----:B------:R-:W-:Y:S01]  /*12e10*/  FADD.FTZ R14, R155, R3 ;  /* 0x000000039b0e7221 */ /* 0x000fe20000010000 */
[----:B------:R-:W-:Y:S01]  /*12e20*/  LOP3.LUT R10, R0, R2, RZ, 0xc0, !PT ;  /* 0x00000002000a7212 */ /* 0x000fe200078ec0ff */
[----:B------:R-:W-:Y:S01]  /*12e30*/  HMMA.16816.F32.BF16 R40, R4, R24, R40 ;  /* 0x000000180428723c */ /* 0x000fe20000041828 */
[----:B------:R-:W-:Y:S01]  /*12e40*/  FADD.FTZ R2, R190, R15 ;  /* 0x0000000fbe027221 */ /* 0x000fe20000010000 */
[--C-:B------:R-:W-:Y:S01]  /*12e50*/  HSET2.LE.AND R8, R72, R84.reuse, PT ;  /* 0x0000005448087233 */ /* 0x100fe20003803000 */
[----:B------:R-:W-:Y:S01]  /*12e60*/  FADD.FTZ R0, R199, R14 ;  /* 0x0000000ec7007221 */ /* 0x000fe20000010000 */
[--C-:B------:R-:W-:Y:S01]  /*12e70*/  HSET2.LE.AND R3, R76, R84.reuse, PT ;  /* 0x000000544c037233 */ /* 0x100fe20003803000 */
[----:B------:R-:W-:Y:S01]  /*12e80*/  F2FP.BF16.PACK_AB R9, R187, R192 ;  /* 0x000000c0bb09723e */ /* 0x000fe200000010ff */
[----:B------:R-:W-:-:S02]  /*12e90*/  HSET2.LE.AND R12, R71, R84, PT ;  /* 0x00000054470c7233 */ /* 0x000fc40003803000 */
[----:B------:R-:W-:Y:S01]  /*12ea0*/  HMMA.16816.F32.BF16 R48, R4, R26, R48 ;  /* 0x0000001a0430723c */ /* 0x000fe20000041830 */
[----:B------:R-:W-:Y:S01]  /*12eb0*/  F2FP.BF16.PACK_AB R11, R173, R174 ;  /* 0x000000aead0b723e */ /* 0x000fe200000010ff */
[----:B------:R-:W-:Y:S01]  /*12ec0*/  FADD.FTZ R0, R229, R0 ;  /* 0x00000000e5007221 */ /* 0x000fe20000010000 */
[----:B------:R-:W-:-:S05]  /*12ed0*/  F2FP.BF16.PACK_AB R13, R172, R171 ;  /* 0x000000abac0d723e */ /* 0x000fca00000010ff */
[----:B-1----:R-:W-:Y:S01]  /*12ee0*/  HMMA.16816.F32.BF16 R52, R4, R28, R52 ;  /* 0x0000001c0434723c */ /* 0x002fe20000041834 */
[----:B------:R-:W-:-:S07]  /*12ef0*/  LOP3.LUT R8, R8, R9, RZ, 0xc0, !PT ;  /* 0x0000000908087212 */ /* 0x000fce00078ec0ff */
[----:B------:R-:W-:Y:S01]  /*12f00*/  HMMA.16816.F32.BF16 R36, R4, R30, R36 ;  /* 0x0000001e0424723c */ /* 0x000fe20000041824 */
[----:B------:R-:W-:-:S06]  /*12f10*/  LOP3.LUT R11, R3, R11, RZ, 0xc0, !PT ;  /* 0x0000000b030b7212 */ /* 0x000fcc00078ec0ff */
[----:B------:R-:W-:Y:S02]  /*12f20*/  FADD.FTZ R5, R194, R16 ;  /* 0x00000010c2057221 */ /* 0x000fe40000010000 */
[----:B------:R-:W-:Y:S02]  /*12f30*/  FADD.FTZ R4, R191, R2 ;  /* 0x00000002bf047221 */ /* 0x000fe40000010000 */
[----:B------:R-:W-:Y:S01]  /*12f40*/  FADD.FTZ R2, R228, R5 ;  /* 0x00000005e4027221 */ /* 0x000fe20000010000 */
[----:B------:R-:W-:Y:S01]  /*12f50*/  LOP3.LUT R9, R12, R13, RZ, 0xc0, !PT ;  /* 0x0000000d0c097212 */ /* 0x000fe200078ec0ff */
[----:B------:R-:W-:Y:S01]  /*12f60*/  FADD.FTZ R3, R201, R17 ;  /* 0x00000011c9037221 */ /* 0x000fe20000010000 */
[----:B------:R-:W1:Y:S01]  /*12f70*/  MUFU.EX2 R70, R70 ;  /* 0x0000004600467308 */ /* 0x000e620000000800 */
[----:B------:R-:W-:Y:S01]  /*12f80*/  FADD.FTZ R12, R234, R0 ;  /* 0x00000000ea0c7221 */ /* 0x000fe20000010000 */
[----:B------:R-:W4:Y:S01]  /*12f90*/  LDSM.16.MT88.4 R16, [R205+0x5800] ;  /* 0x00580000cd10783b */ /* 0x000f220000004200 */
[----:B------:R-:W-:Y:S01]  /*12fa0*/  FADD.FTZ R14, R144, R2 ;  /* 0x00000002900e7221 */ /* 0x000fe20000010000 */
[----:B------:R-:W-:Y:S01]  /*12fb0*/  HSET2.LE.AND R0, R86, R84, PT ;  /* 0x0000005456007233 */ /* 0x000fe20003803000 */
[----:B--2---:R-:W-:Y:S01]  /*12fc0*/  F2FP.BF16.PACK_AB R2, R105, R127 ;  /* 0x0000007f6902723e */ /* 0x004fe200000010ff */
[----:B------:R-:W-:-:S02]  /*12fd0*/  FADD.FTZ R3, R227, R3 ;  /* 0x00000003e3037221 */ /* 0x000fc40000010000 */
[----:B------:R-:W-:Y:S01]  /*12fe0*/  FADD.FTZ R13, R226, R4 ;  /* 0x00000004e20d7221 */ /* 0x000fe20000010000 */
[----:B------:R-:W-:Y:S01]  /*12ff0*/  LOP3.LUT R4, R0, R2, RZ, 0xc0, !PT ;  /* 0x0000000200047212 */ /* 0x000fe200078ec0ff */
[--C-:B------:R-:W-:Y:S01]  /*13000*/  HSET2.LE.AND R0, R93, R84.reuse, PT ;  /* 0x000000545d007233 */ /* 0x100fe20003803000 */
[----:B------:R-:W-:Y:S01]  /*13010*/  F2FP.BF16.PACK_AB R2, R64, R68 ;  /* 0x000000444002723e */ /* 0x000fe200000010ff */
[----:B------:R-:W-:Y:S01]  /*13020*/  IMAD.MOV.U32 R231, RZ, RZ, R211 ;  /* 0x000000ffffe77224 */ /* 0x000fe200078e00d3 */
[C---:B------:R-:W-:Y:S01]  /*13030*/  HMMA.16816.F32.BF16 R44, R8.reuse, R24, R44 ;  /* 0x00000018082c723c */ /* 0x040fe2000004182c */
[----:B------:R-:W-:Y:S01]  /*13040*/  FADD.FTZ R15, R145, R3 ;  /* 0x00000003910f7221 */ /* 0x000fe20000010000 */
[--C-:B------:R-:W-:Y:S01]  /*13050*/  HSET2.LE.AND R3, R83, R84.reuse, PT ;  /* 0x0000005453037233 */ /* 0x100fe20003803000 */
[----:B------:R-:W-:Y:S01]  /*13060*/  F2FP.BF16.PACK_AB R5, R66, R65 ;  /* 0x000000414205723e */ /* 0x000fe200000010ff */
[----:B------:R-:W2:Y:S01]  /*13070*/  MUFU.EX2 R73, R73 ;  /* 0x0000004900497308 */ /* 0x000ea20000000800 */
[----:B------:R-:W-:Y:S01]  /*13080*/  LOP3.LUT R6, R0, R2, RZ, 0xc0, !PT ;  /* 0x0000000200067212 */ /* 0x000fe200078ec0ff */
[----:B------:R-:W-:Y:S01]  /*13090*/  FADD.FTZ R2, R231, R13 ;  /* 0x0000000de7027221 */ /* 0x000fe20000010000 */
[----:B-1----:R-:W-:Y:S01]  /*130a0*/  F2FP.BF16.PACK_AB R7, R70, R67 ;  /* 0x000000434607723e */ /* 0x002fe200000010ff */
[C---:B------:R-:W-:Y:S01]  /*130b0*/  HMMA.16816.F32.BF16 R24, R8.reuse, R26, R32 ;  /* 0x0000001a0818723c */ /* 0x040fe20000041820 */
[----:B------:R-:W-:Y:S01]  /*130c0*/  FADD.FTZ R0, R153, R12 ;  /* 0x0000000c99007221 */ /* 0x000fe20000010000 */
[----:B------:R-:W-:Y:S01]  /*130d0*/  LOP3.LUT R5, R3, R5, RZ, 0xc0, !PT ;  /* 0x0000000503057212 */ /* 0x000fe200078ec0ff */
[----:B------:R-:W-:Y:S01]  /*130e0*/  HSET2.LE.AND R3, R92, R84, PT ;  /* 0x000000545c037233 */ /* 0x000fe20003803000 */
[----:B------:R-:W-:Y:S01]  /*130f0*/  MUFU.EX2 R74, R74 ;  /* 0x0000004a004a7308 */ /* 0x000fe20000000800 */
[----:B------:R3:W5:Y:S03]  /*13100*/  LDL.LU R211, [R1+0x98] ;  /* 0x0000980001d37983 */ /* 0x0007660000300800 */
[C---:B------:R-:W-:Y:S01]  /*13110*/  HMMA.16816.F32.BF16 R32, R8.reuse, R28, R60 ;  /* 0x0000001c0820723c */ /* 0x040fe2000004183c */
[----:B------:R-:W-:Y:S01]  /*13120*/  FADD.FTZ R0, R151, R0 ;  /* 0x0000000097007221 */ /* 0x000fe20000010000 */
[----:B------:R-:W-:Y:S01]  /*13130*/  LOP3.LUT R7, R3, R7, RZ, 0xc0, !PT ;  /* 0x0000000703077212 */ /* 0x000fe200078ec0ff */
[----:B------:R3:W5:Y:S05]  /*13140*/  LDL.LU R210, [R1+0x94] ;  /* 0x0000940001d27983 */ /* 0x00076a0000300800 */
[----:B------:R-:W-:Y:S01]  /*13150*/  HMMA.16816.F32.BF16 R28, R8, R30, R56 ;  /* 0x0000001e081c723c */ /* 0x000fe20000041838 */
[----:B------:R-:W-:Y:S01]  /*13160*/  FADD.FTZ R12, R154, R0 ;  /* 0x000000009a0c7221 */ /* 0x000fe20000010000 */
[----:B------:R-:W1:Y:S01]  /*13170*/  MUFU.EX2 R75, R75 ;  /* 0x0000004b004b7308 */ /* 0x000e620000000800 */
[----:B------:R-:W-:Y:S01]  /*13180*/  FADD.FTZ R3, R148, R15 ;  /* 0x0000000f94037221 */ /* 0x000fe20000010000 */
[----:B------:R3:W5:Y:S03]  /*13190*/  LDL.LU R209, [R1+0x90] ;  /* 0x0000900001d17983 */ /* 0x0007660000300800 */
[----:B------:R-:W-:-:S02]  /*131a0*/  FADD.FTZ R9, R146, R14 ;  /* 0x0000000e92097221 */ /* 0x000fc40000010000 */
[----:B------:R-:W-:Y:S01]  /*131b0*/  FADD.FTZ R8, R237, R2 ;  /* 0x00000002ed087221 */ /* 0x000fe20000010000 */
[----:B------:R-:W-:Y:S01]  /*131c0*/  HSET2.LE.AND R0, R102, R84, PT ;  /* 0x0000005466007233 */ /* 0x000fe20003803000 */
[----:B------:R-:W-:Y:S01]  /*131d0*/  FADD.FTZ R2, R147, R9 ;  /* 0x0000000993027221 */ /* 0x000fe20000010000 */
[----:B--2---:R-:W-:Y:S01]  /*131e0*/  F2FP.BF16.PACK_AB R11, R73, R176 ;  /* 0x000000b0490b723e */ /* 0x004fe200000010ff */
[----:B------:R-:W-:Y:S01]  /*131f0*/  FADD.FTZ R3, R150, R3 ;  /* 0x0000000396037221 */ /* 0x000fe20000010000 */
[----:B------:R-:W-:Y:S01]  /*13200*/  MUFU.EX2 R80, R80 ;  /* 0x0000005000507308 */ /* 0x000fe20000000800 */
[----:B------:R-:W-:Y:S01]  /*13210*/  FADD.FTZ R14, R152, R2 ;  /* 0x00000002980e7221 */ /* 0x000fe20000010000 */
[----:B------:R-:W-:Y:S01]  /*13220*/  F2FP.BF16.PACK_AB R2, R193, R186 ;  /* 0x000000bac102723e */ /* 0x000fe200000010ff */
[----:B------:R-:W-:-:S05]  /*13230*/  FADD.FTZ R15, R149, R3 ;  /* 0x00000003950f7221 */ /* 0x000fca0000010000 */
[----:B------:R-:W-:Y:S01]  /*13240*/  MUFU.EX2 R81, R81 ;  /* 0x0000005100517308 */ /* 0x000fe20000000800 */
[----:B------:R-:W-:Y:S01]  /*13250*/  LOP3.LUT R10, R0, R2, RZ, 0xc0, !PT ;  /* 0x00000002000a7212 */ /* 0x000fe200078ec0ff */
[--C-:B------:R-:W-:Y:S01]  /*13260*/  HSET2.LE.AND R0, R98, R84.reuse, PT ;  /* 0x0000005462007233 */ /* 0x100fe20003803000 */
[----:B------:R-:W-:Y:S01]  /*13270*/  F2FP.BF16.PACK_AB R2, R183, R184 ;  /* 0x000000b8b702723e */ /* 0x000fe200000010ff */
[----:B------:R-:W-:Y:S01]  /*13280*/  FADD.FTZ R13, R236, R8 ;  /* 0x00000008ec0d7221 */ /* 0x000fe20000010000 */
[----:B------:R-:W-:-:S03]  /*13290*/  HSET2.LE.AND R3, R101, R84, PT ;  /* 0x0000005465037233 */ /* 0x000fc60003803000 */
[----:B------:R-:W-:Y:S01]  /*132a0*/  MUFU.EX2 R78, R78 ;  /* 0x0000004e004e7308 */ /* 0x000fe20000000800 */
[----:B------:R-:W-:Y:S01]  /*132b0*/  LOP3.LUT R8, R0, R2, RZ, 0xc0, !PT ;  /* 0x0000000200087212 */ /* 0x000fe200078ec0ff */
[----:B------:R-:W-:Y:S01]  /*132c0*/  FADD.FTZ R0, R241, R12 ;  /* 0x0000000cf1007221 */ /* 0x000fe20000010000 */
[----:B------:R-:W-:Y:S01]  /*132d0*/  LOP3.LUT R11, R3, R11, RZ, 0xc0, !PT ;  /* 0x0000000b030b7212 */ /* 0x000fe200078ec0ff */
[----:B------:R-:W-:Y:S01]  /*132e0*/  FADD.FTZ R2, R242, R13 ;  /* 0x0000000df2027221 */ /* 0x000fe20000010000 */
[----:B------:R-:W-:Y:S01]  /*132f0*/  HSET2.LE.AND R3, R97, R84, PT ;  /* 0x0000005461037233 */ /* 0x000fe20003803000 */
[----:B------:R-:W-:Y:S01]  /*13300*/  F2FP.BF16.PACK_AB R9, R177, R175 ;  /* 0x000000afb109723e */ /* 0x000fe200000010ff */
[----:B------:R-:W-:Y:S01]  /*13310*/  FADD.FTZ R0, R115, R0 ;  /* 0x0000000073007221 */ /* 0x000fe20000010000 */
[----:B------:R-:W-:Y:S01]  /*13320*/  MUFU.EX2 R79, R79 ;  /* 0x0000004f004f7308 */ /* 0x000fe20000000800 */
[----:B------:R-:W-:Y:S01]  /*13330*/  FADD.FTZ R2, R156, R2 ;  /* 0x000000029c027221 */ /* 0x000fe20000010000 */
[C---:B------:R-:W-:Y:S01]  /*13340*/  HMMA.16816.F32.BF16 R136, R4.reuse, R20, R40 ;  /* 0x000000140488723c */ /* 0x040fe20000041828 */
[----:B------:R-:W-:Y:S01]  /*13350*/  LOP3.LUT R9, R3, R9, RZ, 0xc0, !PT ;  /* 0x0000000903097212 */ /* 0x000fe200078ec0ff */
[----:B------:R-:W-:Y:S01]  /*13360*/  FADD.FTZ R3, R160, R14 ;  /* 0x0000000ea0037221 */ /* 0x000fe20000010000 */
[----:B------:R-:W2:Y:S01]  /*13370*/  LDSM.16.MT88.4 R144, [R204+0x5c00] ;  /* 0x005c0000cc90783b */ /* 0x000ea20000004200 */
[----:B------:R-:W-:Y:S01]  /*13380*/  FADD.FTZ R12, R134, R2 ;  /* 0x00000002860c7221 */ /* 0x000fe20000010000 */
[----:B-1----:R-:W-:Y:S01]  /*13390*/  F2FP.BF16.PACK_AB R2, R75, R74 ;  /* 0x0000004a4b02723e */ /* 0x002fe200000010ff */
[----:B------:R-:W-:Y:S01]  /*133a0*/  MUFU.EX2 R82, R82 ;  /* 0x0000005200527308 */ /* 0x000fe20000000800 */
[----:B------:R3:W5:Y:S01]  /*133b0*/  LDL.LU R208, [R1+0x8c] ;  /* 0x00008c0001d07983 */ /* 0x0007620000300800 */
[----:B------:R-:W-:Y:S01]  /*133c0*/  HMMA.16816.F32.BF16 R148, R4, R22, R48 ;  /* 0x000000160494723c */ /* 0x000fe20000041830 */
[----:B------:R-:W-:-:S02]  /*133d0*/  FADD.FTZ R3, R161, R3 ;  /* 0x00000003a1037221 */ /* 0x000fc40000010000 */
[----:B------:R3:W5:Y:S05]  /*133e0*/  LDL.LU R207, [R1+0x88] ;  /* 0x0000880001cf7983 */ /* 0x00076a0000300800 */
[C---:B----4-:R-:W-:Y:S01]  /*133f0*/  HMMA.16816.F32.BF16 R152, R4.reuse, R16, R52 ;  /* 0x000000100498723c */ /* 0x050fe20000041834 */
[----:B------:R-:W1:Y:S07]  /*13400*/  MUFU.EX2 R85, R85 ;  /* 0x0000005500557308 */ /* 0x000e6e0000000800 */
[----:B------:R-:W-:Y:S01]  /*13410*/  HMMA.16816.F32.BF16 R36, R4, R18, R36 ;  /* 0x000000120424723c */ /* 0x000fe20000041824 */
[----:B------:R-:W-:Y:S01]  /*13420*/  FADD.FTZ R13, R162, R3 ;  /* 0x00000003a20d7221 */ /* 0x000fe20000010000 */
[----:B------:R-:W-:Y:S01]  /*13430*/  MUFU.EX2 R40, R88 ;  /* 0x0000005800287308 */ /* 0x000fe20000000800 */
[----:B------:R3:W5:Y:S04]  /*13440*/  LDL.LU R206, [R1+0x84] ;  /* 0x0000840001ce7983 */ /* 0x0007680000300800 */
[----:B------:R-:W-:Y:S01]  /*13450*/  FADD.FTZ R7, R113, R0 ;  /* 0x0000000071077221 */ /* 0x000fe20000010000 */
[--C-:B------:R-:W-:Y:S01]  /*13460*/  HSET2.LE.AND R0, R87, R84.reuse, PT ;  /* 0x0000005457007233 */ /* 0x100fe20003803000 */
[----:B------:R-:W-:Y:S01]  /*13470*/  FADD.FTZ R4, R163, R15 ;  /* 0x0000000fa3047221 */ /* 0x000fe20000010000 */
[--C-:B------:R-:W-:Y:S01]  /*13480*/  HSET2.LE.AND R3, R96, R84.reuse, PT ;  /* 0x0000005460037233 */ /* 0x100fe20003803000 */
[----:B-1----:R-:W-:Y:S01]  /*13490*/  F2FP.BF16.PACK_AB R6, R85, R82 ;  /* 0x000000525506723e */ /* 0x002fe200000010ff */
[--C-:B------:R-:W-:Y:S01]  /*134a0*/  HSET2.LE.AND R5, R95, R84.reuse, PT ;  /* 0x000000545f057233 */ /* 0x100fe20003803000 */
[----:B------:R-:W-:Y:S01]  /*134b0*/  FADD.FTZ R4, R178, R4 ;  /* 0x00000004b2047221 */ /* 0x000fe20000010000 */
[----:B------:R-:W-:Y:S01]  /*134c0*/  LOP3.LUT R160, R0, R2, RZ, 0xc0, !PT ;  /* 0x0000000200a07212 */ /* 0x000fe200078ec0ff */
[----:B------:R-:W-:Y:S01]  /*134d0*/  HSET2.LE.AND R0, R89, R84, PT ;  /* 0x0000005459007233 */ /* 0x000fe20003803000 */
[----:B------:R-:W-:Y:S01]  /*134e0*/  F2FP.BF16.PACK_AB R2, R81, R80 ;  /* 0x000000505102723e */ /* 0x000fe200000010ff */
[----:B------:R-:W-:Y:S01]  /*134f0*/  FADD.FTZ R14, R179, R4 ;  /* 0x00000004b30e7221 */ /* 0x000fe20000010000 */
[----:B------:R-:W-:Y:S01]  /*13500*/  F2FP.BF16.PACK_AB R4, R79, R78 ;  /* 0x0000004e4f04723e */ /* 0x000fe200000010ff */
[----:B------:R-:W-:Y:S01]  /*13510*/  HMMA.16816.F32.BF16 R44, R8, R20, R44 ;  /* 0x00000014082c723c */ /* 0x000fe2000004182c */
[----:B------:R-:W-:Y:S01]  /*13520*/  LOP3.LUT R161, R0, R2, RZ, 0xc0, !PT ;  /* 0x0000000200a17212 */ /* 0x000fe200078ec0ff */
[----:B------:R-:W-:Y:S01]  /*13530*/  FADD.FTZ R0, R158, R12 ;  /* 0x0000000c9e007221 */ /* 0x000fe20000010000 */
[----:B------:R-:W-:Y:S01]  /*13540*/  LOP3.LUT R162, R3, R4, RZ, 0xc0, !PT ;  /* 0x0000000403a27212 */ /* 0x000fe200078ec0ff */
[----:B------:R-:W-:Y:S01]  /*13550*/  FADD.FTZ R2, R157, R7 ;  /* 0x000000079d027221 */ /* 0x000fe20000010000 */
[----:B------:R-:W-:Y:S01]  /*13560*/  MUFU.EX2 R12, R94 ;  /* 0x0000005e000c7308 */ /* 0x000fe20000000800 */
[----:B------:R-:W-:Y:S01]  /*13570*/  FADD.FTZ R4, R180, R14 ;  /* 0x0000000eb4047221 */ /* 0x000fe20000010000 */
[----:B------:R3:W5:Y:S01]  /*13580*/  LDL.LU R135, [R1+0x80] ;  /* 0x0000800001877983 */ /* 0x0007620000300800 */
[----:B------:R-:W-:-:S02]  /*13590*/  FADD.FTZ R3, R159, R0 ;  /* 0x000000009f037221 */ /* 0x000fc40000010000 */
[----:B------:R-:W-:-:S03]  /*135a0*/  FADD.FTZ R0, R164, R2 ;  /* 0x00000002a4007221 */ /* 0x000fc60000010000 */
[----:B------:R-:W-:Y:S01]  /*135b0*/  MUFU.EX2 R14, R91 ;  /* 0x0000005b000e7308 */ /* 0x000fe20000000800 */
[----:B------:R-:W-:Y:S02]  /*135c0*/  FADD.FTZ R0, R125, R0 ;  /* 0x000000007d007221 */ /* 0x000fe40000010000 */
[----:B------:R-:W-:-:S05]  /*135d0*/  FADD.FTZ R2, R192, R4 ;  /* 0x00000004c0027221 */ /* 0x000fca0000010000 */
[----:B------:R-:W1:Y:S01]  /*135e0*/  MUFU.EX2 R15, R90 ;  /* 0x0000005a000f7308 */ /* 0x000e620000000800 */
[----:B------:R-:W-:Y:S01]  /*135f0*/  HMMA.16816.F32.BF16 R24, R8, R22, R24 ;  /* 0x000000160818723c */ /* 0x000fe20000041818 */
[----:B------:R-:W-:Y:S01]  /*13600*/  LOP3.LUT R163, R5, R6, RZ, 0xc0, !PT ;  /* 0x0000000605a37212 */ /* 0x000fe200078ec0ff */
[----:B------:R-:W-:-:S06]  /*13610*/  FADD.FTZ R5, R167, R13 ;  /* 0x0000000da7057221 */ /* 0x000fcc0000010000 */
[----:B------:R-:W-:Y:S01]  /*13620*/  HMMA.16816.F32.BF16 R32, R8, R16, R32 ;  /* 0x000000100820723c */ /* 0x000fe20000041820 */
[----:B------:R-:W-:-:S07]  /*13630*/  FADD.FTZ R3, R165, R3 ;  /* 0x00000003a5037221 */ /* 0x000fce0000010000 */
[----:B------:R-:W-:Y:S01]  /*13640*/  HMMA.16816.F32.BF16 R28, R8, R18, R28 ;  /* 0x00000012081c723c */ /* 0x000fe2000004181c */
[----:B------:R-:W-:Y:S01]  /*13650*/  FADD.FTZ R5, R171, R5 ;  /* 0x00000005ab057221 */ /* 0x000fe20000010000 */
[--C-:B------:R-:W-:Y:S01]  /*13660*/  HSET2.LE.AND R7, R103, R84.reuse, PT ;  /* 0x0000005467077233 */ /* 0x100fe20003803000 */
[----:B-1----:R-:W-:Y:S01]  /*13670*/  F2FP.BF16.PACK_AB R4, R15, R40 ;  /* 0x000000280f04723e */ /* 0x002fe200000010ff */
[----:B------:R-:W1:Y:S03]  /*13680*/  LDSM.16.MT88.4 R20, [R205+0x5c00] ;  /* 0x005c0000cd14783b */ /* 0x000e660000004200 */
[----:B------:R-:W-:Y:S01]  /*13690*/  FADD.FTZ R8, R124, R0 ;  /* 0x000000007c087221 */ /* 0x000fe20000010000 */
[--C-:B------:R-:W-:Y:S01]  /*136a0*/  HSET2.LE.AND R0, R99, R84.reuse, PT ;  /* 0x0000005463007233 */ /* 0x100fe20003803000 */
[----:B------:R-:W-:Y:S01]  /*136b0*/  FADD.FTZ R11, R187, R2 ;  /* 0x00000002bb0b7221 */ /* 0x000fe20000010000 */
[----:B------:R-:W-:Y:S01]  /*136c0*/  F2FP.BF16.PACK_AB R2, R196, R182 ;  /* 0x000000b6c402723e */ /* 0x000fe200000010ff */
[----:B------:R-:W-:Y:S01]  /*136d0*/  FADD.FTZ R9, R166, R3 ;  /* 0x00000003a6097221 */ /* 0x000fe20000010000 */
[----:B------:R-:W-:-:S02]  /*136e0*/  HSET2.LE.AND R3, R100, R84, PT ;  /* 0x0000005464037233 */ /* 0x000fc40003803000 */
[----:B------:R-:W-:Y:S01]  /*136f0*/  LOP3.LUT R164, R0, R2, RZ, 0xc0, !PT ;  /* 0x0000000200a47212 */ /* 0x000fe200078ec0ff */
[----:B------:R-:W-:Y:S01]  /*13700*/  FADD.FTZ R10, R172, R5 ;  /* 0x00000005ac0a7221 */ /* 0x000fe20000010000 */
[----:B------:R-:W-:Y:S01]  /*13710*/  F2FP.BF16.PACK_AB R0, R12, R14 ;  /* 0x0000000e0c00723e */ /* 0x000fe200000010ff */
[----:B------:R-:W-:Y:S01]  /*13720*/  HSET2.LE.AND R5, R112, R84, PT ;  /* 0x0000005470057233 */ /* 0x000fe20003803000 */
[----:B------:R-:W-:Y:S01]  /*13730*/  F2FP.BF16.PACK_AB R6, R181, R195 ;  /* 0x000000c3b506723e */ /* 0x000fe200000010ff */
[----:B------:R-:W-:Y:S01]  /*13740*/  FADD.FTZ R2, R188, R11 ;  /* 0x0000000bbc027221 */ /* 0x000fe20000010000 */
[----:B------:R-:W-:Y:S01]  /*13750*/  LOP3.LUT R167, R7, R0, RZ, 0xc0, !PT ;  /* 0x0000000007a77212 */ /* 0x000fe200078ec0ff */
[----:B------:R-:W-:Y:S01]  /*13760*/  FADD.FTZ R0, R174, R10 ;  /* 0x0000000aae007221 */ /* 0x000fe20000010000 */
[----:B------:R-:W-:Y:S01]  /*13770*/  LOP3.LUT R165, R3, R4, RZ, 0xc0, !PT ;  /* 0x0000000403a57212 */ /* 0x000fe200078ec0ff */
[----:B------:R-:W-:Y:S01]  /*13780*/  FADD.FTZ R3, R168, R9 ;  /* 0x00000009a8037221 */ /* 0x000fe20000010000 */
[----:B------:R-:W-:Y:S01]  /*13790*/  LOP3.LUT R166, R5, R6, RZ, 0xc0, !PT ;  /* 0x0000000605a67212 */ /* 0x000fe200078ec0ff */
        /* <DEDUP_REMOVED lines=37> */
[----:B------:R3:W-:Y:S01]  /*139f0*/  STL [R1+0x40], R4 ;  /* 0x0000400401007387 */ /* 0x0007e20000100800 */
[C---:B--2---:R-:W-:Y:S03]  /*13a00*/  HMMA.16816.F32.BF16 R136, R160.reuse, R144, R136 ;  /* 0x00000090a088723c */ /* 0x044fe60000041888 */
[----:B------:R3:W-:Y:S04]  /*13a10*/  STL [R1+0x44], R3 ;  /* 0x0000440301007387 */ /* 0x0007e80000100800 */
[----:B------:R3:W-:Y:S01]  /*13a20*/  STL [R1+0x48], R2 ;  /* 0x0000480201007387 */ /* 0x0007e20000100800 */
[----:B------:R-:W-:Y:S03]  /*13a30*/  HMMA.16816.F32.BF16 R148, R160, R146, R148 ;  /* 0x00000092a094723c */ /* 0x000fe60000041894 */
[----:B------:R3:W-:Y:S05]  /*13a40*/  STL [R1+0x4c], R0 ;  /* 0x00004c0001007387 */ /* 0x0007ea0000100800 */
[C---:B------:R-:W-:Y:S08]  /*13a50*/  HMMA.16816.F32.BF16 R140, R164.reuse, R144, R44 ;  /* 0x00000090a48c723c */ /* 0x040ff0000004182c */
[C---:B------:R-:W-:Y:S08]  /*13a60*/  HMMA.16816.F32.BF16 R144, R164.reuse, R146, R24 ;  /* 0x00000092a490723c */ /* 0x040ff00000041818 */
[C---:B-1----:R-:W-:Y:S08]  /*13a70*/  HMMA.16816.F32.BF16 R156, R164.reuse, R20, R32 ;  /* 0x00000014a49c723c */ /* 0x042ff00000041820 */
[----:B------:R-:W-:Y:S01]  /*13a80*/  HMMA.16816.F32.BF16 R164, R164, R22, R28 ;  /* 0x00000016a4a4723c */ /* 0x000fe2000004181c */
[----:B------:R-:W-:-:S07]  /*13a90*/  IMAD.MOV.U32 R40, RZ, RZ, R169 ;  /* 0x000000ffff287224 */ /* 0x000fce00078e00a9 */
[C---:B------:R-:W-:Y:S08]  /*13aa0*/  HMMA.16816.F32.BF16 R152, R160.reuse, R20, R152 ;  /* 0x00000014a098723c */ /* 0x040ff00000041898 */
[----:B------:R-:W-:Y:S07]  /*13ab0*/  HMMA.16816.F32.BF16 R160, R160, R22, R36 ;  /* 0x00000016a0a0723c */ /* 0x000fee0000041824 */
[----:B------:R-:W-:-:S02]  /*13ac0*/  IMAD.MOV.U32 R39, RZ, RZ, R133 ;  /* 0x000000ffff277224 */ /* 0x000fc400078e0085 */
[----:B------:R-:W-:Y:S02]  /*13ad0*/  IMAD.MOV.U32 R37, RZ, RZ, R114 ;  /* 0x000000ffff257224 */ /* 0x000fe400078e0072 */
[----:B------:R-:W-:Y:S02]  /*13ae0*/  IMAD.MOV.U32 R38, RZ, RZ, R132 ;  /* 0x000000ffff267224 */ /* 0x000fe400078e0084 */
.L_x_431:
[----:B---3--:R-:W-:-:S06]  /*13af0*/  UISETP.GT.AND UP0, UPT, UR34, UR19, UPT ;  /* 0x000000132200728c */ /* 0x008fcc000bf04270 */
[----:B------:R-:W-:-:S13]  /*13b00*/  PLOP3.LUT P0, PT, PT, PT, UP0, 0x80, 0x0 ;  /* 0x000000000000781c */ /* 0x000fda0003f0f008 */
[----:B------:R-:W-:Y:S05]  /*13b10*/  @!P0 BRA `(.L_x_435) ;  /* 0x00008da000008947 */ /* 0x000fea0003800000 */
[----:B------:R-:W2:Y:S01]  /*13b20*/  LDL.LU.64 R6, [R1+0x28] ;  /* 0x0000280001067983 */ /* 0x000ea20000300a00 */
[----:B------:R-:W1:Y:S01]  /*13b30*/  LDC.U8 R241, c[0x0][0x2d8] ;  /* 0x0000b600fff17b82 */ /* 0x000e620000000000 */
[----:B------:R-:W-:Y:S01]  /*13b40*/  ULDC.64 UR4, c[0x0][0x1a0] ;  /* 0x0000680000047ab9 */ /* 0x000fe20000000a00 */
[----:B------:R-:W-:Y:S01]  /*13b50*/  MOV R132, R39 ;  /* 0x0000002700847202 */ /* 0x000fe20000000f00 */
[----:B------:R-:W2:Y:S01]  /*13b60*/  LDL.LU.64 R4, [R1+0x70] ;  /* 0x0000700001047983 */ /* 0x000ea20000300a00 */
[C---:B------:R-:W-:Y:S01]  /*13b70*/  IADD3 R0, R232.reuse, 0x4, RZ ;  /* 0x00000004e8007810 */ /* 0x040fe20007ffe0ff */
[----:B------:R-:W-:Y:S01]  /*13b80*/  IMAD.WIDE.U32 R12, R232, -0x326172a9, RZ ;  /* 0xcd9e8d57e80c7825 */ /* 0x000fe200078e00ff */
[----:B------:R-:W-:Y:S01]  /*13b90*/  USHF.L.U64.HI UR32, UR4, 0x6, UR5 ;  /* 0x0000000604207899 */ /* 0x000fe20008010205 */
[----:B------:R-:W3:Y:S01]  /*13ba0*/  LDL.64 R14, [R1+0x58] ;  /* 0x00005800010e7983 */ /* 0x000ee20000100a00 */
[----:B------:R-:W-:Y:S01]  /*13bb0*/  USHF.L.U32 UR33, UR4, 0x6, URZ ;  /* 0x0000000604217899 */ /* 0x000fe2000800063f */
[----:B------:R-:W-:Y:S01]  /*13bc0*/  MOV R3, R40 ;  /* 0x0000002800037202 */ /* 0x000fe20000000f00 */
[----:B------:R-:W-:Y:S01]  /*13bd0*/  UIMAD.WIDE.U32 UR38, UR4, 0x60, URZ ;  /* 0x00000060042678a5 */ /* 0x000fe2000f8e003f */
[----:B------:R-:W4:Y:S01]  /*13be0*/  LDL.LU R2, [R1+0x20] ;  /* 0x0000200001027983 */ /* 0x000f220000300800 */
[----:B------:R-:W-:Y:S01]  /*13bf0*/  UIMAD UR37, UR5, 0x60, URZ ;  /* 0x00000060052578a4 */ /* 0x000fe2000f8e023f */
[----:B------:R-:W-:Y:S01]  /*13c00*/  IMAD.MOV.U32 R134, RZ, RZ, R37 ;  /* 0x000000ffff867224 */ /* 0x000fe200078e0025 */
[----:B------:R-:W-:Y:S01]  /*13c10*/  MOV R133, R38 ;  /* 0x0000002600857202 */ /* 0x000fe20000000f00 */
[----:B------:R-:W3:Y:S01]  /*13c20*/  LDL.LU R8, [R1+0x78] ;  /* 0x0000780001087983 */ /* 0x000ee20000300800 */
[----:B------:R-:W-:Y:S01]  /*13c30*/  IMAD.WIDE.U32 R10, R0, -0x326172a9, RZ ;  /* 0xcd9e8d57000a7825 */ /* 0x000fe200078e00ff */
[----:B------:R-:W-:-:S02]  /*13c40*/  ULDC.64 UR4, c[0x0][0x198] ;  /* 0x0000660000047ab9 */ /* 0x000fc40000000a00 */
[----:B------:R-:W-:Y:S01]  /*13c50*/  STL.64 [R1+0x38], R12 ;  /* 0x0000380c01007387 */ /* 0x000fe20000100a00 */
[----:B------:R-:W-:Y:S02]  /*13c60*/  UIMAD.WIDE.U32 UR44, UR4, 0x60, URZ ;  /* 0x00000060042c78a5 */ /* 0x000fe4000f8e003f */
[----:B------:R-:W-:Y:S01]  /*13c70*/  UIMAD UR41, UR5, 0x60, URZ ;  /* 0x00000060052978a4 */ /* 0x000fe2000f8e023f */
[----:B------:R2:W-:Y:S01]  /*13c80*/  STL.64 [R1+0x30], R10 ;  /* 0x0000300a01007387 */ /* 0x0005e20000100a00 */
[----:B-1----:R-:W-:Y:S01]  /*13c90*/  PRMT R241, R241, 0x7054, R241 ;  /* 0x00007054f1f17816 */ /* 0x002fe200000000f1 */
[----:B------:R-:W-:Y:S02]  /*13ca0*/  USHF.L.U64.HI UR35, UR4, 0x6, UR5 ;  /* 0x0000000604237899 */ /* 0x000fe40008010205 */
[----:B------:R-:W-:Y:S02]  /*13cb0*/  USHF.L.U32 UR40, UR4, 0x6, URZ ;  /* 0x0000000604287899 */ /* 0x000fe4000800063f */
[----:B------:R-:W-:-:S02]  /*13cc0*/  UIADD3 UR37, UR37, UR39, URZ ;  /* 0x0000002725257290 */ /* 0x000fc4000fffe03f */
[----:B------:R-:W-:Y:S01]  /*13cd0*/  UIADD3 UR41, UR41, UR45, URZ ;  /* 0x0000002d29297290 */ /* 0x000fe2000fffe03f */
[----:B--2---:R-:W-:Y:S01]  /*13ce0*/  IMAD.MOV.U32 R5, RZ, RZ, R7 ;  /* 0x000000ffff057224 */ /* 0x004fe200078e0007 */
[-C--:B----4-:R-:W-:Y:S02]  /*13cf0*/  LOP3.LUT R0, R13, R2.reuse, RZ, 0x3c, !PT ;  /* 0x000000020d007212 */ /* 0x090fe400078e3cff */
[----:B------:R-:W-:Y:S01]  /*13d00*/  LOP3.LUT R2, R11, R2, RZ, 0x3c, !PT ;  /* 0x000000020b027212 */ /* 0x000fe200078e3cff */
[----:B---3--:R-:W-:-:S04]  /*13d10*/  IMAD.WIDE.U32 R242, R8, -0x2daee0ad, RZ ;  /* 0xd2511f5308f27825 */ /* 0x008fc800078e00ff */
[----:B------:R-:W-:-:S04]  /*13d20*/  IMAD.WIDE.U32 R10, R0, -0x2daee0ad, RZ ;  /* 0xd2511f53000a7825 */ /* 0x000fc800078e00ff */
[----:B------:R-:W-:Y:S01]  /*13d30*/  IMAD.WIDE.U32 R8, R2, -0x2daee0ad, RZ ;  /* 0xd2511f5302087825 */ /* 0x000fe200078e00ff */
[----:B------:R1:W-:Y:S04]  /*13d40*/  STL.64 [R1+0x10], R10 ;  /* 0x0000100a01007387 */ /* 0x0003e80000100a00 */
[----:B------:R1:W-:Y:S04]  /*13d50*/  STL.64 [R1+0x50], R4 ;  /* 0x0000500401007387 */ /* 0x0003e80000100a00 */
[----:B------:R1:W-:Y:S01]  /*13d60*/  STL.64 [R1+0x8], R8 ;  /* 0x0000080801007387 */ /* 0x0003e20000100a00 */
[----:B------:R-:W-:Y:S01]  /*13d70*/  ISETP.GE.AND P4, PT, R14, c[0x0][0x220], PT ;  /* 0x000088000e007a0c */ /* 0x000fe20003f86270 */
[----:B------:R-:W-:Y:S05]  /*13d80*/  BRA `(.L_x_436) ;  /* 0x0000034000007947 */ /* 0x000fea0003800000 */
.L_x_438:
[----:B------:R-:W2:Y:S01]  /*13d90*/  LDL.64 R228, [R1+0x68] ;  /* 0x0000680001e47983 */ /* 0x000ea20000100a00 */
[----:B------:R-:W-:Y:S02]  /*13da0*/  ULDC.64 UR4, c[0x0][0x198] ;  /* 0x0000660000047ab9 */ /* 0x000fe40000000a00 */
[----:B------:R-:W-:Y:S01]  /*13db0*/  UIADD3 UR42, UR34, -0x2, URZ ;  /* 0xfffffffe222a7890 */ /* 0x000fe2000fffe03f */
[----:B------:R-:W3:Y:S03]  /*13dc0*/  LDL.64 R226, [R1+0x60] ;  /* 0x0000600001e27983 */ /* 0x000ee60000100a00 */
[----:B------:R-:W-:Y:S01]  /*13dd0*/  USHF.R.S32.HI UR34, URZ, 0x1f, UR42 ;  /* 0x0000001f3f227899 */ /* 0x000fe2000801142a */
[----:B------:R1:W-:Y:S01]  /*13de0*/  @P4 STS [R224+0x2000], RZ ;  /* 0x002000ffe0004388 */ /* 0x0003e20000000800 */
[----:B------:R-:W-:Y:S02]  /*13df0*/  UIMAD.WIDE.U32 UR46, UR42, UR4, URZ ;  /* 0x000000042a2e72a5 */ /* 0x000fe4000f8e003f */
[----:B------:R-:W-:Y:S01]  /*13e00*/  UIMAD UR34, UR34, UR4, URZ ;  /* 0x00000004222272a4 */ /* 0x000fe2000f8e023f */
[----:B------:R1:W-:Y:S03]  /*13e10*/  @P4 STS [R224+0x2004], RZ ;  /* 0x002004ffe0004388 */ /* 0x0003e60000000800 */
[----:B------:R-:W-:Y:S01]  /*13e20*/  UIMAD UR34, UR42, UR5, UR34 ;  /* 0x000000052a2272a4 */ /* 0x000fe2000f8e0222 */
[----:B------:R1:W-:Y:S01]  /*13e30*/  @P4 STS.64 [R224+0x2008], RZ ;  /* 0x002008ffe0004388 */ /* 0x0003e20000000a00 */
[----:B------:R-:W-:Y:S02]  /*13e40*/  IMAD.U32 R0, RZ, RZ, UR46 ;  /* 0x0000002eff007e24 */ /* 0x000fe4000f8e00ff */
[----:B------:R-:W-:Y:S01]  /*13e50*/  UIADD3 UR34, UR47, UR34, URZ ;  /* 0x000000222f227290 */ /* 0x000fe2000fffe03f */
[----:B------:R-:W-:Y:S05]  /*13e60*/  IMAD.U32 R168, RZ, RZ, UR46 ;  /* 0x0000002effa87e24 */ /* 0x000fea000f8e00ff */
[----:B------:R-:W-:Y:S01]  /*13e70*/  IMAD.U32 R2, RZ, RZ, UR34 ;  /* 0x00000022ff027e24 */ /* 0x000fe2000f8e00ff */
[----:B--2---:R-:W-:Y:S04]  /*13e80*/  LEA R0, P1, R0, R228, 0x7 ;  /* 0x000000e400007211 */ /* 0x004fe800078238ff */
[----:B------:R-:W-:Y:S02]  /*13e90*/  @!P4 LEA R174, P6, R0, c[0x0][0x168], 0x1 ;  /* 0x00005a0000aeca11 */ /* 0x000fe400078c08ff */
[----:B---3--:R-:W-:Y:S02]  /*13ea0*/  LEA.HI.X R2, R168, R227, R2, 0x7, P1 ;  /* 0x000000e3a8027211 */ /* 0x008fe400008f3c02 */
[C---:B------:R-:W-:Y:S02]  /*13eb0*/  @!P4 IADD3 R169, P0, R0.reuse, UR21, RZ ;  /* 0x0000001500a9cc10 */ /* 0x040fe4000ff1e0ff */
[----:B------:R-:W-:Y:S02]  /*13ec0*/  @!P4 LEA.HI.X R175, R0, c[0x0][0x16c], R2, 0x1, P6 ;  /* 0x00005b0000afca11 */ /* 0x000fe400030f0c02 */
[C---:B------:R-:W-:Y:S02]  /*13ed0*/  @!P4 LEA R172, P5, R169.reuse, c[0x0][0x168], 0x1 ;  /* 0x00005a00a9acca11 */ /* 0x040fe400078a08ff */
        /* <DEDUP_REMOVED lines=31> */
.L_x_436:
[----:B------:R-:W2:Y:S01]  /*140d0*/  LDL.64 R6, [R1+0x50] ;  /* 0x0000500001067983 */ /* 0x000ea20000100a00 */
[----:B------:R-:W-:Y:S04]  /*140e0*/  DEPBAR.LE SB0, 0x0 ;  /* 0x000080000000791a */ /* 0x000fe80000000000 */
[----:B------:R-:W-:Y:S01]  /*140f0*/  UIADD3 UR36, UR34, -0x1, URZ ;  /* 0xffffffff22247890 */ /* 0x000fe2000fffe03f */
[----:B------:R-:W-:Y:S03]  /*14100*/  BAR.SYNC.DEFER_BLOCKING 0x0 ;  /* 0x0000000000007b1d */ /* 0x000fe60000010000 */
[----:B------:R-:W-:Y:S02]  /*14110*/  USHF.R.S32.HI UR5, URZ, 0x1f, UR36 ;  /* 0x0000001f3f057899 */ /* 0x000fe40008011424 */
[----:B------:R-:W-:Y:S01]  /*14120*/  UIMAD UR4, UR24, UR36, URZ ;  /* 0x00000024180472a4 */ /* 0x000fe2000f8e023f */
[----:B-1----:R-:W-:Y:S01]  /*14130*/  IMAD.U32 R4, RZ, RZ, UR36 ;  /* 0x00000024ff047e24 */ /* 0x002fe2000f8e00ff */
[----:B------:R-:W-:Y:S02]  /*14140*/  UISETP.GT.AND UP0, UPT, UR36, UR19, UPT ;  /* 0x000000132400728c */ /* 0x000fe4000bf04270 */
[----:B------:R-:W-:Y:S01]  /*14150*/  UIMAD UR4, UR5, UR25, UR4 ;  /* 0x00000019050472a4 */ /* 0x000fe2000f8e0204 */
[----:B-----5:R-:W-:Y:S06]  /*14160*/  @P4 STS [R224+0x4000], RZ ;  /* 0x004000ffe0004388 */ /* 0x020fec0000000800 */
[----:B------:R-:W-:Y:S06]  /*14170*/  @P4 STS [R224+0x4004], RZ ;  /* 0x004004ffe0004388 */ /* 0x000fec0000000800 */
[----:B------:R-:W-:Y:S01]  /*14180*/  @P4 STS.64 [R224+0x4008], RZ ;  /* 0x004008ffe0004388 */ /* 0x000fe20000000a00 */
[----:B--2---:R-:W-:Y:S05]  /*14190*/  IMAD.WIDE.U32 R4, R4, UR25, R6 ;  /* 0x0000001904047c25 */ /* 0x004fea000f8e0006 */
[C---:B------:R-:W-:Y:S02]  /*141a0*/  @!P4 LEA R12, P3, R4.reuse, c[0x0][0x170], 0x1 ;  /* 0x00005c00040cca11 */ /* 0x040fe400078608ff */
[----:B------:R-:W-:Y:S02]  /*141b0*/  IADD3 R0, R5, UR4, RZ ;  /* 0x0000000405007c10 */ /* 0x000fe4000fffe0ff */
[C---:B------:R-:W-:Y:S02]  /*141c0*/  @!P4 IADD3 R2, P2, R4.reuse, UR27, RZ ;  /* 0x0000001b0402cc10 */ /* 0x040fe4000ff5e0ff */
[----:B------:R-:W-:Y:S02]  /*141d0*/  @!P4 LEA.HI.X R13, R4, c[0x0][0x174], R0, 0x1, P3 ;  /* 0x00005d00040dca11 */ /* 0x000fe400018f0c00 */
[----:B------:R-:W-:Y:S02]  /*141e0*/  @!P4 IADD3.X R9, R0, UR26, RZ, P2, !PT ;  /* 0x0000001a0009cc10 */ /* 0x000fe400097fe4ff */
[----:B------:R-:W-:Y:S01]  /*141f0*/  @!P4 LEA R10, P2, R2, c[0x0][0x170], 0x1 ;  /* 0x00005c00020aca11 */ /* 0x000fe200078408ff */
[----:B------:R-:W-:Y:S01]  /*14200*/  @!PT LDS RZ, [RZ] ;  /* 0x00000000fffff984 */ /* 0x000fe20000000800 */
[----:B------:R-:W-:Y:S01]  /*14210*/  @!PT LDS RZ, [RZ] ;  /* 0x00000000fffff984 */ /* 0x000fe20000000800 */
[----:B------:R-:W-:Y:S01]  /*14220*/  @!PT LDS RZ, [RZ] ;  /* 0x00000000fffff984 */ /* 0x000fe20000000800 */
[----:B------:R1:W-:Y:S01]  /*14230*/  @!P4 LDGSTS.E.BYPASS.LTC128B.128 [R224+0x4000], [R12.64] ;  /* 0x040000000ce0cfae */ /* 0x0003e2000b901d5c */
[----:B------:R-:W-:Y:S02]  /*14240*/  @!P4 IADD3 R5, P1, R4, UR33, RZ ;  /* 0x000000210405cc10 */ /* 0x000fe4000ff3e0ff */
[----:B------:R-:W-:Y:S02]  /*14250*/  @!P4 LEA.HI.X R11, R2, c[0x0][0x174], R9, 0x1, P2 ;  /* 0x00005d00020bca11 */ /* 0x000fe400010f0c09 */
[----:B------:R-:W-:Y:S01]  /*14260*/  @!P4 IADD3.X R14, R0, UR32, RZ, P1, !PT ;  /* 0x00000020000ecc10 */ /* 0x000fe20008ffe4ff */
[----:B------:R-:W-:Y:S01]  /*14270*/  @P4 STS.128 [R224+0x4800], RZ ;  /* 0x004800ffe0004388 */ /* 0x000fe20000000c00 */
[C---:B------:R-:W-:Y:S02]  /*14280*/  @!P4 LEA R8, P1, R5.reuse, c[0x0][0x170], 0x1 ;  /* 0x00005c000508ca11 */ /* 0x040fe400078208ff */
[----:B------:R-:W-:Y:S02]  /*14290*/  @!P4 IADD3 R7, P0, R4, UR38, RZ ;  /* 0x000000260407cc10 */ /* 0x000fe4000ff1e0ff */
[----:B------:R-:W-:Y:S01]  /*142a0*/  @!P4 LEA.HI.X R9, R5, c[0x0][0x174], R14, 0x1, P1 ;  /* 0x00005d000509ca11 */ /* 0x000fe200008f0c0e */
[----:B------:R-:W-:Y:S01]  /*142b0*/  @!PT LDS RZ, [RZ] ;  /* 0x00000000fffff984 */ /* 0x000fe20000000800 */
[----:B------:R-:W-:Y:S01]  /*142c0*/  @!PT LDS RZ, [RZ] ;  /* 0x00000000fffff984 */ /* 0x000fe20000000800 */
[----:B------:R-:W-:Y:S01]  /*142d0*/  @!PT LDS RZ, [RZ] ;  /* 0x00000000fffff984 */ /* 0x000fe20000000800 */
[----:B------:R2:W-:Y:S01]  /*142e0*/  @!P4 LDGSTS.E.BYPASS.LTC128B.128 [R224+0x4800], [R10.64] ;  /* 0x048000000ae0cfae */ /* 0x0005e2000b901d5c */
[----:B------:R-:W-:Y:S02]  /*142f0*/  @!P4 IADD3.X R15, R0, UR37, RZ, P0, !PT ;  /* 0x00000025000fcc10 */ /* 0x000fe400087fe4ff */
[C---:B------:R-:W-:Y:S03]  /*14300*/  @!P4 LEA R6, P0, R7.reuse, c[0x0][0x170], 0x1 ;  /* 0x00005c000706ca11 */ /* 0x040fe600078008ff */
[----:B------:R-:W-:Y:S01]  /*14310*/  @P4 STS.128 [R224+0x5000], RZ ;  /* 0x005000ffe0004388 */ /* 0x000fe20000000c00 */
[----:B------:R-:W-:Y:S02]  /*14320*/  @!P4 LEA.HI.X R7, R7, c[0x0][0x174], R15, 0x1, P0 ;  /* 0x00005d000707ca11 */ /* 0x000fe400000f0c0f */
[----:B------:R-:W-:Y:S03]  /*14330*/  PLOP3.LUT P0, PT, PT, PT, UP0, 0x80, 0x0 ;  /* 0x000000000000781c */ /* 0x000fe60003f0f008 */
        /* <DEDUP_REMOVED lines=14> */
[----:B------:R-:W4:Y:S06]  /*14420*/  LDSM.16.M88.4 R48, [R135+0x2800] ;  /* 0x002800008730783b */ /* 0x000f2c0000000200 */
[----:B------:R-:W4:Y:S06]  /*14430*/  LDSM.16.M88.4 R64, [R135+0x2c00] ;  /* 0x002c00008740783b */ /* 0x000f2c0000000200 */
[----:B------:R-:W4:Y:S01]  /*14440*/  LDSM.16.M88.4 R80, [R135+0x3000] ;  /* 0x003000008750783b */ /* 0x000f220000000200 */
        /* <DEDUP_REMOVED lines=80> */
.L_x_437:
[----:B------:R-:W2:Y:S01]  /*14950*/  S2R R2, SR_TID.X ;  /* 0x0000000000027919 */ /* 0x000ea20000002100 */
[----:B------:R-:W-:Y:S01]  /*14960*/  IMAD.U32 R0, RZ, RZ, UR36 ;  /* 0x00000024ff007e24 */ /* 0x000fe2000f8e00ff */
[----:B------:R-:W-:Y:S02]  /*14970*/  USHF.L.U32 UR5, UR36, 0x2, URZ ;  /* 0x0000000224057899 */ /* 0x000fe4000800063f */
[----:B------:R-:W-:Y:S02]  /*14980*/  UISETP.GT.AND UP0, UPT, UR36, UR19, UPT ;  /* 0x000000132400728c */ /* 0x000fe4000bf04270 */
[----:B------:R-:W-:Y:S02]  /*14990*/  UIADD3 UR4, UR5, 0x1, URZ ;  /* 0x0000000105047890 */ /* 0x000fe4000fffe03f */
[----:B------:R-:W-:Y:S01]  /*149a0*/  STL [R1+0xac], R224 ;  /* 0x0000ace001007387 */ /* 0x000fe20000100800 */
[----:B------:R-:W-:Y:S03]  /*149b0*/  UMOV UR34, UR36 ;  /* 0x0000002400227c82 */ /* 0x000fe60008000000 */
[----:B------:R-:W-:Y:S04]  /*149c0*/  STL [R1+0xa8], R215 ;  /* 0x0000a8d701007387 */ /* 0x000fe80000100800 */
[----:B------:R-:W-:Y:S04]  /*149d0*/  STL [R1+0xa4], R214 ;  /* 0x0000a4d601007387 */ /* 0x000fe80000100800 */
[----:B------:R-:W-:Y:S01]  /*149e0*/  STL [R1+0xa0], R213 ;  /* 0x0000a0d501007387 */ /* 0x000fe20000100800 */
[----:B--2---:R-:W-:Y:S03]  /*149f0*/  IMAD.SHL.U32 R2, R2, 0x2, RZ ;  /* 0x0000000202027824 */ /* 0x004fe600078e00ff */
[----:B------:R-:W-:Y:S02]  /*14a00*/  STL [R1+0x9c], R212 ;  /* 0x00009cd401007387 */ /* 0x000fe40000100800 */
[----:B------:R-:W-:Y:S02]  /*14a10*/  LOP3.LUT R2, R2, 0x6, RZ, 0xc0, !PT ;  /* 0x0000000602027812 */ /* 0x000fe400078ec0ff */
[----:B------:R-:W-:Y:S03]  /*14a20*/  STL [R1+0x98], R211 ;  /* 0x000098d301007387 */ /* 0x000fe60000100800 */
[----:B------:R-:W-:Y:S01]  /*14a30*/  IMAD R0, R0, 0x80, R2 ;  /* 0x0000008000007824 */ /* 0x000fe200078e0202 */
[----:B------:R2:W-:Y:S04]  /*14a40*/  STL [R1+0x94], R210 ;  /* 0x000094d201007387 */ /* 0x0005e80000100800 */
[C---:B------:R-:W-:Y:S01]  /*14a50*/  IADD3 R2, R0.reuse, 0x1, RZ ;  /* 0x0000000100027810 */ /* 0x040fe20007ffe0ff */
[----:B------:R-:W-:Y:S01]  /*14a60*/  STL [R1+0x90], R209 ;  /* 0x000090d101007387 */ /* 0x000fe20000100800 */
[----:B-1----:R-:W-:Y:S02]  /*14a70*/  IADD3 R172, R0, 0x9, RZ ;  /* 0x0000000900ac7810 */ /* 0x002fe40007ffe0ff */
[----:B------:R-:W-:Y:S01]  /*14a80*/  ISETP.GE.AND P0, PT, R2, R218, PT ;  /* 0x000000da0200720c */ /* 0x000fe20003f06270 */
[----:B------:R-:W-:Y:S01]  /*14a90*/  STL [R1+0x8c], R208 ;  /* 0x00008cd001007387 */ /* 0x000fe20000100800 */
[----:B------:R-:W-:Y:S02]  /*14aa0*/  ISETP.GE.AND P6, PT, R0, R219, PT ;  /* 0x000000db0000720c */ /* 0x000fe40003fc6270 */
[----:B------:R-:W-:Y:S01]  /*14ab0*/  ISETP.GE.OR P0, PT, R2, R222, !P0 ;  /* 0x000000de0200720c */ /* 0x000fe20004706670 */
[----:B------:R-:W-:Y:S01]  /*14ac0*/  STL [R1+0x88], R207 ;  /* 0x000088cf01007387 */ /* 0x000fe20000100800 */
[----:B------:R-:W-:Y:S02]  /*14ad0*/  IADD3 R173, R0, 0x11, RZ ;  /* 0x0000001100ad7810 */ /* 0x000fe40007ffe0ff */
[----:B------:R-:W-:Y:S01]  /*14ae0*/  FSEL R181, R7, -INF , !P0 ;  /* 0xff80000007b57808 */ /* 0x000fe20004000000 */
[----:B------:R1:W-:Y:S01]  /*14af0*/  STL [R1+0x84], R206 ;  /* 0x000084ce01007387 */ /* 0x0003e20000100800 */
[----:B------:R-:W-:Y:S02]  /*14b00*/  ISETP.GE.AND P0, PT, R172, R218, PT ;  /* 0x000000daac00720c */ /* 0x000fe40003f06270 */
[----:B------:R-:W-:Y:S01]  /*14b10*/  ISETP.GE.OR P6, PT, R0, R223, !P6 ;  /* 0x000000df0000720c */ /* 0x000fe200077c6670 */
[----:B------:R-:W-:Y:S01]  /*14b20*/  STL [R1+0x80], R135 ;  /* 0x0000808701007387 */ /* 0x000fe20000100800 */
[----:B------:R-:W-:Y:S02]  /*14b30*/  ISETP.GE.OR P0, PT, R172, R222, !P0 ;  /* 0x000000deac00720c */ /* 0x000fe40004706670 */
[----:B------:R-:W-:Y:S01]  /*14b40*/  IADD3 R170, R0, 0x8, RZ ;  /* 0x0000000800aa7810 */ /* 0x000fe20007ffe0ff */
[----:B--2---:R-:W2:Y:S01]  /*14b50*/  LDL.64 R210, [R1+0x8] ;  /* 0x0000080001d27983 */ /* 0x004ea20000100a00 */
[----:B------:R-:W-:Y:S02]  /*14b60*/  FSEL R177, R19, -INF , !P0 ;  /* 0xff80000013b17808 */ /* 0x000fe40004000000 */
[C---:B------:R-:W-:Y:S02]  /*14b70*/  ISETP.GE.AND P0, PT, R173.reuse, R218, PT ;  /* 0x000000daad00720c */ /* 0x040fe40003f06270 */
[----:B------:R-:W-:Y:S01]  /*14b80*/  FSEL R178, R4, -INF , !P6 ;  /* 0xff80000004b27808 */ /* 0x000fe20007000000 */
[----:B------:R-:W3:Y:S01]  /*14b90*/  LDL.64 R244, [R1+0x38] ;  /* 0x0000380001f47983 */ /* 0x000ee20000100a00 */
[----:B------:R-:W-:Y:S02]  /*14ba0*/  ISETP.GE.AND P6, PT, R170, R219, PT ;  /* 0x000000dbaa00720c */ /* 0x000fe40003fc6270 */
[----:B------:R-:W-:Y:S02]  /*14bb0*/  ISETP.GE.OR P0, PT, R173, R222, !P0 ;  /* 0x000000dead00720c */ /* 0x000fe40004706670 */
[C---:B------:R-:W-:Y:S02]  /*14bc0*/  IADD3 R168, R0.reuse, 0x19, RZ ;  /* 0x0000001900a87810 */ /* 0x040fe40007ffe0ff */
[CC--:B------:R-:W-:Y:S02]  /*14bd0*/  ISETP.GE.AND P1, PT, R0.reuse, R218.reuse, PT ;  /* 0x000000da0000720c */ /* 0x0c0fe40003f26270 */
[----:B------:R-:W-:Y:S02]  /*14be0*/  IADD3 R171, R0, 0x10, RZ ;  /* 0x0000001000ab7810 */ /* 0x000fe40007ffe0ff */
[----:B------:R-:W-:Y:S01]  /*14bf0*/  ISETP.GE.OR P6, PT, R170, R223, !P6 ;  /* 0x000000dfaa00720c */ /* 0x000fe200077c6670 */
[----:B-1----:R-:W4:Y:S01]  /*14c00*/  LDL.64 R206, [R1+0x10] ;  /* 0x0000100001ce7983 */ /* 0x002f220000100a00 */
[----:B------:R-:W-:Y:S02]  /*14c10*/  FSEL R189, R23, -INF , !P0 ;  /* 0xff80000017bd7808 */ /* 0x000fe40004000000 */
[----:B------:R-:W-:Y:S02]  /*14c20*/  ISETP.GE.AND P0, PT, R168, R218, PT ;  /* 0x000000daa800720c */ /* 0x000fe40003f06270 */
[-C--:B------:R-:W-:Y:S01]  /*14c30*/  ISETP.GE.AND P2, PT, R2, R219.reuse, PT ;  /* 0x000000db0200720c */ /* 0x080fe20003f46270 */
[----:B------:R-:W-:Y:S01]  /*14c40*/  STL [R1+0xb0], R219 ;  /* 0x0000b0db01007387 */ /* 0x000fe20000100800 */
[-C--:B------:R-:W-:Y:S02]  /*14c50*/  ISETP.GE.OR P1, PT, R0, R222.reuse, !P1 ;  /* 0x000000de0000720c */ /* 0x080fe40004f26670 */
[----:B------:R-:W-:Y:S01]  /*14c60*/  FSEL R174, R16, -INF , !P6 ;  /* 0xff80000010ae7808 */ /* 0x000fe20007000000 */
[----:B------:R-:W-:Y:S01]  /*14c70*/  STL [R1+0xb4], R223 ;  /* 0x0000b4df01007387 */ /* 0x000fe20000100800 */
[C---:B------:R-:W-:Y:S02]  /*14c80*/  ISETP.GE.AND P6, PT, R171.reuse, R219, PT ;  /* 0x000000dbab00720c */ /* 0x040fe40003fc6270 */
[----:B------:R-:W-:Y:S01]  /*14c90*/  IADD3 R169, R0, 0x21, RZ ;  /* 0x0000002100a97810 */ /* 0x000fe20007ffe0ff */
[----:B------:R-:W-:Y:S01]  /*14ca0*/  STL [R1+0xb8], R218 ;  /* 0x0000b8da01007387 */ /* 0x000fe20000100800 */
[----:B------:R-:W-:Y:S02]  /*14cb0*/  ISETP.GE.OR P0, PT, R168, R222, !P0 ;  /* 0x000000dea800720c */ /* 0x000fe40004706670 */
[-C--:B------:R-:W-:Y:S01]  /*14cc0*/  ISETP.GE.OR P2, PT, R2, R223.reuse, !P2 ;  /* 0x000000df0200720c */ /* 0x080fe20005746670 */
[----:B------:R1:W-:Y:S01]  /*14cd0*/  STL [R1+0xbc], R222 ;  /* 0x0000bcde01007387 */ /* 0x0003e20000100800 */
[----:B------:R-:W-:Y:S02]  /*14ce0*/  FSEL R180, R6, -INF , !P1 ;  /* 0xff80000006b47808 */ /* 0x000fe40004800000 */
[----:B------:R-:W-:Y:S01]  /*14cf0*/  ISETP.GE.OR P6, PT, R171, R223, !P6 ;  /* 0x000000dfab00720c */ /* 0x000fe200077c6670 */
[----:B------:R1:W-:Y:S01]  /*14d00*/  STL [R1+0xc0], R217 ;  /* 0x0000c0d901007387 */ /* 0x0003e20000100800 */
[----:B------:R-:W-:Y:S02]  /*14d10*/  IADD3 R6, R0, 0x18, RZ ;  /* 0x0000001800067810 */ /* 0x000fe40007ffe0ff */
[----:B------:R-:W-:Y:S01]  /*14d20*/  FSEL R185, R35, -INF , !P0 ;  /* 0xff80000023b97808 */ /* 0x000fe20004000000 */
[----:B------:R-:W-:Y:S01]  /*14d30*/  STL [R1+0xc4], R221 ;  /* 0x0000c4dd01007387 */ /* 0x000fe20000100800 */
[----:B------:R-:W-:Y:S02]  /*14d40*/  ISETP.GE.AND P0, PT, R169, R218, PT ;  /* 0x000000daa900720c */ /* 0x000fe40003f06270 */
[----:B------:R-:W-:Y:S02]  /*14d50*/  FSEL R179, R5, -INF , !P2 ;  /* 0xff80000005b37808 */ /* 0x000fe40005000000 */
[----:B------:R-:W-:Y:S02]  /*14d60*/  FSEL R186, R20, -INF , !P6 ;  /* 0xff80000014ba7808 */ /* 0x000fe40007000000 */
[----:B------:R-:W-:Y:S02]  /*14d70*/  ISETP.GE.AND P6, PT, R6, R219, PT ;  /* 0x000000db0600720c */ /* 0x000fe40003fc6270 */
[----:B------:R-:W-:Y:S02]  /*14d80*/  ISETP.GE.OR P0, PT, R169, R222, !P0 ;  /* 0x000000dea900720c */ /* 0x000fe40004706670 */
[----:B------:R-:W-:Y:S02]  /*14d90*/  IADD3 R5, R0, 0x29, RZ ;  /* 0x0000002900057810 */ /* 0x000fe40007ffe0ff */
[-C--:B------:R-:W-:Y:S02]  /*14da0*/  ISETP.GE.AND P1, PT, R170, R218.reuse, PT ;  /* 0x000000daaa00720c */ /* 0x080fe40003f26270 */
[----:B------:R-:W-:Y:S02]  /*14db0*/  ISETP.GE.OR P6, PT, R6, R223, !P6 ;  /* 0x000000df0600720c */ /* 0x000fe400077c6670 */
[----:B------:R-:W-:Y:S02]  /*14dc0*/  FSEL R237, R39, -INF , !P0 ;  /* 0xff80000027ed7808 */ /* 0x000fe40004000000 */
[C---:B------:R-:W-:Y:S02]  /*14dd0*/  ISETP.GE.AND P0, PT, R5.reuse, R218, PT ;  /* 0x000000da0500720c */ /* 0x040fe40003f06270 */
[----:B------:R-:W-:Y:S02]  /*14de0*/  ISETP.GE.AND P2, PT, R172, R219, PT ;  /* 0x000000dbac00720c */ /* 0x000fe40003f46270 */
[-C--:B------:R-:W-:Y:S02]  /*14df0*/  ISETP.GE.OR P1, PT, R170, R222.reuse, !P1 ;  /* 0x000000deaa00720c */ /* 0x080fe40004f26670 */
[----:B------:R-:W-:Y:S02]  /*14e00*/  FSEL R182, R32, -INF , !P6 ;  /* 0xff80000020b67808 */ /* 0x000fe40007000000 */
[----:B------:R-:W-:Y:S02]  /*14e10*/  IADD3 R32, R0, 0x31, RZ ;  /* 0x0000003100207810 */ /* 0x000fe40007ffe0ff */
[----:B------:R-:W-:Y:S02]  /*14e20*/  ISETP.GE.OR P0, PT, R5, R222, !P0 ;  /* 0x000000de0500720c */ /* 0x000fe40004706670 */
[----:B------:R-:W-:Y:S02]  /*14e30*/  ISETP.GE.OR P2, PT, R172, R223, !P2 ;  /* 0x000000dfac00720c */ /* 0x000fe40005746670 */
[----:B------:R-:W-:Y:S02]  /*14e40*/  FSEL R176, R18, -INF , !P1 ;  /* 0xff80000012b07808 */ /* 0x000fe40004800000 */
[-C--:B------:R-:W-:Y:S02]  /*14e50*/  ISETP.GE.AND P1, PT, R171, R218.reuse, PT ;  /* 0x000000daab00720c */ /* 0x080fe40003f26270 */
[----:B------:R-:W-:Y:S02]  /*14e60*/  FSEL R233, R51, -INF , !P0 ;  /* 0xff80000033e97808 */ /* 0x000fe40004000000 */
[C---:B------:R-:W-:Y:S02]  /*14e70*/  ISETP.GE.AND P0, PT, R32.reuse, R218, PT ;  /* 0x000000da2000720c */ /* 0x040fe40003f06270 */
[----:B------:R-:W-:Y:S02]  /*14e80*/  FSEL R175, R17, -INF , !P2 ;  /* 0xff80000011af7808 */ /* 0x000fe40005000000 */
[----:B------:R-:W-:Y:S02]  /*14e90*/  ISETP.GE.AND P2, PT, R173, R219, PT ;  /* 0x000000dbad00720c */ /* 0x000fe40003f46270 */
[-C--:B------:R-:W-:Y:S02]  /*14ea0*/  ISETP.GE.OR P1, PT, R171, R222.reuse, !P1 ;  /* 0x000000deab00720c */ /* 0x080fe40004f26670 */
[----:B------:R-:W-:Y:S02]  /*14eb0*/  ISETP.GE.OR P0, PT, R32, R222, !P0 ;  /* 0x000000de2000720c */ /* 0x000fe40004706670 */
[----:B------:R-:W-:Y:S02]  /*14ec0*/  IADD3 R23, R0, 0x39, RZ ;  /* 0x0000003900177810 */ /* 0x000fe40007ffe0ff */
[----:B------:R-:W-:Y:S02]  /*14ed0*/  ISETP.GE.OR P2, PT, R173, R223, !P2 ;  /* 0x000000dfad00720c */ /* 0x000fe40005746670 */
[----:B------:R-:W-:Y:S02]  /*14ee0*/  FSEL R188, R22, -INF , !P1 ;  /* 0xff80000016bc7808 */ /* 0x000fe40004800000 */
[-C--:B------:R-:W-:Y:S02]  /*14ef0*/  ISETP.GE.AND P1, PT, R6, R218.reuse, PT ;  /* 0x000000da0600720c */ /* 0x080fe40003f26270 */
[----:B------:R-:W-:Y:S02]  /*14f00*/  FSEL R235, R55, -INF , !P0 ;  /* 0xff80000037eb7808 */ /* 0x000fe40004000000 */
[----:B------:R-:W-:Y:S02]  /*14f10*/  ISETP.GE.AND P0, PT, R23, R218, PT ;  /* 0x000000da1700720c */ /* 0x000fe40003f06270 */
[----:B------:R-:W-:Y:S02]  /*14f20*/  FSEL R187, R21, -INF , !P2 ;  /* 0xff80000015bb7808 */ /* 0x000fe40005000000 */
[----:B------:R-:W-:Y:S02]  /*14f30*/  IADD3 R7, R0, 0x20, RZ ;  /* 0x0000002000077810 */ /* 0x000fe40007ffe0ff */
[-C--:B------:R-:W-:Y:S02]  /*14f40*/  ISETP.GE.OR P1, PT, R6, R222.reuse, !P1 ;  /* 0x000000de0600720c */ /* 0x080fe40004f26670 */
[----:B------:R-:W-:Y:S02]  /*14f50*/  IADD3 R21, R0, 0x41, RZ ;  /* 0x0000004100157810 */ /* 0x000fe40007ffe0ff */
[----:B------:R-:W-:Y:S02]  /*14f60*/  ISETP.GE.OR P0, PT, R23, R222, !P0 ;  /* 0x000000de1700720c */ /* 0x000fe40004706670 */
[C---:B------:R-:W-:Y:S02]  /*14f70*/  ISETP.GE.AND P5, PT, R2.reuse, R217, PT ;  /* 0x000000d90200720c */ /* 0x040fe40003fa6270 */
[----:B------:R-:W-:Y:S02]  /*14f80*/  ISETP.GE.AND P3, PT, R2, R216, PT ;  /* 0x000000d80200720c */ /* 0x000fe40003f66270 */
[----:B------:R-:W-:Y:S02]  /*14f90*/  FSEL R184, R34, -INF , !P1 ;  /* 0xff80000022b87808 */ /* 0x000fe40004800000 */
[C---:B------:R-:W-:Y:S02]  /*14fa0*/  ISETP.GE.AND P6, PT, R7.reuse, R219, PT ;  /* 0x000000db0700720c */ /* 0x040fe40003fc6270 */
[-C--:B------:R-:W-:Y:S02]  /*14fb0*/  ISETP.GE.AND P1, PT, R7, R218.reuse, PT ;  /* 0x000000da0700720c */ /* 0x080fe40003f26270 */
[----:B------:R-:W-:Y:S02]  /*14fc0*/  FSEL R227, R67, -INF , !P0 ;  /* 0xff80000043e37808 */ /* 0x000fe40004000000 */
[----:B------:R-:W-:Y:S02]  /*14fd0*/  ISETP.GE.AND P0, PT, R21, R218, PT ;  /* 0x000000da1500720c */ /* 0x000fe40003f06270 */
[C---:B------:R-:W-:Y:S02]  /*14fe0*/  ISETP.GE.OR P5, PT, R2.reuse, R221, !P5 ;  /* 0x000000dd0200720c */ /* 0x040fe40006fa6670 */
[----:B------:R-:W-:Y:S02]  /*14ff0*/  ISETP.GE.OR P3, PT, R2, R220, !P3 ;  /* 0x000000dc0200720c */ /* 0x000fe40005f66670 */
[----:B------:R-:W-:Y:S02]  /*15000*/  ISETP.GE.AND P2, PT, R168, R219, PT ;  /* 0x000000dba800720c */ /* 0x000fe40003f46270 */
[CC--:B------:R-:W-:Y:S02]  /*15010*/  ISETP.GE.OR P6, PT, R7.reuse, R223.reuse, !P6 ;  /* 0x000000df0700720c */ /* 0x0c0fe400077c6670 */
[-C--:B------:R-:W-:Y:S02]  /*15020*/  ISETP.GE.OR P1, PT, R7, R222.reuse, !P1 ;  /* 0x000000de0700720c */ /* 0x080fe40004f26670 */
[----:B------:R-:W-:Y:S02]  /*15030*/  IADD3 R2, R0, 0x28, RZ ;  /* 0x0000002800027810 */ /* 0x000fe40007ffe0ff */
[----:B------:R-:W-:Y:S02]  /*15040*/  ISETP.GE.OR P0, PT, R21, R222, !P0 ;  /* 0x000000de1500720c */ /* 0x000fe40004706670 */
[----:B------:R-:W-:Y:S02]  /*15050*/  ISETP.GE.OR P2, PT, R168, R223, !P2 ;  /* 0x000000dfa800720c */ /* 0x000fe40005746670 */
[----:B------:R-:W-:Y:S02]  /*15060*/  FSEL R232, R36, -INF , !P6 ;  /* 0xff80000024e87808 */ /* 0x000fe40007000000 */
[----:B------:R-:W-:Y:S02]  /*15070*/  FSEL R238, R38, -INF , !P1 ;  /* 0xff80000026ee7808 */ /* 0x000fe40004800000 */
[CC--:B------:R-:W-:Y:S02]  /*15080*/  ISETP.GE.AND P6, PT, R2.reuse, R219.reuse, PT ;  /* 0x000000db0200720c */ /* 0x0c0fe40003fc6270 */
[----:B------:R-:W-:Y:S02]  /*15090*/  ISETP.GE.AND P1, PT, R2, R218, PT ;  /* 0x000000da0200720c */ /* 0x000fe40003f26270 */
[----:B------:R-:W-:Y:S02]  /*150a0*/  FSEL R229, R71, -INF , !P0 ;  /* 0xff80000047e57808 */ /* 0x000fe40004000000 */
[C---:B------:R-:W-:Y:S02]  /*150b0*/  ISETP.GE.AND P0, PT, R0.reuse, R216, PT ;  /* 0x000000d80000720c */ /* 0x040fe40003f06270 */
[----:B------:R-:W-:Y:S02]  /*150c0*/  FSEL R183, R33, -INF , !P2 ;  /* 0xff80000021b77808 */ /* 0x000fe40005000000 */
[C---:B------:R-:W-:Y:S02]  /*150d0*/  ISETP.GE.AND P2, PT, R169.reuse, R219, PT ;  /* 0x000000dba900720c */ /* 0x040fe40003f46270 */
[----:B------:R-:W-:Y:S02]  /*150e0*/  IADD3 R4, R0, 0x30, RZ ;  /* 0x0000003000047810 */ /* 0x000fe40007ffe0ff */
[CC--:B------:R-:W-:Y:S02]  /*150f0*/  ISETP.GE.OR P6, PT, R2.reuse, R223.reuse, !P6 ;  /* 0x000000df0200720c */ /* 0x0c0fe400077c6670 */
[----:B------:R-:W-:Y:S02]  /*15100*/  ISETP.GE.OR P1, PT, R2, R222, !P1 ;  /* 0x000000de0200720c */ /* 0x000fe40004f26670 */
[C---:B------:R-:W-:Y:S02]  /*15110*/  ISETP.GE.OR P0, PT, R0.reuse, R220, !P0 ;  /* 0x000000dc0000720c */ /* 0x040fe40004706670 */
[----:B------:R-:W-:Y:S02]  /*15120*/  IADD3 R18, R0, 0x49, RZ ;  /* 0x0000004900127810 */ /* 0x000fe40007ffe0ff */
[----:B------:R-:W-:Y:S02]  /*15130*/  ISETP.GE.OR P2, PT, R169, R223, !P2 ;  /* 0x000000dfa900720c */ /* 0x000fe40005746670 */
[----:B------:R-:W-:Y:S02]  /*15140*/  FSEL R203, R48, -INF , !P6 ;  /* 0xff80000030cb7808 */ /* 0x000fe40007000000 */
[----:B------:R-:W-:Y:S02]  /*15150*/  FSEL R234, R50, -INF , !P1 ;  /* 0xff80000032ea7808 */ /* 0x000fe40004800000 */
[-C--:B------:R-:W-:Y:S02]  /*15160*/  ISETP.GE.AND P1, PT, R4, R218.reuse, PT ;  /* 0x000000da0400720c */ /* 0x080fe40003f26270 */
[----:B------:R-:W-:Y:S02]  /*15170*/  FSEL R36, R10, -INF , !P0 ;  /* 0xff8000000a247808 */ /* 0x000fe40004000000 */
[----:B------:R-:W-:Y:S02]  /*15180*/  FSEL R48, R11, -INF , !P3 ;  /* 0xff8000000b307808 */ /* 0x000fe40005800000 */
[CC--:B------:R-:W-:Y:S02]  /*15190*/  ISETP.GE.AND P3, PT, R18.reuse, R219.reuse, PT ;  /* 0x000000db1200720c */ /* 0x0c0fe40003f66270 */
[----:B------:R-:W-:Y:S02]  /*151a0*/  ISETP.GE.AND P0, PT, R18, R218, PT ;  /* 0x000000da1200720c */ /* 0x000fe40003f06270 */
[----:B------:R-:W-:Y:S02]  /*151b0*/  FSEL R231, R37, -INF , !P2 ;  /* 0xff80000025e77808 */ /* 0x000fe40005000000 */
[C---:B------:R-:W-:Y:S02]  /*151c0*/  ISETP.GE.AND P2, PT, R5.reuse, R219, PT ;  /* 0x000000db0500720c */ /* 0x040fe40003f46270 */
[-C--:B------:R-:W-:Y:S02]  /*151d0*/  ISETP.GE.OR P1, PT, R4, R222.reuse, !P1 ;  /* 0x000000de0400720c */ /* 0x080fe40004f26670 */
[----:B------:R-:W-:Y:S02]  /*151e0*/  IADD3 R20, R0, 0x38, RZ ;  /* 0x0000003800147810 */ /* 0x000fe40007ffe0ff */
[CC--:B------:R-:W-:Y:S02]  /*151f0*/  ISETP.GE.OR P3, PT, R18.reuse, R223.reuse, !P3 ;  /* 0x000000df1200720c */ /* 0x0c0fe40005f66670 */
[----:B------:R-:W-:Y:S02]  /*15200*/  ISETP.GE.OR P0, PT, R18, R222, !P0 ;  /* 0x000000de1200720c */ /* 0x000fe40004706670 */
[----:B------:R-:W-:Y:S02]  /*15210*/  ISETP.GE.OR P2, PT, R5, R223, !P2 ;  /* 0x000000df0500720c */ /* 0x000fe40005746670 */
[----:B------:R-:W-:Y:S02]  /*15220*/  ISETP.GE.AND P6, PT, R4, R219, PT ;  /* 0x000000db0400720c */ /* 0x000fe40003fc6270 */
[----:B------:R-:W-:Y:S02]  /*15230*/  FSEL R236, R54, -INF , !P1 ;  /* 0xff80000036ec7808 */ /* 0x000fe40004800000 */
[----:B------:R-:W-:Y:S02]  /*15240*/  ISETP.GE.AND P1, PT, R20, R218, PT ;  /* 0x000000da1400720c */ /* 0x000fe40003f26270 */
[----:B------:R-:W-:Y:S02]  /*15250*/  FSEL R192, R81, -INF , !P3 ;  /* 0xff80000051c07808 */ /* 0x000fe40005800000 */
[----:B------:R-:W-:Y:S02]  /*15260*/  FSEL R198, R83, -INF , !P0 ;  /* 0xff80000053c67808 */ /* 0x000fe40004000000 */
[C---:B------:R-:W-:Y:S02]  /*15270*/  ISETP.GE.AND P3, PT, R172.reuse, R217, PT ;  /* 0x000000d9ac00720c */ /* 0x040fe40003f66270 */
[----:B------:R-:W-:Y:S02]  /*15280*/  ISETP.GE.AND P0, PT, R172, R216, PT ;  /* 0x000000d8ac00720c */ /* 0x000fe40003f06270 */
[----:B------:R-:W-:Y:S02]  /*15290*/  FSEL R202, R49, -INF , !P2 ;  /* 0xff80000031ca7808 */ /* 0x000fe40005000000 */
[----:B------:R-:W-:Y:S02]  /*152a0*/  ISETP.GE.AND P2, PT, R32, R219, PT ;  /* 0x000000db2000720c */ /* 0x000fe40003f46270 */
[----:B------:R-:W-:Y:S02]  /*152b0*/  ISETP.GE.OR P6, PT, R4, R223, !P6 ;  /* 0x000000df0400720c */ /* 0x000fe400077c6670 */
[----:B------:R-:W-:Y:S02]  /*152c0*/  IADD3 R22, R0, 0x40, RZ ;  /* 0x0000004000167810 */ /* 0x000fe40007ffe0ff */
[----:B------:R-:W-:Y:S02]  /*152d0*/  ISETP.GE.OR P1, PT, R20, R222, !P1 ;  /* 0x000000de1400720c */ /* 0x000fe40004f26670 */
[C---:B------:R-:W-:Y:S02]  /*152e0*/  ISETP.GE.OR P3, PT, R172.reuse, R221, !P3 ;  /* 0x000000ddac00720c */ /* 0x040fe40005f66670 */
[----:B------:R-:W-:Y:S02]  /*152f0*/  ISETP.GE.OR P0, PT, R172, R220, !P0 ;  /* 0x000000dcac00720c */ /* 0x000fe40004706670 */
        /* <DEDUP_REMOVED lines=10> */
[-C--:B------:R-:W-:Y:S02]  /*153a0*/  ISETP.GE.AND P6, PT, R20, R219.reuse, PT ;  /* 0x000000db1400720c */ /* 0x080fe40003fc6270 */
[C---:B------:R-:W-:Y:S02]  /*153b0*/  ISETP.GE.AND P2, PT, R23.reuse, R219, PT ;  /* 0x000000db1700720c */ /* 0x040fe40003f46270 */
[-C--:B------:R-:W-:Y:S02]  /*153c0*/  ISETP.GE.OR P1, PT, R22, R222.reuse, !P1 ;  /* 0x000000de1600720c */ /* 0x080fe40004f26670 */
[CC--:B------:R-:W-:Y:S02]  /*153d0*/  ISETP.GE.OR P3, PT, R16.reuse, R223.reuse, !P3 ;  /* 0x000000df1000720c */ /* 0x0c0fe40005f66670 */
[----:B------:R-:W-:Y:S02]  /*153e0*/  ISETP.GE.OR P0, PT, R16, R222, !P0 ;  /* 0x000000de1000720c */ /* 0x000fe40004706670 */
[-C--:B------:R-:W-:Y:S02]  /*153f0*/  ISETP.GE.OR P6, PT, R20, R223.reuse, !P6 ;  /* 0x000000df1400720c */ /* 0x080fe400077c6670 */
[----:B------:R-:W-:Y:S02]  /*15400*/  ISETP.GE.OR P2, PT, R23, R223, !P2 ;  /* 0x000000df1700720c */ /* 0x000fe40005746670 */
[----:B------:R-:W-:Y:S02]  /*15410*/  FSEL R230, R70, -INF , !P1 ;  /* 0xff80000046e67808 */ /* 0x000fe40004800000 */
[-C--:B------:R-:W-:Y:S02]  /*15420*/  ISETP.GE.AND P1, PT, R0, R217.reuse, PT ;  /* 0x000000d90000720c */ /* 0x080fe40003f26270 */
[----:B------:R-:W-:Y:S02]  /*15430*/  FSEL R190, R85, -INF , !P3 ;  /* 0xff80000055be7808 */ /* 0x000fe40005800000 */
[----:B------:R-:W-:Y:S02]  /*15440*/  FSEL R194, R87, -INF , !P0 ;  /* 0xff80000057c27808 */ /* 0x000fe40004000000 */
[C---:B------:R-:W-:Y:S02]  /*15450*/  ISETP.GE.AND P3, PT, R173.reuse, R217, PT ;  /* 0x000000d9ad00720c */ /* 0x040fe40003f66270 */
[----:B------:R-:W-:Y:S02]  /*15460*/  ISETP.GE.AND P0, PT, R173, R216, PT ;  /* 0x000000d8ad00720c */ /* 0x000fe40003f06270 */
[----:B------:R-:W-:Y:S02]  /*15470*/  FSEL R197, R64, -INF , !P6 ;  /* 0xff80000040c57808 */ /* 0x000fe40007000000 */
[----:B------:R-:W-:Y:S02]  /*15480*/  FSEL R196, R65, -INF , !P2 ;  /* 0xff80000041c47808 */ /* 0x000fe40005000000 */
[-C--:B------:R-:W-:Y:S02]  /*15490*/  ISETP.GE.AND P6, PT, R22, R219.reuse, PT ;  /* 0x000000db1600720c */ /* 0x080fe40003fc6270 */
[----:B------:R-:W-:Y:S02]  /*154a0*/  ISETP.GE.AND P2, PT, R21, R219, PT ;  /* 0x000000db1500720c */ /* 0x000fe40003f46270 */
[CC--:B------:R-:W-:Y:S02]  /*154b0*/  ISETP.GE.OR P1, PT, R0.reuse, R221.reuse, !P1 ;  /* 0x000000dd0000720c */ /* 0x0c0fe40004f26670 */
[C---:B------:R-:W-:Y:S02]  /*154c0*/  IADD3 R19, R0.reuse, 0x48, RZ ;  /* 0x0000004800137810 */ /* 0x040fe40007ffe0ff */
[C---:B------:R-:W-:Y:S02]  /*154d0*/  ISETP.GE.OR P3, PT, R173.reuse, R221, !P3 ;  /* 0x000000ddad00720c */ /* 0x040fe40005f66670 */
[----:B------:R-:W-:Y:S02]  /*154e0*/  ISETP.GE.OR P0, PT, R173, R220, !P0 ;  /* 0x000000dcad00720c */ /* 0x000fe40004706670 */
[----:B------:R-:W-:Y:S02]  /*154f0*/  IADD3 R10, R0, 0x59, RZ ;  /* 0x00000059000a7810 */ /* 0x000fe40007ffe0ff */
[-C--:B------:R-:W-:Y:S02]  /*15500*/  ISETP.GE.OR P6, PT, R22, R223.reuse, !P6 ;  /* 0x000000df1600720c */ /* 0x080fe400077c6670 */
[----:B------:R-:W-:Y:S02]  /*15510*/  ISETP.GE.OR P2, PT, R21, R223, !P2 ;  /* 0x000000df1500720c */ /* 0x000fe40005746670 */
[----:B------:R-:W-:Y:S02]  /*15520*/  FSEL R34, R8, -INF , !P1 ;  /* 0xff80000008227808 */ /* 0x000fe40004800000 */
[----:B------:R-:W-:Y:S02]  /*15530*/  FSEL R35, R9, -INF , !P5 ;  /* 0xff80000009237808 */ /* 0x000fe40006800000 */
[CC--:B------:R-:W-:Y:S02]  /*15540*/  ISETP.GE.AND P5, PT, R19.reuse, R219.reuse, PT ;  /* 0x000000db1300720c */ /* 0x0c0fe40003fa6270 */
[-C--:B------:R-:W-:Y:S02]  /*15550*/  ISETP.GE.AND P1, PT, R19, R218.reuse, PT ;  /* 0x000000da1300720c */ /* 0x080fe40003f26270 */
[----:B------:R-:W-:Y:S02]  /*15560*/  FSEL R65, R25, -INF , !P3 ;  /* 0xff80000019417808 */ /* 0x000fe40005800000 */
[----:B------:R-:W-:Y:S02]  /*15570*/  FSEL R67, R27, -INF , !P0 ;  /* 0xff8000001b437808 */ /* 0x000fe40004000000 */
[C---:B------:R-:W-:Y:S02]  /*15580*/  ISETP.GE.AND P3, PT, R10.reuse, R219, PT ;  /* 0x000000db0a00720c */ /* 0x040fe40003f66270 */
[----:B------:R-:W-:Y:S02]  /*15590*/  ISETP.GE.AND P0, PT, R10, R218, PT ;  /* 0x000000da0a00720c */ /* 0x000fe40003f06270 */
[----:B------:R-:W-:Y:S02]  /*155a0*/  FSEL R201, R68, -INF , !P6 ;  /* 0xff80000044c97808 */ /* 0x000fe40007000000 */
[----:B------:R-:W-:Y:S02]  /*155b0*/  FSEL R200, R69, -INF , !P2 ;  /* 0xff80000045c87808 */ /* 0x000fe40005000000 */
[C---:B------:R-:W-:Y:S02]  /*155c0*/  ISETP.GE.AND P6, PT, R170.reuse, R217, PT ;  /* 0x000000d9aa00720c */ /* 0x040fe40003fc6270 */
[----:B------:R-:W-:Y:S02]  /*155d0*/  ISETP.GE.AND P2, PT, R170, R216, PT ;  /* 0x000000d8aa00720c */ /* 0x000fe40003f46270 */
[CC--:B------:R-:W-:Y:S02]  /*155e0*/  ISETP.GE.OR P5, PT, R19.reuse, R223.reuse, !P5 ;  /* 0x000000df1300720c */ /* 0x0c0fe40006fa6670 */
[-C--:B------:R-:W-:Y:S02]  /*155f0*/  ISETP.GE.OR P1, PT, R19, R222.reuse, !P1 ;  /* 0x000000de1300720c */ /* 0x080fe40004f26670 */
[C---:B------:R-:W-:Y:S02]  /*15600*/  ISETP.GE.OR P3, PT, R10.reuse, R223, !P3 ;  /* 0x000000df0a00720c */ /* 0x040fe40005f66670 */
[----:B------:R-:W-:Y:S02]  /*15610*/  ISETP.GE.OR P0, PT, R10, R222, !P0 ;  /* 0x000000de0a00720c */ /* 0x000fe40004706670 */
[C---:B------:R-:W-:Y:S02]  /*15620*/  ISETP.GE.OR P6, PT, R170.reuse, R221, !P6 ;  /* 0x000000ddaa00720c */ /* 0x040fe400077c6670 */
        /* <DEDUP_REMOVED lines=9> */
[CC--:B------:R-:W-:Y:S02]  /*156c0*/  ISETP.GE.OR P5, PT, R171.reuse, R221.reuse, !P5 ;  /* 0x000000ddab00720c */ /* 0x0c0fe40006fa6670 */
[-C--:B------:R-:W-:Y:S02]  /*156d0*/  ISETP.GE.OR P1, PT, R171, R220.reuse, !P1 ;  /* 0x000000dcab00720c */ /* 0x080fe40004f26670 */
[C---:B------:R-:W-:Y:S02]  /*156e0*/  IADD3 R17, R0.reuse, 0x50, RZ ;  /* 0x0000005000117810 */ /* 0x040fe40007ffe0ff */
[----:B------:R-:W-:Y:S02]  /*156f0*/  IADD3 R11, R0, 0x58, RZ ;  /* 0x00000058000b7810 */ /* 0x000fe40007ffe0ff */
[C---:B------:R-:W-:Y:S02]  /*15700*/  ISETP.GE.OR P3, PT, R168.reuse, R221, !P3 ;  /* 0x000000dda800720c */ /* 0x040fe40005f66670 */
[----:B------:R-:W-:Y:S02]  /*15710*/  ISETP.GE.OR P0, PT, R168, R220, !P0 ;  /* 0x000000dca800720c */ /* 0x000fe40004706670 */
[----:B------:R-:W-:Y:S02]  /*15720*/  IADD3 R8, R0, 0x61, RZ ;  /* 0x0000006100087810 */ /* 0x000fe40007ffe0ff */
[----:B------:R-:W-:Y:S02]  /*15730*/  FSEL R49, R12, -INF , !P6 ;  /* 0xff8000000c317808 */ /* 0x000fe40007000000 */
[----:B------:R-:W-:Y:S02]  /*15740*/  FSEL R51, R14, -INF , !P2 ;  /* 0xff8000000e337808 */ /* 0x000fe40005000000 */
[CC--:B------:R-:W-:Y:S02]  /*15750*/  ISETP.GE.AND P6, PT, R17.reuse, R219.reuse, PT ;  /* 0x000000db1100720c */ /* 0x0c0fe40003fc6270 */
[-C--:B------:R-:W-:Y:S02]  /*15760*/  ISETP.GE.AND P2, PT, R17, R218.reuse, PT ;  /* 0x000000da1100720c */ /* 0x080fe40003f46270 */
[----:B------:R-:W-:Y:S02]  /*15770*/  FSEL R64, R24, -INF , !P5 ;  /* 0xff80000018407808 */ /* 0x000fe40006800000 */
[----:B------:R-:W-:Y:S02]  /*15780*/  FSEL R66, R26, -INF , !P1 ;  /* 0xff8000001a427808 */ /* 0x000fe40004800000 */
[CC--:B------:R-:W-:Y:S02]  /*15790*/  ISETP.GE.AND P5, PT, R11.reuse, R219.reuse, PT ;  /* 0x000000db0b00720c */ /* 0x0c0fe40003fa6270 */
[-C--:B------:R-:W-:Y:S02]  /*157a0*/  ISETP.GE.AND P1, PT, R11, R218.reuse, PT ;  /* 0x000000da0b00720c */ /* 0x080fe40003f26270 */
[----:B------:R-:W-:Y:S02]  /*157b0*/  FSEL R69, R29, -INF , !P3 ;  /* 0xff8000001d457808 */ /* 0x000fe40005800000 */
[----:B------:R-:W-:Y:S02]  /*157c0*/  FSEL R82, R31, -INF , !P0 ;  /* 0xff8000001f527808 */ /* 0x000fe40004000000 */
[C---:B------:R-:W-:Y:S02]  /*157d0*/  ISETP.GE.AND P3, PT, R8.reuse, R219, PT ;  /* 0x000000db0800720c */ /* 0x040fe40003f66270 */
[C---:B------:R-:W-:Y:S02]  /*157e0*/  ISETP.GE.AND P0, PT, R8.reuse, R218, PT ;  /* 0x000000da0800720c */ /* 0x040fe40003f06270 */
[CC--:B------:R-:W-:Y:S02]  /*157f0*/  ISETP.GE.OR P6, PT, R17.reuse, R223.reuse, !P6 ;  /* 0x000000df1100720c */ /* 0x0c0fe400077c6670 */
[-C--:B------:R-:W-:Y:S02]  /*15800*/  ISETP.GE.OR P2, PT, R17, R222.reuse, !P2 ;  /* 0x000000de1100720c */ /* 0x080fe40005746670 */
[CC--:B------:R-:W-:Y:S02]  /*15810*/  ISETP.GE.OR P5, PT, R11.reuse, R223.reuse, !P5 ;  /* 0x000000df0b00720c */ /* 0x0c0fe40006fa6670 */
[-C--:B------:R-:W-:Y:S02]  /*15820*/  ISETP.GE.OR P1, PT, R11, R222.reuse, !P1 ;  /* 0x000000de0b00720c */ /* 0x080fe40004f26670 */
        /* <DEDUP_REMOVED lines=16> */
[CC--:B------:R-:W-:Y:S02]  /*15930*/  ISETP.GE.OR P5, PT, R7.reuse, R221.reuse, !P5 ;  /* 0x000000dd0700720c */ /* 0x0c0fe40006fa6670 */
[-C--:B------:R-:W-:Y:S02]  /*15940*/  ISETP.GE.OR P1, PT, R7, R220.reuse, !P1 ;  /* 0x000000dc0700720c */ /* 0x080fe40004f26670 */
[C---:B------:R-:W-:Y:S02]  /*15950*/  IADD3 R9, R0.reuse, 0x60, RZ ;  /* 0x0000006000097810 */ /* 0x040fe40007ffe0ff */
[C---:B------:R-:W-:Y:S02]  /*15960*/  ISETP.GE.OR P3, PT, R169.reuse, R221, !P3 ;  /* 0x000000dda900720c */ /* 0x040fe40005f66670 */
[----:B------:R-:W-:Y:S02]  /*15970*/  ISETP.GE.OR P0, PT, R169, R220, !P0 ;  /* 0x000000dca900720c */ /* 0x000fe40004706670 */
[C---:B------:R-:W-:Y:S02]  /*15980*/  IADD3 R7, R0.reuse, 0x68, RZ ;  /* 0x0000006800077810 */ /* 0x040fe40007ffe0ff */
[----:B------:R-:W-:Y:S02]  /*15990*/  IADD3 R6, R0, 0x69, RZ ;  /* 0x0000006900067810 */ /* 0x000fe40007ffe0ff */
[----:B------:R-:W-:Y:S02]  /*159a0*/  FSEL R70, R30, -INF , !P2 ;  /* 0xff8000001e467808 */ /* 0x000fe40005000000 */
[-C--:B------:R-:W-:Y:S02]  /*159b0*/  ISETP.GE.AND P2, PT, R9, R218.reuse, PT ;  /* 0x000000da0900720c */ /* 0x080fe40003f46270 */
[----:B------:R-:W-:Y:S02]  /*159c0*/  FSEL R81, R40, -INF , !P5 ;  /* 0xff80000028517808 */ /* 0x000fe40006800000 */
[----:B------:R-:W-:Y:S02]  /*159d0*/  FSEL R85, R41, -INF , !P3 ;  /* 0xff80000029557808 */ /* 0x000fe40005800000 */
[----:B------:R-:W-:Y:S02]  /*159e0*/  FSEL R84, R42, -INF , !P1 ;  /* 0xff8000002a547808 */ /* 0x000fe40004800000 */
[----:B------:R-:W-:Y:S02]  /*159f0*/  FSEL R83, R43, -INF , !P0 ;  /* 0xff8000002b537808 */ /* 0x000fe40004000000 */
[CC--:B------:R-:W-:Y:S02]  /*15a00*/  ISETP.GE.AND P5, PT, R7.reuse, R219.reuse, PT ;  /* 0x000000db0700720c */ /* 0x0c0fe40003fa6270 */
[C---:B------:R-:W-:Y:S02]  /*15a10*/  ISETP.GE.AND P3, PT, R6.reuse, R219, PT ;  /* 0x000000db0600720c */ /* 0x040fe40003f66270 */
[-C--:B------:R-:W-:Y:S02]  /*15a20*/  ISETP.GE.AND P1, PT, R7, R218.reuse, PT ;  /* 0x000000da0700720c */ /* 0x080fe40003f26270 */
[C---:B------:R-:W-:Y:S02]  /*15a30*/  ISETP.GE.AND P0, PT, R6.reuse, R218, PT ;  /* 0x000000da0600720c */ /* 0x040fe40003f06270 */
[-C--:B------:R-:W-:Y:S02]  /*15a40*/  ISETP.GE.OR P2, PT, R9, R222.reuse, !P2 ;  /* 0x000000de0900720c */ /* 0x080fe40005746670 */
[CC--:B------:R-:W-:Y:S02]  /*15a50*/  ISETP.GE.OR P5, PT, R7.reuse, R223.reuse, !P5 ;  /* 0x000000df0700720c */ /* 0x0c0fe40006fa6670 */
[C---:B------:R-:W-:Y:S02]  /*15a60*/  ISETP.GE.OR P3, PT, R6.reuse, R223, !P3 ;  /* 0x000000df0600720c */ /* 0x040fe40005f66670 */
[-C--:B------:R-:W-:Y:S02]  /*15a70*/  ISETP.GE.OR P1, PT, R7, R222.reuse, !P1 ;  /* 0x000000de0700720c */ /* 0x080fe40004f26670 */
[----:B------:R-:W-:Y:S02]  /*15a80*/  ISETP.GE.OR P0, PT, R6, R222, !P0 ;  /* 0x000000de0600720c */ /* 0x000fe40004706670 */
[----:B------:R-:W-:Y:S02]  /*15a90*/  FSEL R68, R28, -INF , !P6 ;  /* 0xff8000001c447808 */ /* 0x000fe40007000000 */
[----:B------:R-:W-:Y:S02]  /*15aa0*/  ISETP.GE.AND P6, PT, R9, R219, PT ;  /* 0x000000db0900720c */ /* 0x000fe40003fc6270 */
[----:B------:R-:W-:Y:S02]  /*15ab0*/  FSEL R102, R102, -INF , !P2 ;  /* 0xff80000066667808 */ /* 0x000fe40005000000 */
[-C--:B------:R-:W-:Y:S02]  /*15ac0*/  ISETP.GE.AND P2, PT, R2, R216.reuse, PT ;  /* 0x000000d80200720c */ /* 0x080fe40003f46270 */
[----:B------:R-:W-:Y:S02]  /*15ad0*/  FSEL R112, R112, -INF , !P5 ;  /* 0xff80000070707808 */ /* 0x000fe40006800000 */
[----:B------:R-:W-:Y:S02]  /*15ae0*/  FSEL R113, R113, -INF , !P3 ;  /* 0xff80000071717808 */ /* 0x000fe40005800000 */
[----:B------:R-:W-:Y:S02]  /*15af0*/  FSEL R114, R114, -INF , !P1 ;  /* 0xff80000072727808 */ /* 0x000fe40004800000 */
[----:B------:R-:W-:Y:S02]  /*15b00*/  FSEL R115, R115, -INF , !P0 ;  /* 0xff80000073737808 */ /* 0x000fe40004000000 */
[CC--:B------:R-:W-:Y:S02]  /*15b10*/  ISETP.GE.AND P3, PT, R5.reuse, R217.reuse, PT ;  /* 0x000000d90500720c */ /* 0x0c0fe40003f66270 */
[-C--:B------:R-:W-:Y:S02]  /*15b20*/  ISETP.GE.AND P0, PT, R5, R216.reuse, PT ;  /* 0x000000d80500720c */ /* 0x080fe40003f06270 */
[C---:B------:R-:W-:Y:S02]  /*15b30*/  ISETP.GE.AND P1, PT, R4.reuse, R217, PT ;  /* 0x000000d90400720c */ /* 0x040fe40003f26270 */
[----:B------:R-:W-:Y:S02]  /*15b40*/  ISETP.GE.AND P5, PT, R4, R216, PT ;  /* 0x000000d80400720c */ /* 0x000fe40003fa6270 */
[----:B------:R-:W-:Y:S02]  /*15b50*/  ISETP.GE.OR P6, PT, R9, R223, !P6 ;  /* 0x000000df0900720c */ /* 0x000fe400077c6670 */
[-C--:B------:R-:W-:Y:S02]  /*15b60*/  ISETP.GE.OR P2, PT, R2, R220.reuse, !P2 ;  /* 0x000000dc0200720c */ /* 0x080fe40005746670 */
[CC--:B------:R-:W-:Y:S02]  /*15b70*/  ISETP.GE.OR P3, PT, R5.reuse, R221.reuse, !P3 ;  /* 0x000000dd0500720c */ /* 0x0c0fe40005f66670 */
[-C--:B------:R-:W-:Y:S02]  /*15b80*/  ISETP.GE.OR P0, PT, R5, R220.reuse, !P0 ;  /* 0x000000dc0500720c */ /* 0x080fe40004706670 */
[C---:B------:R-:W-:Y:S02]  /*15b90*/  ISETP.GE.OR P1, PT, R4.reuse, R221, !P1 ;  /* 0x000000dd0400720c */ /* 0x040fe40004f26670 */
[----:B------:R-:W-:Y:S02]  /*15ba0*/  ISETP.GE.OR P5, PT, R4, R220, !P5 ;  /* 0x000000dc0400720c */ /* 0x000fe40006fa6670 */
[C---:B------:R-:W-:Y:S02]  /*15bb0*/  IADD3 R5, R0.reuse, 0x70, RZ ;  /* 0x0000007000057810 */ /* 0x040fe40007ffe0ff */
[----:B------:R-:W-:Y:S02]  /*15bc0*/  IADD3 R4, R0, 0x71, RZ ;  /* 0x0000007100047810 */ /* 0x000fe40007ffe0ff */
[----:B------:R-:W-:Y:S02]  /*15bd0*/  FSEL R100, R100, -INF , !P6 ;  /* 0xff80000064647808 */ /* 0x000fe40007000000 */
[----:B------:R-:W-:Y:S02]  /*15be0*/  ISETP.GE.AND P6, PT, R2, R217, PT ;  /* 0x000000d90200720c */ /* 0x000fe40003fc6270 */
[----:B------:R-:W-:Y:S02]  /*15bf0*/  FSEL R98, R46, -INF , !P2 ;  /* 0xff8000002e627808 */ /* 0x000fe40005000000 */
[----:B------:R-:W-:Y:S02]  /*15c00*/  FSEL R99, R47, -INF , !P0 ;  /* 0xff8000002f637808 */ /* 0x000fe40004000000 */
[CC--:B------:R-:W-:Y:S02]  /*15c10*/  ISETP.GE.AND P2, PT, R5.reuse, R218.reuse, PT ;  /* 0x000000da0500720c */ /* 0x0c0fe40003f46270 */
[----:B------:R-:W-:Y:S02]  /*15c20*/  ISETP.GE.AND P0, PT, R4, R218, PT ;  /* 0x000000da0400720c */ /* 0x000fe40003f06270 */
[----:B------:R-:W-:Y:S02]  /*15c30*/  ISETP.GE.OR P6, PT, R2, R221, !P6 ;  /* 0x000000dd0200720c */ /* 0x000fe400077c6670 */
[-C--:B------:R-:W-:Y:S02]  /*15c40*/  ISETP.GE.OR P2, PT, R5, R222.reuse, !P2 ;  /* 0x000000de0500720c */ /* 0x080fe40005746670 */
[C---:B------:R-:W-:Y:S02]  /*15c50*/  ISETP.GE.OR P0, PT, R4.reuse, R222, !P0 ;  /* 0x000000de0400720c */ /* 0x040fe40004706670 */
[----:B------:R-:W-:Y:S02]  /*15c60*/  FSEL R86, R45, -INF , !P3 ;  /* 0xff8000002d567808 */ /* 0x000fe40005800000 */
[-C--:B------:R-:W-:Y:S02]  /*15c70*/  ISETP.GE.AND P3, PT, R4, R219.reuse, PT ;  /* 0x000000db0400720c */ /* 0x080fe40003f66270 */
[----:B------:R-:W-:Y:S02]  /*15c80*/  FSEL R87, R44, -INF , !P6 ;  /* 0xff8000002c577808 */ /* 0x000fe40007000000 */
[----:B------:R-:W-:Y:S02]  /*15c90*/  ISETP.GE.AND P6, PT, R5, R219, PT ;  /* 0x000000db0500720c */ /* 0x000fe40003fc6270 */
[----:B------:R-:W-:Y:S02]  /*15ca0*/  FSEL R118, R118, -INF , !P2 ;  /* 0xff80000076767808 */ /* 0x000fe40005000000 */
[----:B------:R-:W-:Y:S02]  /*15cb0*/  FSEL R119, R119, -INF , !P0 ;  /* 0xff80000077777808 */ /* 0x000fe40004000000 */
[-C--:B------:R-:W-:Y:S02]  /*15cc0*/  ISETP.GE.AND P0, PT, R32, R217.reuse, PT ;  /* 0x000000d92000720c */ /* 0x080fe40003f06270 */
[----:B------:R-:W-:Y:S02]  /*15cd0*/  ISETP.GE.AND P2, PT, R20, R217, PT ;  /* 0x000000d91400720c */ /* 0x000fe40003f46270 */
[-C--:B------:R-:W-:Y:S02]  /*15ce0*/  ISETP.GE.OR P3, PT, R4, R223.reuse, !P3 ;  /* 0x000000df0400720c */ /* 0x080fe40005f66670 */
[----:B------:R-:W-:Y:S02]  /*15cf0*/  ISETP.GE.OR P6, PT, R5, R223, !P6 ;  /* 0x000000df0500720c */ /* 0x000fe400077c6670 */
[-C--:B------:R-:W-:Y:S02]  /*15d00*/  ISETP.GE.OR P0, PT, R32, R221.reuse, !P0 ;  /* 0x000000dd2000720c */ /* 0x080fe40004706670 */
[----:B------:R-:W-:Y:S02]  /*15d10*/  IADD3 R2, R0, 0x78, RZ ;  /* 0x0000007800027810 */ /* 0x000fe40007ffe0ff */
[----:B------:R-:W-:Y:S02]  /*15d20*/  ISETP.GE.OR P2, PT, R20, R221, !P2 ;  /* 0x000000dd1400720c */ /* 0x000fe40005746670 */
[----:B------:R-:W-:Y:S02]  /*15d30*/  IADD3 R0, R0, 0x79, RZ ;  /* 0x0000007900007810 */ /* 0x000fe40007ffe0ff */
[----:B------:R-:W-:Y:S02]  /*15d40*/  FSEL R117, R117, -INF , !P3 ;  /* 0xff80000075757808 */ /* 0x000fe40005800000 */
[-C--:B------:R-:W-:Y:S02]  /*15d50*/  ISETP.GE.AND P3, PT, R32, R216.reuse, PT ;  /* 0x000000d82000720c */ /* 0x080fe40003f66270 */
[----:B------:R-:W-:Y:S02]  /*15d60*/  FSEL R116, R116, -INF , !P6 ;  /* 0xff80000074747808 */ /* 0x000fe40007000000 */
[----:B------:R-:W-:Y:S02]  /*15d70*/  ISETP.GE.AND P6, PT, R20, R216, PT ;  /* 0x000000d81400720c */ /* 0x000fe40003fc6270 */
[----:B------:R-:W-:Y:S02]  /*15d80*/  FSEL R97, R56, -INF , !P1 ;  /* 0xff80000038617808 */ /* 0x000fe40004800000 */
[-C--:B------:R-:W-:Y:S02]  /*15d90*/  ISETP.GE.AND P1, PT, R2, R219.reuse, PT ;  /* 0x000000db0200720c */ /* 0x080fe40003f26270 */
[----:B------:R-:W-:Y:S02]  /*15da0*/  FSEL R96, R57, -INF , !P0 ;  /* 0xff80000039607808 */ /* 0x000fe40004000000 */
[----:B------:R-:W-:Y:S02]  /*15db0*/  ISETP.GE.AND P0, PT, R0, R219, PT ;  /* 0x000000db0000720c */ /* 0x000fe40003f06270 */
[----:B------:R-:W-:Y:S02]  /*15dc0*/  FSEL R80, R60, -INF , !P2 ;  /* 0xff8000003c507808 */ /* 0x000fe40005000000 */
[C---:B------:R-:W-:Y:S02]  /*15dd0*/  ISETP.GE.AND P2, PT, R21.reuse, R217, PT ;  /* 0x000000d91500720c */ /* 0x040fe40003f46270 */
[-C--:B------:R-:W-:Y:S02]  /*15de0*/  ISETP.GE.OR P3, PT, R32, R220.reuse, !P3 ;  /* 0x000000dc2000720c */ /* 0x080fe40005f66670 */
[----:B------:R-:W-:Y:S02]  /*15df0*/  ISETP.GE.OR P6, PT, R20, R220, !P6 ;  /* 0x000000dc1400720c */ /* 0x000fe400077c6670 */
[-C--:B------:R-:W-:Y:S02]  /*15e00*/  ISETP.GE.OR P1, PT, R2, R223.reuse, !P1 ;  /* 0x000000df0200720c */ /* 0x080fe40004f26670 */
[C---:B------:R-:W-:Y:S02]  /*15e10*/  ISETP.GE.OR P0, PT, R0.reuse, R223, !P0 ;  /* 0x000000df0000720c */ /* 0x040fe40004706670 */
[----:B------:R-:W-:Y:S02]  /*15e20*/  ISETP.GE.OR P2, PT, R21, R221, !P2 ;  /* 0x000000dd1500720c */ /* 0x000fe40005746670 */
[----:B------:R-:W-:Y:S02]  /*15e30*/  FSEL R169, R59, -INF , !P3 ;  /* 0xff8000003ba97808 */ /* 0x000fe40005800000 */
[-C--:B------:R-:W-:Y:S02]  /*15e40*/  ISETP.GE.AND P3, PT, R0, R218.reuse, PT ;  /* 0x000000da0000720c */ /* 0x080fe40003f66270 */
[----:B------:R-:W-:Y:S02]  /*15e50*/  FSEL R168, R58, -INF , !P5 ;  /* 0xff8000003aa87808 */ /* 0x000fe40006800000 */
[----:B------:R-:W-:Y:S02]  /*15e60*/  ISETP.GE.AND P5, PT, R2, R218, PT ;  /* 0x000000da0200720c */ /* 0x000fe40003fa6270 */
[----:B------:R-:W-:Y:S02]  /*15e70*/  FSEL R128, R128, -INF , !P1 ;  /* 0xff80000080807808 */ /* 0x000fe40004800000 */
[----:B------:R-:W-:Y:S02]  /*15e80*/  ISETP.GE.AND P1, PT, R23, R217, PT ;  /* 0x000000d91700720c */ /* 0x000fe40003f26270 */
[----:B------:R-:W-:Y:S02]  /*15e90*/  FSEL R129, R129, -INF , !P0 ;  /* 0xff80000081817808 */ /* 0x000fe40004000000 */
[-C--:B------:R-:W-:Y:S02]  /*15ea0*/  ISETP.GE.AND P0, PT, R23, R216.reuse, PT ;  /* 0x000000d81700720c */ /* 0x080fe40003f06270 */
[----:B------:R-:W-:Y:S02]  /*15eb0*/  FSEL R239, R62, -INF , !P6 ;  /* 0xff8000003eef7808 */ /* 0x000fe40007000000 */
[----:B------:R-:W-:Y:S02]  /*15ec0*/  FSEL R62, R73, -INF , !P2 ;  /* 0xff800000493e7808 */ /* 0x000fe40005000000 */
[----:B------:R-:W-:Y:S02]  /*15ed0*/  ISETP.GE.AND P2, PT, R18, R216, PT ;  /* 0x000000d81200720c */ /* 0x000fe40003f46270 */
[-C--:B------:R-:W-:Y:S02]  /*15ee0*/  ISETP.GE.OR P3, PT, R0, R222.reuse, !P3 ;  /* 0x000000de0000720c */ /* 0x080fe40005f66670 */
[----:B------:R-:W-:Y:S02]  /*15ef0*/  ISETP.GE.OR P5, PT, R2, R222, !P5 ;  /* 0x000000de0200720c */ /* 0x000fe40006fa6670 */
[C---:B------:R-:W-:Y:S02]  /*15f00*/  ISETP.GE.OR P1, PT, R23.reuse, R221, !P1 ;  /* 0x000000dd1700720c */ /* 0x040fe40004f26670 */
[-C--:B------:R-:W-:Y:S02]  /*15f10*/  ISETP.GE.OR P0, PT, R23, R220.reuse, !P0 ;  /* 0x000000dc1700720c */ /* 0x080fe40004706670 */
[----:B------:R-:W-:Y:S02]  /*15f20*/  ISETP.GE.OR P2, PT, R18, R220, !P2 ;  /* 0x000000dc1200720c */ /* 0x000fe40005746670 */
[----:B------:R-:W-:Y:S02]  /*15f30*/  FSEL R131, R131, -INF , !P3 ;  /* 0xff80000083837808 */ /* 0x000fe40005800000 */
[-C--:B------:R-:W-:Y:S02]  /*15f40*/  ISETP.GE.AND P3, PT, R22, R217.reuse, PT ;  /* 0x000000d91600720c */ /* 0x080fe40003f66270 */
[----:B------:R-:W-:Y:S02]  /*15f50*/  FSEL R130, R130, -INF , !P5 ;  /* 0xff80000082827808 */ /* 0x000fe40006800000 */
[CC--:B------:R-:W-:Y:S02]  /*15f60*/  ISETP.GE.AND P5, PT, R22.reuse, R216.reuse, PT ;  /* 0x000000d81600720c */ /* 0x0c0fe40003fa6270 */
[----:B------:R-:W-:Y:S02]  /*15f70*/  FSEL R71, R61, -INF , !P1 ;  /* 0xff8000003d477808 */ /* 0x000fe40004800000 */
[-C--:B------:R-:W-:Y:S02]  /*15f80*/  ISETP.GE.AND P1, PT, R21, R216.reuse, PT ;  /* 0x000000d81500720c */ /* 0x080fe40003f26270 */
[----:B------:R-:W-:Y:S02]  /*15f90*/  FSEL R240, R63, -INF , !P0 ;  /* 0xff8000003ff07808 */ /* 0x000fe40004000000 */
[----:B------:R-:W-:Y:S02]  /*15fa0*/  ISETP.GE.AND P0, PT, R19, R217, PT ;  /* 0x000000d91300720c */ /* 0x000fe40003f06270 */
[----:B------:R-:W-:Y:S02]  /*15fb0*/  FSEL R246, R79, -INF , !P2 ;  /* 0xff8000004ff67808 */ /* 0x000fe40005000000 */
[----:B------:R-:W-:Y:S02]  /*15fc0*/  ISETP.GE.AND P2, PT, R11, R216, PT ;  /* 0x000000d80b00720c */ /* 0x000fe40003f46270 */
[CC--:B------:R-:W-:Y:S02]  /*15fd0*/  ISETP.GE.OR P3, PT, R22.reuse, R221.reuse, !P3 ;  /* 0x000000dd1600720c */ /* 0x0c0fe40005f66670 */
[-C--:B------:R-:W-:Y:S02]  /*15fe0*/  ISETP.GE.OR P5, PT, R22, R220.reuse, !P5 ;  /* 0x000000dc1600720c */ /* 0x080fe40006fa6670 */
[-C--:B------:R-:W-:Y:S02]  /*15ff0*/  ISETP.GE.OR P1, PT, R21, R220.reuse, !P1 ;  /* 0x000000dc1500720c */ /* 0x080fe40004f26670 */
[----:B------:R-:W-:Y:S02]  /*16000*/  ISETP.GE.OR P0, PT, R19, R221, !P0 ;  /* 0x000000dd1300720c */ /* 0x000fe40004706670 */
[----:B------:R-:W-:Y:S02]  /*16010*/  ISETP.GE.OR P2, PT, R11, R220, !P2 ;  /* 0x000000dc0b00720c */ /* 0x000fe40005746670 */
[----:B------:R-:W-:Y:S02]  /*16020*/  FSEL R63, R72, -INF , !P3 ;  /* 0xff800000483f7808 */ /* 0x000fe40005800000 */
[-C--:B------:R-:W-:Y:S02]  /*16030*/  ISETP.GE.AND P3, PT, R18, R217.reuse, PT ;  /* 0x000000d91200720c */ /* 0x080fe40003f66270 */
[----:B------:R-:W-:Y:S02]  /*16040*/  FSEL R213, R94, -INF , !P2 ;  /* 0xff8000005ed57808 */ /* 0x000fe40005000000 */
[-C--:B------:R-:W-:Y:S02]  /*16050*/  ISETP.GE.AND P2, PT, R7, R217.reuse, PT ;  /* 0x000000d90700720c */ /* 0x080fe40003f46270 */
[----:B------:R-:W-:Y:S02]  /*16060*/  FSEL R74, R74, -INF , !P5 ;  /* 0xff8000004a4a7808 */ /* 0x000fe40006800000 */
[----:B------:R-:W-:Y:S02]  /*16070*/  ISETP.GE.AND P5, PT, R17, R216, PT ;  /* 0x000000d81100720c */ /* 0x000fe40003fa6270 */
[----:B------:R-:W-:Y:S02]  /*16080*/  FSEL R75, R75, -INF , !P1 ;  /* 0xff8000004b4b7808 */ /* 0x000fe40004800000 */
[CC--:B------:R-:W-:Y:S02]  /*16090*/  ISETP.GE.AND P1, PT, R17.reuse, R217.reuse, PT ;  /* 0x000000d91100720c */ /* 0x0c0fe40003f26270 */
[----:B------:R-:W-:Y:S02]  /*160a0*/  FSEL R60, R76, -INF , !P0 ;  /* 0xff8000004c3c7808 */ /* 0x000fe40004000000 */
[----:B------:R-:W-:Y:S02]  /*160b0*/  ISETP.GE.AND P0, PT, R16, R217, PT ;  /* 0x000000d91000720c */ /* 0x000fe40003f06270 */
[----:B------:R-:W-:Y:S02]  /*160c0*/  FMNMX.FTZ R13, R178, R3, !PT ;  /* 0x00000003b20d7209 */ /* 0x000fe40007810000 */
[-C--:B------:R-:W-:Y:S02]  /*160d0*/  ISETP.GE.OR P3, PT, R18, R221.reuse, !P3 ;  /* 0x000000dd1200720c */ /* 0x080fe40005f66670 */
[CC--:B------:R-:W-:Y:S02]  /*160e0*/  ISETP.GE.OR P1, PT, R17.reuse, R221.reuse, !P1 ;  /* 0x000000dd1100720c */ /* 0x0c0fe40004f26670 */
[----:B------:R-:W-:Y:S02]  /*160f0*/  ISETP.GE.OR P5, PT, R17, R220, !P5 ;  /* 0x000000dc1100720c */ /* 0x000fe40006fa6670 */
[CC--:B------:R-:W-:Y:S02]  /*16100*/  ISETP.GE.OR P0, PT, R16.reuse, R221.reuse, !P0 ;  /* 0x000000dd1000720c */ /* 0x0c0fe40004706670 */
[----:B------:R-:W-:Y:S02]  /*16110*/  ISETP.GE.OR P2, PT, R7, R221, !P2 ;  /* 0x000000dd0700720c */ /* 0x000fe40005746670 */
[----:B------:R-:W-:Y:S02]  /*16120*/  FSEL R77, R77, -INF , !P3 ;  /* 0xff8000004d4d7808 */ /* 0x000fe40005800000 */
[-C--:B------:R-:W-:Y:S02]  /*16130*/  ISETP.GE.AND P3, PT, R16, R216.reuse, PT ;  /* 0x000000d81000720c */ /* 0x080fe40003f66270 */
[----:B------:R-:W-:Y:S02]  /*16140*/  FMNMX.FTZ R13, R179, R13, !PT ;  /* 0x0000000db30d7209 */ /* 0x000fe40007810000 */
[-C--:B------:R-:W-:Y:S02]  /*16150*/  ISETP.GE.AND P6, PT, R19, R216.reuse, PT ;  /* 0x000000d81300720c */ /* 0x080fe40003fc6270 */
[----:B------:R-:W-:Y:S02]  /*16160*/  FSEL R88, R88, -INF , !P1 ;  /* 0xff80000058587808 */ /* 0x000fe40004800000 */
[CC--:B------:R-:W-:Y:S02]  /*16170*/  ISETP.GE.AND P1, PT, R10.reuse, R217.reuse, PT ;  /* 0x000000d90a00720c */ /* 0x0c0fe40003f26270 */
[----:B------:R-:W-:Y:S02]  /*16180*/  FSEL R89, R89, -INF , !P0 ;  /* 0xff80000059597808 */ /* 0x000fe40004000000 */
[----:B------:R-:W-:Y:S02]  /*16190*/  ISETP.GE.AND P0, PT, R10, R216, PT ;  /* 0x000000d80a00720c */ /* 0x000fe40003f06270 */
[----:B------:R-:W-:Y:S02]  /*161a0*/  FSEL R90, R90, -INF , !P5 ;  /* 0xff8000005a5a7808 */ /* 0x000fe40006800000 */
[-C--:B------:R-:W-:Y:S02]  /*161b0*/  ISETP.GE.AND P5, PT, R9, R217.reuse, PT ;  /* 0x000000d90900720c */ /* 0x080fe40003fa6270 */
[----:B------:R-:W-:Y:S02]  /*161c0*/  FSEL R108, R108, -INF , !P2 ;  /* 0xff8000006c6c7808 */ /* 0x000fe40005000000 */
[----:B------:R-:W-:Y:S02]  /*161d0*/  ISETP.GE.AND P2, PT, R5, R217, PT ;  /* 0x000000d90500720c */ /* 0x000fe40003f46270 */
[----:B------:R-:W-:Y:S02]  /*161e0*/  FMNMX.FTZ R13, R174, R13, !PT ;  /* 0x0000000dae0d7209 */ /* 0x000fe40007810000 */
[-C--:B------:R-:W-:Y:S02]  /*161f0*/  ISETP.GE.OR P3, PT, R16, R220.reuse, !P3 ;  /* 0x000000dc1000720c */ /* 0x080fe40005f66670 */
[-C--:B------:R-:W-:Y:S02]  /*16200*/  ISETP.GE.OR P6, PT, R19, R220.reuse, !P6 ;  /* 0x000000dc1300720c */ /* 0x080fe400077c6670 */
[CC--:B------:R-:W-:Y:S02]  /*16210*/  ISETP.GE.OR P1, PT, R10.reuse, R221.reuse, !P1 ;  /* 0x000000dd0a00720c */ /* 0x0c0fe40004f26670 */
[----:B------:R-:W-:Y:S02]  /*16220*/  ISETP.GE.OR P0, PT, R10, R220, !P0 ;  /* 0x000000dc0a00720c */ /* 0x000fe40004706670 */
[-C--:B------:R-:W-:Y:S02]  /*16230*/  ISETP.GE.OR P5, PT, R9, R221.reuse, !P5 ;  /* 0x000000dd0900720c */ /* 0x080fe40006fa6670 */
[----:B------:R-:W-:Y:S02]  /*16240*/  ISETP.GE.OR P2, PT, R5, R221, !P2 ;  /* 0x000000dd0500720c */ /* 0x000fe40005746670 */
[----:B------:R-:W-:Y:S02]  /*16250*/  FSEL R208, R91, -INF , !P3 ;  /* 0xff8000005bd07808 */ /* 0x000fe40005800000 */
[-C--:B------:R-:W-:Y:S02]  /*16260*/  ISETP.GE.AND P3, PT, R9, R216.reuse, PT ;  /* 0x000000d80900720c */ /* 0x080fe40003f66270 */
[----:B------:R-:W-:Y:S02]  /*16270*/  FMNMX.FTZ R13, R175, R13, !PT ;  /* 0x0000000daf0d7209 */ /* 0x000fe40007810000 */
[----:B-1----:R-:W-:Y:S02]  /*16280*/  FSEL R222, R78, -INF , !P6 ;  /* 0xff8000004ede7808 */ /* 0x002fe40007000000 */
[-C--:B------:R-:W-:Y:S02]  /*16290*/  ISETP.GE.AND P6, PT, R11, R217.reuse, PT ;  /* 0x000000d90b00720c */ /* 0x080fe40003fc6270 */
        /* <DEDUP_REMOVED lines=8> */
[-C--:B------:R-:W-:Y:S02]  /*16320*/  ISETP.GE.OR P3, PT, R9, R220.reuse, !P3 ;  /* 0x000000dc0900720c */ /* 0x080fe40005f66670 */
[----:B------:R-:W-:Y:S02]  /*16330*/  FMNMX.FTZ R13, R186, R13, !PT ;  /* 0x0000000dba0d7209 */ /* 0x000fe40007810000 */
[-C--:B------:R-:W-:Y:S02]  /*16340*/  ISETP.GE.OR P0, PT, R7, R220.reuse, !P0 ;  /* 0x000000dc0700720c */ /* 0x080fe40004706670 */
[-C--:B------:R-:W-:Y:S02]  /*16350*/  ISETP.GE.OR P2, PT, R2, R221.reuse, !P2 ;  /* 0x000000dd0200720c */ /* 0x080fe40005746670 */
[-C--:B------:R-:W-:Y:S02]  /*16360*/  ISETP.GE.OR P6, PT, R11, R221.reuse, !P6 ;  /* 0x000000dd0b00720c */ /* 0x080fe400077c6670 */
[----:B------:R-:W-:Y:S02]  /*16370*/  ISETP.GE.OR P1, PT, R8, R220, !P1 ;  /* 0x000000dc0800720c */ /* 0x000fe40004f26670 */
[----:B------:R-:W-:Y:S02]  /*16380*/  ISETP.GE.OR P5, PT, R6, R221, !P5 ;  /* 0x000000dd0600720c */ /* 0x000fe40006fa6670 */
[----:B------:R-:W-:Y:S02]  /*16390*/  FSEL R218, R106, -INF , !P3 ;  /* 0xff8000006ada7808 */ /* 0x000fe40005800000 */
[----:B------:R-:W-:Y:S02]  /*163a0*/  FMNMX.FTZ R13, R187, R13, !PT ;  /* 0x0000000dbb0d7209 */ /* 0x000fe40007810000 */
[----:B------:R-:W-:Y:S01]  /*163b0*/  FSEL R124, R124, -INF , !P2 ;  /* 0xff8000007c7c7808 */ /* 0x000fe20005000000 */
[----:B------:R-:W-:Y:S01]  /*163c0*/  STL [R1+0xc8], R218 ;  /* 0x0000c8da01007387 */ /* 0x000fe20000100800 */
[-C--:B------:R-:W-:Y:S02]  /*163d0*/  ISETP.GE.AND P2, PT, R4, R216.reuse, PT ;  /* 0x000000d80400720c */ /* 0x080fe40003f46270 */
[-C--:B------:R-:W-:Y:S01]  /*163e0*/  ISETP.GE.AND P3, PT, R0, R217.reuse, PT ;  /* 0x000000d90000720c */ /* 0x080fe20003f66270 */
[----:B------:R-:W-:Y:S01]  /*163f0*/  STL [R1+0xcc], R216 ;  /* 0x0000ccd801007387 */ /* 0x000fe20000100800 */
[----:B------:R-:W-:Y:S02]  /*16400*/  FSEL R209, R107, -INF , !P1 ;  /* 0xff8000006bd17808 */ /* 0x000fe40004800000 */
[-C--:B------:R-:W-:Y:S02]  /*16410*/  ISETP.GE.AND P1, PT, R2, R216.reuse, PT ;  /* 0x000000d80200720c */ /* 0x080fe40003f26270 */
[----:B------:R-:W-:Y:S02]  /*16420*/  FSEL R92, R92, -INF , !P6 ;  /* 0xff8000005c5c7808 */ /* 0x000fe40007000000 */
[-C--:B------:R-:W-:Y:S02]  /*16430*/  ISETP.GE.AND P6, PT, R8, R217.reuse, PT ;  /* 0x000000d90800720c */ /* 0x080fe40003fc6270 */
[----:B------:R-:W-:Y:S02]  /*16440*/  FSEL R109, R109, -INF , !P5 ;  /* 0xff8000006d6d7808 */ /* 0x000fe40006800000 */
[----:B------:R-:W-:Y:S02]  /*16450*/  ISETP.GE.AND P5, PT, R4, R217, PT ;  /* 0x000000d90400720c */ /* 0x000fe40003fa6270 */
[----:B------:R-:W-:Y:S02]  /*16460*/  FSEL R217, R110, -INF , !P0 ;  /* 0xff8000006ed97808 */ /* 0x000fe40004000000 */
[----:B------:R-:W-:Y:S02]  /*16470*/  ISETP.GE.AND P0, PT, R0, R216, PT ;  /* 0x000000d80000720c */ /* 0x000fe40003f06270 */
[----:B------:R-:W-:Y:S02]  /*16480*/  FMNMX.FTZ R13, R182, R13, !PT ;  /* 0x0000000db60d7209 */ /* 0x000fe40007810000 */
[-C--:B------:R-:W-:Y:S02]  /*16490*/  ISETP.GE.OR P1, PT, R2, R220.reuse, !P1 ;  /* 0x000000dc0200720c */ /* 0x080fe40004f26670 */
[-C--:B------:R-:W-:Y:S02]  /*164a0*/  ISETP.GE.OR P0, PT, R0, R220.reuse, !P0 ;  /* 0x000000dc0000720c */ /* 0x080fe40004706670 */
[----:B------:R-:W-:Y:S02]  /*164b0*/  ISETP.GE.OR P2, PT, R4, R220, !P2 ;  /* 0x000000dc0400720c */ /* 0x000fe40005746670 */
[----:B------:R-:W-:Y:S02]  /*164c0*/  FMNMX.FTZ R13, R183, R13, !PT ;  /* 0x0000000db70d7209 */ /* 0x000fe40007810000 */
[----:B------:R-:W-:Y:S02]  /*164d0*/  FSEL R41, R127, -INF , !P0 ;  /* 0xff8000007f297808 */ /* 0x000fe40004000000 */
[----:B------:R-:W-:Y:S02]  /*164e0*/  FSEL R110, R123, -INF , !P2 ;  /* 0xff8000007b6e7808 */ /* 0x000fe40005000000 */
[----:B------:R-:W-:Y:S02]  /*164f0*/  FSEL R123, R126, -INF , !P1 ;  /* 0xff8000007e7b7808 */ /* 0x000fe40004800000 */
[----:B------:R-:W-:Y:S01]  /*16500*/  FMNMX.FTZ R13, R232, R13, !PT ;  /* 0x0000000de80d7209 */ /* 0x000fe20007810000 */
[----:B------:R-:W3:Y:S01]  /*16510*/  LDL.64 R126, [R1+0x30] ;  /* 0x00003000017e7983 */ /* 0x000ee20000100a00 */
        /* <DEDUP_REMOVED lines=8> */
[----:B------:R-:W-:Y:S01]  /*165a0*/  IMAD.U32 R13, RZ, RZ, UR4 ;  /* 0x00000004ff0d7e24 */ /* 0x000fe2000f8e00ff */
[----:B------:R-:W-:Y:S01]  /*165b0*/  FMNMX.FTZ R11, R188, R11, !PT ;  /* 0x0000000bbc0b7209 */ /* 0x000fe20007810000 */
[----:B------:R-:W-:Y:S01]  /*165c0*/  UIADD3 UR4, UR5, 0x2, URZ ;  /* 0x0000000205047890 */ /* 0x000fe2000fffe03f */
        /* <DEDUP_REMOVED lines=68> */
[----:B------:R-:W-:Y:S02]  /*16a10*/  FSEL R105, R105, -INF , !P6 ;  /* 0xff80000069697808 */ /* 0x000fe40007000000 */
[C---:B------:R-:W-:Y:S02]  /*16a20*/  ISETP.GE.AND P6, PT, R6.reuse, R216, PT ;  /* 0x000000d80600720c */ /* 0x040fe40003fc6270 */
        /* <DEDUP_REMOVED lines=30> */
[----:B-1----:R-:W-:Y:S02]  /*16c10*/  FMNMX.FTZ R40, R40, R9, !PT ;  /* 0x0000000928287209 */ /* 0x002fe40007810000 */
[----:B------:R-:W-:Y:S01]  /*16c20*/  ISETP.GE.OR P3, PT, R0, R221, !P3 ;  /* 0x000000dd0000720c */ /* 0x000fe20005f66670 */
[----:B------:R-:W-:Y:S01]  /*16c30*/  IMAD.MOV.U32 R221, RZ, RZ, R90 ;  /* 0x000000ffffdd7224 */ /* 0x000fe200078e005a */
[----:B------:R-:W-:Y:S02]  /*16c40*/  FMNMX.FTZ R6, R222, R6, !PT ;  /* 0x00000006de067209 */ /* 0x000fe40007810000 */
[----:B------:R-:W-:Y:S02]  /*16c50*/  FSEL R121, R121, -INF , !P5 ;  /* 0xff80000079797808 */ /* 0x000fe40006800000 */
[----:B------:R-:W-:Y:S02]  /*16c60*/  ISETP.GE.AND P5, PT, R5, R216, PT ;  /* 0x000000d80500720c */ /* 0x000fe40003fa6270 */
[----:B------:R-:W-:Y:S01]  /*16c70*/  FMNMX.FTZ R4, R109, R7, !PT ;  /* 0x000000076d047209 */ /* 0x000fe20007810000 */
[C---:B------:R-:W-:Y:S01]  /*16c80*/  FMUL.FTZ R7, R40.reuse, c[0x0][0x23c] ;  /* 0x00008f0028077a20 */ /* 0x040fe20000410000 */
[----:B--2---:R-:W-:Y:S02]  /*16c90*/  FMNMX.FTZ R39, R39, R8, !PT ;  /* 0x0000000827277209 */ /* 0x004fe40007810000 */
[----:B------:R-:W-:Y:S02]  /*16ca0*/  FSEL R125, R125, -INF , !P3 ;  /* 0xff8000007d7d7808 */ /* 0x000fe40005800000 */
[----:B------:R-:W-:Y:S02]  /*16cb0*/  FSETP.NEU.FTZ.AND P3, PT, R40, -INF , PT ;  /* 0xff8000002800780b */ /* 0x000fe40003f7d000 */
[----:B------:R-:W-:Y:S02]  /*16cc0*/  ISETP.GE.OR P5, PT, R5, R220, !P5 ;  /* 0x000000dc0500720c */ /* 0x000fe40006fa6670 */
[----:B------:R-:W-:Y:S02]  /*16cd0*/  FMNMX.FTZ R5, R246, R6, !PT ;  /* 0x00000006f6057209 */ /* 0x000fe40007810000 */
[----:B------:R-:W-:Y:S01]  /*16ce0*/  FMNMX.FTZ R4, R120, R4, !PT ;  /* 0x0000000478047209 */ /* 0x000fe20007810000 */
[----:B------:R-:W1:Y:S01]  /*16cf0*/  SHFL.BFLY PT, R6, R39, 0x1, 0x1f ;  /* 0x0c201f0027067f89 */ /* 0x000e6200000e0000 */
[----:B------:R-:W-:Y:S02]  /*16d00*/  FSEL R7, R7, RZ, P3 ;  /* 0x000000ff07077208 */ /* 0x000fe40001800000 */
[----:B------:R-:W-:Y:S02]  /*16d10*/  FMNMX.FTZ R4, R121, R4, !PT ;  /* 0x0000000479047209 */ /* 0x000fe40007810000 */
[----:B----4-:R-:W-:Y:S01]  /*16d20*/  LOP3.LUT R14, R207, UR15, R242, 0x96, !PT ;  /* 0x0000000fcf0e7c12 */ /* 0x010fe2000f8e96f2 */
[--C-:B------:R-:W-:Y:S01]  /*16d30*/  FFMA.FTZ R0, R174, c[0x0][0x23c], -R7.reuse ;  /* 0x00008f00ae007a23 */ /* 0x100fe20000010807 */
[----:B------:R-:W-:Y:S01]  /*16d40*/  FMNMX.FTZ R4, R124, R4, !PT ;  /* 0x000000047c047209 */ /* 0x000fe20007810000 */
[----:B------:R-:W-:Y:S01]  /*16d50*/  FFMA.FTZ R9, R178, c[0x0][0x23c], -R7 ;  /* 0x00008f00b2097a23 */ /* 0x000fe20000010807 */
[----:B------:R-:W-:Y:S01]  /*16d60*/  FMNMX.FTZ R5, R90, R5, !PT ;  /* 0x000000055a057209 */ /* 0x000fe20007810000 */
[----:B------:R-:W-:Y:S01]  /*16d70*/  IMAD.WIDE.U32 R14, R14, -0x326172a9, RZ ;  /* 0xcd9e8d570e0e7825 */ /* 0x000fe200078e00ff */
[----:B------:R2:W-:Y:S01]  /*16d80*/  MUFU.EX2 R135, R0 ;  /* 0x0000000000877308 */ /* 0x0005e20000000800 */
[----:B------:R-:W-:Y:S02]  /*16d90*/  FMNMX.FTZ R4, R125, R4, !PT ;  /* 0x000000047d047209 */ /* 0x000fe40007810000 */
[----:B------:R-:W-:Y:S01]  /*16da0*/  IMAD.MOV.U32 R178, RZ, RZ, R210 ;  /* 0x000000ffffb27224 */ /* 0x000fe200078e00d2 */
[----:B------:R-:W-:Y:S01]  /*16db0*/  FMNMX.FTZ R5, R208, R5, !PT ;  /* 0x00000005d0057209 */ /* 0x000fe20007810000 */
[----:B------:R-:W-:Y:S01]  /*16dc0*/  IMAD.MOV.U32 R174, RZ, RZ, R209 ;  /* 0x000000ffffae7224 */ /* 0x000fe200078e00d1 */
[----:B------:R-:W4:Y:S01]  /*16dd0*/  SHFL.BFLY PT, R38, R4, 0x2, 0x1f ;  /* 0x0c401f0004267f89 */ /* 0x000f2200000e0000 */
[----:B------:R-:W-:Y:S02]  /*16de0*/  FSEL R251, R111, -INF , !P6 ;  /* 0xff8000006ffb7808 */ /* 0x000fe40007000000 */
[----:B------:R-:W-:Y:S02]  /*16df0*/  FMNMX.FTZ R5, R213, R5, !PT ;  /* 0x00000005d5057209 */ /* 0x000fe40007810000 */
[----:B------:R-:W-:Y:S02]  /*16e00*/  FSEL R111, R122, -INF , !P5 ;  /* 0xff8000007a6f7808 */ /* 0x000fe40006800000 */
[----:B-1----:R-:W-:Y:S01]  /*16e10*/  FMNMX.FTZ R39, R39, R6, !PT ;  /* 0x0000000627277209 */ /* 0x002fe20007810000 */
[----:B------:R-:W-:Y:S01]  /*16e20*/  MUFU.EX2 R122, R9 ;  /* 0x00000009007a7308 */ /* 0x000fe20000000800 */
[----:B------:R-:W-:Y:S02]  /*16e30*/  FMNMX.FTZ R5, R91, R5, !PT ;  /* 0x000000055b057209 */ /* 0x000fe40007810000 */
[C---:B------:R-:W-:Y:S01]  /*16e40*/  FSETP.NEU.FTZ.AND P2, PT, R39.reuse, -INF , PT ;  /* 0xff8000002700780b */ /* 0x040fe20003f5d000 */
[----:B------:R-:W-:Y:S01]  /*16e50*/  FMUL.FTZ R6, R39, c[0x0][0x23c] ;  /* 0x00008f0027067a20 */ /* 0x000fe20000410000 */
[----:B------:R-:W-:Y:S01]  /*16e60*/  FMNMX.FTZ R5, R218, R5, !PT ;  /* 0x00000005da057209 */ /* 0x000fe20007810000 */
[----:B------:R-:W-:Y:S01]  /*16e70*/  IMAD.MOV.U32 R218, RZ, RZ, R75 ;  /* 0x000000ffffda7224 */ /* 0x000fe200078e004b */
[----:B------:R-:W-:Y:S02]  /*16e80*/  LOP3.LUT R13, R243, UR31, R13, 0x96, !PT ;  /* 0x0000001ff30d7c12 */ /* 0x000fe4000f8e960d */
[----:B------:R-:W-:Y:S01]  /*16e90*/  FSEL R6, R6, RZ, P2 ;  /* 0x000000ff06067208 */ /* 0x000fe20001000000 */
[--C-:B--2---:R-:W-:Y:S01]  /*16ea0*/  FFMA.FTZ R0, R175, c[0x0][0x23c], -R7.reuse ;  /* 0x00008f00af007a23 */ /* 0x104fe20000010807 */
[----:B------:R-:W-:Y:S03]  /*16eb0*/  FMNMX.FTZ R5, R209, R5, !PT ;  /* 0x00000005d1057209 */ /* 0x000fe60007810000 */
[--C-:B------:R-:W-:Y:S01]  /*16ec0*/  FFMA.FTZ R8, R177, c[0x0][0x23c], -R6.reuse ;  /* 0x00008f00b1087a23 */ /* 0x100fe20000010806 */
[----:B------:R-:W1:Y:S01]  /*16ed0*/  MUFU.EX2 R212, R0 ;  /* 0x0000000000d47308 */ /* 0x000e620000000800 */
[--C-:B------:R-:W-:Y:S01]  /*16ee0*/  FFMA.FTZ R103, R103, c[0x0][0x23c], -R6.reuse ;  /* 0x00008f0067677a23 */ /* 0x100fe20000010806 */
[----:B----4-:R-:W-:Y:S01]  /*16ef0*/  FMNMX.FTZ R38, R4, R38, !PT ;  /* 0x0000002604267209 */ /* 0x010fe20007810000 */
[----:B------:R-:W-:Y:S01]  /*16f00*/  FFMA.FTZ R4, R176, c[0x0][0x23c], -R6 ;  /* 0x00008f00b0047a23 */ /* 0x000fe20000010806 */
[----:B------:R-:W-:Y:S01]  /*16f10*/  FMNMX.FTZ R2, R217, R5, !PT ;  /* 0x00000005d9027209 */ /* 0x000fe20007810000 */
[----:B------:R-:W-:Y:S02]  /*16f20*/  IMAD.MOV.U32 R176, RZ, RZ, R74 ;  /* 0x000000ffffb07224 */ /* 0x000fe400078e004a */
[----:B------:R-:W-:Y:S01]  /*16f30*/  FFMA.FTZ R131, R131, c[0x0][0x23c], -R6 ;  /* 0x00008f0083837a23 */ /* 0x000fe20000010806 */
[----:B------:R-:W-:Y:S01]  /*16f40*/  FMNMX.FTZ R2, R251, R2, !PT ;  /* 0x00000002fb027209 */ /* 0x000fe20007810000 */
[----:B------:R-:W2:Y:S01]  /*16f50*/  SHFL.BFLY PT, R16, R38, 0x1, 0x1f ;  /* 0x0c201f0026107f89 */ /* 0x000ea200000e0000 */
[----:B------:R4:W-:Y:S02]  /*16f60*/  MUFU.EX2 R79, R4 ;  /* 0x00000004004f7308 */ /* 0x0009e40000000800 */
[----:B------:R-:W-:Y:S04]  /*16f70*/  FMNMX.FTZ R2, R111, R2, !PT ;  /* 0x000000026f027209 */ /* 0x000fe80007810000 */
[----:B------:R-:W-:Y:S01]  /*16f80*/  FMNMX.FTZ R5, R110, R2, !PT ;  /* 0x000000026e057209 */ /* 0x000fe20007810000 */
[----:B------:R-:W-:Y:S03]  /*16f90*/  IMAD.U32 R2, RZ, RZ, UR31 ;  /* 0x0000001fff027e24 */ /* 0x000fe6000f8e00ff */
[----:B------:R2:W-:Y:S02]  /*16fa0*/  MUFU.EX2 R216, R8 ;  /* 0x0000000800d87308 */ /* 0x0005e40000000800 */
[----:B------:R-:W-:Y:S01]  /*16fb0*/  LOP3.LUT R2, R243, UR5, R2, 0x96, !PT ;  /* 0x00000005f3027c12 */ /* 0x000fe2000f8e9602 */
[----:B------:R-:W-:Y:S01]  /*16fc0*/  UIADD3 UR5, UR5, 0x3, URZ ;  /* 0x0000000305057890 */ /* 0x000fe2000fffe03f */
[----:B-1----:R-:W-:Y:S01]  /*16fd0*/  IMAD.MOV.U32 R177, RZ, RZ, R212 ;  /* 0x000000ffffb17224 */ /* 0x002fe200078e00d4 */
[----:B------:R-:W-:Y:S02]  /*16fe0*/  FMNMX.FTZ R0, R123, R5, !PT ;  /* 0x000000057b007209 */ /* 0x000fe40007810000 */
[----:B------:R-:W-:Y:S01]  /*16ff0*/  IMAD.WIDE.U32 R10, R2, -0x326172a9, RZ ;  /* 0xcd9e8d57020a7825 */ /* 0x000fe200078e00ff */
[----:B------:R-:W-:Y:S02]  /*17000*/  LOP3.LUT R5, R211, UR15, R242, 0x96, !PT ;  /* 0x0000000fd3057c12 */ /* 0x000fe4000f8e96f2 */
[----:B------:R-:W-:Y:S01]  /*17010*/  FMNMX.FTZ R0, R41, R0, !PT ;  /* 0x0000000029007209 */ /* 0x000fe20007810000 */
[----:B------:R-:W-:Y:S02]  /*17020*/  MUFU.EX2 R103, R103 ;  /* 0x0000006700677308 */ /* 0x000fe40000000800 */
[----:B------:R-:W-:Y:S01]  /*17030*/  IMAD.WIDE.U32 R28, R5, -0x326172a9, RZ ;  /* 0xcd9e8d57051c7825 */ /* 0x000fe200078e00ff */
[----:B---3--:R-:W-:Y:S01]  /*17040*/  LOP3.LUT R5, R11, UR16, R244, 0x96, !PT ;  /* 0x000000100b057c12 */ /* 0x008fe2000f8e96f4 */
[----:B------:R-:W1:Y:S01]  /*17050*/  SHFL.BFLY PT, R2, R0, 0x2, 0x1f ;  /* 0x0c401f0000027f89 */ /* 0x000e6200000e0000 */
[--C-:B----4-:R-:W-:Y:S02]  /*17060*/  LOP3.LUT R4, R15, UR14, R10.reuse, 0x96, !PT ;  /* 0x0000000e0f047c12 */ /* 0x110fe4000f8e960a */
[----:B--2---:R-:W-:Y:S01]  /*17070*/  FMNMX.FTZ R38, R38, R16, !PT ;  /* 0x0000001026267209 */ /* 0x004fe20007810000 */
[----:B------:R-:W-:Y:S01]  /*17080*/  IMAD.WIDE.U32 R18, R5, -0x2daee0ad, RZ ;  /* 0xd2511f5305127825 */ /* 0x000fe200078e00ff */
[----:B------:R-:W-:Y:S02]  /*17090*/  LOP3.LUT R10, R29, UR14, R10, 0x96, !PT ;  /* 0x0000000e1d0a7c12 */ /* 0x000fe4000f8e960a */
[----:B------:R-:W-:Y:S01]  /*170a0*/  FSETP.NEU.FTZ.AND P1, PT, R38, -INF , PT ;  /* 0xff8000002600780b */ /* 0x000fe20003f3d000 */
[----:B------:R-:W-:Y:S01]  /*170b0*/  IMAD.WIDE.U32 R4, R4, -0x2daee0ad, RZ ;  /* 0xd2511f5304047825 */ /* 0x000fe200078e00ff */
[----:B------:R-:W-:Y:S03]  /*170c0*/  LOP3.LUT R8, R11, UR16, R126, 0x96, !PT ;  /* 0x000000100b087c12 */ /* 0x000fe6000f8e967e */
[----:B------:R-:W-:Y:S01]  /*170d0*/  IMAD.WIDE.U32 R10, R10, -0x2daee0ad, RZ ;  /* 0xd2511f530a0a7825 */ /* 0x000fe200078e00ff */
[----:B------:R-:W-:Y:S03]  /*170e0*/  LOP3.LUT R12, R5, UR11, R18, 0x96, !PT ;  /* 0x0000000b050c7c12 */ /* 0x000fe6000f8e9612 */
[----:B------:R-:W-:Y:S02]  /*170f0*/  FFMA.FTZ R5, R179, c[0x0][0x23c], -R7 ;  /* 0x00008f00b3057a23 */ /* 0x000fe40000010807 */
[----:B------:R-:W-:Y:S01]  /*17100*/  IMAD.WIDE.U32 R20, R8, -0x2daee0ad, RZ ;  /* 0xd2511f5308147825 */ /* 0x000fe200078e00ff */
[----:B------:R-:W-:Y:S01]  /*17110*/  LOP3.LUT R8, R19, UR13, R206, 0x96, !PT ;  /* 0x0000000d13087c12 */ /* 0x000fe2000f8e96ce */
[----:B------:R2:W3:Y:S02]  /*17120*/  MUFU.EX2 R24, R5 ;  /* 0x0000000500187308 */ /* 0x0004e40000000800 */
[----:B------:R-:W-:Y:S01]  /*17130*/  IMAD.WIDE.U32 R18, R13, -0x326172a9, RZ ;  /* 0xcd9e8d570d127825 */ /* 0x000fe200078e00ff */
[----:B------:R-:W-:Y:S02]  /*17140*/  LOP3.LUT R9, R21, UR13, R210, 0x96, !PT ;  /* 0x0000000d15097c12 */ /* 0x000fe4000f8e96d2 */
[----:B-1----:R-:W-:Y:S01]  /*17150*/  FMNMX.FTZ R0, R0, R2, !PT ;  /* 0x0000000200007209 */ /* 0x002fe20007810000 */
[----:B------:R-:W-:Y:S01]  /*17160*/  IMAD.WIDE.U32 R12, R12, -0x326172a9, RZ ;  /* 0xcd9e8d570c0c7825 */ /* 0x000fe200078e00ff */
[----:B------:R-:W-:Y:S02]  /*17170*/  LOP3.LUT R21, R29, UR14, R18, 0x96, !PT ;  /* 0x0000000e1d157c12 */ /* 0x000fe4000f8e9612 */
[----:B------:R-:W-:Y:S01]  /*17180*/  LOP3.LUT R61, R19, UR16, R244, 0x96, !PT ;  /* 0x00000010133d7c12 */ /* 0x000fe2000f8e96f4 */
[----:B------:R-:W-:Y:S01]  /*17190*/  IMAD.WIDE.U32 R16, R9, -0x326172a9, RZ ;  /* 0xcd9e8d5709107825 */ /* 0x000fe200078e00ff */
[----:B------:R-:W1:Y:S01]  /*171a0*/  SHFL.BFLY PT, R2, R0, 0x1, 0x1f ;  /* 0x0c201f0000027f89 */ /* 0x000e6200000e0000 */
[----:B------:R-:W-:Y:S02]  /*171b0*/  LOP3.LUT R78, R15, UR14, R18, 0x96, !PT ;  /* 0x0000000e0f4e7c12 */ /* 0x000fe4000f8e9612 */
[----:B------:R-:W-:Y:S01]  /*171c0*/  IMAD.MOV.U32 R179, RZ, RZ, R211 ;  /* 0x000000ffffb37224 */ /* 0x000fe200078e00d3 */
[----:B------:R-:W-:Y:S02]  /*171d0*/  LOP3.LUT R26, R17, UR12, R28, 0x96, !PT ;  /* 0x0000000c111a7c12 */ /* 0x000fe4000f8e961c */
[----:B------:R-:W-:Y:S02]  /*171e0*/  LOP3.LUT R20, R11, UR11, R20, 0x96, !PT ;  /* 0x0000000b0b147c12 */ /* 0x000fe4000f8e9614 */
[----:B------:R-:W-:Y:S01]  /*171f0*/  LOP3.LUT R11, R19, UR16, R126, 0x96, !PT ;  /* 0x00000010130b7c12 */ /* 0x000fe2000f8e967e */
[----:B------:R-:W-:Y:S04]  /*17200*/  IMAD.WIDE.U32 R18, R8, -0x326172a9, RZ ;  /* 0xcd9e8d5708127825 */ /* 0x000fe800078e00ff */
[----:B--2---:R-:W-:Y:S01]  /*17210*/  FFMA.FTZ R5, R180, c[0x0][0x23c], -R6 ;  /* 0x00008f00b4057a23 */ /* 0x004fe20000010806 */
[----:B------:R-:W-:Y:S01]  /*17220*/  LOP3.LUT R18, R13, UR10, R18, 0x96, !PT ;  /* 0x0000000a0d127c12 */ /* 0x000fe2000f8e9612 */
[----:B------:R-:W-:Y:S01]  /*17230*/  IMAD.WIDE.U32 R8, R20, -0x326172a9, RZ ;  /* 0xcd9e8d5714087825 */ /* 0x000fe200078e00ff */
[----:B------:R-:W-:Y:S01]  /*17240*/  LOP3.LUT R19, R19, UR12, R14, 0x96, !PT ;  /* 0x0000000c13137c12 */ /* 0x000fe2000f8e960e */
[----:B------:R2:W-:Y:S02]  /*17250*/  MUFU.EX2 R107, R5 ;  /* 0x00000005006b7308 */ /* 0x0005e40000000800 */
[----:B------:R-:W-:Y:S01]  /*17260*/  IMAD.WIDE.U32 R22, R11, -0x2daee0ad, RZ ;  /* 0xd2511f530b167825 */ /* 0x000fe200078e00ff */
[----:B------:R-:W-:Y:S03]  /*17270*/  LOP3.LUT R13, R9, UR10, R16, 0x96, !PT ;  /* 0x0000000a090d7c12 */ /* 0x000fe6000f8e9610 */
[----:B------:R-:W-:Y:S01]  /*17280*/  FFMA.FTZ R11, R181, c[0x0][0x23c], -R6 ;  /* 0x00008f00b50b7a23 */ /* 0x000fe20000010806 */
[----:B-1----:R-:W-:Y:S01]  /*17290*/  FMNMX.FTZ R37, R0, R2, !PT ;  /* 0x0000000200257209 */ /* 0x002fe20007810000 */
[----:B------:R-:W-:Y:S01]  /*172a0*/  IMAD.WIDE.U32 R20, R21, -0x2daee0ad, RZ ;  /* 0xd2511f5315147825 */ /* 0x000fe200078e00ff */
[----:B------:R-:W-:Y:S01]  /*172b0*/  LOP3.LUT R33, R23, UR13, R178, 0x96, !PT ;  /* 0x0000000d17217c12 */ /* 0x000fe2000f8e96b2 */
[----:B------:R1:W-:Y:S01]  /*172c0*/  MUFU.EX2 R211, R11 ;  /* 0x0000000b00d37308 */ /* 0x0003e20000000800 */
[C---:B------:R-:W-:Y:S01]  /*172d0*/  FSETP.NEU.FTZ.AND P0, PT, R37.reuse, -INF , PT ;  /* 0xff8000002500780b */ /* 0x040fe20003f1d000 */
[----:B------:R-:W-:Y:S01]  /*172e0*/  FMUL.FTZ R43, R37, c[0x0][0x23c] ;  /* 0x00008f00252b7a20 */ /* 0x000fe20000410000 */
[----:B------:R-:W-:Y:S01]  /*172f0*/  LOP3.LUT R32, R21, UR11, R22, 0x96, !PT ;  /* 0x0000000b15207c12 */ /* 0x000fe2000f8e9616 */
[----:B------:R-:W-:Y:S03]  /*17300*/  IMAD.WIDE.U32 R16, R19, -0x2daee0ad, RZ ;  /* 0xd2511f5313107825 */ /* 0x000fe600078e00ff */
[----:B------:R-:W-:Y:S01]  /*17310*/  FSEL R43, R43, RZ, P0 ;  /* 0x000000ff2b2b7208 */ /* 0x000fe20000000000 */
[----:B------:R-:W-:Y:S01]  /*17320*/  IMAD.WIDE.U32 R26, R26, -0x2daee0ad, RZ ;  /* 0xd2511f531a1a7825 */ /* 0x000fe200078e00ff */
[----:B------:R-:W-:Y:S03]  /*17330*/  LOP3.LUT R22, R17, UR9, R4, 0x96, !PT ;  /* 0x0000000911167c12 */ /* 0x000fe6000f8e9604 */
[----:B------:R-:W-:Y:S04]  /*17340*/  IMAD.WIDE.U32 R18, R18, -0x2daee0ad, RZ ;  /* 0xd2511f5312127825 */ /* 0x000fe800078e00ff */
[----:B--2---:R-:W-:Y:S02]  /*17350*/  FMUL.FTZ R5, R38, c[0x0][0x23c] ;  /* 0x00008f0026057a20 */ /* 0x004fe40000410000 */
[----:B---3--:R-:W-:Y:S01]  /*17360*/  IMAD.MOV.U32 R181, RZ, RZ, R24 ;  /* 0x000000ffffb57224 */ /* 0x008fe200078e0018 */
[----:B------:R-:W-:Y:S01]  /*17370*/  LOP3.LUT R24, R27, UR9, R10, 0x96, !PT ;  /* 0x000000091b187c12 */ /* 0x000fe2000f8e960a */
[----:B------:R-:W-:Y:S01]  /*17380*/  IMAD.WIDE.U32 R22, R22, -0x326172a9, RZ ;  /* 0xcd9e8d5716167825 */ /* 0x000fe200078e00ff */
[----:B------:R-:W-:Y:S02]  /*17390*/  FSEL R5, R5, RZ, P1 ;  /* 0x000000ff05057208 */ /* 0x000fe40000800000 */
[----:B------:R-:W-:Y:S01]  /*173a0*/  LOP3.LUT R10, R19, UR7, R16, 0x96, !PT ;  /* 0x00000007130a7c12 */ /* 0x000fe2000f8e9610 */
[----:B------:R-:W-:Y:S01]  /*173b0*/  IMAD.WIDE.U32 R16, R13, -0x2daee0ad, RZ ;  /* 0xd2511f530d107825 */ /* 0x000fe200078e00ff */
[----:B------:R-:W-:Y:S03]  /*173c0*/  LOP3.LUT R13, R23, UR8, R12, 0x96, !PT ;  /* 0x00000008170d7c12 */ /* 0x000fe6000f8e960c */
[--C-:B------:R-:W-:Y:S02]  /*173d0*/  FFMA.FTZ R0, R35, c[0x0][0x23c], -R5.reuse ;  /* 0x00008f0023007a23 */ /* 0x100fe40000010805 */
[--C-:B------:R-:W-:Y:S02]  /*173e0*/  FFMA.FTZ R9, R34, c[0x0][0x23c], -R5.reuse ;  /* 0x00008f0022097a23 */ /* 0x100fe40000010805 */
[----:B------:R-:W-:Y:S01]  /*173f0*/  IMAD.WIDE.U32 R24, R24, -0x326172a9, RZ ;  /* 0xcd9e8d5718187825 */ /* 0x000fe200078e00ff */
[----:B------:R2:W-:Y:S03]  /*17400*/  MUFU.EX2 R94, R0 ;  /* 0x00000000005e7308 */ /* 0x0005e60000000800 */
[----:B-1----:R-:W-:Y:S04]  /*17410*/  IMAD.WIDE.U32 R10, R10, -0x326172a9, RZ ;  /* 0xcd9e8d570a0a7825 */ /* 0x002fe800078e00ff */
[----:B------:R-:W-:Y:S01]  /*17420*/  IMAD.MOV.U32 R180, RZ, RZ, R208 ;  /* 0x000000ffffb47224 */ /* 0x000fe200078e00d0 */
[C---:B------:R-:W-:Y:S01]  /*17430*/  LOP3.LUT R27, R10.reuse, 0xff, RZ, 0xc0, !PT ;  /* 0x000000ff0a1b7812 */ /* 0x040fe200078ec0ff */
[----:B------:R-:W-:Y:S01]  /*17440*/  FFMA.FTZ R109, R109, c[0x0][0x23c], -R5 ;  /* 0x00008f006d6d7a23 */ /* 0x000fe20000010805 */
[----:B------:R1:W-:Y:S01]  /*17450*/  MUFU.EX2 R175, R9 ;  /* 0x0000000900af7308 */ /* 0x0003e20000000800 */
[--C-:B------:R-:W-:Y:S01]  /*17460*/  FFMA.FTZ R123, R123, c[0x0][0x23c], -R43.reuse ;  /* 0x00008f007b7b7a23 */ /* 0x100fe2000001082b */
[----:B------:R-:W-:Y:S02]  /*17470*/  LOP3.LUT R4, R11, UR17, R22, 0x96, !PT ;  /* 0x000000110b047c12 */ /* 0x000fe4000f8e9616 */
[----:B------:R-:W-:Y:S01]  /*17480*/  LOP3.LUT R21, R10, 0xffff, RZ, 0xc0, !PT ;  /* 0x0000ffff0a157812 */ /* 0x000fe200078ec0ff */
[----:B--2---:R-:W-:Y:S05]  /*17490*/  FFMA.FTZ R0, R36, c[0x0][0x23c], -R43 ;  /* 0x00008f0024007a23 */ /* 0x004fea000001082b */
[----:B------:R2:W-:Y:S01]  /*174a0*/  MUFU.EX2 R247, R0 ;  /* 0x0000000000f77308 */ /* 0x0005e20000000800 */
[----:B-1----:R-:W-:Y:S02]  /*174b0*/  LOP3.LUT R9, R17, UR7, R26, 0x96, !PT ;  /* 0x0000000711097c12 */ /* 0x002fe4000f8e961a */
[----:B------:R-:W-:Y:S02]  /*174c0*/  SHF.R.U32.HI R26, RZ, 0x10, R10 ;  /* 0x00000010ff1a7819 */ /* 0x000fe4000001160a */
[----:B------:R-:W-:Y:S01]  /*174d0*/  LOP3.LUT R17, R25, UR8, R8, 0x96, !PT ;  /* 0x0000000819117c12 */ /* 0x000fe2000f8e9608 */
[----:B------:R-:W-:Y:S01]  /*174e0*/  IMAD.WIDE.U32 R8, R9, -0x326172a9, RZ ;  /* 0xcd9e8d5709087825 */ /* 0x000fe200078e00ff */
[----:B------:R-:W-:Y:S03]  /*174f0*/  SHF.R.U32.HI R25, RZ, 0x18, R10 ;  /* 0x00000018ff197819 */ /* 0x000fe6000001160a */
[----:B------:R-:W-:Y:S01]  /*17500*/  IMAD.WIDE.U32 R10, R13, -0x2daee0ad, RZ ;  /* 0xd2511f530d0a7825 */ /* 0x000fe200078e00ff */
[----:B------:R-:W-:Y:S02]  /*17510*/  SHF.R.U32.HI R30, RZ, 0x18, R8 ;  /* 0x00000018ff1e7819 */ /* 0x000fe40000011608 */
[----:B------:R-:W-:Y:S02]  /*17520*/  LOP3.LUT R12, R9, UR17, R24, 0x96, !PT ;  /* 0x00000011090c7c12 */ /* 0x000fe4000f8e9618 */
[----:B------:R-:W-:Y:S01]  /*17530*/  LOP3.LUT R2, R11, UR18, R18, 0x96, !PT ;  /* 0x000000120b027c12 */ /* 0x000fe2000f8e9612 */
[----:B------:R-:W-:Y:S01]  /*17540*/  FFMA.FTZ R18, R183, c[0x0][0x23c], -R7 ;  /* 0x00008f00b7127a23 */ /* 0x000fe20000010807 */
[C---:B------:R-:W-:Y:S01]  /*17550*/  LOP3.LUT R35, R10.reuse, 0xffff, RZ, 0xc0, !PT ;  /* 0x0000ffff0a237812 */ /* 0x040fe200078ec0ff */
[----:B------:R-:W-:Y:S01]  /*17560*/  FFMA.FTZ R11, R49, c[0x0][0x23c], -R5 ;  /* 0x00008f00310b7a23 */ /* 0x000fe20000010805 */
[----:B------:R-:W-:Y:S01]  /*17570*/  LOP3.LUT R45, R10, 0xff, RZ, 0xc0, !PT ;  /* 0x000000ff0a2d7812 */ /* 0x000fe200078ec0ff */
[----:B--2---:R-:W-:Y:S01]  /*17580*/  FFMA.FTZ R0, R48, c[0x0][0x23c], -R43 ;  /* 0x00008f0030007a23 */ /* 0x004fe2000001082b */
[----:B------:R-:W-:Y:S01]  /*17590*/  SHF.R.U32.HI R24, RZ, 0x10, R8 ;  /* 0x00000010ff187819 */ /* 0x000fe20000011608 */
[----:B------:R-:W-:Y:S01]  /*175a0*/  IMAD.MOV.U32 R183, RZ, RZ, R174 ;  /* 0x000000ffffb77224 */ /* 0x000fe200078e00ae */
[----:B------:R1:W-:Y:S01]  /*175b0*/  MUFU.EX2 R106, R11 ;  /* 0x0000000b006a7308 */ /* 0x0003e20000000800 */
[----:B------:R-:W-:Y:S01]  /*175c0*/  IMAD.MOV.U32 R174, RZ, RZ, R246 ;  /* 0x000000ffffae7224 */ /* 0x000fe200078e00f6 */
[C---:B------:R-:W-:Y:S02]  /*175d0*/  LOP3.LUT R19, R8.reuse, 0xffff, RZ, 0xc0, !PT ;  /* 0x0000ffff08137812 */ /* 0x040fe400078ec0ff */
[----:B------:R-:W-:Y:S01]  /*175e0*/  LOP3.LUT R31, R8, 0xff, RZ, 0xc0, !PT ;  /* 0x000000ff081f7812 */ /* 0x000fe200078ec0ff */
[----:B------:R-:W-:Y:S01]  /*175f0*/  IMAD.WIDE.U32 R8, R17, -0x2daee0ad, RZ ;  /* 0xd2511f5311087825 */ /* 0x000fe200078e00ff */
[--C-:B------:R-:W-:Y:S02]  /*17600*/  SHF.R.U32.HI R44, RZ, 0x18, R10.reuse ;  /* 0x00000018ff2c7819 */ /* 0x100fe4000001160a */
[----:B------:R-:W-:Y:S02]  /*17610*/  SHF.R.U32.HI R42, RZ, 0x10, R10 ;  /* 0x00000010ff2a7819 */ /* 0x000fe4000001160a */
[----:B------:R-:W2:Y:S01]  /*17620*/  MUFU.EX2 R53, R0 ;  /* 0x0000000000357308 */ /* 0x000ea20000000800 */
[----:B------:R-:W-:Y:S02]  /*17630*/  LOP3.LUT R34, R8, 0xff, RZ, 0xc0, !PT ;  /* 0x000000ff08227812 */ /* 0x000fe400078ec0ff */
[--C-:B------:R-:W-:Y:S02]  /*17640*/  SHF.R.U32.HI R36, RZ, 0x10, R8.reuse ;  /* 0x00000010ff247819 */ /* 0x100fe40000011608 */
[----:B------:R-:W-:Y:S05]  /*17650*/  SHF.R.U32.HI R46, RZ, 0x18, R8 ;  /* 0x00000018ff2e7819 */ /* 0x000fea0000011608 */
[----:B------:R-:W-:Y:S01]  /*17660*/  MUFU.EX2 R210, R18 ;  /* 0x0000001200d27308 */ /* 0x000fe20000000800 */
[----:B-1----:R-:W-:Y:S09]  /*17670*/  FFMA.FTZ R11, R50, c[0x0][0x23c], -R5 ;  /* 0x00008f00320b7a23 */ /* 0x002ff20000010805 */
[----:B------:R1:W-:Y:S01]  /*17680*/  MUFU.EX2 R223, R11 ;  /* 0x0000000b00df7308 */ /* 0x0003e20000000800 */
[----:B--2---:R-:W-:Y:S01]  /*17690*/  IMAD.MOV.U32 R50, RZ, RZ, R53 ;  /* 0x000000ffff327224 */ /* 0x004fe200078e0035 */
[----:B------:R-:W-:Y:S01]  /*176a0*/  LOP3.LUT R0, R9, UR18, R16, 0x96, !PT ;  /* 0x0000001209007c12 */ /* 0x000fe2000f8e9610 */
[----:B------:R-:W-:Y:S01]  /*176b0*/  IMAD.WIDE.U32 R16, R33, -0x326172a9, RZ ;  /* 0xcd9e8d5721107825 */ /* 0x000fe200078e00ff */
[----:B------:R-:W-:Y:S03]  /*176c0*/  LOP3.LUT R33, R8, 0xffff, RZ, 0xc0, !PT ;  /* 0x0000ffff08217812 */ /* 0x000fe600078ec0ff */
[----:B------:R-:W-:Y:S01]  /*176d0*/  IMAD.WIDE.U32 R8, R32, -0x326172a9, RZ ;  /* 0xcd9e8d5720087825 */ /* 0x000fe200078e00ff */
[----:B------:R-:W-:Y:S04]  /*176e0*/  LOP3.LUT R10, R17, UR12, R28, 0x96, !PT ;  /* 0x0000000c110a7c12 */ /* 0x000fe8000f8e961c */
[----:B------:R-:W-:Y:S01]  /*176f0*/  LOP3.LUT R13, R9, UR10, R16, 0x96, !PT ;  /* 0x0000000a090d7c12 */ /* 0x000fe2000f8e9610 */
[----:B------:R-:W-:Y:S01]  /*17700*/  IMAD.WIDE.U32 R22, R10, -0x2daee0ad, RZ ;  /* 0xd2511f530a167825 */ /* 0x000fe200078e00ff */
[----:B------:R-:W-:Y:S03]  /*17710*/  SHF.R.U32.HI R10, RZ, 0x8, R21 ;  /* 0x00000008ff0a7819 */ /* 0x000fe60000011615 */
[----:B------:R-:W-:Y:S01]  /*17720*/  FFMA.FTZ R9, R51, c[0x0][0x23c], -R43 ;  /* 0x00008f0033097a23 */ /* 0x000fe2000001082b */
[----:B------:R-:W-:Y:S01]  /*17730*/  LOP3.LUT R16, R23, UR9, R20, 0x96, !PT ;  /* 0x0000000917107c12 */ /* 0x000fe2000f8e9614 */
[--C-:B------:R-:W-:Y:S01]  /*17740*/  FFMA.FTZ R51, R226, c[0x0][0x23c], -R7.reuse ;  /* 0x00008f00e2337a23 */ /* 0x100fe20000010807 */
[----:B------:R-:W-:Y:S01]  /*17750*/  PRMT R48, R27, 0x5410, R10 ;  /* 0x000054101b307816 */ /* 0x000fe2000000000a */
[----:B-1----:R-:W-:Y:S01]  /*17760*/  FFMA.FTZ R11, R182, c[0x0][0x23c], -R7 ;  /* 0x00008f00b60b7a23 */ /* 0x002fe20000010807 */
[----:B------:R1:W2:Y:S01]  /*17770*/  MUFU.EX2 R76, R9 ;  /* 0x00000009004c7308 */ /* 0x0002a20000000800 */
[----:B------:R-:W-:Y:S04]  /*17780*/  IMAD.WIDE.U32 R16, R16, -0x326172a9, RZ ;  /* 0xcd9e8d5710107825 */ /* 0x000fe800078e00ff */
[----:B------:R-:W-:Y:S01]  /*17790*/  IMAD.MOV.U32 R182, RZ, RZ, R135 ;  /* 0x000000ffffb67224 */ /* 0x000fe200078e0087 */
[----:B------:R-:W-:Y:S02]  /*177a0*/  LOP3.LUT R23, R17, UR8, R8, 0x96, !PT ;  /* 0x0000000811177c12 */ /* 0x000fe4000f8e9608 */
[C---:B------:R-:W-:Y:S02]  /*177b0*/  LOP3.LUT R8, R4.reuse, 0xffff, RZ, 0xc0, !PT ;  /* 0x0000ffff04087812 */ /* 0x040fe400078ec0ff */
[----:B------:R3:W-:Y:S01]  /*177c0*/  MUFU.EX2 R215, R11 ;  /* 0x0000000b00d77308 */ /* 0x0007e20000000800 */
[----:B------:R-:W-:Y:S02]  /*177d0*/  LOP3.LUT R17, R4, 0xff, RZ, 0xc0, !PT ;  /* 0x000000ff04117812 */ /* 0x000fe400078ec0ff */
[----:B------:R-:W-:Y:S04]  /*177e0*/  SHF.R.U32.HI R8, RZ, 0x8, R8 ;  /* 0x00000008ff087819 */ /* 0x000fe80000011608 */
[----:B------:R-:W-:Y:S01]  /*177f0*/  PRMT R27, R17, 0x5410, R8 ;  /* 0x00005410111b7816 */ /* 0x000fe20000000008 */
[----:B------:R-:W-:Y:S02]  /*17800*/  FFMA.FTZ R17, R184, c[0x0][0x23c], -R6 ;  /* 0x00008f00b8117a23 */ /* 0x000fe40000010806 */
[----:B------:R-:W-:Y:S02]  /*17810*/  IMAD.MOV.U32 R184, RZ, RZ, R244 ;  /* 0x000000ffffb87224 */ /* 0x000fe400078e00f4 */
[----:B------:R4:W-:Y:S01]  /*17820*/  MUFU.EX2 R214, R17 ;  /* 0x0000001100d67308 */ /* 0x0009e20000000800 */
[----:B-1----:R-:W-:Y:S02]  /*17830*/  FFMA.FTZ R9, R52, c[0x0][0x23c], -R43 ;  /* 0x00008f0034097a23 */ /* 0x002fe4000001082b */
[----:B--2---:R-:W-:Y:S02]  /*17840*/  IMAD.MOV.U32 R226, RZ, RZ, R76 ;  /* 0x000000ffffe27224 */ /* 0x004fe400078e004c */
[--C-:B------:R-:W-:Y:S02]  /*17850*/  FFMA.FTZ R76, R235, c[0x0][0x23c], -R6.reuse ;  /* 0x00008f00eb4c7a23 */ /* 0x100fe40000010806 */
[----:B------:R-:W-:Y:S03]  /*17860*/  FFMA.FTZ R235, R114, c[0x0][0x23c], -R6 ;  /* 0x00008f0072eb7a23 */ /* 0x000fe60000010806 */
[----:B------:R1:W-:Y:S01]  /*17870*/  MUFU.EX2 R95, R9 ;  /* 0x00000009005f7308 */ /* 0x0003e20000000800 */
[----:B---3--:R-:W-:Y:S01]  /*17880*/  IMAD.WIDE.U32 R10, R13, -0x2daee0ad, RZ ;  /* 0xd2511f530d0a7825 */ /* 0x008fe200078e00ff */
[----:B------:R-:W-:Y:S02]  /*17890*/  SHF.R.U32.HI R13, RZ, 0x8, R19 ;  /* 0x00000008ff0d7819 */ /* 0x000fe40000011613 */
[----:B------:R-:W-:Y:S02]  /*178a0*/  SHF.R.U32.HI R19, RZ, 0x18, R4 ;  /* 0x00000018ff137819 */ /* 0x000fe40000011604 */
[----:B------:R-:W-:Y:S01]  /*178b0*/  LOP3.LUT R18, R11, UR7, R22, 0x96, !PT ;  /* 0x000000070b127c12 */ /* 0x000fe2000f8e9616 */
[--C-:B------:R-:W-:Y:S01]  /*178c0*/  FFMA.FTZ R22, R196, c[0x0][0x23c], -R7.reuse ;  /* 0x00008f00c4167a23 */ /* 0x100fe20000010807 */
[----:B------:R-:W-:Y:S01]  /*178d0*/  LOP3.LUT R11, R12, 0xffff, RZ, 0xc0, !PT ;  /* 0x0000ffff0c0b7812 */ /* 0x000fe200078ec0ff */
[----:B------:R-:W-:Y:S01]  /*178e0*/  FFMA.FTZ R196, R100, c[0x0][0x23c], -R7 ;  /* 0x00008f0064c47a23 */ /* 0x000fe20000010807 */
[----:B------:R-:W-:Y:S01]  /*178f0*/  PRMT R31, R31, 0x5410, R13 ;  /* 0x000054101f1f7816 */ /* 0x000fe2000000000d */
[----:B------:R-:W-:Y:S01]  /*17900*/  FFMA.FTZ R100, R60, c[0x0][0x23c], -R5 ;  /* 0x00008f003c647a23 */ /* 0x000fe20000010805 */
[----:B------:R-:W-:Y:S02]  /*17910*/  SHF.R.U32.HI R13, RZ, 0x10, R4 ;  /* 0x00000010ff0d7819 */ /* 0x000fe40000011604 */
[----:B----4-:R-:W-:Y:S01]  /*17920*/  SHF.R.U32.HI R17, RZ, 0x8, R11 ;  /* 0x00000008ff117819 */ /* 0x010fe2000001160b */
[--C-:B------:R-:W-:Y:S01]  /*17930*/  FFMA.FTZ R11, R185, c[0x0][0x23c], -R6.reuse ;  /* 0x00008f00b90b7a23 */ /* 0x100fe20000010806 */
[----:B------:R-:W-:Y:S01]  /*17940*/  LOP3.LUT R13, R13, 0xff, RZ, 0xc0, !PT ;  /* 0x000000ff0d0d7812 */ /* 0x000fe200078ec0ff */
[----:B------:R-:W-:Y:S01]  /*17950*/  IMAD.MOV.U32 R185, RZ, RZ, R245 ;  /* 0x000000ffffb97224 */ /* 0x000fe200078e00f5 */
[----:B------:R-:W-:Y:S01]  /*17960*/  MUFU.EX2 R100, R100 ;  /* 0x0000006400647308 */ /* 0x000fe20000000800 */
[----:B-1----:R-:W-:Y:S01]  /*17970*/  LOP3.LUT R9, R26, 0xff, RZ, 0xc0, !PT ;  /* 0x000000ff1a097812 */ /* 0x002fe200078ec0ff */
[----:B------:R-:W-:Y:S03]  /*17980*/  FFMA.FTZ R26, R227, c[0x0][0x23c], -R6 ;  /* 0x00008f00e31a7a23 */ /* 0x000fe60000010806 */
[----:B------:R-:W-:Y:S05]  /*17990*/  PRMT R47, R9, 0x5410, R25 ;  /* 0x00005410092f7816 */ /* 0x000fea0000000019 */
[----:B------:R1:W-:Y:S01]  /*179a0*/  MUFU.EX2 R209, R11 ;  /* 0x0000000b00d17308 */ /* 0x0003e20000000800 */
[----:B------:R-:W-:Y:S02]  /*179b0*/  PRMT R25, R13, 0x5410, R19 ;  /* 0x000054100d197816 */ /* 0x000fe40000000013 */
[----:B------:R-:W-:Y:S01]  /*179c0*/  SHF.R.U32.HI R13, RZ, 0x10, R12 ;  /* 0x00000010ff0d7819 */ /* 0x000fe2000001160c */
[--C-:B------:R-:W-:Y:S01]  /*179d0*/  HSET2.LE.AND R47, R47, R241.reuse, PT ;  /* 0x000000f12f2f7233 */ /* 0x100fe20003803000 */
[----:B------:R-:W-:Y:S01]  /*179e0*/  LOP3.LUT R9, R24, 0xff, RZ, 0xc0, !PT ;  /* 0x000000ff18097812 */ /* 0x000fe200078ec0ff */
[----:B------:R-:W-:Y:S03]  /*179f0*/  FFMA.FTZ R24, R228, c[0x0][0x23c], -R6 ;  /* 0x00008f00e4187a23 */ /* 0x000fe60000010806 */
[----:B------:R-:W-:Y:S01]  /*17a00*/  PRMT R49, R9, 0x5410, R30 ;  /* 0x0000541009317816 */ /* 0x000fe2000000001e */
[----:B------:R-:W-:Y:S01]  /*17a10*/  IMAD.WIDE.U32 R8, R18, -0x326172a9, RZ ;  /* 0xcd9e8d5712087825 */ /* 0x000fe200078e00ff */
[----:B------:R-:W-:Y:S02]  /*17a20*/  LOP3.LUT R18, R12, 0xff, RZ, 0xc0, !PT ;  /* 0x000000ff0c127812 */ /* 0x000fe400078ec0ff */
[----:B------:R-:W-:Y:S01]  /*17a30*/  SHF.R.U32.HI R12, RZ, 0x18, R12 ;  /* 0x00000018ff0c7819 */ /* 0x000fe2000001160c */
[----:B------:R-:W-:Y:S01]  /*17a40*/  FFMA.FTZ R30, R232, c[0x0][0x23c], -R7 ;  /* 0x00008f00e81e7a23 */ /* 0x000fe20000010807 */
[----:B------:R-:W-:Y:S02]  /*17a50*/  LOP3.LUT R4, R9, UR17, R16, 0x96, !PT ;  /* 0x0000001109047c12 */ /* 0x000fe4000f8e9610 */
[----:B------:R-:W-:Y:S02]  /*17a60*/  SHF.R.U32.HI R16, RZ, 0x8, R33 ;  /* 0x00000008ff107819 */ /* 0x000fe40000011621 */
[----:B------:R-:W-:Y:S02]  /*17a70*/  LOP3.LUT R19, R8, 0xffff, RZ, 0xc0, !PT ;  /* 0x0000ffff08137812 */ /* 0x000fe400078ec0ff */
[----:B------:R-:W-:Y:S01]  /*17a80*/  PRMT R58, R34, 0x5410, R16 ;  /* 0x00005410223a7816 */ /* 0x000fe20000000010 */
[----:B------:R-:W-:Y:S01]  /*17a90*/  IMAD.MOV.U32 R34, RZ, RZ, R126 ;  /* 0x000000ffff227224 */ /* 0x000fe200078e007e */
[----:B------:R-:W-:Y:S01]  /*17aa0*/  LOP3.LUT R9, R2, 0xffff, RZ, 0xc0, !PT ;  /* 0x0000ffff02097812 */ /* 0x000fe200078ec0ff */
[----:B------:R-:W-:Y:S01]  /*17ab0*/  FFMA.FTZ R126, R92, c[0x0][0x23c], -R5 ;  /* 0x00008f005c7e7a23 */ /* 0x000fe20000010805 */
[----:B-1----:R-:W-:Y:S01]  /*17ac0*/  LOP3.LUT R11, R13, 0xff, RZ, 0xc0, !PT ;  /* 0x000000ff0d0b7812 */ /* 0x002fe200078ec0ff */
[----:B------:R-:W-:Y:S01]  /*17ad0*/  FFMA.FTZ R13, R186, c[0x0][0x23c], -R7 ;  /* 0x00008f00ba0d7a23 */ /* 0x000fe20000010807 */
[----:B------:R-:W-:Y:S01]  /*17ae0*/  LOP3.LUT R16, R2, 0xff, RZ, 0xc0, !PT ;  /* 0x000000ff02107812 */ /* 0x000fe200078ec0ff */
[----:B------:R-:W-:Y:S01]  /*17af0*/  IMAD.MOV.U32 R186, RZ, RZ, R251 ;  /* 0x000000ffffba7224 */ /* 0x000fe200078e00fb */
[----:B------:R-:W-:Y:S01]  /*17b00*/  PRMT R33, R11, 0x5410, R12 ;  /* 0x000054100b217816 */ /* 0x000fe2000000000c */
[--C-:B------:R-:W-:Y:S01]  /*17b10*/  FFMA.FTZ R11, R187, c[0x0][0x23c], -R7.reuse ;  /* 0x00008f00bb0b7a23 */ /* 0x100fe20000010807 */
[----:B------:R-:W1:Y:S01]  /*17b20*/  MUFU.EX2 R90, R13 ;  /* 0x0000000d005a7308 */ /* 0x000e620000000800 */
[----:B------:R-:W-:Y:S01]  /*17b30*/  IMAD.MOV.U32 R187, RZ, RZ, R180 ;  /* 0x000000ffffbb7224 */ /* 0x000fe200078e00b4 */
[----:B------:R-:W-:Y:S01]  /*17b40*/  SHF.R.U32.HI R12, RZ, 0x18, R2 ;  /* 0x00000018ff0c7819 */ /* 0x000fe20000011602 */
[----:B------:R-:W-:Y:S01]  /*17b50*/  FFMA.FTZ R180, R191, c[0x0][0x23c], -R7 ;  /* 0x00008f00bfb47a23 */ /* 0x000fe20000010807 */
[----:B------:R-:W-:Y:S01]  /*17b60*/  PRMT R32, R18, 0x5410, R17 ;  /* 0x0000541012207816 */ /* 0x000fe20000000011 */
[----:B------:R-:W-:Y:S01]  /*17b70*/  IMAD.MOV.U32 R92, RZ, RZ, R178 ;  /* 0x000000ffff5c7224 */ /* 0x000fe200078e00b2 */
[----:B------:R-:W-:Y:S01]  /*17b80*/  SHF.R.U32.HI R18, RZ, 0x8, R35 ;  /* 0x00000008ff127819 */ /* 0x000fe20000011623 */
[----:B------:R-:W-:Y:S01]  /*17b90*/  IMAD.MOV.U32 R35, RZ, RZ, R127 ;  /* 0x000000ffff237224 */ /* 0x000fe200078e007f */
[----:B------:R-:W-:Y:S01]  /*17ba0*/  SHF.R.U32.HI R20, RZ, 0x10, R8 ;  /* 0x00000010ff147819 */ /* 0x000fe20000011608 */
[----:B------:R-:W-:Y:S01]  /*17bb0*/  FFMA.FTZ R127, R170, c[0x0][0x23c], -R7 ;  /* 0x00008f00aa7f7a23 */ /* 0x000fe20000010807 */
[----:B------:R2:W-:Y:S01]  /*17bc0*/  MUFU.EX2 R219, R11 ;  /* 0x0000000b00db7308 */ /* 0x0005e20000000800 */
[----:B------:R-:W-:Y:S01]  /*17bd0*/  PRMT R54, R45, 0x5410, R18 ;  /* 0x000054102d367816 */ /* 0x000fe20000000012 */
[----:B------:R-:W-:Y:S01]  /*17be0*/  IMAD.MOV.U32 R45, RZ, RZ, R207 ;  /* 0x000000ffff2d7224 */ /* 0x000fe200078e00cf */
[----:B------:R-:W-:Y:S01]  /*17bf0*/  LOP3.LUT R21, R8, 0xff, RZ, 0xc0, !PT ;  /* 0x000000ff08157812 */ /* 0x000fe200078ec0ff */
[--C-:B------:R-:W-:Y:S01]  /*17c00*/  HSET2.LE.AND R33, R33, R241.reuse, PT ;  /* 0x000000f121217233 */ /* 0x100fe20003803000 */
[----:B------:R-:W-:Y:S01]  /*17c10*/  SHF.R.U32.HI R18, RZ, 0x18, R8 ;  /* 0x00000018ff127819 */ /* 0x000fe20000011608 */
[--C-:B------:R-:W-:Y:S01]  /*17c20*/  HSET2.LE.AND R54, R54, R241.reuse, PT ;  /* 0x000000f136367233 */ /* 0x100fe20003803000 */
[----:B------:R-:W-:Y:S01]  /*17c30*/  LOP3.LUT R17, R42, 0xff, RZ, 0xc0, !PT ;  /* 0x000000ff2a117812 */ /* 0x000fe200078ec0ff */
[----:B------:R-:W-:Y:S01]  /*17c40*/  FFMA.FTZ R42, R238, c[0x0][0x23c], -R6 ;  /* 0x00008f00ee2a7a23 */ /* 0x000fe20000010806 */
[--C-:B------:R-:W-:Y:S01]  /*17c50*/  HSET2.LE.AND R58, R58, R241.reuse, PT ;  /* 0x000000f13a3a7233 */ /* 0x100fe20003803000 */
[----:B------:R-:W-:Y:S01]  /*17c60*/  MUFU.EX2 R127, R127 ;  /* 0x0000007f007f7308 */ /* 0x000fe20000000800 */
[----:B------:R-:W-:Y:S01]  /*17c70*/  PRMT R55, R17, 0x5410, R44 ;  /* 0x0000541011377816 */ /* 0x000fe2000000002c */
[----:B------:R-:W-:Y:S01]  /*17c80*/  IMAD.MOV.U32 R44, RZ, RZ, R206 ;  /* 0x000000ffff2c7224 */ /* 0x000fe200078e00ce */
[----:B------:R-:W-:Y:S01]  /*17c90*/  LOP3.LUT R17, R36, 0xff, RZ, 0xc0, !PT ;  /* 0x000000ff24117812 */ /* 0x000fe200078ec0ff */
[----:B-1----:R-:W-:Y:S01]  /*17ca0*/  IMAD.MOV.U32 R232, RZ, RZ, R90 ;  /* 0x000000ffffe87224 */ /* 0x002fe200078e005a */
[----:B------:R-:W-:Y:S01]  /*17cb0*/  SHF.R.U32.HI R13, RZ, 0x10, R2 ;  /* 0x00000010ff0d7819 */ /* 0x000fe20000011602 */
[----:B------:R-:W-:Y:S01]  /*17cc0*/  FFMA.FTZ R2, R188, c[0x0][0x23c], -R6 ;  /* 0x00008f00bc027a23 */ /* 0x000fe20000010806 */
[--C-:B------:R-:W-:Y:S01]  /*17cd0*/  HSET2.LE.AND R55, R55, R241.reuse, PT ;  /* 0x000000f137377233 */ /* 0x100fe20003803000 */
[----:B------:R-:W-:Y:S01]  /*17ce0*/  IMAD.MOV.U32 R188, RZ, RZ, R176 ;  /* 0x000000ffffbc7224 */ /* 0x000fe200078e00b0 */
[----:B------:R-:W-:Y:S01]  /*17cf0*/  PRMT R59, R17, 0x5410, R46 ;  /* 0x00005410113b7816 */ /* 0x000fe2000000002e */
[--C-:B------:R-:W-:Y:S01]  /*17d00*/  FFMA.FTZ R176, R101, c[0x0][0x23c], -R7.reuse ;  /* 0x00008f0065b07a23 */ /* 0x100fe20000010807 */
[----:B------:R1:W-:Y:S01]  /*17d10*/  MUFU.EX2 R249, R2 ;  /* 0x0000000200f97308 */ /* 0x0003e20000000800 */
[----:B------:R-:W-:Y:S01]  /*17d20*/  FFMA.FTZ R101, R173, c[0x0][0x23c], -R6 ;  /* 0x00008f00ad657a23 */ /* 0x000fe20000010806 */
[--C-:B------:R-:W-:Y:S01]  /*17d30*/  HSET2.LE.AND R32, R32, R241.reuse, PT ;  /* 0x000000f120207233 */ /* 0x100fe20003803000 */
[----:B------:R-:W-:Y:S01]  /*17d40*/  FFMA.FTZ R36, R231, c[0x0][0x23c], -R7 ;  /* 0x00008f00e7247a23 */ /* 0x000fe20000010807 */
[----:B--2---:R-:W-:Y:S01]  /*17d50*/  SHF.R.U32.HI R11, RZ, 0x8, R9 ;  /* 0x00000008ff0b7819 */ /* 0x004fe20000011609 */
[----:B------:R-:W-:Y:S01]  /*17d60*/  FFMA.FTZ R90, R200, c[0x0][0x23c], -R7 ;  /* 0x00008f00c85a7a23 */ /* 0x000fe20000010807 */
[----:B------:R-:W-:Y:S01]  /*17d70*/  LOP3.LUT R9, R13, 0xff, RZ, 0xc0, !PT ;  /* 0x000000ff0d097812 */ /* 0x000fe200078ec0ff */
[----:B------:R-:W-:Y:S01]  /*17d80*/  IMAD.MOV.U32 R46, RZ, RZ, R182 ;  /* 0x000000ffff2e7224 */ /* 0x000fe200078e00b6 */
[----:B------:R-:W-:Y:S01]  /*17d90*/  PRMT R52, R16, 0x5410, R11 ;  /* 0x0000541010347816 */ /* 0x000fe2000000000b */
[----:B------:R-:W-:Y:S01]  /*17da0*/  IMAD.MOV.U32 R182, RZ, RZ, R106 ;  /* 0x000000ffffb67224 */ /* 0x000fe200078e006a */
[----:B------:R-:W-:Y:S01]  /*17db0*/  PRMT R53, R9, 0x5410, R12 ;  /* 0x0000541009357816 */ /* 0x000fe2000000000c */
[----:B------:R-:W-:Y:S01]  /*17dc0*/  FFMA.FTZ R12, R189, c[0x0][0x23c], -R6 ;  /* 0x00008f00bd0c7a23 */ /* 0x000fe20000010806 */
[--C-:B------:R-:W-:Y:S01]  /*17dd0*/  HSET2.LE.AND R59, R59, R241.reuse, PT ;  /* 0x000000f13b3b7233 */ /* 0x100fe20003803000 */
[----:B------:R-:W-:Y:S01]  /*17de0*/  IMAD.WIDE.U32 R8, R23, -0x2daee0ad, RZ ;  /* 0xd2511f5317087825 */ /* 0x000fe200078e00ff */
[C---:B------:R-:W-:Y:S01]  /*17df0*/  LOP3.LUT R16, R0.reuse, 0xff, RZ, 0xc0, !PT ;  /* 0x000000ff00107812 */ /* 0x040fe200078ec0ff */
[----:B------:R2:W3:Y:S01]  /*17e00*/  MUFU.EX2 R224, R12 ;  /* 0x0000000c00e07308 */ /* 0x0004e20000000800 */
[----:B------:R-:W-:Y:S01]  /*17e10*/  LOP3.LUT R11, R0, 0xffff, RZ, 0xc0, !PT ;  /* 0x0000ffff000b7812 */ /* 0x000fe200078ec0ff */
[----:B------:R-:W-:Y:S01]  /*17e20*/  IMAD.MOV.U32 R189, RZ, RZ, R222 ;  /* 0x000000ffffbd7224 */ /* 0x000fe200078e00de */
[----:B------:R-:W-:Y:S01]  /*17e30*/  SHF.R.U32.HI R13, RZ, 0x18, R0 ;  /* 0x00000018ff0d7819 */ /* 0x000fe20000011600 */
[----:B------:R-:W-:Y:S01]  /*17e40*/  FFMA.FTZ R222, R116, c[0x0][0x23c], -R7 ;  /* 0x00008f0074de7a23 */ /* 0x000fe20000010807 */
[----:B------:R-:W-:Y:S01]  /*17e50*/  SHF.R.U32.HI R11, RZ, 0x8, R11 ;  /* 0x00000008ff0b7819 */ /* 0x000fe2000001160b */
[----:B------:R-:W-:Y:S01]  /*17e60*/  FFMA.FTZ R116, R115, c[0x0][0x23c], -R6 ;  /* 0x00008f0073747a23 */ /* 0x000fe20000010806 */
[--C-:B------:R-:W-:Y:S01]  /*17e70*/  HSET2.LE.AND R53, R53, R241.reuse, PT ;  /* 0x000000f135357233 */ /* 0x100fe20003803000 */
[--C-:B------:R-:W-:Y:S01]  /*17e80*/  FFMA.FTZ R17, R96, c[0x0][0x23c], -R5.reuse ;  /* 0x00008f0060117a23 */ /* 0x100fe20000010805 */
[----:B-1----:R-:W-:Y:S01]  /*17e90*/  SHF.R.U32.HI R2, RZ, 0x10, R0 ;  /* 0x00000010ff027819 */ /* 0x002fe20000011600 */
[----:B------:R-:W-:Y:S01]  /*17ea0*/  FFMA.FTZ R23, R71, c[0x0][0x23c], -R5 ;  /* 0x00008f0047177a23 */ /* 0x000fe20000010805 */
[----:B------:R-:W-:Y:S01]  /*17eb0*/  PRMT R56, R16, 0x5410, R11 ;  /* 0x0000541010387816 */ /* 0x000fe2000000000b */
[--C-:B------:R-:W-:Y:S01]  /*17ec0*/  FFMA.FTZ R16, R97, c[0x0][0x23c], -R5.reuse ;  /* 0x00008f0061107a23 */ /* 0x100fe20000010805 */
[----:B------:R-:W-:Y:S01]  /*17ed0*/  LOP3.LUT R0, R2, 0xff, RZ, 0xc0, !PT ;  /* 0x000000ff02007812 */ /* 0x000fe200078ec0ff */
[--C-:B------:R-:W-:Y:S01]  /*17ee0*/  FFMA.FTZ R106, R77, c[0x0][0x23c], -R5.reuse ;  /* 0x00008f004d6a7a23 */ /* 0x100fe20000010805 */
[----:B------:R-:W-:Y:S01]  /*17ef0*/  LOP3.LUT R2, R9, UR18, R10, 0x96, !PT ;  /* 0x0000001209027c12 */ /* 0x000fe2000f8e960a */
[--C-:B------:R-:W-:Y:S01]  /*17f00*/  FFMA.FTZ R97, R88, c[0x0][0x23c], -R5.reuse ;  /* 0x00008f0058617a23 */ /* 0x100fe20000010805 */
[----:B------:R-:W-:Y:S01]  /*17f10*/  LOP3.LUT R10, R8, 0xffff, RZ, 0xc0, !PT ;  /* 0x0000ffff080a7812 */ /* 0x000fe200078ec0ff */
[----:B------:R-:W-:Y:S01]  /*17f20*/  FFMA.FTZ R9, R64, c[0x0][0x23c], -R5 ;  /* 0x00008f0040097a23 */ /* 0x000fe20000010805 */
[----:B------:R-:W-:Y:S01]  /*17f30*/  PRMT R57, R0, 0x5410, R13 ;  /* 0x0000541000397816 */ /* 0x000fe2000000000d */
[--C-:B------:R-:W-:Y:S01]  /*17f40*/  FFMA.FTZ R77, R120, c[0x0][0x23c], -R5.reuse ;  /* 0x00008f00784d7a23 */ /* 0x100fe20000010805 */
[----:B------:R-:W-:Y:S01]  /*17f50*/  LOP3.LUT R11, R8, 0xff, RZ, 0xc0, !PT ;  /* 0x000000ff080b7812 */ /* 0x000fe200078ec0ff */
[----:B------:R-:W-:Y:S01]  /*17f60*/  FFMA.FTZ R120, R121, c[0x0][0x23c], -R5 ;  /* 0x00008f0079787a23 */ /* 0x000fe20000010805 */
[----:B------:R1:W-:Y:S01]  /*17f70*/  MUFU.EX2 R245, R9 ;  /* 0x0000000900f57308 */ /* 0x0003e20000000800 */
[----:B------:R-:W-:Y:S01]  /*17f80*/  IMAD.MOV.U32 R121, RZ, RZ, R186 ;  /* 0x000000ffff797224 */ /* 0x000fe200078e00ba */
[--C-:B--2---:R-:W-:Y:S01]  /*17f90*/  SHF.R.U32.HI R12, RZ, 0x10, R8.reuse ;  /* 0x00000010ff0c7819 */ /* 0x104fe20000011608 */
[----:B------:R-:W-:Y:S01]  /*17fa0*/  IMAD.MOV.U32 R96, RZ, RZ, R187 ;  /* 0x000000ffff607224 */ /* 0x000fe200078e00bb */
[----:B------:R-:W-:Y:S01]  /*17fb0*/  SHF.R.U32.HI R13, RZ, 0x18, R8 ;  /* 0x00000018ff0d7819 */ /* 0x000fe20000011608 */
[----:B------:R-:W-:Y:S01]  /*17fc0*/  FFMA.FTZ R8, R65, c[0x0][0x23c], -R5 ;  /* 0x00008f0041087a23 */ /* 0x000fe20000010805 */
[C---:B------:R-:W-:Y:S01]  /*17fd0*/  LOP3.LUT R0, R4.reuse, 0xffff, RZ, 0xc0, !PT ;  /* 0x0000ffff04007812 */ /* 0x040fe200078ec0ff */
[--C-:B------:R-:W-:Y:S02]  /*17fe0*/  HSET2.LE.AND R52, R52, R241.reuse, PT ;  /* 0x000000f134347233 */ /* 0x100fe40003803000 */
[--C-:B------:R-:W-:Y:S01]  /*17ff0*/  HSET2.LE.AND R56, R56, R241.reuse, PT ;  /* 0x000000f138387233 */ /* 0x100fe20003803000 */
[----:B------:R2:W4:Y:S01]  /*18000*/  MUFU.EX2 R252, R8 ;  /* 0x0000000800fc7308 */ /* 0x0005220000000800 */
[----:B------:R-:W-:Y:S01]  /*18010*/  SHF.R.U32.HI R0, RZ, 0x8, R0 ;  /* 0x00000008ff007819 */ /* 0x000fe20000011600 */
[--C-:B------:R-:W-:Y:S08]  /*18020*/  HSET2.LE.AND R57, R57, R241.reuse, PT ;  /* 0x000000f139397233 */ /* 0x100ff00003803000 */
[----:B------:R-:W-:Y:S01]  /*18030*/  MUFU.EX2 R228, R16 ;  /* 0x0000001000e47308 */ /* 0x000fe20000000800 */
[----:B-1----:R-:W-:Y:S04]  /*18040*/  LOP3.LUT R9, R4, 0xff, RZ, 0xc0, !PT ;  /* 0x000000ff04097812 */ /* 0x002fe800078ec0ff */
[----:B------:R-:W-:Y:S02]  /*18050*/  PRMT R64, R9, 0x5410, R0 ;  /* 0x0000541009407816 */ /* 0x000fe40000000000 */
[--C-:B------:R-:W-:Y:S03]  /*18060*/  SHF.R.U32.HI R0, RZ, 0x10, R4.reuse ;  /* 0x00000010ff007819 */ /* 0x100fe60000011604 */
[----:B------:R-:W-:Y:S01]  /*18070*/  MUFU.EX2 R227, R17 ;  /* 0x0000001100e37308 */ /* 0x000fe20000000800 */
[----:B------:R-:W-:Y:S01]  /*18080*/  LOP3.LUT R9, R12, 0xff, RZ, 0xc0, !PT ;  /* 0x000000ff0c097812 */ /* 0x000fe200078ec0ff */
[----:B------:R-:W-:Y:S01]  /*18090*/  FFMA.FTZ R12, R202, c[0x0][0x23c], -R7 ;  /* 0x00008f00ca0c7a23 */ /* 0x000fe20000010807 */
[----:B--2---:R-:W-:Y:S01]  /*180a0*/  SHF.R.U32.HI R8, RZ, 0x18, R4 ;  /* 0x00000018ff087819 */ /* 0x004fe20000011604 */
[----:B------:R-:W-:Y:S01]  /*180b0*/  FFMA.FTZ R4, R66, c[0x0][0x23c], -R43 ;  /* 0x00008f0042047a23 */ /* 0x000fe2000001082b */
[----:B------:R-:W-:Y:S01]  /*180c0*/  LOP3.LUT R0, R0, 0xff, RZ, 0xc0, !PT ;  /* 0x000000ff00007812 */ /* 0x000fe200078ec0ff */
[----:B------:R-:W-:Y:S01]  /*180d0*/  FFMA.FTZ R202, R117, c[0x0][0x23c], -R7 ;  /* 0x00008f0075ca7a23 */ /* 0x000fe20000010807 */
[----:B------:R-:W-:Y:S01]  /*180e0*/  PRMT R75, R9, 0x5410, R13 ;  /* 0x00005410094b7816 */ /* 0x000fe2000000000d */
[--C-:B------:R-:W-:Y:S01]  /*180f0*/  FFMA.FTZ R9, R84, c[0x0][0x23c], -R43.reuse ;  /* 0x00008f0054097a23 */ /* 0x100fe2000001082b */
[----:B------:R-:W-:Y:S01]  /*18100*/  PRMT R65, R0, 0x5410, R8 ;  /* 0x0000541000417816 */ /* 0x000fe20000000008 */
[----:B------:R-:W-:Y:S01]  /*18110*/  FFMA.FTZ R8, R67, c[0x0][0x23c], -R43 ;  /* 0x00008f0043087a23 */ /* 0x000fe2000001082b */
[----:B------:R1:W-:Y:S01]  /*18120*/  MUFU.EX2 R244, R4 ;  /* 0x0000000400f47308 */ /* 0x0003e20000000800 */
[----:B------:R-:W-:Y:S01]  /*18130*/  FFMA.FTZ R84, R201, c[0x0][0x23c], -R7 ;  /* 0x00008f00c9547a23 */ /* 0x000fe20000010807 */
[----:B------:R-:W-:Y:S01]  /*18140*/  SHF.R.U32.HI R0, RZ, 0x8, R19 ;  /* 0x00000008ff007819 */ /* 0x000fe20000011613 */
[----:B------:R-:W-:Y:S01]  /*18150*/  IMAD.MOV.U32 R201, RZ, RZ, R50 ;  /* 0x000000ffffc97224 */ /* 0x000fe200078e0032 */
[--C-:B------:R-:W-:Y:S01]  /*18160*/  HSET2.LE.AND R64, R64, R241.reuse, PT ;  /* 0x000000f140407233 */ /* 0x100fe20003803000 */
[----:B------:R-:W-:Y:S01]  /*18170*/  FFMA.FTZ R13, R233, c[0x0][0x23c], -R6 ;  /* 0x00008f00e90d7a23 */ /* 0x000fe20000010806 */
[----:B------:R-:W-:Y:S01]  /*18180*/  PRMT R66, R21, 0x5410, R0 ;  /* 0x0000541015427816 */ /* 0x000fe20000000000 */
[--C-:B------:R-:W-:Y:S01]  /*18190*/  FFMA.FTZ R50, R237, c[0x0][0x23c], -R6.reuse ;  /* 0x00008f00ed327a23 */ /* 0x100fe20000010806 */
[----:B------:R-:W-:Y:S01]  /*181a0*/  FSEL R0, R40, RZ, P3 ;  /* 0x000000ff28007208 */ /* 0x000fe20001800000 */
[----:B------:R-:W-:Y:S01]  /*181b0*/  FFMA.FTZ R237, R130, c[0x0][0x23c], -R6 ;  /* 0x00008f0082ed7a23 */ /* 0x000fe20000010806 */
[----:B------:R2:W2:Y:S01]  /*181c0*/  MUFU.EX2 R248, R8 ;  /* 0x0000000800f87308 */ /* 0x0004a20000000800 */
[----:B------:R-:W-:Y:S01]  /*181d0*/  FFMA.FTZ R19, R113, c[0x0][0x23c], -R7 ;  /* 0x00008f0071137a23 */ /* 0x000fe20000010807 */
[--C-:B------:R-:W-:Y:S01]  /*181e0*/  HSET2.LE.AND R65, R65, R241.reuse, PT ;  /* 0x000000f141417233 */ /* 0x100fe20003803000 */
[--C-:B------:R-:W-:Y:S01]  /*181f0*/  FFMA.FTZ R113, R104, c[0x0][0x23c], -R5.reuse ;  /* 0x00008f0068717a23 */ /* 0x100fe20000010805 */
[--C-:B------:R-:W-:Y:S01]  /*18200*/  HSET2.LE.AND R66, R66, R241.reuse, PT ;  /* 0x000000f142427233 */ /* 0x100fe20003803000 */
[--C-:B------:R-:W-:Y:S01]  /*18210*/  FFMA.FTZ R104, R105, c[0x0][0x23c], -R5.reuse ;  /* 0x00008f0069687a23 */ /* 0x100fe20000010805 */
[--C-:B------:R-:W-:Y:S01]  /*18220*/  HSET2.LE.AND R75, R75, R241.reuse, PT ;  /* 0x000000f14b4b7233 */ /* 0x100fe20003803000 */
[----:B------:R-:W-:Y:S02]  /*18230*/  IMAD.MOV.U32 R105, RZ, RZ, R226 ;  /* 0x000000ffff697224 */ /* 0x000fe400078e00e2 */
[----:B------:R-:W-:Y:S01]  /*18240*/  IMAD.MOV.U32 R226, RZ, RZ, R232 ;  /* 0x000000ffffe27224 */ /* 0x000fe200078e00e8 */
[----:B------:R-:W-:Y:S01]  /*18250*/  MUFU.EX2 R200, R23 ;  /* 0x0000001700c87308 */ /* 0x000fe20000000800 */
[----:B------:R-:W-:Y:S02]  /*18260*/  FFMA.FTZ R21, R80, c[0x0][0x23c], -R5 ;  /* 0x00008f0050157a23 */ /* 0x000fe40000010805 */
[----:B------:R-:W-:Y:S01]  /*18270*/  IMAD.MOV.U32 R80, RZ, RZ, R211 ;  /* 0x000000ffff507224 */ /* 0x000fe200078e00d3 */
[----:B-1----:R-:W-:Y:S01]  /*18280*/  LOP3.LUT R4, R20, 0xff, RZ, 0xc0, !PT ;  /* 0x000000ff14047812 */ /* 0x002fe200078ec0ff */
[----:B------:R-:W-:Y:S02]  /*18290*/  FFMA.FTZ R20, R197, c[0x0][0x23c], -R7 ;  /* 0x00008f00c5147a23 */ /* 0x000fe40000010807 */
[----:B------:R-:W-:Y:S01]  /*182a0*/  IMAD.MOV.U32 R197, RZ, RZ, R122 ;  /* 0x000000ffffc57224 */ /* 0x000fe200078e007a */
[----:B------:R-:W-:Y:S01]  /*182b0*/  PRMT R67, R4, 0x5410, R18 ;  /* 0x0000541004437816 */ /* 0x000fe20000000012 */
[----:B------:R-:W-:Y:S01]  /*182c0*/  FADD.FTZ R4, -R0, R3 ;  /* 0x0000000300047221 */ /* 0x000fe20000010100 */
[----:B------:R-:W-:Y:S01]  /*182d0*/  LOP3.LUT R0, R2, 0xffff, RZ, 0xc0, !PT ;  /* 0x0000ffff02007812 */ /* 0x000fe200078ec0ff */
[----:B------:R-:W-:Y:S01]  /*182e0*/  FFMA.FTZ R3, R69, c[0x0][0x23c], -R5 ;  /* 0x00008f0045037a23 */ /* 0x000fe20000010805 */
[----:B------:R-:W-:Y:S01]  /*182f0*/  MUFU.EX2 R116, R116 ;  /* 0x0000007400747308 */ /* 0x000fe20000000800 */
[----:B------:R-:W-:Y:S01]  /*18300*/  FFMA.FTZ R69, R225, c[0x0][0x23c], -R7 ;  /* 0x00008f00e1457a23 */ /* 0x000fe20000010807 */
[--C-:B------:R-:W-:Y:S01]  /*18310*/  HSET2.LE.AND R67, R67, R241.reuse, PT ;  /* 0x000000f143437233 */ /* 0x100fe20003803000 */
[----:B--2---:R-:W-:Y:S01]  /*18320*/  FFMA.FTZ R8, R68, c[0x0][0x23c], -R5 ;  /* 0x00008f0044087a23 */ /* 0x004fe20000010805 */
[----:B------:R-:W-:Y:S01]  /*18330*/  SHF.R.U32.HI R0, RZ, 0x8, R0 ;  /* 0x00000008ff007819 */ /* 0x000fe20000011600 */
[----:B------:R-:W-:Y:S02]  /*18340*/  IMAD.MOV.U32 R225, RZ, RZ, R79 ;  /* 0x000000ffffe17224 */ /* 0x000fe400078e004f */
[--C-:B------:R-:W-:Y:S02]  /*18350*/  FFMA.FTZ R79, R192, c[0x0][0x23c], -R7.reuse ;  /* 0x00008f00c04f7a23 */ /* 0x100fe40000010807 */
[----:B------:R-:W-:Y:S01]  /*18360*/  IMAD.MOV.U32 R192, RZ, RZ, R44 ;  /* 0x000000ffffc07224 */ /* 0x000fe200078e002c */
[----:B------:R1:W-:Y:S01]  /*18370*/  MUFU.EX2 R212, R8 ;  /* 0x0000000800d47308 */ /* 0x0003e20000000800 */
[----:B------:R-:W-:Y:S02]  /*18380*/  IMAD.MOV.U32 R44, RZ, RZ, R94 ;  /* 0x000000ffff2c7224 */ /* 0x000fe400078e005e */
[----:B------:R-:W-:Y:S02]  /*18390*/  FFMA.FTZ R18, R112, c[0x0][0x23c], -R7 ;  /* 0x00008f0070127a23 */ /* 0x000fe40000010807 */
[--C-:B------:R-:W-:Y:S02]  /*183a0*/  FFMA.FTZ R68, R236, c[0x0][0x23c], -R6.reuse ;  /* 0x00008f00ec447a23 */ /* 0x100fe40000010806 */
[--C-:B------:R-:W-:Y:S02]  /*183b0*/  FFMA.FTZ R94, R229, c[0x0][0x23c], -R6.reuse ;  /* 0x00008f00e55e7a23 */ /* 0x100fe40000010806 */
[--C-:B------:R-:W-:Y:S01]  /*183c0*/  FFMA.FTZ R112, R195, c[0x0][0x23c], -R6.reuse ;  /* 0x00008f00c3707a23 */ /* 0x100fe20000010806 */
[----:B------:R2:W2:Y:S01]  /*183d0*/  MUFU.EX2 R208, R3 ;  /* 0x0000000300d07308 */ /* 0x0004a20000000800 */
[--C-:B------:R-:W-:Y:S02]  /*183e0*/  FFMA.FTZ R122, R194, c[0x0][0x23c], -R6.reuse ;  /* 0x00008f00c27a7a23 */ /* 0x100fe40000010806 */
[----:B------:R-:W-:Y:S02]  /*183f0*/  FFMA.FTZ R236, R102, c[0x0][0x23c], -R6 ;  /* 0x00008f0066ec7a23 */ /* 0x000fe40000010806 */
[--C-:B------:R-:W-:Y:S02]  /*18400*/  FFMA.FTZ R102, R89, c[0x0][0x23c], -R5.reuse ;  /* 0x00008f0059667a23 */ /* 0x100fe40000010805 */
[----:B------:R-:W-:Y:S02]  /*18410*/  FFMA.FTZ R211, R125, c[0x0][0x23c], -R5 ;  /* 0x00008f007dd37a23 */ /* 0x000fe40000010805 */
[----:B------:R-:W-:Y:S01]  /*18420*/  IMAD.MOV.U32 R125, RZ, RZ, R46 ;  /* 0x000000ffff7d7224 */ /* 0x000fe200078e002e */
[----:B------:R3:W-:Y:S01]  /*18430*/  MUFU.EX2 R246, R9 ;  /* 0x0000000900f67308 */ /* 0x0007e20000000800 */
[----:B------:R-:W-:Y:S01]  /*18440*/  IMAD.MOV.U32 R170, RZ, RZ, R192 ;  /* 0x000000ffffaa7224 */ /* 0x000fe200078e00c0 */
[--C-:B------:R-:W-:Y:S01]  /*18450*/  HSET2.LE.AND R46, R48, R241.reuse, PT ;  /* 0x000000f1302e7233 */ /* 0x100fe20003803000 */
[----:B------:R-:W-:Y:S01]  /*18460*/  IMAD.MOV.U32 R48, RZ, RZ, R225 ;  /* 0x000000ffff307224 */ /* 0x000fe200078e00e1 */
[----:B-1----:R-:W-:Y:S01]  /*18470*/  LOP3.LUT R8, R2, 0xff, RZ, 0xc0, !PT ;  /* 0x000000ff02087812 */ /* 0x002fe200078ec0ff */
[----:B------:R-:W-:Y:S02]  /*18480*/  IMAD.MOV.U32 R130, RZ, RZ, R18 ;  /* 0x000000ffff827224 */ /* 0x000fe400078e0012 */
[----:B------:R-:W-:Y:S01]  /*18490*/  IMAD.MOV.U32 R115, RZ, RZ, R19 ;  /* 0x000000ffff737224 */ /* 0x000fe200078e0013 */
[----:B------:R-:W-:Y:S01]  /*184a0*/  PRMT R72, R8, 0x5410, R0 ;  /* 0x0000541008487816 */ /* 0x000fe20000000000 */
[----:B------:R-:W-:Y:S01]  /*184b0*/  FFMA.FTZ R8, R81, c[0x0][0x23c], -R5 ;  /* 0x00008f0051087a23 */ /* 0x000fe20000010805 */
[----:B------:R-:W-:Y:S01]  /*184c0*/  SHF.R.U32.HI R0, RZ, 0x10, R2 ;  /* 0x00000010ff007819 */ /* 0x000fe20000011602 */
[----:B------:R-:W-:Y:S01]  /*184d0*/  FFMA.FTZ R81, R198, c[0x0][0x23c], -R6 ;  /* 0x00008f00c6517a23 */ /* 0x000fe20000010806 */
[----:B------:R-:W-:Y:S01]  /*184e0*/  MUFU.EX2 R122, R122 ;  /* 0x0000007a007a7308 */ /* 0x000fe20000000800 */
[----:B------:R-:W-:Y:S01]  /*184f0*/  IMAD.WIDE.U32 R18, R61, -0x2daee0ad, RZ ;  /* 0xd2511f533d127825 */ /* 0x000fe200078e00ff */
[----:B--2---:R-:W-:Y:S01]  /*18500*/  SHF.R.U32.HI R3, RZ, 0x18, R2 ;  /* 0x00000018ff037819 */ /* 0x004fe20000011602 */
[--C-:B------:R-:W-:Y:S01]  /*18510*/  HSET2.LE.AND R72, R72, R241.reuse, PT ;  /* 0x000000f148487233 */ /* 0x100fe20003803000 */
[----:B------:R-:W-:Y:S01]  /*18520*/  LOP3.LUT R0, R0, 0xff, RZ, 0xc0, !PT ;  /* 0x000000ff00007812 */ /* 0x000fe200078ec0ff */
[----:B------:R-:W-:Y:S02]  /*18530*/  FFMA.FTZ R2, R70, c[0x0][0x23c], -R43 ;  /* 0x00008f0046027a23 */ /* 0x000fe4000001082b */
[----:B------:R-:W-:Y:S01]  /*18540*/  FFMA.FTZ R70, R128, c[0x0][0x23c], -R7 ;  /* 0x00008f0080467a23 */ /* 0x000fe20000010807 */
[----:B------:R-:W-:Y:S01]  /*18550*/  PRMT R73, R0, 0x5410, R3 ;  /* 0x0000541000497816 */ /* 0x000fe20000000003 */
[----:B------:R-:W-:Y:S01]  /*18560*/  FFMA.FTZ R128, R172, c[0x0][0x23c], -R6 ;  /* 0x00008f00ac807a23 */ /* 0x000fe20000010806 */
[----:B------:R1:W-:Y:S01]  /*18570*/  MUFU.EX2 R250, R2 ;  /* 0x0000000200fa7308 */ /* 0x0003e20000000800 */
[----:B------:R-:W-:Y:S01]  /*18580*/  IMAD.MOV.U32 R198, RZ, RZ, R34 ;  /* 0x000000ffffc67224 */ /* 0x000fe200078e0022 */
[----:B------:R-:W-:Y:S01]  /*18590*/  SHF.R.U32.HI R3, RZ, 0x8, R10 ;  /* 0x00000008ff037819 */ /* 0x000fe2000001160a */
[----:B------:R-:W-:Y:S01]  /*185a0*/  FFMA.FTZ R10, R85, c[0x0][0x23c], -R5 ;  /* 0x00008f00550a7a23 */ /* 0x000fe20000010805 */
[--C-:B------:R-:W-:Y:S01]  /*185b0*/  HSET2.LE.AND R34, R31, R241.reuse, PT ;  /* 0x000000f11f227233 */ /* 0x100fe20003803000 */
[--C-:B---3--:R-:W-:Y:S01]  /*185c0*/  FFMA.FTZ R9, R234, c[0x0][0x23c], -R6.reuse ;  /* 0x00008f00ea097a23 */ /* 0x108fe20000010806 */
[--C-:B------:R-:W-:Y:S01]  /*185d0*/  HSET2.LE.AND R73, R73, R241.reuse, PT ;  /* 0x000000f149497233 */ /* 0x100fe20003803000 */
[----:B------:R-:W-:Y:S01]  /*185e0*/  FFMA.FTZ R85, R230, c[0x0][0x23c], -R6 ;  /* 0x00008f00e6557a23 */ /* 0x000fe20000010806 */
[----:B------:R-:W-:Y:S01]  /*185f0*/  FSEL R0, R39, RZ, P2 ;  /* 0x000000ff27007208 */ /* 0x000fe20001000000 */
[----:B------:R-:W-:Y:S01]  /*18600*/  IMAD.MOV.U32 R195, RZ, RZ, R70 ;  /* 0x000000ffffc37224 */ /* 0x000fe200078e0046 */
[----:B------:R2:W-:Y:S01]  /*18610*/  MUFU.EX2 R206, R8 ;  /* 0x0000000800ce7308 */ /* 0x0005e20000000800 */
[----:B------:R-:W-:Y:S01]  /*18620*/  IMAD.MOV.U32 R23, RZ, RZ, R96 ;  /* 0x000000ffff177224 */ /* 0x000fe200078e0060 */
[----:B------:R-:W-:Y:S01]  /*18630*/  PRMT R74, R11, 0x5410, R3 ;  /* 0x000054100b4a7816 */ /* 0x000fe20000000003 */
[----:B------:R-:W-:Y:S01]  /*18640*/  FADD.FTZ R3, -R0, R132 ;  /* 0x0000008400037221 */ /* 0x000fe20000010100 */
[----:B------:R-:W-:Y:S01]  /*18650*/  FSEL R0, R37, RZ, P0 ;  /* 0x000000ff25007208 */ /* 0x000fe20000000000 */
[----:B------:R-:W-:Y:S01]  /*18660*/  IMAD.MOV.U32 R132, RZ, RZ, R221 ;  /* 0x000000ffff847224 */ /* 0x000fe200078e00dd */
[----:B------:R-:W-:Y:S01]  /*18670*/  PLOP3.LUT P0, PT, PT, PT, UP0, 0x80, 0x0 ;  /* 0x000000000000781c */ /* 0x000fe20003f0f008 */
[----:B------:R-:W-:Y:S01]  /*18680*/  FFMA.FTZ R221, R118, c[0x0][0x23c], -R6 ;  /* 0x00008f0076dd7a23 */ /* 0x000fe20000010806 */
[--C-:B------:R-:W-:Y:S01]  /*18690*/  HSET2.LE.AND R74, R74, R241.reuse, PT ;  /* 0x000000f14a4a7233 */ /* 0x100fe20003803000 */
[----:B------:R-:W-:Y:S01]  /*186a0*/  FADD.FTZ R0, -R0, R134 ;  /* 0x0000008600007221 */ /* 0x000fe20000010100 */
[----:B------:R3:W-:Y:S01]  /*186b0*/  MUFU.EX2 R135, R10 ;  /* 0x0000000a00877308 */ /* 0x0007e20000000800 */
[----:B------:R-:W-:Y:S02]  /*186c0*/  FFMA.FTZ R11, R203, c[0x0][0x23c], -R7 ;  /* 0x00008f00cb0b7a23 */ /* 0x000fe40000010807 */
[----:B------:R-:W-:Y:S02]  /*186d0*/  IMAD.MOV.U32 R203, RZ, RZ, R218 ;  /* 0x000000ffffcb7224 */ /* 0x000fe400078e00da */
[----:B-1----:R-:W-:Y:S02]  /*186e0*/  FFMA.FTZ R2, R82, c[0x0][0x23c], -R43 ;  /* 0x00008f0052027a23 */ /* 0x002fe4000001082b */
[----:B------:R-:W-:Y:S02]  /*186f0*/  FFMA.FTZ R82, R199, c[0x0][0x23c], -R6 ;  /* 0x00008f00c7527a23 */ /* 0x000fe40000010806 */
[--C-:B------:R-:W-:Y:S01]  /*18700*/  FFMA.FTZ R218, R190, c[0x0][0x23c], -R7.reuse ;  /* 0x00008f00beda7a23 */ /* 0x100fe20000010807 */
[----:B------:R1:W1:Y:S01]  /*18710*/  MUFU.EX2 R207, R2 ;  /* 0x0000000200cf7308 */ /* 0x0002620000000800 */
[----:B------:R-:W-:Y:S02]  /*18720*/  FFMA.FTZ R134, R129, c[0x0][0x23c], -R7 ;  /* 0x00008f0081867a23 */ /* 0x000fe40000010807 */
[----:B------:R-:W-:Y:S02]  /*18730*/  FFMA.FTZ R129, R93, c[0x0][0x23c], -R5 ;  /* 0x00008f005d817a23 */ /* 0x000fe40000010805 */
[----:B--2---:R-:W-:Y:S02]  /*18740*/  FFMA.FTZ R8, R83, c[0x0][0x23c], -R43 ;  /* 0x00008f0053087a23 */ /* 0x004fe4000001082b */
[----:B------:R-:W-:Y:S02]  /*18750*/  FFMA.FTZ R83, R193, c[0x0][0x23c], -R7 ;  /* 0x00008f00c1537a23 */ /* 0x000fe40000010807 */
[----:B------:R-:W-:Y:S01]  /*18760*/  IMAD.MOV.U32 R193, RZ, RZ, R45 ;  /* 0x000000ffffc17224 */ /* 0x000fe200078e002d */
[----:B------:R2:W2:Y:S01]  /*18770*/  MUFU.EX2 R251, R8 ;  /* 0x0000000800fb7308 */ /* 0x0004a20000000800 */
[----:B------:R-:W-:Y:S02]  /*18780*/  IMAD.MOV.U32 R45, RZ, RZ, R95 ;  /* 0x000000ffff2d7224 */ /* 0x000fe400078e005f */
[----:B------:R-:W-:Y:S02]  /*18790*/  FFMA.FTZ R95, R62, c[0x0][0x23c], -R5 ;  /* 0x00008f003e5f7a23 */ /* 0x000fe40000010805 */
[----:B---3--:R-:W-:Y:S02]  /*187a0*/  IMAD.MOV.U32 R10, RZ, RZ, R107 ;  /* 0x000000ffff0a7224 */ /* 0x008fe400078e006b */
[----:B------:R-:W-:Y:S02]  /*187b0*/  FFMA.FTZ R107, R171, c[0x0][0x23c], -R7 ;  /* 0x00008f00ab6b7a23 */ /* 0x000fe40000010807 */
[----:B------:R-:W-:Y:S01]  /*187c0*/  FFMA.FTZ R7, R86, c[0x0][0x23c], -R5 ;  /* 0x00008f0056077a23 */ /* 0x000fe20000010805 */
[----:B------:R-:W-:Y:S01]  /*187d0*/  MUFU.EX2 R128, R128 ;  /* 0x0000008000807308 */ /* 0x000fe20000000800 */
[----:B------:R-:W-:Y:S02]  /*187e0*/  IMAD.MOV.U32 R114, RZ, RZ, R10 ;  /* 0x000000ffff727224 */ /* 0x000fe400078e000a */
[----:B------:R-:W-:Y:S01]  /*187f0*/  IMAD.MOV.U32 R10, RZ, RZ, R197 ;  /* 0x000000ffff0a7224 */ /* 0x000fe200078e00c5 */
[----:B-1----:R-:W-:Y:S01]  /*18800*/  FSEL R2, R38, RZ, P1 ;  /* 0x000000ff26027208 */ /* 0x002fe20000800000 */
[----:B------:R-:W-:Y:S02]  /*18810*/  IMAD.MOV.U32 R197, RZ, RZ, R203 ;  /* 0x000000ffffc57224 */ /* 0x000fe400078e00cb */
[----:B------:R-:W-:Y:S02]  /*18820*/  IMAD.MOV.U32 R203, RZ, RZ, R188 ;  /* 0x000000ffffcb7224 */ /* 0x000fe400078e00bc */
[----:B------:R-:W-:Y:S01]  /*18830*/  FADD.FTZ R2, -R2, R133 ;  /* 0x0000008502027221 */ /* 0x000fe20000010100 */
[----:B------:R1:W-:Y:S01]  /*18840*/  MUFU.EX2 R234, R7 ;  /* 0x0000000700ea7308 */ /* 0x0003e20000000800 */
[----:B------:R-:W-:Y:S02]  /*18850*/  FFMA.FTZ R133, R119, c[0x0][0x23c], -R6 ;  /* 0x00008f0077857a23 */ /* 0x000fe40000010806 */
[----:B------:R-:W-:Y:S02]  /*18860*/  FFMA.FTZ R6, R98, c[0x0][0x23c], -R43 ;  /* 0x00008f0062067a23 */ /* 0x000fe4000001082b */
[--C-:B--2---:R-:W-:Y:S02]  /*18870*/  FFMA.FTZ R8, R87, c[0x0][0x23c], -R5.reuse ;  /* 0x00008f0057087a23 */ /* 0x104fe40000010805 */
[----:B------:R-:W-:Y:S02]  /*18880*/  FFMA.FTZ R87, R63, c[0x0][0x23c], -R5 ;  /* 0x00008f003f577a23 */ /* 0x000fe40000010805 */
[----:B------:R-:W-:Y:S01]  /*18890*/  IMAD.MOV.U32 R188, RZ, RZ, R213 ;  /* 0x000000ffffbc7224 */ /* 0x000fe200078e00d5 */
[----:B------:R2:W-:Y:S01]  /*188a0*/  MUFU.EX2 R232, R6 ;  /* 0x0000000600e87308 */ /* 0x0005e20000000800 */
[--C-:B------:R-:W-:Y:S02]  /*188b0*/  FFMA.FTZ R119, R108, c[0x0][0x23c], -R5.reuse ;  /* 0x00008f006c777a23 */ /* 0x100fe40000010805 */
[----:B------:R-:W-:Y:S02]  /*188c0*/  FFMA.FTZ R213, R124, c[0x0][0x23c], -R5 ;  /* 0x00008f007cd57a23 */ /* 0x000fe40000010805 */
[----:B------:R-:W-:Y:S02]  /*188d0*/  FFMA.FTZ R5, R99, c[0x0][0x23c], -R43 ;  /* 0x00008f0063057a23 */ /* 0x000fe4000001082b */
[----:B------:R-:W-:Y:S02]  /*188e0*/  IMAD.MOV.U32 R99, RZ, RZ, R226 ;  /* 0x000000ffff637224 */ /* 0x000fe400078e00e2 */
[----:B------:R-:W-:Y:S01]  /*188f0*/  IMAD.MOV.U32 R124, RZ, RZ, R201 ;  /* 0x000000ffff7c7224 */ /* 0x000fe200078e00c9 */
[----:B------:R-:W-:Y:S01]  /*18900*/  MUFU.EX2 R233, R12 ;  /* 0x0000000c00e97308 */ /* 0x000fe20000000800 */
[----:B------:R-:W-:Y:S01]  /*18910*/  IMAD.MOV.U32 R117, RZ, RZ, R45 ;  /* 0x000000ffff757224 */ /* 0x000fe200078e002d */
[--C-:B------:R-:W-:Y:S01]  /*18920*/  HSET2.LE.AND R45, R25, R241.reuse, PT ;  /* 0x000000f1192d7233 */ /* 0x100fe20003803000 */
[----:B------:R-:W-:Y:S01]  /*18930*/  IMAD.MOV.U32 R25, RZ, RZ, R10 ;  /* 0x000000ffff197224 */ /* 0x000fe200078e000a */
[----:B------:R-:W-:Y:S01]  /*18940*/  LOP3.LUT R10, R19, UR13, R170, 0x96, !PT ;  /* 0x0000000d130a7c12 */ /* 0x000fe2000f8e96aa */
[----:B------:R-:W-:Y:S01]  /*18950*/  IMAD.MOV.U32 R98, RZ, RZ, R44 ;  /* 0x000000ffff627224 */ /* 0x000fe200078e002c */
[--C-:B------:R-:W-:Y:S01]  /*18960*/  HSET2.LE.AND R44, R27, R241.reuse, PT ;  /* 0x000000f11b2c7233 */ /* 0x100fe20003803000 */
[----:B------:R-:W-:Y:S01]  /*18970*/  IMAD.MOV.U32 R199, RZ, RZ, R35 ;  /* 0x000000ffffc77224 */ /* 0x000fe200078e0023 */
[----:B-1----:R-:W-:Y:S01]  /*18980*/  F2FP.BF16.PACK_AB R7, R181, R25 ;  /* 0x00000019b507723e */ /* 0x002fe200000010ff */
[----:B------:R-:W-:Y:S01]  /*18990*/  IMAD.MOV.U32 R173, RZ, RZ, R203 ;  /* 0x000000ffffad7224 */ /* 0x000fe200078e00cb */
[----:B------:R1:W-:Y:S01]  /*189a0*/  MUFU.EX2 R229, R13 ;  /* 0x0000000d00e57308 */ /* 0x0003e20000000800 */
[----:B------:R-:W-:Y:S01]  /*189b0*/  IMAD.MOV.U32 R86, RZ, RZ, R202 ;  /* 0x000000ffff567224 */ /* 0x000fe200078e00ca */
[----:B------:R-:W-:Y:S01]  /*189c0*/  LOP3.LUT R44, R44, R7, RZ, 0xc0, !PT ;  /* 0x000000072c2c7212 */ /* 0x000fe200078ec0ff */
[----:B------:R-:W-:Y:S01]  /*189d0*/  IMAD.MOV.U32 R190, RZ, RZ, R197 ;  /* 0x000000ffffbe7224 */ /* 0x000fe200078e00c5 */
[----:B--2---:R-:W-:Y:S01]  /*189e0*/  F2FP.BF16.PACK_AB R6, R216, R48 ;  /* 0x00000030d806723e */ /* 0x004fe200000010ff */
[----:B------:R-:W-:Y:S01]  /*189f0*/  IMAD.MOV.U32 R171, RZ, RZ, R193 ;  /* 0x000000ffffab7224 */ /* 0x000fe200078e00c1 */
[----:B------:R-:W-:Y:S01]  /*18a00*/  F2FP.BF16.PACK_AB R7, R223, R182 ;  /* 0x000000b6df07723e */ /* 0x000fe200000010ff */
[----:B------:R-:W-:Y:S01]  /*18a10*/  IMAD.MOV.U32 R118, RZ, RZ, R188 ;  /* 0x000000ffff767224 */ /* 0x000fe200078e00bc */
[----:B------:R-:W-:Y:S01]  /*18a20*/  LOP3.LUT R47, R47, R6, RZ, 0xc0, !PT ;  /* 0x000000062f2f7212 */ /* 0x000fe200078ec0ff */
[----:B------:R-:W-:Y:S01]  /*18a30*/  IMAD.MOV.U32 R188, RZ, RZ, R183 ;  /* 0x000000ffffbc7224 */ /* 0x000fe200078e00b7 */
[----:B------:R2:W-:Y:S01]  /*18a40*/  MUFU.EX2 R230, R5 ;  /* 0x0000000500e67308 */ /* 0x0005e20000000800 */
[----:B------:R-:W-:Y:S01]  /*18a50*/  IMAD.MOV.U32 R93, RZ, RZ, R179 ;  /* 0x000000ffff5d7224 */ /* 0x000fe200078e00b3 */
[----:B------:R-:W-:Y:S01]  /*18a60*/  F2FP.BF16.PACK_AB R6, R124, R247 ;  /* 0x000000f77c06723e */ /* 0x000fe200000010ff */
[----:B------:R-:W-:Y:S01]  /*18a70*/  IMAD.MOV.U32 R88, RZ, RZ, R190 ;  /* 0x000000ffff587224 */ /* 0x000fe200078e00be */
[----:B------:R-:W-:Y:S01]  /*18a80*/  LOP3.LUT R34, R34, R7, RZ, 0xc0, !PT ;  /* 0x0000000722227212 */ /* 0x000fe200078ec0ff */
[----:B------:R-:W-:Y:S01]  /*18a90*/  IMAD.MOV.U32 R27, RZ, RZ, R189 ;  /* 0x000000ffff1b7224 */ /* 0x000fe200078e00bd */
[----:B------:R-:W-:Y:S01]  /*18aa0*/  LOP3.LUT R33, R33, R6, RZ, 0xc0, !PT ;  /* 0x0000000621217212 */ /* 0x000fe200078ec0ff */
[----:B------:R-:W-:Y:S01]  /*18ab0*/  IMAD.MOV.U32 R108, RZ, RZ, R131 ;  /* 0x000000ffff6c7224 */ /* 0x000fe200078e0083 */
[----:B------:R-:W-:Y:S01]  /*18ac0*/  F2FP.BF16.PACK_AB R6, R210, R215 ;  /* 0x000000d7d206723e */ /* 0x000fe200000010ff */
[----:B------:R-:W-:Y:S01]  /*18ad0*/  IMAD.MOV.U32 R131, RZ, RZ, R134 ;  /* 0x000000ffff837224 */ /* 0x000fe200078e0086 */
[----:B------:R3:W3:Y:S01]  /*18ae0*/  MUFU.EX2 R238, R8 ;  /* 0x0000000800ee7308 */ /* 0x0006e20000000800 */
[----:B------:R-:W-:Y:S01]  /*18af0*/  IMAD.MOV.U32 R31, RZ, RZ, R77 ;  /* 0x000000ffff1f7224 */ /* 0x000fe200078e004d */
[----:B------:R-:W-:Y:S01]  /*18b00*/  LOP3.LUT R54, R54, R6, RZ, 0xc0, !PT ;  /* 0x0000000636367212 */ /* 0x000fe200078ec0ff */
[----:B------:R-:W-:Y:S01]  /*18b10*/  FMUL.FTZ R3, R3, c[0x0][0x23c] ;  /* 0x00008f0003037a20 */ /* 0x000fe20000410000 */
[----:B------:R-:W-:Y:S01]  /*18b20*/  F2FP.BF16.PACK_AB R6, R224, R249 ;  /* 0x000000f9e006723e */ /* 0x000fe200000010ff */
[----:B-1----:R-:W-:Y:S01]  /*18b30*/  IMAD.WIDE.U32 R12, R10, -0x326172a9, RZ ;  /* 0xcd9e8d570a0c7825 */ /* 0x002fe200078e00ff */
[----:B------:R-:W-:Y:S01]  /*18b40*/  F2FP.BF16.PACK_AB R7, R209, R214 ;  /* 0x000000d6d107723e */ /* 0x000fe200000010ff */
[--C-:B------:R-:W-:Y:S01]  /*18b50*/  HSET2.LE.AND R35, R49, R241.reuse, PT ;  /* 0x000000f131237233 */ /* 0x100fe20003803000 */
[----:B------:R-:W-:Y:S01]  /*18b60*/  LOP3.LUT R53, R53, R6, RZ, 0xc0, !PT ;  /* 0x0000000635357212 */ /* 0x000fe200078ec0ff */
[----:B------:R-:W-:Y:S01]  /*18b70*/  IMAD.MOV.U32 R49, RZ, RZ, R98 ;  /* 0x000000ffff317224 */ /* 0x000fe200078e0062 */
[----:B------:R1:W-:Y:S01]  /*18b80*/  MUFU.EX2 R226, R9 ;  /* 0x0000000900e27308 */ /* 0x0003e20000000800 */
[----:B------:R-:W-:Y:S01]  /*18b90*/  FMUL.FTZ R0, R0, c[0x0][0x23c] ;  /* 0x00008f0000007a20 */ /* 0x000fe20000410000 */
[----:B------:R-:W-:Y:S01]  /*18ba0*/  LOP3.LUT R6, R13, UR12, R14, 0x96, !PT ;  /* 0x0000000c0d067c12 */ /* 0x000fe2000f8e960e */
[----:B------:R-:W-:Y:S01]  /*18bb0*/  FMUL.FTZ R4, R4, c[0x0][0x23c] ;  /* 0x00008f0004047a20 */ /* 0x000fe20000410000 */
[----:B--2---:R-:W-:Y:S01]  /*18bc0*/  F2FP.BF16.PACK_AB R5, R177, R125 ;  /* 0x0000007db105723e */ /* 0x004fe200000010ff */
[----:B------:R-:W-:Y:S01]  /*18bd0*/  FMUL.FTZ R2, R2, c[0x0][0x23c] ;  /* 0x00008f0002027a20 */ /* 0x000fe20000410000 */
[----:B------:R-:W-:Y:S01]  /*18be0*/  LOP3.LUT R55, R55, R7, RZ, 0xc0, !PT ;  /* 0x0000000737377212 */ /* 0x000fe200078ec0ff */
[----:B------:R-:W-:Y:S01]  /*18bf0*/  IMAD.WIDE.U32 R6, R6, -0x2daee0ad, RZ ;  /* 0xd2511f5306067825 */ /* 0x000fe200078e00ff */
[----:B------:R-:W-:Y:S02]  /*18c00*/  LOP3.LUT R46, R46, R5, RZ, 0xc0, !PT ;  /* 0x000000052e2e7212 */ /* 0x000fe400078ec0ff */
[----:B------:R2:W2:Y:S01]  /*18c10*/  MUFU.EX2 R231, R11 ;  /* 0x0000000b00e77308 */ /* 0x0004a20000000800 */
[----:B------:R-:W-:Y:S01]  /*18c20*/  F2FP.BF16.PACK_AB R5, R98, R175 ;  /* 0x000000af6205723e */ /* 0x000fe200000010ff */
[----:B------:R-:W-:Y:S02]  /*18c30*/  IMAD.MOV.U32 R98, RZ, RZ, R133 ;  /* 0x000000ffff627224 */ /* 0x000fe400078e0085 */
[----:B------:R-:W-:Y:S01]  /*18c40*/  IMAD.MOV.U32 R133, RZ, RZ, R185 ;  /* 0x000000ffff857224 */ /* 0x000fe200078e00b9 */
[----:B---3--:R-:W-:Y:S02]  /*18c50*/  F2FP.BF16.PACK_AB R8, R80, R114 ;  /* 0x000000725008723e */ /* 0x008fe400000010ff */
[----:B------:R-:W-:Y:S02]  /*18c60*/  LOP3.LUT R32, R32, R5, RZ, 0xc0, !PT ;  /* 0x0000000520207212 */ /* 0x000fe400078ec0ff */
[----:B------:R-:W-:Y:S01]  /*18c70*/  LOP3.LUT R45, R45, R8, RZ, 0xc0, !PT ;  /* 0x000000082d2d7212 */ /* 0x000fe200078ec0ff */
[----:B------:R-:W-:Y:S01]  /*18c80*/  MUFU.EX2 R202, R20 ;  /* 0x0000001400ca7308 */ /* 0x000fe20000000800 */
[----:B------:R-:W-:Y:S01]  /*18c90*/  F2FP.BF16.PACK_AB R5, R117, R105 ;  /* 0x000000697505723e */ /* 0x000fe200000010ff */
[----:B-1----:R-:W-:Y:S03]  /*18ca0*/  IMAD.WIDE.U32 R8, R78, -0x2daee0ad, RZ ;  /* 0xd2511f534e087825 */ /* 0x002fe600078e00ff */
[----:B------:R-:W-:Y:S02]  /*18cb0*/  LOP3.LUT R35, R35, R5, RZ, 0xc0, !PT ;  /* 0x0000000523237212 */ /* 0x000fe400078ec0ff */
[----:B------:R-:W-:Y:S02]  /*18cc0*/  F2FP.BF16.PACK_AB R5, R219, R99 ;  /* 0x00000063db05723e */ /* 0x000fe400000010ff */
[----:B------:R-:W-:Y:S01]  /*18cd0*/  LOP3.LUT R8, R7, UR9, R8, 0x96, !PT ;  /* 0x0000000907087c12 */ /* 0x000fe2000f8e9608 */
[--C-:B------:R-:W-:Y:S01]  /*18ce0*/  FFMA.FTZ R7, R169, c[0x0][0x23c], -R43.reuse ;  /* 0x00008f00a9077a23 */ /* 0x100fe2000001082b */
[----:B------:R-:W-:Y:S01]  /*18cf0*/  LOP3.LUT R52, R52, R5, RZ, 0xc0, !PT ;  /* 0x0000000534347212 */ /* 0x000fe200078ec0ff */
[----:B------:R-:W-:Y:S01]  /*18d00*/  IMAD.MOV.U32 R169, RZ, RZ, R114 ;  /* 0x000000ffffa97224 */ /* 0x000fe200078e0072 */
[----:B----4-:R-:W-:Y:S01]  /*18d10*/  F2FP.BF16.PACK_AB R5, R252, R245 ;  /* 0x000000f5fc05723e */ /* 0x010fe200000010ff */
[----:B------:R1:W-:Y:S01]  /*18d20*/  MUFU.EX2 R203, R7 ;  /* 0x0000000700cb7308 */ /* 0x0003e20000000800 */
[----:B--2---:R-:W-:Y:S01]  /*18d30*/  LOP3.LUT R11, R9, UR11, R18, 0x96, !PT ;  /* 0x0000000b090b7c12 */ /* 0x004fe2000f8e9612 */
[----:B------:R-:W-:Y:S01]  /*18d40*/  FFMA.FTZ R9, R168, c[0x0][0x23c], -R43 ;  /* 0x00008f00a8097a23 */ /* 0x000fe2000001082b */
[----:B------:R-:W-:Y:S02]  /*18d50*/  LOP3.LUT R56, R56, R5, RZ, 0xc0, !PT ;  /* 0x0000000538387212 */ /* 0x000fe400078ec0ff */
[----:B------:R-:W-:Y:S01]  /*18d60*/  F2FP.BF16.PACK_AB R5, R248, R244 ;  /* 0x000000f4f805723e */ /* 0x000fe200000010ff */
[----:B------:R-:W-:Y:S03]  /*18d70*/  IMAD.WIDE.U32 R10, R11, -0x326172a9, RZ ;  /* 0xcd9e8d570b0a7825 */ /* 0x000fe600078e00ff */
[----:B------:R-:W-:Y:S01]  /*18d80*/  LOP3.LUT R57, R57, R5, RZ, 0xc0, !PT ;  /* 0x0000000539397212 */ /* 0x000fe200078ec0ff */
[----:B------:R2:W3:Y:S01]  /*18d90*/  MUFU.EX2 R225, R9 ;  /* 0x0000000900e17308 */ /* 0x0004e20000000800 */
[----:B------:R-:W-:Y:S02]  /*18da0*/  F2FP.BF16.PACK_AB R5, R208, R212 ;  /* 0x000000d4d005723e */ /* 0x000fe400000010ff */
[----:B------:R-:W-:Y:S02]  /*18db0*/  LOP3.LUT R12, R11, UR10, R12, 0x96, !PT ;  /* 0x0000000a0b0c7c12 */ /* 0x000fe4000f8e960c */
[----:B------:R-:W-:Y:S02]  /*18dc0*/  LOP3.LUT R58, R58, R5, RZ, 0xc0, !PT ;  /* 0x000000053a3a7212 */ /* 0x000fe400078ec0ff */
[----:B------:R-:W-:Y:S01]  /*18dd0*/  F2FP.BF16.PACK_AB R5, R207, R250 ;  /* 0x000000facf05723e */ /* 0x000fe200000010ff */
[----:B------:R-:W-:Y:S02]  /*18de0*/  IMAD.WIDE.U32 R12, R12, -0x2daee0ad, RZ ;  /* 0xd2511f530c0c7825 */ /* 0x000fe400078e00ff */
[----:B------:R-:W-:Y:S01]  /*18df0*/  MUFU.EX2 R131, R131 ;  /* 0x0000008300837308 */ /* 0x000fe20000000800 */
[----:B------:R-:W-:Y:S02]  /*18e00*/  LOP3.LUT R59, R59, R5, RZ, 0xc0, !PT ;  /* 0x000000053b3b7212 */ /* 0x000fe400078ec0ff */
[----:B------:R-:W-:Y:S02]  /*18e10*/  F2FP.BF16.PACK_AB R5, R135, R206 ;  /* 0x000000ce8705723e */ /* 0x000fe400000010ff */
[----:B------:R-:W-:Y:S02]  /*18e20*/  LOP3.LUT R6, R13, UR7, R6, 0x96, !PT ;  /* 0x000000070d067c12 */ /* 0x000fe4000f8e9606 */
[----:B------:R-:W-:Y:S02]  /*18e30*/  LOP3.LUT R64, R64, R5, RZ, 0xc0, !PT ;  /* 0x0000000540407212 */ /* 0x000fe400078ec0ff */
[----:B------:R-:W-:Y:S01]  /*18e40*/  F2FP.BF16.PACK_AB R5, R251, R246 ;  /* 0x000000f6fb05723e */ /* 0x000fe200000010ff */
[----:B-1----:R-:W-:Y:S01]  /*18e50*/  IMAD.WIDE.U32 R6, R6, -0x326172a9, RZ ;  /* 0xcd9e8d5706067825 */ /* 0x002fe200078e00ff */
[----:B------:R1:W-:Y:S02]  /*18e60*/  MUFU.EX2 R201, R22 ;  /* 0x0000001600c97308 */ /* 0x0003e40000000800 */
[----:B------:R-:W-:Y:S01]  /*18e70*/  LOP3.LUT R65, R65, R5, RZ, 0xc0, !PT ;  /* 0x0000000541417212 */ /* 0x000fe200078ec0ff */
[----:B--2---:R-:W-:Y:S01]  /*18e80*/  IMAD.WIDE.U32 R8, R8, -0x326172a9, RZ ;  /* 0xcd9e8d5708087825 */ /* 0x004fe200078e00ff */
[----:B------:R-:W-:Y:S02]  /*18e90*/  F2FP.BF16.PACK_AB R5, R234, R238 ;  /* 0x000000eeea05723e */ /* 0x000fe400000010ff */
[----:B------:R-:W-:Y:S02]  /*18ea0*/  LOP3.LUT R62, R6, 0xff, RZ, 0xc0, !PT ;  /* 0x000000ff063e7812 */ /* 0x000fe400078ec0ff */
[----:B------:R-:W-:Y:S02]  /*18eb0*/  LOP3.LUT R66, R66, R5, RZ, 0xc0, !PT ;  /* 0x0000000542427212 */ /* 0x000fe400078ec0ff */
[----:B------:R-:W-:Y:S01]  /*18ec0*/  LOP3.LUT R5, R6, 0xffff, RZ, 0xc0, !PT ;  /* 0x0000ffff06057812 */ /* 0x000fe200078ec0ff */
[----:B------:R2:W-:Y:S01]  /*18ed0*/  MUFU.EX2 R197, R21 ;  /* 0x0000001500c57308 */ /* 0x0005e20000000800 */
[----:B------:R-:W-:Y:S02]  /*18ee0*/  LOP3.LUT R10, R9, UR8, R10, 0x96, !PT ;  /* 0x00000008090a7c12 */ /* 0x000fe4000f8e960a */
[----:B------:R-:W-:Y:S02]  /*18ef0*/  SHF.R.U32.HI R5, RZ, 0x8, R5 ;  /* 0x00000008ff057819 */ /* 0x000fe40000011605 */
[----:B------:R-:W-:Y:S02]  /*18f00*/  LOP3.LUT R9, R7, UR17, R8, 0x96, !PT ;  /* 0x0000001107097c12 */ /* 0x000fe4000f8e9608 */
[----:B------:R-:W-:Y:S02]  /*18f10*/  PRMT R62, R62, 0x5410, R5 ;  /* 0x000054103e3e7816 */ /* 0x000fe40000000005 */
[----:B------:R-:W-:Y:S01]  /*18f20*/  F2FP.BF16.PACK_AB R5, R233, R231 ;  /* 0x000000e7e905723e */ /* 0x000fe200000010ff */
[----:B------:R4:W-:Y:S01]  /*18f30*/  MUFU.EX2 R193, R26 ;  /* 0x0000001a00c17308 */ /* 0x0009e20000000800 */
[----:B------:R-:W-:Y:S01]  /*18f40*/  SHF.R.U32.HI R7, RZ, 0x18, R6 ;  /* 0x00000018ff077819 */ /* 0x000fe20000011606 */
[--C-:B------:R-:W-:Y:S01]  /*18f50*/  HSET2.LE.AND R62, R62, R241.reuse, PT ;  /* 0x000000f13e3e7233 */ /* 0x100fe20003803000 */
[----:B-1----:R-:W-:Y:S01]  /*18f60*/  IMAD.MOV.U32 R22, RZ, RZ, R130 ;  /* 0x000000ffff167224 */ /* 0x002fe200078e0082 */
[----:B------:R-:W-:Y:S01]  /*18f70*/  LOP3.LUT R60, R9, 0xff, RZ, 0xc0, !PT ;  /* 0x000000ff093c7812 */ /* 0x000fe200078ec0ff */
[----:B------:R-:W-:Y:S01]  /*18f80*/  IMAD.MOV.U32 R130, RZ, RZ, R195 ;  /* 0x000000ffff827224 */ /* 0x000fe200078e00c3 */
[----:B------:R-:W-:Y:S01]  /*18f90*/  SHF.R.U32.HI R61, RZ, 0x10, R9 ;  /* 0x00000010ff3d7819 */ /* 0x000fe20000011609 */
[----:B------:R-:W-:Y:S01]  /*18fa0*/  IMAD.MOV.U32 R195, RZ, RZ, R174 ;  /* 0x000000ffffc37224 */ /* 0x000fe200078e00ae */
[----:B------:R-:W-:Y:S02]  /*18fb0*/  LOP3.LUT R62, R62, R5, RZ, 0xc0, !PT ;  /* 0x000000053e3e7212 */ /* 0x000fe400078ec0ff */
[----:B------:R-:W-:Y:S01]  /*18fc0*/  SHF.R.U32.HI R5, RZ, 0x10, R6 ;  /* 0x00000010ff057819 */ /* 0x000fe20000011606 */
[----:B------:R1:W-:Y:S01]  /*18fd0*/  MUFU.EX2 R194, R24 ;  /* 0x0000001800c27308 */ /* 0x0003e20000000800 */
[----:B------:R-:W-:Y:S01]  /*18fe0*/  LOP3.LUT R61, R61, 0xff, RZ, 0xc0, !PT ;  /* 0x000000ff3d3d7812 */ /* 0x000fe200078ec0ff */
[----:B--2---:R-:W-:Y:S01]  /*18ff0*/  IMAD.MOV.U32 R21, RZ, RZ, R80 ;  /* 0x000000ffff157224 */ /* 0x004fe200078e0050 */
[----:B------:R-:W-:Y:S01]  /*19000*/  LOP3.LUT R6, R5, 0xff, RZ, 0xc0, !PT ;  /* 0x000000ff05067812 */ /* 0x000fe200078ec0ff */
[----:B------:R-:W-:Y:S01]  /*19010*/  IMAD.MOV.U32 R80, RZ, RZ, R176 ;  /* 0x000000ffff507224 */ /* 0x000fe200078e00b0 */
[----:B------:R-:W-:Y:S02]  /*19020*/  F2FP.BF16.PACK_AB R5, R230, R232 ;  /* 0x000000e8e605723e */ /* 0x000fe400000010ff */
[----:B------:R-:W-:Y:S01]  /*19030*/  PRMT R6, R6, 0x5410, R7 ;  /* 0x0000541006067816 */ /* 0x000fe20000000007 */
[----:B------:R-:W-:Y:S01]  /*19040*/  FFMA.FTZ R7, R239, c[0x0][0x23c], -R43 ;  /* 0x00008f00ef077a23 */ /* 0x000fe2000001082b */
[----:B------:R-:W-:Y:S01]  /*19050*/  LOP3.LUT R67, R67, R5, RZ, 0xc0, !PT ;  /* 0x0000000543437212 */ /* 0x000fe200078ec0ff */
[----:B------:R-:W-:Y:S01]  /*19060*/  MUFU.EX2 R183, R36 ;  /* 0x0000002400b77308 */ /* 0x000fe20000000800 */
[----:B------:R-:W-:Y:S01]  /*19070*/  F2FP.BF16.PACK_AB R5, R229, R226 ;  /* 0x000000e2e505723e */ /* 0x000fe200000010ff */
[----:B----4-:R-:W-:Y:S01]  /*19080*/  IMAD.MOV.U32 R26, RZ, RZ, R23 ;  /* 0x000000ffff1a7224 */ /* 0x010fe200078e0017 */
[--C-:B------:R-:W-:Y:S01]  /*19090*/  HSET2.LE.AND R63, R6, R241.reuse, PT ;  /* 0x000000f1063f7233 */ /* 0x100fe20003803000 */
[----:B------:R-:W-:Y:S01]  /*190a0*/  IMAD.MOV.U32 R23, RZ, RZ, R117 ;  /* 0x000000ffff177224 */ /* 0x000fe200078e0075 */
[----:B------:R-:W-:Y:S01]  /*190b0*/  F2FP.BF16.PACK_AB R6, R227, R228 ;  /* 0x000000e4e306723e */ /* 0x000fe200000010ff */
[----:B------:R-:W-:Y:S02]  /*190c0*/  IMAD.MOV.U32 R117, RZ, RZ, R188 ;  /* 0x000000ffff757224 */ /* 0x000fe400078e00bc */
[----:B------:R-:W-:Y:S02]  /*190d0*/  LOP3.LUT R63, R63, R5, RZ, 0xc0, !PT ;  /* 0x000000053f3f7212 */ /* 0x000fe400078ec0ff */
[----:B------:R2:W-:Y:S01]  /*190e0*/  MUFU.EX2 R191, R7 ;  /* 0x0000000700bf7308 */ /* 0x0005e20000000800 */
[----:B------:R-:W-:Y:S01]  /*190f0*/  LOP3.LUT R72, R72, R6, RZ, 0xc0, !PT ;  /* 0x0000000648487212 */ /* 0x000fe200078ec0ff */
[----:B-1----:R-:W-:Y:S01]  /*19100*/  IMAD.MOV.U32 R24, RZ, RZ, R118 ;  /* 0x000000ffff187224 */ /* 0x002fe200078e0076 */
[----:B---3--:R-:W-:Y:S01]  /*19110*/  F2FP.BF16.PACK_AB R5, R203, R225 ;  /* 0x000000e1cb05723e */ /* 0x008fe200000010ff */
[----:B------:R-:W-:Y:S02]  /*19120*/  IMAD.MOV.U32 R118, RZ, RZ, R132 ;  /* 0x000000ffff767224 */ /* 0x000fe400078e0084 */
[----:B------:R-:W-:Y:S01]  /*19130*/  IMAD.MOV.U32 R132, RZ, RZ, R184 ;  /* 0x000000ffff847224 */ /* 0x000fe200078e00b8 */
[----:B------:R-:W-:Y:S01]  /*19140*/  LOP3.LUT R73, R73, R5, RZ, 0xc0, !PT ;  /* 0x0000000549497212 */ /* 0x000fe200078ec0ff */
[----:B------:R-:W-:Y:S02]  /*19150*/  IMAD.MOV.U32 R239, RZ, RZ, R24 ;  /* 0x000000ffffef7224 */ /* 0x000fe400078e0018 */
[----:B------:R-:W1:Y:S01]  /*19160*/  MUFU.EX2 R36, R4 ;  /* 0x0000000400247308 */ /* 0x000e620000000800 */
[----:B------:R-:W-:Y:S02]  /*19170*/  IMAD.MOV.U32 R24, RZ, RZ, R21 ;  /* 0x000000ffff187224 */ /* 0x000fe400078e0015 */
[----:B------:R-:W-:Y:S07]  /*19180*/  IMAD.MOV.U32 R21, RZ, RZ, R182 ;  /* 0x000000ffff157224 */ /* 0x000fee00078e00b6 */
[----:B------:R-:W-:Y:S01]  /*19190*/  MUFU.EX2 R134, R82 ;  /* 0x0000005200867308 */ /* 0x000fe20000000800 */
[----:B--2---:R-:W-:Y:S04]  /*191a0*/  IMAD.WIDE.U32 R6, R10, -0x2daee0ad, RZ ;  /* 0xd2511f530a067825 */ /* 0x004fe800078e00ff */
[----:B------:R-:W-:Y:S01]  /*191b0*/  FFMA.FTZ R10, R240, c[0x0][0x23c], -R43 ;  /* 0x00008f00f00a7a23 */ /* 0x000fe2000001082b */
[C---:B------:R-:W-:Y:S01]  /*191c0*/  LOP3.LUT R5, R6.reuse, 0xffff, RZ, 0xc0, !PT ;  /* 0x0000ffff06057812 */ /* 0x040fe200078ec0ff */
[----:B------:R-:W-:Y:S01]  /*191d0*/  IMAD.MOV.U32 R240, RZ, RZ, R177 ;  /* 0x000000fffff07224 */ /* 0x000fe200078e00b1 */
[----:B------:R-:W-:Y:S02]  /*191e0*/  LOP3.LUT R70, R6, 0xff, RZ, 0xc0, !PT ;  /* 0x000000ff06467812 */ /* 0x000fe400078ec0ff */
[----:B------:R2:W3:Y:S01]  /*191f0*/  MUFU.EX2 R178, R30 ;  /* 0x0000001e00b27308 */ /* 0x0004e20000000800 */
[----:B------:R-:W-:Y:S01]  /*19200*/  SHF.R.U32.HI R5, RZ, 0x8, R5 ;  /* 0x00000008ff057819 */ /* 0x000fe20000011605 */
[----:B-1----:R-:W-:Y:S01]  /*19210*/  FMUL.FTZ R4, R36, R140 ;  /* 0x0000008c24047220 */ /* 0x002fe20000410000 */
[----:B------:R-:W-:Y:S02]  /*19220*/  LOP3.LUT R8, R7, UR18, R12, 0x96, !PT ;  /* 0x0000001207087c12 */ /* 0x000fe4000f8e960c */
[----:B------:R-:W-:Y:S02]  /*19230*/  PRMT R70, R70, 0x5410, R5 ;  /* 0x0000541046467816 */ /* 0x000fe40000000005 */
[----:B------:R-:W-:Y:S02]  /*19240*/  F2FP.BF16.PACK_AB R5, R201, R202 ;  /* 0x000000cac905723e */ /* 0x000fe400000010ff */
[--C-:B------:R-:W-:Y:S01]  /*19250*/  SHF.R.U32.HI R7, RZ, 0x18, R6.reuse ;  /* 0x00000018ff077819 */ /* 0x100fe20000011606 */
[--C-:B------:R-:W-:Y:S01]  /*19260*/  HSET2.LE.AND R70, R70, R241.reuse, PT ;  /* 0x000000f146467233 */ /* 0x100fe20003803000 */
[----:B------:R1:W-:Y:S04]  /*19270*/  MUFU.EX2 R172, R42 ;  /* 0x0000002a00ac7308 */ /* 0x0003e80000000800 */
[----:B------:R-:W-:Y:S02]  /*19280*/  LOP3.LUT R70, R70, R5, RZ, 0xc0, !PT ;  /* 0x0000000546467212 */ /* 0x000fe400078ec0ff */
[----:B------:R-:W-:Y:S04]  /*19290*/  SHF.R.U32.HI R5, RZ, 0x10, R6 ;  /* 0x00000010ff057819 */ /* 0x000fe80000011606 */
[----:B------:R-:W-:Y:S01]  /*192a0*/  LOP3.LUT R6, R5, 0xff, RZ, 0xc0, !PT ;  /* 0x000000ff05067812 */ /* 0x000fe200078ec0ff */
[----:B------:R4:W3:Y:S01]  /*192b0*/  MUFU.EX2 R179, R50 ;  /* 0x0000003200b37308 */ /* 0x0008e20000000800 */
[----:B------:R-:W-:Y:S01]  /*192c0*/  F2FP.BF16.PACK_AB R5, R200, R197 ;  /* 0x000000c5c805723e */ /* 0x000fe200000010ff */
[----:B--2---:R-:W-:Y:S01]  /*192d0*/  IMAD.MOV.U32 R30, RZ, RZ, R181 ;  /* 0x000000ffff1e7224 */ /* 0x004fe200078e00b5 */
[----:B------:R-:W-:Y:S02]  /*192e0*/  PRMT R6, R6, 0x5410, R7 ;  /* 0x0000541006067816 */ /* 0x000fe40000000007 */
[----:B------:R-:W-:Y:S02]  /*192f0*/  LOP3.LUT R74, R74, R5, RZ, 0xc0, !PT ;  /* 0x000000054a4a7212 */ /* 0x000fe400078ec0ff */
[----:B------:R-:W-:Y:S01]  /*19300*/  F2FP.BF16.PACK_AB R5, R193, R194 ;  /* 0x000000c2c105723e */ /* 0x000fe200000010ff */
[--C-:B------:R-:W-:Y:S02]  /*19310*/  HSET2.LE.AND R71, R6, R241.reuse, PT ;  /* 0x000000f106477233 */ /* 0x100fe40003803000 */
[----:B------:R2:W-:Y:S01]  /*19320*/  MUFU.EX2 R186, R69 ;  /* 0x0000004500ba7308 */ /* 0x0005e20000000800 */
[----:B-1----:R-:W-:Y:S02]  /*19330*/  IMAD.MOV.U32 R42, RZ, RZ, R169 ;  /* 0x000000ffff2a7224 */ /* 0x002fe400078e00a9 */
[----:B------:R-:W-:Y:S02]  /*19340*/  LOP3.LUT R71, R71, R5, RZ, 0xc0, !PT ;  /* 0x0000000547477212 */ /* 0x000fe400078ec0ff */
[----:B------:R-:W-:Y:S02]  /*19350*/  LOP3.LUT R5, R9, 0xffff, RZ, 0xc0, !PT ;  /* 0x0000ffff09057812 */ /* 0x000fe400078ec0ff */
[----:B------:R-:W-:Y:S03]  /*19360*/  SHF.R.U32.HI R9, RZ, 0x18, R9 ;  /* 0x00000018ff097819 */ /* 0x000fe60000011609 */
[----:B------:R1:W-:Y:S01]  /*19370*/  MUFU.EX2 R185, R68 ;  /* 0x0000004400b97308 */ /* 0x0003e20000000800 */
[----:B------:R-:W-:Y:S02]  /*19380*/  SHF.R.U32.HI R5, RZ, 0x8, R5 ;  /* 0x00000008ff057819 */ /* 0x000fe40000011605 */
[----:B------:R-:W-:Y:S01]  /*19390*/  PRMT R61, R61, 0x5410, R9 ;  /* 0x000054103d3d7816 */ /* 0x000fe20000000009 */
[----:B----4-:R-:W-:Y:S01]  /*193a0*/  IMAD.MOV.U32 R50, RZ, RZ, R92 ;  /* 0x000000ffff327224 */ /* 0x010fe200078e005c */
[----:B------:R-:W-:Y:S01]  /*193b0*/  PRMT R60, R60, 0x5410, R5 ;  /* 0x000054103c3c7816 */ /* 0x000fe20000000005 */
[----:B------:R-:W-:Y:S01]  /*193c0*/  IMAD.MOV.U32 R92, RZ, RZ, R86 ;  /* 0x000000ffff5c7224 */ /* 0x000fe200078e0056 */
[----:B---3--:R-:W-:Y:S01]  /*193d0*/  F2FP.BF16.PACK_AB R5, R183, R178 ;  /* 0x000000b2b705723e */ /* 0x008fe200000010ff */
[--C-:B------:R-:W-:Y:S02]  /*193e0*/  HSET2.LE.AND R61, R61, R241.reuse, PT ;  /* 0x000000f13d3d7233 */ /* 0x100fe40003803000 */
[----:B------:R3:W4:Y:S01]  /*193f0*/  MUFU.EX2 R187, R51 ;  /* 0x0000003300bb7308 */ /* 0x0007220000000800 */
[--C-:B------:R-:W-:Y:S01]  /*19400*/  HSET2.LE.AND R60, R60, R241.reuse, PT ;  /* 0x000000f13c3c7233 */ /* 0x100fe20003803000 */
[--C-:B--2---:R-:W-:Y:S04]  /*19410*/  SHF.R.U32.HI R69, RZ, 0x10, R8.reuse ;  /* 0x00000010ff457819 */ /* 0x104fe80000011608 */
[----:B------:R-:W-:Y:S02]  /*19420*/  LOP3.LUT R60, R60, R5, RZ, 0xc0, !PT ;  /* 0x000000053c3c7212 */ /* 0x000fe400078ec0ff */
[----:B------:R-:W-:Y:S02]  /*19430*/  F2FP.BF16.PACK_AB R5, R179, R172 ;  /* 0x000000acb305723e */ /* 0x000fe400000010ff */
[----:B------:R-:W2:Y:S01]  /*19440*/  MUFU.EX2 R184, R76 ;  /* 0x0000004c00b87308 */ /* 0x000ea20000000800 */
[----:B------:R-:W-:Y:S02]  /*19450*/  LOP3.LUT R69, R69, 0xff, RZ, 0xc0, !PT ;  /* 0x000000ff45457812 */ /* 0x000fe400078ec0ff */
[----:B------:R-:W-:Y:S02]  /*19460*/  LOP3.LUT R61, R61, R5, RZ, 0xc0, !PT ;  /* 0x000000053d3d7212 */ /* 0x000fe400078ec0ff */
[C---:B------:R-:W-:Y:S02]  /*19470*/  LOP3.LUT R5, R8.reuse, 0xffff, RZ, 0xc0, !PT ;  /* 0x0000ffff08057812 */ /* 0x040fe400078ec0ff */
[----:B-1----:R-:W-:Y:S02]  /*19480*/  LOP3.LUT R68, R8, 0xff, RZ, 0xc0, !PT ;  /* 0x000000ff08447812 */ /* 0x002fe400078ec0ff */
[----:B------:R-:W-:Y:S01]  /*19490*/  SHF.R.U32.HI R5, RZ, 0x8, R5 ;  /* 0x00000008ff057819 */ /* 0x000fe20000011605 */
[----:B------:R-:W1:Y:S01]  /*194a0*/  MUFU.EX2 R192, R10 ;  /* 0x0000000a00c07308 */ /* 0x000e620000000800 */
[----:B------:R-:W-:Y:S02]  /*194b0*/  SHF.R.U32.HI R8, RZ, 0x18, R8 ;  /* 0x00000018ff087819 */ /* 0x000fe40000011608 */
[----:B------:R-:W-:Y:S01]  /*194c0*/  PRMT R68, R68, 0x5410, R5 ;  /* 0x0000541044447816 */ /* 0x000fe20000000005 */
[----:B---3--:R-:W-:Y:S01]  /*194d0*/  IMAD.MOV.U32 R51, RZ, RZ, R93 ;  /* 0x000000ffff337224 */ /* 0x008fe200078e005d */
[----:B------:R-:W-:Y:S01]  /*194e0*/  PRMT R69, R69, 0x5410, R8 ;  /* 0x0000541045457816 */ /* 0x000fe20000000008 */
[----:B------:R-:W-:Y:S01]  /*194f0*/  IMAD.MOV.U32 R93, RZ, RZ, R173 ;  /* 0x000000ffff5d7224 */ /* 0x000fe200078e00ad */
[----:B----4-:R-:W-:Y:S01]  /*19500*/  F2FP.BF16.PACK_AB R5, R186, R187 ;  /* 0x000000bbba05723e */ /* 0x010fe200000010ff */
[----:B------:R-:W-:Y:S01]  /*19510*/  IMAD.MOV.U32 R173, RZ, RZ, R91 ;  /* 0x000000ffffad7224 */ /* 0x000fe200078e005b */
[--C-:B------:R-:W-:Y:S01]  /*19520*/  HSET2.LE.AND R68, R68, R241.reuse, PT ;  /* 0x000000f144447233 */ /* 0x100fe20003803000 */
[----:B------:R-:W-:Y:S01]  /*19530*/  IMAD.MOV.U32 R51, RZ, RZ, R121 ;  /* 0x000000ffff337224 */ /* 0x000fe200078e0079 */
[--C-:B------:R-:W-:Y:S01]  /*19540*/  HSET2.LE.AND R69, R69, R241.reuse, PT ;  /* 0x000000f145457233 */ /* 0x100fe20003803000 */
[----:B------:R-:W-:Y:S01]  /*19550*/  IMAD.MOV.U32 R121, RZ, RZ, R80 ;  /* 0x000000ffff797224 */ /* 0x000fe200078e0050 */
[----:B------:R-:W-:Y:S01]  /*19560*/  MUFU.EX2 R168, R81 ;  /* 0x0000005100a87308 */ /* 0x000fe20000000800 */
[----:B------:R-:W-:Y:S02]  /*19570*/  LOP3.LUT R68, R68, R5, RZ, 0xc0, !PT ;  /* 0x0000000544447212 */ /* 0x000fe400078ec0ff */
[----:B--2---:R-:W-:Y:S04]  /*19580*/  F2FP.BF16.PACK_AB R5, R184, R185 ;  /* 0x000000b9b805723e */ /* 0x004fe800000010ff */
[----:B------:R-:W-:Y:S01]  /*19590*/  LOP3.LUT R69, R69, R5, RZ, 0xc0, !PT ;  /* 0x0000000545457212 */ /* 0x000fe200078ec0ff */
[----:B------:R-:W-:Y:S02]  /*195a0*/  IMAD.U32 R5, RZ, RZ, UR4 ;  /* 0x00000004ff057e24 */ /* 0x000fe4000f8e00ff */
[----:B------:R-:W-:Y:S01]  /*195b0*/  MUFU.EX2 R3, R3 ;  /* 0x0000000300037308 */ /* 0x000fe20000000800 */
[----:B-1----:R-:W-:Y:S02]  /*195c0*/  F2FP.BF16.PACK_AB R6, R192, R191 ;  /* 0x000000bfc006723e */ /* 0x002fe400000010ff */
[----:B------:R-:W-:Y:S02]  /*195d0*/  LOP3.LUT R5, R243, UR31, R5, 0x96, !PT ;  /* 0x0000001ff3057c12 */ /* 0x000fe4000f8e9605 */
[----:B------:R-:W-:Y:S03]  /*195e0*/  LOP3.LUT R75, R75, R6, RZ, 0xc0, !PT ;  /* 0x000000064b4b7212 */ /* 0x000fe600078ec0ff */
[----:B------:R-:W-:Y:S02]  /*195f0*/  IMAD.WIDE.U32 R8, R5, -0x326172a9, RZ ;  /* 0xcd9e8d5705087825 */ /* 0x000fe400078e00ff */
[----:B------:R-:W-:Y:S03]  /*19600*/  MUFU.EX2 R0, R0 ;  /* 0x0000000000007308 */ /* 0x000fe60000000800 */
[----:B------:R-:W-:Y:S02]  /*19610*/  LOP3.LUT R5, R9, UR16, R198, 0x96, !PT ;  /* 0x0000001009057c12 */ /* 0x000fe4000f8e96c6 */
[--C-:B------:R-:W-:Y:S02]  /*19620*/  LOP3.LUT R20, R15, UR14, R8.reuse, 0x96, !PT ;  /* 0x0000000e0f147c12 */ /* 0x100fe4000f8e9608 */
[----:B------:R-:W-:Y:S01]  /*19630*/  LOP3.LUT R8, R29, UR14, R8, 0x96, !PT ;  /* 0x0000000e1d087c12 */ /* 0x000fe2000f8e9608 */
[----:B------:R-:W-:Y:S01]  /*19640*/  IMAD.WIDE.U32 R6, R5, -0x2daee0ad, RZ ;  /* 0xd2511f5305067825 */ /* 0x000fe200078e00ff */
[----:B------:R-:W-:Y:S01]  /*19650*/  LOP3.LUT R19, R9, UR16, R132, 0x96, !PT ;  /* 0x0000001009137c12 */ /* 0x000fe2000f8e9684 */
[----:B------:R-:W-:Y:S02]  /*19660*/  MUFU.EX2 R2, R2 ;  /* 0x0000000200027308 */ /* 0x000fe40000000800 */
[----:B------:R-:W-:Y:S01]  /*19670*/  IMAD.WIDE.U32 R8, R8, -0x2daee0ad, RZ ;  /* 0xd2511f5308087825 */ /* 0x000fe200078e00ff */
[----:B------:R-:W-:Y:S04]  /*19680*/  LOP3.LUT R5, R7, UR13, R50, 0x96, !PT ;  /* 0x0000000d07057c12 */ /* 0x000fe8000f8e9632 */
[----:B------:R-:W-:Y:S01]  /*19690*/  LOP3.LUT R6, R9, UR11, R6, 0x96, !PT ;  /* 0x0000000b09067c12 */ /* 0x000fe2000f8e9606 */
[----:B------:R-:W-:Y:S02]  /*196a0*/  IMAD.WIDE.U32 R10, R5, -0x326172a9, RZ ;  /* 0xcd9e8d57050a7825 */ /* 0x000fe400078e00ff */
[----:B------:R-:W-:Y:S02]  /*196b0*/  MUFU.EX2 R130, R130 ;  /* 0x0000008200827308 */ /* 0x000fe40000000800 */
[----:B------:R-:W-:Y:S01]  /*196c0*/  IMAD.WIDE.U32 R6, R6, -0x326172a9, RZ ;  /* 0xcd9e8d5706067825 */ /* 0x000fe200078e00ff */
[----:B------:R-:W-:Y:S04]  /*196d0*/  LOP3.LUT R12, R11, UR12, R28, 0x96, !PT ;  /* 0x0000000c0b0c7c12 */ /* 0x000fe8000f8e961c */
[----:B------:R-:W-:Y:S01]  /*196e0*/  LOP3.LUT R9, R7, UR10, R10, 0x96, !PT ;  /* 0x0000000a07097c12 */ /* 0x000fe2000f8e960a */
[----:B------:R-:W-:Y:S02]  /*196f0*/  IMAD.WIDE.U32 R12, R12, -0x2daee0ad, RZ ;  /* 0xd2511f530c0c7825 */ /* 0x000fe400078e00ff */
[----:B------:R-:W-:Y:S03]  /*19700*/  MUFU.EX2 R84, R84 ;  /* 0x0000005400547308 */ /* 0x000fe60000000800 */
[----:B------:R-:W-:Y:S01]  /*19710*/  LOP3.LUT R10, R13, UR9, R8, 0x96, !PT ;  /* 0x000000090d0a7c12 */ /* 0x000fe2000f8e9608 */
[----:B------:R-:W-:Y:S04]  /*19720*/  IMAD.WIDE.U32 R8, R9, -0x2daee0ad, RZ ;  /* 0xd2511f5309087825 */ /* 0x000fe800078e00ff */
[----:B------:R-:W-:Y:S02]  /*19730*/  IMAD.WIDE.U32 R10, R10, -0x326172a9, RZ ;  /* 0xcd9e8d570a0a7825 */ /* 0x000fe400078e00ff */
[----:B------:R-:W-:Y:S03]  /*19740*/  MUFU.EX2 R90, R90 ;  /* 0x0000005a005a7308 */ /* 0x000fe60000000800 */
[----:B------:R-:W-:Y:S02]  /*19750*/  LOP3.LUT R11, R11, UR8, R6, 0x96, !PT ;  /* 0x000000080b0b7c12 */ /* 0x000fe4000f8e9606 */
[----:B------:R-:W-:Y:S05]  /*19760*/  LOP3.LUT R6, R9, UR7, R12, 0x96, !PT ;  /* 0x0000000709067c12 */ /* 0x000fea000f8e960c */
[----:B------:R-:W-:Y:S01]  /*19770*/  IMAD.WIDE.U32 R6, R6, -0x326172a9, RZ ;  /* 0xcd9e8d5706067825 */ /* 0x000fe200078e00ff */
[----:B------:R-:W-:Y:S04]  /*19780*/  MUFU.EX2 R85, R85 ;  /* 0x0000005500557308 */ /* 0x000fe80000000800 */
[----:B------:R-:W-:Y:S02]  /*19790*/  LOP3.LUT R5, R7, UR17, R10, 0x96, !PT ;  /* 0x0000001107057c12 */ /* 0x000fe4000f8e960a */
[C---:B------:R-:W-:Y:S02]  /*197a0*/  LOP3.LUT R10, R6.reuse, 0xffff, RZ, 0xc0, !PT ;  /* 0x0000ffff060a7812 */ /* 0x040fe400078ec0ff */
[----:B------:R-:W-:Y:S02]  /*197b0*/  LOP3.LUT R16, R6, 0xff, RZ, 0xc0, !PT ;  /* 0x000000ff06107812 */ /* 0x000fe400078ec0ff */
[--C-:B------:R-:W-:Y:S01]  /*197c0*/  SHF.R.U32.HI R13, RZ, 0x10, R6.reuse ;  /* 0x00000010ff0d7819 */ /* 0x100fe20000011606 */
[----:B------:R-:W-:Y:S01]  /*197d0*/  MUFU.EX2 R95, R95 ;  /* 0x0000005f005f7308 */ /* 0x000fe20000000800 */
[----:B------:R-:W-:Y:S01]  /*197e0*/  SHF.R.U32.HI R12, RZ, 0x18, R6 ;  /* 0x00000018ff0c7819 */ /* 0x000fe20000011606 */
[----:B------:R-:W-:Y:S05]  /*197f0*/  IMAD.WIDE.U32 R6, R11, -0x2daee0ad, RZ ;  /* 0xd2511f530b067825 */ /* 0x000fea00078e00ff */
[----:B------:R-:W-:Y:S02]  /*19800*/  LOP3.LUT R9, R7, UR18, R8, 0x96, !PT ;  /* 0x0000001207097c12 */ /* 0x000fe4000f8e9608 */
[C---:B------:R-:W-:Y:S01]  /*19810*/  LOP3.LUT R8, R6.reuse, 0xffff, RZ, 0xc0, !PT ;  /* 0x0000ffff06087812 */ /* 0x040fe200078ec0ff */
[----:B------:R-:W-:Y:S01]  /*19820*/  MUFU.EX2 R106, R106 ;  /* 0x0000006a006a7308 */ /* 0x000fe20000000800 */
[----:B------:R-:W-:Y:S02]  /*19830*/  LOP3.LUT R18, R6, 0xff, RZ, 0xc0, !PT ;  /* 0x000000ff06127812 */ /* 0x000fe400078ec0ff */
[--C-:B------:R-:W-:Y:S02]  /*19840*/  SHF.R.U32.HI R17, RZ, 0x10, R6.reuse ;  /* 0x00000010ff117819 */ /* 0x100fe40000011606 */
[----:B------:R-:W-:Y:S02]  /*19850*/  SHF.R.U32.HI R11, RZ, 0x18, R6 ;  /* 0x00000018ff0b7819 */ /* 0x000fe40000011606 */
[C---:B------:R-:W-:Y:S03]  /*19860*/  LOP3.LUT R6, R5.reuse, 0xffff, RZ, 0xc0, !PT ;  /* 0x0000ffff05067812 */ /* 0x040fe600078ec0ff */
        /* <DEDUP_REMOVED lines=10> */
[----:B------:R-:W-:Y:S01]  /*19910*/  SHF.R.U32.HI R5, RZ, 0x8, R10 ;  /* 0x00000008ff057819 */ /* 0x000fe2000001160a */
[----:B------:R-:W-:Y:S03]  /*19920*/  MUFU.EX2 R115, R115 ;  /* 0x0000007300737308 */ /* 0x000fe60000000800 */
[----:B------:R-:W-:Y:S01]  /*19930*/  PRMT R91, R16, 0x5410, R5 ;  /* 0x00005410105b7816 */ /* 0x000fe20000000005 */
[----:B------:R-:W-:Y:S01]  /*19940*/  IMAD.MOV.U32 R16, RZ, RZ, R170 ;  /* 0x000000ffff107224 */ /* 0x000fe200078e00aa */
[----:B------:R-:W-:Y:S04]  /*19950*/  LOP3.LUT R5, R13, 0xff, RZ, 0xc0, !PT ;  /* 0x000000ff0d057812 */ /* 0x000fe800078ec0ff */
[----:B------:R-:W-:Y:S01]  /*19960*/  PRMT R96, R5, 0x5410, R12 ;  /* 0x0000541005607816 */ /* 0x000fe2000000000c */
[----:B------:R-:W-:Y:S01]  /*19970*/  MUFU.EX2 R170, R83 ;  /* 0x0000005300aa7308 */ /* 0x000fe20000000800 */
[----:B------:R-:W-:Y:S04]  /*19980*/  SHF.R.U32.HI R5, RZ, 0x8, R8 ;  /* 0x00000008ff057819 */ /* 0x000fe80000011608 */
[----:B------:R-:W-:Y:S01]  /*19990*/  PRMT R190, R18, 0x5410, R5 ;  /* 0x0000541012be7816 */ /* 0x000fe20000000005 */
[----:B------:R-:W-:Y:S01]  /*199a0*/  IMAD.MOV.U32 R18, RZ, RZ, R132 ;  /* 0x000000ffff127224 */ /* 0x000fe200078e0084 */
[----:B------:R-:W-:Y:S01]  /*199b0*/  LOP3.LUT R5, R17, 0xff, RZ, 0xc0, !PT ;  /* 0x000000ff11057812 */ /* 0x000fe200078ec0ff */
[----:B------:R-:W-:Y:S02]  /*199c0*/  IMAD.MOV.U32 R17, RZ, RZ, R171 ;  /* 0x000000ffff117224 */ /* 0x000fe400078e00ab */
[----:B------:R-:W-:Y:S01]  /*199d0*/  IMAD.MOV.U32 R17, RZ, RZ, R199 ;  /* 0x000000ffff117224 */ /* 0x000fe200078e00c7 */
[----:B------:R-:W-:Y:S01]  /*199e0*/  PRMT R189, R5, 0x5410, R11 ;  /* 0x0000541005bd7816 */ /* 0x000fe2000000000b */
[----:B------:R-:W-:Y:S01]  /*199f0*/  IMAD.WIDE.U32 R10, R19, -0x2daee0ad, RZ ;  /* 0xd2511f53130a7825 */ /* 0x000fe200078e00ff */
[----:B------:R1:W2:Y:S03]  /*19a00*/  MUFU.EX2 R171, R79 ;  /* 0x0000004f00ab7308 */ /* 0x0002a60000000800 */
[----:B------:R-:W-:Y:S01]  /*19a10*/  IMAD.MOV.U32 R19, RZ, RZ, R133 ;  /* 0x000000ffff137224 */ /* 0x000fe200078e0085 */
[----:B------:R-:W-:Y:S01]  /*19a20*/  LOP3.LUT R5, R11, UR13, R16, 0x96, !PT ;  /* 0x0000000d0b057c12 */ /* 0x000fe2000f8e9610 */
[----:B------:R-:W-:Y:S01]  /*19a30*/  IMAD.MOV.U32 R17, RZ, RZ, R30 ;  /* 0x000000ffff117224 */ /* 0x000fe200078e001e */
[----:B------:R-:W-:Y:S01]  /*19a40*/  LOP3.LUT R7, R7, UR11, R10, 0x96, !PT ;  /* 0x0000000b07077c12 */ /* 0x000fe2000f8e960a */
[----:B------:R-:W-:Y:S02]  /*19a50*/  IMAD.MOV.U32 R30, RZ, RZ, R239 ;  /* 0x000000ffff1e7224 */ /* 0x000fe400078e00ef */
[----:B------:R-:W-:Y:S01]  /*19a60*/  IMAD.WIDE.U32 R12, R5, -0x326172a9, RZ ;  /* 0xcd9e8d57050c7825 */ /* 0x000fe200078e00ff */
[----:B------:R-:W-:Y:S03]  /*19a70*/  MUFU.EX2 R104, R104 ;  /* 0x0000006800687308 */ /* 0x000fe60000000800 */
[----:B------:R-:W-:Y:S01]  /*19a80*/  IMAD.MOV.U32 R239, RZ, RZ, R22 ;  /* 0x000000ffffef7224 */ /* 0x000fe200078e0016 */
[----:B------:R-:W-:Y:S01]  /*19a90*/  LOP3.LUT R10, R13, UR12, R14, 0x96, !PT ;  /* 0x0000000c0d0a7c12 */ /* 0x000fe2000f8e960e */
[----:B------:R-:W-:Y:S02]  /*19aa0*/  IMAD.MOV.U32 R22, RZ, RZ, R180 ;  /* 0x000000ffff167224 */ /* 0x000fe400078e00b4 */
[----:B------:R-:W-:Y:S02]  /*19ab0*/  IMAD.MOV.U32 R19, RZ, RZ, R175 ;  /* 0x000000ffff137224 */ /* 0x000fe400078e00af */
        /* <DEDUP_REMOVED lines=10> */
[----:B------:R-:W-:Y:S02]  /*19b60*/  LOP3.LUT R78, R6, 0xff, RZ, 0xc0, !PT ;  /* 0x000000ff064e7812 */ /* 0x000fe400078ec0ff */
[----:B------:R-:W-:Y:S02]  /*19b70*/  SHF.R.U32.HI R5, RZ, 0x8, R5 ;  /* 0x00000008ff057819 */ /* 0x000fe40000011605 */
[--C-:B-1----:R-:W-:Y:S02]  /*19b80*/  SHF.R.U32.HI R79, RZ, 0x10, R6.reuse ;  /* 0x00000010ff4f7819 */ /* 0x102fe40000011606 */
[----:B------:R-:W-:Y:S02]  /*19b90*/  PRMT R78, R78, 0x5410, R5 ;  /* 0x000054104e4e7816 */ /* 0x000fe40000000005 */
[----:B------:R-:W-:Y:S02]  /*19ba0*/  SHF.R.U32.HI R6, RZ, 0x18, R6 ;  /* 0x00000018ff067819 */ /* 0x000fe40000011606 */
[----:B------:R-:W-:Y:S01]  /*19bb0*/  LOP3.LUT R79, R79, 0xff, RZ, 0xc0, !PT ;  /* 0x000000ff4f4f7812 */ /* 0x000fe200078ec0ff */
[--C-:B------:R-:W-:Y:S01]  /*19bc0*/  HSET2.LE.AND R78, R78, R241.reuse, PT ;  /* 0x000000f14e4e7233 */ /* 0x100fe20003803000 */
[----:B--2---:R-:W-:Y:S02]  /*19bd0*/  F2FP.BF16.PACK_AB R5, R171, R170 ;  /* 0x000000aaab05723e */ /* 0x004fe400000010ff */
[----:B------:R-:W-:Y:S02]  /*19be0*/  PRMT R79, R79, 0x5410, R6 ;  /* 0x000054104f4f7816 */ /* 0x000fe40000000006 */
[----:B------:R-:W-:Y:S01]  /*19bf0*/  LOP3.LUT R8, R7, UR17, R10, 0x96, !PT ;  /* 0x0000001107087c12 */ /* 0x000fe2000f8e960a */
[----:B------:R-:W-:Y:S01]  /*19c00*/  IMAD.WIDE.U32 R6, R11, -0x2daee0ad, RZ ;  /* 0xd2511f530b067825 */ /* 0x000fe200078e00ff */
[----:B------:R-:W-:Y:S01]  /*19c10*/  LOP3.LUT R78, R78, R5, RZ, 0xc0, !PT ;  /* 0x000000054e4e7212 */ /* 0x000fe200078ec0ff */
[--C-:B------:R-:W-:Y:S01]  /*19c20*/  HSET2.LE.AND R79, R79, R241.reuse, PT ;  /* 0x000000f14f4f7233 */ /* 0x100fe20003803000 */
[----:B------:R-:W-:Y:S04]  /*19c30*/  F2FP.BF16.PACK_AB R5, R168, R134 ;  /* 0x00000086a805723e */ /* 0x000fe800000010ff */
[----:B------:R-:W-:Y:S02]  /*19c40*/  LOP3.LUT R79, R79, R5, RZ, 0xc0, !PT ;  /* 0x000000054f4f7212 */ /* 0x000fe400078ec0ff */
[----:B------:R-:W-:Y:S02]  /*19c50*/  LOP3.LUT R5, R7, UR18, R12, 0x96, !PT ;  /* 0x0000001207057c12 */ /* 0x000fe4000f8e960c */
[C---:B------:R-:W-:Y:S04]  /*19c60*/  LOP3.LUT R7, R6.reuse, 0xffff, RZ, 0xc0, !PT ;  /* 0x0000ffff06077812 */ /* 0x040fe800078ec0ff */
        /* <DEDUP_REMOVED lines=12> */
[----:B------:R-:W-:Y:S01]  /*19d30*/  SHF.R.U32.HI R8, RZ, 0x18, R8 ;  /* 0x00000018ff087819 */ /* 0x000fe20000011608 */
[--C-:B------:R-:W-:Y:S01]  /*19d40*/  HSET2.LE.AND R76, R76, R241.reuse, PT ;  /* 0x000000f14c4c7233 */ /* 0x100fe20003803000 */
[----:B------:R-:W-:Y:S04]  /*19d50*/  LOP3.LUT R6, R6, 0xff, RZ, 0xc0, !PT ;  /* 0x000000ff06067812 */ /* 0x000fe800078ec0ff */
[----:B------:R-:W-:Y:S02]  /*19d60*/  PRMT R77, R6, 0x5410, R8 ;  /* 0x00005410064d7816 */ /* 0x000fe40000000008 */
[C---:B------:R-:W-:Y:S03]  /*19d70*/  LOP3.LUT R6, R5.reuse, 0xffff, RZ, 0xc0, !PT ;  /* 0x0000ffff05067812 */ /* 0x040fe600078ec0ff */
[--C-:B------:R-:W-:Y:S01]  /*19d80*/  HSET2.LE.AND R77, R77, R241.reuse, PT ;  /* 0x000000f14d4d7233 */ /* 0x100fe20003803000 */
        /* <DEDUP_REMOVED lines=13> */
[----:B------:R-:W-:Y:S04]  /*19e60*/  LOP3.LUT R5, R5, 0xff, RZ, 0xc0, !PT ;  /* 0x000000ff05057812 */ /* 0x000fe800078ec0ff */
[----:B------:R-:W-:Y:S01]  /*19e70*/  PRMT R174, R5, 0x5410, R9 ;  /* 0x0000541005ae7816 */ /* 0x000fe20000000009 */
[----:B------:R-:W-:Y:S05]  /*19e80*/  IMAD.U32 R5, RZ, RZ, UR5 ;  /* 0x00000005ff057e24 */ /* 0x000fea000f8e00ff */
[----:B------:R-:W-:Y:S05]  /*19e90*/  LOP3.LUT R5, R243, UR31, R5, 0x96, !PT ;  /* 0x0000001ff3057c12 */ /* 0x000fea000f8e9605 */
[----:B------:R-:W-:Y:S05]  /*19ea0*/  IMAD.WIDE.U32 R12, R5, -0x326172a9, RZ ;  /* 0xcd9e8d57050c7825 */ /* 0x000fea00078e00ff */
[----:B------:R-:W-:Y:S01]  /*19eb0*/  LOP3.LUT R8, R13, UR16, R18, 0x96, !PT ;  /* 0x000000100d087c12 */ /* 0x000fe2000f8e9612 */
[----:B------:R-:W-:Y:S01]  /*19ec0*/  IMAD.MOV.U32 R18, RZ, RZ, R196 ;  /* 0x000000ffff127224 */ /* 0x000fe200078e00c4 */
[----:B------:R-:W-:Y:S01]  /*19ed0*/  LOP3.LUT R6, R15, UR14, R12, 0x96, !PT ;  /* 0x0000000e0f067c12 */ /* 0x000fe2000f8e960c */
[----:B------:R-:W-:Y:S02]  /*19ee0*/  FMUL.FTZ R15, R0, R151 ;  /* 0x00000097000f7220 */ /* 0x000fe40000410000 */
[----:B------:R-:W-:Y:S04]  /*19ef0*/  IMAD.WIDE.U32 R8, R8, -0x2daee0ad, RZ ;  /* 0xd2511f5308087825 */ /* 0x000fe800078e00ff */
[----:B------:R-:W-:Y:S01]  /*19f00*/  IMAD.WIDE.U32 R6, R6, -0x2daee0ad, RZ ;  /* 0xd2511f5306067825 */ /* 0x000fe200078e00ff */
[----:B------:R-:W-:Y:S03]  /*19f10*/  LOP3.LUT R10, R9, UR13, R16, 0x96, !PT ;  /* 0x0000000d090a7c12 */ /* 0x000fe6000f8e9610 */
[----:B------:R-:W-:Y:S01]  /*19f20*/  IMAD.MOV.U32 R16, RZ, RZ, R198 ;  /* 0x000000ffff107224 */ /* 0x000fe200078e00c6 */
[----:B------:R-:W-:Y:S01]  /*19f30*/  LOP3.LUT R7, R7, UR11, R8, 0x96, !PT ;  /* 0x0000000b07077c12 */ /* 0x000fe2000f8e9608 */
[----:B------:R-:W-:Y:S05]  /*19f40*/  IMAD.WIDE.U32 R10, R10, -0x326172a9, RZ ;  /* 0xcd9e8d570a0a7825 */ /* 0x000fea00078e00ff */
[----:B------:R-:W-:Y:S01]  /*19f50*/  LOP3.LUT R9, R11, UR12, R14, 0x96, !PT ;  /* 0x0000000c0b097c12 */ /* 0x000fe2000f8e960e */
[----:B------:R-:W-:Y:S04]  /*19f60*/  FMUL.FTZ R14, R0, R150 ;  /* 0x00000096000e7220 */ /* 0x000fe80000410000 */
        /* <DEDUP_REMOVED lines=45> */
[----:B------:R-:W-:Y:S04]  /*1a240*/  IMAD.WIDE.U32 R10, R10, -0x326172a9, RZ ;  /* 0xcd9e8d570a0a7825 */ /* 0x000fe800078e00ff */
[----:B------:R-:W-:Y:S01]  /*1a250*/  IMAD.MOV.U32 R25, RZ, RZ, R195 ;  /* 0x000000ffff197224 */ /* 0x000fe200078e00c3 */
[----:B------:R-:W-:Y:S01]  /*1a260*/  LOP3.LUT R8, R11, UR12, R28, 0x96, !PT ;  /* 0x0000000c0b087c12 */ /* 0x000fe2000f8e961c */
[C---:B------:R-:W-:Y:S02]  /*1a270*/  FMUL.FTZ R13, R2.reuse, R149 ;  /* 0x00000095020d7220 */ /* 0x040fe40000410000 */
[----:B------:R-:W-:Y:S02]  /*1a280*/  FMUL.FTZ R12, R2, R148 ;  /* 0x00000094020c7220 */ /* 0x000fe40000410000 */
[----:B------:R-:W-:Y:S04]  /*1a290*/  IMAD.WIDE.U32 R8, R8, -0x2daee0ad, RZ ;  /* 0xd2511f5308087825 */ /* 0x000fe800078e00ff */
[----:B------:R-:W-:Y:S01]  /*1a2a0*/  FMUL.FTZ R28, R2, R160 ;  /* 0x000000a0021c7220 */ /* 0x000fe20000410000 */
        /* <DEDUP_REMOVED lines=8> */
[----:B------:R-:W-:Y:S04]  /*1a330*/  LOP3.LUT R5, R7, UR17, R8, 0x96, !PT ;  /* 0x0000001107057c12 */ /* 0x000fe8000f8e9608 */
[C---:B------:R-:W-:Y:S04]  /*1a340*/  LOP3.LUT R8, R5.reuse, 0xffff, RZ, 0xc0, !PT ;  /* 0x0000ffff05087812 */ /* 0x040fe800078ec0ff */
[----:B------:R-:W-:Y:S02]  /*1a350*/  SHF.R.U32.HI R9, RZ, 0x8, R8 ;  /* 0x00000008ff097819 */ /* 0x000fe40000011608 */
[----:B------:R-:W-:Y:S04]  /*1a360*/  LOP3.LUT R8, R5, 0xff, RZ, 0xc0, !PT ;  /* 0x000000ff05087812 */ /* 0x000fe800078ec0ff */
[----:B------:R-:W-:Y:S02]  /*1a370*/  PRMT R169, R8, 0x5410, R9 ;  /* 0x0000541008a97816 */ /* 0x000fe40000000009 */
[--C-:B------:R-:W-:Y:S02]  /*1a380*/  SHF.R.U32.HI R9, RZ, 0x10, R5.reuse ;  /* 0x00000010ff097819 */ /* 0x100fe40000011605 */
[----:B------:R-:W-:Y:S02]  /*1a390*/  SHF.R.U32.HI R8, RZ, 0x18, R5 ;  /* 0x00000018ff087819 */ /* 0x000fe40000011605 */
[----:B------:R-:W-:Y:S01]  /*1a3a0*/  LOP3.LUT R5, R9, 0xff, RZ, 0xc0, !PT ;  /* 0x000000ff09057812 */ /* 0x000fe200078ec0ff */
[C---:B------:R-:W-:Y:S02]  /*1a3b0*/  FMUL.FTZ R9, R2.reuse, R137 ;  /* 0x0000008902097220 */ /* 0x040fe40000410000 */
[----:B------:R-:W-:Y:S01]  /*1a3c0*/  IMAD.MOV.U32 R137, RZ, RZ, R48 ;  /* 0x000000ffff897224 */ /* 0x000fe200078e0030 */
[----:B------:R-:W-:Y:S01]  /*1a3d0*/  PRMT R180, R5, 0x5410, R8 ;  /* 0x0000541005b47816 */ /* 0x000fe20000000008 */
[----:B------:R-:W-:Y:S01]  /*1a3e0*/  FMUL.FTZ R8, R2, R136 ;  /* 0x0000008802087220 */ /* 0x000fe20000410000 */
[C---:B------:R-:W-:Y:S01]  /*1a3f0*/  LOP3.LUT R5, R6.reuse, 0xffff, RZ, 0xc0, !PT ;  /* 0x0000ffff06057812 */ /* 0x040fe200078ec0ff */
[----:B------:R-:W-:Y:S03]  /*1a400*/  IMAD.MOV.U32 R136, RZ, RZ, R49 ;  /* 0x000000ffff887224 */ /* 0x000fe600078e0031 */
[----:B------:R-:W-:Y:S02]  /*1a410*/  SHF.R.U32.HI R7, RZ, 0x8, R5 ;  /* 0x00000008ff077819 */ /* 0x000fe40000011605 */
[----:B------:R-:W-:Y:S04]  /*1a420*/  LOP3.LUT R5, R6, 0xff, RZ, 0xc0, !PT ;  /* 0x000000ff06057812 */ /* 0x000fe800078ec0ff */
[----:B------:R-:W-:Y:S02]  /*1a430*/  PRMT R175, R5, 0x5410, R7 ;  /* 0x0000541005af7816 */ /* 0x000fe40000000007 */
[--C-:B------:R-:W-:Y:S02]  /*1a440*/  SHF.R.U32.HI R5, RZ, 0x10, R6.reuse ;  /* 0x00000010ff057819 */ /* 0x100fe40000011606 */
[----:B------:R-:W-:Y:S02]  /*1a450*/  SHF.R.U32.HI R6, RZ, 0x18, R6 ;  /* 0x00000018ff067819 */ /* 0x000fe40000011606 */
[----:B------:R-:W-:Y:S04]  /*1a460*/  LOP3.LUT R5, R5, 0xff, RZ, 0xc0, !PT ;  /* 0x000000ff05057812 */ /* 0x000fe800078ec0ff */
[----:B------:R-:W-:Y:S01]  /*1a470*/  PRMT R173, R5, 0x5410, R6 ;  /* 0x0000541005ad7816 */ /* 0x000fe20000000006 */
[----:B------:R-:W-:Y:S04]  /*1a480*/  IMAD.WIDE.U32 R6, R11, -0x2daee0ad, RZ ;  /* 0xd2511f530b067825 */ /* 0x000fe800078e00ff */
[----:B------:R-:W-:Y:S01]  /*1a490*/  FMUL.FTZ R11, R0, R139 ;  /* 0x0000008b000b7220 */ /* 0x000fe20000410000 */
[----:B------:R-:W-:Y:S02]  /*1a4a0*/  LOP3.LUT R5, R6, 0xffff, RZ, 0xc0, !PT ;  /* 0x0000ffff06057812 */ /* 0x000fe400078ec0ff */
[----:B------:R-:W-:Y:S01]  /*1a4b0*/  LOP3.LUT R80, R7, UR18, R10, 0x96, !PT ;  /* 0x0000001207507c12 */ /* 0x000fe2000f8e960a */
[----:B------:R-:W-:Y:S01]  /*1a4c0*/  FMUL.FTZ R10, R0, R138 ;  /* 0x0000008a000a7220 */ /* 0x000fe20000410000 */
[----:B------:R-:W-:Y:S01]  /*1a4d0*/  SHF.R.U32.HI R7, RZ, 0x8, R5 ;  /* 0x00000008ff077819 */ /* 0x000fe20000011605 */
[----:B------:R-:W-:Y:S01]  /*1a4e0*/  IMAD.MOV.U32 R138, RZ, RZ, R18 ;  /* 0x000000ffff8a7224 */ /* 0x000fe200078e0012 */
[----:B------:R-:W-:Y:S01]  /*1a4f0*/  LOP3.LUT R5, R6, 0xff, RZ, 0xc0, !PT ;  /* 0x000000ff06057812 */ /* 0x000fe200078ec0ff */
[----:B------:R-:W-:Y:S02]  /*1a500*/  IMAD.MOV.U32 R18, RZ, RZ, R50 ;  /* 0x000000ffff127224 */ /* 0x000fe400078e0032 */
[----:B------:R-:W-:Y:S01]  /*1a510*/  IMAD.MOV.U32 R50, RZ, RZ, R26 ;  /* 0x000000ffff327224 */ /* 0x000fe200078e001a */
[----:B------:R-:W-:Y:S01]  /*1a520*/  PRMT R196, R5, 0x5410, R7 ;  /* 0x0000541005c47816 */ /* 0x000fe20000000007 */
[----:B------:R-:W-:Y:S01]  /*1a530*/  FMUL.FTZ R7, R3, R143 ;  /* 0x0000008f03077220 */ /* 0x000fe20000410000 */
[--C-:B------:R-:W-:Y:S01]  /*1a540*/  SHF.R.U32.HI R5, RZ, 0x10, R6.reuse ;  /* 0x00000010ff057819 */ /* 0x100fe20000011606 */
[----:B------:R-:W-:Y:S01]  /*1a550*/  IMAD.MOV.U32 R143, RZ, RZ, R17 ;  /* 0x000000ffff8f7224 */ /* 0x000fe200078e0011 */
[----:B------:R-:W-:Y:S01]  /*1a560*/  SHF.R.U32.HI R6, RZ, 0x18, R6 ;  /* 0x00000018ff067819 */ /* 0x000fe20000011606 */
[----:B------:R-:W-:Y:S01]  /*1a570*/  IMAD.MOV.U32 R17, RZ, RZ, R51 ;  /* 0x000000ffff117224 */ /* 0x000fe200078e0033 */
[----:B------:R-:W-:Y:S01]  /*1a580*/  LOP3.LUT R5, R5, 0xff, RZ, 0xc0, !PT ;  /* 0x000000ff05057812 */ /* 0x000fe200078ec0ff */
[----:B------:R-:W-:Y:S02]  /*1a590*/  IMAD.MOV.U32 R51, RZ, RZ, R30 ;  /* 0x000000ffff337224 */ /* 0x000fe400078e001e */
[----:B------:R-:W-:Y:S01]  /*1a5a0*/  IMAD.MOV.U32 R30, RZ, RZ, R23 ;  /* 0x000000ffff1e7224 */ /* 0x000fe200078e0017 */
[----:B------:R-:W-:Y:S01]  /*1a5b0*/  PRMT R195, R5, 0x5410, R6 ;  /* 0x0000541005c37816 */ /* 0x000fe20000000006 */
[C---:B------:R-:W-:Y:S02]  /*1a5c0*/  FMUL.FTZ R6, R3.reuse, R142 ;  /* 0x0000008e03067220 */ /* 0x040fe40000410000 */
[----:B------:R-:W-:Y:S02]  /*1a5d0*/  IMAD.MOV.U32 R142, RZ, RZ, R19 ;  /* 0x000000ffff8e7224 */ /* 0x000fe400078e0013 */
[----:B------:R-:W-:Y:S02]  /*1a5e0*/  IMAD.MOV.U32 R19, RZ, RZ, R16 ;  /* 0x000000ffff137224 */ /* 0x000fe400078e0010 */
[----:B------:R-:W-:Y:S02]  /*1a5f0*/  IMAD.MOV.U32 R16, RZ, RZ, R42 ;  /* 0x000000ffff107224 */ /* 0x000fe400078e002a */
[----:B------:R-:W-:Y:S02]  /*1a600*/  IMAD.MOV.U32 R42, RZ, RZ, R24 ;  /* 0x000000ffff2a7224 */ /* 0x000fe400078e0018 */
[----:B------:R-:W-:Y:S02]  /*1a610*/  IMAD.MOV.U32 R24, RZ, RZ, R21 ;  /* 0x000000ffff187224 */ /* 0x000fe400078e0015 */
[----:B------:R-:W-:Y:S02]  /*1a620*/  IMAD.MOV.U32 R26, RZ, RZ, R22 ;  /* 0x000000ffff1a7224 */ /* 0x000fe400078e0016 */
[C---:B------:R-:W-:Y:S01]  /*1a630*/  FMUL.FTZ R5, R36.reuse, R141 ;  /* 0x0000008d24057220 */ /* 0x040fe20000410000 */
[----:B------:R-:W1:Y:S01]  /*1a640*/  LDSM.16.MT88.4 R20, [R204+0x4000] ;  /* 0x00400000cc14783b */ /* 0x000e620000004200 */
[----:B------:R-:W-:Y:S02]  /*1a650*/  IMAD.MOV.U32 R149, RZ, RZ, R17 ;  /* 0x000000ffff957224 */ /* 0x000fe400078e0011 */
[----:B------:R-:W-:Y:S02]  /*1a660*/  IMAD.MOV.U32 R151, RZ, RZ, R16 ;  /* 0x000000ffff977224 */ /* 0x000fe400078e0010 */
[C---:B------:R-:W-:Y:S02]  /*1a670*/  FMUL.FTZ R16, R36.reuse, R144 ;  /* 0x0000009024107220 */ /* 0x040fe40000410000 */
[----:B------:R-:W-:Y:S02]  /*1a680*/  IMAD.MOV.U32 R144, RZ, RZ, R51 ;  /* 0x000000ffff907224 */ /* 0x000fe400078e0033 */
[----:B------:R-:W-:Y:S02]  /*1a690*/  FMUL.FTZ R17, R36, R145 ;  /* 0x0000009124117220 */ /* 0x000fe40000410000 */
[----:B------:R-:W-:Y:S02]  /*1a6a0*/  IMAD.MOV.U32 R145, RZ, RZ, R50 ;  /* 0x000000ffff917224 */ /* 0x000fe400078e0032 */
[----:B------:R-:W-:Y:S01]  /*1a6b0*/  IMAD.MOV.U32 R148, RZ, RZ, R19 ;  /* 0x000000ffff947224 */ /* 0x000fe200078e0013 */
[----:B------:R-:W2:Y:S01]  /*1a6c0*/  LDSM.16.MT88.4 R48, [R205+0x4000] ;  /* 0x00400000cd30783b */ /* 0x000ea20000004200 */
[----:B------:R-:W-:Y:S02]  /*1a6d0*/  IMAD.MOV.U32 R150, RZ, RZ, R18 ;  /* 0x000000ffff967224 */ /* 0x000fe400078e0012 */
[C---:B------:R-:W-:Y:S02]  /*1a6e0*/  FMUL.FTZ R18, R3.reuse, R146 ;  /* 0x0000009203127220 */ /* 0x040fe40000410000 */
[C---:B------:R-:W-:Y:S02]  /*1a6f0*/  FMUL.FTZ R19, R3.reuse, R147 ;  /* 0x0000009303137220 */ /* 0x040fe40000410000 */
[----:B------:R-:W-:Y:S02]  /*1a700*/  IMAD.MOV.U32 R146, RZ, RZ, R26 ;  /* 0x000000ffff927224 */ /* 0x000fe400078e001a */
[----:B------:R-:W-:Y:S02]  /*1a710*/  IMAD.MOV.U32 R139, RZ, RZ, R24 ;  /* 0x000000ffff8b7224 */ /* 0x000fe400078e0018 */
[----:B------:R-:W-:Y:S02]  /*1a720*/  IMAD.MOV.U32 R147, RZ, RZ, R25 ;  /* 0x000000ffff937224 */ /* 0x000fe400078e0019 */
[C---:B------:R-:W-:Y:S02]  /*1a730*/  FMUL.FTZ R24, R2.reuse, R152 ;  /* 0x0000009802187220 */ /* 0x040fe40000410000 */
[----:B------:R-:W-:Y:S02]  /*1a740*/  FMUL.FTZ R25, R2, R153 ;  /* 0x0000009902197220 */ /* 0x000fe40000410000 */
[C---:B------:R-:W-:Y:S02]  /*1a750*/  FMUL.FTZ R26, R0.reuse, R154 ;  /* 0x0000009a001a7220 */ /* 0x040fe40000410000 */
[----:B------:R-:W-:Y:S02]  /*1a760*/  IMAD.MOV.U32 R140, RZ, RZ, R30 ;  /* 0x000000ffff8c7224 */ /* 0x000fe400078e001e */
[----:B------:R-:W-:Y:S02]  /*1a770*/  IMAD.MOV.U32 R141, RZ, RZ, R31 ;  /* 0x000000ffff8d7224 */ /* 0x000fe400078e001f */
[C---:B------:R-:W-:Y:S01]  /*1a780*/  FMUL.FTZ R30, R0.reuse, R162 ;  /* 0x000000a2001e7220 */ /* 0x040fe20000410000 */
[--C-:B------:R-:W-:Y:S01]  /*1a790*/  HSET2.LE.AND R162, R196, R241.reuse, PT ;  /* 0x000000f1c4a27233 */ /* 0x100fe20003803000 */
[----:B------:R-:W-:Y:S01]  /*1a7a0*/  FMUL.FTZ R31, R0, R163 ;  /* 0x000000a3001f7220 */ /* 0x000fe20000410000 */
[-C--:B-1----:R-:W-:Y:S01]  /*1a7b0*/  HMMA.16816.F32.BF16 R4, R44, R20.reuse, R4 ;  /* 0x000000142c04723c */ /* 0x082fe20000041804 */
[----:B------:R-:W-:Y:S01]  /*1a7c0*/  IMAD.MOV.U32 R82, RZ, RZ, R42 ;  /* 0x000000ffff527224 */ /* 0x000fe200078e002a */
[--C-:B------:R-:W-:Y:S01]  /*1a7d0*/  HSET2.LE.AND R163, R195, R241.reuse, PT ;  /* 0x000000f1c3a37233 */ /* 0x100fe20003803000 */
[----:B------:R-:W-:Y:S02]  /*1a7e0*/  IMAD.MOV.U32 R42, RZ, RZ, R93 ;  /* 0x000000ffff2a7224 */ /* 0x000fe400078e005d */
[----:B------:R-:W1:Y:S02]  /*1a7f0*/  MUFU.EX2 R93, R94 ;  /* 0x0000005e005d7308 */ /* 0x000e640000000800 */
[----:B------:R-:W-:Y:S01]  /*1a800*/  FFMA.FTZ R42, R42, c[0x0][0x23c], -R43 ;  /* 0x00008f002a2a7a23 */ /* 0x000fe2000001082b */
[C---:B------:R-:W-:Y:S07]  /*1a810*/  HMMA.16816.F32.BF16 R8, R32.reuse, R20, R8 ;  /* 0x000000142008723c */ /* 0x040fee0000041808 */
[C---:B------:R-:W-:Y:S01]  /*1a820*/  FMUL.FTZ R20, R36.reuse, R156 ;  /* 0x0000009c24147220 */ /* 0x040fe20000410000 */
[-C--:B------:R-:W-:Y:S01]  /*1a830*/  HMMA.16816.F32.BF16 R12, R32, R22.reuse, R12 ;  /* 0x00000016200c723c */ /* 0x080fe2000004180c */
[----:B------:R-:W-:Y:S01]  /*1a840*/  FMUL.FTZ R21, R36, R157 ;  /* 0x0000009d24157220 */ /* 0x000fe20000410000 */
[----:B------:R-:W-:Y:S02]  /*1a850*/  MUFU.EX2 R94, R102 ;  /* 0x00000066005e7308 */ /* 0x000fe40000000800 */
[----:B------:R-:W-:Y:S02]  /*1a860*/  IMAD.MOV.U32 R156, RZ, RZ, R27 ;  /* 0x000000ffff9c7224 */ /* 0x000fe400078e001b */
[----:B------:R-:W-:Y:S02]  /*1a870*/  FMUL.FTZ R27, R0, R155 ;  /* 0x0000009b001b7220 */ /* 0x000fe40000410000 */
[----:B------:R-:W-:Y:S01]  /*1a880*/  IMAD.MOV.U32 R157, RZ, RZ, R88 ;  /* 0x000000ffff9d7224 */ /* 0x000fe200078e0058 */
[C---:B------:R-:W-:Y:S03]  /*1a890*/  HMMA.16816.F32.BF16 R16, R44.reuse, R22, R16 ;  /* 0x000000162c10723c */ /* 0x040fe60000041810 */
[----:B------:R-:W3:Y:S04]  /*1a8a0*/  MUFU.EX2 R88, R87 ;  /* 0x0000005700587308 */ /* 0x000ee80000000800 */
[C---:B------:R-:W-:Y:S02]  /*1a8b0*/  FMUL.FTZ R22, R3.reuse, R158 ;  /* 0x0000009e03167220 */ /* 0x040fe40000410000 */
[C---:B------:R-:W-:Y:S03]  /*1a8c0*/  FMUL.FTZ R23, R3.reuse, R159 ;  /* 0x0000009f03177220 */ /* 0x040fe60000410000 */
[----:B------:R-:W-:Y:S01]  /*1a8d0*/  IMAD.MOV.U32 R158, RZ, RZ, R157 ;  /* 0x000000ffff9e7224 */ /* 0x000fe200078e009d */
[----:B------:R4:W-:Y:S01]  /*1a8e0*/  MUFU.EX2 R87, R42 ;  /* 0x0000002a00577308 */ /* 0x0009e20000000800 */
[----:B------:R-:W-:Y:S02]  /*1a8f0*/  IMAD.MOV.U32 R157, RZ, RZ, R156 ;  /* 0x000000ffff9d7224 */ /* 0x000fe400078e009c */
[----:B------:R-:W-:Y:S01]  /*1a900*/  IMAD.MOV.U32 R156, RZ, RZ, R147 ;  /* 0x000000ffff9c7224 */ /* 0x000fe200078e0093 */
[-C--:B--2---:R-:W-:Y:S01]  /*1a910*/  HMMA.16816.F32.BF16 R20, R44, R48.reuse, R20 ;  /* 0x000000302c14723c */ /* 0x084fe20000041814 */
[----:B------:R-:W-:Y:S02]  /*1a920*/  IMAD.MOV.U32 R147, RZ, RZ, R146 ;  /* 0x000000ffff937224 */ /* 0x000fe400078e0092 */
[----:B------:R-:W-:Y:S02]  /*1a930*/  IMAD.MOV.U32 R146, RZ, RZ, R145 ;  /* 0x000000ffff927224 */ /* 0x000fe400078e0091 */
[----:B------:R-:W-:Y:S02]  /*1a940*/  IMAD.MOV.U32 R145, RZ, RZ, R144 ;  /* 0x000000ffff917224 */ /* 0x000fe400078e0090 */
[----:B------:R-:W-:Y:S01]  /*1a950*/  IMAD.MOV.U32 R144, RZ, RZ, R151 ;  /* 0x000000ffff907224 */ /* 0x000fe200078e0097 */
[C---:B------:R-:W-:Y:S01]  /*1a960*/  HMMA.16816.F32.BF16 R24, R32.reuse, R48, R24 ;  /* 0x000000302018723c */ /* 0x040fe20000041818 */
[----:B------:R-:W-:Y:S03]  /*1a970*/  IMAD.MOV.U32 R151, RZ, RZ, R150 ;  /* 0x000000ffff977224 */ /* 0x000fe600078e0096 */
[----:B------:R-:W-:Y:S02]  /*1a980*/  IMAD.MOV.U32 R150, RZ, RZ, R149 ;  /* 0x000000ffff967224 */ /* 0x000fe400078e0095 */
[----:B------:R-:W-:Y:S01]  /*1a990*/  IMAD.MOV.U32 R149, RZ, RZ, R148 ;  /* 0x000000ffff957224 */ /* 0x000fe200078e0094 */
[--C-:B------:R-:W-:Y:S01]  /*1a9a0*/  HSET2.LE.AND R49, R86, R241.reuse, PT ;  /* 0x000000f156317233 */ /* 0x100fe20003803000 */
[----:B------:R-:W-:Y:S01]  /*1a9b0*/  IMAD.MOV.U32 R148, RZ, RZ, R138 ;  /* 0x000000ffff947224 */ /* 0x000fe200078e008a */
[-C--:B------:R-:W-:Y:S03]  /*1a9c0*/  HMMA.16816.F32.BF16 R28, R32, R50.reuse, R28 ;  /* 0x00000032201c723c */ /* 0x080fe6000004181c */
[----:B------:R-:W-:Y:S02]  /*1a9d0*/  IMAD.MOV.U32 R138, RZ, RZ, R143 ;  /* 0x000000ffff8a7224 */ /* 0x000fe400078e008f */
[----:B------:R-:W-:Y:S02]  /*1a9e0*/  IMAD.MOV.U32 R143, RZ, RZ, R142 ;  /* 0x000000ffff8f7224 */ /* 0x000fe400078e008e */
[C---:B------:R-:W-:Y:S02]  /*1a9f0*/  FMUL.FTZ R32, R36.reuse, R164 ;  /* 0x000000a424207220 */ /* 0x040fe40000410000 */
[----:B------:R-:W-:Y:S03]  /*1aa00*/  FMUL.FTZ R33, R36, R165 ;  /* 0x000000a524217220 */ /* 0x000fe60000410000 */
[C---:B------:R-:W-:Y:S01]  /*1aa10*/  FMUL.FTZ R34, R3.reuse, R166 ;  /* 0x000000a603227220 */ /* 0x040fe20000410000 */
[--C-:B------:R-:W-:Y:S01]  /*1aa20*/  HSET2.LE.AND R166, R198, R241.reuse, PT ;  /* 0x000000f1c6a67233 */ /* 0x100fe20003803000 */
[----:B------:R-:W-:Y:S01]  /*1aa30*/  FMUL.FTZ R35, R3, R167 ;  /* 0x000000a703237220 */ /* 0x000fe20000410000 */
[--C-:B------:R-:W-:Y:S01]  /*1aa40*/  HSET2.LE.AND R167, R199, R241.reuse, PT ;  /* 0x000000f1c7a77233 */ /* 0x100fe20003803000 */
[----:B----4-:R-:W-:Y:S02]  /*1aa50*/  FFMA.FTZ R42, R158, c[0x0][0x23c], -R43 ;  /* 0x00008f009e2a7a23 */ /* 0x010fe4000001082b */
[----:B------:R-:W-:Y:S02]  /*1aa60*/  IMAD.MOV.U32 R158, RZ, RZ, R157 ;  /* 0x000000ffff9e7224 */ /* 0x000fe400078e009d */
[----:B------:R-:W-:Y:S01]  /*1aa70*/  IMAD.MOV.U32 R157, RZ, RZ, R156 ;  /* 0x000000ffff9d7224 */ /* 0x000fe200078e009c */
[----:B------:R-:W-:Y:S01]  /*1aa80*/  HMMA.16816.F32.BF16 R32, R44, R50, R32 ;  /* 0x000000322c20723c */ /* 0x000fe20000041820 */
[----:B------:R-:W-:Y:S01]  /*1aa90*/  IMAD.MOV.U32 R156, RZ, RZ, R147 ;  /* 0x000000ffff9c7224 */ /* 0x000fe200078e0093 */
[----:B------:R-:W2:Y:S01]  /*1aaa0*/  LDSM.16.MT88.4 R44, [R204+0x4400] ;  /* 0x00440000cc2c783b */ /* 0x000ea20000004200 */
[----:B------:R-:W-:Y:S02]  /*1aab0*/  IMAD.MOV.U32 R147, RZ, RZ, R146 ;  /* 0x000000ffff937224 */ /* 0x000fe400078e0092 */
[----:B------:R-:W-:Y:S02]  /*1aac0*/  IMAD.MOV.U32 R146, RZ, RZ, R145 ;  /* 0x000000ffff927224 */ /* 0x000fe400078e0091 */
[----:B------:R-:W-:Y:S01]  /*1aad0*/  IMAD.MOV.U32 R145, RZ, RZ, R144 ;  /* 0x000000ffff917224 */ /* 0x000fe200078e0090 */
[--C-:B------:R-:W-:Y:S01]  /*1aae0*/  HSET2.LE.AND R50, R91, R241.reuse, PT ;  /* 0x000000f15b327233 */ /* 0x100fe20003803000 */
[----:B------:R-:W-:Y:S03]  /*1aaf0*/  IMAD.MOV.U32 R144, RZ, RZ, R151 ;  /* 0x000000ffff907224 */ /* 0x000fe600078e0097 */
[----:B------:R-:W-:Y:S01]  /*1ab00*/  IMAD.MOV.U32 R151, RZ, RZ, R150 ;  /* 0x000000ffff977224 */ /* 0x000fe200078e0096 */
[--C-:B------:R-:W-:Y:S01]  /*1ab10*/  HSET2.LE.AND R51, R96, R241.reuse, PT ;  /* 0x000000f160337233 */ /* 0x100fe20003803000 */
[----:B------:R-:W-:Y:S01]  /*1ab20*/  IMAD.MOV.U32 R150, RZ, RZ, R149 ;  /* 0x000000ffff967224 */ /* 0x000fe200078e0095 */
[----:B------:R-:W-:Y:S01]  /*1ab30*/  MUFU.EX2 R96, R236 ;  /* 0x000000ec00607308 */ /* 0x000fe20000000800 */
[----:B------:R-:W-:Y:S02]  /*1ab40*/  IMAD.MOV.U32 R149, RZ, RZ, R138 ;  /* 0x000000ffff957224 */ /* 0x000fe400078e008a */
[----:B------:R-:W-:Y:S02]  /*1ab50*/  IMAD.MOV.U32 R138, RZ, RZ, R143 ;  /* 0x000000ffff8a7224 */ /* 0x000fe400078e008f */
[----:B------:R-:W-:Y:S02]  /*1ab60*/  IMAD.MOV.U32 R143, RZ, RZ, R92 ;  /* 0x000000ffff8f7224 */ /* 0x000fe400078e005c */
[----:B------:R-:W-:Y:S02]  /*1ab70*/  IMAD.MOV.U32 R142, RZ, RZ, R216 ;  /* 0x000000ffff8e7224 */ /* 0x000fe400078e00d8 */
[----:B------:R4:W5:Y:S01]  /*1ab80*/  LDL.LU R216, [R1+0xcc] ;  /* 0x0000cc0001d87983 */ /* 0x0009620000300800 */
[----:B------:R1:W1:Y:S01]  /*1ab90*/  MUFU.EX2 R92, R42 ;  /* 0x0000002a005c7308 */ /* 0x0002620000000800 */
[-C--:B--2---:R-:W-:Y:S01]  /*1aba0*/  HMMA.16816.F32.BF16 R4, R52, R44.reuse, R4 ;  /* 0x0000002c3404723c */ /* 0x084fe20000041804 */
[----:B-1----:R-:W-:Y:S07]  /*1abb0*/  FFMA.FTZ R42, R158, c[0x0][0x23c], -R43 ;  /* 0x00008f009e2a7a23 */ /* 0x002fee000001082b */
[C---:B------:R-:W-:Y:S01]  /*1abc0*/  HMMA.16816.F32.BF16 R8, R56.reuse, R44, R8 ;  /* 0x0000002c3808723c */ /* 0x040fe20000041808 */
[----:B------:R-:W-:Y:S03]  /*1abd0*/  IMAD.MOV.U32 R158, RZ, RZ, R157 ;  /* 0x000000ffff9e7224 */ /* 0x000fe600078e009d */
[----:B------:R-:W-:Y:S02]  /*1abe0*/  IMAD.MOV.U32 R157, RZ, RZ, R156 ;  /* 0x000000ffff9d7224 */ /* 0x000fe400078e009c */
[----:B------:R-:W-:Y:S02]  /*1abf0*/  IMAD.MOV.U32 R156, RZ, RZ, R147 ;  /* 0x000000ffff9c7224 */ /* 0x000fe400078e0093 */
[----:B------:R-:W-:Y:S01]  /*1ac00*/  IMAD.MOV.U32 R147, RZ, RZ, R146 ;  /* 0x000000ffff937224 */ /* 0x000fe200078e0092 */
[-C--:B------:R-:W-:Y:S03]  /*1ac10*/  HMMA.16816.F32.BF16 R12, R56, R46.reuse, R12 ;  /* 0x0000002e380c723c */ /* 0x080fe6000004180c */
[----:B------:R-:W-:Y:S02]  /*1ac20*/  IMAD.MOV.U32 R146, RZ, RZ, R145 ;  /* 0x000000ffff927224 */ /* 0x000fe400078e0091 */
[----:B------:R-:W-:Y:S02]  /*1ac30*/  IMAD.MOV.U32 R145, RZ, RZ, R144 ;  /* 0x000000ffff917224 */ /* 0x000fe400078e0090 */
[----:B------:R-:W-:Y:S01]  /*1ac40*/  IMAD.MOV.U32 R144, RZ, RZ, R151 ;  /* 0x000000ffff907224 */ /* 0x000fe200078e0097 */
[C---:B------:R-:W-:Y:S01]  /*1ac50*/  HMMA.16816.F32.BF16 R16, R52.reuse, R46, R16 ;  /* 0x0000002e3410723c */ /* 0x040fe20000041810 */
[----:B------:R-:W-:Y:S01]  /*1ac60*/  IMAD.MOV.U32 R151, RZ, RZ, R150 ;  /* 0x000000ffff977224 */ /* 0x000fe200078e0096 */
[----:B------:R-:W1:Y:S02]  /*1ac70*/  LDSM.16.MT88.4 R44, [R205+0x4400] ;  /* 0x00440000cd2c783b */ /* 0x000e640000004200 */
[----:B------:R-:W-:Y:S02]  /*1ac80*/  IMAD.MOV.U32 R150, RZ, RZ, R149 ;  /* 0x000000ffff967224 */ /* 0x000fe400078e0095 */
[----:B------:R-:W-:Y:S02]  /*1ac90*/  IMAD.MOV.U32 R149, RZ, RZ, R138 ;  /* 0x000000ffff957224 */ /* 0x000fe400078e008a */
[----:B------:R-:W-:Y:S04]  /*1aca0*/  IMAD.MOV.U32 R138, RZ, RZ, R137 ;  /* 0x000000ffff8a7224 */ /* 0x000fe800078e0089 */
[----:B------:R-:W-:Y:S02]  /*1acb0*/  IMAD.MOV.U32 R137, RZ, RZ, R125 ;  /* 0x000000ffff897224 */ /* 0x000fe400078e007d */
[----:B------:R-:W-:Y:S02]  /*1acc0*/  IMAD.MOV.U32 R125, RZ, RZ, R98 ;  /* 0x000000ffff7d7224 */ /* 0x000fe400078e0062 */
[----:B------:R-:W-:Y:S01]  /*1acd0*/  IMAD.MOV.U32 R152, RZ, RZ, R157 ;  /* 0x000000ffff987224 */ /* 0x000fe200078e009d */
[----:B------:R2:W-:Y:S01]  /*1ace0*/  MUFU.EX2 R98, R42 ;  /* 0x0000002a00627308 */ /* 0x0005e20000000800 */
[----:B------:R-:W-:Y:S02]  /*1acf0*/  IMAD.MOV.U32 R157, RZ, RZ, R146 ;  /* 0x000000ffff9d7224 */ /* 0x000fe400078e0092 */
[----:B------:R-:W-:Y:S02]  /*1ad00*/  IMAD.MOV.U32 R146, RZ, RZ, R151 ;  /* 0x000000ffff927224 */ /* 0x000fe400078e0097 */
[----:B------:R-:W-:Y:S02]  /*1ad10*/  IMAD.MOV.U32 R151, RZ, RZ, R124 ;  /* 0x000000ffff977224 */ /* 0x000fe400078e007c */
[----:B------:R-:W-:Y:S02]  /*1ad20*/  IMAD.MOV.U32 R159, RZ, RZ, R156 ;  /* 0x000000ffff9f7224 */ /* 0x000fe400078e009c */
[----:B------:R-:W-:Y:S01]  /*1ad30*/  IMAD.MOV.U32 R156, RZ, RZ, R145 ;  /* 0x000000ffff9c7224 */ /* 0x000fe200078e0091 */
[----:B------:R-:W-:Y:S01]  /*1ad40*/  MUFU.EX2 R124, R107 ;  /* 0x0000006b007c7308 */ /* 0x000fe20000000800 */
[----:B------:R-:W-:Y:S02]  /*1ad50*/  IMAD.MOV.U32 R145, RZ, RZ, R150 ;  /* 0x000000ffff917224 */ /* 0x000fe400078e0096 */
[----:B------:R-:W-:Y:S02]  /*1ad60*/  IMAD.MOV.U32 R150, RZ, RZ, R137 ;  /* 0x000000ffff967224 */ /* 0x000fe400078e0089 */
[----:B------:R-:W-:Y:S05]  /*1ad70*/  IMAD.MOV.U32 R137, RZ, RZ, R125 ;  /* 0x000000ffff897224 */ /* 0x000fea00078e007d */
[----:B------:R3:W-:Y:S01]  /*1ad80*/  MUFU.EX2 R107, R152 ;  /* 0x00000098006b7308 */ /* 0x0007e20000000800 */
[----:B--2---:R-:W-:Y:S01]  /*1ad90*/  FFMA.FTZ R42, R158, c[0x0][0x23c], -R43 ;  /* 0x00008f009e2a7a23 */ /* 0x004fe2000001082b */
[-C--:B-1----:R-:W-:Y:S01]  /*1ada0*/  HMMA.16816.F32.BF16 R20, R52, R44.reuse, R20 ;  /* 0x0000002c3414723c */ /* 0x082fe20000041814 */
[----:B------:R-:W-:Y:S02]  /*1adb0*/  IMAD.MOV.U32 R158, RZ, RZ, R147 ;  /* 0x000000ffff9e7224 */ /* 0x000fe400078e0093 */
[----:B------:R-:W-:Y:S02]  /*1adc0*/  IMAD.MOV.U32 R147, RZ, RZ, R144 ;  /* 0x000000ffff937224 */ /* 0x000fe400078e0090 */
[----:B------:R-:W-:Y:S03]  /*1add0*/  IMAD.MOV.U32 R144, RZ, RZ, R149 ;  /* 0x000000ffff907224 */ /* 0x000fe600078e0095 */
[----:B------:R-:W-:Y:S01]  /*1ade0*/  MUFU.EX2 R125, R101 ;  /* 0x00000065007d7308 */ /* 0x000fe20000000800 */
[----:B------:R-:W-:Y:S01]  /*1adf0*/  IMAD.MOV.U32 R149, RZ, RZ, R138 ;  /* 0x000000ffff957224 */ /* 0x000fe200078e008a */
[C---:B------:R-:W-:Y:S02]  /*1ae00*/  HMMA.16816.F32.BF16 R24, R56.reuse, R44, R24 ;  /* 0x0000002c3818723c */ /* 0x040fe40000041818 */
[----:B------:R-:W-:Y:S06]  /*1ae10*/  IMAD.MOV.U32 R138, RZ, RZ, R105 ;  /* 0x000000ffff8a7224 */ /* 0x000fec00078e0069 */
[-C--:B------:R-:W-:Y:S01]  /*1ae20*/  HMMA.16816.F32.BF16 R28, R56, R46.reuse, R28 ;  /* 0x0000002e381c723c */ /* 0x080fe2000004181c */
[----:B------:R1:W2:Y:S03]  /*1ae30*/  MUFU.EX2 R105, R42 ;  /* 0x0000002a00697308 */ /* 0x0002a60000000800 */
[----:B---3--:R-:W-:Y:S02]  /*1ae40*/  IMAD.MOV.U32 R152, RZ, RZ, R158 ;  /* 0x000000ffff987224 */ /* 0x008fe400078e009e */
[----:B------:R-:W-:Y:S02]  /*1ae50*/  IMAD.MOV.U32 R158, RZ, RZ, R147 ;  /* 0x000000ffff9e7224 */ /* 0x000fe400078e0093 */
[----:B------:R-:W-:Y:S01]  /*1ae60*/  IMAD.MOV.U32 R147, RZ, RZ, R146 ;  /* 0x000000ffff937224 */ /* 0x000fe200078e0092 */
[----:B------:R-:W-:Y:S01]  /*1ae70*/  HMMA.16816.F32.BF16 R32, R52, R46, R32 ;  /* 0x0000002e3420723c */ /* 0x000fe20000041820 */
[----:B------:R-:W3:Y:S02]  /*1ae80*/  LDSM.16.MT88.4 R44, [R204+0x4800] ;  /* 0x00480000cc2c783b */ /* 0x000ee40000004200 */
[----:B------:R-:W-:Y:S02]  /*1ae90*/  IMAD.MOV.U32 R146, RZ, RZ, R145 ;  /* 0x000000ffff927224 */ /* 0x000fe400078e0091 */
[----:B------:R-:W-:Y:S02]  /*1aea0*/  IMAD.MOV.U32 R145, RZ, RZ, R144 ;  /* 0x000000ffff917224 */ /* 0x000fe400078e0090 */
[----:B------:R-:W-:Y:S02]  /*1aeb0*/  IMAD.MOV.U32 R144, RZ, RZ, R136 ;  /* 0x000000ffff907224 */ /* 0x000fe400078e0088 */
[----:B------:R-:W-:Y:S03]  /*1aec0*/  IMAD.MOV.U32 R136, RZ, RZ, R141 ;  /* 0x000000ffff887224 */ /* 0x000fe600078e008d */
[----:B------:R-:W-:Y:S02]  /*1aed0*/  IMAD.MOV.U32 R141, RZ, RZ, R108 ;  /* 0x000000ffff8d7224 */ /* 0x000fe400078e006c */
[----:B------:R-:W-:Y:S02]  /*1aee0*/  IMAD.MOV.U32 R108, RZ, RZ, R118 ;  /* 0x000000ffff6c7224 */ /* 0x000fe400078e0076 */
[----:B------:R-:W-:Y:S01]  /*1aef0*/  IMAD.MOV.U32 R154, RZ, RZ, R152 ;  /* 0x000000ffff9a7224 */ /* 0x000fe200078e0098 */
[----:B------:R2:W2:Y:S01]  /*1af00*/  MUFU.EX2 R118, R218 ;  /* 0x000000da00767308 */ /* 0x0004a20000000800 */
[----:B------:R-:W-:Y:S02]  /*1af10*/  IMAD.MOV.U32 R152, RZ, RZ, R108 ;  /* 0x000000ffff987224 */ /* 0x000fe400078e006c */
[----:B------:R-:W-:Y:S02]  /*1af20*/  IMAD.MOV.U32 R153, RZ, RZ, R147 ;  /* 0x000000ffff997224 */ /* 0x000fe400078e0093 */
[----:B-1----:R-:W-:Y:S02]  /*1af30*/  FFMA.FTZ R42, R154, c[0x0][0x23c], -R43 ;  /* 0x00008f009a2a7a23 */ /* 0x002fe4000001082b */
[----:B------:R-:W-:Y:S02]  /*1af40*/  IMAD.MOV.U32 R154, RZ, RZ, R152 ;  /* 0x000000ffff9a7224 */ /* 0x000fe400078e0098 */
[----:B------:R-:W-:Y:S01]  /*1af50*/  IMAD.MOV.U32 R155, RZ, RZ, R153 ;  /* 0x000000ffff9b7224 */ /* 0x000fe200078e0099 */
[----:B------:R-:W1:Y:S01]  /*1af60*/  MUFU.EX2 R108, R112 ;  /* 0x00000070006c7308 */ /* 0x000e620000000800 */
[----:B------:R-:W-:Y:S02]  /*1af70*/  IMAD.MOV.U32 R153, RZ, RZ, R159 ;  /* 0x000000ffff997224 */ /* 0x000fe400078e009f */
[----:B------:R-:W-:Y:S02]  /*1af80*/  IMAD.MOV.U32 R159, RZ, RZ, R217 ;  /* 0x000000ffff9f7224 */ /* 0x000fe400078e00d9 */
[----:B------:R-:W-:Y:S02]  /*1af90*/  FFMA.FTZ R48, R155, c[0x0][0x23c], -R43 ;  /* 0x00008f009b307a23 */ /* 0x000fe4000001082b */
[----:B------:R-:W-:Y:S02]  /*1afa0*/  IMAD.MOV.U32 R155, RZ, RZ, R154 ;  /* 0x000000ffff9b7224 */ /* 0x000fe400078e009a */
[----:B------:R-:W-:Y:S01]  /*1afb0*/  IMAD.MOV.U32 R154, RZ, RZ, R153 ;  /* 0x000000ffff9a7224 */ /* 0x000fe200078e0099 */
[----:B------:R-:W-:Y:S01]  /*1afc0*/  MUFU.EX2 R112, R235 ;  /* 0x000000eb00707308 */ /* 0x000fe20000000800 */
[----:B------:R-:W-:Y:S02]  /*1afd0*/  FFMA.FTZ R52, R155, c[0x0][0x23c], -R43 ;  /* 0x00008f009b347a23 */ /* 0x000fe4000001082b */
[----:B------:R-:W-:Y:S01]  /*1afe0*/  IMAD.MOV.U32 R155, RZ, RZ, R154 ;  /* 0x000000ffff9b7224 */ /* 0x000fe200078e009a */
[-C--:B---3--:R-:W-:Y:S01]  /*1aff0*/  HMMA.16816.F32.BF16 R4, R60, R44.reuse, R4 ;  /* 0x0000002c3c04723c */ /* 0x088fe20000041804 */
[----:B--2---:R-:W2:Y:S01]  /*1b000*/  LDL.LU R218, [R1+0xc8] ;  /* 0x0000c80001da7983 */ /* 0x004ea20000300800 */
[----:B------:R-:W-:Y:S02]  /*1b010*/  IMAD.MOV.U32 R147, RZ, RZ, R145 ;  /* 0x000000ffff937224 */ /* 0x000fe400078e0091 */
[----:B------:R-:W-:Y:S02]  /*1b020*/  FFMA.FTZ R53, R155, c[0x0][0x23c], -R43 ;  /* 0x00008f009b357a23 */ /* 0x000fe4000001082b */
[----:B------:R-:W-:Y:S01]  /*1b030*/  MUFU.EX2 R86, R52 ;  /* 0x0000003400567308 */ /* 0x000fe20000000800 */
[----:B------:R-:W-:Y:S01]  /*1b040*/  IMAD.MOV.U32 R145, RZ, RZ, R141 ;  /* 0x000000ffff917224 */ /* 0x000fe200078e008d */
[C---:B------:R-:W-:Y:S01]  /*1b050*/  HMMA.16816.F32.BF16 R8, R64.reuse, R44, R8 ;  /* 0x0000002c4008723c */ /* 0x040fe20000041808 */
[----:B------:R-:W-:Y:S02]  /*1b060*/  IMAD.MOV.U32 R141, RZ, RZ, R221 ;  /* 0x000000ffff8d7224 */ /* 0x000fe400078e00dd */
[----:B------:R4:W5:Y:S01]  /*1b070*/  LDL.LU R221, [R1+0xc4] ;  /* 0x0000c40001dd7983 */ /* 0x0009620000300800 */
[----:B------:R-:W-:Y:S03]  /*1b080*/  IMAD.MOV.U32 R152, RZ, RZ, R117 ;  /* 0x000000ffff987224 */ /* 0x000fe600078e0075 */
[----:B------:R4:W5:Y:S01]  /*1b090*/  LDL.LU R217, [R1+0xc0] ;  /* 0x0000c00001d97983 */ /* 0x0009620000300800 */
[-C--:B------:R-:W-:Y:S01]  /*1b0a0*/  HMMA.16816.F32.BF16 R12, R64, R46.reuse, R12 ;  /* 0x0000002e400c723c */ /* 0x080fe2000004180c */
[----:B------:R3:W-:Y:S03]  /*1b0b0*/  MUFU.EX2 R117, R42 ;  /* 0x0000002a00757308 */ /* 0x0007e60000000800 */
[----:B------:R-:W-:Y:S02]  /*1b0c0*/  IMAD.MOV.U32 R153, RZ, RZ, R152 ;  /* 0x000000ffff997224 */ /* 0x000fe400078e0098 */
[----:B------:R-:W-:Y:S02]  /*1b0d0*/  IMAD.MOV.U32 R152, RZ, RZ, R159 ;  /* 0x000000ffff987224 */ /* 0x000fe400078e009f */
        /* <DEDUP_REMOVED lines=8> */
[--C-:B------:R-:W-:Y:S01]  /*1b160*/  FFMA.FTZ R57, R155, c[0x0][0x23c], -R43.reuse ;  /* 0x00008f009b397a23 */ /* 0x100fe2000001082b */
[----:B---3--:R-:W-:Y:S01]  /*1b170*/  F2FP.BF16.PACK_AB R42, R90, R84 ;  /* 0x000000545a2a723e */ /* 0x008fe200000010ff */
[----:B------:R-:W-:Y:S02]  /*1b180*/  FFMA.FTZ R56, R154, c[0x0][0x23c], -R43 ;  /* 0x00008f009a387a23 */ /* 0x000fe4000001082b */
[----:B------:R-:W-:Y:S01]  /*1b190*/  MUFU.EX2 R102, R57 ;  /* 0x0000003900667308 */ /* 0x000fe20000000800 */
[----:B------:R-:W-:Y:S01]  /*1b1a0*/  LOP3.LUT R76, R76, R42, RZ, 0xc0, !PT ;  /* 0x0000002a4c4c7212 */ /* 0x000fe200078ec0ff */
[----:B------:R-:W-:Y:S01]  /*1b1b0*/  IMAD.MOV.U32 R157, RZ, RZ, R239 ;  /* 0x000000ffff9d7224 */ /* 0x000fe200078e00ef */
[----:B------:R-:W-:Y:S01]  /*1b1c0*/  F2FP.BF16.PACK_AB R42, R93, R85 ;  /* 0x000000555d2a723e */ /* 0x000fe200000010ff */
[----:B------:R-:W-:Y:S02]  /*1b1d0*/  IMAD.MOV.U32 R152, RZ, RZ, R159 ;  /* 0x000000ffff987224 */ /* 0x000fe400078e009f */
[----:B------:R-:W-:Y:S01]  /*1b1e0*/  IMAD.MOV.U32 R159, RZ, RZ, R157 ;  /* 0x000000ffff9f7224 */ /* 0x000fe200078e009d */
[----:B------:R-:W-:Y:S01]  /*1b1f0*/  LOP3.LUT R77, R77, R42, RZ, 0xc0, !PT ;  /* 0x0000002a4d4d7212 */ /* 0x000fe200078ec0ff */
[----:B------:R-:W-:Y:S01]  /*1b200*/  IMAD.MOV.U32 R157, RZ, RZ, R147 ;  /* 0x000000ffff9d7224 */ /* 0x000fe200078e0093 */
[----:B------:R-:W-:Y:S01]  /*1b210*/  F2FP.BF16.PACK_AB R42, R95, R88 ;  /* 0x000000585f2a723e */ /* 0x000fe200000010ff */
[----:B------:R-:W-:Y:S02]  /*1b220*/  IMAD.MOV.U32 R147, RZ, RZ, R146 ;  /* 0x000000ffff937224 */ /* 0x000fe400078e0092 */
[----:B------:R-:W-:Y:S02]  /*1b230*/  IMAD.MOV.U32 R146, RZ, RZ, R148 ;  /* 0x000000ffff927224 */ /* 0x000fe400078e0094 */
[----:B------:R-:W-:Y:S02]  /*1b240*/  IMAD.MOV.U32 R148, RZ, RZ, R121 ;  /* 0x000000ffff947224 */ /* 0x000fe400078e0079 */
[----:B------:R-:W-:Y:S02]  /*1b250*/  IMAD.MOV.U32 R121, RZ, RZ, R222 ;  /* 0x000000ffff797224 */ /* 0x000fe400078e00de */
[----:B------:R4:W5:Y:S01]  /*1b260*/  LDL.LU R222, [R1+0xbc] ;  /* 0x0000bc0001de7983 */ /* 0x0009620000300800 */
[----:B------:R-:W-:Y:S02]  /*1b270*/  IMAD.MOV.U32 R153, RZ, RZ, R152 ;  /* 0x000000ffff997224 */ /* 0x000fe400078e0098 */
[----:B------:R-:W-:Y:S01]  /*1b280*/  IMAD.MOV.U32 R239, RZ, RZ, R120 ;  /* 0x000000ffffef7224 */ /* 0x000fe200078e0078 */
[-C--:B-1----:R-:W-:Y:S01]  /*1b290*/  HMMA.16816.F32.BF16 R20, R60, R44.reuse, R20 ;  /* 0x0000002c3c14723c */ /* 0x082fe20000041814 */
[----:B------:R1:W3:Y:S01]  /*1b2a0*/  MUFU.EX2 R120, R48 ;  /* 0x0000003000787308 */ /* 0x0002e20000000800 */
[----:B------:R-:W-:Y:S02]  /*1b2b0*/  IMAD.MOV.U32 R152, RZ, RZ, R159 ;  /* 0x000000ffff987224 */ /* 0x000fe400078e009f */
[----:B------:R-:W-:Y:S02]  /*1b2c0*/  IMAD.MOV.U32 R159, RZ, RZ, R146 ;  /* 0x000000ffff9f7224 */ /* 0x000fe400078e0092 */
[----:B------:R-:W-:Y:S02]  /*1b2d0*/  IMAD.MOV.U32 R146, RZ, RZ, R148 ;  /* 0x000000ffff927224 */ /* 0x000fe400078e0094 */
[C---:B------:R-:W-:Y:S01]  /*1b2e0*/  HMMA.16816.F32.BF16 R24, R64.reuse, R44, R24 ;  /* 0x0000002c4018723c */ /* 0x040fe20000041818 */
[----:B------:R-:W-:Y:S03]  /*1b2f0*/  IMAD.MOV.U32 R148, RZ, RZ, R141 ;  /* 0x000000ffff947224 */ /* 0x000fe600078e008d */
[----:B------:R-:W-:Y:S04]  /*1b300*/  IMAD.MOV.U32 R141, RZ, RZ, R223 ;  /* 0x000000ffff8d7224 */ /* 0x000fe800078e00df */
[-C--:B------:R-:W-:Y:S07]  /*1b310*/  HMMA.16816.F32.BF16 R28, R64, R46.reuse, R28 ;  /* 0x0000002e401c723c */ /* 0x080fee000004181c */
[--C-:B------:R-:W-:Y:S01]  /*1b320*/  FFMA.FTZ R67, R111, c[0x0][0x23c], -R43.reuse ;  /* 0x00008f006f437a23 */ /* 0x100fe2000001082b */
[----:B------:R-:W-:Y:S01]  /*1b330*/  HMMA.16816.F32.BF16 R32, R60, R46, R32 ;  /* 0x0000002e3c20723c */ /* 0x000fe20000041820 */
[----:B------:R-:W3:Y:S03]  /*1b340*/  LDSM.16.MT88.4 R44, [R204+0x4c00] ;  /* 0x004c0000cc2c783b */ /* 0x000ee60000004200 */
[--C-:B-1----:R-:W-:Y:S02]  /*1b350*/  HSET2.LE.AND R48, R89, R241.reuse, PT ;  /* 0x000000f159307233 */ /* 0x102fe40003803000 */
[----:B------:R-:W1:Y:S01]  /*1b360*/  MUFU.EX2 R89, R97 ;  /* 0x0000006100597308 */ /* 0x000e620000000800 */
[--C-:B------:R-:W-:Y:S02]  /*1b370*/  HSET2.LE.AND R64, R169, R241.reuse, PT ;  /* 0x000000f1a9407233 */ /* 0x100fe40003803000 */
[----:B------:R-:W-:Y:S03]  /*1b380*/  LOP3.LUT R48, R48, R42, RZ, 0xc0, !PT ;  /* 0x0000002a30307212 */ /* 0x000fe600078ec0ff */
[----:B------:R-:W-:Y:S04]  /*1b390*/  F2FP.BF16.PACK_AB R42, R92, R87 ;  /* 0x000000575c2a723e */ /* 0x000fe800000010ff */
[----:B------:R-:W-:Y:S02]  /*1b3a0*/  LOP3.LUT R49, R49, R42, RZ, 0xc0, !PT ;  /* 0x0000002a31317212 */ /* 0x000fe400078ec0ff */
[----:B------:R-:W-:Y:S04]  /*1b3b0*/  F2FP.BF16.PACK_AB R42, R106, R100 ;  /* 0x000000646a2a723e */ /* 0x000fe800000010ff */
[----:B------:R-:W-:Y:S02]  /*1b3c0*/  LOP3.LUT R50, R50, R42, RZ, 0xc0, !PT ;  /* 0x0000002a32327212 */ /* 0x000fe400078ec0ff */
[----:B------:R-:W-:Y:S04]  /*1b3d0*/  F2FP.BF16.PACK_AB R42, R105, R98 ;  /* 0x00000062692a723e */ /* 0x000fe800000010ff */
[----:B------:R-:W-:Y:S01]  /*1b3e0*/  LOP3.LUT R51, R51, R42, RZ, 0xc0, !PT ;  /* 0x0000002a33337212 */ /* 0x000fe200078ec0ff */
[----:B------:R-:W-:Y:S02]  /*1b3f0*/  FFMA.FTZ R42, R153, c[0x0][0x23c], -R43 ;  /* 0x00008f00992a7a23 */ /* 0x000fe4000001082b */
[----:B------:R-:W-:Y:S02]  /*1b400*/  IMAD.MOV.U32 R153, RZ, RZ, R152 ;  /* 0x000000ffff997224 */ /* 0x000fe400078e0098 */
[----:B------:R-:W-:Y:S02]  /*1b410*/  IMAD.MOV.U32 R152, RZ, RZ, R159 ;  /* 0x000000ffff987224 */ /* 0x000fe400078e009f */
[----:B------:R-:W-:Y:S01]  /*1b420*/  IMAD.MOV.U32 R159, RZ, RZ, R146 ;  /* 0x000000ffff9f7224 */ /* 0x000fe200078e0092 */
[----:B------:R-:W-:Y:S01]  /*1b430*/  MUFU.EX2 R111, R153 ;  /* 0x00000099006f7308 */ /* 0x000fe20000000800 */
[----:B------:R-:W-:Y:S01]  /*1b440*/  IMAD.MOV.U32 R146, RZ, RZ, R82 ;  /* 0x000000ffff927224 */ /* 0x000fe200078e0052 */
[-C--:B---3--:R-:W-:Y:S08]  /*1b450*/  HMMA.16816.F32.BF16 R4, R68, R44.reuse, R4 ;  /* 0x0000002c4404723c */ /* 0x088ff00000041804 */
[----:B------:R3:W1:Y:S01]  /*1b460*/  MUFU.EX2 R82, R53 ;  /* 0x0000003500527308 */ /* 0x0006620000000800 */
[C---:B------:R-:W-:Y:S09]  /*1b470*/  HMMA.16816.F32.BF16 R8, R72.reuse, R44, R8 ;  /* 0x0000002c4808723c */ /* 0x040ff20000041808 */
[----:B------:R1:W-:Y:S01]  /*1b480*/  MUFU.EX2 R101, R159 ;  /* 0x0000009f00657308 */ /* 0x0003e20000000800 */
[-C--:B------:R-:W-:Y:S08]  /*1b490*/  HMMA.16816.F32.BF16 R12, R72, R46.reuse, R12 ;  /* 0x0000002e480c723c */ /* 0x080ff0000004180c */
[C---:B------:R-:W-:Y:S01]  /*1b4a0*/  HMMA.16816.F32.BF16 R16, R68.reuse, R46, R16 ;  /* 0x0000002e4410723c */ /* 0x040fe20000041810 */
[----:B------:R-:W4:Y:S01]  /*1b4b0*/  LDSM.16.MT88.4 R44, [R205+0x4c00] ;  /* 0x004c0000cd2c783b */ /* 0x000f220000004200 */
[----:B------:R-:W2:Y:S07]  /*1b4c0*/  MUFU.EX2 R91, R152 ;  /* 0x00000098005b7308 */ /* 0x000eae0000000800 */
[----:B---3--:R-:W-:Y:S03]  /*1b4d0*/  LDSM.16.MT88.4 R52, [R205+0x5000] ;  /* 0x00500000cd34783b */ /* 0x008fe60000004200 */
[----:B-1----:R-:W-:Y:S02]  /*1b4e0*/  IMAD.MOV.U32 R159, RZ, RZ, R156 ;  /* 0x000000ffff9f7224 */ /* 0x002fe400078e009c */
[----:B------:R-:W-:Y:S02]  /*1b4f0*/  IMAD.MOV.U32 R156, RZ, RZ, R145 ;  /* 0x000000ffff9c7224 */ /* 0x000fe400078e0091 */
[----:B------:R-:W-:Y:S02]  /*1b500*/  IMAD.MOV.U32 R145, RZ, RZ, R144 ;  /* 0x000000ffff917224 */ /* 0x000fe400078e0090 */
[----:B------:R-:W-:Y:S02]  /*1b510*/  IMAD.MOV.U32 R144, RZ, RZ, R151 ;  /* 0x000000ffff907224 */ /* 0x000fe400078e0097 */
[----:B------:R-:W-:Y:S02]  /*1b520*/  IMAD.MOV.U32 R151, RZ, RZ, R150 ;  /* 0x000000ffff977224 */ /* 0x000fe400078e0096 */
[----:B------:R-:W-:Y:S02]  /*1b530*/  IMAD.MOV.U32 R150, RZ, RZ, R149 ;  /* 0x000000ffff967224 */ /* 0x000fe400078e0095 */
[----:B------:R-:W-:Y:S02]  /*1b540*/  IMAD.MOV.U32 R149, RZ, RZ, R143 ;  /* 0x000000ffff957224 */ /* 0x000fe400078e008f */
[----:B------:R-:W-:Y:S02]  /*1b550*/  IMAD.MOV.U32 R143, RZ, RZ, R240 ;  /* 0x000000ffff8f7224 */ /* 0x000fe400078e00f0 */
[----:B------:R-:W-:Y:S02]  /*1b560*/  IMAD.MOV.U32 R240, RZ, RZ, R99 ;  /* 0x000000fffff07224 */ /* 0x000fe400078e0063 */
[----:B------:R-:W1:Y:S01]  /*1b570*/  MUFU.EX2 R99, R113 ;  /* 0x0000007100637308 */ /* 0x000e620000000800 */
[-C--:B----4-:R-:W-:Y:S09]  /*1b580*/  HMMA.16816.F32.BF16 R20, R68, R44.reuse, R20 ;  /* 0x0000002c4414723c */ /* 0x090ff20000041814 */
[----:B------:R-:W-:Y:S01]  /*1b590*/  MUFU.EX2 R113, R109 ;  /* 0x0000006d00717308 */ /* 0x000fe20000000800 */
[C---:B------:R-:W-:Y:S09]  /*1b5a0*/  HMMA.16816.F32.BF16 R24, R72.reuse, R44, R24 ;  /* 0x0000002c4818723c */ /* 0x040ff20000041818 */
[----:B------:R-:W-:Y:S01]  /*1b5b0*/  MUFU.EX2 R109, R56 ;  /* 0x00000038006d7308 */ /* 0x000fe20000000800 */
[-C--:B------:R-:W-:Y:S09]  /*1b5c0*/  HMMA.16816.F32.BF16 R28, R72, R46.reuse, R28 ;  /* 0x0000002e481c723c */ /* 0x080ff2000004181c */
[----:B------:R-:W-:Y:S01]  /*1b5d0*/  MUFU.EX2 R73, R137 ;  /* 0x0000008900497308 */ /* 0x000fe20000000800 */
[----:B------:R-:W-:Y:S01]  /*1b5e0*/  HMMA.16816.F32.BF16 R32, R68, R46, R32 ;  /* 0x0000002e4420723c */ /* 0x000fe20000041820 */
[----:B------:R-:W3:Y:S06]  /*1b5f0*/  LDSM.16.MT88.4 R44, [R204+0x5000] ;  /* 0x00500000cc2c783b */ /* 0x000eec0000004200 */
[----:B------:R-:W-:Y:S02]  /*1b600*/  FFMA.FTZ R69, R110, c[0x0][0x23c], -R43 ;  /* 0x00008f006e457a23 */ /* 0x000fe4000001082b */
[----:B------:R4:W-:Y:S10]  /*1b610*/  MUFU.EX2 R70, R67 ;  /* 0x0000004300467308 */ /* 0x0009f40000000800 */
[----:B------:R-:W-:Y:S10]  /*1b620*/  MUFU.EX2 R110, R119 ;  /* 0x00000077006e7308 */ /* 0x000ff40000000800 */
[----:B------:R-:W1:Y:S01]  /*1b630*/  MUFU.EX2 R119, R42 ;  /* 0x0000002a00777308 */ /* 0x000e620000000800 */
[--C-:B----4-:R-:W-:Y:S09]  /*1b640*/  HSET2.LE.AND R67, R173, R241.reuse, PT ;  /* 0x000000f1ad437233 */ /* 0x110ff20003803000 */
[----:B------:R-:W-:Y:S01]  /*1b650*/  MUFU.EX2 R75, R149 ;  /* 0x00000095004b7308 */ /* 0x000fe20000000800 */
[-C--:B---3--:R-:W-:Y:S09]  /*1b660*/  HMMA.16816.F32.BF16 R4, R76, R44.reuse, R4 ;  /* 0x0000002c4c04723c */ /* 0x088ff20000041804 */
[----:B------:R-:W-:Y:S01]  /*1b670*/  MUFU.EX2 R72, R136 ;  /* 0x0000008800487308 */ /* 0x000fe20000000800 */
[C---:B------:R-:W-:Y:S08]  /*1b680*/  HMMA.16816.F32.BF16 R8, R48.reuse, R44, R8 ;  /* 0x0000002c3008723c */ /* 0x040ff00000041808 */
[-C--:B------:R-:W-:Y:S01]  /*1b690*/  HMMA.16816.F32.BF16 R12, R48, R46.reuse, R12 ;  /* 0x0000002e300c723c */ /* 0x080fe2000004180c */
[----:B------:R-:W-:Y:S07]  /*1b6a0*/  MUFU.EX2 R71, R239 ;  /* 0x000000ef00477308 */ /* 0x000fee0000000800 */
[C---:B------:R-:W-:Y:S03]  /*1b6b0*/  HMMA.16816.F32.BF16 R16, R76.reuse, R46, R16 ;  /* 0x0000002e4c10723c */ /* 0x040fe60000041810 */
[----:B------:R-:W-:Y:S04]  /*1b6c0*/  MUFU.EX2 R69, R69 ;  /* 0x0000004500457308 */ /* 0x000fe80000000800 */
[--C-:B------:R-:W-:Y:S01]  /*1b6d0*/  HSET2.LE.AND R46, R132, R241.reuse, PT ;  /* 0x000000f1842e7233 */ /* 0x100fe20003803000 */
[----:B------:R-:W-:Y:S01]  /*1b6e0*/  IMAD.MOV.U32 R132, RZ, RZ, R39 ;  /* 0x000000ffff847224 */ /* 0x000fe200078e0027 */
[-C--:B------:R-:W-:Y:S03]  /*1b6f0*/  HMMA.16816.F32.BF16 R20, R76, R52.reuse, R20 ;  /* 0x000000344c14723c */ /* 0x080fe60000041814 */
[--C-:B------:R-:W-:Y:S01]  /*1b700*/  HSET2.LE.AND R47, R114, R241.reuse, PT ;  /* 0x000000f1722f7233 */ /* 0x100fe20003803000 */
[----:B------:R-:W-:Y:S01]  /*1b710*/  MUFU.EX2 R74, R148 ;  /* 0x00000094004a7308 */ /* 0x000fe20000000800 */
[--C-:B--2---:R-:W-:Y:S03]  /*1b720*/  FFMA.FTZ R58, R218, c[0x0][0x23c], -R43.reuse ;  /* 0x00008f00da3a7a23 */ /* 0x104fe6000001082b */
[C---:B------:R-:W-:Y:S01]  /*1b730*/  HMMA.16816.F32.BF16 R24, R48.reuse, R52, R24 ;  /* 0x000000343018723c */ /* 0x040fe20000041818 */
[----:B------:R-:W-:Y:S01]  /*1b740*/  FFMA.FTZ R43, R41, c[0x0][0x23c], -R43 ;  /* 0x00008f00292b7a23 */ /* 0x000fe2000001082b */
[----:B------:R2:W5:Y:S04]  /*1b750*/  LDL.LU R218, [R1+0xb8] ;  /* 0x0000b80001da7983 */ /* 0x0005680000300800 */
[----:B------:R2:W5:Y:S01]  /*1b760*/  LDL.LU R223, [R1+0xb4] ;  /* 0x0000b40001df7983 */ /* 0x0005620000300800 */
[----:B------:R3:W4:Y:S01]  /*1b770*/  MUFU.EX2 R97, R58 ;  /* 0x0000003a00617308 */ /* 0x0007220000000800 */
[-C--:B------:R-:W-:Y:S02]  /*1b780*/  HMMA.16816.F32.BF16 R28, R48, R54.reuse, R28 ;  /* 0x00000036301c723c */ /* 0x080fe4000004181c */
[----:B------:R-:W2:Y:S04]  /*1b790*/  LDL.LU R59, [R1+0x40] ;  /* 0x00004000013b7983 */ /* 0x000ea80000300800 */
[----:B------:R-:W4:Y:S01]  /*1b7a0*/  LDL.LU R45, [R1+0x44] ;  /* 0x00004400012d7983 */ /* 0x000f220000300800 */
[--C-:B------:R-:W-:Y:S01]  /*1b7b0*/  HSET2.LE.AND R48, R176, R241.reuse, PT ;  /* 0x000000f1b0307233 */ /* 0x100fe20003803000 */
[----:B------:R-:W-:Y:S01]  /*1b7c0*/  HMMA.16816.F32.BF16 R32, R76, R54, R32 ;  /* 0x000000364c20723c */ /* 0x000fe20000041820 */
[--C-:B------:R-:W-:Y:S01]  /*1b7d0*/  HSET2.LE.AND R49, R174, R241.reuse, PT ;  /* 0x000000f1ae317233 */ /* 0x100fe20003803000 */
[----:B------:R-:W4:Y:S04]  /*1b7e0*/  LDL.LU R44, [R1+0x48] ;  /* 0x00004800012c7983 */ /* 0x000f280000300800 */
[----:B------:R-:W4:Y:S01]  /*1b7f0*/  LDL.LU R41, [R1+0x4c] ;  /* 0x00004c0001297983 */ /* 0x000f220000300800 */
[----:B--2---:R-:W-:Y:S03]  /*1b800*/  FFMA.FTZ R36, R36, R59, R159 ;  /* 0x0000003b24247223 */ /* 0x004fe6000001009f */
[----:B---3--:R-:W2:Y:S02]  /*1b810*/  LDSM.16.MT88.4 R56, [R204+0x5400] ;  /* 0x00540000cc38783b */ /* 0x008ea40000004200 */
[----:B----4-:R-:W-:Y:S01]  /*1b820*/  FFMA.FTZ R42, R3, R45, R158 ;  /* 0x0000002d032a7223 */ /* 0x010fe2000001009e */
[--C-:B------:R-:W-:Y:S01]  /*1b830*/  HSET2.LE.AND R45, R133, R241.reuse, PT ;  /* 0x000000f1852d7233 */ /* 0x100fe20003803000 */
[----:B------:R-:W-:Y:S01]  /*1b840*/  IMAD.MOV.U32 R133, RZ, RZ, R38 ;  /* 0x000000ffff857224 */ /* 0x000fe200078e0026 */
[--C-:B------:R-:W-:Y:S01]  /*1b850*/  HSET2.LE.AND R3, R83, R241.reuse, PT ;  /* 0x000000f153037233 */ /* 0x100fe20003803000 */
[----:B------:R-:W-:Y:S01]  /*1b860*/  FFMA.FTZ R62, R2, R44, R157 ;  /* 0x0000002c023e7223 */ /* 0x000fe2000001009d */
[----:B------:R-:W-:Y:S01]  /*1b870*/  F2FP.BF16.PACK_AB R2, R128, R125 ;  /* 0x0000007d8002723e */ /* 0x000fe200000010ff */
[----:B------:R-:W-:Y:S01]  /*1b880*/  IMAD.MOV.U32 R157, RZ, RZ, R156 ;  /* 0x000000ffff9d7224 */ /* 0x000fe200078e009c */
[----:B------:R-:W-:Y:S01]  /*1b890*/  F2FP.BF16.PACK_AB R44, R118, R107 ;  /* 0x0000006b762c723e */ /* 0x000fe200000010ff */
[----:B------:R-:W-:Y:S01]  /*1b8a0*/  FFMA.FTZ R60, R0, R41, R247 ;  /* 0x00000029003c7223 */ /* 0x000fe200000100f7 */
[----:B------:R-:W-:Y:S01]  /*1b8b0*/  F2FP.BF16.PACK_AB R0, R127, R124 ;  /* 0x0000007c7f00723e */ /* 0x000fe200000010ff */
[----:B------:R-:W-:Y:S01]  /*1b8c0*/  IMAD.MOV.U32 R156, RZ, RZ, R147 ;  /* 0x000000ffff9c7224 */ /* 0x000fe200078e0093 */
[----:B------:R-:W-:Y:S01]  /*1b8d0*/  LOP3.LUT R47, R47, R2, RZ, 0xc0, !PT ;  /* 0x000000022f2f7212 */ /* 0x000fe200078ec0ff */
[----:B------:R-:W-:Y:S01]  /*1b8e0*/  IMAD.MOV.U32 R147, RZ, RZ, R146 ;  /* 0x000000ffff937224 */ /* 0x000fe200078e0092 */
[----:B------:R-:W-:Y:S01]  /*1b8f0*/  LOP3.LUT R46, R46, R0, RZ, 0xc0, !PT ;  /* 0x000000002e2e7212 */ /* 0x000fe200078ec0ff */
[----:B------:R-:W-:Y:S01]  /*1b900*/  FADD.FTZ R61, R156, R36 ;  /* 0x000000249c3d7221 */ /* 0x000fe20000010000 */
[----:B------:R-:W-:Y:S01]  /*1b910*/  F2FP.BF16.PACK_AB R0, R122, R108 ;  /* 0x0000006c7a00723e */ /* 0x000fe200000010ff */
[----:B------:R-:W-:Y:S01]  /*1b920*/  FADD.FTZ R42, R147, R42 ;  /* 0x0000002a932a7221 */ /* 0x000fe20000010000 */
[--C-:B------:R-:W-:Y:S01]  /*1b930*/  HSET2.LE.AND R36, R189, R241.reuse, PT ;  /* 0x000000f1bd247233 */ /* 0x100fe20003803000 */
[----:B------:R-:W-:Y:S01]  /*1b940*/  FADD.FTZ R52, R145, R62 ;  /* 0x0000003e91347221 */ /* 0x000fe20000010000 */
[----:B------:R-:W-:Y:S01]  /*1b950*/  LOP3.LUT R45, R45, R0, RZ, 0xc0, !PT ;  /* 0x000000002d2d7212 */ /* 0x000fe200078ec0ff */
[----:B------:R-:W-:Y:S01]  /*1b960*/  FADD.FTZ R63, R151, R61 ;  /* 0x0000003d973f7221 */ /* 0x000fe20000010000 */
[----:B------:R-:W-:Y:S01]  /*1b970*/  F2FP.BF16.PACK_AB R41, R120, R117 ;  /* 0x000000757829723e */ /* 0x000fe200000010ff */
[----:B------:R-:W-:Y:S01]  /*1b980*/  FADD.FTZ R61, R150, R42 ;  /* 0x0000002a963d7221 */ /* 0x000fe20000010000 */
[C---:B------:R-:W-:Y:S01]  /*1b990*/  LOP3.LUT R0, R81.reuse, 0xffff, RZ, 0xc0, !PT ;  /* 0x0000ffff51007812 */ /* 0x040fe200078ec0ff */
[----:B------:R-:W-:Y:S01]  /*1b9a0*/  FADD.FTZ R60, R144, R60 ;  /* 0x0000003c903c7221 */ /* 0x000fe20000010000 */
[----:B------:R-:W-:Y:S01]  /*1b9b0*/  LOP3.LUT R51, R36, R41, RZ, 0xc0, !PT ;  /* 0x0000002924337212 */ /* 0x000fe200078ec0ff */
[----:B------:R-:W-:Y:S01]  /*1b9c0*/  IMAD.MOV.U32 R146, RZ, RZ, R121 ;  /* 0x000000ffff927224 */ /* 0x000fe200078e0079 */
[----:B------:R-:W-:Y:S01]  /*1b9d0*/  LOP3.LUT R42, R81, 0xff, RZ, 0xc0, !PT ;  /* 0x000000ff512a7812 */ /* 0x000fe200078ec0ff */
[----:B------:R-:W-:Y:S01]  /*1b9e0*/  FADD.FTZ R60, R138, R60 ;  /* 0x0000003c8a3c7221 */ /* 0x000fe20000010000 */
[----:B------:R-:W-:Y:S01]  /*1b9f0*/  SHF.R.U32.HI R36, RZ, 0x8, R0 ;  /* 0x00000008ff247819 */ /* 0x000fe20000011600 */
[--C-:B------:R-:W-:Y:S01]  /*1ba00*/  HSET2.LE.AND R2, R190, R241.reuse, PT ;  /* 0x000000f1be027233 */ /* 0x100fe20003803000 */
[----:B------:R-:W-:Y:S01]  /*1ba10*/  LOP3.LUT R44, R3, R44, RZ, 0xc0, !PT ;  /* 0x0000002c032c7212 */ /* 0x000fe200078ec0ff */
[--C-:B------:R-:W-:Y:S01]  /*1ba20*/  HSET2.LE.AND R62, R177, R241.reuse, PT ;  /* 0x000000f1b13e7233 */ /* 0x100fe20003803000 */
[----:B------:R-:W-:Y:S01]  /*1ba30*/  PRMT R164, R42, 0x5410, R36 ;  /* 0x000054102aa47816 */ /* 0x000fe20000000024 */
[----:B------:R-:W-:Y:S01]  /*1ba40*/  FADD.FTZ R42, R139, R52 ;  /* 0x000000348b2a7221 */ /* 0x000fe20000010000 */
[----:B------:R-:W-:Y:S01]  /*1ba50*/  F2FP.BF16.PACK_AB R3, R129, R126 ;  /* 0x0000007e8103723e */ /* 0x000fe200000010ff */
[----:B------:R-:W3:Y:S01]  /*1ba60*/  LDSM.16.MT88.4 R52, [R205+0x5400] ;  /* 0x00540000cd34783b */ /* 0x000ee20000004200 */
[----:B------:R-:W-:Y:S01]  /*1ba70*/  F2FP.BF16.PACK_AB R0, R94, R89 ;  /* 0x000000595e00723e */ /* 0x000fe200000010ff */
[-C--:B--2---:R-:W-:Y:S01]  /*1ba80*/  HMMA.16816.F32.BF16 R4, R44, R56.reuse, R4 ;  /* 0x000000382c04723c */ /* 0x084fe20000041804 */
[----:B------:R-:W-:Y:S01]  /*1ba90*/  LOP3.LUT R50, R2, R3, RZ, 0xc0, !PT ;  /* 0x0000000302327212 */ /* 0x000fe200078ec0ff */
[----:B------:R-:W-:Y:S01]  /*1baa0*/  MUFU.EX2 R114, R157 ;  /* 0x0000009d00727308 */ /* 0x000fe20000000800 */
[----:B------:R-:W-:Y:S01]  /*1bab0*/  F2FP.BF16.PACK_AB R2, R82, R86 ;  /* 0x000000565202723e */ /* 0x000fe200000010ff */
[--C-:B------:R-:W-:Y:S01]  /*1bac0*/  HSET2.LE.AND R164, R164, R241.reuse, PT ;  /* 0x000000f1a4a47233 */ /* 0x100fe20003803000 */
[----:B------:R-:W-:Y:S02]  /*1bad0*/  LOP3.LUT R48, R48, R0, RZ, 0xc0, !PT ;  /* 0x0000000030307212 */ /* 0x000fe400078ec0ff */
[----:B------:R-:W-:Y:S02]  /*1bae0*/  LOP3.LUT R49, R49, R2, RZ, 0xc0, !PT ;  /* 0x0000000231317212 */ /* 0x000fe400078ec0ff */
[--C-:B------:R-:W-:Y:S03]  /*1baf0*/  SHF.R.U32.HI R3, RZ, 0x10, R81.reuse ;  /* 0x00000010ff037819 */ /* 0x100fe60000011651 */
[--C-:B------:R-:W-:Y:S01]  /*1bb00*/  SHF.R.U32.HI R2, RZ, 0x10, R80.reuse ;  /* 0x00000010ff027819 */ /* 0x100fe20000011650 */
[----:B------:R-:W2:Y:S01]  /*1bb10*/  MUFU.EX2 R121, R237 ;  /* 0x000000ed00797308 */ /* 0x000ea20000000800 */
[C---:B------:R-:W-:Y:S01]  /*1bb20*/  HMMA.16816.F32.BF16 R8, R48.reuse, R56, R8 ;  /* 0x000000383008723c */ /* 0x040fe20000041808 */
[----:B------:R-:W-:Y:S02]  /*1bb30*/  SHF.R.U32.HI R41, RZ, 0x18, R81 ;  /* 0x00000018ff297819 */ /* 0x000fe40000011651 */
[----:B------:R-:W-:Y:S02]  /*1bb40*/  LOP3.LUT R0, R80, 0xffff, RZ, 0xc0, !PT ;  /* 0x0000ffff50007812 */ /* 0x000fe400078ec0ff */
[----:B------:R-:W-:Y:S02]  /*1bb50*/  LOP3.LUT R3, R3, 0xff, RZ, 0xc0, !PT ;  /* 0x000000ff03037812 */ /* 0x000fe400078ec0ff */
[----:B------:R-:W-:Y:S01]  /*1bb60*/  SHF.R.U32.HI R36, RZ, 0x18, R80 ;  /* 0x00000018ff247819 */ /* 0x000fe20000011650 */
[-C--:B------:R-:W-:Y:S01]  /*1bb70*/  HMMA.16816.F32.BF16 R12, R48, R58.reuse, R12 ;  /* 0x0000003a300c723c */ /* 0x080fe2000004180c */
[----:B------:R-:W-:Y:S01]  /*1bb80*/  LOP3.LUT R2, R2, 0xff, RZ, 0xc0, !PT ;  /* 0x000000ff02027812 */ /* 0x000fe200078ec0ff */
[----:B------:R4:W1:Y:S02]  /*1bb90*/  MUFU.EX2 R83, R146 ;  /* 0x0000009200537308 */ /* 0x0008640000000800 */
[----:B------:R-:W-:Y:S02]  /*1bba0*/  PRMT R165, R3, 0x5410, R41 ;  /* 0x0000541003a57816 */ /* 0x000fe40000000029 */
[----:B------:R-:W-:Y:S02]  /*1bbb0*/  SHF.R.U32.HI R3, RZ, 0x8, R0 ;  /* 0x00000008ff037819 */ /* 0x000fe40000011600 */
[C---:B------:R-:W-:Y:S01]  /*1bbc0*/  HMMA.16816.F32.BF16 R16, R44.reuse, R58, R16 ;  /* 0x0000003a2c10723c */ /* 0x040fe20000041810 */
[----:B------:R-:W-:Y:S01]  /*1bbd0*/  F2FP.BF16.PACK_AB R0, R115, R111 ;  /* 0x0000006f7300723e */ /* 0x000fe200000010ff */
[----:B------:R-:W2:Y:S02]  /*1bbe0*/  LDSM.16.MT88.4 R56, [R204+0x5800] ;  /* 0x00580000cc38783b */ /* 0x000ea40000004200 */
[----:B------:R-:W-:Y:S01]  /*1bbf0*/  LOP3.LUT R41, R80, 0xff, RZ, 0xc0, !PT ;  /* 0x000000ff50297812 */ /* 0x000fe200078ec0ff */
[--C-:B------:R-:W-:Y:S01]  /*1bc00*/  HSET2.LE.AND R165, R165, R241.reuse, PT ;  /* 0x000000f1a5a57233 */ /* 0x100fe20003803000 */
[----:B------:R-:W-:Y:S01]  /*1bc10*/  PRMT R161, R2, 0x5410, R36 ;  /* 0x0000541002a17816 */ /* 0x000fe20000000024 */
[----:B------:R-:W-:Y:S01]  /*1bc20*/  FADD.FTZ R36, R143, R63 ;  /* 0x0000003f8f247221 */ /* 0x000fe20000010000 */
[-C--:B---3--:R-:W-:Y:S01]  /*1bc30*/  HMMA.16816.F32.BF16 R20, R44, R52.reuse, R20 ;  /* 0x000000342c14723c */ /* 0x088fe20000041814 */
[----:B------:R-:W-:Y:S03]  /*1bc40*/  FADD.FTZ R2, R141, R42 ;  /* 0x0000002a8d027221 */ /* 0x000fe60000010000 */
[----:B------:R-:W-:Y:S01]  /*1bc50*/  FADD.FTZ R66, R240, R36 ;  /* 0x00000024f0427221 */ /* 0x000fe20000010000 */
[----:B------:R-:W-:Y:S01]  /*1bc60*/  LOP3.LUT R62, R62, R0, RZ, 0xc0, !PT ;  /* 0x000000003e3e7212 */ /* 0x000fe200078ec0ff */
[----:B------:R-:W-:Y:S01]  /*1bc70*/  FADD.FTZ R0, R140, R60 ;  /* 0x0000003c8c007221 */ /* 0x000fe20000010000 */
[--C-:B------:R-:W-:Y:S01]  /*1bc80*/  HSET2.LE.AND R60, R182, R241.reuse, PT ;  /* 0x000000f1b63c7233 */ /* 0x100fe20003803000 */
[----:B------:R-:W-:Y:S01]  /*1bc90*/  FADD.FTZ R42, R245, R2 ;  /* 0x00000002f52a7221 */ /* 0x000fe20000010000 */
[C---:B------:R-:W-:Y:S01]  /*1bca0*/  HMMA.16816.F32.BF16 R24, R48.reuse, R52, R24 ;  /* 0x000000343018723c */ /* 0x040fe20000041818 */
[----:B------:R3:W-:Y:S01]  /*1bcb0*/  MUFU.EX2 R52, R213 ;  /* 0x000000d500347308 */ /* 0x0007e20000000800 */
[----:B----4-:R-:W-:Y:S01]  /*1bcc0*/  LDSM.16.MT88.4 R144, [R204+0x5c00] ;  /* 0x005c0000cc90783b */ /* 0x010fe20000004200 */
[----:B------:R-:W-:Y:S01]  /*1bcd0*/  FADD.FTZ R42, R252, R42 ;  /* 0x0000002afc2a7221 */ /* 0x000fe20000010000 */
[----:B------:R-:W-:Y:S01]  /*1bce0*/  F2FP.BF16.PACK_AB R2, R101, R91 ;  /* 0x0000005b6502723e */ /* 0x000fe200000010ff */
[--C-:B------:R-:W-:Y:S01]  /*1bcf0*/  HSET2.LE.AND R63, R188, R241.reuse, PT ;  /* 0x000000f1bc3f7233 */ /* 0x100fe20003803000 */
[----:B------:R-:W-:Y:S01]  /*1bd00*/  PRMT R160, R41, 0x5410, R3 ;  /* 0x0000541029a07816 */ /* 0x000fe20000000003 */
[----:B------:R-:W-:Y:S01]  /*1bd10*/  FADD.FTZ R3, R142, R61 ;  /* 0x0000003d8e037221 */ /* 0x000fe20000010000 */
[----:B------:R-:W-:Y:S01]  /*1bd20*/  LOP3.LUT R60, R60, R2, RZ, 0xc0, !PT ;  /* 0x000000023c3c7212 */ /* 0x000fe200078ec0ff */
[----:B------:R-:W-:Y:S01]  /*1bd30*/  FADD.FTZ R41, R244, R0 ;  /* 0x00000000f4297221 */ /* 0x000fe20000010000 */
[-C--:B------:R-:W-:Y:S01]  /*1bd40*/  HMMA.16816.F32.BF16 R28, R48, R54.reuse, R28 ;  /* 0x00000036301c723c */ /* 0x080fe2000004181c */
[----:B------:R4:W2:Y:S01]  /*1bd50*/  MUFU.EX2 R51, R211 ;  /* 0x000000d300337308 */ /* 0x0008a20000000800 */
[----:B------:R-:W-:Y:S01]  /*1bd60*/  FADD.FTZ R65, R249, R3 ;  /* 0x00000003f9417221 */ /* 0x000fe20000010000 */
[----:B------:R-:W-:Y:S01]  /*1bd70*/  F2FP.BF16.PACK_AB R0, R116, R112 ;  /* 0x000000707400723e */ /* 0x000fe200000010ff */
[----:B------:R-:W-:Y:S01]  /*1bd80*/  FADD.FTZ R2, R219, R66 ;  /* 0x00000042db027221 */ /* 0x000fe20000010000 */
[----:B-1----:R-:W-:Y:S01]  /*1bd90*/  F2FP.BF16.PACK_AB R36, R104, R99 ;  /* 0x000000636824723e */ /* 0x002fe200000010ff */
[----:B------:R1:W5:Y:S01]  /*1bda0*/  LDL.LU R219, [R1+0xb0] ;  /* 0x0000b00001db7983 */ /* 0x0003620000300800 */
[----:B------:R-:W-:Y:S01]  /*1bdb0*/  LOP3.LUT R63, R63, R0, RZ, 0xc0, !PT ;  /* 0x000000003f3f7212 */ /* 0x000fe200078ec0ff */
[----:B------:R-:W-:Y:S01]  /*1bdc0*/  FADD.FTZ R0, R224, R65 ;  /* 0x00000041e0007221 */ /* 0x000fe20000010000 */
[----:B------:R-:W-:Y:S01]  /*1bdd0*/  LOP3.LUT R64, R64, R36, RZ, 0xc0, !PT ;  /* 0x0000002440407212 */ /* 0x000fe200078ec0ff */
[----:B------:R1:W5:Y:S01]  /*1bde0*/  LDL.LU R224, [R1+0xac] ;  /* 0x0000ac0001e07983 */ /* 0x0003620000300800 */
[----:B------:R-:W-:Y:S01]  /*1bdf0*/  HMMA.16816.F32.BF16 R32, R44, R54, R32 ;  /* 0x000000362c20723c */ /* 0x000fe20000041820 */
[----:B------:R-:W-:Y:S01]  /*1be00*/  FADD.FTZ R36, R248, R41 ;  /* 0x00000029f8247221 */ /* 0x000fe20000010000 */
[----:B------:R1:W-:Y:S01]  /*1be10*/  MUFU.EX2 R49, R43 ;  /* 0x0000002b00317308 */ /* 0x0003e20000000800 */
[----:B------:R-:W-:Y:S01]  /*1be20*/  FADD.FTZ R41, R215, R2 ;  /* 0x00000002d7297221 */ /* 0x000fe20000010000 */
[--C-:B------:R-:W-:Y:S01]  /*1be30*/  HSET2.LE.AND R61, R181, R241.reuse, PT ;  /* 0x000000f1b53d7233 */ /* 0x100fe20003803000 */
[----:B------:R-:W-:Y:S01]  /*1be40*/  FADD.FTZ R68, R214, R0 ;  /* 0x00000000d6447221 */ /* 0x000fe20000010000 */
[----:B------:R1:W5:Y:S01]  /*1be50*/  LDL.LU R215, [R1+0xa8] ;  /* 0x0000a80001d77983 */ /* 0x0003620000300800 */
[----:B------:R-:W-:Y:S01]  /*1be60*/  FADD.FTZ R41, R210, R41 ;  /* 0x00000029d2297221 */ /* 0x000fe20000010000 */
[----:B------:R-:W-:Y:S01]  /*1be70*/  F2FP.BF16.PACK_AB R3, R103, R96 ;  /* 0x000000606703723e */ /* 0x000fe200000010ff */
[----:B------:R-:W-:Y:S01]  /*1be80*/  FADD.FTZ R48, R209, R68 ;  /* 0x00000044d1307221 */ /* 0x000fe20000010000 */
[----:B------:R1:W5:Y:S02]  /*1be90*/  LDL.LU R214, [R1+0xa4] ;  /* 0x0000a40001d67983 */ /* 0x0003640000300800 */
[----:B------:R-:W-:Y:S01]  /*1bea0*/  FADD.FTZ R36, R250, R36 ;  /* 0x00000024fa247221 */ /* 0x000fe20000010000 */
[----:B------:R-:W-:Y:S01]  /*1beb0*/  LOP3.LUT R61, R61, R3, RZ, 0xc0, !PT ;  /* 0x000000033d3d7212 */ /* 0x000fe200078ec0ff */
[----:B------:R-:W-:Y:S01]  /*1bec0*/  FADD.FTZ R41, R178, R41 ;  /* 0x00000029b2297221 */ /* 0x000fe20000010000 */
[----:B------:R-:W-:Y:S01]  /*1bed0*/  F2FP.BF16.PACK_AB R3, R119, R109 ;  /* 0x0000006d7703723e */ /* 0x000fe200000010ff */
[----:B------:R-:W-:Y:S01]  /*1bee0*/  FADD.FTZ R48, R172, R48 ;  /* 0x00000030ac307221 */ /* 0x000fe20000010000 */
[----:B---3--:R3:W5:Y:S01]  /*1bef0*/  LDL.LU R213, [R1+0xa0] ;  /* 0x0000a00001d57983 */ /* 0x0087620000300800 */
[--C-:B------:R-:W-:Y:S01]  /*1bf00*/  HSET2.LE.AND R66, R175, R241.reuse, PT ;  /* 0x000000f1af427233 */ /* 0x100fe20003803000 */
[----:B------:R-:W-:Y:S01]  /*1bf10*/  LOP3.LUT R67, R67, R3, RZ, 0xc0, !PT ;  /* 0x0000000343437212 */ /* 0x000fe200078ec0ff */
[----:B------:R-:W-:Y:S01]  /*1bf20*/  FADD.FTZ R3, R212, R42 ;  /* 0x0000002ad4037221 */ /* 0x000fe20000010000 */
[----:B------:R-:W-:Y:S01]  /*1bf30*/  F2FP.BF16.PACK_AB R2, R113, R110 ;  /* 0x0000006e7102723e */ /* 0x000fe200000010ff */
[----:B------:R3:W5:Y:S01]  /*1bf40*/  LDL.LU R212, [R1+0x9c] ;  /* 0x00009c0001d47983 */ /* 0x0007620000300800 */
[--C-:B------:R-:W-:Y:S01]  /*1bf50*/  HSET2.LE.AND R65, R180, R241.reuse, PT ;  /* 0x000000f1b4417233 */ /* 0x100fe20003803000 */
[----:B------:R-:W-:Y:S01]  /*1bf60*/  F2FP.BF16.PACK_AB R0, R102, R97 ;  /* 0x000000616600723e */ /* 0x000fe200000010ff */
[----:B------:R-:W1:Y:S01]  /*1bf70*/  MUFU.EX2 R50, R123 ;  /* 0x0000007b00327308 */ /* 0x000e620000000800 */
[----:B----4-:R3:W5:Y:S01]  /*1bf80*/  LDL.LU R211, [R1+0x98] ;  /* 0x0000980001d37983 */ /* 0x0107620000300800 */
[----:B------:R-:W-:Y:S01]  /*1bf90*/  LOP3.LUT R66, R66, R2, RZ, 0xc0, !PT ;  /* 0x0000000242427212 */ /* 0x000fe200078ec0ff */
[-C--:B--2---:R-:W-:Y:S01]  /*1bfa0*/  HMMA.16816.F32.BF16 R4, R60, R56.reuse, R4 ;  /* 0x000000383c04723c */ /* 0x084fe20000041804 */
[----:B------:R-:W-:Y:S01]  /*1bfb0*/  F2FP.BF16.PACK_AB R2, R114, R121 ;  /* 0x000000797202723e */ /* 0x000fe200000010ff */
[----:B------:R3:W5:Y:S01]  /*1bfc0*/  LDL.LU R210, [R1+0x94] ;  /* 0x0000940001d27983 */ /* 0x0007620000300800 */
[----:B------:R-:W-:Y:S01]  /*1bfd0*/  LOP3.LUT R65, R65, R0, RZ, 0xc0, !PT ;  /* 0x0000000041417212 */ /* 0x000fe200078ec0ff */
[--C-:B------:R-:W-:Y:S01]  /*1bfe0*/  HSET2.LE.AND R161, R161, R241.reuse, PT ;  /* 0x000000f1a1a17233 */ /* 0x100fe20003803000 */
[----:B------:R-:W-:Y:S01]  /*1bff0*/  F2FP.BF16.PACK_AB R0, R131, R130 ;  /* 0x000000828300723e */ /* 0x000fe200000010ff */
[----:B------:R3:W5:Y:S01]  /*1c000*/  LDL.LU R209, [R1+0x90] ;  /* 0x0000900001d17983 */ /* 0x0007620000300800 */
[----:B------:R-:W-:Y:S01]  /*1c010*/  LOP3.LUT R167, R167, R2, RZ, 0xc0, !PT ;  /* 0x00000002a7a77212 */ /* 0x000fe200078ec0ff */
[----:B------:R-:W-:Y:S01]  /*1c020*/  FADD.FTZ R2, R208, R3 ;  /* 0x00000003d0027221 */ /* 0x000fe20000010000 */
[----:B------:R-:W-:Y:S01]  /*1c030*/  LOP3.LUT R166, R166, R0, RZ, 0xc0, !PT ;  /* 0x00000000a6a67212 */ /* 0x000fe200078ec0ff */
[----:B------:R3:W5:Y:S01]  /*1c040*/  LDL.LU R208, [R1+0x8c] ;  /* 0x00008c0001d07983 */ /* 0x0007620000300800 */
[C---:B------:R-:W-:Y:S01]  /*1c050*/  HMMA.16816.F32.BF16 R8, R64.reuse, R56, R8 ;  /* 0x000000384008723c */ /* 0x040fe20000041808 */
[----:B------:R-:W-:Y:S01]  /*1c060*/  FADD.FTZ R0, R207, R36 ;  /* 0x00000024cf007221 */ /* 0x000fe20000010000 */
[----:B------:R-:W-:Y:S01]  /*1c070*/  F2FP.BF16.PACK_AB R3, R71, R72 ;  /* 0x000000484703723e */ /* 0x000fe200000010ff */
[----:B------:R-:W-:Y:S01]  /*1c080*/  FADD.FTZ R42, R206, R2 ;  /* 0x00000002ce2a7221 */ /* 0x000fe20000010000 */
[----:B------:R3:W5:Y:S01]  /*1c090*/  LDL.LU R207, [R1+0x88] ;  /* 0x0000880001cf7983 */ /* 0x0007620000300800 */
[----:B------:R-:W-:Y:S01]  /*1c0a0*/  FADD.FTZ R36, R246, R0 ;  /* 0x00000000f6247221 */ /* 0x000fe20000010000 */
[----:B------:R-:W-:Y:S01]  /*1c0b0*/  F2FP.BF16.PACK_AB R2, R73, R74 ;  /* 0x0000004a4902723e */ /* 0x000fe200000010ff */
[----:B------:R-:W-:Y:S01]  /*1c0c0*/  FADD.FTZ R42, R135, R42 ;  /* 0x0000002a872a7221 */ /* 0x000fe20000010000 */
[----:B------:R3:W5:Y:S01]  /*1c0d0*/  LDL.LU R206, [R1+0x84] ;  /* 0x0000840001ce7983 */ /* 0x0007620000300800 */
[----:B------:R-:W-:Y:S01]  /*1c0e0*/  FADD.FTZ R36, R251, R36 ;  /* 0x00000024fb247221 */ /* 0x000fe20000010000 */
[-C--:B------:R-:W-:Y:S02]  /*1c0f0*/  HMMA.16816.F32.BF16 R12, R64, R58.reuse, R12 ;  /* 0x0000003a400c723c */ /* 0x080fe4000004180c */
[----:B------:R3:W5:Y:S01]  /*1c100*/  LDL.LU R135, [R1+0x80] ;  /* 0x0000800001877983 */ /* 0x0007620000300800 */
[----:B------:R-:W-:Y:S01]  /*1c110*/  LOP3.LUT R165, R165, R2, RZ, 0xc0, !PT ;  /* 0x00000002a5a57212 */ /* 0x000fe200078ec0ff */
[----:B------:R-:W-:Y:S01]  /*1c120*/  FADD.FTZ R2, R183, R41 ;  /* 0x00000029b7027221 */ /* 0x000fe20000010000 */
[----:B------:R-:W-:Y:S01]  /*1c130*/  F2FP.BF16.PACK_AB R0, R75, R83 ;  /* 0x000000534b00723e */ /* 0x000fe200000010ff */
[----:B------:R-:W2:Y:S01]  /*1c140*/  LDSM.16.MT88.4 R44, [R205+0x5800] ;  /* 0x00580000cd2c783b */ /* 0x000ea20000004200 */
[----:B------:R-:W-:Y:S01]  /*1c150*/  HSET2.LE.AND R160, R160, R241, PT ;  /* 0x000000f1a0a07233 */ /* 0x000fe20003803000 */
[----:B-1----:R-:W-:Y:S01]  /*1c160*/  FADD.FTZ R43, R231, R2 ;  /* 0x00000002e72b7221 */ /* 0x002fe20000010000 */
[C---:B------:R-:W-:Y:S03]  /*1c170*/  HMMA.16816.F32.BF16 R16, R60.reuse, R58, R16 ;  /* 0x0000003a3c10723c */ /* 0x040fe60000041810 */
[----:B------:R-:W-:Y:S01]  /*1c180*/  LOP3.LUT R164, R164, R0, RZ, 0xc0, !PT ;  /* 0x00000000a4a47212 */ /* 0x000fe200078ec0ff */
[----:B------:R-:W-:Y:S01]  /*1c190*/  FADD.FTZ R0, R179, R48 ;  /* 0x00000030b3007221 */ /* 0x000fe20000010000 */
[----:B------:R-:W-:Y:S02]  /*1c1a0*/  F2FP.BF16.PACK_AB R2, R51, R52 ;  /* 0x000000343302723e */ /* 0x000fe400000010ff */
[----:B------:R-:W-:Y:S01]  /*1c1b0*/  LOP3.LUT R160, R160, R3, RZ, 0xc0, !PT ;  /* 0x00000003a0a07212 */ /* 0x000fe200078ec0ff */
[----:B------:R-:W-:Y:S01]  /*1c1c0*/  FADD.FTZ R41, R226, R0 ;  /* 0x00000000e2297221 */ /* 0x000fe20000010000 */
[----:B------:R-:W-:Y:S03]  /*1c1d0*/  F2FP.BF16.PACK_AB R0, R69, R70 ;  /* 0x000000464500723e */ /* 0x000fe600000010ff */
[----:B------:R-:W-:Y:S01]  /*1c1e0*/  LOP3.LUT R162, R162, R2, RZ, 0xc0, !PT ;  /* 0x00000002a2a27212 */ /* 0x000fe200078ec0ff */
[----:B------:R-:W-:Y:S01]  /*1c1f0*/  FADD.FTZ R2, R238, R42 ;  /* 0x0000002aee027221 */ /* 0x000fe20000010000 */
[----:B------:R-:W-:Y:S01]  /*1c200*/  LOP3.LUT R161, R161, R0, RZ, 0xc0, !PT ;  /* 0x00000000a1a17212 */ /* 0x000fe200078ec0ff */
[----:B------:R-:W-:Y:S01]  /*1c210*/  FADD.FTZ R0, R232, R36 ;  /* 0x00000024e8007221 */ /* 0x000fe20000010000 */
[----:B------:R-:W-:Y:S01]  /*1c220*/  F2FP.BF16.PACK_AB R3, R49, R50 ;  /* 0x000000323103723e */ /* 0x000fe200000010ff */
[----:B------:R-:W-:Y:S02]  /*1c230*/  FADD.FTZ R42, R229, R41 ;  /* 0x00000029e52a7221 */ /* 0x000fe40000010000 */
[----:B------:R-:W-:Y:S01]  /*1c240*/  FADD.FTZ R41, R234, R2 ;  /* 0x00000002ea297221 */ /* 0x000fe20000010000 */
[----:B------:R-:W-:Y:S01]  /*1c250*/  LOP3.LUT R163, R163, R3, RZ, 0xc0, !PT ;  /* 0x00000003a3a37212 */ /* 0x000fe200078ec0ff */
        /* <DEDUP_REMOVED lines=9> */
[-C--:B--2---:R-:W-:Y:S01]  /*1c2f0*/  HMMA.16816.F32.BF16 R20, R60, R44.reuse, R20 ;  /* 0x0000002c3c14723c */ /* 0x084fe20000041814 */
[----:B------:R-:W-:Y:S02]  /*1c300*/  FADD.FTZ R3, R202, R3 ;  /* 0x00000003ca037221 */ /* 0x000fe40000010000 */
        /* <DEDUP_REMOVED lines=13> */
[----:B------:R-:W-:Y:S01]  /*1c3e0*/  FADD.FTZ R2, R88, R2 ;  /* 0x0000000258027221 */ /* 0x000fe20000010000 */
[----:B------:R-:W1:Y:S02]  /*1c3f0*/  LDSM.16.MT88.4 R44, [R205+0x5c00] ;  /* 0x005c0000cd2c783b */ /* 0x000e640000004200 */
[----:B------:R-:W-:Y:S02]  /*1c400*/  FADD.FTZ R41, R90, R3 ;  /* 0x000000035a297221 */ /* 0x000fe40000010000 */
[----:B------:R-:W-:Y:S02]  /*1c410*/  FADD.FTZ R0, R87, R0 ;  /* 0x0000000057007221 */ /* 0x000fe40000010000 */
        /* <DEDUP_REMOVED lines=19> */
[-C--:B-1----:R-:W-:Y:S03]  /*1c550*/  HMMA.16816.F32.BF16 R156, R164, R44.reuse, R20 ;  /* 0x0000002ca49c723c */ /* 0x082fe60000041814 */
        /* <DEDUP_REMOVED lines=43> */
[----:B------:R-:W-:Y:S01]  /*1c810*/  STL [R1+0x40], R4 ;  /* 0x0000400401007387 */ /* 0x000fe20000100800 */
[----:B------:R-:W-:Y:S02]  /*1c820*/  FADD.FTZ R0, R69, R0 ;  /* 0x0000000045007221 */ /* 0x000fe40000010000 */
[----:B------:R-:W-:Y:S01]  /*1c830*/  FADD.FTZ R2, R51, R2 ;  /* 0x0000000233027221 */ /* 0x000fe20000010000 */
[----:B------:R1:W-:Y:S01]  /*1c840*/  STL [R1+0x44], R3 ;  /* 0x0000440301007387 */ /* 0x0003e20000100800 */
[----:B------:R-:W-:Y:S02]  /*1c850*/  FADD.FTZ R0, R50, R0 ;  /* 0x0000000032007221 */ /* 0x000fe40000010000 */
[----:B------:R-:W-:Y:S01]  /*1c860*/  IMAD.MOV.U32 R134, RZ, RZ, R37 ;  /* 0x000000ffff867224 */ /* 0x000fe200078e0025 */
[----:B------:R3:W-:Y:S01]  /*1c870*/  STL [R1+0x48], R2 ;  /* 0x0000480201007387 */ /* 0x0007e20000100800 */
[----:B------:R-:W-:Y:S05]  /*1c880*/  FADD.FTZ R0, R49, R0 ;  /* 0x0000000031007221 */ /* 0x000fea0000010000 */
[----:B------:R3:W-:Y:S01]  /*1c890*/  STL [R1+0x4c], R0 ;  /* 0x00004c0001007387 */ /* 0x0007e20000100800 */
[----:B-1----:R-:W-:Y:S01]  /*1c8a0*/  IMAD.MOV.U32 R3, RZ, RZ, R40 ;  /* 0x000000ffff037224 */ /* 0x002fe200078e0028 */
[----:B---3-5:R-:W-:-:S05]  /*1c8b0*/  @P0 BRA `(.L_x_436) ;  /* 0xffff781000000947 */ /* 0x028fca000383ffff */
.L_x_435:
[----:B------:R-:W2:Y:S04]  /*1c8c0*/  LDL.LU R8, [R1+0x40] ;  /* 0x0000400001087983 */ /* 0x000ea80000300800 */
[----:B------:R-:W1:Y:S01]  /*1c8d0*/  S2R R41, SR_TID.X ;  /* 0x0000000000297919 */ /* 0x000e620000002100 */
[----:B------:R-:W3:Y:S01]  /*1c8e0*/  S2UR UR7, SR_CTAID.Y ;  /* 0x00000000000779c3 */ /* 0x000ee20000002600 */
[----:B------:R-:W-:-:S02]  /*1c8f0*/  UISETP.NE.AND UP4, UPT, UR22, -0x1, UPT ;  /* 0xffffffff1600788c */ /* 0x000fc4000bf85270 */
[----:B------:R-:W4:Y:S01]  /*1c900*/  LDL.LU R7, [R1+0x44] ;  /* 0x0000440001077983 */ /* 0x000f220000300800 */
[----:B------:R-:W-:-:S03]  /*1c910*/  ULDC.64 UR4, c[0x0][0x1e8] ;  /* 0x00007a0000047ab9 */ /* 0x000fc60000000a00 */
[----:B------:R-:W4:Y:S04]  /*1c920*/  LDL.LU R6, [R1+0x48] ;  /* 0x0000480001067983 */ /* 0x000f280000300800 */
[----:B------:R-:W4:Y:S01]  /*1c930*/  LDL.LU R5, [R1+0x4c] ;  /* 0x00004c0001057983 */ /* 0x000f220000300800 */
[----:B------:R-:W-:Y:S01]  /*1c940*/  ULDC.U8 UR10, c[0x0][0x329] ;  /* 0x0000ca40000a7ab9 */ /* 0x000fe20000000000 */
[----:B------:R-:W-:Y:S01]  /*1c950*/  BSSY B0, `(.L_x_439) ;  /* 0x00000e7000007945 */ /* 0x000fe20003800000 */
[----:B------:R-:W-:Y:S02]  /*1c960*/  UISETP.NE.AND UP3, UPT, UR10, URZ, UPT ;  /* 0x0000003f0a00728c */ /* 0x000fe4000bf65270 */
[----:B------:R-:W-:Y:S02]  /*1c970*/  ULDC.U8 UR12, c[0x0][0x328] ;  /* 0x0000ca00000c7ab9 */ /* 0x000fe40000000000 */
[----:B------:R-:W-:-:S02]  /*1c980*/  UISETP.NE.AND UP2, UPT, UR12, URZ, UPT ;  /* 0x0000003f0c00728c */ /* 0x000fc4000bf45270 */
[----:B------:R-:W-:Y:S02]  /*1c990*/  @UP4 UIMAD.WIDE.U32 UR14, UR22, UR4, URZ ;  /* 0x00000004160e42a5 */ /* 0x000fe4000f8e003f */
[----:B------:R-:W-:Y:S01]  /*1c9a0*/  UISETP.EQ.AND UP2, UPT, UR10, URZ, UP2 ;  /* 0x0000003f0a00728c */ /* 0x000fe20009742270 */
[----:B-1----:R-:W-:Y:S01]  /*1c9b0*/  SHF.R.S32.HI R23, RZ, 0x1f, R41 ;  /* 0x0000001fff177819 */ /* 0x002fe20000011429 */
[----:B------:R-:W1:Y:S01]  /*1c9c0*/  S2UR UR10, SR_CTAID.X ;  /* 0x00000000000a79c3 */ /* 0x000e620000002500 */
[----:B------:R-:W-:Y:S02]  /*1c9d0*/  @UP3 ULDC UR11, c[0x0][0x210] ;  /* 0x00008400000b3ab9 */ /* 0x000fe40000000800 */
[----:B---3--:R-:W-:Y:S02]  /*1c9e0*/  @!UP4 USHF.R.S32.HI UR13, URZ, 0x1f, UR7 ;  /* 0x0000001f3f0dc899 */ /* 0x008fe40008011407 */
[----:B------:R-:W-:Y:S02]  /*1c9f0*/  ULDC UR9, c[0x0][0x214] ;  /* 0x0000850000097ab9 */ /* 0x000fe40000000800 */
[----:B------:R-:W-:-:S02]  /*1ca00*/  @UP4 UIMAD UR8, UR22, UR5, UR15 ;  /* 0x00000005160842a4 */ /* 0x000fc4000f8e020f */
[----:B------:R-:W-:Y:S02]  /*1ca10*/  @!UP3 UISETP.NE.AND UP1, UPT, UR12, URZ, UPT ;  /* 0x0000003f0c00b28c */ /* 0x000fe4000bf25270 */
[----:B------:R-:W-:Y:S02]  /*1ca20*/  ULDC.64 UR4, c[0x0][0x1e0] ;  /* 0x0000780000047ab9 */ /* 0x000fe40000000a00 */
[----:B------:R-:W-:Y:S01]  /*1ca30*/  @UP3 UIMAD UR12, UR11, UR9, URZ ;  /* 0x000000090b0c32a4 */ /* 0x000fe2000f8e023f */
[----:B------:R-:W3:Y:S01]  /*1ca40*/  S2UR UR11, SR_CTAID.Z ;  /* 0x00000000000b79c3 */ /* 0x000ee20000002700 */
[----:B------:R-:W-:Y:S02]  /*1ca50*/  @!UP4 UIMAD UR13, UR13, UR4, URZ ;  /* 0x000000040d0dc2a4 */ /* 0x000fe4000f8e023f */
[----:B------:R-:W-:Y:S02]  /*1ca60*/  UISETP.NE.OR UP0, UPT, UR22, -0x1, !UP2 ;  /* 0xffffffff1600788c */ /* 0x000fe4000d705670 */
[----:B------:R-:W-:-:S02]  /*1ca70*/  @!UP4 UIMAD UR13, UR7, UR5, UR13 ;  /* 0x00000005070dc2a4 */ /* 0x000fc4000f8e020d */
[----:B------:R-:W-:Y:S02]  /*1ca80*/  @!UP4 UIMAD.WIDE.U32 UR18, UR7, UR4, URZ ;  /* 0x000000040712c2a5 */ /* 0x000fe4000f8e003f */
[----:B------:R-:W-:Y:S02]  /*1ca90*/  ULDC UR5, c[0x0][0x234] ;  /* 0x00008d0000057ab9 */ /* 0x000fe40000000800 */
[----:B------:R-:W-:Y:S02]  /*1caa0*/  @!UP3 USEL UR12, UR9, UR5, !UP1 ;  /* 0x00000005090cb287 */ /* 0x000fe4000c800000 */
[----:B------:R-:W-:Y:S02]  /*1cab0*/  ULDC UR4, c[0x0][0x1c0] ;  /* 0x0000700000047ab9 */ /* 0x000fe40000000800 */
[----:B------:R-:W-:Y:S02]  /*1cac0*/  @UP3 UMOV UR15, 0x1 ;  /* 0x00000001000f3882 */ /* 0x000fe40000000000 */
[----:B------:R-:W-:-:S02]  /*1cad0*/  @!UP3 UIMAD UR15, UR12, UR4, URZ ;  /* 0x000000040c0fb2a4 */ /* 0x000fc4000f8e023f */
[----:B------:R-:W-:Y:S02]  /*1cae0*/  @UP3 ULDC UR16, c[0x0][0x210] ;  /* 0x0000840000103ab9 */ /* 0x000fe40000000800 */
[----:B------:R-:W-:Y:S02]  /*1caf0*/  UIMAD UR4, UR7, UR15, URZ ;  /* 0x0000000f070472a4 */ /* 0x000fe4000f8e023f */
[----:B------:R-:W-:Y:S02]  /*1cb00*/  @!UP3 UMOV UR16, 0x1 ;  /* 0x000000010010b882 */ /* 0x000fe40000000000 */
[----:B------:R-:W-:Y:S02]  /*1cb10*/  @!UP0 UIMAD UR22, UR7, UR9, URZ ;  /* 0x00000009071682a4 */ /* 0x000fe4000f8e023f */
[----:B-1----:R-:W-:Y:S02]  /*1cb20*/  UIMAD UR10, UR10, UR16, URZ ;  /* 0x000000100a0a72a4 */ /* 0x002fe4000f8e023f */
[----:B------:R-:W-:-:S02]  /*1cb30*/  USEL UR4, UR4, URZ, !UP2 ;  /* 0x0000003f04047287 */ /* 0x000fc4000d000000 */
[----:B------:R-:W-:Y:S02]  /*1cb40*/  USHF.L.U32 UR10, UR10, 0x7, URZ ;  /* 0x000000070a0a7899 */ /* 0x000fe4000800063f */
[----:B---3--:R-:W-:Y:S02]  /*1cb50*/  UIMAD UR12, UR11, UR12, UR4 ;  /* 0x0000000c0b0c72a4 */ /* 0x008fe4000f8e0204 */
[----:B------:R-:W-:Y:S02]  /*1cb60*/  @!UP2 UMOV UR20, URZ ;  /* 0x0000003f0014ac82 */ /* 0x000fe40008000000 */
[----:B------:R-:W-:Y:S02]  /*1cb70*/  @UP2 UMOV UR20, UR22 ;  /* 0x0000001600142c82 */ /* 0x000fe40008000000 */
[----:B------:R-:W-:Y:S02]  /*1cb80*/  @!UP2 UMOV UR21, URZ ;  /* 0x0000003f0015ac82 */ /* 0x000fe40008000000 */
[----:B------:R-:W-:-:S02]  /*1cb90*/  USHF.R.S32.HI UR4, URZ, 0x1f, UR10 ;  /* 0x0000001f3f047899 */ /* 0x000fc4000801140a */
[----:B------:R-:W-:Y:S02]  /*1cba0*/  @UP2 USHF.R.S32.HI UR21, URZ, 0x1f, UR22 ;  /* 0x0000001f3f152899 */ /* 0x000fe40008011416 */
[----:B------:R-:W-:Y:S02]  /*1cbb0*/  USHF.R.S32.HI UR5, URZ, 0x1f, UR12 ;  /* 0x0000001f3f057899 */ /* 0x000fe4000801140c */
[----:B------:R-:W-:Y:S02]  /*1cbc0*/  UIADD3 UR10, UP1, UP0, UR10, UR20, UR12 ;  /* 0x000000140a0a7290 */ /* 0x000fe4000f83e00c */
[----:B------:R-:W-:Y:S02]  /*1cbd0*/  @!UP4 UIADD3 UR8, UR19, UR13, URZ ;  /* 0x0000000d1308c290 */ /* 0x000fe4000fffe03f */
[----:B------:R-:W-:Y:S02]  /*1cbe0*/  UIADD3.X UR4, UR4, UR21, UR5, UP1, UP0 ;  /* 0x0000001504047290 */ /* 0x000fe40008fe0405 */
[----:B------:R-:W-:Y:S01]  /*1cbf0*/  @!UP4 UMOV UR14, UR18 ;  /* 0x00000012000ecc82 */ /* 0x000fe20008000000 */
[----:B--2---:R-:W1:Y:S04]  /*1cc00*/  SHFL.BFLY PT, R2, R8, 0x2, 0x1f ;  /* 0x0c401f0008027f89 */ /* 0x004e6800000e0000 */
[----:B----4-:R-:W2:Y:S04]  /*1cc10*/  SHFL.BFLY PT, R0, R7, 0x2, 0x1f ;  /* 0x0c401f0007007f89 */ /* 0x010ea800000e0000 */
[----:B------:R-:W3:Y:S04]  /*1cc20*/  SHFL.BFLY PT, R4, R6, 0x2, 0x1f ;  /* 0x0c401f0006047f89 */ /* 0x000ee800000e0000 */
[----:B------:R-:W4:Y:S01]  /*1cc30*/  SHFL.BFLY PT, R3, R5, 0x2, 0x1f ;  /* 0x0c401f0005037f89 */ /* 0x000f2200000e0000 */
[----:B-1----:R-:W-:-:S05]  /*1cc40*/  FADD.FTZ R2, R2, R8 ;  /* 0x0000000802027221 */ /* 0x002fca0000010000 */
[----:B------:R-:W1:Y:S01]  /*1cc50*/  SHFL.BFLY PT, R8, R2, 0x1, 0x1f ;  /* 0x0c201f0002087f89 */ /* 0x000e6200000e0000 */
[----:B--2---:R-:W-:Y:S02]  /*1cc60*/  FADD.FTZ R0, R0, R7 ;  /* 0x0000000700007221 */ /* 0x004fe40000010000 */
[----:B---3--:R-:W-:-:S03]  /*1cc70*/  FADD.FTZ R4, R4, R6 ;  /* 0x0000000604047221 */ /* 0x008fc60000010000 */
[----:B------:R-:W2:Y:S01]  /*1cc80*/  SHFL.BFLY PT, R7, R0, 0x1, 0x1f ;  /* 0x0c201f0000077f89 */ /* 0x000ea200000e0000 */
[----:B----4-:R-:W-:-:S03]  /*1cc90*/  FADD.FTZ R3, R3, R5 ;  /* 0x0000000503037221 */ /* 0x010fc60000010000 */
[----:B------:R-:W3:Y:S04]  /*1cca0*/  SHFL.BFLY PT, R6, R4, 0x1, 0x1f ;  /* 0x0c201f0004067f89 */ /* 0x000ee800000e0000 */
[----:B------:R-:W4:Y:S01]  /*1ccb0*/  SHFL.BFLY PT, R5, R3, 0x1, 0x1f ;  /* 0x0c201f0003057f89 */ /* 0x000f2200000e0000 */
[----:B-1----:R-:W-:Y:S01]  /*1ccc0*/  FADD.FTZ R22, R2, R8 ;  /* 0x0000000802167221 */ /* 0x002fe20000010000 */
[----:B------:R-:W-:-:S04]  /*1ccd0*/  MOV R2, 0x3f800000 ;  /* 0x3f80000000027802 */ /* 0x000fc80000000f00 */
[----:B------:R-:W-:Y:S01]  /*1cce0*/  FSETP.NE.FTZ.AND P4, PT, R22, RZ, PT ;  /* 0x000000ff1600720b */ /* 0x000fe20003f95000 */
[----:B--2---:R-:W-:Y:S01]  /*1ccf0*/  FADD.FTZ R21, R0, R7 ;  /* 0x0000000700157221 */ /* 0x004fe20000010000 */
[----:B------:R-:W-:Y:S01]  /*1cd00*/  MOV R0, 0x3f800000 ;  /* 0x3f80000000007802 */ /* 0x000fe20000000f00 */
[----:B---3--:R-:W-:-:S03]  /*1cd10*/  FADD.FTZ R20, R4, R6 ;  /* 0x0000000604147221 */ /* 0x008fc60000010000 */
[----:B------:R-:W-:Y:S01]  /*1cd20*/  FSETP.NE.FTZ.AND P3, PT, R21, RZ, PT ;  /* 0x000000ff1500720b */ /* 0x000fe20003f75000 */
[----:B------:R-:W-:Y:S02]  /*1cd30*/  IMAD.MOV.U32 R4, RZ, RZ, 0x3f800000 ;  /* 0x3f800000ff047424 */ /* 0x000fe400078e00ff */
[----:B----4-:R-:W-:Y:S01]  /*1cd40*/  FADD.FTZ R19, R3, R5 ;  /* 0x0000000503137221 */ /* 0x010fe20000010000 */
[----:B------:R-:W-:-:S03]  /*1cd50*/  MOV R3, 0x3f800000 ;  /* 0x3f80000000037802 */ /* 0x000fc60000000f00 */
[----:B------:R-:W1:Y:S01]  /*1cd60*/  @P4 MUFU.RCP R0, R22 ;  /* 0x0000001600004308 */ /* 0x000e620000001000 */
[----:B------:R-:W-:Y:S02]  /*1cd70*/  FSETP.NE.FTZ.AND P2, PT, R20, RZ, PT ;  /* 0x000000ff1400720b */ /* 0x000fe40003f55000 */
[----:B------:R-:W-:-:S05]  /*1cd80*/  FSETP.NE.FTZ.AND P1, PT, R19, RZ, PT ;  /* 0x000000ff1300720b */ /* 0x000fca0003f35000 */
[----:B------:R-:W2:Y:S08]  /*1cd90*/  @P3 MUFU.RCP R3, R21 ;  /* 0x0000001500033308 */ /* 0x000eb00000001000 */
[----:B------:R-:W3:Y:S01]  /*1cda0*/  @P2 MUFU.RCP R2, R20 ;  /* 0x0000001400022308 */ /* 0x000ee20000001000 */
[----:B-1----:R-:W-:-:S04]  /*1cdb0*/  FMUL.FTZ R0, R0, c[0x0][0x2dc] ;  /* 0x0000b70000007a20 */ /* 0x002fc80000410000 */
[C---:B------:R-:W-:Y:S02]  /*1cdc0*/  FMUL.FTZ R140, R0.reuse, R140 ;  /* 0x0000008c008c7220 */ /* 0x040fe40000410000 */
[C---:B------:R-:W-:Y:S01]  /*1cdd0*/  FMUL.FTZ R18, R0.reuse, R141 ;  /* 0x0000008d00127220 */ /* 0x040fe20000410000 */
[----:B------:R-:W1:Y:S01]  /*1cde0*/  @P1 MUFU.RCP R4, R19 ;  /* 0x0000001300041308 */ /* 0x000e620000001000 */
[----:B--2---:R-:W-:Y:S02]  /*1cdf0*/  FMUL.FTZ R3, R3, c[0x0][0x2dc] ;  /* 0x0000b70003037a20 */ /* 0x004fe40000410000 */
[----:B------:R-:W-:Y:S01]  /*1ce00*/  FMUL.FTZ R144, R0, R144 ;  /* 0x0000009000907220 */ /* 0x000fe20000410000 */
[----:B------:R-:W-:Y:S01]  /*1ce10*/  F2FP.BF16.PACK_AB R18, R18, R140 ;  /* 0x0000008c1212723e */ /* 0x000fe200000010ff */
[C---:B------:R-:W-:Y:S02]  /*1ce20*/  FMUL.FTZ R142, R3.reuse, R142 ;  /* 0x0000008e038e7220 */ /* 0x040fe40000410000 */
        /* <DEDUP_REMOVED lines=8> */
[----:B------:R-:W-:Y:S01]  /*1ceb0*/  FMUL.FTZ R8, R3, R167 ;  /* 0x000000a703087220 */ /* 0x000fe20000410000 */
[CC--:B------:R-:W-:Y:S01]  /*1cec0*/  LEA.HI R3, R23.reuse, R41.reuse, RZ, 0x2 ;  /* 0x0000002917037211 */ /* 0x0c0fe200078f10ff */
[----:B---3--:R-:W-:Y:S01]  /*1ced0*/  FMUL.FTZ R2, R2, c[0x0][0x2dc] ;  /* 0x0000b70002027a20 */ /* 0x008fe20000410000 */
[----:B------:R-:W-:Y:S01]  /*1cee0*/  LEA.HI R23, R23, R41, RZ, 0x5 ;  /* 0x0000002917177211 */ /* 0x000fe200078f28ff */
[----:B------:R-:W-:Y:S01]  /*1cef0*/  FMUL.FTZ R15, R0, R145 ;  /* 0x00000091000f7220 */ /* 0x000fe20000410000 */
[----:B------:R-:W-:Y:S01]  /*1cf00*/  SHF.R.S32.HI R36, RZ, 0x2, R3 ;  /* 0x00000002ff247819 */ /* 0x000fe20000011403 */
[C---:B------:R-:W-:Y:S01]  /*1cf10*/  FMUL.FTZ R136, R2.reuse, R136 ;  /* 0x0000008802887220 */ /* 0x040fe20000410000 */
[----:B------:R-:W-:Y:S01]  /*1cf20*/  LOP3.LUT R3, R3, 0xfffffffc, RZ, 0xc0, !PT ;  /* 0xfffffffc03037812 */ /* 0x000fe200078ec0ff */
[C---:B------:R-:W-:Y:S01]  /*1cf30*/  FMUL.FTZ R137, R2.reuse, R137 ;  /* 0x0000008902897220 */ /* 0x040fe20000410000 */
[----:B------:R-:W-:Y:S01]  /*1cf40*/  SHF.R.S32.HI R10, RZ, 0x5, R23 ;  /* 0x00000005ff0a7819 */ /* 0x000fe20000011417 */
[C---:B------:R-:W-:Y:S01]  /*1cf50*/  FMUL.FTZ R148, R2.reuse, R148 ;  /* 0x0000009402947220 */ /* 0x040fe20000410000 */
[----:B------:R-:W-:Y:S01]  /*1cf60*/  F2FP.BF16.PACK_AB R15, R15, R144 ;  /* 0x000000900f0f723e */ /* 0x000fe200000010ff */
[C---:B------:R-:W-:Y:S01]  /*1cf70*/  FMUL.FTZ R16, R2.reuse, R149 ;  /* 0x0000009502107220 */ /* 0x040fe20000410000 */
[----:B------:R-:W-:Y:S01]  /*1cf80*/  F2FP.BF16.PACK_AB R136, R137, R136 ;  /* 0x000000888988723e */ /* 0x000fe200000010ff */
[----:B------:R-:W-:Y:S01]  /*1cf90*/  FMUL.FTZ R152, R2, R152 ;  /* 0x0000009802987220 */ /* 0x000fe20000410000 */
[----:B------:R-:W-:Y:S01]  /*1cfa0*/  F2FP.BF16.PACK_AB R12, R12, R158 ;  /* 0x0000009e0c0c723e */ /* 0x000fe200000010ff */
[----:B------:R-:W-:Y:S01]  /*1cfb0*/  FMUL.FTZ R11, R2, R153 ;  /* 0x00000099020b7220 */ /* 0x000fe20000410000 */
[----:B------:R-:W-:Y:S01]  /*1cfc0*/  F2FP.BF16.PACK_AB R16, R16, R148 ;  /* 0x000000941010723e */ /* 0x000fe200000010ff */
[----:B------:R-:W-:Y:S01]  /*1cfd0*/  FMUL.FTZ R160, R2, R160 ;  /* 0x000000a002a07220 */ /* 0x000fe20000410000 */
[----:B------:R-:W-:Y:S01]  /*1cfe0*/  F2FP.BF16.PACK_AB R8, R8, R166 ;  /* 0x000000a60808723e */ /* 0x000fe200000010ff */
[----:B------:R-:W-:Y:S01]  /*1cff0*/  FMUL.FTZ R7, R2, R161 ;  /* 0x000000a102077220 */ /* 0x000fe20000410000 */
[----:B------:R-:W-:Y:S01]  /*1d000*/  SHF.R.S32.HI R2, RZ, 0x1f, R36 ;  /* 0x0000001fff027819 */ /* 0x000fe20000011424 */
[C---:B------:R-:W-:Y:S01]  /*1d010*/  FMUL.FTZ R156, R0.reuse, R156 ;  /* 0x0000009c009c7220 */ /* 0x040fe20000410000 */
[----:B------:R-:W-:Y:S01]  /*1d020*/  F2FP.BF16.PACK_AB R11, R11, R152 ;  /* 0x000000980b0b723e */ /* 0x000fe200000010ff */
[----:B------:R-:W-:Y:S01]  /*1d030*/  FMUL.FTZ R13, R0, R157 ;  /* 0x0000009d000d7220 */ /* 0x000fe20000410000 */
[----:B------:R-:W-:Y:S01]  /*1d040*/  LEA.HI R2, R2, R36, RZ, 0x3 ;  /* 0x0000002402027211 */ /* 0x000fe200078f18ff */
[C---:B------:R-:W-:Y:S01]  /*1d050*/  FMUL.FTZ R164, R0.reuse, R164 ;  /* 0x000000a400a47220 */ /* 0x040fe20000410000 */
[----:B------:R-:W-:Y:S01]  /*1d060*/  F2FP.BF16.PACK_AB R7, R7, R160 ;  /* 0x000000a00707723e */ /* 0x000fe200000010ff */
[----:B------:R-:W-:Y:S01]  /*1d070*/  FMUL.FTZ R9, R0, R165 ;  /* 0x000000a500097220 */ /* 0x000fe20000410000 */
[----:B------:R-:W-:Y:S01]  /*1d080*/  LOP3.LUT R2, R2, 0xfffffff8, RZ, 0xc0, !PT ;  /* 0xfffffff802027812 */ /* 0x000fe200078ec0ff */
[----:B-1----:R-:W-:Y:S01]  /*1d090*/  FMUL.FTZ R0, R4, c[0x0][0x2dc] ;  /* 0x0000b70004007a20 */ /* 0x002fe20000410000 */
[----:B------:R-:W-:-:S02]  /*1d0a0*/  F2FP.BF16.PACK_AB R13, R13, R156 ;  /* 0x0000009c0d0d723e */ /* 0x000fc400000010ff */
[----:B------:R-:W-:Y:S01]  /*1d0b0*/  IADD3 R2, R36, -R2, RZ ;  /* 0x8000000224027210 */ /* 0x000fe20007ffe0ff */
[C---:B------:R-:W-:Y:S01]  /*1d0c0*/  FMUL.FTZ R138, R0.reuse, R138 ;  /* 0x0000008a008a7220 */ /* 0x040fe20000410000 */
[----:B------:R-:W-:Y:S01]  /*1d0d0*/  F2FP.BF16.PACK_AB R9, R9, R164 ;  /* 0x000000a40909723e */ /* 0x000fe200000010ff */
[C---:B------:R-:W-:Y:S02]  /*1d0e0*/  FMUL.FTZ R139, R0.reuse, R139 ;  /* 0x0000008b008b7220 */ /* 0x040fe40000410000 */
        /* <DEDUP_REMOVED lines=8> */
[----:B------:R-:W-:Y:S02]  /*1d170*/  LEA.HI R0, R2, R2, RZ, 0x1 ;  /* 0x0000000202007211 */ /* 0x000fe400078f08ff */
[----:B------:R-:W-:Y:S02]  /*1d180*/  F2FP.BF16.PACK_AB R154, R155, R154 ;  /* 0x0000009a9b9a723e */ /* 0x000fe400000010ff */
[----:B------:R-:W-:Y:S02]  /*1d190*/  SHF.R.S32.HI R6, RZ, 0x1, R0 ;  /* 0x00000001ff067819 */ /* 0x000fe40000011400 */
[----:B------:R-:W-:Y:S02]  /*1d1a0*/  LOP3.LUT R4, R0, 0x3fffffe, RZ, 0xc0, !PT ;  /* 0x03fffffe00047812 */ /* 0x000fe400078ec0ff */
[----:B------:R-:W-:Y:S01]  /*1d1b0*/  IADD3 R0, -R3, R41, RZ ;  /* 0x0000002903007210 */ /* 0x000fe20007ffe1ff */
[----:B------:R-:W-:Y:S01]  /*1d1c0*/  IMAD.SHL.U32 R3, R6, 0x40, RZ ;  /* 0x0000004006037824 */ /* 0x000fe200078e00ff */
[----:B------:R-:W-:-:S02]  /*1d1d0*/  IADD3 R2, R2, -R4, RZ ;  /* 0x8000000402027210 */ /* 0x000fc40007ffe0ff */
[----:B------:R-:W-:Y:S02]  /*1d1e0*/  LEA R0, R10, R0, 0x8 ;  /* 0x000000000a007211 */ /* 0x000fe400078e40ff */
[----:B------:R-:W-:Y:S02]  /*1d1f0*/  LOP3.LUT R4, R6, 0x1, RZ, 0xc0, !PT ;  /* 0x0000000106047812 */ /* 0x000fe400078ec0ff */
[----:B------:R-:W-:Y:S01]  /*1d200*/  LOP3.LUT R3, R3, 0xc0, RZ, 0xc0, !PT ;  /* 0x000000c003037812 */ /* 0x000fe200078ec0ff */
[----:B------:R-:W-:Y:S01]  /*1d210*/  IMAD R0, R2, 0x10, R0 ;  /* 0x0000001002007824 */ /* 0x000fe200078e0200 */
[----:B------:R-:W-:Y:S02]  /*1d220*/  ISETP.NE.U32.AND P0, PT, R4, 0x1, PT ;  /* 0x000000010400780c */ /* 0x000fe40003f05070 */
[----:B------:R-:W-:Y:S02]  /*1d230*/  MOV R4, 0xfffffff0 ;  /* 0xfffffff000047802 */ /* 0x000fe40000000f00 */
[----:B------:R-:W-:-:S02]  /*1d240*/  LEA.HI R2, R3, R3, RZ, 0x1d ;  /* 0x0000000303027211 */ /* 0x000fc400078fe8ff */
[----:B------:R-:W-:Y:S02]  /*1d250*/  SEL R4, R4, 0x10, !P0 ;  /* 0x0000001004047807 */ /* 0x000fe40004000000 */
[----:B------:R-:W-:Y:S02]  /*1d260*/  LEA R0, R0, R2, 0x1 ;  /* 0x0000000200007211 */ /* 0x000fe400078e08ff */
[----:B------:R-:W-:Y:S02]  /*1d270*/  LOP3.LUT P0, RZ, R6, 0x2, RZ, 0xc0, !PT ;  /* 0x0000000206ff7812 */ /* 0x000fe4000780c0ff */
[----:B------:R-:W-:Y:S01]  /*1d280*/  F2FP.BF16.PACK_AB R5, R5, R162 ;  /* 0x000000a20505723e */ /* 0x000fe200000010ff */
[----:B------:R-:W-:-:S05]  /*1d290*/  IMAD.SHL.U32 R0, R0, 0x2, RZ ;  /* 0x0000000200007824 */ /* 0x000fca00078e00ff */
[C---:B------:R-:W-:Y:S01]  /*1d2a0*/  IADD3 R3, R0.reuse, R4, RZ ;  /* 0x0000000400037210 */ /* 0x040fe20007ffe0ff */
[----:B------:R-:W-:Y:S01]  /*1d2b0*/  STS [R0], R18 ;  /* 0x0000001200007388 */ /* 0x000fe20000000800 */
[----:B------:R-:W-:-:S03]  /*1d2c0*/  IADD3 R2, R0, 0x20, RZ ;  /* 0x0000002000027810 */ /* 0x000fc60007ffe0ff */
[----:B------:R-:W-:Y:S01]  /*1d2d0*/  @P0 IADD3 R2, R0, -0x20, RZ ;  /* 0xffffffe000020810 */ /* 0x000fe20007ffe0ff */
[----:B------:R-:W-:Y:S04]  /*1d2e0*/  STS [R0+0x200], R17 ;  /* 0x0002001100007388 */ /* 0x000fe80000000800 */
[----:B------:R-:W-:Y:S04]  /*1d2f0*/  STS [R3], R15 ;  /* 0x0000000f03007388 */ /* 0x000fe80000000800 */
[----:B------:R1:W-:Y:S04]  /*1d300*/  STS [R3+0x200], R14 ;  /* 0x0002000e03007388 */ /* 0x0003e80000000800 */
[----:B------:R-:W-:Y:S04]  /*1d310*/  STS [R0+0x1000], R136 ;  /* 0x0010008800007388 */ /* 0x000fe80000000800 */
[----:B------:R2:W-:Y:S04]  /*1d320*/  STS [R0+0x1200], R138 ;  /* 0x0012008a00007388 */ /* 0x0005e80000000800 */
[----:B------:R-:W-:Y:S04]  /*1d330*/  STS [R3+0x1000], R16 ;  /* 0x0010001003007388 */ /* 0x000fe80000000800 */
[----:B------:R3:W-:Y:S04]  /*1d340*/  STS [R3+0x1200], R150 ;  /* 0x0012009603007388 */ /* 0x0007e80000000800 */
[----:B------:R4:W-:Y:S04]  /*1d350*/  STS [R2], R13 ;  /* 0x0000000d02007388 */ /* 0x0009e80000000800 */
[----:B------:R4:W-:Y:S01]  /*1d360*/  STS [R2+0x200], R12 ;  /* 0x0002000c02007388 */ /* 0x0009e20000000800 */
[----:B-1----:R-:W-:-:S02]  /*1d370*/  MOV R14, 0x7f800000 ;  /* 0x7f800000000e7802 */ /* 0x002fc40000000f00 */
[----:B--2---:R-:W-:Y:S02]  /*1d380*/  IADD3 R0, R4, R2, RZ ;  /* 0x0000000204007210 */ /* 0x004fe40007ffe0ff */
[----:B------:R-:W1:Y:S03]  /*1d390*/  @P4 MUFU.LG2 R4, R22 ;  /* 0x0000001600044308 */ /* 0x000e660000000c00 */
[----:B------:R2:W-:Y:S04]  /*1d3a0*/  STS [R0], R9 ;  /* 0x0000000900007388 */ /* 0x0005e80000000800 */
[----:B------:R-:W-:Y:S01]  /*1d3b0*/  STS [R0+0x200], R8 ;  /* 0x0002000800007388 */ /* 0x000fe20000000800 */
[----:B---3--:R-:W3:Y:S01]  /*1d3c0*/  @P3 MUFU.LG2 R3, R21 ;  /* 0x0000001500033308 */ /* 0x008ee20000000c00 */
[----:B----4-:R-:W-:-:S02]  /*1d3d0*/  IMAD.MOV.U32 R13, RZ, RZ, 0x7f800000 ;  /* 0x7f800000ff0d7424 */ /* 0x010fc400078e00ff */
[----:B------:R-:W-:Y:S01]  /*1d3e0*/  STS [R2+0x1000], R11 ;  /* 0x0010000b02007388 */ /* 0x000fe20000000800 */
[----:B------:R-:W-:-:S03]  /*1d3f0*/  MOV R12, 0x7f800000 ;  /* 0x7f800000000c7802 */ /* 0x000fc60000000f00 */
[----:B------:R4:W-:Y:S01]  /*1d400*/  STS [R2+0x1200], R154 ;  /* 0x0012009a02007388 */ /* 0x0009e20000000800 */
[----:B-1----:R-:W-:-:S03]  /*1d410*/  @P4 FMUL.FTZ R4, R4, 0.69314718246459960938 ;  /* 0x3f31721804044820 */ /* 0x002fc60000410000 */
[----:B------:R-:W-:Y:S01]  /*1d420*/  STS [R0+0x1000], R7 ;  /* 0x0010000700007388 */ /* 0x000fe20000000800 */
[----:B------:R-:W-:-:S03]  /*1d430*/  @P4 FFMA.FTZ R13, R40, c[0x0][0x238], R4 ;  /* 0x00008e00280d4a23 */ /* 0x000fc60000010004 */
[----:B------:R1:W-:Y:S01]  /*1d440*/  STS [R0+0x1200], R5 ;  /* 0x0012000500007388 */ /* 0x0003e20000000800 */
[----:B---3--:R-:W-:-:S03]  /*1d450*/  @P3 FMUL.FTZ R3, R3, 0.69314718246459960938 ;  /* 0x3f31721803033820 */ /* 0x008fc60000410000 */
[----:B------:R-:W-:Y:S01]  /*1d460*/  BAR.SYNC.DEFER_BLOCKING 0x0 ;  /* 0x0000000000007b1d */ /* 0x000fe20000010000 */
[----:B--2---:R-:W-:Y:S01]  /*1d470*/  MOV R9, 0x7f800000 ;  /* 0x7f80000000097802 */ /* 0x004fe20000000f00 */
[----:B------:R-:W-:-:S04]  /*1d480*/  @P3 FFMA.FTZ R14, R39, c[0x0][0x238], R3 ;  /* 0x00008e00270e3a23 */ /* 0x000fc80000010003 */
[----:B----4-:R-:W2:Y:S01]  /*1d490*/  @P2 MUFU.LG2 R2, R20 ;  /* 0x0000001400022308 */ /* 0x010ea20000000c00 */
[----:B-1----:R-:W-:Y:S01]  /*1d4a0*/  LOP3.LUT R0, R23, 0xffffffe0, RZ, 0xc0, !PT ;  /* 0xffffffe017007812 */ /* 0x002fe200078ec0ff */
[----:B-----5:R1:W3:Y:S03]  /*1d4b0*/  LDS.128 R24, [R224] ;  /* 0x00000000e0187984 */ /* 0x0202e60000000c00 */
[----:B------:R-:W-:Y:S01]  /*1d4c0*/  IADD3 R0, -R0, R41, RZ ;  /* 0x0000002900007210 */ /* 0x000fe20007ffe1ff */
[----:B------:R1:W4:Y:S03]  /*1d4d0*/  LDS.128 R28, [R224+0x800] ;  /* 0x00080000e01c7984 */ /* 0x0003260000000c00 */
[----:B------:R-:W-:Y:S01]  /*1d4e0*/  LOP3.LUT P0, RZ, R0, 0x3, RZ, 0xc0, !PT ;  /* 0x0000000300ff7812 */ /* 0x000fe2000780c0ff */
[----:B--2---:R-:W-:Y:S01]  /*1d4f0*/  @P2 FMUL.FTZ R2, R2, 0.69314718246459960938 ;  /* 0x3f31721802022820 */ /* 0x004fe20000410000 */
[----:B------:R-:W2:Y:S01]  /*1d500*/  @P1 MUFU.LG2 R0, R19 ;  /* 0x0000001300001308 */ /* 0x000ea20000000c00 */
[----:B------:R1:W1:Y:S02]  /*1d510*/  LDS.128 R32, [R224+0x1000] ;  /* 0x00100000e0207984 */ /* 0x0002640000000c00 */
[----:B------:R-:W-:-:S02]  /*1d520*/  @P2 FFMA.FTZ R9, R38, c[0x0][0x238], R2 ;  /* 0x00008e0026092a23 */ /* 0x000fc40000010002 */
[----:B------:R-:W1:Y:S01]  /*1d530*/  LDS.128 R224, [R224+0x1800] ;  /* 0x00180000e0e07984 */ /* 0x000e620000000c00 */
[----:B--2---:R-:W-:-:S04]  /*1d540*/  @P1 FMUL.FTZ R0, R0, 0.69314718246459960938 ;  /* 0x3f31721800001820 */ /* 0x004fc80000410000 */
[----:B------:R-:W-:Y:S01]  /*1d550*/  @P1 FFMA.FTZ R12, R37, c[0x0][0x238], R0 ;  /* 0x00008e00250c1a23 */ /* 0x000fe20000010000 */
[----:B------:R-:W-:Y:S05]  /*1d560*/  @P0 BRA `(.L_x_440) ;  /* 0x0000025000000947 */ /* 0x000fea0003800000 */
[----:B------:R-:W2:Y:S01]  /*1d570*/  LDL.LU R42, [R1+0x7c] ;  /* 0x00007c00012a7983 */ /* 0x000ea20000300800 */
[----:B------:R-:W-:-:S04]  /*1d580*/  SHF.R.S32.HI R0, RZ, 0x1f, R10 ;  /* 0x0000001fff007819 */ /* 0x000fc8000001140a */
[----:B------:R-:W-:-:S04]  /*1d590*/  LEA.HI R0, R0, R10, RZ, 0x2 ;  /* 0x0000000a00007211 */ /* 0x000fc800078f10ff */
[----:B------:R-:W-:-:S05]  /*1d5a0*/  LOP3.LUT R0, R0, 0xffffffc, RZ, 0xc0, !PT ;  /* 0x0ffffffc00007812 */ /* 0x000fca00078ec0ff */
[----:B------:R-:W-:-:S04]  /*1d5b0*/  IMAD.IADD R0, R10, 0x1, -R0 ;  /* 0x000000010a007824 */ /* 0x000fc800078e0a00 */
[----:B--2---:R-:W-:-:S05]  /*1d5c0*/  IMAD R0, R0, 0x10, R42 ;  /* 0x0000001000007824 */ /* 0x004fca00078e022a */
        /* <DEDUP_REMOVED lines=31> */
.L_x_440:
[----:B------:R-:W-:Y:S05]  /*1d7c0*/  BSYNC B0 ;  /* 0x0000000000007941 */ /* 0x000fea0003800000 */
.L_x_439:
[----:B--2---:R-:W2:Y:S01]  /*1d7d0*/  LDL.LU.64 R10, [R1+0x58] ;  /* 0x00005800010a7983 */ /* 0x004ea20000300a00 */
[----:B------:R-:W-:Y:S01]  /*1d7e0*/  USHF.R.S32.HI UR7, URZ, 0x1f, UR11 ;  /* 0x0000001f3f077899 */ /* 0x000fe2000801140b */
[----:B------:R-:W-:Y:S01]  /*1d7f0*/  BSSY B0, `(.L_x_441) ;  /* 0x000001f000007945 */ /* 0x000fe20003800000 */
[----:B------:R-:W-:Y:S01]  /*1d800*/  ULDC.64 UR4, c[0x0][0x1f0] ;  /* 0x00007c0000047ab9 */ /* 0x000fe20000000a00 */
[----:B------:R-:W5:Y:S01]  /*1d810*/  S2R R2, SR_TID.X ;  /* 0x0000000000027919 */ /* 0x000f620000002100 */
[----:B------:R-:W-:-:S03]  /*1d820*/  UIMAD UR4, UR7, UR4, URZ ;  /* 0x00000004070472a4 */ /* 0x000fc6000f8e023f */
[----:B------:R-:W4:Y:S01]  /*1d830*/  S2R R6, SR_CTAID.Z ;  /* 0x0000000000067919 */ /* 0x000f220000002700 */
[----:B------:R-:W-:Y:S01]  /*1d840*/  UIMAD UR4, UR11, UR5, UR4 ;  /* 0x000000050b0472a4 */ /* 0x000fe2000f8e0204 */
[----:B-----5:R-:W-:-:S04]  /*1d850*/  SHF.R.S32.HI R3, RZ, 0x1f, R2 ;  /* 0x0000001fff037819 */ /* 0x020fc80000011402 */
[----:B------:R-:W-:-:S04]  /*1d860*/  LEA.HI R3, R3, R2, RZ, 0x2 ;  /* 0x0000000203037211 */ /* 0x000fc800078f10ff */
[----:B------:R-:W-:Y:S02]  /*1d870*/  LOP3.LUT R0, R3, 0xfffffffc, RZ, 0xc0, !PT ;  /* 0xfffffffc03007812 */ /* 0x000fe400078ec0ff */
[----:B------:R-:W-:-:S03]  /*1d880*/  SHF.R.S32.HI R8, RZ, 0x2, R3 ;  /* 0x00000002ff087819 */ /* 0x000fc60000011403 */
[----:B------:R-:W-:Y:S01]  /*1d890*/  IMAD.IADD R0, R2, 0x1, -R0 ;  /* 0x0000000102007824 */ /* 0x000fe200078e0a00 */
[----:B------:R-:W-:-:S03]  /*1d8a0*/  SHF.R.S32.HI R9, RZ, 0x1f, R8 ;  /* 0x0000001fff097819 */ /* 0x000fc60000011408 */
[----:B------:R-:W-:-:S05]  /*1d8b0*/  IMAD.SHL.U32 R0, R0, 0x8, RZ ;  /* 0x0000000800007824 */ /* 0x000fca00078e00ff */
[----:B------:R-:W-:Y:S02]  /*1d8c0*/  SHF.R.S32.HI R0, RZ, 0x1f, R0 ;  /* 0x0000001fff007819 */ /* 0x000fe40000011400 */
[C---:B--2---:R-:W-:Y:S02]  /*1d8d0*/  IADD3 R2, P0, R10.reuse, UR14, RZ ;  /* 0x0000000e0a027c10 */ /* 0x044fe4000ff1e0ff */
[----:B------:R-:W-:Y:S02]  /*1d8e0*/  ISETP.GE.AND P1, PT, R10, c[0x0][0x220], PT ;  /* 0x000088000a007a0c */ /* 0x000fe40003f26270 */
[----:B------:R-:W-:Y:S01]  /*1d8f0*/  IADD3.X R3, R0, UR8, RZ, P0, !PT ;  /* 0x0000000800037c10 */ /* 0x000fe200087fe4ff */
[----:B------:R-:W-:Y:S01]  /*1d900*/  IMAD.U32 R0, RZ, RZ, UR23 ;  /* 0x00000017ff007e24 */ /* 0x000fe2000f8e00ff */
[----:B------:R-:W-:-:S03]  /*1d910*/  ISETP.GE.OR P0, PT, R36, UR6, P1 ;  /* 0x0000000624007c0c */ /* 0x000fc60008f06670 */
[----:B----4-:R-:W-:-:S04]  /*1d920*/  IMAD.WIDE.U32 R6, R6, c[0x0][0x1f0], R2 ;  /* 0x00007c0006067a25 */ /* 0x010fc800078e0002 */
        /* <DEDUP_REMOVED lines=10> */
[----:B---3--:R2:W-:Y:S02]  /*1d9d0*/  STG.E.128 [R12.64], R24 ;  /* 0x000000180c007986 */ /* 0x0085e4000c101d1c */
.L_x_442:
[----:B------:R-:W-:Y:S05]  /*1d9e0*/  BSYNC B0 ;  /* 0x0000000000007941 */ /* 0x000fea0003800000 */
.L_x_441:
[----:B------:R-:W-:Y:S01]  /*1d9f0*/  IADD3 R0, R8, 0x20, RZ ;  /* 0x0000002008007810 */ /* 0x000fe20007ffe0ff */
[----:B------:R-:W-:Y:S03]  /*1da00*/  BSSY B0, `(.L_x_443) ;  /* 0x000000e000007945 */ /* 0x000fe60003800000 */
[----:B------:R-:W-:-:S13]  /*1da10*/  ISETP.GE.OR P0, PT, R0, UR6, P1 ;  /* 0x0000000600007c0c */ /* 0x000fda0008f06670 */
        /* <DEDUP_REMOVED lines=11> */
[----:B------:R2:W-:Y:S02]  /*1dad0*/  STG.E.128 [R12.64], R28 ;  /* 0x0000001c0c007986 */ /* 0x0005e4000c101d1c */
.L_x_444:
[----:B------:R-:W-:Y:S05]  /*1dae0*/  BSYNC B0 ;  /* 0x0000000000007941 */ /* 0x000fea0003800000 */
.L_x_443:
        /* <DEDUP_REMOVED lines=14> */
[----:B-1----:R1:W-:Y:S02]  /*1dbd0*/  STG.E.128 [R12.64], R32 ;  /* 0x000000200c007986 */ /* 0x0023e4000c101d1c */
.L_x_446:
[----:B------:R-:W-:Y:S05]  /*1dbe0*/  BSYNC B0 ;  /* 0x0000000000007941 */ /* 0x000fea0003800000 */
.L_x_445:
[----:B------:R-:W-:-:S04]  /*1dbf0*/  IADD3 R0, R8, 0x60, RZ ;  /* 0x0000006008007810 */ /* 0x000fc80007ffe0ff */
[----:B------:R-:W-:-:S13]  /*1dc00*/  ISETP.GE.OR P1, PT, R0, UR6, P1 ;  /* 0x0000000600007c0c */ /* 0x000fda0008f26670 */
        /* <DEDUP_REMOVED lines=11> */
[----:B-1----:R-:W-:Y:S01]  /*1dcc0*/  STG.E.128 [R2.64], R224 ;  /* 0x000000e002007986 */ /* 0x002fe2000c101d1c */
[----:B------:R-:W-:Y:S05]  /*1dcd0*/  EXIT ;  /* 0x000000000000794d */ /* 0x000fea0003800000 */
.L_x_447:
        /* <DEDUP_REMOVED lines=10> */
.L_x_1134:


//--------------------- .text._ZN5flash16flash_fwd_kernelI23Flash_fwd_kernel_traitsILi32ELi128ELi128ELi4ELb0ELb0EN7cutlass10bfloat16_tE19Flash_kernel_traitsILi32ELi128ELi128ELi4ES3_EELb1ELb0ELb0ELb0ELb1ELb1ELb0ELb0EEEvNS_16Flash_fwd_paramsE --------------------------
	.section	.text._ZN5flash16flash_fwd_kernelI23Flash_fwd_kernel_traitsILi32ELi128ELi128ELi4ELb0ELb0EN7cutlass10bfloat16_tE19Flash_kernel_traitsILi32ELi128ELi128ELi4ES3_EELb1ELb0ELb0ELb0ELb1ELb1ELb0ELb0EEEvNS_16Flash_fwd_paramsE,"ax",@progbits
	.sectioninfo	@"SHI_REGISTERS=255"
	.align	128
        .global         _ZN5flash16flash_fwd_kernelI23Flash_fwd_kernel_traitsILi32ELi128ELi128ELi4ELb0ELb0EN7cutlass10bfloat16_tE19Flash_kernel_traitsILi32ELi128ELi128ELi4ES3_EELb1ELb0ELb0ELb0ELb1ELb1ELb0ELb0EEEvNS_16Flash_fwd_paramsE
        .type           _ZN5flash16flash_fwd_kernelI23Flash_fwd_kernel_traitsILi32ELi128ELi128ELi4ELb0ELb0EN7cutlass10bfloat16_tE19Flash_kernel_traitsILi32ELi128ELi128ELi4ES3_EELb1ELb0ELb0ELb0ELb1ELb1ELb0ELb0EEEvNS_16Flash_fwd_paramsE,@function
        .size           _ZN5flash16flash_fwd_kernelI23Flash_fwd_kernel_traitsILi32ELi128ELi128ELi4ELb0ELb0EN7cutlass10bfloat16_tE19Flash_kernel_traitsILi32ELi128ELi128ELi4ES3_EELb1ELb0ELb0ELb0ELb1ELb1ELb0ELb0EEEvNS_16Flash_fwd_paramsE,(.L_x_1135 - _ZN5flash16flash_fwd_kernelI23Flash_fwd_kernel_traitsILi32ELi128ELi128ELi4ELb0ELb0EN7cutlass10bfloat16_tE19Flash_kernel_traitsILi32ELi128ELi128ELi4ES3_EELb1ELb0ELb0ELb0ELb1ELb1ELb0ELb0EEEvNS_16Flash_fwd_paramsE)
        .other          _ZN5flash16flash_fwd_kernelI23Flash_fwd_kernel_traitsILi32ELi128ELi128ELi4ELb0ELb0EN7cutlass10bfloat16_tE19Flash_kernel_traitsILi32ELi128ELi128ELi4ES3_EELb1ELb0ELb0ELb0ELb1ELb1ELb0ELb0EEEvNS_16Flash_fwd_paramsE,@"STO_CUDA_ENTRY STV_DEFAULT"
_ZN5flash16flash_fwd_kernelI23Flash_fwd_kernel_traitsILi32ELi128ELi128ELi4ELb0ELb0EN7cutlass10bfloat16_tE19Flash_kernel_traitsILi32ELi128ELi128ELi4ES3_EELb1ELb0ELb0ELb0ELb1ELb1ELb0ELb0EEEvNS_16Flash_fwd_paramsE:
.text._ZN5flash16flash_fwd_kernelI23Flash_fwd_kernel_traitsILi32ELi128ELi128ELi4ELb0ELb0EN7cutlass10bfloat16_tE19Flash_kernel_traitsILi32ELi128ELi128ELi4ES3_EELb1ELb0ELb0ELb0ELb1ELb1ELb0ELb0EEEvNS_16Flash_fwd_paramsE:
        /* <DEDUP_REMOVED lines=9> */
[----:B------:R-:W-:-:S06]  /*0090*/  IMAD.MOV.U32 R11, RZ, RZ, c[0x0][0x2fc] ;  /* 0x0000bf00ff0b7624 */ /* 0x000fcc00078e00ff */
[----:B------:R1:W2:Y:S02]  /*00a0*/  @P2 LDG.E.64 R4, [R2.64] ;  /* 0x0000001402042981 */ /* 0x0002a4000c1e1b00 */
[----:B-1----:R-:W-:Y:S02]  /*00b0*/  @P2 IMAD.MOV.U32 R2, RZ, RZ, R10 ;  /* 0x000000ffff022224 */ /* 0x002fe400078e000a */
[----:B------:R-:W-:-:S06]  /*00c0*/  @P2 IMAD.MOV.U32 R3, RZ, RZ, R11 ;  /* 0x000000ffff032224 */ /* 0x000fcc00078e000b */
[----:B------:R-:W3:Y:S01]  /*00d0*/  @P2 LDG.E.64 R2, [R2.64] ;  /* 0x0000001402022981 */ /* 0x000ee2000c1e1b00 */
[----:B------:R-:W-:Y:S01]  /*00e0*/  ISETP.NE.U32.AND P4, PT, RZ, c[0x0][0x258], PT ;  /* 0x00009600ff007a0c */ /* 0x000fe20003f85070 */
[----:B------:R-:W-:Y:S01]  /*00f0*/  IMAD.MOV.U32 R15, RZ, RZ, RZ ;  /* 0x000000ffff0f7224 */ /* 0x000fe200078e00ff */
[----:B------:R-:W-:Y:S01]  /*0100*/  ISETP.NE.U32.AND P1, PT, RZ, c[0x0][0x250], PT ;  /* 0x00009400ff007a0c */ /* 0x000fe20003f25070 */
[----:B------:R-:W1:Y:S01]  /*0110*/  S2R R183, SR_CTAID.X ;  /* 0x0000000000b77919 */ /* 0x000e620000002500 */
[----:B------:R-:W-:Y:S02]  /*0120*/  ISETP.NE.AND.EX P4, PT, RZ, c[0x0][0x25c], PT, P4 ;  /* 0x00009700ff007a0c */ /* 0x000fe40003f85340 */
[----:B------:R-:W-:Y:S01]  /*0130*/  ISETP.NE.AND.EX P1, PT, RZ, c[0x0][0x254], PT, P1 ;  /* 0x00009500ff007a0c */ /* 0x000fe20003f25310 */
[----:B------:R-:W4:Y:S04]  /*0140*/  S2R R25, SR_CTAID.Y ;  /* 0x0000000000197919 */ /* 0x000f280000002600 */
[----:B------:R-:W1:Y:S04]  /*0150*/  S2R R27, SR_CTAID.Z ;  /* 0x00000000001b7919 */ /* 0x000e680000002700 */
[----:B------:R-:W5:Y:S02]  /*0160*/  S2R R14, SR_TID.X ;  /* 0x00000000000e7919 */ /* 0x000f640000002100 */
[----:B------:R-:W-:-:S02]  /*0170*/  @P4 IMAD.MOV.U32 R6, RZ, RZ, 0x4 ;  /* 0x00000004ff064424 */ /* 0x000fc400078e00ff */
[----:B------:R-:W-:Y:S02]  /*0180*/  @P1 IMAD.MOV.U32 R8, RZ, RZ, 0x4 ;  /* 0x00000004ff081424 */ /* 0x000fe400078e00ff */
[----:B----4-:R-:W-:Y:S01]  /*0190*/  @P4 IMAD.WIDE R6, R25, R6, c[0x0][0x258] ;  /* 0x0000960019064625 */ /* 0x010fe200078e0206 */
[----:B-1----:R-:W-:-:S03]  /*01a0*/  LOP3.LUT R0, R27, R183, R25, 0xfe, !PT ;  /* 0x000000b71b007212 */ /* 0x002fc600078efe19 */
[----:B------:R-:W-:Y:S01]  /*01b0*/  @P1 IMAD.WIDE R8, R25, R8, c[0x0][0x250] ;  /* 0x0000940019081625 */ /* 0x000fe200078e0208 */
[----:B-----5:R-:W-:-:S13]  /*01c0*/  LOP3.LUT P3, RZ, R0, R14, RZ, 0xfc, !PT ;  /* 0x0000000e00ff7212 */ /* 0x020fda000786fcff */
[----:B------:R-:W-:Y:S02]  /*01d0*/  @!P3 IMAD.MOV.U32 R12, RZ, RZ, c[0x0][0x308] ;  /* 0x0000c200ff0cb624 */ /* 0x000fe400078e00ff */
[----:B------:R-:W-:Y:S01]  /*01e0*/  @!P3 IMAD.MOV.U32 R13, RZ, RZ, c[0x0][0x30c] ;  /* 0x0000c300ff0db624 */ /* 0x000fe200078e00ff */
[----:B--2---:R-:W1:Y:S08]  /*01f0*/  @P2 R2UR UR22, R4 ;  /* 0x00000000041623c2 */ /* 0x004e7000000e0000 */
[----:B------:R-:W2:Y:S01]  /*0200*/  @P2 R2UR UR23, R5 ;  /* 0x00000000051723c2 */ /* 0x000ea200000e0000 */
[----:B-1----:R-:W-:Y:S01]  /*0210*/  MOV R4, UR22 ;  /* 0x0000001600047c02 */ /* 0x002fe20008000f00 */
[----:B--2---:R-:W-:Y:S01]  /*0220*/  IMAD.U32 R5, RZ, RZ, UR23 ;  /* 0x00000017ff057e24 */ /* 0x004fe2000f8e00ff */
[----:B---3--:R-:W-:-:S04]  /*0230*/  @P2 IADD3 R10, P0, R2, c[0x0][0x300], RZ ;  /* 0x0000c000020a2a10 */ /* 0x008fc80007f1e0ff */
[----:B------:R1:W-:Y:S01]  /*0240*/  @!P3 STG.E.64 [R12.64], R4 ;  /* 0x000000040c00b986 */ /* 0x0003e2000c101b14 */
[----:B------:R-:W-:Y:S02]  /*0250*/  @P2 IMAD.X R11, RZ, RZ, R3, P0 ;  /* 0x000000ffff0b2224 */ /* 0x000fe400000e0603 */
[----:B------:R-:W-:Y:S02]  /*0260*/  @!P3 IMAD.MOV.U32 R2, RZ, RZ, R10 ;  /* 0x000000ffff02b224 */ /* 0x000fe400078e000a */
[----:B------:R-:W-:-:S05]  /*0270*/  @!P3 IMAD.MOV.U32 R3, RZ, RZ, R11 ;  /* 0x000000ffff03b224 */ /* 0x000fca00078e000b */
[----:B------:R2:W-:Y:S04]  /*0280*/  @!P3 STG.E.64 [R12.64+0x8], R2 ;  /* 0x000008020c00b986 */ /* 0x0005e8000c101b14 */
[----:B------:R-:W3:Y:S04]  /*0290*/  @P1 LDG.E R15, [R8.64] ;  /* 0x00000014080f1981 */ /* 0x000ee8000c1e1900 */
[----:B------:R-:W3:Y:S01]  /*02a0*/  @P4 LDG.E R6, [R6.64] ;  /* 0x0000001406064981 */ /* 0x000ee2000c1e1900 */
[----:B------:R-:W-:Y:S01]  /*02b0*/  IMAD R0, R25, c[0x0][0x1c0], R27 ;  /* 0x0000700019007a24 */ /* 0x000fe200078e021b */
[----:B------:R-:W-:-:S03]  /*02c0*/  @!P4 ISETP.NE.U32.AND P3, PT, RZ, c[0x0][0x268], PT ;  /* 0x00009a00ff00ca0c */ /* 0x000fc60003f65070 */
[----:B------:R-:W-:Y:S01]  /*02d0*/  IMAD.SHL.U32 R0, R0, 0x20, RZ ;  /* 0x0000002000007824 */ /* 0x000fe200078e00ff */
[----:B------:R-:W-:Y:S02]  /*02e0*/  @!P4 ISETP.NE.AND.EX P3, PT, RZ, c[0x0][0x26c], PT, P3 ;  /* 0x00009b00ff00ca0c */ /* 0x000fe40003f65330 */
[----:B-1----:R-:W-:Y:S02]  /*02f0*/  SHF.R.S32.HI R5, RZ, 0x1f, R14 ;  /* 0x0000001fff057819 */ /* 0x002fe4000001140e */
[----:B------:R-:W-:Y:S02]  /*0300*/  @!P4 SEL R4, RZ, c[0x0][0x21c], !P3 ;  /* 0x00008700ff04ca07 */ /* 0x000fe40005800000 */
[----:B--2---:R-:W-:Y:S02]  /*0310*/  LEA.HI R12, R5, R14, RZ, 0x5 ;  /* 0x0000000e050c7211 */ /* 0x004fe400078f28ff */
[----:B------:R-:W-:Y:S02]  /*0320*/  SHF.L.U32 R3, R183, 0x7, RZ ;  /* 0x00000007b7037819 */ /* 0x000fe400000006ff */
[----:B------:R-:W-:-:S02]  /*0330*/  LOP3.LUT R2, R12, 0xffffffe0, RZ, 0xc0, !PT ;  /* 0xffffffe00c027812 */ /* 0x000fc400078ec0ff */
[----:B------:R-:W-:Y:S02]  /*0340*/  ISETP.GE.AND P2, PT, R3, c[0x0][0x214], PT ;  /* 0x0000850003007a0c */ /* 0x000fe40003f46270 */
[----:B------:R-:W-:Y:S01]  /*0350*/  SHF.R.S32.HI R3, RZ, 0x1f, R0 ;  /* 0x0000001fff037819 */ /* 0x000fe20000011400 */
[----:B------:R-:W-:-:S05]  /*0360*/  IMAD.IADD R2, R14, 0x1, -R2 ;  /* 0x000000010e027824 */ /* 0x000fca00078e0a02 */
[--C-:B------:R-:W-:Y:S02]  /*0370*/  IADD3 R218, P1, P0, R0, R10, R2.reuse ;  /* 0x0000000a00da7210 */ /* 0x100fe4000783e002 */
[----:B------:R-:W-:-:S04]  /*0380*/  SHF.R.S32.HI R0, RZ, 0x1f, R2 ;  /* 0x0000001fff007819 */ /* 0x000fc80000011402 */
[----:B------:R-:W-:Y:S01]  /*0390*/  IADD3.X R181, R3, R11, R0, P1, P0 ;  /* 0x0000000b03b57210 */ /* 0x000fe20000fe0400 */
[--C-:B---3--:R-:W-:Y:S01]  /*03a0*/  @P4 IMAD.IADD R82, R6, 0x1, -R15.reuse ;  /* 0x0000000106524824 */ /* 0x108fe200078e0a0f */
[----:B------:R-:W-:Y:S01]  /*03b0*/  @!P4 IADD3 R82, R4, c[0x0][0x218], -R15 ;  /* 0x000086000452ca10 */ /* 0x000fe20007ffe80f */
[----:B------:R-:W-:Y:S06]  /*03c0*/  @P2 EXIT ;  /* 0x000000000000294d */ /* 0x000fec0003800000 */
[----:B------:R-:W-:Y:S01]  /*03d0*/  IABS R0, c[0x0][0x1c8] ;  /* 0x0000720000007a13 */ /* 0x000fe20000000000 */
[----:B------:R-:W-:Y:S01]  /*03e0*/  ULDC.64 UR4, c[0x0][0x190] ;  /* 0x0000640000047ab9 */ /* 0x000fe20000000a00 */
[----:B------:R-:W-:Y:S01]  /*03f0*/  LOP3.LUT R3, R27, c[0x0][0x1c8], RZ, 0x3c, !PT ;  /* 0x000072001b037a12 */ /* 0x000fe200078e3cff */
[----:B------:R-:W-:Y:S01]  /*0400*/  USHF.L.U32 UR9, UR4, 0x6, URZ ;  /* 0x0000000604097899 */ /* 0x000fe2000800063f */
[----:B------:R-:W-:Y:S01]  /*0410*/  IADD3 R2, R82, 0x7f, RZ ;  /* 0x0000007f52027810 */ /* 0x000fe20007ffe0ff */
[----:B------:R-:W-:Y:S01]  /*0420*/  IMAD.MOV.U32 R24, RZ, RZ, R0 ;  /* 0x000000ffff187224 */ /* 0x000fe200078e0000 */
[CC--:B------:R-:W-:Y:S01]  /*0430*/  LEA.HI R10, R5.reuse, R14.reuse, RZ, 0x2 ;  /* 0x0000000e050a7211 */ /* 0x0c0fe200078f10ff */
[----:B------:R-:W-:Y:S01]  /*0440*/  UMOV UR18, 0x6 ;  /* 0x0000000600127882 */ /* 0x000fe20000000000 */
[-C--:B------:R-:W-:Y:S01]  /*0450*/  LEA.HI R21, R5, R14.reuse, RZ, 0x3 ;  /* 0x0000000e05157211 */ /* 0x080fe200078f18ff */
[----:B------:R-:W1:Y:S01]  /*0460*/  I2F.RP R0, R24 ;  /* 0x0000001800007306 */ /* 0x000e620000209400 */
[----:B------:R-:W-:Y:S01]  /*0470*/  ISETP.GE.AND P1, PT, R3, RZ, PT ;  /* 0x000000ff0300720c */ /* 0x000fe20003f26270 */
[----:B------:R-:W-:Y:S01]  /*0480*/  USHF.L.U64.HI UR8, UR4, UR18, UR5 ;  /* 0x0000001204087299 */ /* 0x000fe20008010205 */
[----:B------:R-:W-:Y:S01]  /*0490*/  SHF.R.S32.HI R3, RZ, 0x1f, R2 ;  /* 0x0000001fff037819 */ /* 0x000fe20000011402 */
[----:B------:R-:W-:Y:S01]  /*04a0*/  UMOV UR6, 0x7 ;  /* 0x0000000700067882 */ /* 0x000fe20000000000 */
[----:B------:R-:W-:Y:S01]  /*04b0*/  LEA.HI R6, R5, R14, RZ, 0x4 ;  /* 0x0000000e05067211 */ /* 0x000fe200078f20ff */
[----:B------:R-:W-:Y:S01]  /*04c0*/  ULDC.64 UR4, c[0x0][0x198] ;  /* 0x0000660000047ab9 */ /* 0x000fe20000000a00 */
[----:B------:R-:W-:Y:S01]  /*04d0*/  LOP3.LUT R4, R10, 0xfffffffc, RZ, 0xc0, !PT ;  /* 0xfffffffc0a047812 */ /* 0x000fe200078ec0ff */
[----:B------:R-:W-:Y:S01]  /*04e0*/  USHF.L.U64.HI UR6, UR4, UR6, UR5 ;  /* 0x0000000604067299 */ /* 0x000fe20008010205 */
[----:B------:R-:W-:Y:S01]  /*04f0*/  LEA.HI R20, R3, R2, RZ, 0x7 ;  /* 0x0000000203147211 */ /* 0x000fe200078f38ff */
[----:B------:R-:W-:Y:S01]  /*0500*/  USHF.L.U32 UR7, UR4, 0x7, URZ ;  /* 0x0000000704077899 */ /* 0x000fe2000800063f */
[----:B------:R-:W-:Y:S01]  /*0510*/  SHF.R.S32.HI R2, RZ, 0x4, R6 ;  /* 0x00000004ff027819 */ /* 0x000fe20000011406 */
[----:B------:R-:W-:Y:S01]  /*0520*/  IMAD.IADD R4, R14, 0x1, -R4 ;  /* 0x000000010e047824 */ /* 0x000fe200078e0a04 */
[C---:B------:R-:W-:Y:S01]  /*0530*/  LOP3.LUT R3, R6.reuse, 0xfffffff0, RZ, 0xc0, !PT ;  /* 0xfffffff006037812 */ /* 0x040fe200078ec0ff */
[----:B------:R-:W-:Y:S01]  /*0540*/  USHF.L.U32 UR17, UR4, 0x6, URZ ;  /* 0x0000000604117899 */ /* 0x000fe2000800063f */
[----:B------:R-:W-:Y:S01]  /*0550*/  LEA.HI R6, R6, R2, RZ, 0x1 ;  /* 0x0000000206067211 */ /* 0x000fe200078f08ff */
[----:B-1----:R-:W1:Y:S01]  /*0560*/  MUFU.RCP R0, R0 ;  /* 0x0000000000007308 */ /* 0x002e620000001000 */
[----:B------:R-:W-:Y:S01]  /*0570*/  IMAD.SHL.U32 R4, R4, 0x8, RZ ;  /* 0x0000000804047824 */ /* 0x000fe200078e00ff */
[----:B------:R-:W-:Y:S01]  /*0580*/  LOP3.LUT R8, R21, 0xfffffff8, RZ, 0xc0, !PT ;  /* 0xfffffff815087812 */ /* 0x000fe200078ec0ff */
[----:B------:R-:W-:Y:S01]  /*0590*/  IMAD.IADD R3, R14, 0x1, -R3 ;  /* 0x000000010e037824 */ /* 0x000fe200078e0a03 */
[----:B------:R-:W-:Y:S01]  /*05a0*/  LOP3.LUT R6, R6, 0xfffffffe, RZ, 0xc0, !PT ;  /* 0xfffffffe06067812 */ /* 0x000fe200078ec0ff */
[----:B------:R-:W-:Y:S01]  /*05b0*/  USHF.L.U64.HI UR16, UR4, UR18, UR5 ;  /* 0x0000001204107299 */ /* 0x000fe20008010205 */
[----:B------:R-:W-:Y:S01]  /*05c0*/  IABS R13, R27 ;  /* 0x0000001b000d7213 */ /* 0x000fe20000000000 */
[----:B------:R-:W-:Y:S01]  /*05d0*/  IMAD.IADD R8, R14, 0x1, -R8 ;  /* 0x000000010e087824 */ /* 0x000fe200078e0a08 */
[----:B------:R-:W-:Y:S01]  /*05e0*/  SHF.R.S32.HI R180, RZ, 0x5, R12 ;  /* 0x00000005ffb47819 */ /* 0x000fe2000001140c */
[----:B------:R-:W-:Y:S01]  /*05f0*/  IMAD.IADD R19, R2, 0x1, -R6 ;  /* 0x0000000102137824 */ /* 0x000fe200078e0a06 */
[----:B------:R-:W-:Y:S01]  /*0600*/  SHF.R.S32.HI R2, RZ, 0x2, R10 ;  /* 0x00000002ff027819 */ /* 0x000fe2000001140a */
[----:B------:R-:W-:Y:S01]  /*0610*/  IMAD.MOV.U32 R6, RZ, RZ, RZ ;  /* 0x000000ffff067224 */ /* 0x000fe200078e00ff */
[----:B------:R-:W-:Y:S01]  /*0620*/  SHF.R.S32.HI R12, RZ, 0x1f, R3 ;  /* 0x0000001fff0c7819 */ /* 0x000fe20000011403 */
[----:B------:R-:W-:Y:S01]  /*0630*/  ULDC.64 UR4, c[0x0][0x1a0] ;  /* 0x0000680000047ab9 */ /* 0x000fe20000000a00 */
[----:B------:R-:W-:Y:S01]  /*0640*/  SHF.R.S32.HI R26, RZ, 0x1f, R25 ;  /* 0x0000001fff1a7819 */ /* 0x000fe20000011419 */
[----:B------:R-:W-:Y:S01]  /*0650*/  USHF.L.U32 UR19, UR4, 0x6, URZ ;  /* 0x0000000604137899 */ /* 0x000fe2000800063f */
[----:B-1----:R-:W-:Y:S01]  /*0660*/  IADD3 R0, R0, 0xffffffe, RZ ;  /* 0x0ffffffe00007810 */ /* 0x002fe20007ffe0ff */
[----:B------:R-:W-:Y:S01]  /*0670*/  USHF.L.U64.HI UR18, UR4, UR18, UR5 ;  /* 0x0000001204127299 */ /* 0x000fe20008010205 */
[----:B------:R-:W-:Y:S01]  /*0680*/  LEA.HI R23, R12, R3, RZ, 0x3 ;  /* 0x000000030c177211 */ /* 0x000fe200078f18ff */
[----:B------:R-:W-:Y:S01]  /*0690*/  IMAD R16, R26, c[0x0][0x178], RZ ;  /* 0x00005e001a107a24 */ /* 0x000fe200078e02ff */
[----:B------:R1:W2:Y:S01]  /*06a0*/  F2I.FTZ.U32.TRUNC.NTZ R7, R0 ;  /* 0x0000000000077305 */ /* 0x0002a2000021f000 */
[----:B------:R-:W-:-:S02]  /*06b0*/  SHF.R.S32.HI R182, RZ, 0x7, R20 ;  /* 0x00000007ffb67819 */ /* 0x000fc40000011414 */
[----:B------:R-:W-:Y:S01]  /*06c0*/  IMAD R16, R25, c[0x0][0x17c], R16 ;  /* 0x00005f0019107a24 */ /* 0x000fe200078e0210 */
[----:B-1----:R-:W-:Y:S01]  /*06d0*/  SHF.R.S32.HI R0, RZ, 0x3, R21 ;  /* 0x00000003ff007819 */ /* 0x002fe20000011415 */
[----:B--2---:R-:W-:-:S04]  /*06e0*/  IMAD.MOV R5, RZ, RZ, -R7 ;  /* 0x000000ffff057224 */ /* 0x004fc800078e0a07 */
[----:B------:R-:W-:-:S05]  /*06f0*/  IMAD.SHL.U32 R0, R0, 0x40, RZ ;  /* 0x0000004000007824 */ /* 0x000fca00078e00ff */
[----:B------:R-:W-:-:S04]  /*0700*/  LOP3.LUT R0, R0, 0xc0, RZ, 0xc0, !PT ;  /* 0x000000c000007812 */ /* 0x000fc800078ec0ff */
[----:B------:R-:W-:Y:S02]  /*0710*/  LOP3.LUT R9, R0, 0x18, R4, 0xf8, !PT ;  /* 0x0000001800097812 */ /* 0x000fe400078ef804 */
[----:B------:R-:W-:-:S04]  /*0720*/  SHF.R.U32.HI R0, RZ, 0x3, R0 ;  /* 0x00000003ff007819 */ /* 0x000fc80000011600 */
[----:B------:R-:W-:Y:S01]  /*0730*/  LOP3.LUT R11, R9, R0, RZ, 0x3c, !PT ;  /* 0x00000000090b7212 */ /* 0x000fe200078e3cff */
[----:B------:R-:W-:Y:S01]  /*0740*/  IMAD R0, R5, R24, RZ ;  /* 0x0000001805007224 */ /* 0x000fe200078e02ff */
[----:B------:R-:W-:Y:S02]  /*0750*/  LEA.HI R5, R10, R2, RZ, 0x1 ;  /* 0x000000020a057211 */ /* 0x000fe400078f08ff */
[----:B------:R-:W-:Y:S01]  /*0760*/  LEA.HI R10, R8, R8, RZ, 0x1 ;  /* 0x00000008080a7211 */ /* 0x000fe200078f08ff */
[----:B------:R-:W-:Y:S01]  /*0770*/  IMAD.HI.U32 R9, R7, R0, R6 ;  /* 0x0000000007097227 */ /* 0x000fe200078e0006 */
[----:B------:R-:W-:Y:S02]  /*0780*/  LOP3.LUT R5, R5, 0x7fffffe, RZ, 0xc0, !PT ;  /* 0x07fffffe05057812 */ /* 0x000fe400078ec0ff */
[----:B------:R-:W-:Y:S02]  /*0790*/  LEA.HI R0, R3, R3, RZ, 0x1 ;  /* 0x0000000303007211 */ /* 0x000fe400078f08ff */
[----:B------:R-:W-:Y:S01]  /*07a0*/  SHF.R.S32.HI R49, RZ, 0x1, R10 ;  /* 0x00000001ff317819 */ /* 0x000fe2000001140a */
[----:B------:R-:W-:Y:S01]  /*07b0*/  IMAD.IADD R7, R2, 0x1, -R5 ;  /* 0x0000000102077824 */ /* 0x000fe200078e0a05 */
[----:B------:R-:W-:Y:S01]  /*07c0*/  LOP3.LUT R5, R10, 0x3fffffe, RZ, 0xc0, !PT ;  /* 0x03fffffe0a057812 */ /* 0x000fe200078ec0ff */
[----:B------:R-:W-:Y:S01]  /*07d0*/  IMAD.HI.U32 R14, R9, R13, RZ ;  /* 0x0000000d090e7227 */ /* 0x000fe200078e00ff */
[----:B------:R-:W-:-:S03]  /*07e0*/  LOP3.LUT R6, R0, 0x7fffffe, RZ, 0xc0, !PT ;  /* 0x07fffffe00067812 */ /* 0x000fc600078ec0ff */
[----:B------:R-:W-:Y:S01]  /*07f0*/  IMAD.IADD R22, R8, 0x1, -R5 ;  /* 0x0000000108167824 */ /* 0x000fe200078e0a05 */
[----:B------:R-:W-:Y:S01]  /*0800*/  IADD3 R8, P0, R2, R15, RZ ;  /* 0x0000000f02087210 */ /* 0x000fe20007f1e0ff */
[----:B------:R-:W-:Y:S02]  /*0810*/  IMAD.MOV R5, RZ, RZ, -R14 ;  /* 0x000000ffff057224 */ /* 0x000fe400078e0a0e */
[----:B------:R-:W-:Y:S01]  /*0820*/  IMAD.IADD R83, R3, 0x1, -R6 ;  /* 0x0000000103537824 */ /* 0x000fe200078e0a06 */
[----:B------:R-:W-:Y:S01]  /*0830*/  SHF.R.S32.HI R3, RZ, 0x1f, R2 ;  /* 0x0000001fff037819 */ /* 0x000fe20000011402 */
[----:B------:R-:W-:Y:S02]  /*0840*/  IMAD R6, R180, 0x8, R7 ;  /* 0x00000008b4067824 */ /* 0x000fe400078e0207 */
[----:B------:R-:W-:Y:S01]  /*0850*/  IMAD R12, R24, R5, R13 ;  /* 0x00000005180c7224 */ /* 0x000fe200078e020d */
[--C-:B------:R-:W-:Y:S01]  /*0860*/  SHF.R.S32.HI R13, RZ, 0x1, R0.reuse ;  /* 0x00000001ff0d7819 */ /* 0x100fe20000011400 */
[----:B------:R-:W-:Y:S01]  /*0870*/  IMAD.U32 R228, R6, 0x20, R11 ;  /* 0x0000002006e47824 */ /* 0x000fe200078e000b */
[----:B------:R-:W-:-:S02]  /*0880*/  SHF.R.S32.HI R0, RZ, 0x1f, R0 ;  /* 0x0000001fff007819 */ /* 0x000fc40000011400 */
[----:B------:R-:W-:Y:S01]  /*0890*/  LEA.HI.X.SX32 R6, R15, R3, 0x1, P0 ;  /* 0x000000030f067211 */ /* 0x000fe200000f0eff */
[----:B------:R-:W-:Y:S01]  /*08a0*/  IMAD.SHL.U32 R228, R228, 0x2, RZ ;  /* 0x00000002e4e47824 */ /* 0x000fe200078e00ff */
[----:B------:R-:W-:Y:S02]  /*08b0*/  LEA.HI R0, R0, R13, RZ, 0x2 ;  /* 0x0000000d00007211 */ /* 0x000fe400078f10ff */
[----:B------:R-:W-:Y:S01]  /*08c0*/  ISETP.GT.U32.AND P2, PT, R24, R12, PT ;  /* 0x0000000c1800720c */ /* 0x000fe20003f44070 */
[C---:B------:R-:W-:Y:S01]  /*08d0*/  IMAD R11, R6.reuse, c[0x0][0x198], RZ ;  /* 0x00006600060b7a24 */ /* 0x040fe200078e02ff */
[----:B------:R-:W-:Y:S01]  /*08e0*/  SHF.R.S32.HI R5, RZ, 0x1f, R4 ;  /* 0x0000001fff057819 */ /* 0x000fe20000011404 */
[----:B------:R-:W-:Y:S01]  /*08f0*/  IMAD R9, R6, c[0x0][0x1a0], RZ ;  /* 0x0000680006097a24 */ /* 0x000fe200078e02ff */
[----:B------:R-:W-:Y:S01]  /*0900*/  LOP3.LUT R15, R0, 0xfffffffc, RZ, 0xc0, !PT ;  /* 0xfffffffc000f7812 */ /* 0x000fe200078ec0ff */
[----:B------:R-:W-:Y:S02]  /*0910*/  IMAD.SHL.U32 R0, R49, 0x40, RZ ;  /* 0x0000004031007824 */ /* 0x000fe400078e00ff */
[----:B------:R-:W-:-:S02]  /*0920*/  IMAD R17, R8, c[0x0][0x19c], R11 ;  /* 0x0000670008117a24 */ /* 0x000fc400078e020b */
[----:B------:R-:W-:Y:S01]  /*0930*/  IMAD.WIDE.U32 R10, R8, c[0x0][0x198], R4 ;  /* 0x00006600080a7a25 */ /* 0x000fe200078e0004 */
[----:B------:R-:W-:-:S03]  /*0940*/  LOP3.LUT R0, R0, 0xc0, RZ, 0xc0, !PT ;  /* 0x000000c000007812 */ /* 0x000fc600078ec0ff */
[----:B------:R-:W-:Y:S01]  /*0950*/  IMAD R18, R8, c[0x0][0x1a4], R9 ;  /* 0x0000690008127a24 */ /* 0x000fe200078e0209 */
[----:B------:R-:W-:Y:S01]  /*0960*/  @!P2 IADD3 R14, R14, 0x1, RZ ;  /* 0x000000010e0ea810 */ /* 0x000fe20007ffe0ff */
[----:B------:R-:W-:-:S04]  /*0970*/  IMAD.WIDE.U32 R6, R25, c[0x0][0x178], R4 ;  /* 0x00005e0019067a25 */ /* 0x000fc800078e0004 */
[----:B------:R-:W-:-:S04]  /*0980*/  IMAD.WIDE.U32 R8, R8, c[0x0][0x1a0], R4 ;  /* 0x0000680008087a25 */ /* 0x000fc800078e0004 */
[----:B------:R-:W-:Y:S01]  /*0990*/  IMAD.IADD R48, R13, 0x1, -R15 ;  /* 0x000000010d307824 */ /* 0x000fe200078e0a0f */
[----:B------:R-:W-:Y:S01]  /*09a0*/  SHF.R.S32.HI R13, RZ, 0x1f, R27 ;  /* 0x0000001fff0d7819 */ /* 0x000fe2000001141b */
[----:B------:R-:W-:Y:S01]  /*09b0*/  IMAD.IADD R5, R11, 0x1, R17 ;  /* 0x000000010b057824 */ /* 0x000fe200078e0211 */
[----:B------:R-:W-:Y:S01]  /*09c0*/  LOP3.LUT R11, R0, 0x8, R21, 0xf8, !PT ;  /* 0x00000008000b7812 */ /* 0x000fe200078ef815 */
[----:B------:R-:W-:Y:S01]  /*09d0*/  @!P2 IMAD.IADD R12, R12, 0x1, -R24 ;  /* 0x000000010c0ca824 */ /* 0x000fe200078e0a18 */
[----:B------:R-:W-:Y:S01]  /*09e0*/  SHF.R.U32.HI R0, RZ, 0x3, R0 ;  /* 0x00000003ff007819 */ /* 0x000fe20000011600 */
[----:B------:R-:W-:Y:S01]  /*09f0*/  IMAD.IADD R7, R7, 0x1, R16 ;  /* 0x0000000107077824 */ /* 0x000fe200078e0210 */
[----:B------:R-:W-:Y:S01]  /*0a00*/  ISETP.NE.AND P2, PT, RZ, c[0x0][0x1c8], PT ;  /* 0x00007200ff007a0c */ /* 0x000fe20003f45270 */
[----:B------:R-:W-:Y:S01]  /*0a10*/  IMAD R13, R13, c[0x0][0x1a8], RZ ;  /* 0x00006a000d0d7a24 */ /* 0x000fe200078e02ff */
[----:B------:R-:W-:Y:S01]  /*0a20*/  LOP3.LUT R15, R11, R0, RZ, 0x3c, !PT ;  /* 0x000000000b0f7212 */ /* 0x000fe200078e3cff */
[----:B------:R-:W-:Y:S01]  /*0a30*/  IMAD.MOV.U32 R4, RZ, RZ, R10 ;  /* 0x000000ffff047224 */ /* 0x000fe200078e000a */
[----:B------:R-:W-:Y:S01]  /*0a40*/  ISETP.GE.U32.AND P0, PT, R12, R24, PT ;  /* 0x000000180c00720c */ /* 0x000fe20003f06070 */
[----:B------:R-:W-:-:S02]  /*0a50*/  IMAD R0, R26, c[0x0][0x180], RZ ;  /* 0x000060001a007a24 */ /* 0x000fc400078e02ff */
[C---:B------:R-:W-:Y:S02]  /*0a60*/  IMAD R13, R27.reuse, c[0x0][0x1ac], R13 ;  /* 0x00006b001b0d7a24 */ /* 0x040fe400078e020d */
[----:B------:R-:W-:-:S04]  /*0a70*/  IMAD.WIDE.U32 R10, R27, c[0x0][0x1a8], R6 ;  /* 0x00006a001b0a7a25 */ /* 0x000fc800078e0006 */
[C---:B------:R-:W-:Y:S02]  /*0a80*/  IMAD R0, R25.reuse, c[0x0][0x184], R0 ;  /* 0x0000610019007a24 */ /* 0x040fe400078e0200 */
[----:B------:R-:W-:Y:S02]  /*0a90*/  IMAD.WIDE.U32 R6, R25, c[0x0][0x180], R4 ;  /* 0x0000600019067a25 */ /* 0x000fe400078e0004 */
[----:B------:R-:W-:Y:S02]  /*0aa0*/  @P0 IADD3 R14, R14, 0x1, RZ ;  /* 0x000000010e0e0810 */ /* 0x000fe40007ffe0ff */
[----:B------:R-:W-:-:S04]  /*0ab0*/  IMAD.WIDE R4, R183, 0x80, R2 ;  /* 0x00000080b7047825 */ /* 0x000fc800078e0202 */
[----:B------:R-:W-:Y:S02]  /*0ac0*/  IMAD.IADD R3, R11, 0x1, R13 ;  /* 0x000000010b037824 */ /* 0x000fe400078e020d */
[----:B------:R-:W-:Y:S02]  /*0ad0*/  IMAD.IADD R11, R7, 0x1, R0 ;  /* 0x00000001070b7824 */ /* 0x000fe400078e0200 */
[----:B------:R-:W-:Y:S02]  /*0ae0*/  IMAD R0, R5, c[0x0][0x190], RZ ;  /* 0x0000640005007a24 */ /* 0x000fe400078e02ff */
[----:B------:R-:W-:Y:S02]  /*0af0*/  IMAD.MOV.U32 R2, RZ, RZ, R10 ;  /* 0x000000ffff027224 */ /* 0x000fe400078e000a */
[C---:B------:R-:W-:Y:S02]  /*0b00*/  IMAD R0, R4.reuse, c[0x0][0x194], R0 ;  /* 0x0000650004007a24 */ /* 0x040fe400078e0200 */
[----:B------:R-:W-:-:S04]  /*0b10*/  IMAD.WIDE.U32 R4, R4, c[0x0][0x190], R2 ;  /* 0x0000640004047a25 */ /* 0x000fc800078e0002 */
[----:B------:R-:W-:Y:S01]  /*0b20*/  IMAD.IADD R3, R5, 0x1, R0 ;  /* 0x0000000105037824 */ /* 0x000fe200078e0200 */
[----:B------:R-:W-:Y:S01]  /*0b30*/  LEA R2, P0, R4, c[0x0][0x160], 0x1 ;  /* 0x0000580004027a11 */ /* 0x000fe200078008ff */
[----:B------:R-:W-:Y:S02]  /*0b40*/  IMAD.IADD R9, R9, 0x1, R18 ;  /* 0x0000000109097824 */ /* 0x000fe400078e0212 */
[----:B------:R-:W-:Y:S01]  /*0b50*/  IMAD R12, R26, c[0x0][0x188], RZ ;  /* 0x000062001a0c7a24 */ /* 0x000fe200078e02ff */
[----:B------:R-:W-:Y:S01]  /*0b60*/  LEA.HI.X R3, R4, c[0x0][0x164], R3, 0x1, P0 ;  /* 0x0000590004037a11 */ /* 0x000fe200000f0c03 */
[----:B------:R-:W-:Y:S02]  /*0b70*/  IMAD.MOV.U32 R0, RZ, RZ, R14 ;  /* 0x000000ffff007224 */ /* 0x000fe400078e000e */
[C---:B------:R-:W-:Y:S01]  /*0b80*/  IMAD R7, R25.reuse, c[0x0][0x18c], R12 ;  /* 0x0000630019077a24 */ /* 0x040fe200078e020c */
[----:B------:R-:W-:Y:S01]  /*0b90*/  IADD3 R12, R182, -0x1, RZ ;  /* 0xffffffffb60c7810 */ /* 0x000fe20007ffe0ff */
[----:B------:R-:W-:Y:S01]  /*0ba0*/  IMAD.WIDE.U32 R8, R25, c[0x0][0x188], R8 ;  /* 0x0000620019087a25 */ /* 0x000fe200078e0008 */
[----:B------:R1:W-:Y:S03]  /*0bb0*/  LDGSTS.E.BYPASS.LTC128B.128 [R228], [R2.64] ;  /* 0x0000000002e47fae */ /* 0x0003e6000b901d54 */
[----:B------:R-:W-:Y:S01]  /*0bc0*/  @!P1 IMAD.MOV R0, RZ, RZ, -R0 ;  /* 0x000000ffff009224 */ /* 0x000fe200078e0a00 */
[----:B------:R-:W-:Y:S01]  /*0bd0*/  @!P2 LOP3.LUT R0, RZ, c[0x0][0x1c8], RZ, 0x33, !PT ;  /* 0x00007200ff00aa12 */ /* 0x000fe200078e33ff */
[----:B------:R-:W-:-:S02]  /*0be0*/  IMAD.IADD R7, R9, 0x1, R7 ;  /* 0x0000000109077824 */ /* 0x000fc400078e0207 */
[----:B------:R-:W-:Y:S01]  /*0bf0*/  IMAD.MOV.U32 R10, RZ, RZ, R6 ;  /* 0x000000ffff0a7224 */ /* 0x000fe200078e0006 */
[----:B------:R-:W-:Y:S01]  /*0c00*/  SHF.R.S32.HI R9, RZ, 0x1f, R0 ;  /* 0x0000001fff097819 */ /* 0x000fe20000011400 */
[----:B------:R-:W-:Y:S02]  /*0c10*/  IMAD.MOV.U32 R6, RZ, RZ, R8 ;  /* 0x000000ffff067224 */ /* 0x000fe400078e0008 */
[----:B------:R-:W-:Y:S01]  /*0c20*/  IMAD.WIDE.U32 R28, R0, c[0x0][0x1b0], R10 ;  /* 0x00006c00001c7a25 */ /* 0x000fe200078e000a */
[----:B------:R-:W-:-:S03]  /*0c30*/  SHF.R.S32.HI R11, RZ, 0x1f, R12 ;  /* 0x0000001fff0b7819 */ /* 0x000fc6000001140c */
[----:B------:R-:W-:Y:S01]  /*0c40*/  IMAD R8, R9, c[0x0][0x1b0], RZ ;  /* 0x00006c0009087a24 */ /* 0x000fe200078e02ff */
[----:B------:R-:W-:Y:S01]  /*0c50*/  STL.64 [R1+0x30], R28 ;  /* 0x0000301c01007387 */ /* 0x000fe20000100a00 */
[----:B------:R-:W-:Y:S02]  /*0c60*/  IMAD R10, R12, UR6, RZ ;  /* 0x000000060c0a7c24 */ /* 0x000fe4000f8e02ff */
[----:B------:R-:W-:Y:S02]  /*0c70*/  IMAD R8, R0, c[0x0][0x1b4], R8 ;  /* 0x00006d0000087a24 */ /* 0x000fe400078e0208 */
[----:B------:R-:W-:Y:S02]  /*0c80*/  IMAD.MOV.U32 R204, RZ, RZ, R28 ;  /* 0x000000ffffcc7224 */ /* 0x000fe400078e001c */
[----:B------:R-:W-:Y:S02]  /*0c90*/  IMAD.IADD R205, R29, 0x1, R8 ;  /* 0x000000011dcd7824 */ /* 0x000fe400078e0208 */
[C---:B------:R-:W-:Y:S01]  /*0ca0*/  IMAD R8, R11.reuse, UR7, R10 ;  /* 0x000000070b087c24 */ /* 0x040fe2000f8e020a */
[----:B-1----:R-:W-:Y:S01]  /*0cb0*/  IADD3 R2, P0, R2, UR9, RZ ;  /* 0x0000000902027c10 */ /* 0x002fe2000ff1e0ff */
[----:B------:R-:W-:Y:S01]  /*0cc0*/  IMAD R10, R11, c[0x0][0x1a0], RZ ;  /* 0x000068000b0a7a24 */ /* 0x000fe200078e02ff */
[----:B------:R-:W-:Y:S01]  /*0cd0*/  STL.64 [R1+0x20], R204 ;  /* 0x000020cc01007387 */ /* 0x000fe20000100a00 */
[----:B------:R-:W-:Y:S01]  /*0ce0*/  IMAD R9, R9, c[0x0][0x1b8], RZ ;  /* 0x00006e0009097a24 */ /* 0x000fe200078e02ff */
[----:B------:R-:W-:Y:S01]  /*0cf0*/  IADD3.X R3, R3, UR8, RZ, P0, !PT ;  /* 0x0000000803037c10 */ /* 0x000fe200087fe4ff */
[----:B------:R-:W-:Y:S01]  /*0d00*/  IMAD R13, R12, c[0x0][0x1a4], R10 ;  /* 0x000069000c0d7a24 */ /* 0x000fe200078e020a */
[----:B------:R-:W-:Y:S01]  /*0d10*/  IADD3 R4, P0, R2, UR9, RZ ;  /* 0x0000000902047c10 */ /* 0x000fe2000ff1e0ff */
[----:B------:R-:W-:-:S02]  /*0d20*/  IMAD.WIDE.U32 R10, R12, c[0x0][0x1a0], RZ ;  /* 0x000068000c0a7a25 */ /* 0x000fc400078e00ff */
[----:B------:R1:W-:Y:S01]  /*0d30*/  LDGSTS.E.BYPASS.LTC128B.128 [R228+0x800], [R2.64] ;  /* 0x0080000002e47fae */ /* 0x0003e2000b901d54 */
[----:B------:R-:W-:Y:S01]  /*0d40*/  IADD3.X R5, R3, UR8, RZ, P0, !PT ;  /* 0x0000000803057c10 */ /* 0x000fe200087fe4ff */
[----:B------:R-:W-:-:S04]  /*0d50*/  IMAD.WIDE.U32 R16, R0, c[0x0][0x1b8], R6 ;  /* 0x00006e0000107a25 */ /* 0x000fc800078e0006 */
[----:B------:R2:W-:Y:S04]  /*0d60*/  LDGSTS.E.BYPASS.LTC128B.128 [R228+0x1000], [R4.64] ;  /* 0x0100000004e47fae */ /* 0x0005e8000b901d54 */
[----:B------:R-:W-:Y:S01]  /*0d70*/  STL.64 [R1+0x28], R16 ;  /* 0x0000281001007387 */ /* 0x000fe20000100a00 */
[----:B-1----:R-:W-:-:S04]  /*0d80*/  IMAD.WIDE.U32 R2, R12, UR7, R204 ;  /* 0x000000070c027c25 */ /* 0x002fc8000f8e00cc */
[----:B------:R-:W-:Y:S01]  /*0d90*/  IMAD.IADD R3, R3, 0x1, R8 ;  /* 0x0000000103037824 */ /* 0x000fe200078e0208 */
[----:B------:R-:W-:Y:S01]  /*0da0*/  LEA R8, P0, R2, c[0x0][0x168], 0x1 ;  /* 0x00005a0002087a11 */ /* 0x000fe200078008ff */
[----:B------:R-:W-:-:S03]  /*0db0*/  IMAD R12, R0, c[0x0][0x1bc], R9 ;  /* 0x00006f00000c7a24 */ /* 0x000fc600078e0209 */
[----:B------:R-:W-:Y:S01]  /*0dc0*/  LEA.HI.X R9, R2, c[0x0][0x16c], R3, 0x1, P0 ;  /* 0x00005b0002097a11 */ /* 0x000fe200000f0c03 */
[----:B------:R-:W-:Y:S01]  /*0dd0*/  IMAD.IADD R3, R11, 0x1, R13 ;  /* 0x000000010b037824 */ /* 0x000fe200078e020d */
[----:B------:R-:W-:Y:S01]  /*0de0*/  IADD3 R6, P0, R4, UR9, RZ ;  /* 0x0000000904067c10 */ /* 0x000fe2000ff1e0ff */
[----:B------:R-:W-:Y:S01]  /*0df0*/  IMAD.IADD R12, R17, 0x1, R12 ;  /* 0x00000001110c7824 */ /* 0x000fe200078e020c */
[----:B--2---:R-:W-:Y:S02]  /*0e00*/  IADD3 R4, P1, R8, UR17, RZ ;  /* 0x0000001108047c10 */ /* 0x004fe4000ff3e0ff */
[----:B------:R-:W-:Y:S02]  /*0e10*/  IADD3.X R7, R5, UR8, RZ, P0, !PT ;  /* 0x0000000805077c10 */ /* 0x000fe400087fe4ff */
[----:B------:R-:W-:Y:S01]  /*0e20*/  LEA R0, P0, R10, R16, 0x7 ;  /* 0x000000100a007211 */ /* 0x000fe200078038ff */
[----:B------:R-:W-:Y:S01]  /*0e30*/  STL [R1+0x38], R12 ;  /* 0x0000380c01007387 */ /* 0x000fe20000100800 */
[----:B------:R-:W-:-:S02]  /*0e40*/  IADD3.X R5, R9, UR16, RZ, P1, !PT ;  /* 0x0000001009057c10 */ /* 0x000fc40008ffe4ff */
[----:B------:R-:W-:Y:S01]  /*0e50*/  IADD3 R2, P1, R4, UR17, RZ ;  /* 0x0000001104027c10 */ /* 0x000fe2000ff3e0ff */
[----:B------:R1:W-:Y:S01]  /*0e60*/  LDGSTS.E.BYPASS.LTC128B.128 [R228+0x1800], [R6.64] ;  /* 0x0180000006e47fae */ /* 0x0003e2000b901d54 */
[----:B------:R-:W-:Y:S02]  /*0e70*/  LEA.HI.X R10, R10, R12, R3, 0x7, P0 ;  /* 0x0000000c0a0a7211 */ /* 0x000fe400000f3c03 */
[----:B------:R-:W-:Y:S01]  /*0e80*/  IADD3.X R3, R5, UR16, RZ, P1, !PT ;  /* 0x0000001005037c10 */ /* 0x000fe20008ffe4ff */
[----:B------:R2:W-:Y:S04]  /*0e90*/  LDGSTS.E.BYPASS.LTC128B.128 [R228+0x2000], [R8.64] ;  /* 0x0200000008e47fae */ /* 0x0005e8000b901d54 */
[----:B------:R3:W-:Y:S04]  /*0ea0*/  LDGSTS.E.BYPASS.LTC128B.128 [R228+0x2800], [R4.64] ;  /* 0x0280000004e47fae */ /* 0x0007e8000b901d54 */
[----:B------:R4:W-:Y:S01]  /*0eb0*/  LDGSTS.E.BYPASS.LTC128B.128 [R228+0x3000], [R2.64] ;  /* 0x0300000002e47fae */ /* 0x0009e2000b901d54 */
[----:B-1----:R-:W-:-:S04]  /*0ec0*/  IADD3 R6, P0, R2, UR17, RZ ;  /* 0x0000001102067c10 */ /* 0x002fc8000ff1e0ff */
[----:B------:R-:W-:Y:S01]  /*0ed0*/  IADD3.X R7, R3, UR16, RZ, P0, !PT ;  /* 0x0000001003077c10 */ /* 0x000fe200087fe4ff */
[----:B--2---:R-:W-:Y:S02]  /*0ee0*/  IMAD R8, R19, 0x8, R22 ;  /* 0x0000000813087824 */ /* 0x004fe400078e0216 */
        /* <DEDUP_REMOVED lines=35> */
[----:B------:R-:W-:-:S02]  /*1120*/  IMAD.SHL.U32 R207, R2, 0x2, RZ ;  /* 0x0000000202cf7824 */ /* 0x000fc400078e00ff */
[----:B------:R1:W-:Y:S01]  /*1130*/  LDGSTS.E.BYPASS.LTC128B.128 [R228+0x5800], [R8.64] ;  /* 0x0580000008e47fae */ /* 0x0003e2000b901d54 */
[----:B------:R-:W-:Y:S02]  /*1140*/  IMAD.MOV.U32 R0, RZ, RZ, 0x20 ;  /* 0x00000020ff007424 */ /* 0x000fe400078e00ff */
[----:B------:R-:W-:Y:S01]  /*1150*/  IMAD R2, R83, 0x20, R81 ;  /* 0x0000002053027824 */ /* 0x000fe200078e0251 */
[----:B------:R-:W-:Y:S02]  /*1160*/  LDSM.16.M88.4 R16, [R207] ;  /* 0x00000000cf10783b */ /* 0x000fe40000000200 */
[----:B------:R-:W-:Y:S01]  /*1170*/  SEL R0, R0, 0xffffffe0, !P1 ;  /* 0xffffffe000007807 */ /* 0x000fe20004800000 */
[----:B------:R-:W-:Y:S01]  /*1180*/  IMAD.IADD R2, R80, 0x1, R2 ;  /* 0x0000000150027824 */ /* 0x000fe200078e0202 */
[----:B--2---:R-:W2:Y:S02]  /*1190*/  LDSM.16.M88.4 R4, [R3+0x2000] ;  /* 0x002000000304783b */ /* 0x004ea40000000200 */
[----:B------:R-:W-:Y:S01]  /*11a0*/  @P0 IADD3 R209, R206, -0x20, RZ ;  /* 0xffffffe0ced10810 */ /* 0x000fe20007ffe0ff */
[----:B------:R-:W-:Y:S01]  /*11b0*/  IMAD.IADD R208, R207, 0x1, R0 ;  /* 0x00000001cfd07824 */ /* 0x000fe200078e0200 */
[----:B------:R-:W3:Y:S01]  /*11c0*/  LDSM.16.M88.4 R12, [R207+0x1000] ;  /* 0x00100000cf0c783b */ /* 0x000ee20000000200 */
[----:B------:R-:W-:-:S02]  /*11d0*/  ISETP.GE.AND P0, PT, R82, 0x81, PT ;  /* 0x000000815200780c */ /* 0x000fc40003f06270 */
[C---:B------:R-:W-:Y:S01]  /*11e0*/  IADD3 R216, R209.reuse, 0x400, RZ ;  /* 0x00000400d1d87810 */ /* 0x040fe20007ffe0ff */
[----:B------:R-:W4:Y:S01]  /*11f0*/  LDSM.16.M88.4 R44, [R3+0x3c00] ;  /* 0x003c0000032c783b */ /* 0x000f220000000200 */
[C---:B------:R-:W-:Y:S02]  /*1200*/  IADD3 R215, R209.reuse, 0x800, RZ ;  /* 0x00000800d1d77810 */ /* 0x040fe40007ffe0ff */
[C---:B------:R-:W-:Y:S01]  /*1210*/  IADD3 R214, R209.reuse, 0xc00, RZ ;  /* 0x00000c00d1d67810 */ /* 0x040fe20007ffe0ff */
[----:B------:R-:W5:Y:S01]  /*1220*/  LDSM.16.M88.4 R40, [R3+0x2400] ;  /* 0x002400000328783b */ /* 0x000f620000000200 */
[C---:B------:R-:W-:Y:S02]  /*1230*/  IADD3 R213, R209.reuse, 0x1000, RZ ;  /* 0x00001000d1d57810 */ /* 0x040fe40007ffe0ff */
[C---:B------:R-:W-:Y:S01]  /*1240*/  IADD3 R212, R209.reuse, 0x1400, RZ ;  /* 0x00001400d1d47810 */ /* 0x040fe20007ffe0ff */
[----:B------:R-:W4:Y:S01]  /*1250*/  LDSM.16.M88.4 R36, [R3+0x2800] ;  /* 0x002800000324783b */ /* 0x000f220000000200 */
[----:B------:R-:W-:-:S02]  /*1260*/  IADD3 R211, R209, 0x1800, RZ ;  /* 0x00001800d1d37810 */ /* 0x000fc40007ffe0ff */
[----:B------:R-:W-:Y:S01]  /*1270*/  IADD3 R210, R209, 0x1c00, RZ ;  /* 0x00001c00d1d27810 */ /* 0x000fe20007ffe0ff */
[----:B------:R-:W4:Y:S04]  /*1280*/  LDSM.16.M88.4 R32, [R3+0x2c00] ;  /* 0x002c00000320783b */ /* 0x000f280000000200 */
[----:B------:R-:W4:Y:S04]  /*1290*/  LDSM.16.M88.4 R28, [R3+0x3000] ;  /* 0x00300000031c783b */ /* 0x000f280000000200 */
[----:B------:R-:W4:Y:S04]  /*12a0*/  LDSM.16.M88.4 R24, [R3+0x3400] ;  /* 0x003400000318783b */ /* 0x000f280000000200 */
[----:B------:R-:W4:Y:S04]  /*12b0*/  LDSM.16.M88.4 R20, [R3+0x3800] ;  /* 0x003800000314783b */ /* 0x000f280000000200 */
[----:B------:R-:W-:Y:S01]  /*12c0*/  LDSM.16.M88.4 R48, [R209+0x1c00] ;  /* 0x001c0000d130783b */ /* 0x000fe20000000200 */
[-C--:B--2---:R-:W-:Y:S03]  /*12d0*/  HMMA.16816.F32.BF16 R176, R16, R4.reuse, RZ ;  /* 0x0000000410b0723c */ /* 0x084fe600000418ff */
[----:B------:R-:W-:Y:S04]  /*12e0*/  LDSM.16.M88.4 R72, [R209+0x400] ;  /* 0x00040000d148783b */ /* 0x000fe80000000200 */
[----:B-1----:R-:W-:Y:S01]  /*12f0*/  LDSM.16.M88.4 R8, [R208] ;  /* 0x00000000d008783b */ /* 0x002fe20000000200 */
[C---:B---3--:R-:W-:Y:S03]  /*1300*/  HMMA.16816.F32.BF16 R168, R12.reuse, R4, RZ ;  /* 0x000000040ca8723c */ /* 0x048fe600000418ff */
[----:B------:R-:W-:Y:S04]  /*1310*/  LDSM.16.M88.4 R76, [R209] ;  /* 0x00000000d14c783b */ /* 0x000fe80000000200 */
[----:B------:R-:W-:Y:S01]  /*1320*/  LDSM.16.M88.4 R56, [R209+0x1400] ;  /* 0x00140000d138783b */ /* 0x000fe20000000200 */
[-C--:B------:R-:W-:Y:S03]  /*1330*/  HMMA.16816.F32.BF16 R164, R12, R6.reuse, RZ ;  /* 0x000000060ca4723c */ /* 0x080fe600000418ff */
[----:B------:R-:W-:Y:S04]  /*1340*/  LDSM.16.M88.4 R64, [R209+0xc00] ;  /* 0x000c0000d140783b */ /* 0x000fe80000000200 */
[----:B------:R-:W-:Y:S01]  /*1350*/  LDSM.16.M88.4 R60, [R209+0x1000] ;  /* 0x00100000d13c783b */ /* 0x000fe20000000200 */
[----:B------:R-:W-:Y:S03]  /*1360*/  HMMA.16816.F32.BF16 R172, R16, R6, RZ ;  /* 0x0000000610ac723c */ /* 0x000fe600000418ff */
[----:B------:R-:W1:Y:S04]  /*1370*/  LDSM.16.M88.4 R4, [R208+0x1000] ;  /* 0x00100000d004783b */ /* 0x000e680000000200 */
[----:B------:R-:W2:Y:S01]  /*1380*/  LDSM.16.M88.4 R52, [R209+0x1800] ;  /* 0x00180000d134783b */ /* 0x000ea20000000200 */
[C---:B----4-:R-:W-:Y:S03]  /*1390*/  HMMA.16816.F32.BF16 R112, R12.reuse, R44, RZ ;  /* 0x0000002c0c70723c */ /* 0x050fe600000418ff */
[----:B------:R-:W3:Y:S04]  /*13a0*/  LDSM.16.M88.4 R68, [R209+0x800] ;  /* 0x00080000d144783b */ /* 0x000ee80000000200 */
[----:B------:R-:W0:Y:S01]  /*13b0*/  LDGDEPBAR ;  /* 0x00000000000079af */ /* 0x000e220000000000 */
[-C--:B-----5:R-:W-:Y:S08]  /*13c0*/  HMMA.16816.F32.BF16 R136, R12, R42.reuse, RZ ;  /* 0x0000002a0c88723c */ /* 0x0a0ff000000418ff */
[----:B------:R-:W-:Y:S08]  /*13d0*/  HMMA.16816.F32.BF16 R100, R16, R42, RZ ;  /* 0x0000002a1064723c */ /* 0x000ff000000418ff */
[----:B------:R-:W-:Y:S01]  /*13e0*/  HMMA.16816.F32.BF16 R160, R12, R40, RZ ;  /* 0x000000280ca0723c */ /* 0x000fe200000418ff */
[----:B------:R-:W-:-:S07]  /*13f0*/  DEPBAR.LE SB0, 0x0 ;  /* 0x000080000000791a */ /* 0x000fce0000000000 */
        /* <DEDUP_REMOVED lines=24> */
[C---:B-1----:R-:W-:Y:S08]  /*1580*/  HMMA.16816.F32.BF16 R44, R4.reuse, R48, R112 ;  /* 0x00000030042c723c */ /* 0x042ff00000041870 */
[-C--:B------:R-:W-:Y:S08]  /*1590*/  HMMA.16816.F32.BF16 R112, R4, R74.reuse, R136 ;  /* 0x0000004a0470723c */ /* 0x080ff00000041888 */
[----:B------:R-:W-:Y:S01]  /*15a0*/  HMMA.16816.F32.BF16 R100, R8, R74, R100 ;  /* 0x0000004a0864723c */ /* 0x000fe20000041864 */
[----:B------:R-:W1:Y:S06]  /*15b0*/  LDC.U8 R74, c[0x0][0x2d8] ;  /* 0x0000b600ff4a7b82 */ /* 0x000e6c0000000000 */
[----:B------:R-:W-:Y:S01]  /*15c0*/  STL.64 [R1], R44 ;  /* 0x0000002c01007387 */ /* 0x000fe20000100a00 */
[C---:B------:R-:W-:Y:S03]  /*15d0*/  HMMA.16816.F32.BF16 R168, R4.reuse, R76, R168 ;  /* 0x0000004c04a8723c */ /* 0x040fe600000418a8 */
[----:B------:R4:W-:Y:S05]  /*15e0*/  STL.64 [R1+0x8], R46 ;  /* 0x0000082e01007387 */ /* 0x0009ea0000100a00 */
[C---:B------:R-:W-:Y:S08]  /*15f0*/  HMMA.16816.F32.BF16 R224, R4.reuse, R56, R144 ;  /* 0x0000003804e0723c */ /* 0x040ff00000041890 */
[C---:B------:R-:W-:Y:S08]  /*1600*/  HMMA.16816.F32.BF16 R164, R4.reuse, R78, R164 ;  /* 0x0000004e04a4723c */ /* 0x040ff000000418a4 */
[----:B------:R-:W-:Y:S08]  /*1610*/  HMMA.16816.F32.BF16 R188, R4, R60, R148 ;  /* 0x0000003c04bc723c */ /* 0x000ff00000041894 */
[----:B----4-:R-:W-:Y:S08]  /*1620*/  HMMA.16816.F32.BF16 R44, R8, R76, R176 ;  /* 0x0000004c082c723c */ /* 0x010ff000000418b0 */
[C---:B--2---:R-:W-:Y:S08]  /*1630*/  HMMA.16816.F32.BF16 R244, R4.reuse, R52, R140 ;  /* 0x0000003404f4723c */ /* 0x044ff0000004188c */
[C---:B------:R-:W-:Y:S08]  /*1640*/  HMMA.16816.F32.BF16 R144, R4.reuse, R66, R128 ;  /* 0x000000420490723c */ /* 0x040ff00000041880 */
[C---:B------:R-:W-:Y:S08]  /*1650*/  HMMA.16816.F32.BF16 R184, R4.reuse, R62, R124 ;  /* 0x0000003e04b8723c */ /* 0x040ff0000004187c */
[C---:B------:R-:W-:Y:S08]  /*1660*/  HMMA.16816.F32.BF16 R220, R4.reuse, R58, R120 ;  /* 0x0000003a04dc723c */ /* 0x040ff00000041878 */
[----:B------:R-:W-:Y:S08]  /*1670*/  HMMA.16816.F32.BF16 R240, R4, R54, R116 ;  /* 0x0000003604f0723c */ /* 0x000ff00000041874 */
[----:B------:R-:W-:Y:S08]  /*1680*/  HMMA.16816.F32.BF16 R76, R8, R78, R172 ;  /* 0x0000004e084c723c */ /* 0x000ff000000418ac */
[C---:B------:R-:W-:Y:S08]  /*1690*/  HMMA.16816.F32.BF16 R160, R4.reuse, R72, R160 ;  /* 0x0000004804a0723c */ /* 0x040ff000000418a0 */
[C---:B---3--:R-:W-:Y:S08]  /*16a0*/  HMMA.16816.F32.BF16 R156, R4.reuse, R68, R156 ;  /* 0x00000044049c723c */ /* 0x048ff0000004189c */
[C---:B------:R-:W-:Y:S08]  /*16b0*/  HMMA.16816.F32.BF16 R152, R4.reuse, R64, R152 ;  /* 0x000000400498723c */ /* 0x040ff00000041898 */
[C---:B------:R-:W-:Y:S08]  /*16c0*/  HMMA.16816.F32.BF16 R140, R4.reuse, R70, R132 ;  /* 0x00000046048c723c */ /* 0x040ff00000041884 */
        /* <DEDUP_REMOVED lines=16> */
[----:B-1----:R-:W-:-:S04]  /*17d0*/  IADD3 R3, R182, -0x2, RZ ;  /* 0xfffffffeb6037810 */ /* 0x002fc80007ffe0ff */
        /* <DEDUP_REMOVED lines=21> */
.L_x_448:
[----:B-1----:R-:W2:Y:S04]  /*1930*/  LDL.LU R12, [R1] ;  /* 0x00000000010c7983 */ /* 0x002ea80000300800 */
[----:B------:R-:W3:Y:S04]  /*1940*/  LDL.LU R11, [R1+0x4] ;  /* 0x00000400010b7983 */ /* 0x000ee80000300800 */
[----:B------:R-:W4:Y:S04]  /*1950*/  LDL.LU R10, [R1+0xc] ;  /* 0x00000c00010a7983 */ /* 0x000f280000300800 */
[----:B------:R-:W4:Y:S01]  /*1960*/  LDL.LU R14, [R1+0x8] ;  /* 0x00000800010e7983 */ /* 0x000f220000300800 */
[----:B------:R-:W-:Y:S01]  /*1970*/  FMNMX.FTZ R3, R44, R45, !PT ;  /* 0x0000002d2c037209 */ /* 0x000fe20007810000 */
[----:B------:R-:W-:Y:S01]  /*1980*/  IMAD.WIDE.U32 R86, R218, -0x2daee0ad, RZ ;  /* 0xd2511f53da567825 */ /* 0x000fe200078e00ff */
[----:B------:R-:W-:Y:S01]  /*1990*/  LEA R75, R182, 0xfffffffc, 0x2 ;  /* 0xfffffffcb64b7811 */ /* 0x000fe200078e10ff */
[----:B------:R-:W-:Y:S01]  /*19a0*/  UIADD3 UR12, UR23, -0x4498517b, URZ ;  /* 0xbb67ae85170c7890 */ /* 0x000fe2000fffe03f */
[----:B------:R-:W-:Y:S01]  /*19b0*/  FMNMX.FTZ R3, R76, R3, !PT ;  /* 0x000000034c037209 */ /* 0x000fe20007810000 */
[----:B------:R-:W-:Y:S01]  /*19c0*/  IMAD R183, R183, 0x8, R180 ;  /* 0x00000008b7b77824 */ /* 0x000fe200078e02b4 */
[----:B------:R-:W-:Y:S01]  /*19d0*/  LOP3.LUT R110, R181, UR22, RZ, 0x3c, !PT ;  /* 0x00000016b56e7c12 */ /* 0x000fe2000f8e3cff */
[----:B------:R-:W-:Y:S01]  /*19e0*/  UIADD3 UR13, UR22, -0x61c88647, URZ ;  /* 0x9e3779b9160d7890 */ /* 0x000fe2000fffe03f */
[----:B------:R-:W-:Y:S01]  /*19f0*/  FMNMX.FTZ R3, R77, R3, !PT ;  /* 0x000000034d037209 */ /* 0x000fe20007810000 */
[C---:B------:R-:W-:Y:S01]  /*1a00*/  IMAD.WIDE.U32 R52, R183.reuse, -0x326172a9, RZ ;  /* 0xcd9e8d57b7347825 */ /* 0x040fe200078e00ff */
[----:B------:R-:W-:Y:S01]  /*1a10*/  IADD3 R15, R183, 0x4, RZ ;  /* 0x00000004b70f7810 */ /* 0x000fe20007ffe0ff */
[----:B------:R-:W-:Y:S01]  /*1a20*/  UIADD3 UR11, UR22, 0x3c6ef372, URZ ;  /* 0x3c6ef372160b7890 */ /* 0x000fe2000fffe03f */
[----:B------:R-:W-:Y:S01]  /*1a30*/  FMNMX.FTZ R3, R104, R3, !PT ;  /* 0x0000000368037209 */ /* 0x000fe20007810000 */
[----:B------:R-:W-:Y:S01]  /*1a40*/  UIADD3 UR8, UR23, 0x32370b8f, URZ ;  /* 0x32370b8f17087890 */ /* 0x000fe2000fffe03f */
[----:B------:R-:W-:Y:S01]  /*1a50*/  LOP3.LUT R9, R53, R110, RZ, 0x3c, !PT ;  /* 0x0000006e35097212 */ /* 0x000fe200078e3cff */
[----:B------:R-:W-:Y:S01]  /*1a60*/  IMAD.WIDE.U32 R54, R15, -0x326172a9, RZ ;  /* 0xcd9e8d570f367825 */ /* 0x000fe200078e00ff */
[----:B------:R-:W-:Y:S01]  /*1a70*/  FMNMX.FTZ R3, R105, R3, !PT ;  /* 0x0000000369037209 */ /* 0x000fe20007810000 */
[----:B------:R-:W-:Y:S01]  /*1a80*/  UIADD3 UR10, UR23, 0x76cf5d0a, URZ ;  /* 0x76cf5d0a170a7890 */ /* 0x000fe2000fffe03f */
[----:B------:R-:W-:Y:S01]  /*1a90*/  STL [R1+0x68], R228 ;  /* 0x000068e401007387 */ /* 0x000fe20000100800 */
[----:B------:R-:W-:Y:S01]  /*1aa0*/  IMAD.WIDE.U32 R84, R9, -0x2daee0ad, RZ ;  /* 0xd2511f5309547825 */ /* 0x000fe200078e00ff */
[----:B------:R-:W-:Y:S01]  /*1ab0*/  FMNMX.FTZ R3, R100, R3, !PT ;  /* 0x0000000364037209 */ /* 0x000fe20007810000 */
[----:B------:R-:W-:Y:S01]  /*1ac0*/  UIADD3 UR9, UR22, -0x255992d5, URZ ;  /* 0xdaa66d2b16097890 */ /* 0x000fe2000fffe03f */
[----:B------:R-:W-:Y:S01]  /*1ad0*/  STL [R1+0x64], R216 ;  /* 0x000064d801007387 */ /* 0x000fe20000100800 */
[----:B------:R-:W-:Y:S01]  /*1ae0*/  UIADD3 UR6, UR23, -0x126145ec, URZ ;  /* 0xed9eba1417067890 */ /* 0x000fe2000fffe03f */
[----:B------:R-:W-:Y:S01]  /*1af0*/  FMNMX.FTZ R3, R101, R3, !PT ;  /* 0x0000000365037209 */ /* 0x000fe20007810000 */
[----:B------:R-:W-:Y:S01]  /*1b00*/  UIADD3 UR7, UR22, 0x78dde6e4, URZ ;  /* 0x78dde6e416077890 */ /* 0x000fe2000fffe03f */
[----:B------:R-:W-:Y:S01]  /*1b10*/  STL [R1+0x60], R215 ;  /* 0x000060d701007387 */ /* 0x000fe20000100800 */
[----:B------:R-:W-:Y:S01]  /*1b20*/  UIADD3 UR5, UR22, 0x1715609d, URZ ;  /* 0x1715609d16057890 */ /* 0x000fe2000fffe03f */
[----:B------:R-:W-:Y:S01]  /*1b30*/  FMNMX.FTZ R3, R120, R3, !PT ;  /* 0x0000000378037209 */ /* 0x000fe20007810000 */
[----:B------:R-:W-:Y:S01]  /*1b40*/  UIADD3 UR14, UR23, 0x646e171e, URZ ;  /* 0x646e171e170e7890 */ /* 0x000fe2000fffe03f */
[----:B------:R-:W-:Y:S01]  /*1b50*/  STL [R1+0x5c], R214 ;  /* 0x00005cd601007387 */ /* 0x000fe20000100800 */
[----:B------:R-:W-:Y:S01]  /*1b60*/  UIADD3 UR4, UR23, -0x56f99767, URZ ;  /* 0xa906689917047890 */ /* 0x000fe2000fffe03f */
[----:B------:R-:W-:Y:S01]  /*1b70*/  FMNMX.FTZ R3, R121, R3, !PT ;  /* 0x0000000379037209 */ /* 0x000fe20007810000 */
[----:B------:R-:W-:Y:S01]  /*1b80*/  UIADD3 UR15, UR22, -0x4ab325aa, URZ ;  /* 0xb54cda56160f7890 */ /* 0x000fe2000fffe03f */
[----:B------:R-:W-:Y:S01]  /*1b90*/  STL [R1+0x58], R213 ;  /* 0x000058d501007387 */ /* 0x000fe20000100800 */
[----:B------:R-:W-:Y:S01]  /*1ba0*/  IMAD.SHL.U32 R204, R2, 0x2, RZ ;  /* 0x0000000202cc7824 */ /* 0x000fe200078e00ff */
[----:B------:R-:W-:-:S02]  /*1bb0*/  FMNMX.FTZ R3, R116, R3, !PT ;  /* 0x0000000374037209 */ /* 0x000fc40007810000 */
[----:B------:R-:W-:Y:S01]  /*1bc0*/  STL [R1+0x54], R212 ;  /* 0x000054d401007387 */ /* 0x000fe20000100800 */
[----:B------:R-:W-:Y:S01]  /*1bd0*/  IMAD.IADD R205, R0, 0x1, R204 ;  /* 0x0000000100cd7824 */ /* 0x000fe200078e02cc */
[----:B------:R-:W-:Y:S02]  /*1be0*/  FMNMX.FTZ R3, R117, R3, !PT ;  /* 0x0000000375037209 */ /* 0x000fe40007810000 */
[----:B------:R-:W-:Y:S02]  /*1bf0*/  STL [R1+0x50], R211 ;  /* 0x000050d301007387 */ /* 0x000fe40000100800 */
[----:B------:R-:W-:Y:S02]  /*1c00*/  FMNMX.FTZ R3, R128, R3, !PT ;  /* 0x0000000380037209 */ /* 0x000fe40007810000 */
[----:B------:R-:W-:Y:S02]  /*1c10*/  STL [R1+0x4c], R210 ;  /* 0x00004cd201007387 */ /* 0x000fe40000100800 */
[----:B------:R-:W-:-:S02]  /*1c20*/  FMNMX.FTZ R3, R129, R3, !PT ;  /* 0x0000000381037209 */ /* 0x000fc40007810000 */
[----:B------:R-:W-:Y:S02]  /*1c30*/  STL [R1+0x48], R209 ;  /* 0x000048d101007387 */ /* 0x000fe40000100800 */
        /* <DEDUP_REMOVED lines=36> */
[----:B------:R-:W-:-:S03]  /*1e80*/  FMNMX.FTZ R3, R119, R3, !PT ;  /* 0x0000000377037209 */ /* 0x000fc60007810000 */
[----:B------:R-:W1:Y:S01]  /*1e90*/  SHFL.BFLY PT, R6, R5, 0x2, 0x1f ;  /* 0x0c401f0005067f89 */ /* 0x000e6200000e0000 */
        /* <DEDUP_REMOVED lines=19> */
[----:B-1----:R-:W-:Y:S02]  /*1fd0*/  FMNMX.FTZ R13, R5, R6, !PT ;  /* 0x00000006050d7209 */ /* 0x002fe40007810000 */
[----:B------:R-:W-:Y:S02]  /*1fe0*/  FMNMX.FTZ R5, R170, R171, !PT ;  /* 0x000000abaa057209 */ /* 0x000fe40007810000 */
[----:B------:R-:W-:Y:S02]  /*1ff0*/  FMNMX.FTZ R4, R178, R4, !PT ;  /* 0x00000004b2047209 */ /* 0x000fe40007810000 */
[----:B------:R-:W-:Y:S02]  /*2000*/  FMNMX.FTZ R3, R140, R3, !PT ;  /* 0x000000038c037209 */ /* 0x000fe40007810000 */
[----:B------:R-:W-:Y:S02]  /*2010*/  FMNMX.FTZ R5, R166, R5, !PT ;  /* 0x00000005a6057209 */ /* 0x000fe40007810000 */
[----:B------:R-:W-:-:S02]  /*2020*/  LOP3.LUT R6, R87, UR23, R75, 0x96, !PT ;  /* 0x0000001757067c12 */ /* 0x000fc4000f8e964b */
[----:B------:R-:W-:Y:S02]  /*2030*/  FMNMX.FTZ R4, R179, R4, !PT ;  /* 0x00000004b3047209 */ /* 0x000fe40007810000 */
[----:B------:R-:W-:Y:S02]  /*2040*/  FMNMX.FTZ R3, R141, R3, !PT ;  /* 0x000000038d037209 */ /* 0x000fe40007810000 */
        /* <DEDUP_REMOVED lines=16> */
[----:B------:R-:W-:-:S02]  /*2150*/  LOP3.LUT R8, R55, R110, RZ, 0x3c, !PT ;  /* 0x0000006e37087212 */ /* 0x000fc400078e3cff */
        /* <DEDUP_REMOVED lines=8> */
[----:B------:R-:W-:Y:S01]  /*21e0*/  LOP3.LUT R8, R109, UR12, R86, 0x96, !PT ;  /* 0x0000000c6d087c12 */ /* 0x000fe2000f8e9656 */
[----:B------:R-:W-:Y:S01]  /*21f0*/  IMAD R109, R74, 0x10000, R74 ;  /* 0x000100004a6d7824 */ /* 0x000fe200078e024a */
        /* <DEDUP_REMOVED lines=8> */
[----:B------:R-:W-:Y:S02]  /*2280*/  LOP3.LUT R16, R73, UR11, R4, 0x96, !PT ;  /* 0x0000000b49107c12 */ /* 0x000fe4000f8e9604 */
[----:B------:R-:W-:Y:S02]  /*2290*/  FMNMX.FTZ R3, R155, R3, !PT ;  /* 0x000000039b037209 */ /* 0x000fe40007810000 */
[----:B------:R-:W-:-:S02]  /*22a0*/  FMNMX.FTZ R7, R239, R7, !PT ;  /* 0x00000007ef077209 */ /* 0x000fc40007810000 */
[----:B------:R-:W-:Y:S02]  /*22b0*/  FMNMX.FTZ R6, R244, R6, !PT ;  /* 0x00000006f4067209 */ /* 0x000fe40007810000 */
[----:B------:R-:W-:Y:S01]  /*22c0*/  FMNMX.FTZ R3, R146, R3, !PT ;  /* 0x0000000392037209 */ /* 0x000fe20007810000 */
[----:B------:R-:W-:Y:S03]  /*22d0*/  SHFL.BFLY PT, R9, R7, 0x2, 0x1f ;  /* 0x0c401f0007097f89 */ /* 0x000fe600000e0000 */
[----:B------:R-:W-:-:S04]  /*22e0*/  FMNMX.FTZ R3, R147, R3, !PT ;  /* 0x0000000393037209 */ /* 0x000fc80007810000 */
[----:B------:R-:W-:Y:S01]  /*22f0*/  FMNMX.FTZ R3, R190, R3, !PT ;  /* 0x00000003be037209 */ /* 0x000fe20007810000 */
[----:B--2---:R-:W-:Y:S01]  /*2300*/  IMAD.MOV.U32 R111, RZ, RZ, R12 ;  /* 0x000000ffff6f7224 */ /* 0x004fe200078e000c */
[----:B------:R-:W-:Y:S01]  /*2310*/  LOP3.LUT R12, R5, UR13, R52, 0x96, !PT ;  /* 0x0000000d050c7c12 */ /* 0x000fe2000f8e9634 */
[----:B---3--:R-:W-:Y:S02]  /*2320*/  IMAD.MOV.U32 R252, RZ, RZ, R11 ;  /* 0x000000fffffc7224 */ /* 0x008fe400078e000b */
[----:B------:R-:W1:Y:S01]  /*2330*/  SHFL.BFLY PT, R11, R13, 0x1, 0x1f ;  /* 0x0c201f000d0b7f89 */ /* 0x000e6200000e0000 */
[----:B----4-:R-:W-:Y:S01]  /*2340*/  IMAD.MOV.U32 R24, RZ, RZ, R10 ;  /* 0x000000ffff187224 */ /* 0x010fe200078e000a */
[----:B------:R-:W-:Y:S01]  /*2350*/  LOP3.LUT R10, R85, UR12, R86, 0x96, !PT ;  /* 0x0000000c550a7c12 */ /* 0x000fe2000f8e9656 */
[----:B------:R-:W-:-:S04]  /*2360*/  IMAD.MOV.U32 R132, RZ, RZ, R14 ;  /* 0x000000ffff847224 */ /* 0x000fc800078e000e */
[----:B------:R-:W-:Y:S01]  /*2370*/  IMAD.WIDE.U32 R34, R10, -0x326172a9, RZ ;  /* 0xcd9e8d570a227825 */ /* 0x000fe200078e00ff */
[----:B------:R-:W-:-:S04]  /*2380*/  LOP3.LUT R10, R5, UR13, R54, 0x96, !PT ;  /* 0x0000000d050a7c12 */ /* 0x000fc8000f8e9636 */
[----:B------:R-:W-:Y:S01]  /*2390*/  LOP3.LUT R8, R35, UR11, R4, 0x96, !PT ;  /* 0x0000000b23087c12 */ /* 0x000fe2000f8e9604 */
[----:B------:R-:W-:-:S04]  /*23a0*/  IMAD.WIDE.U32 R4, R12, -0x2daee0ad, RZ ;  /* 0xd2511f530c047825 */ /* 0x000fc800078e00ff */
[----:B------:R-:W-:Y:S01]  /*23b0*/  IMAD.WIDE.U32 R14, R8, -0x2daee0ad, RZ ;  /* 0xd2511f53080e7825 */ /* 0x000fe200078e00ff */
[----:B------:R-:W-:-:S04]  /*23c0*/  LOP3.LUT R8, R5, UR10, R84, 0x96, !PT ;  /* 0x0000000a05087c12 */ /* 0x000fc8000f8e9654 */
[----:B------:R-:W-:Y:S02]  /*23d0*/  LOP3.LUT R23, R15, UR8, R4, 0x96, !PT ;  /* 0x000000080f177c12 */ /* 0x000fe4000f8e9604 */
[----:B-1----:R-:W-:Y:S01]  /*23e0*/  FMNMX.FTZ R138, R13, R11, !PT ;  /* 0x0000000b0d8a7209 */ /* 0x002fe20007810000 */
[----:B------:R-:W-:Y:S01]  /*23f0*/  IMAD.WIDE.U32 R12, R8, -0x326172a9, RZ ;  /* 0xcd9e8d57080c7825 */ /* 0x000fe200078e00ff */
[----:B------:R-:W-:Y:S02]  /*2400*/  FMNMX.FTZ R4, R245, R6, !PT ;  /* 0x00000006f5047209 */ /* 0x000fe40007810000 */
[C---:B------:R-:W-:Y:S01]  /*2410*/  FSETP.NEU.FTZ.AND P1, PT, R138.reuse, -INF , PT ;  /* 0xff8000008a00780b */ /* 0x040fe20003f3d000 */
[----:B------:R-:W-:Y:S01]  /*2420*/  FMUL.FTZ R5, R138, c[0x0][0x23c] ;  /* 0x00008f008a057a20 */ /* 0x000fe20000410000 */
[----:B------:R-:W-:Y:S02]  /*2430*/  FMNMX.FTZ R4, R240, R4, !PT ;  /* 0x00000004f0047209 */ /* 0x000fe40007810000 */
[----:B------:R-:W-:Y:S01]  /*2440*/  FMNMX.FTZ R15, R7, R9, !PT ;  /* 0x00000009070f7209 */ /* 0x000fe20007810000 */
[----:B------:R-:W-:Y:S01]  /*2450*/  IMAD.WIDE.U32 R6, R10, -0x2daee0ad, RZ ;  /* 0xd2511f530a067825 */ /* 0x000fe200078e00ff */
[----:B------:R-:W-:-:S02]  /*2460*/  FSEL R22, R5, RZ, P1 ;  /* 0x000000ff05167208 */ /* 0x000fc40000800000 */
[----:B------:R-:W-:Y:S02]  /*2470*/  FMNMX.FTZ R5, R241, R4, !PT ;  /* 0x00000004f1057209 */ /* 0x000fe40007810000 */
[----:B------:R-:W-:Y:S01]  /*2480*/  FMNMX.FTZ R4, R191, R3, !PT ;  /* 0x00000003bf047209 */ /* 0x000fe20007810000 */
[----:B------:R-:W-:Y:S01]  /*2490*/  FFMA.FTZ R3, R44, c[0x0][0x23c], -R22 ;  /* 0x00008f002c037a23 */ /* 0x000fe20000010816 */
[----:B------:R-:W-:Y:S02]  /*24a0*/  FMNMX.FTZ R5, R111, R5, !PT ;  /* 0x000000056f057209 */ /* 0x000fe40007810000 */
[----:B------:R-:W-:Y:S01]  /*24b0*/  FMNMX.FTZ R4, R186, R4, !PT ;  /* 0x00000004ba047209 */ /* 0x000fe20007810000 */
[----:B------:R1:W-:Y:S03]  /*24c0*/  MUFU.EX2 R36, R3 ;  /* 0x0000000300247308 */ /* 0x0003e60000000800 */
[----:B------:R-:W-:-:S04]  /*24d0*/  FMNMX.FTZ R8, R187, R4, !PT ;  /* 0x00000004bb087209 */ /* 0x000fc80007810000 */
[----:B------:R-:W-:Y:S02]  /*24e0*/  FMNMX.FTZ R8, R226, R8, !PT ;  /* 0x00000008e2087209 */ /* 0x000fe40007810000 */
[----:B-1----:R-:W-:Y:S01]  /*24f0*/  FMNMX.FTZ R3, R252, R5, !PT ;  /* 0x00000005fc037209 */ /* 0x002fe20007810000 */
[----:B------:R-:W-:-:S03]  /*2500*/  FFMA.FTZ R5, R45, c[0x0][0x23c], -R22 ;  /* 0x00008f002d057a23 */ /* 0x000fc60000010816 */
[----:B------:R-:W-:Y:S01]  /*2510*/  FMNMX.FTZ R4, R248, R3, !PT ;  /* 0x00000003f8047209 */ /* 0x000fe20007810000 */
[----:B------:R1:W2:Y:S01]  /*2520*/  MUFU.EX2 R29, R5 ;  /* 0x00000005001d7308 */ /* 0x0002a20000000800 */
[----:B------:R-:W-:Y:S02]  /*2530*/  LOP3.LUT R3, R13, UR9, R34, 0x96, !PT ;  /* 0x000000090d037c12 */ /* 0x000fe4000f8e9622 */
[----:B------:R-:W-:Y:S02]  /*2540*/  FMNMX.FTZ R10, R249, R4, !PT ;  /* 0x00000004f90a7209 */ /* 0x000fe40007810000 */
[----:B------:R-:W-:Y:S01]  /*2550*/  FMNMX.FTZ R4, R227, R8, !PT ;  /* 0x00000008e3047209 */ /* 0x000fe20007810000 */
[----:B------:R-:W-:Y:S02]  /*2560*/  IMAD.WIDE.U32 R20, R3, -0x2daee0ad, RZ ;  /* 0xd2511f5303147825 */ /* 0x000fe400078e00ff */
[----:B------:R-:W3:Y:S02]  /*2570*/  SHFL.BFLY PT, R13, R10, 0x2, 0x1f ;  /* 0x0c401f000a0d7f89 */ /* 0x000ee400000e0000 */
[----:B------:R-:W-:Y:S01]  /*2580*/  FFMA.FTZ R3, R76, c[0x0][0x23c], -R22 ;  /* 0x00008f004c037a23 */ /* 0x000fe20000010816 */
[----:B------:R-:W-:Y:S01]  /*2590*/  LOP3.LUT R11, R21, UR6, R14, 0x96, !PT ;  /* 0x00000006150b7c12 */ /* 0x000fe2000f8e960e */
[----:B------:R-:W-:Y:S01]  /*25a0*/  IMAD.WIDE.U32 R8, R23, -0x326172a9, RZ ;  /* 0xcd9e8d5717087825 */ /* 0x000fe200078e00ff */
[----:B------:R-:W4:Y:S01]  /*25b0*/  SHFL.BFLY PT, R21, R15, 0x1, 0x1f ;  /* 0x0c201f000f157f89 */ /* 0x000f2200000e0000 */
[----:B------:R2:W-:Y:S01]  /*25c0*/  MUFU.EX2 R219, R3 ;  /* 0x0000000300db7308 */ /* 0x0005e20000000800 */
[----:B-1----:R-:W-:-:S02]  /*25d0*/  LOP3.LUT R5, R7, UR10, R108, 0x96, !PT ;  /* 0x0000000a07057c12 */ /* 0x002fc4000f8e966c */
[----:B------:R-:W-:-:S03]  /*25e0*/  LOP3.LUT R9, R9, UR7, R12, 0x96, !PT ;  /* 0x0000000709097c12 */ /* 0x000fc6000f8e960c */
[----:B------:R-:W-:-:S05]  /*25f0*/  IMAD.WIDE.U32 R18, R5, -0x326172a9, RZ ;  /* 0xcd9e8d5705127825 */ /* 0x000fca00078e00ff */
[----:B------:R-:W-:Y:S02]  /*2600*/  LOP3.LUT R7, R19, UR9, R72, 0x96, !PT ;  /* 0x0000000913077c12 */ /* 0x000fe4000f8e9648 */
[----:B--2---:R-:W-:Y:S01]  /*2610*/  FMNMX.FTZ R3, R222, R4, !PT ;  /* 0x00000004de037209 */ /* 0x004fe20007810000 */
[----:B------:R-:W-:Y:S01]  /*2620*/  FFMA.FTZ R4, R77, c[0x0][0x23c], -R22 ;  /* 0x00008f004d047a23 */ /* 0x000fe20000010816 */
[----:B---3--:R-:W-:Y:S01]  /*2630*/  FMNMX.FTZ R14, R10, R13, !PT ;  /* 0x0000000d0a0e7209 */ /* 0x008fe20007810000 */
[----:B------:R-:W-:Y:S01]  /*2640*/  IMAD.WIDE.U32 R12, R11, -0x326172a9, RZ ;  /* 0xcd9e8d570b0c7825 */ /* 0x000fe200078e00ff */
[----:B------:R-:W-:Y:S01]  /*2650*/  FMNMX.FTZ R3, R223, R3, !PT ;  /* 0x00000003df037209 */ /* 0x000fe20007810000 */
[----:B------:R1:W-:Y:S01]  /*2660*/  MUFU.EX2 R180, R4 ;  /* 0x0000000400b47308 */ /* 0x0003e20000000800 */
[----:B----4-:R-:W-:Y:S02]  /*2670*/  FMNMX.FTZ R137, R15, R21, !PT ;  /* 0x000000150f897209 */ /* 0x010fe40007810000 */
[----:B------:R-:W-:Y:S01]  /*2680*/  FMNMX.FTZ R3, R246, R3, !PT ;  /* 0x00000003f6037209 */ /* 0x000fe20007810000 */
[----:B------:R-:W2:Y:S01]  /*2690*/  SHFL.BFLY PT, R15, R14, 0x1, 0x1f ;  /* 0x0c201f000e0f7f89 */ /* 0x000ea200000e0000 */
[----:B------:R-:W-:-:S02]  /*26a0*/  FSETP.NEU.FTZ.AND P1, PT, R137, -INF , PT ;  /* 0xff8000008900780b */ /* 0x000fc40003f3d000 */
[----:B------:R-:W-:Y:S01]  /*26b0*/  FMNMX.FTZ R3, R247, R3, !PT ;  /* 0x00000003f7037209 */ /* 0x000fe20007810000 */
[----:B-1----:R-:W-:-:S04]  /*26c0*/  IMAD.WIDE.U32 R4, R16, -0x2daee0ad, RZ ;  /* 0xd2511f5310047825 */ /* 0x002fc800078e00ff */
[----:B------:R-:W-:Y:S01]  /*26d0*/  IMAD.WIDE.U32 R16, R7, -0x2daee0ad, RZ ;  /* 0xd2511f5307107825 */ /* 0x000fe200078e00ff */
[----:B------:R-:W-:Y:S02]  /*26e0*/  LOP3.LUT R23, R5, UR8, R6, 0x96, !PT ;  /* 0x0000000805177c12 */ /* 0x000fe4000f8e9606 */
[----:B------:R-:W-:Y:S01]  /*26f0*/  FMNMX.FTZ R5, R242, R3, !PT ;  /* 0x00000003f2057209 */ /* 0x000fe20007810000 */
[----:B------:R-:W-:Y:S01]  /*2700*/  FFMA.FTZ R7, R104, c[0x0][0x23c], -R22 ;  /* 0x00008f0068077a23 */ /* 0x000fe20000010816 */
[----:B------:R-:W-:Y:S01]  /*2710*/  LOP3.LUT R6, R13, UR5, R8, 0x96, !PT ;  /* 0x000000050d067c12 */ /* 0x000fe2000f8e9608 */
[----:B------:R-:W-:Y:S02]  /*2720*/  FFMA.FTZ R3, R105, c[0x0][0x23c], -R22 ;  /* 0x00008f0069037a23 */ /* 0x000fe40000010816 */
[----:B------:R1:W-:Y:S01]  /*2730*/  MUFU.EX2 R182, R7 ;  /* 0x0000000700b67308 */ /* 0x0003e20000000800 */
[----:B------:R-:W-:Y:S01]  /*2740*/  IMAD.MOV.U32 R104, RZ, RZ, R24 ;  /* 0x000000ffff687224 */ /* 0x000fe200078e0018 */
[----:B--2---:R-:W-:Y:S01]  /*2750*/  FMNMX.FTZ R136, R14, R15, !PT ;  /* 0x0000000f0e887209 */ /* 0x004fe20007810000 */
[----:B------:R-:W-:-:S05]  /*2760*/  IMAD.WIDE.U32 R8, R9, -0x2daee0ad, RZ ;  /* 0xd2511f5309087825 */ /* 0x000fca00078e00ff */
[----:B------:R2:W-:Y:S01]  /*2770*/  MUFU.EX2 R216, R3 ;  /* 0x0000000300d87308 */ /* 0x0005e20000000800 */
[----:B-1----:R-:W-:Y:S02]  /*2780*/  LOP3.LUT R7, R17, UR6, R4, 0x96, !PT ;  /* 0x0000000611077c12 */ /* 0x002fe4000f8e9604 */
[----:B------:R-:W-:Y:S02]  /*2790*/  FMNMX.FTZ R4, R243, R5, !PT ;  /* 0x00000005f3047209 */ /* 0x000fe40007810000 */
[----:B------:R-:W-:Y:S01]  /*27a0*/  LOP3.LUT R17, R9, UR4, R20, 0x96, !PT ;  /* 0x0000000409117c12 */ /* 0x000fe2000f8e9614 */
[----:B------:R-:W-:Y:S01]  /*27b0*/  IMAD.WIDE.U32 R10, R7, -0x326172a9, RZ ;  /* 0xcd9e8d57070a7825 */ /* 0x000fe200078e00ff */
[----:B--2---:R-:W-:-:S03]  /*27c0*/  FMNMX.FTZ R3, R132, R4, !PT ;  /* 0x0000000484037209 */ /* 0x004fc60007810000 */
[----:B------:R-:W-:Y:S02]  /*27d0*/  FFMA.FTZ R4, R100, c[0x0][0x23c], -R22 ;  /* 0x00008f0064047a23 */ /* 0x000fe40000010816 */
[----:B------:R-:W-:Y:S01]  /*27e0*/  IMAD.WIDE.U32 R6, R6, -0x2daee0ad, RZ ;  /* 0xd2511f5306067825 */ /* 0x000fe200078e00ff */
[----:B------:R-:W-:Y:S01]  /*27f0*/  FMNMX.FTZ R3, R104, R3, !PT ;  /* 0x0000000368037209 */ /* 0x000fe20007810000 */
[----:B------:R1:W-:Y:S03]  /*2800*/  MUFU.EX2 R212, R4 ;  /* 0x0000000400d47308 */ /* 0x0003e60000000800 */
[----:B------:R-:W-:Y:S01]  /*2810*/  FMNMX.FTZ R5, R250, R3, !PT ;  /* 0x00000003fa057209 */ /* 0x000fe20007810000 */
[----:B------:R-:W-:Y:S01]  /*2820*/  FMUL.FTZ R3, R137, c[0x0][0x23c] ;  /* 0x00008f0089037a20 */ /* 0x000fe20000410000 */
[----:B------:R-:W-:Y:S02]  /*2830*/  LOP3.LUT R32, R7, UR14, R8, 0x96, !PT ;  /* 0x0000000e07207c12 */ /* 0x000fe4000f8e9608 */
[----:B------:R-:W-:-:S02]  /*2840*/  FMNMX.FTZ R13, R251, R5, !PT ;  /* 0x00000005fb0d7209 */ /* 0x000fc40007810000 */
[----:B------:R-:W-:Y:S02]  /*2850*/  FSEL R19, R3, RZ, P1 ;  /* 0x000000ff03137208 */ /* 0x000fe40000800000 */
[----:B------:R-:W-:Y:S01]  /*2860*/  LOP3.LUT R28, R6, 0xff, RZ, 0xc0, !PT ;  /* 0x000000ff061c7812 */ /* 0x000fe200078ec0ff */
[----:B------:R-:W2:Y:S01]  /*2870*/  SHFL.BFLY PT, R21, R13, 0x2, 0x1f ;  /* 0x0c401f000d157f89 */ /* 0x000ea200000e0000 */
[----:B------:R-:W-:Y:S01]  /*2880*/  SHF.R.U32.HI R27, RZ, 0x18, R6 ;  /* 0x00000018ff1b7819 */ /* 0x000fe20000011606 */
[----:B------:R-:W-:Y:S01]  /*2890*/  FFMA.FTZ R3, R46, c[0x0][0x23c], -R19 ;  /* 0x00008f002e037a23 */ /* 0x000fe20000010813 */
[----:B------:R-:W-:Y:S01]  /*28a0*/  FSETP.NEU.FTZ.AND P1, PT, R136, -INF , PT ;  /* 0xff8000008800780b */ /* 0x000fe20003f3d000 */
[----:B-1----:R-:W-:Y:S02]  /*28b0*/  FFMA.FTZ R4, R101, c[0x0][0x23c], -R22 ;  /* 0x00008f0065047a23 */ /* 0x002fe40000010816 */
[----:B------:R-:W-:Y:S08]  /*28c0*/  MUFU.EX2 R31, R3 ;  /* 0x00000003001f7308 */ /* 0x000ff00000000800 */
[----:B------:R1:W-:Y:S02]  /*28d0*/  MUFU.EX2 R208, R4 ;  /* 0x0000000400d07308 */ /* 0x0003e40000000800 */
[----:B-1----:R-:W-:Y:S01]  /*28e0*/  IMAD.WIDE.U32 R4, R23, -0x326172a9, RZ ;  /* 0xcd9e8d5717047825 */ /* 0x002fe200078e00ff */
[----:B------:R-:W-:-:S04]  /*28f0*/  SHF.R.U32.HI R23, RZ, 0x10, R6 ;  /* 0x00000010ff177819 */ /* 0x000fc80000011606 */
[----:B------:R-:W-:Y:S02]  /*2900*/  LOP3.LUT R5, R5, UR7, R18, 0x96, !PT ;  /* 0x0000000705057c12 */ /* 0x000fe4000f8e9612 */
[----:B------:R-:W-:Y:S01]  /*2910*/  LOP3.LUT R3, R11, UR5, R4, 0x96, !PT ;  /* 0x000000050b037c12 */ /* 0x000fe2000f8e9604 */
[----:B------:R-:W-:Y:S01]  /*2920*/  FFMA.FTZ R4, R47, c[0x0][0x23c], -R19 ;  /* 0x00008f002f047a23 */ /* 0x000fe20000010813 */
[----:B------:R-:W-:Y:S01]  /*2930*/  LOP3.LUT R11, R6, 0xffff, RZ, 0xc0, !PT ;  /* 0x0000ffff060b7812 */ /* 0x000fe200078ec0ff */
[----:B------:R-:W-:Y:S02]  /*2940*/  IMAD.WIDE.U32 R8, R5, -0x2daee0ad, RZ ;  /* 0xd2511f5305087825 */ /* 0x000fe400078e00ff */
[----:B------:R1:W3:Y:S01]  /*2950*/  MUFU.EX2 R33, R4 ;  /* 0x0000000400217308 */ /* 0x0002e20000000800 */
[----:B------:R-:W-:Y:S01]  /*2960*/  SHF.R.U32.HI R11, RZ, 0x8, R11 ;  /* 0x00000008ff0b7819 */ /* 0x000fe2000001160b */
[----:B------:R-:W-:Y:S01]  /*2970*/  FFMA.FTZ R6, R79, c[0x0][0x23c], -R19 ;  /* 0x00008f004f067a23 */ /* 0x000fe20000010813 */
[----:B------:R-:W-:-:S02]  /*2980*/  LOP3.LUT R24, R9, UR4, R16, 0x96, !PT ;  /* 0x0000000409187c12 */ /* 0x000fc4000f8e9610 */
[----:B--2---:R-:W-:Y:S02]  /*2990*/  FMNMX.FTZ R9, R13, R21, !PT ;  /* 0x000000150d097209 */ /* 0x004fe40007810000 */
[----:B------:R-:W-:Y:S01]  /*29a0*/  PRMT R55, R28, 0x5410, R11 ;  /* 0x000054101c377816 */ /* 0x000fe2000000000b */
[----:B------:R2:W-:Y:S02]  /*29b0*/  MUFU.EX2 R133, R6 ;  /* 0x0000000600857308 */ /* 0x0005e40000000800 */
[----:B------:R-:W4:Y:S01]  /*29c0*/  SHFL.BFLY PT, R20, R9, 0x1, 0x1f ;  /* 0x0c201f0009147f89 */ /* 0x000f2200000e0000 */
[----:B-1----:R-:W-:-:S04]  /*29d0*/  IMAD.WIDE.U32 R4, R3, -0x2daee0ad, RZ ;  /* 0xd2511f5303047825 */ /* 0x002fc800078e00ff */
[----:B------:R-:W-:Y:S01]  /*29e0*/  FFMA.FTZ R3, R78, c[0x0][0x23c], -R19 ;  /* 0x00008f004e037a23 */ /* 0x000fe20000010813 */
[----:B------:R-:W-:Y:S02]  /*29f0*/  LOP3.LUT R18, R5, UR14, R8, 0x96, !PT ;  /* 0x0000000e05127c12 */ /* 0x000fe4000f8e9608 */
[C---:B------:R-:W-:Y:S01]  /*2a00*/  LOP3.LUT R14, R4.reuse, 0xffff, RZ, 0xc0, !PT ;  /* 0x0000ffff040e7812 */ /* 0x040fe200078ec0ff */
[----:B------:R1:W-:Y:S01]  /*2a10*/  MUFU.EX2 R229, R3 ;  /* 0x0000000300e57308 */ /* 0x0003e20000000800 */
[----:B--2---:R-:W-:Y:S01]  /*2a20*/  IMAD.WIDE.U32 R6, R17, -0x326172a9, RZ ;  /* 0xcd9e8d5711067825 */ /* 0x004fe200078e00ff */
[----:B------:R-:W-:Y:S02]  /*2a30*/  LOP3.LUT R26, R4, 0xff, RZ, 0xc0, !PT ;  /* 0x000000ff041a7812 */ /* 0x000fe400078ec0ff */
[--C-:B------:R-:W-:Y:S02]  /*2a40*/  SHF.R.U32.HI R21, RZ, 0x10, R4.reuse ;  /* 0x00000010ff157819 */ /* 0x100fe40000011604 */
[----:B------:R-:W-:Y:S01]  /*2a50*/  SHF.R.U32.HI R25, RZ, 0x18, R4 ;  /* 0x00000018ff197819 */ /* 0x000fe20000011604 */
[----:B------:R-:W-:Y:S01]  /*2a60*/  IMAD.WIDE.U32 R4, R24, -0x326172a9, RZ ;  /* 0xcd9e8d5718047825 */ /* 0x000fe200078e00ff */
[----:B------:R-:W-:-:S02]  /*2a70*/  LOP3.LUT R8, R7, UR15, R12, 0x96, !PT ;  /* 0x0000000f07087c12 */ /* 0x000fc4000f8e960c */
[----:B------:R-:W-:Y:S02]  /*2a80*/  LOP3.LUT R12, R23, 0xff, RZ, 0xc0, !PT ;  /* 0x000000ff170c7812 */ /* 0x000fe400078ec0ff */
[C---:B------:R-:W-:Y:S02]  /*2a90*/  LOP3.LUT R13, R6.reuse, 0xffff, RZ, 0xc0, !PT ;  /* 0x0000ffff060d7812 */ /* 0x040fe400078ec0ff */
[----:B------:R-:W-:Y:S01]  /*2aa0*/  LOP3.LUT R17, R6, 0xff, RZ, 0xc0, !PT ;  /* 0x000000ff06117812 */ /* 0x000fe200078ec0ff */
[----:B-1----:R-:W-:Y:S01]  /*2ab0*/  FMUL.FTZ R3, R136, c[0x0][0x23c] ;  /* 0x00008f0088037a20 */ /* 0x002fe20000410000 */
[--C-:B------:R-:W-:Y:S02]  /*2ac0*/  SHF.R.U32.HI R16, RZ, 0x10, R6.reuse ;  /* 0x00000010ff107819 */ /* 0x100fe40000011606 */
[----:B------:R-:W-:Y:S02]  /*2ad0*/  SHF.R.U32.HI R23, RZ, 0x18, R6 ;  /* 0x00000018ff177819 */ /* 0x000fe40000011606 */
[----:B------:R-:W-:-:S02]  /*2ae0*/  FSEL R15, R3, RZ, P1 ;  /* 0x000000ff030f7208 */ /* 0x000fc40000800000 */
[----:B------:R-:W-:Y:S02]  /*2af0*/  PRMT R53, R12, 0x5410, R27 ;  /* 0x000054100c357816 */ /* 0x000fe4000000001b */
[----:B------:R-:W-:Y:S01]  /*2b00*/  LOP3.LUT R11, R4, 0xffff, RZ, 0xc0, !PT ;  /* 0x0000ffff040b7812 */ /* 0x000fe200078ec0ff */
[--C-:B------:R-:W-:Y:S01]  /*2b10*/  FFMA.FTZ R3, R168, c[0x0][0x23c], -R15.reuse ;  /* 0x00008f00a8037a23 */ /* 0x100fe2000001080f */
[--C-:B------:R-:W-:Y:S01]  /*2b20*/  SHF.R.U32.HI R12, RZ, 0x10, R4.reuse ;  /* 0x00000010ff0c7819 */ /* 0x100fe20000011604 */
[----:B------:R-:W-:Y:S01]  /*2b30*/  FFMA.FTZ R6, R164, c[0x0][0x23c], -R15 ;  /* 0x00008f00a4067a23 */ /* 0x000fe2000001080f */
[----:B------:R-:W-:Y:S01]  /*2b40*/  SHF.R.U32.HI R28, RZ, 0x18, R4 ;  /* 0x00000018ff1c7819 */ /* 0x000fe20000011604 */
[----:B------:R1:W2:Y:S01]  /*2b50*/  MUFU.EX2 R30, R3 ;  /* 0x00000003001e7308 */ /* 0x0002a20000000800 */
[----:B------:R-:W-:Y:S01]  /*2b60*/  IMAD.MOV.U32 R164, RZ, RZ, R29 ;  /* 0x000000ffffa47224 */ /* 0x000fe200078e001d */
[----:B------:R-:W-:Y:S01]  /*2b70*/  LOP3.LUT R29, R4, 0xff, RZ, 0xc0, !PT ;  /* 0x000000ff041d7812 */ /* 0x000fe200078ec0ff */
[----:B------:R-:W-:Y:S01]  /*2b80*/  FFMA.FTZ R4, R165, c[0x0][0x23c], -R15 ;  /* 0x00008f00a5047a23 */ /* 0x000fe2000001080f */
[----:B----4-:R-:W-:Y:S01]  /*2b90*/  FMNMX.FTZ R134, R9, R20, !PT ;  /* 0x0000001409867209 */ /* 0x010fe20007810000 */
[----:B------:R-:W-:Y:S01]  /*2ba0*/  IMAD.MOV.U32 R165, RZ, RZ, R36 ;  /* 0x000000ffffa57224 */ /* 0x000fe200078e0024 */
[----:B------:R-:W-:Y:S01]  /*2bb0*/  LOP3.LUT R7, R21, 0xff, RZ, 0xc0, !PT ;  /* 0x000000ff15077812 */ /* 0x000fe200078ec0ff */
[----:B------:R-:W-:Y:S01]  /*2bc0*/  LDSM.16.MT88.4 R36, [R205+0x4400] ;  /* 0x00440000cd24783b */ /* 0x000fe20000004200 */
[----:B------:R4:W-:Y:S01]  /*2bd0*/  MUFU.EX2 R110, R4 ;  /* 0x00000004006e7308 */ /* 0x0009e20000000800 */
[----:B------:R-:W-:-:S02]  /*2be0*/  FSETP.NEU.FTZ.AND P1, PT, R134, -INF , PT ;  /* 0xff8000008600780b */ /* 0x000fc40003f3d000 */
[----:B------:R-:W-:Y:S02]  /*2bf0*/  SHF.R.U32.HI R9, RZ, 0x8, R14 ;  /* 0x00000008ff097819 */ /* 0x000fe4000001160e */
[----:B------:R-:W-:Y:S02]  /*2c00*/  LOP3.LUT R2, R12, 0xff, RZ, 0xc0, !PT ;  /* 0x000000ff0c027812 */ /* 0x000fe400078ec0ff */
[----:B------:R-:W-:Y:S01]  /*2c10*/  PRMT R21, R26, 0x5410, R9 ;  /* 0x000054101a157816 */ /* 0x000fe20000000009 */
[----:B-1----:R-:W-:Y:S01]  /*2c20*/  FFMA.FTZ R3, R169, c[0x0][0x23c], -R15 ;  /* 0x00008f00a9037a23 */ /* 0x002fe2000001080f */
[----:B------:R1:W1:Y:S01]  /*2c30*/  MUFU.EX2 R181, R6 ;  /* 0x0000000600b57308 */ /* 0x0002620000000800 */
[----:B------:R-:W-:Y:S02]  /*2c40*/  SHF.R.U32.HI R20, RZ, 0x18, R18 ;  /* 0x00000018ff147819 */ /* 0x000fe40000011612 */
[----:B----4-:R-:W-:-:S05]  /*2c50*/  SHF.R.U32.HI R4, RZ, 0x8, R13 ;  /* 0x00000008ff047819 */ /* 0x010fca000001160d */
[----:B------:R4:W-:Y:S01]  /*2c60*/  MUFU.EX2 R217, R3 ;  /* 0x0000000300d97308 */ /* 0x0009e20000000800 */
[----:B------:R-:W-:Y:S02]  /*2c70*/  PRMT R13, R17, 0x5410, R4 ;  /* 0x00005410110d7816 */ /* 0x000fe40000000004 */
[----:B------:R-:W-:Y:S01]  /*2c80*/  LOP3.LUT R4, R8, 0xffff, RZ, 0xc0, !PT ;  /* 0x0000ffff08047812 */ /* 0x000fe200078ec0ff */
[----:B-1----:R-:W-:-:S03]  /*2c90*/  FFMA.FTZ R6, R160, c[0x0][0x23c], -R15 ;  /* 0x00008f00a0067a23 */ /* 0x002fc6000001080f */
[----:B------:R-:W-:Y:S01]  /*2ca0*/  SHF.R.U32.HI R9, RZ, 0x8, R4 ;  /* 0x00000008ff097819 */ /* 0x000fe20000011604 */
[----:B---3--:R-:W-:Y:S01]  /*2cb0*/  IMAD.MOV.U32 R160, RZ, RZ, R33 ;  /* 0x000000ffffa07224 */ /* 0x008fe200078e0021 */
[----:B------:R-:W-:Y:S01]  /*2cc0*/  PRMT R33, R7, 0x5410, R25 ;  /* 0x0000541007217816 */ /* 0x000fe20000000019 */
[----:B------:R1:W-:Y:S01]  /*2cd0*/  MUFU.EX2 R228, R6 ;  /* 0x0000000600e47308 */ /* 0x0003e20000000800 */
[----:B------:R-:W-:Y:S01]  /*2ce0*/  SHF.R.U32.HI R7, RZ, 0x10, R8 ;  /* 0x00000010ff077819 */ /* 0x000fe20000011608 */
[----:B------:R-:W3:Y:S01]  /*2cf0*/  LDSM.16.MT88.4 R24, [R204+0x4000] ;  /* 0x00400000cc18783b */ /* 0x000ee20000004200 */
[----:B----4-:R-:W-:Y:S01]  /*2d00*/  LOP3.LUT R3, R5, UR15, R10, 0x96, !PT ;  /* 0x0000000f05037c12 */ /* 0x010fe2000f8e960a */
[----:B------:R-:W-:Y:S01]  /*2d10*/  FMUL.FTZ R5, R134, c[0x0][0x23c] ;  /* 0x00008f0086057a20 */ /* 0x000fe20000410000 */
[----:B------:R-:W-:Y:S02]  /*2d20*/  LOP3.LUT R4, R7, 0xff, RZ, 0xc0, !PT ;  /* 0x000000ff07047812 */ /* 0x000fe400078ec0ff */
[----:B------:R-:W-:-:S02]  /*2d30*/  SHF.R.U32.HI R7, RZ, 0x8, R11 ;  /* 0x00000008ff077819 */ /* 0x000fc4000001160b */
[----:B------:R-:W-:Y:S02]  /*2d40*/  FSEL R14, R5, RZ, P1 ;  /* 0x000000ff050e7208 */ /* 0x000fe40000800000 */
[----:B------:R-:W-:Y:S02]  /*2d50*/  LOP3.LUT R5, R16, 0xff, RZ, 0xc0, !PT ;  /* 0x000000ff10057812 */ /* 0x000fe400078ec0ff */
[----:B------:R-:W-:Y:S02]  /*2d60*/  LOP3.LUT R10, R8, 0xff, RZ, 0xc0, !PT ;  /* 0x000000ff080a7812 */ /* 0x000fe400078ec0ff */
[----:B------:R-:W-:Y:S01]  /*2d70*/  PRMT R17, R5, 0x5410, R23 ;  /* 0x0000541005117816 */ /* 0x000fe20000000017 */
[----:B-1----:R-:W-:Y:S01]  /*2d80*/  FFMA.FTZ R6, R170, c[0x0][0x23c], -R14 ;  /* 0x00008f00aa067a23 */ /* 0x002fe2000001080e */
[----:B------:R-:W-:Y:S02]  /*2d90*/  SHF.R.U32.HI R5, RZ, 0x18, R8 ;  /* 0x00000018ff057819 */ /* 0x000fe40000011608 */
[----:B------:R-:W-:Y:S01]  /*2da0*/  PRMT R16, R10, 0x5410, R9 ;  /* 0x000054100a107816 */ /* 0x000fe20000000009 */
[----:B------:R1:W-:Y:S01]  /*2db0*/  MUFU.EX2 R170, R6 ;  /* 0x0000000600aa7308 */ /* 0x0003e20000000800 */
[----:B------:R-:W-:Y:S01]  /*2dc0*/  PRMT R11, R4, 0x5410, R5 ;  /* 0x00005410040b7816 */ /* 0x000fe20000000005 */
[----:B------:R-:W-:Y:S01]  /*2dd0*/  FFMA.FTZ R4, R167, c[0x0][0x23c], -R14 ;  /* 0x00008f00a7047a23 */ /* 0x000fe2000001080e */
[----:B------:R-:W-:Y:S01]  /*2de0*/  PRMT R7, R29, 0x5410, R7 ;  /* 0x000054101d077816 */ /* 0x000fe20000000007 */
[----:B--2---:R-:W-:Y:S01]  /*2df0*/  IMAD.MOV.U32 R167, RZ, RZ, R30 ;  /* 0x000000ffffa77224 */ /* 0x004fe200078e001e */
[----:B------:R-:W-:-:S02]  /*2e00*/  PRMT R9, R2, 0x5410, R28 ;  /* 0x0000541002097816 */ /* 0x000fc4000000001c */
[C---:B------:R-:W-:Y:S01]  /*2e10*/  LOP3.LUT R0, R3.reuse, 0xffff, RZ, 0xc0, !PT ;  /* 0x0000ffff03007812 */ /* 0x040fe200078ec0ff */
[----:B------:R2:W-:Y:S01]  /*2e20*/  MUFU.EX2 R183, R4 ;  /* 0x0000000400b77308 */ /* 0x0005e20000000800 */
[----:B------:R-:W-:Y:S02]  /*2e30*/  SHF.R.U32.HI R2, RZ, 0x10, R3 ;  /* 0x00000010ff027819 */ /* 0x000fe40000011603 */
[----:B------:R-:W-:Y:S02]  /*2e40*/  LOP3.LUT R8, R3, 0xff, RZ, 0xc0, !PT ;  /* 0x000000ff03087812 */ /* 0x000fe400078ec0ff */
[----:B------:R-:W-:Y:S01]  /*2e50*/  SHF.R.U32.HI R5, RZ, 0x8, R0 ;  /* 0x00000008ff057819 */ /* 0x000fe20000011600 */
[----:B------:R-:W-:Y:S01]  /*2e60*/  HSET2.LE.AND R0, R7, R109, PT ;  /* 0x0000006d07007233 */ /* 0x000fe20003803000 */
[----:B------:R-:W-:Y:S02]  /*2e70*/  FFMA.FTZ R7, R112, c[0x0][0x23c], -R15 ;  /* 0x00008f0070077a23 */ /* 0x000fe4000001080f */
[--C-:B-1----:R-:W-:Y:S01]  /*2e80*/  FFMA.FTZ R6, R166, c[0x0][0x23c], -R14.reuse ;  /* 0x00008f00a6067a23 */ /* 0x102fe2000001080e */
[----:B------:R-:W-:Y:S01]  /*2e90*/  PRMT R5, R8, 0x5410, R5 ;  /* 0x0000541008057816 */ /* 0x000fe20000000005 */
[----:B------:R-:W-:Y:S01]  /*2ea0*/  IMAD.MOV.U32 R166, RZ, RZ, R31 ;  /* 0x000000ffffa67224 */ /* 0x000fe200078e001f */
[----:B------:R-:W-:Y:S01]  /*2eb0*/  MUFU.EX2 R23, R7 ;  /* 0x0000000700177308 */ /* 0x000fe20000000800 */
[----:B------:R-:W1:Y:S01]  /*2ec0*/  LDSM.16.MT88.4 R28, [R205+0x4000] ;  /* 0x00400000cd1c783b */ /* 0x000e620000004200 */
[----:B--2---:R-:W-:-:S02]  /*2ed0*/  FFMA.FTZ R4, R171, c[0x0][0x23c], -R14 ;  /* 0x00008f00ab047a23 */ /* 0x004fc4000001080e */
[----:B------:R-:W-:-:S04]  /*2ee0*/  F2FP.BF16.PACK_AB R12, R160, R166 ;  /* 0x000000a6a00c723e */ /* 0x000fc800000010ff */
[----:B------:R2:W4:Y:S08]  /*2ef0*/  MUFU.EX2 R169, R6 ;  /* 0x0000000600a97308 */ /* 0x0005300000000800 */
[----:B------:R3:W3:Y:S01]  /*2f00*/  MUFU.EX2 R168, R4 ;  /* 0x0000000400a87308 */ /* 0x0006e20000000800 */
[----:B--2---:R-:W-:Y:S02]  /*2f10*/  SHF.R.U32.HI R6, RZ, 0x18, R3 ;  /* 0x00000018ff067819 */ /* 0x004fe40000011603 */
[----:B------:R-:W-:-:S02]  /*2f20*/  LOP3.LUT R3, R2, 0xff, RZ, 0xc0, !PT ;  /* 0x000000ff02037812 */ /* 0x000fc400078ec0ff */
[----:B------:R-:W-:Y:S02]  /*2f30*/  F2FP.BF16.PACK_AB R2, R110, R181 ;  /* 0x000000b56e02723e */ /* 0x000fe400000010ff */
[----:B------:R-:W-:Y:S01]  /*2f40*/  PRMT R8, R3, 0x5410, R6 ;  /* 0x0000541003087816 */ /* 0x000fe20000000006 */
[--C-:B------:R-:W-:Y:S01]  /*2f50*/  HSET2.LE.AND R3, R5, R109.reuse, PT ;  /* 0x0000006d05037233 */ /* 0x100fe20003803000 */
[----:B------:R-:W-:Y:S01]  /*2f60*/  LOP3.LUT R6, R0, R2, RZ, 0xc0, !PT ;  /* 0x0000000200067212 */ /* 0x000fe200078ec0ff */
[--C-:B------:R-:W-:Y:S01]  /*2f70*/  HSET2.LE.AND R0, R9, R109.reuse, PT ;  /* 0x0000006d09007233 */ /* 0x100fe20003803000 */
[----:B----4-:R-:W-:Y:S01]  /*2f80*/  F2FP.BF16.PACK_AB R2, R183, R169 ;  /* 0x000000a9b702723e */ /* 0x010fe200000010ff */
[----:B---3--:R-:W-:Y:S01]  /*2f90*/  FFMA.FTZ R4, R161, c[0x0][0x23c], -R15 ;  /* 0x00008f00a1047a23 */ /* 0x008fe2000001080f */
[--C-:B------:R-:W-:Y:S01]  /*2fa0*/  HSET2.LE.AND R5, R8, R109.reuse, PT ;  /* 0x0000006d08057233 */ /* 0x100fe20003803000 */
[----:B------:R-:W-:Y:S01]  /*2fb0*/  F2FP.BF16.PACK_AB R8, R168, R170 ;  /* 0x000000aaa808723e */ /* 0x000fe200000010ff */
[--C-:B------:R-:W-:Y:S01]  /*2fc0*/  HSET2.LE.AND R9, R11, R109.reuse, PT ;  /* 0x0000006d0b097233 */ /* 0x100fe20003803000 */
[----:B------:R-:W-:Y:S01]  /*2fd0*/  LOP3.LUT R7, R0, R2, RZ, 0xc0, !PT ;  /* 0x0000000200077212 */ /* 0x000fe200078ec0ff */
[--C-:B------:R-:W-:Y:S01]  /*2fe0*/  HSET2.LE.AND R0, R13, R109.reuse, PT ;  /* 0x0000006d0d007233 */ /* 0x100fe20003803000 */
[----:B------:R-:W-:Y:S01]  /*2ff0*/  F2FP.BF16.PACK_AB R2, R180, R219 ;  /* 0x000000dbb402723e */ /* 0x000fe200000010ff */
[----:B------:R2:W-:Y:S01]  /*3000*/  MUFU.EX2 R214, R4 ;  /* 0x0000000400d67308 */ /* 0x0005e20000000800 */
[----:B------:R-:W-:Y:S01]  /*3010*/  LOP3.LUT R5, R5, R8, RZ, 0xc0, !PT ;  /* 0x0000000805057212 */ /* 0x000fe200078ec0ff */
[--C-:B------:R-:W-:Y:S01]  /*3020*/  FFMA.FTZ R8, R162, c[0x0][0x23c], -R14.reuse ;  /* 0x00008f00a2087a23 */ /* 0x100fe2000001080e */
[----:B------:R-:W-:Y:S01]  /*3030*/  LOP3.LUT R10, R0, R2, RZ, 0xc0, !PT ;  /* 0x00000002000a7212 */ /* 0x000fe200078ec0ff */
[----:B------:R-:W-:Y:S01]  /*3040*/  HSET2.LE.AND R0, R17, R109, PT ;  /* 0x0000006d11007233 */ /* 0x000fe20003803000 */
[----:B------:R-:W-:Y:S01]  /*3050*/  F2FP.BF16.PACK_AB R2, R133, R229 ;  /* 0x000000e58502723e */ /* 0x000fe200000010ff */
[----:B------:R-:W-:Y:S01]  /*3060*/  FFMA.FTZ R13, R163, c[0x0][0x23c], -R14 ;  /* 0x00008f00a30d7a23 */ /* 0x000fe2000001080e */
[----:B------:R-:W-:Y:S01]  /*3070*/  LOP3.LUT R9, R9, R12, RZ, 0xc0, !PT ;  /* 0x0000000c09097212 */ /* 0x000fe200078ec0ff */
[----:B------:R3:W-:Y:S01]  /*3080*/  MUFU.EX2 R112, R8 ;  /* 0x0000000800707308 */ /* 0x0007e20000000800 */
[----:B------:R-:W-:Y:S01]  /*3090*/  LOP3.LUT R11, R0, R2, RZ, 0xc0, !PT ;  /* 0x00000002000b7212 */ /* 0x000fe200078ec0ff */
[----:B------:R-:W-:Y:S01]  /*30a0*/  IMAD.MOV.U32 R163, RZ, RZ, R219 ;  /* 0x000000ffffa37224 */ /* 0x000fe200078e00db */
[----:B------:R-:W-:Y:S01]  /*30b0*/  LOP3.LUT R2, R32, 0xffff, RZ, 0xc0, !PT ;  /* 0x0000ffff20027812 */ /* 0x000fe200078ec0ff */
[----:B------:R-:W-:Y:S01]  /*30c0*/  IMAD.MOV.U32 R162, RZ, RZ, R217 ;  /* 0x000000ffffa27224 */ /* 0x000fe200078e00d9 */
[----:B------:R-:W-:-:S02]  /*30d0*/  LOP3.LUT R0, R18, 0xffff, RZ, 0xc0, !PT ;  /* 0x0000ffff12007812 */ /* 0x000fc400078ec0ff */
[----:B------:R-:W-:Y:S01]  /*30e0*/  LOP3.LUT R17, R18, 0xff, RZ, 0xc0, !PT ;  /* 0x000000ff12117812 */ /* 0x000fe200078ec0ff */
[----:B------:R4:W-:Y:S01]  /*30f0*/  MUFU.EX2 R213, R13 ;  /* 0x0000000d00d57308 */ /* 0x0009e20000000800 */
[----:B--2---:R-:W-:Y:S02]  /*3100*/  F2FP.BF16.PACK_AB R4, R217, R167 ;  /* 0x000000a7d904723e */ /* 0x004fe400000010ff */
[----:B------:R-:W-:Y:S02]  /*3110*/  SHF.R.U32.HI R12, RZ, 0x8, R0 ;  /* 0x00000008ff0c7819 */ /* 0x000fe40000011600 */
[----:B------:R-:W-:Y:S01]  /*3120*/  LOP3.LUT R4, R3, R4, RZ, 0xc0, !PT ;  /* 0x0000000403047212 */ /* 0x000fe200078ec0ff */
[----:B------:R-:W-:Y:S01]  /*3130*/  FFMA.FTZ R3, R113, c[0x0][0x23c], -R15 ;  /* 0x00008f0071037a23 */ /* 0x000fe2000001080f */
[----:B---3--:R-:W-:-:S03]  /*3140*/  F2FP.BF16.PACK_AB R8, R164, R165 ;  /* 0x000000a5a408723e */ /* 0x008fc600000010ff */
[----:B------:R2:W3:Y:S02]  /*3150*/  MUFU.EX2 R206, R3 ;  /* 0x0000000300ce7308 */ /* 0x0004e40000000800 */
[----:B------:R-:W-:Y:S01]  /*3160*/  HMMA.16816.F32.BF16 R56, R4, R24, RZ ;  /* 0x000000180438723c */ /* 0x000fe200000418ff */
[----:B----4-:R-:W-:-:S05]  /*3170*/  FFMA.FTZ R13, R114, c[0x0][0x23c], -R14 ;  /* 0x00008f00720d7a23 */ /* 0x010fca000001080e */
[----:B------:R4:W-:Y:S02]  /*3180*/  MUFU.EX2 R209, R13 ;  /* 0x0000000d00d17308 */ /* 0x0009e40000000800 */
[----:B-1----:R-:W-:Y:S01]  /*3190*/  HMMA.16816.F32.BF16 R64, R4, R28, RZ ;  /* 0x0000001c0440723c */ /* 0x002fe200000418ff */
[----:B--2---:R-:W-:Y:S01]  /*31a0*/  HSET2.LE.AND R3, R16, R109, PT ;  /* 0x0000006d10037233 */ /* 0x004fe20003803000 */
[----:B------:R-:W-:Y:S01]  /*31b0*/  SHF.R.U32.HI R16, RZ, 0x8, R2 ;  /* 0x00000008ff107819 */ /* 0x000fe20000011602 */
[----:B------:R-:W-:-:S05]  /*31c0*/  FFMA.FTZ R2, R115, c[0x0][0x23c], -R14 ;  /* 0x00008f0073027a23 */ /* 0x000fca000001080e */
[C---:B------:R-:W-:Y:S01]  /*31d0*/  HMMA.16816.F32.BF16 R48, R4.reuse, R26, RZ ;  /* 0x0000001a0430723c */ /* 0x040fe200000418ff */
[----:B------:R-:W-:Y:S01]  /*31e0*/  IMAD.MOV.U32 R115, RZ, RZ, R23 ;  /* 0x000000ffff737224 */ /* 0x000fe200078e0017 */
[----:B------:R-:W-:Y:S01]  /*31f0*/  LOP3.LUT R8, R3, R8, RZ, 0xc0, !PT ;  /* 0x0000000803087212 */ /* 0x000fe200078ec0ff */
[----:B------:R3:W1:Y:S01]  /*3200*/  MUFU.EX2 R74, R2 ;  /* 0x00000002004a7308 */ /* 0x0006620000000800 */
[----:B------:R-:W-:Y:S02]  /*3210*/  SHF.R.U32.HI R3, RZ, 0x10, R18 ;  /* 0x00000010ff037819 */ /* 0x000fe40000011612 */
[----:B------:R-:W-:Y:S01]  /*3220*/  LOP3.LUT R18, R32, 0xff, RZ, 0xc0, !PT ;  /* 0x000000ff20127812 */ /* 0x000fe200078ec0ff */
[--C-:B----4-:R-:W-:Y:S01]  /*3230*/  FFMA.FTZ R13, R103, c[0x0][0x23c], -R19.reuse ;  /* 0x00008f00670d7a23 */ /* 0x110fe20000010813 */
[----:B------:R-:W-:Y:S01]  /*3240*/  LOP3.LUT R0, R3, 0xff, RZ, 0xc0, !PT ;  /* 0x000000ff03007812 */ /* 0x000fe200078ec0ff */
[----:B------:R-:W-:Y:S01]  /*3250*/  HMMA.16816.F32.BF16 R44, R4, R30, RZ ;  /* 0x0000001e042c723c */ /* 0x000fe200000418ff */
[----:B------:R-:W-:Y:S01]  /*3260*/  FFMA.FTZ R3, R106, c[0x0][0x23c], -R19 ;  /* 0x00008f006a037a23 */ /* 0x000fe20000010813 */
[----:B------:R-:W-:Y:S01]  /*3270*/  MUFU.EX2 R207, R13 ;  /* 0x0000000d00cf7308 */ /* 0x000fe20000000800 */
[----:B------:R-:W-:-:S04]  /*3280*/  PRMT R18, R18, 0x5410, R16 ;  /* 0x0000541012127816 */ /* 0x000fc80000000010 */
[----:B------:R-:W-:Y:S01]  /*3290*/  IADD3 R7, R75, 0x1, RZ ;  /* 0x000000014b077810 */ /* 0x000fe20007ffe0ff */
[C---:B------:R-:W-:Y:S01]  /*32a0*/  HMMA.16816.F32.BF16 R60, R8.reuse, R24, RZ ;  /* 0x00000018083c723c */ /* 0x040fe200000418ff */
[----:B------:R-:W-:Y:S01]  /*32b0*/  PRMT R5, R0, 0x5410, R20 ;  /* 0x0000541000057816 */ /* 0x000fe20000000014 */
[--C-:B------:R-:W-:Y:S01]  /*32c0*/  HSET2.LE.AND R0, R21, R109.reuse, PT ;  /* 0x0000006d15007233 */ /* 0x100fe20003803000 */
[----:B---3--:R-:W-:Y:S01]  /*32d0*/  F2FP.BF16.PACK_AB R2, R206, R115 ;  /* 0x00000073ce02723e */ /* 0x008fe200000010ff */
[----:B------:R2:W-:Y:S01]  /*32e0*/  MUFU.EX2 R218, R3 ;  /* 0x0000000300da7308 */ /* 0x0005e20000000800 */
[----:B------:R-:W-:Y:S01]  /*32f0*/  LOP3.LUT R7, R87, UR23, R7, 0x96, !PT ;  /* 0x0000001757077c12 */ /* 0x000fe2000f8e9607 */
[--C-:B------:R-:W-:Y:S01]  /*3300*/  HSET2.LE.AND R5, R5, R109.reuse, PT ;  /* 0x0000006d05057233 */ /* 0x100fe20003803000 */
[----:B------:R-:W-:Y:S01]  /*3310*/  PRMT R4, R17, 0x5410, R12 ;  /* 0x0000541011047816 */ /* 0x000fe2000000000c */
[----:B------:R-:W-:Y:S01]  /*3320*/  FFMA.FTZ R12, R102, c[0x0][0x23c], -R19 ;  /* 0x00008f00660c7a23 */ /* 0x000fe20000010813 */
[----:B------:R-:W-:Y:S01]  /*3330*/  LOP3.LUT R6, R0, R2, RZ, 0xc0, !PT ;  /* 0x0000000200067212 */ /* 0x000fe200078ec0ff */
[----:B------:R-:W-:Y:S01]  /*3340*/  HSET2.LE.AND R0, R33, R109, PT ;  /* 0x0000006d21007233 */ /* 0x000fe20003803000 */
[----:B-1----:R-:W-:Y:S01]  /*3350*/  F2FP.BF16.PACK_AB R2, R74, R209 ;  /* 0x000000d14a02723e */ /* 0x002fe200000010ff */
[----:B------:R-:W-:Y:S01]  /*3360*/  IMAD.WIDE.U32 R20, R7, -0x326172a9, RZ ;  /* 0xcd9e8d5707147825 */ /* 0x000fe200078e00ff */
[----:B------:R1:W3:Y:S01]  /*3370*/  MUFU.EX2 R211, R12 ;  /* 0x0000000c00d37308 */ /* 0x0002e20000000800 */
[----:B------:R-:W-:Y:S01]  /*3380*/  HMMA.16816.F32.BF16 R80, R8, R26, RZ ;  /* 0x0000001a0850723c */ /* 0x000fe200000418ff */
[----:B------:R-:W-:-:S02]  /*3390*/  LOP3.LUT R7, R0, R2, RZ, 0xc0, !PT ;  /* 0x0000000200077212 */ /* 0x000fc400078ec0ff */
[----:B------:R-:W-:Y:S02]  /*33a0*/  LOP3.LUT R0, R73, UR11, R20, 0x96, !PT ;  /* 0x0000000b49007c12 */ /* 0x000fe4000f8e9614 */
[----:B------:R-:W-:Y:S01]  /*33b0*/  LOP3.LUT R2, R21, UR13, R54, 0x96, !PT ;  /* 0x0000000d15027c12 */ /* 0x000fe2000f8e9636 */
[----:B--2---:R-:W-:Y:S01]  /*33c0*/  HSET2.LE.AND R3, R4, R109, PT ;  /* 0x0000006d04037233 */ /* 0x004fe20003803000 */
[----:B------:R-:W-:Y:S01]  /*33d0*/  F2FP.BF16.PACK_AB R4, R214, R228 ;  /* 0x000000e4d604723e */ /* 0x000fe200000010ff */
[----:B------:R-:W-:Y:S03]  /*33e0*/  HMMA.16816.F32.BF16 R68, R8, R28, RZ ;  /* 0x0000001c0844723c */ /* 0x000fe600000418ff */
[----:B------:R-:W-:Y:S01]  /*33f0*/  LOP3.LUT R4, R3, R4, RZ, 0xc0, !PT ;  /* 0x0000000403047212 */ /* 0x000fe200078ec0ff */
[----:B------:R-:W-:Y:S01]  /*3400*/  IMAD.WIDE.U32 R2, R2, -0x2daee0ad, RZ ;  /* 0xd2511f5302027825 */ /* 0x000fe200078e00ff */
[----:B-1----:R-:W-:-:S03]  /*3410*/  F2FP.BF16.PACK_AB R12, R213, R112 ;  /* 0x00000070d50c723e */ /* 0x002fc600000010ff */
[----:B------:R-:W-:Y:S01]  /*3420*/  HMMA.16816.F32.BF16 R76, R8, R30, RZ ;  /* 0x0000001e084c723c */ /* 0x000fe200000418ff */
[----:B------:R-:W-:Y:S01]  /*3430*/  LOP3.LUT R16, R3, UR10, R108, 0x96, !PT ;  /* 0x0000000a03107c12 */ /* 0x000fe2000f8e966c */
[----:B------:R-:W-:Y:S01]  /*3440*/  HSET2.LE.AND R3, R53, R109, PT ;  /* 0x0000006d35037233 */ /* 0x000fe20003803000 */
[----:B------:R-:W-:Y:S01]  /*3450*/  LOP3.LUT R5, R5, R12, RZ, 0xc0, !PT ;  /* 0x0000000c05057212 */ /* 0x000fe200078ec0ff */
[----:B------:R-:W-:-:S03]  /*3460*/  IMAD.WIDE.U32 R12, R0, -0x2daee0ad, RZ ;  /* 0xd2511f53000c7825 */ /* 0x000fc600078e00ff */
[--C-:B------:R-:W-:Y:S01]  /*3470*/  SHF.R.U32.HI R9, RZ, 0x10, R32.reuse ;  /* 0x00000010ff097819 */ /* 0x100fe20000011620 */
[----:B------:R-:W-:Y:S01]  /*3480*/  FFMA.FTZ R10, R107, c[0x0][0x23c], -R19 ;  /* 0x00008f006b0a7a23 */ /* 0x000fe20000010813 */
[----:B------:R-:W-:Y:S01]  /*3490*/  SHF.R.U32.HI R8, RZ, 0x18, R32 ;  /* 0x00000018ff087819 */ /* 0x000fe20000011620 */
[C---:B------:R-:W-:Y:S01]  /*34a0*/  HMMA.16816.F32.BF16 R56, R4.reuse, R40, R56 ;  /* 0x000000280438723c */ /* 0x040fe20000041838 */
[----:B------:R-:W-:Y:S01]  /*34b0*/  LOP3.LUT R0, R9, 0xff, RZ, 0xc0, !PT ;  /* 0x000000ff09007812 */ /* 0x000fe200078ec0ff */
[----:B------:R1:W2:Y:S01]  /*34c0*/  MUFU.EX2 R215, R10 ;  /* 0x0000000a00d77308 */ /* 0x0002a20000000800 */
[----:B------:R-:W-:Y:S01]  /*34d0*/  LOP3.LUT R13, R13, UR8, R2, 0x96, !PT ;  /* 0x000000080d0d7c12 */ /* 0x000fe2000f8e9602 */
[----:B------:R-:W-:Y:S01]  /*34e0*/  IMAD.MOV.U32 R107, RZ, RZ, R229 ;  /* 0x000000ffff6b7224 */ /* 0x000fe200078e00e5 */
[----:B------:R-:W-:Y:S01]  /*34f0*/  PRMT R8, R0, 0x5410, R8 ;  /* 0x0000541000087816 */ /* 0x000fe20000000008 */
[----:B------:R-:W-:Y:S01]  /*3500*/  HSET2.LE.AND R0, R55, R109, PT ;  /* 0x0000006d37007233 */ /* 0x000fe20003803000 */
[----:B------:R-:W-:Y:S01]  /*3510*/  F2FP.BF16.PACK_AB R2, R208, R212 ;  /* 0x000000d4d002723e */ /* 0x000fe200000010ff */
[----:B------:R-:W-:Y:S01]  /*3520*/  HMMA.16816.F32.BF16 R64, R4, R36, R64 ;  /* 0x000000240440723c */ /* 0x000fe20000041840 */
[----:B---3--:R-:W-:-:S04]  /*3530*/  F2FP.BF16.PACK_AB R11, R207, R211 ;  /* 0x000000d3cf0b723e */ /* 0x008fc800000010ff */
[----:B------:R-:W-:Y:S01]  /*3540*/  LOP3.LUT R11, R3, R11, RZ, 0xc0, !PT ;  /* 0x0000000b030b7212 */ /* 0x000fe200078ec0ff */
[--C-:B------:R-:W-:Y:S02]  /*3550*/  HSET2.LE.AND R3, R8, R109.reuse, PT ;  /* 0x0000006d08037233 */ /* 0x100fe40003803000 */
[C---:B------:R-:W-:Y:S01]  /*3560*/  HMMA.16816.F32.BF16 R48, R4.reuse, R42, R48 ;  /* 0x0000002a0430723c */ /* 0x040fe20000041830 */
[----:B-1----:R-:W-:Y:S01]  /*3570*/  LOP3.LUT R10, R0, R2, RZ, 0xc0, !PT ;  /* 0x00000002000a7212 */ /* 0x002fe200078ec0ff */
[----:B------:R-:W-:Y:S01]  /*3580*/  HSET2.LE.AND R0, R18, R109, PT ;  /* 0x0000006d12007233 */ /* 0x000fe20003803000 */
[----:B------:R-:W-:Y:S02]  /*3590*/  F2FP.BF16.PACK_AB R2, R216, R182 ;  /* 0x000000b6d802723e */ /* 0x000fe400000010ff */
[----:B--2---:R-:W-:Y:S02]  /*35a0*/  F2FP.BF16.PACK_AB R9, R215, R218 ;  /* 0x000000dad709723e */ /* 0x004fe400000010ff */
[----:B------:R-:W-:Y:S01]  /*35b0*/  LOP3.LUT R8, R0, R2, RZ, 0xc0, !PT ;  /* 0x0000000200087212 */ /* 0x000fe200078ec0ff */
[----:B------:R-:W-:Y:S01]  /*35c0*/  HMMA.16816.F32.BF16 R44, R4, R38, R44 ;  /* 0x00000026042c723c */ /* 0x000fe2000004182c */
[----:B------:R-:W-:Y:S01]  /*35d0*/  LOP3.LUT R9, R3, R9, RZ, 0xc0, !PT ;  /* 0x0000000903097212 */ /* 0x000fe200078ec0ff */
[----:B------:R-:W-:-:S02]  /*35e0*/  FFMA.FTZ R0, R156, c[0x0][0x23c], -R15 ;  /* 0x00008f009c007a23 */ /* 0x000fc4000001080f */
[----:B------:R-:W-:Y:S02]  /*35f0*/  IMAD.WIDE.U32 R2, R16, -0x326172a9, RZ ;  /* 0xcd9e8d5710027825 */ /* 0x000fe400078e00ff */
[----:B------:R1:W2:Y:S01]  /*3600*/  MUFU.EX2 R23, R0 ;  /* 0x0000000000177308 */ /* 0x0002a20000000800 */
[----:B------:R-:W-:Y:S01]  /*3610*/  IADD3 R4, R75, 0x3, RZ ;  /* 0x000000034b047810 */ /* 0x000fe20007ffe0ff */
[----:B------:R-:W-:Y:S01]  /*3620*/  IMAD.WIDE.U32 R6, R13, -0x326172a9, RZ ;  /* 0xcd9e8d570d067825 */ /* 0x000fe200078e00ff */
[----:B------:R-:W-:Y:S01]  /*3630*/  IADD3 R5, R75, 0x2, RZ ;  /* 0x000000024b057810 */ /* 0x000fe20007ffe0ff */
[----:B------:R-:W-:Y:S01]  /*3640*/  HMMA.16816.F32.BF16 R100, R8, R36, R68 ;  /* 0x000000240864723c */ /* 0x000fe20000041844 */
[----:B------:R-:W-:Y:S02]  /*3650*/  LOP3.LUT R3, R3, UR9, R72, 0x96, !PT ;  /* 0x0000000903037c12 */ /* 0x000fe4000f8e9648 */
[----:B------:R-:W-:-:S03]  /*3660*/  LOP3.LUT R7, R7, UR7, R2, 0x96, !PT ;  /* 0x0000000707077c12 */ /* 0x000fc6000f8e9602 */
[----:B------:R-:W-:Y:S02]  /*3670*/  IMAD.WIDE.U32 R2, R3, -0x2daee0ad, RZ ;  /* 0xd2511f5303027825 */ /* 0x000fe400078e00ff */
[C---:B------:R-:W-:Y:S01]  /*3680*/  HMMA.16816.F32.BF16 R88, R8.reuse, R38, R76 ;  /* 0x000000260858723c */ /* 0x040fe2000004184c */
[----:B------:R-:W3:Y:S01]  /*3690*/  LDSM.16.MT88.4 R36, [R205+0x4800] ;  /* 0x00480000cd24783b */ /* 0x000ee20000004200 */
[----:B------:R-:W-:Y:S01]  /*36a0*/  IMAD.WIDE.U32 R28, R7, -0x2daee0ad, RZ ;  /* 0xd2511f53071c7825 */ /* 0x000fe200078e00ff */
[C---:B-1----:R-:W-:Y:S02]  /*36b0*/  LOP3.LUT R0, R87.reuse, UR23, R4, 0x96, !PT ;  /* 0x0000001757007c12 */ /* 0x042fe4000f8e9604 */
[----:B------:R-:W-:Y:S01]  /*36c0*/  LOP3.LUT R4, R87, UR23, R5, 0x96, !PT ;  /* 0x0000001757047c12 */ /* 0x000fe2000f8e9605 */
[--C-:B------:R-:W-:Y:S01]  /*36d0*/  FFMA.FTZ R5, R157, c[0x0][0x23c], -R15.reuse ;  /* 0x00008f009d057a23 */ /* 0x100fe2000001080f */
[----:B------:R-:W-:Y:S01]  /*36e0*/  LOP3.LUT R2, R29, UR4, R2, 0x96, !PT ;  /* 0x000000041d027c12 */ /* 0x000fe2000f8e9602 */
[----:B------:R-:W-:Y:S01]  /*36f0*/  IMAD.WIDE.U32 R26, R0, -0x326172a9, RZ ;  /* 0xcd9e8d57001a7825 */ /* 0x000fe200078e00ff */
[----:B------:R-:W-:Y:S01]  /*3700*/  HMMA.16816.F32.BF16 R60, R8, R40, R60 ;  /* 0x00000028083c723c */ /* 0x000fe2000004183c */
[----:B------:R1:W-:Y:S02]  /*3710*/  MUFU.EX2 R139, R5 ;  /* 0x00000005008b7308 */ /* 0x0003e40000000800 */
[----:B------:R-:W-:Y:S01]  /*3720*/  FFMA.FTZ R0, R140, c[0x0][0x23c], -R15 ;  /* 0x00008f008c007a23 */ /* 0x000fe2000001080f */
[----:B------:R-:W-:Y:S01]  /*3730*/  LOP3.LUT R31, R27, UR13, R52, 0x96, !PT ;  /* 0x0000000d1b1f7c12 */ /* 0x000fe2000f8e9634 */
[----:B------:R-:W-:Y:S01]  /*3740*/  IMAD.WIDE.U32 R24, R4, -0x326172a9, RZ ;  /* 0xcd9e8d5704187825 */ /* 0x000fe200078e00ff */
[----:B------:R-:W-:-:S02]  /*3750*/  LOP3.LUT R4, R35, UR11, R20, 0x96, !PT ;  /* 0x0000000b23047c12 */ /* 0x000fc4000f8e9614 */
[----:B------:R-:W-:Y:S01]  /*3760*/  HMMA.16816.F32.BF16 R80, R8, R42, R80 ;  /* 0x0000002a0850723c */ /* 0x000fe20000041850 */
[----:B------:R4:W-:Y:S01]  /*3770*/  MUFU.EX2 R105, R0 ;  /* 0x0000000000697308 */ /* 0x0009e20000000800 */
[----:B------:R-:W2:Y:S01]  /*3780*/  LDSM.16.MT88.4 R40, [R204+0x4800] ;  /* 0x00480000cc28783b */ /* 0x000ea20000004200 */
[----:B------:R-:W-:Y:S01]  /*3790*/  IMAD.WIDE.U32 R16, R4, -0x2daee0ad, RZ ;  /* 0xd2511f5304107825 */ /* 0x000fe200078e00ff */
[----:B------:R-:W-:Y:S02]  /*37a0*/  LOP3.LUT R75, R27, UR13, R54, 0x96, !PT ;  /* 0x0000000d1b4b7c12 */ /* 0x000fe4000f8e9636 */
[C---:B------:R-:W-:Y:S02]  /*37b0*/  LOP3.LUT R30, R25.reuse, UR13, R52, 0x96, !PT ;  /* 0x0000000d191e7c12 */ /* 0x040fe4000f8e9634 */
[----:B------:R-:W-:Y:S02]  /*37c0*/  LOP3.LUT R25, R25, UR13, R54, 0x96, !PT ;  /* 0x0000000d19197c12 */ /* 0x000fe4000f8e9636 */
[----:B-1----:R-:W-:-:S02]  /*37d0*/  LOP3.LUT R5, R21, UR13, R52, 0x96, !PT ;  /* 0x0000000d15057c12 */ /* 0x002fc4000f8e9634 */
[--C-:B------:R-:W-:Y:S02]  /*37e0*/  LOP3.LUT R29, R35, UR11, R24.reuse, 0x96, !PT ;  /* 0x0000000b231d7c12 */ /* 0x100fe4000f8e9618 */
[C---:B------:R-:W-:Y:S02]  /*37f0*/  LOP3.LUT R24, R73.reuse, UR11, R24, 0x96, !PT ;  /* 0x0000000b49187c12 */ /* 0x040fe4000f8e9618 */
[----:B------:R-:W-:Y:S02]  /*3800*/  LOP3.LUT R73, R73, UR11, R26, 0x96, !PT ;  /* 0x0000000b49497c12 */ /* 0x000fe4000f8e961a */
[----:B----4-:R-:W-:Y:S01]  /*3810*/  LOP3.LUT R0, R3, UR6, R12, 0x96, !PT ;  /* 0x0000000603007c12 */ /* 0x010fe2000f8e960c */
[----:B------:R-:W-:Y:S02]  /*3820*/  FFMA.FTZ R3, R141, c[0x0][0x23c], -R15 ;  /* 0x00008f008d037a23 */ /* 0x000fe4000001080f */
[----:B------:R-:W-:Y:S02]  /*3830*/  IMAD.WIDE.U32 R12, R5, -0x2daee0ad, RZ ;  /* 0xd2511f53050c7825 */ /* 0x000fe400078e00ff */
[----:B------:R1:W-:Y:S02]  /*3840*/  MUFU.EX2 R135, R3 ;  /* 0x0000000300877308 */ /* 0x0003e40000000800 */
[----:B------:R-:W-:Y:S01]  /*3850*/  IMAD.WIDE.U32 R4, R0, -0x326172a9, RZ ;  /* 0xcd9e8d5700047825 */ /* 0x000fe200078e00ff */
[----:B------:R-:W-:-:S02]  /*3860*/  LOP3.LUT R17, R17, UR8, R12, 0x96, !PT ;  /* 0x0000000811117c12 */ /* 0x000fc4000f8e960c */
[----:B------:R-:W-:Y:S01]  /*3870*/  LOP3.LUT R13, R13, UR10, R84, 0x96, !PT ;  /* 0x0000000a0d0d7c12 */ /* 0x000fe2000f8e9654 */
[----:B------:R-:W-:Y:S01]  /*3880*/  FFMA.FTZ R0, R142, c[0x0][0x23c], -R14 ;  /* 0x00008f008e007a23 */ /* 0x000fe2000001080e */
[----:B------:R-:W-:Y:S01]  /*3890*/  LOP3.LUT R18, R5, UR5, R6, 0x96, !PT ;  /* 0x0000000505127c12 */ /* 0x000fe2000f8e9606 */
[----:B------:R-:W-:Y:S02]  /*38a0*/  FFMA.FTZ R6, R143, c[0x0][0x23c], -R14 ;  /* 0x00008f008f067a23 */ /* 0x000fe4000001080e */
[----:B------:R4:W-:Y:S01]  /*38b0*/  MUFU.EX2 R113, R0 ;  /* 0x0000000000717308 */ /* 0x0009e20000000800 */
[----:B------:R-:W-:-:S04]  /*38c0*/  IMAD.WIDE.U32 R10, R13, -0x326172a9, RZ ;  /* 0xcd9e8d570d0a7825 */ /* 0x000fc800078e00ff */
[----:B-1----:R-:W-:-:S03]  /*38d0*/  IMAD.WIDE.U32 R2, R2, -0x326172a9, RZ ;  /* 0xcd9e8d5702027825 */ /* 0x002fc600078e00ff */
[----:B------:R1:W1:Y:S02]  /*38e0*/  MUFU.EX2 R106, R6 ;  /* 0x00000006006a7308 */ /* 0x0002640000000800 */
[C---:B------:R-:W-:Y:S02]  /*38f0*/  LOP3.LUT R12, R2.reuse, 0xff, RZ, 0xc0, !PT ;  /* 0x000000ff020c7812 */ /* 0x040fe400078ec0ff */
[----:B------:R-:W-:Y:S02]  /*3900*/  SHF.R.U32.HI R7, RZ, 0x18, R2 ;  /* 0x00000018ff077819 */ /* 0x000fe40000011602 */
[----:B----4-:R-:W-:-:S04]  /*3910*/  LOP3.LUT R0, R2, 0xffff, RZ, 0xc0, !PT ;  /* 0x0000ffff02007812 */ /* 0x010fc800078ec0ff */
[----:B------:R-:W-:Y:S02]  /*3920*/  SHF.R.U32.HI R5, RZ, 0x8, R0 ;  /* 0x00000008ff057819 */ /* 0x000fe40000011600 */
[----:B------:R-:W-:Y:S01]  /*3930*/  LOP3.LUT R0, R3, UR15, R4, 0x96, !PT ;  /* 0x0000000f03007c12 */ /* 0x000fe2000f8e9604 */
[----:B------:R-:W-:Y:S01]  /*3940*/  FFMA.FTZ R4, R158, c[0x0][0x23c], -R14 ;  /* 0x00008f009e047a23 */ /* 0x000fe2000001080e */
[----:B------:R-:W-:Y:S01]  /*3950*/  SHF.R.U32.HI R3, RZ, 0x10, R2 ;  /* 0x00000010ff037819 */ /* 0x000fe20000011602 */
[----:B--2---:R-:W-:Y:S01]  /*3960*/  IMAD.MOV.U32 R158, RZ, RZ, R23 ;  /* 0x000000ffff9e7224 */ /* 0x004fe200078e0017 */
[C---:B------:R-:W-:Y:S01]  /*3970*/  LOP3.LUT R2, R0.reuse, 0xffff, RZ, 0xc0, !PT ;  /* 0x0000ffff00027812 */ /* 0x040fe200078ec0ff */
[----:B------:R2:W-:Y:S01]  /*3980*/  MUFU.EX2 R157, R4 ;  /* 0x00000004009d7308 */ /* 0x0005e20000000800 */
[----:B-1----:R-:W-:Y:S02]  /*3990*/  LOP3.LUT R6, R0, 0xff, RZ, 0xc0, !PT ;  /* 0x000000ff00067812 */ /* 0x002fe400078ec0ff */
[----:B------:R-:W-:Y:S01]  /*39a0*/  PRMT R12, R12, 0x5410, R5 ;  /* 0x000054100c0c7816 */ /* 0x000fe20000000005 */
[----:B------:R-:W-:Y:S01]  /*39b0*/  FFMA.FTZ R5, R159, c[0x0][0x23c], -R14 ;  /* 0x00008f009f057a23 */ /* 0x000fe2000001080e */
[----:B------:R-:W-:-:S02]  /*39c0*/  LOP3.LUT R3, R3, 0xff, RZ, 0xc0, !PT ;  /* 0x000000ff03037812 */ /* 0x000fc400078ec0ff */
[----:B------:R-:W-:Y:S01]  /*39d0*/  LOP3.LUT R23, R35, UR11, R26, 0x96, !PT ;  /* 0x0000000b23177c12 */ /* 0x000fe2000f8e961a */
[----:B------:R1:W4:Y:S01]  /*39e0*/  MUFU.EX2 R87, R5 ;  /* 0x0000000500577308 */ /* 0x0003220000000800 */
[----:B------:R-:W-:Y:S02]  /*39f0*/  PRMT R3, R3, 0x5410, R7 ;  /* 0x0000541003037816 */ /* 0x000fe40000000007 */
[----:B------:R-:W-:-:S03]  /*3a00*/  F2FP.BF16.PACK_AB R7, R106, R113 ;  /* 0x000000716a07723e */ /* 0x000fc600000010ff */
[--C-:B------:R-:W-:Y:S01]  /*3a10*/  HSET2.LE.AND R3, R3, R109.reuse, PT ;  /* 0x0000006d03037233 */ /* 0x100fe20003803000 */
[----:B--2---:R-:W-:Y:S02]  /*3a20*/  SHF.R.U32.HI R4, RZ, 0x8, R2 ;  /* 0x00000008ff047819 */ /* 0x004fe40000011602 */
[----:B------:R-:W-:Y:S02]  /*3a30*/  SHF.R.U32.HI R2, RZ, 0x10, R0 ;  /* 0x00000010ff027819 */ /* 0x000fe40000011600 */
[----:B------:R-:W-:Y:S02]  /*3a40*/  PRMT R8, R6, 0x5410, R4 ;  /* 0x0000541006087816 */ /* 0x000fe40000000004 */
[----:B------:R-:W-:Y:S01]  /*3a50*/  SHF.R.U32.HI R6, RZ, 0x18, R0 ;  /* 0x00000018ff067819 */ /* 0x000fe20000011600 */
[--C-:B------:R-:W-:Y:S01]  /*3a60*/  HSET2.LE.AND R0, R12, R109.reuse, PT ;  /* 0x0000006d0c007233 */ /* 0x100fe20003803000 */
[----:B------:R-:W-:Y:S01]  /*3a70*/  LOP3.LUT R4, R2, 0xff, RZ, 0xc0, !PT ;  /* 0x000000ff02047812 */ /* 0x000fe200078ec0ff */
[----:B-1----:R-:W-:Y:S01]  /*3a80*/  FFMA.FTZ R5, R120, c[0x0][0x23c], -R22 ;  /* 0x00008f0078057a23 */ /* 0x002fe20000010816 */
[----:B------:R-:W-:Y:S01]  /*3a90*/  F2FP.BF16.PACK_AB R2, R135, R105 ;  /* 0x000000698702723e */ /* 0x000fe200000010ff */
[----:B------:R-:W-:Y:S01]  /*3aa0*/  IMAD.MOV.U32 R120, RZ, RZ, R112 ;  /* 0x000000ffff787224 */ /* 0x000fe200078e0070 */
[----:B------:R-:W-:Y:S01]  /*3ab0*/  PRMT R4, R4, 0x5410, R6 ;  /* 0x0000541004047816 */ /* 0x000fe20000000006 */
[----:B------:R4:W-:Y:S01]  /*3ac0*/  MUFU.EX2 R171, R5 ;  /* 0x0000000500ab7308 */ /* 0x0009e20000000800 */
[----:B------:R-:W-:Y:S01]  /*3ad0*/  LOP3.LUT R6, R0, R2, RZ, 0xc0, !PT ;  /* 0x0000000200067212 */ /* 0x000fe200078ec0ff */
[--C-:B------:R-:W-:Y:S01]  /*3ae0*/  HSET2.LE.AND R0, R8, R109.reuse, PT ;  /* 0x0000006d08007233 */ /* 0x100fe20003803000 */
[----:B------:R-:W-:Y:S01]  /*3af0*/  F2FP.BF16.PACK_AB R2, R139, R158 ;  /* 0x0000009e8b02723e */ /* 0x000fe200000010ff */
[--C-:B------:R-:W-:Y:S01]  /*3b00*/  FFMA.FTZ R8, R121, c[0x0][0x23c], -R22.reuse ;  /* 0x00008f0079087a23 */ /* 0x100fe20000010816 */
[----:B------:R-:W-:Y:S01]  /*3b10*/  LOP3.LUT R7, R3, R7, RZ, 0xc0, !PT ;  /* 0x0000000703077212 */ /* 0x000fe200078ec0ff */
[----:B------:R-:W-:Y:S01]  /*3b20*/  HSET2.LE.AND R3, R4, R109, PT ;  /* 0x0000006d04037233 */ /* 0x000fe20003803000 */
[----:B------:R-:W-:Y:S01]  /*3b30*/  LOP3.LUT R4, R0, R2, RZ, 0xc0, !PT ;  /* 0x0000000200047212 */ /* 0x000fe200078ec0ff */
[----:B------:R1:W-:Y:S01]  /*3b40*/  MUFU.EX2 R156, R8 ;  /* 0x00000008009c7308 */ /* 0x0003e20000000800 */
[----:B------:R-:W-:Y:S01]  /*3b50*/  FFMA.FTZ R0, R116, c[0x0][0x23c], -R22 ;  /* 0x00008f0074007a23 */ /* 0x000fe20000010816 */
[----:B------:R-:W-:Y:S01]  /*3b60*/  LOP3.LUT R2, R11, UR9, R34, 0x96, !PT ;  /* 0x000000090b027c12 */ /* 0x000fe2000f8e9622 */
[----:B------:R-:W-:-:S02]  /*3b70*/  FFMA.FTZ R11, R117, c[0x0][0x23c], -R22 ;  /* 0x00008f00750b7a23 */ /* 0x000fc40000010816 */
[----:B------:R-:W-:Y:S01]  /*3b80*/  IMAD.MOV.U32 R112, RZ, RZ, R132 ;  /* 0x000000ffff707224 */ /* 0x000fe200078e0084 */
[----:B----4-:R-:W-:Y:S02]  /*3b90*/  F2FP.BF16.PACK_AB R5, R87, R157 ;  /* 0x0000009d5705723e */ /* 0x010fe400000010ff */
[----:B------:R2:W4:Y:S02]  /*3ba0*/  MUFU.EX2 R20, R0 ;  /* 0x0000000000147308 */ /* 0x0005240000000800 */
[----:B------:R-:W-:Y:S01]  /*3bb0*/  LOP3.LUT R5, R3, R5, RZ, 0xc0, !PT ;  /* 0x0000000503057212 */ /* 0x000fe200078ec0ff */
[----:B------:R-:W-:-:S04]  /*3bc0*/  IMAD.WIDE.U32 R2, R2, -0x2daee0ad, RZ ;  /* 0xd2511f5302027825 */ /* 0x000fc800078e00ff */
[----:B-1----:R-:W-:Y:S01]  /*3bd0*/  IMAD.WIDE.U32 R8, R17, -0x326172a9, RZ ;  /* 0xcd9e8d5711087825 */ /* 0x002fe200078e00ff */
[----:B------:R1:W1:Y:S01]  /*3be0*/  MUFU.EX2 R86, R11 ;  /* 0x0000000b00567308 */ /* 0x0002620000000800 */
[----:B---3--:R-:W-:Y:S03]  /*3bf0*/  HMMA.16816.F32.BF16 R96, R4, R36, R64 ;  /* 0x000000240460723c */ /* 0x008fe60000041840 */
[----:B--2---:R-:W-:-:S05]  /*3c00*/  LOP3.LUT R0, R9, UR7, R10, 0x96, !PT ;  /* 0x0000000709007c12 */ /* 0x004fca000f8e960a */
[----:B------:R-:W-:Y:S01]  /*3c10*/  HMMA.16816.F32.BF16 R92, R4, R40, R56 ;  /* 0x00000028045c723c */ /* 0x000fe20000041838 */
[----:B------:R-:W-:Y:S01]  /*3c20*/  IMAD.WIDE.U32 R12, R0, -0x2daee0ad, RZ ;  /* 0xd2511f53000c7825 */ /* 0x000fe200078e00ff */
[----:B------:R-:W-:-:S03]  /*3c30*/  LOP3.LUT R0, R3, UR6, R16, 0x96, !PT ;  /* 0x0000000603007c12 */ /* 0x000fc6000f8e9610 */
[----:B------:R-:W-:Y:S01]  /*3c40*/  FFMA.FTZ R3, R128, c[0x0][0x23c], -R22 ;  /* 0x00008f0080037a23 */ /* 0x000fe20000010816 */
[----:B------:R-:W-:Y:S01]  /*3c50*/  LOP3.LUT R2, R13, UR4, R2, 0x96, !PT ;  /* 0x000000040d027c12 */ /* 0x000fe2000f8e9602 */
[----:B-1----:R-:W-:Y:S01]  /*3c60*/  IMAD.WIDE.U32 R10, R0, -0x326172a9, RZ ;  /* 0xcd9e8d57000a7825 */ /* 0x002fe200078e00ff */
[----:B------:R-:W-:Y:S01]  /*3c70*/  HMMA.16816.F32.BF16 R64, R4, R42, R48 ;  /* 0x0000002a0440723c */ /* 0x000fe20000041830 */
[----:B------:R1:W-:Y:S02]  /*3c80*/  MUFU.EX2 R32, R3 ;  /* 0x0000000300207308 */ /* 0x0003e40000000800 */
[----:B------:R-:W-:Y:S01]  /*3c90*/  FFMA.FTZ R0, R129, c[0x0][0x23c], -R22 ;  /* 0x00008f0081007a23 */ /* 0x000fe20000010816 */
[----:B------:R-:W-:-:S04]  /*3ca0*/  LOP3.LUT R8, R11, UR5, R8, 0x96, !PT ;  /* 0x000000050b087c12 */ /* 0x000fc8000f8e9608 */
[----:B------:R-:W-:Y:S01]  /*3cb0*/  HMMA.16816.F32.BF16 R68, R4, R38, R44 ;  /* 0x000000260444723c */ /* 0x000fe2000004182c */
[----:B------:R2:W-:Y:S06]  /*3cc0*/  MUFU.EX2 R121, R0 ;  /* 0x0000000000797308 */ /* 0x0005ec0000000800 */
[----:B------:R-:W-:Y:S02]  /*3cd0*/  FFMA.FTZ R6, R122, c[0x0][0x23c], -R19 ;  /* 0x00008f007a067a23 */ /* 0x000fe40000010813 */
[----:B-1----:R-:W-:Y:S02]  /*3ce0*/  IMAD.WIDE.U32 R2, R2, -0x326172a9, RZ ;  /* 0xcd9e8d5702027825 */ /* 0x002fe400078e00ff */
[----:B------:R1:W-:Y:S02]  /*3cf0*/  MUFU.EX2 R114, R6 ;  /* 0x0000000600727308 */ /* 0x0003e40000000800 */
[----:B------:R-:W-:Y:S01]  /*3d00*/  IMAD.WIDE.U32 R4, R8, -0x2daee0ad, RZ ;  /* 0xd2511f5308047825 */ /* 0x000fe200078e00ff */
[----:B------:R-:W-:-:S02]  /*3d10*/  LOP3.LUT R7, R2, 0xffff, RZ, 0xc0, !PT ;  /* 0x0000ffff02077812 */ /* 0x000fc400078ec0ff */
[----:B------:R-:W-:Y:S01]  /*3d20*/  LOP3.LUT R9, R2, 0xff, RZ, 0xc0, !PT ;  /* 0x000000ff02097812 */ /* 0x000fe200078ec0ff */
[----:B----4-:R-:W-:Y:S01]  /*3d30*/  IMAD.MOV.U32 R122, RZ, RZ, R20 ;  /* 0x000000ffff7a7224 */ /* 0x010fe200078e0014 */
[----:B------:R-:W-:Y:S01]  /*3d40*/  SHF.R.U32.HI R11, RZ, 0x18, R2 ;  /* 0x00000018ff0b7819 */ /* 0x000fe20000011602 */
[----:B------:R-:W-:Y:S01]  /*3d50*/  IMAD.WIDE.U32 R44, R30, -0x2daee0ad, RZ ;  /* 0xd2511f531e2c7825 */ /* 0x000fe200078e00ff */
[----:B--2---:R-:W-:Y:S02]  /*3d60*/  LOP3.LUT R0, R3, UR15, R10, 0x96, !PT ;  /* 0x0000000f03007c12 */ /* 0x004fe4000f8e960a */
[----:B------:R-:W-:Y:S01]  /*3d70*/  LOP3.LUT R8, R5, UR14, R12, 0x96, !PT ;  /* 0x0000000e05087c12 */ /* 0x000fe2000f8e960c */
[----:B------:R-:W-:Y:S01]  /*3d80*/  FFMA.FTZ R3, R118, c[0x0][0x23c], -R19 ;  /* 0x00008f0076037a23 */ /* 0x000fe20000010813 */
[----:B------:R-:W-:Y:S02]  /*3d90*/  LOP3.LUT R16, R4, 0xffff, RZ, 0xc0, !PT ;  /* 0x0000ffff04107812 */ /* 0x000fe400078ec0ff */
[----:B------:R-:W-:Y:S01]  /*3da0*/  SHF.R.U32.HI R5, RZ, 0x18, R0 ;  /* 0x00000018ff057819 */ /* 0x000fe20000011600 */
[----:B------:R2:W-:Y:S01]  /*3db0*/  MUFU.EX2 R118, R3 ;  /* 0x0000000300767308 */ /* 0x0005e20000000800 */
[----:B-1----:R-:W-:-:S02]  /*3dc0*/  SHF.R.U32.HI R6, RZ, 0x10, R2 ;  /* 0x00000010ff067819 */ /* 0x002fc40000011602 */
[----:B------:R-:W-:Y:S02]  /*3dd0*/  SHF.R.U32.HI R2, RZ, 0x8, R7 ;  /* 0x00000008ff027819 */ /* 0x000fe40000011607 */
[----:B------:R-:W-:Y:S02]  /*3de0*/  LOP3.LUT R7, R0, 0xff, RZ, 0xc0, !PT ;  /* 0x000000ff00077812 */ /* 0x000fe400078ec0ff */
[----:B------:R-:W-:Y:S01]  /*3df0*/  PRMT R10, R9, 0x5410, R2 ;  /* 0x00005410090a7816 */ /* 0x000fe20000000002 */
[--C-:B------:R-:W-:Y:S01]  /*3e00*/  FFMA.FTZ R2, R119, c[0x0][0x23c], -R19.reuse ;  /* 0x00008f0077027a23 */ /* 0x100fe20000010813 */
[----:B------:R-:W-:Y:S01]  /*3e10*/  LOP3.LUT R6, R6, 0xff, RZ, 0xc0, !PT ;  /* 0x000000ff06067812 */ /* 0x000fe200078ec0ff */
[----:B------:R-:W-:Y:S01]  /*3e20*/  FFMA.FTZ R9, R123, c[0x0][0x23c], -R19 ;  /* 0x00008f007b097a23 */ /* 0x000fe20000010813 */
[----:B------:R-:W-:Y:S01]  /*3e30*/  LOP3.LUT R21, R4, 0xff, RZ, 0xc0, !PT ;  /* 0x000000ff04157812 */ /* 0x000fe200078ec0ff */
[----:B------:R1:W3:Y:S01]  /*3e40*/  MUFU.EX2 R46, R2 ;  /* 0x00000002002e7308 */ /* 0x0002e20000000800 */
[----:B------:R-:W-:-:S02]  /*3e50*/  SHF.R.U32.HI R13, RZ, 0x10, R4 ;  /* 0x00000010ff0d7819 */ /* 0x000fc40000011604 */
[----:B------:R-:W-:Y:S02]  /*3e60*/  SHF.R.U32.HI R17, RZ, 0x18, R4 ;  /* 0x00000018ff117819 */ /* 0x000fe40000011604 */
[----:B--2---:R-:W-:-:S03]  /*3e70*/  LOP3.LUT R3, R0, 0xffff, RZ, 0xc0, !PT ;  /* 0x0000ffff00037812 */ /* 0x004fc600078ec0ff */
[----:B------:R2:W4:Y:S01]  /*3e80*/  MUFU.EX2 R47, R9 ;  /* 0x00000009002f7308 */ /* 0x0005220000000800 */
[----:B------:R-:W-:Y:S02]  /*3e90*/  SHF.R.U32.HI R4, RZ, 0x8, R3 ;  /* 0x00000008ff047819 */ /* 0x000fe40000011603 */
[----:B------:R-:W-:Y:S02]  /*3ea0*/  PRMT R3, R6, 0x5410, R11 ;  /* 0x0000541006037816 */ /* 0x000fe4000000000b */
[----:B-1----:R-:W-:-:S03]  /*3eb0*/  SHF.R.U32.HI R2, RZ, 0x10, R0 ;  /* 0x00000010ff027819 */ /* 0x002fc60000011600 */
[--C-:B------:R-:W-:Y:S01]  /*3ec0*/  HSET2.LE.AND R3, R3, R109.reuse, PT ;  /* 0x0000006d03037233 */ /* 0x100fe20003803000 */
[----:B------:R-:W-:Y:S02]  /*3ed0*/  LOP3.LUT R0, R2, 0xff, RZ, 0xc0, !PT ;  /* 0x000000ff02007812 */ /* 0x000fe400078ec0ff */
[----:B------:R-:W-:Y:S02]  /*3ee0*/  F2FP.BF16.PACK_AB R2, R86, R122 ;  /* 0x0000007a5602723e */ /* 0x000fe400000010ff */
[----:B------:R-:W-:Y:S01]  /*3ef0*/  PRMT R5, R0, 0x5410, R5 ;  /* 0x0000541000057816 */ /* 0x000fe20000000005 */
[--C-:B------:R-:W-:Y:S01]  /*3f00*/  HSET2.LE.AND R0, R10, R109.reuse, PT ;  /* 0x0000006d0a007233 */ /* 0x100fe20003803000 */
[----:B--2---:R-:W-:Y:S01]  /*3f10*/  PRMT R9, R7, 0x5410, R4 ;  /* 0x0000541007097816 */ /* 0x004fe20000000004 */
[--C-:B------:R-:W-:Y:S01]  /*3f20*/  FFMA.FTZ R4, R124, c[0x0][0x23c], -R22.reuse ;  /* 0x00008f007c047a23 */ /* 0x100fe20000010816 */
[----:B---3--:R-:W-:Y:S01]  /*3f30*/  F2FP.BF16.PACK_AB R7, R46, R118 ;  /* 0x000000762e07723e */ /* 0x008fe200000010ff */
[--C-:B------:R-:W-:Y:S01]  /*3f40*/  HSET2.LE.AND R5, R5, R109.reuse, PT ;  /* 0x0000006d05057233 */ /* 0x100fe20003803000 */
[----:B------:R-:W-:Y:S01]  /*3f50*/  LOP3.LUT R6, R0, R2, RZ, 0xc0, !PT ;  /* 0x0000000200067212 */ /* 0x000fe200078ec0ff */
[--C-:B------:R-:W-:Y:S01]  /*3f60*/  FFMA.FTZ R2, R125, c[0x0][0x23c], -R22.reuse ;  /* 0x00008f007d027a23 */ /* 0x100fe20000010816 */
[----:B------:R1:W2:Y:S01]  /*3f70*/  MUFU.EX2 R27, R4 ;  /* 0x00000004001b7308 */ /* 0x0002a20000000800 */
[----:B------:R-:W-:Y:S01]  /*3f80*/  LOP3.LUT R7, R3, R7, RZ, 0xc0, !PT ;  /* 0x0000000703077212 */ /* 0x000fe200078ec0ff */
[----:B------:R-:W-:Y:S01]  /*3f90*/  HSET2.LE.AND R0, R9, R109, PT ;  /* 0x0000006d09007233 */ /* 0x000fe20003803000 */
[----:B----4-:R-:W-:Y:S01]  /*3fa0*/  F2FP.BF16.PACK_AB R9, R47, R114 ;  /* 0x000000722f09723e */ /* 0x010fe200000010ff */
[----:B------:R-:W-:-:S03]  /*3fb0*/  FFMA.FTZ R10, R148, c[0x0][0x23c], -R22 ;  /* 0x00008f00940a7a23 */ /* 0x000fc60000010816 */
[----:B------:R-:W-:Y:S01]  /*3fc0*/  LOP3.LUT R5, R5, R9, RZ, 0xc0, !PT ;  /* 0x0000000905057212 */ /* 0x000fe200078ec0ff */
[----:B------:R3:W-:Y:S01]  /*3fd0*/  MUFU.EX2 R142, R2 ;  /* 0x00000002008e7308 */ /* 0x0007e20000000800 */
[----:B------:R-:W-:Y:S01]  /*3fe0*/  FFMA.FTZ R9, R153, c[0x0][0x23c], -R15 ;  /* 0x00008f0099097a23 */ /* 0x000fe2000001080f */
[----:B-1----:R-:W-:-:S06]  /*3ff0*/  F2FP.BF16.PACK_AB R4, R156, R171 ;  /* 0x000000ab9c04723e */ /* 0x002fcc00000010ff */
[----:B------:R1:W-:Y:S01]  /*4000*/  MUFU.EX2 R117, R10 ;  /* 0x0000000a00757308 */ /* 0x0003e20000000800 */
[----:B------:R-:W-:Y:S01]  /*4010*/  LOP3.LUT R4, R0, R4, RZ, 0xc0, !PT ;  /* 0x0000000400047212 */ /* 0x000fe200078ec0ff */
[----:B---3--:R-:W-:-:S06]  /*4020*/  IMAD.WIDE.U32 R2, R18, -0x2daee0ad, RZ ;  /* 0xd2511f5312027825 */ /* 0x008fcc00078e00ff */
[----:B------:R3:W4:Y:S01]  /*4030*/  MUFU.EX2 R26, R9 ;  /* 0x00000009001a7308 */ /* 0x0007220000000800 */
[C---:B------:R-:W-:Y:S01]  /*4040*/  HMMA.16816.F32.BF16 R52, R4.reuse, R40, R60 ;  /* 0x000000280434723c */ /* 0x040fe2000004183c */
[----:B------:R-:W-:Y:S02]  /*4050*/  LOP3.LUT R0, R3, UR14, R28, 0x96, !PT ;  /* 0x0000000e03007c12 */ /* 0x000fe4000f8e961c */
[----:B------:R-:W-:Y:S01]  /*4060*/  LOP3.LUT R11, R2, 0xffff, RZ, 0xc0, !PT ;  /* 0x0000ffff020b7812 */ /* 0x000fe200078ec0ff */
[----:B------:R-:W-:Y:S01]  /*4070*/  FFMA.FTZ R3, R152, c[0x0][0x23c], -R15 ;  /* 0x00008f0098037a23 */ /* 0x000fe2000001080f */
[----:B------:R-:W-:Y:S02]  /*4080*/  LOP3.LUT R12, R2, 0xff, RZ, 0xc0, !PT ;  /* 0x000000ff020c7812 */ /* 0x000fe400078ec0ff */
[----:B------:R-:W-:Y:S01]  /*4090*/  IMAD.WIDE.U32 R40, R23, -0x2daee0ad, RZ ;  /* 0xd2511f5317287825 */ /* 0x000fe200078e00ff */
[--C-:B------:R-:W-:Y:S01]  /*40a0*/  SHF.R.U32.HI R18, RZ, 0x10, R2.reuse ;  /* 0x00000010ff127819 */ /* 0x100fe20000011602 */
[----:B------:R4:W-:Y:S01]  /*40b0*/  MUFU.EX2 R210, R3 ;  /* 0x0000000300d27308 */ /* 0x0009e20000000800 */
[----:B------:R-:W-:Y:S01]  /*40c0*/  SHF.R.U32.HI R20, RZ, 0x18, R2 ;  /* 0x00000018ff147819 */ /* 0x000fe20000011602 */
[----:B------:R-:W-:Y:S01]  /*40d0*/  HMMA.16816.F32.BF16 R76, R4, R42, R80 ;  /* 0x0000002a044c723c */ /* 0x000fe20000041850 */
[----:B-1----:R-:W-:Y:S01]  /*40e0*/  LOP3.LUT R10, R45, UR10, R84, 0x96, !PT ;  /* 0x0000000a2d0a7c12 */ /* 0x002fe2000f8e9654 */
[----:B--2---:R-:W-:Y:S01]  /*40f0*/  IMAD.MOV.U32 R152, RZ, RZ, R27 ;  /* 0x000000ffff987224 */ /* 0x004fe200078e001b */
[----:B---3--:R-:W-:-:S04]  /*4100*/  LOP3.LUT R9, R13, 0xff, RZ, 0xc0, !PT ;  /* 0x000000ff0d097812 */ /* 0x008fc800078ec0ff */
[----:B------:R-:W-:Y:S01]  /*4110*/  IMAD.WIDE.U32 R42, R10, -0x326172a9, RZ ;  /* 0xcd9e8d570a2a7825 */ /* 0x000fe200078e00ff */
[----:B------:R-:W-:Y:S01]  /*4120*/  SHF.R.U32.HI R10, RZ, 0x8, R16 ;  /* 0x00000008ff0a7819 */ /* 0x000fe20000011610 */
[C---:B------:R-:W-:Y:S01]  /*4130*/  HMMA.16816.F32.BF16 R56, R4.reuse, R36, R100 ;  /* 0x000000240438723c */ /* 0x040fe20000041864 */
[----:B------:R-:W-:Y:S01]  /*4140*/  PRMT R23, R9, 0x5410, R17 ;  /* 0x0000541009177816 */ /* 0x000fe20000000011 */
[----:B------:R-:W-:Y:S01]  /*4150*/  FFMA.FTZ R16, R147, c[0x0][0x23c], -R14 ;  /* 0x00008f0093107a23 */ /* 0x000fe2000001080e */
[----:B------:R-:W-:Y:S01]  /*4160*/  PRMT R21, R21, 0x5410, R10 ;  /* 0x0000541015157816 */ /* 0x000fe2000000000a */
[----:B------:R-:W-:Y:S01]  /*4170*/  IMAD.MOV.U32 R147, RZ, RZ, R46 ;  /* 0x000000ffff937224 */ /* 0x000fe200078e002e */
[--C-:B------:R-:W-:Y:S01]  /*4180*/  SHF.R.U32.HI R10, RZ, 0x10, R8.reuse ;  /* 0x00000010ff0a7819 */ /* 0x100fe20000011608 */
[----:B----4-:R-:W-:Y:S01]  /*4190*/  IMAD.WIDE.U32 R2, R31, -0x2daee0ad, RZ ;  /* 0xd2511f531f027825 */ /* 0x010fe200078e00ff */
[----:B------:R-:W-:Y:S01]  /*41a0*/  SHF.R.U32.HI R9, RZ, 0x18, R8 ;  /* 0x00000018ff097819 */ /* 0x000fe20000011608 */
[----:B------:R-:W-:Y:S01]  /*41b0*/  MUFU.EX2 R159, R16 ;  /* 0x00000010009f7308 */ /* 0x000fe20000000800 */
[----:B------:R-:W-:Y:S01]  /*41c0*/  HMMA.16816.F32.BF16 R48, R4, R38, R88 ;  /* 0x000000260430723c */ /* 0x000fe20000041858 */
[----:B------:R-:W-:Y:S01]  /*41d0*/  IMAD.WIDE.U32 R36, R24, -0x2daee0ad, RZ ;  /* 0xd2511f5318247825 */ /* 0x000fe200078e00ff */
[----:B------:R-:W-:-:S02]  /*41e0*/  LOP3.LUT R3, R3, UR10, R84, 0x96, !PT ;  /* 0x0000000a03037c12 */ /* 0x000fc4000f8e9654 */
[----:B------:R-:W-:Y:S01]  /*41f0*/  LOP3.LUT R28, R41, UR8, R2, 0x96, !PT ;  /* 0x00000008291c7c12 */ /* 0x000fe2000f8e9602 */
[--C-:B------:R-:W-:Y:S01]  /*4200*/  FFMA.FTZ R2, R144, c[0x0][0x23c], -R15.reuse ;  /* 0x00008f0090027a23 */ /* 0x100fe2000001080f */
[----:B------:R-:W-:Y:S01]  /*4210*/  LOP3.LUT R41, R43, UR9, R34, 0x96, !PT ;  /* 0x000000092b297c12 */ /* 0x000fe2000f8e9622 */
[----:B------:R-:W-:Y:S01]  /*4220*/  IMAD.WIDE.U32 R30, R3, -0x326172a9, RZ ;  /* 0xcd9e8d57031e7825 */ /* 0x000fe200078e00ff */
[----:B------:R-:W-:Y:S01]  /*4230*/  LOP3.LUT R6, R0, 0xff, RZ, 0xc0, !PT ;  /* 0x000000ff00067812 */ /* 0x000fe200078ec0ff */
[----:B------:R1:W-:Y:S01]  /*4240*/  MUFU.EX2 R148, R2 ;  /* 0x0000000200947308 */ /* 0x0003e20000000800 */
[----:B------:R-:W-:Y:S01]  /*4250*/  SHF.R.U32.HI R5, RZ, 0x18, R0 ;  /* 0x00000018ff057819 */ /* 0x000fe20000011600 */
[----:B------:R-:W-:Y:S01]  /*4260*/  FFMA.FTZ R3, R145, c[0x0][0x23c], -R15 ;  /* 0x00008f0091037a23 */ /* 0x000fe2000001080f */
[----:B------:R-:W-:Y:S01]  /*4270*/  LOP3.LUT R31, R31, UR9, R34, 0x96, !PT ;  /* 0x000000091f1f7c12 */ /* 0x000fe2000f8e9622 */
[----:B------:R-:W-:Y:S02]  /*4280*/  IMAD.MOV.U32 R144, RZ, RZ, R32 ;  /* 0x000000ffff907224 */ /* 0x000fe400078e0020 */
[----:B------:R-:W-:Y:S01]  /*4290*/  LDSM.16.MT88.4 R32, [R205+0x4c00] ;  /* 0x004c0000cd20783b */ /* 0x000fe20000004200 */
[----:B------:R-:W-:Y:S01]  /*42a0*/  IMAD.MOV.U32 R145, RZ, RZ, R106 ;  /* 0x000000ffff917224 */ /* 0x000fe200078e006a */
[----:B------:R2:W3:Y:S01]  /*42b0*/  MUFU.EX2 R140, R3 ;  /* 0x00000003008c7308 */ /* 0x0004e20000000800 */
[----:B-1----:R-:W-:-:S02]  /*42c0*/  SHF.R.U32.HI R2, RZ, 0x8, R11 ;  /* 0x00000008ff027819 */ /* 0x002fc4000001160b */
[----:B------:R-:W-:Y:S02]  /*42d0*/  LOP3.LUT R11, R8, 0xff, RZ, 0xc0, !PT ;  /* 0x000000ff080b7812 */ /* 0x000fe400078ec0ff */
[----:B------:R-:W-:Y:S01]  /*42e0*/  PRMT R17, R12, 0x5410, R2 ;  /* 0x000054100c117816 */ /* 0x000fe20000000002 */
[----:B------:R-:W-:Y:S01]  /*42f0*/  IMAD.WIDE.U32 R12, R25, -0x2daee0ad, RZ ;  /* 0xd2511f53190c7825 */ /* 0x000fe200078e00ff */
[----:B------:R-:W-:Y:S02]  /*4300*/  LOP3.LUT R2, R8, 0xffff, RZ, 0xc0, !PT ;  /* 0x0000ffff08027812 */ /* 0x000fe400078ec0ff */
[----:B------:R-:W-:Y:S01]  /*4310*/  LOP3.LUT R8, R18, 0xff, RZ, 0xc0, !PT ;  /* 0x000000ff12087812 */ /* 0x000fe200078ec0ff */
[----:B--2---:R-:W-:Y:S01]  /*4320*/  FFMA.FTZ R3, R146, c[0x0][0x23c], -R14 ;  /* 0x00008f0092037a23 */ /* 0x004fe2000001080e */
[----:B------:R-:W-:Y:S01]  /*4330*/  LOP3.LUT R18, R13, UR10, R108, 0x96, !PT ;  /* 0x0000000a0d127c12 */ /* 0x000fe2000f8e966c */
[----:B------:R-:W-:Y:S01]  /*4340*/  IMAD.MOV.U32 R146, RZ, RZ, R135 ;  /* 0x000000ffff927224 */ /* 0x000fe200078e0087 */
[----:B------:R-:W-:Y:S01]  /*4350*/  LOP3.LUT R13, R37, UR8, R12, 0x96, !PT ;  /* 0x00000008250d7c12 */ /* 0x000fe2000f8e960c */
[----:B------:R1:W2:Y:S02]  /*4360*/  MUFU.EX2 R143, R3 ;  /* 0x00000003008f7308 */ /* 0x0002a40000000800 */
[----:B-1----:R-:W-:-:S02]  /*4370*/  SHF.R.U32.HI R3, RZ, 0x8, R2 ;  /* 0x00000008ff037819 */ /* 0x002fc40000011602 */
[----:B------:R-:W-:Y:S02]  /*4380*/  LOP3.LUT R2, R10, 0xff, RZ, 0xc0, !PT ;  /* 0x000000ff0a027812 */ /* 0x000fe400078ec0ff */
[----:B------:R-:W-:Y:S02]  /*4390*/  PRMT R12, R11, 0x5410, R3 ;  /* 0x000054100b0c7816 */ /* 0x000fe40000000003 */
[----:B------:R-:W-:Y:S01]  /*43a0*/  PRMT R9, R2, 0x5410, R9 ;  /* 0x0000541002097816 */ /* 0x000fe20000000009 */
[----:B------:R-:W-:Y:S01]  /*43b0*/  FFMA.FTZ R2, R154, c[0x0][0x23c], -R14 ;  /* 0x00008f009a027a23 */ /* 0x000fe2000001080e */
[----:B------:R-:W-:Y:S01]  /*43c0*/  SHF.R.U32.HI R3, RZ, 0x10, R0 ;  /* 0x00000010ff037819 */ /* 0x000fe20000011600 */
[----:B------:R-:W-:Y:S01]  /*43d0*/  IMAD.MOV.U32 R154, RZ, RZ, R26 ;  /* 0x000000ffff9a7224 */ /* 0x000fe200078e001a */
[----:B------:R-:W-:Y:S01]  /*43e0*/  PRMT R10, R8, 0x5410, R20 ;  /* 0x00005410080a7816 */ /* 0x000fe20000000014 */
[----:B------:R1:W-:Y:S01]  /*43f0*/  MUFU.EX2 R116, R2 ;  /* 0x0000000200747308 */ /* 0x0003e20000000800 */
[----:B------:R-:W-:Y:S01]  /*4400*/  FFMA.FTZ R8, R155, c[0x0][0x23c], -R14 ;  /* 0x00008f009b087a23 */ /* 0x000fe2000001080e */
[----:B------:R-:W-:Y:S01]  /*4410*/  LOP3.LUT R3, R3, 0xff, RZ, 0xc0, !PT ;  /* 0x000000ff03037812 */ /* 0x000fe200078ec0ff */
[----:B------:R-:W4:Y:S01]  /*4420*/  LDSM.16.MT88.4 R24, [R204+0x4c00] ;  /* 0x004c0000cc18783b */ /* 0x000f220000004200 */
[----:B------:R-:W-:-:S02]  /*4430*/  IMAD.MOV.U32 R155, RZ, RZ, R114 ;  /* 0x000000ffff9b7224 */ /* 0x000fc400078e0072 */
[----:B------:R-:W-:Y:S01]  /*4440*/  PRMT R5, R3, 0x5410, R5 ;  /* 0x0000541003057816 */ /* 0x000fe20000000005 */
[----:B------:R-:W-:Y:S01]  /*4450*/  FFMA.FTZ R3, R126, c[0x0][0x23c], -R19 ;  /* 0x00008f007e037a23 */ /* 0x000fe20000010813 */
[----:B------:R-:W2:Y:S01]  /*4460*/  MUFU.EX2 R153, R8 ;  /* 0x0000000800997308 */ /* 0x000ea20000000800 */
[----:B-1----:R-:W-:Y:S01]  /*4470*/  LOP3.LUT R2, R0, 0xffff, RZ, 0xc0, !PT ;  /* 0x0000ffff00027812 */ /* 0x002fe200078ec0ff */
[----:B------:R-:W-:-:S06]  /*4480*/  HSET2.LE.AND R0, R17, R109, PT ;  /* 0x0000006d11007233 */ /* 0x000fcc0003803000 */
[----:B------:R1:W-:Y:S01]  /*4490*/  MUFU.EX2 R161, R3 ;  /* 0x0000000300a17308 */ /* 0x0003e20000000800 */
[----:B------:R-:W-:Y:S02]  /*44a0*/  SHF.R.U32.HI R4, RZ, 0x8, R2 ;  /* 0x00000008ff047819 */ /* 0x000fe40000011602 */
[----:B---3--:R-:W-:Y:S02]  /*44b0*/  F2FP.BF16.PACK_AB R2, R140, R148 ;  /* 0x000000948c02723e */ /* 0x008fe400000010ff */
[----:B------:R-:W-:Y:S02]  /*44c0*/  PRMT R4, R6, 0x5410, R4 ;  /* 0x0000541006047816 */ /* 0x000fe40000000004 */
[----:B------:R-:W-:Y:S01]  /*44d0*/  LOP3.LUT R6, R0, R2, RZ, 0xc0, !PT ;  /* 0x0000000200067212 */ /* 0x000fe200078ec0ff */
[----:B------:R-:W-:Y:S01]  /*44e0*/  HSET2.LE.AND R0, R10, R109, PT ;  /* 0x0000006d0a007233 */ /* 0x000fe20003803000 */
[----:B--2---:R-:W-:-:S04]  /*44f0*/  F2FP.BF16.PACK_AB R2, R159, R143 ;  /* 0x0000008f9f02723e */ /* 0x004fc800000010ff */
[----:B------:R-:W-:Y:S01]  /*4500*/  LOP3.LUT R7, R0, R2, RZ, 0xc0, !PT ;  /* 0x0000000200077212 */ /* 0x000fe200078ec0ff */
[----:B------:R-:W-:Y:S01]  /*4510*/  HSET2.LE.AND R0, R4, R109, PT ;  /* 0x0000006d04007233 */ /* 0x000fe20003803000 */
[----:B-1----:R-:W-:Y:S01]  /*4520*/  FFMA.FTZ R3, R127, c[0x0][0x23c], -R19 ;  /* 0x00008f007f037a23 */ /* 0x002fe20000010813 */
[----:B------:R-:W-:-:S03]  /*4530*/  F2FP.BF16.PACK_AB R2, R154, R210 ;  /* 0x000000d29a02723e */ /* 0x000fc600000010ff */
[----:B------:R1:W2:Y:S01]  /*4540*/  MUFU.EX2 R141, R3 ;  /* 0x00000003008d7308 */ /* 0x0002a20000000800 */
        /* <DEDUP_REMOVED lines=8> */
[----:B----4-:R-:W-:Y:S01]  /*45d0*/  HMMA.16816.F32.BF16 R60, R4, R24, R92 ;  /* 0x00000018043c723c */ /* 0x010fe2000004185c */
[----:B-1----:R-:W-:Y:S01]  /*45e0*/  FFMA.FTZ R3, R130, c[0x0][0x23c], -R19 ;  /* 0x00008f0082037a23 */ /* 0x002fe20000010813 */
[----:B--2---:R-:W-:-:S03]  /*45f0*/  F2FP.BF16.PACK_AB R2, R141, R161 ;  /* 0x000000a18d02723e */ /* 0x004fc600000010ff */
[----:B------:R1:W-:Y:S01]  /*4600*/  MUFU.EX2 R229, R3 ;  /* 0x0000000300e57308 */ /* 0x0003e20000000800 */
[----:B------:R-:W-:Y:S01]  /*4610*/  LOP3.LUT R11, R0, R2, RZ, 0xc0, !PT ;  /* 0x00000002000b7212 */ /* 0x000fe200078ec0ff */
[--C-:B------:R-:W-:Y:S01]  /*4620*/  HSET2.LE.AND R0, R12, R109.reuse, PT ;  /* 0x0000006d0c007233 */ /* 0x100fe20003803000 */
[----:B------:R-:W-:Y:S01]  /*4630*/  F2FP.BF16.PACK_AB R2, R121, R144 ;  /* 0x000000907902723e */ /* 0x000fe200000010ff */
[----:B------:R-:W-:Y:S03]  /*4640*/  HMMA.16816.F32.BF16 R64, R4, R26, R64 ;  /* 0x0000001a0440723c */ /* 0x000fe60000041840 */
[----:B------:R-:W-:Y:S01]  /*4650*/  LOP3.LUT R8, R0, R2, RZ, 0xc0, !PT ;  /* 0x0000000200087212 */ /* 0x000fe200078ec0ff */
[----:B------:R-:W-:-:S04]  /*4660*/  HSET2.LE.AND R0, R9, R109, PT ;  /* 0x0000006d09007233 */ /* 0x000fc80003803000 */
[----:B------:R-:W-:Y:S01]  /*4670*/  HMMA.16816.F32.BF16 R80, R4, R32, R96 ;  /* 0x000000200450723c */ /* 0x000fe20000041860 */
[----:B-1----:R-:W-:-:S04]  /*4680*/  FFMA.FTZ R3, R131, c[0x0][0x23c], -R19 ;  /* 0x00008f0083037a23 */ /* 0x002fc80000010813 */
[----:B------:R1:W2:Y:S03]  /*4690*/  MUFU.EX2 R219, R3 ;  /* 0x0000000300db7308 */ /* 0x0002a60000000800 */
[----:B------:R-:W-:Y:S07]  /*46a0*/  HMMA.16816.F32.BF16 R68, R4, R34, R68 ;  /* 0x000000220444723c */ /* 0x000fee0000041844 */
[----:B------:R-:W-:-:S04]  /*46b0*/  IMAD.WIDE.U32 R6, R18, -0x326172a9, RZ ;  /* 0xcd9e8d5712067825 */ /* 0x000fc800078e00ff */
[----:B------:R-:W-:-:S04]  /*46c0*/  IMAD.WIDE.U32 R4, R13, -0x326172a9, RZ ;  /* 0xcd9e8d570d047825 */ /* 0x000fc800078e00ff */
[----:B-1----:R-:W-:Y:S01]  /*46d0*/  FFMA.FTZ R3, R149, c[0x0][0x23c], -R22 ;  /* 0x00008f0095037a23 */ /* 0x002fe20000010816 */
[----:B--2---:R-:W-:Y:S01]  /*46e0*/  F2FP.BF16.PACK_AB R2, R219, R229 ;  /* 0x000000e5db02723e */ /* 0x004fe200000010ff */
[----:B------:R-:W-:Y:S01]  /*46f0*/  IMAD.WIDE.U32 R12, R31, -0x2daee0ad, RZ ;  /* 0xd2511f531f0c7825 */ /* 0x000fe200078e00ff */
[----:B------:R-:W-:Y:S01]  /*4700*/  LOP3.LUT R5, R5, UR7, R6, 0x96, !PT ;  /* 0x0000000705057c12 */ /* 0x000fe2000f8e9606 */
[----:B------:R1:W-:Y:S01]  /*4710*/  MUFU.EX2 R231, R3 ;  /* 0x0000000300e77308 */ /* 0x0003e20000000800 */
[----:B------:R-:W-:Y:S01]  /*4720*/  LOP3.LUT R9, R0, R2, RZ, 0xc0, !PT ;  /* 0x0000000200097212 */ /* 0x000fe200078ec0ff */
[----:B------:R-:W-:Y:S01]  /*4730*/  FFMA.FTZ R0, R189, c[0x0][0x23c], -R15 ;  /* 0x00008f00bd007a23 */ /* 0x000fe2000001080f */
[----:B------:R-:W-:Y:S01]  /*4740*/  LOP3.LUT R23, R13, UR6, R40, 0x96, !PT ;  /* 0x000000060d177c12 */ /* 0x000fe2000f8e9628 */
[----:B------:R-:W-:-:S04]  /*4750*/  IMAD.WIDE.U32 R38, R5, -0x2daee0ad, RZ ;  /* 0xd2511f5305267825 */ /* 0x000fc800078e00ff */
[----:B------:R-:W-:Y:S01]  /*4760*/  IMAD.MOV.U32 R149, RZ, RZ, R107 ;  /* 0x000000ffff957224 */ /* 0x000fe200078e006b */
[C---:B------:R-:W-:Y:S01]  /*4770*/  HMMA.16816.F32.BF16 R96, R8.reuse, R24, R52 ;  /* 0x000000180860723c */ /* 0x040fe20000041834 */
[----:B------:R-:W-:Y:S02]  /*4780*/  IMAD.MOV.U32 R107, RZ, RZ, R180 ;  /* 0x000000ffff6b7224 */ /* 0x000fe400078e00b4 */
[----:B------:R-:W-:Y:S02]  /*4790*/  FFMA.FTZ R5, R191, c[0x0][0x23c], -R14 ;  /* 0x00008f00bf057a23 */ /* 0x000fe4000001080e */
[----:B------:R-:W-:Y:S02]  /*47a0*/  IMAD.MOV.U32 R191, RZ, RZ, R139 ;  /* 0x000000ffffbf7224 */ /* 0x000fe400078e008b */
[----:B-1----:R-:W-:Y:S01]  /*47b0*/  FFMA.FTZ R3, R172, c[0x0][0x23c], -R22 ;  /* 0x00008f00ac037a23 */ /* 0x002fe20000010816 */
[----:B------:R-:W-:Y:S01]  /*47c0*/  HMMA.16816.F32.BF16 R100, R8, R26, R76 ;  /* 0x0000001a0864723c */ /* 0x000fe2000004184c */
[----:B------:R-:W-:Y:S01]  /*47d0*/  MUFU.EX2 R172, R5 ;  /* 0x0000000500ac7308 */ /* 0x000fe20000000800 */
[----:B------:R-:W-:-:S02]  /*47e0*/  IMAD.MOV.U32 R189, RZ, RZ, R117 ;  /* 0x000000ffffbd7224 */ /* 0x000fc400078e0075 */
[----:B------:R-:W-:-:S04]  /*47f0*/  IMAD.MOV.U32 R117, RZ, RZ, R133 ;  /* 0x000000ffff757224 */ /* 0x000fc800078e0085 */
[C---:B------:R-:W-:Y:S01]  /*4800*/  HMMA.16816.F32.BF16 R92, R8.reuse, R32, R56 ;  /* 0x00000020085c723c */ /* 0x040fe20000041838 */
[----:B------:R1:W-:Y:S07]  /*4810*/  MUFU.EX2 R230, R3 ;  /* 0x0000000300e67308 */ /* 0x0003ee0000000800 */
[----:B------:R-:W-:Y:S01]  /*4820*/  HMMA.16816.F32.BF16 R88, R8, R34, R48 ;  /* 0x000000220858723c */ /* 0x000fe20000041830 */
[--C-:B-1----:R-:W-:Y:S02]  /*4830*/  FFMA.FTZ R3, R188, c[0x0][0x23c], -R15.reuse ;  /* 0x00008f00bc037a23 */ /* 0x102fe4000001080f */
[----:B------:R1:W-:Y:S08]  /*4840*/  MUFU.EX2 R188, R0 ;  /* 0x0000000000bc7308 */ /* 0x0003f00000000800 */
[----:B------:R2:W-:Y:S01]  /*4850*/  MUFU.EX2 R217, R3 ;  /* 0x0000000300d97308 */ /* 0x0005e20000000800 */
[----:B-1----:R-:W-:-:S07]  /*4860*/  FFMA.FTZ R0, R184, c[0x0][0x23c], -R15 ;  /* 0x00008f00b8007a23 */ /* 0x002fce000001080f */
[----:B------:R1:W-:Y:S01]  /*4870*/  MUFU.EX2 R184, R0 ;  /* 0x0000000000b87308 */ /* 0x0003e20000000800 */
[----:B--2---:R-:W-:-:S04]  /*4880*/  IMAD.WIDE.U32 R2, R29, -0x2daee0ad, RZ ;  /* 0xd2511f531d027825 */ /* 0x004fc800078e00ff */
[----:B------:R-:W-:Y:S01]  /*4890*/  IMAD.WIDE.U32 R28, R28, -0x326172a9, RZ ;  /* 0xcd9e8d571c1c7825 */ /* 0x000fe200078e00ff */
[----:B------:R-:W-:Y:S02]  /*48a0*/  LOP3.LUT R16, R3, UR8, R44, 0x96, !PT ;  /* 0x0000000803107c12 */ /* 0x000fe4000f8e962c */
[----:B------:R-:W-:Y:S02]  /*48b0*/  LOP3.LUT R3, R7, UR9, R72, 0x96, !PT ;  /* 0x0000000907037c12 */ /* 0x000fe4000f8e9648 */
[----:B------:R-:W-:Y:S01]  /*48c0*/  LOP3.LUT R17, R29, UR7, R30, 0x96, !PT ;  /* 0x000000071d117c12 */ /* 0x000fe2000f8e961e */
[----:B------:R-:W-:-:S04]  /*48d0*/  IMAD.WIDE.U32 R30, R41, -0x2daee0ad, RZ ;  /* 0xd2511f53291e7825 */ /* 0x000fc800078e00ff */
[----:B------:R-:W-:Y:S01]  /*48e0*/  IMAD.WIDE.U32 R6, R3, -0x2daee0ad, RZ ;  /* 0xd2511f5303067825 */ /* 0x000fe200078e00ff */
[----:B------:R-:W-:-:S03]  /*48f0*/  LOP3.LUT R29, R31, UR6, R2, 0x96, !PT ;  /* 0x000000061f1d7c12 */ /* 0x000fc6000f8e9602 */
[----:B-1----:R-:W-:Y:S01]  /*4900*/  FFMA.FTZ R0, R185, c[0x0][0x23c], -R15 ;  /* 0x00008f00b9007a23 */ /* 0x002fe2000001080f */
[----:B------:R-:W-:Y:S01]  /*4910*/  LOP3.LUT R2, R39, UR4, R6, 0x96, !PT ;  /* 0x0000000427027c12 */ /* 0x000fe2000f8e9606 */
[----:B------:R-:W-:Y:S02]  /*4920*/  IMAD.MOV.U32 R185, RZ, RZ, R181 ;  /* 0x000000ffffb97224 */ /* 0x000fe400078e00b5 */
[----:B------:R1:W-:Y:S01]  /*4930*/  MUFU.EX2 R181, R0 ;  /* 0x0000000000b57308 */ /* 0x0003e20000000800 */
[----:B------:R-:W-:Y:S02]  /*4940*/  FFMA.FTZ R3, R190, c[0x0][0x23c], -R14 ;  /* 0x00008f00be037a23 */ /* 0x000fe4000001080e */
[----:B------:R-:W-:-:S04]  /*4950*/  IMAD.WIDE.U32 R20, R16, -0x326172a9, RZ ;  /* 0xcd9e8d5710147825 */ /* 0x000fc800078e00ff */
[----:B------:R-:W-:Y:S01]  /*4960*/  IMAD.WIDE.U32 R24, R17, -0x2daee0ad, RZ ;  /* 0xd2511f5311187825 */ /* 0x000fe200078e00ff */
[----:B------:R2:W3:Y:S01]  /*4970*/  MUFU.EX2 R180, R3 ;  /* 0x0000000300b47308 */ /* 0x0004e20000000800 */
[----:B------:R-:W-:Y:S02]  /*4980*/  LOP3.LUT R17, R21, UR7, R42, 0x96, !PT ;  /* 0x0000000715117c12 */ /* 0x000fe4000f8e962a */
[----:B------:R-:W4:Y:S01]  /*4990*/  LDSM.16.MT88.4 R40, [R204+0x5000] ;  /* 0x00500000cc28783b */ /* 0x000f220000004200 */
[----:B------:R-:W-:Y:S01]  /*49a0*/  LOP3.LUT R18, R25, UR4, R12, 0x96, !PT ;  /* 0x0000000419127c12 */ /* 0x000fe2000f8e960c */
[----:B------:R-:W-:Y:S02]  /*49b0*/  FFMA.FTZ R12, R186, c[0x0][0x23c], -R14 ;  /* 0x00008f00ba0c7a23 */ /* 0x000fe4000001080e */
[----:B------:R-:W-:Y:S01]  /*49c0*/  IMAD.MOV.U32 R186, RZ, RZ, R47 ;  /* 0x000000ffffba7224 */ /* 0x000fe200078e002f */
[----:B-1----:R-:W-:Y:S01]  /*49d0*/  LOP3.LUT R0, R7, UR6, R36, 0x96, !PT ;  /* 0x0000000607007c12 */ /* 0x002fe2000f8e9624 */
[----:B------:R1:W-:Y:S01]  /*49e0*/  MUFU.EX2 R139, R12 ;  /* 0x0000000c008b7308 */ /* 0x0003e20000000800 */
[----:B------:R-:W3:Y:S01]  /*49f0*/  LDSM.16.MT88.4 R44, [R205+0x5000] ;  /* 0x00500000cd2c783b */ /* 0x000ee20000004200 */
[----:B------:R-:W-:-:S02]  /*4a00*/  IMAD.MOV.U32 R190, RZ, RZ, R87 ;  /* 0x000000ffffbe7224 */ /* 0x000fc400078e0057 */
[----:B------:R-:W-:-:S04]  /*4a10*/  IMAD.WIDE.U32 R6, R0, -0x326172a9, RZ ;  /* 0xcd9e8d5700067825 */ /* 0x000fc800078e00ff */
[----:B--2---:R-:W-:Y:S01]  /*4a20*/  IMAD.WIDE.U32 R2, R2, -0x326172a9, RZ ;  /* 0xcd9e8d5702027825 */ /* 0x004fe200078e00ff */
[----:B------:R-:W-:-:S04]  /*4a30*/  LOP3.LUT R21, R7, UR5, R4, 0x96, !PT ;  /* 0x0000000507157c12 */ /* 0x000fc8000f8e9604 */
[C---:B------:R-:W-:Y:S02]  /*4a40*/  LOP3.LUT R0, R2.reuse, 0xffff, RZ, 0xc0, !PT ;  /* 0x0000ffff02007812 */ /* 0x040fe400078ec0ff */
[----:B------:R-:W-:Y:S02]  /*4a50*/  LOP3.LUT R7, R2, 0xff, RZ, 0xc0, !PT ;  /* 0x000000ff02077812 */ /* 0x000fe400078ec0ff */
[--C-:B------:R-:W-:Y:S02]  /*4a60*/  SHF.R.U32.HI R4, RZ, 0x10, R2.reuse ;  /* 0x00000010ff047819 */ /* 0x100fe40000011602 */
[----:B------:R-:W-:Y:S02]  /*4a70*/  SHF.R.U32.HI R13, RZ, 0x18, R2 ;  /* 0x00000018ff0d7819 */ /* 0x000fe40000011602 */
[----:B------:R-:W-:Y:S01]  /*4a80*/  LOP3.LUT R2, R3, UR15, R6, 0x96, !PT ;  /* 0x0000000f03027c12 */ /* 0x000fe2000f8e9606 */
[----:B------:R-:W-:Y:S01]  /*4a90*/  FFMA.FTZ R3, R187, c[0x0][0x23c], -R14 ;  /* 0x00008f00bb037a23 */ /* 0x000fe2000001080e */
[----:B------:R-:W-:Y:S01]  /*4aa0*/  SHF.R.U32.HI R5, RZ, 0x8, R0 ;  /* 0x00000008ff057819 */ /* 0x000fe20000011600 */
[----:B------:R-:W-:Y:S01]  /*4ab0*/  IMAD.MOV.U32 R187, RZ, RZ, R107 ;  /* 0x000000ffffbb7224 */ /* 0x000fe200078e006b */
[----:B------:R-:W-:Y:S01]  /*4ac0*/  LOP3.LUT R0, R4, 0xff, RZ, 0xc0, !PT ;  /* 0x000000ff04007812 */ /* 0x000fe200078ec0ff */
[----:B------:R2:W2:Y:S01]  /*4ad0*/  MUFU.EX2 R135, R3 ;  /* 0x0000000300877308 */ /* 0x0004a20000000800 */
[----:B------:R-:W-:-:S02]  /*4ae0*/  PRMT R7, R7, 0x5410, R5 ;  /* 0x0000541007077816 */ /* 0x000fc40000000005 */
[----:B------:R-:W-:Y:S01]  /*4af0*/  PRMT R16, R0, 0x5410, R13 ;  /* 0x0000541000107816 */ /* 0x000fe2000000000d */
[----:B-1----:R-:W-:Y:S01]  /*4b00*/  IMAD.WIDE.U32 R12, R17, -0x2daee0ad, RZ ;  /* 0xd2511f53110c7825 */ /* 0x002fe200078e00ff */
[C---:B------:R-:W-:Y:S02]  /*4b10*/  LOP3.LUT R0, R2.reuse, 0xffff, RZ, 0xc0, !PT ;  /* 0x0000ffff02007812 */ /* 0x040fe400078ec0ff */
[----:B------:R-:W-:Y:S02]  /*4b20*/  LOP3.LUT R6, R2, 0xff, RZ, 0xc0, !PT ;  /* 0x000000ff02067812 */ /* 0x000fe400078ec0ff */
[----:B------:R-:W-:Y:S02]  /*4b30*/  SHF.R.U32.HI R5, RZ, 0x18, R2 ;  /* 0x00000018ff057819 */ /* 0x000fe40000011602 */
[----:B------:R-:W-:Y:S01]  /*4b40*/  SHF.R.U32.HI R4, RZ, 0x8, R0 ;  /* 0x00000008ff047819 */ /* 0x000fe20000011600 */
[----:B------:R-:W-:Y:S01]  /*4b50*/  HSET2.LE.AND R0, R7, R109, PT ;  /* 0x0000006d07007233 */ /* 0x000fe20003803000 */
[----:B------:R-:W-:-:S02]  /*4b60*/  FFMA.FTZ R7, R193, c[0x0][0x23c], -R22 ;  /* 0x00008f00c1077a23 */ /* 0x000fc40000010816 */
[----:B------:R-:W-:Y:S01]  /*4b70*/  PRMT R4, R6, 0x5410, R4 ;  /* 0x0000541006047816 */ /* 0x000fe20000000004 */
[----:B------:R-:W-:Y:S01]  /*4b80*/  IMAD.MOV.U32 R193, RZ, RZ, R116 ;  /* 0x000000ffffc17224 */ /* 0x000fe200078e0074 */
[----:B--2---:R-:W-:Y:S01]  /*4b90*/  SHF.R.U32.HI R3, RZ, 0x10, R2 ;  /* 0x00000010ff037819 */ /* 0x004fe20000011602 */
[----:B------:R-:W-:Y:S01]  /*4ba0*/  FFMA.FTZ R2, R173, c[0x0][0x23c], -R22 ;  /* 0x00008f00ad027a23 */ /* 0x000fe20000010816 */
[----:B---3--:R-:W-:Y:S01]  /*4bb0*/  F2FP.BF16.PACK_AB R6, R172, R180 ;  /* 0x000000b4ac06723e */ /* 0x008fe200000010ff */
[----:B------:R1:W-:Y:S01]  /*4bc0*/  MUFU.EX2 R131, R7 ;  /* 0x0000000700837308 */ /* 0x0003e20000000800 */
[----:B------:R-:W-:Y:S01]  /*4bd0*/  LOP3.LUT R3, R3, 0xff, RZ, 0xc0, !PT ;  /* 0x000000ff03037812 */ /* 0x000fe200078ec0ff */
[----:B------:R-:W-:-:S03]  /*4be0*/  IMAD.MOV.U32 R173, RZ, RZ, R86 ;  /* 0x000000ffffad7224 */ /* 0x000fc600078e0056 */
[----:B------:R-:W-:Y:S01]  /*4bf0*/  PRMT R5, R3, 0x5410, R5 ;  /* 0x0000541003057816 */ /* 0x000fe20000000005 */
[----:B------:R-:W-:Y:S02]  /*4c00*/  FFMA.FTZ R3, R192, c[0x0][0x23c], -R22 ;  /* 0x00008f00c0037a23 */ /* 0x000fe40000010816 */
[----:B------:R2:W3:Y:S01]  /*4c10*/  MUFU.EX2 R133, R2 ;  /* 0x0000000200857308 */ /* 0x0004e20000000800 */
[----:B------:R-:W-:Y:S01]  /*4c20*/  IMAD.MOV.U32 R192, RZ, RZ, R115 ;  /* 0x000000ffffc07224 */ /* 0x000fe200078e0073 */
[----:B------:R-:W-:-:S05]  /*4c30*/  HSET2.LE.AND R5, R5, R109, PT ;  /* 0x0000006d05057233 */ /* 0x000fca0003803000 */
[----:B------:R-:W-:Y:S01]  /*4c40*/  LOP3.LUT R9, R5, R6, RZ, 0xc0, !PT ;  /* 0x0000000605097212 */ /* 0x000fe200078ec0ff */
[----:B------:R3:W-:Y:S01]  /*4c50*/  MUFU.EX2 R132, R3 ;  /* 0x0000000300847308 */ /* 0x0007e20000000800 */
[----:B-1----:R-:W-:Y:S01]  /*4c60*/  IMAD.WIDE.U32 R6, R29, -0x326172a9, RZ ;  /* 0xcd9e8d571d067825 */ /* 0x002fe200078e00ff */
[----:B--2---:R-:W-:-:S04]  /*4c70*/  F2FP.BF16.PACK_AB R2, R181, R184 ;  /* 0x000000b8b502723e */ /* 0x004fc800000010ff */
[----:B------:R-:W-:Y:S01]  /*4c80*/  LOP3.LUT R10, R0, R2, RZ, 0xc0, !PT ;  /* 0x00000002000a7212 */ /* 0x000fe200078ec0ff */
[--C-:B------:R-:W-:Y:S01]  /*4c90*/  HSET2.LE.AND R0, R16, R109.reuse, PT ;  /* 0x0000006d10007233 */ /* 0x100fe20003803000 */
[----:B------:R-:W-:Y:S01]  /*4ca0*/  F2FP.BF16.PACK_AB R2, R135, R139 ;  /* 0x0000008b8702723e */ /* 0x000fe200000010ff */
[----:B---3--:R-:W-:Y:S01]  /*4cb0*/  HSET2.LE.AND R3, R4, R109, PT ;  /* 0x0000006d04037233 */ /* 0x008fe20003803000 */
[----:B------:R-:W-:Y:S02]  /*4cc0*/  F2FP.BF16.PACK_AB R4, R188, R217 ;  /* 0x000000d9bc04723e */ /* 0x000fe400000010ff */
[----:B------:R-:W-:Y:S02]  /*4cd0*/  LOP3.LUT R11, R0, R2, RZ, 0xc0, !PT ;  /* 0x00000002000b7212 */ /* 0x000fe400078ec0ff */
[----:B------:R-:W-:Y:S01]  /*4ce0*/  LOP3.LUT R0, R13, UR4, R30, 0x96, !PT ;  /* 0x000000040d007c12 */ /* 0x000fe2000f8e961e */
[----:B------:R-:W-:Y:S01]  /*4cf0*/  FFMA.FTZ R13, R176, c[0x0][0x23c], -R22 ;  /* 0x00008f00b00d7a23 */ /* 0x000fe20000010816 */
[----:B------:R-:W-:Y:S01]  /*4d00*/  LOP3.LUT R8, R3, R4, RZ, 0xc0, !PT ;  /* 0x0000000403087212 */ /* 0x000fe200078ec0ff */
[----:B------:R-:W-:-:S02]  /*4d10*/  IMAD.WIDE.U32 R4, R23, -0x326172a9, RZ ;  /* 0xcd9e8d5717047825 */ /* 0x000fc400078e00ff */
[----:B------:R1:W-:Y:S02]  /*4d20*/  MUFU.EX2 R130, R13 ;  /* 0x0000000d00827308 */ /* 0x0003e40000000800 */
[----:B------:R-:W-:Y:S01]  /*4d30*/  IMAD.WIDE.U32 R2, R18, -0x326172a9, RZ ;  /* 0xcd9e8d5712027825 */ /* 0x000fe200078e00ff */
[----:B------:R-:W-:Y:S01]  /*4d40*/  LOP3.LUT R16, R5, UR5, R28, 0x96, !PT ;  /* 0x0000000505107c12 */ /* 0x000fe2000f8e961c */
[C---:B----4-:R-:W-:Y:S02]  /*4d50*/  HMMA.16816.F32.BF16 R52, R8.reuse, R40, R60 ;  /* 0x000000280834723c */ /* 0x050fe4000004183c */
[----:B------:R-:W-:Y:S01]  /*4d60*/  IMAD.MOV.U32 R176, RZ, RZ, R120 ;  /* 0x000000ffffb07224 */ /* 0x000fe200078e0078 */
[----:B------:R-:W-:Y:S01]  /*4d70*/  LOP3.LUT R23, R3, UR15, R4, 0x96, !PT ;  /* 0x0000000f03177c12 */ /* 0x000fe2000f8e9604 */
[----:B------:R-:W-:Y:S01]  /*4d80*/  IMAD.WIDE.U32 R4, R0, -0x326172a9, RZ ;  /* 0xcd9e8d5700047825 */ /* 0x000fe200078e00ff */
[C---:B------:R-:W-:Y:S02]  /*4d90*/  LOP3.LUT R31, R2.reuse, 0xffff, RZ, 0xc0, !PT ;  /* 0x0000ffff021f7812 */ /* 0x040fe400078ec0ff */
[----:B------:R-:W-:Y:S01]  /*4da0*/  LOP3.LUT R33, R2, 0xff, RZ, 0xc0, !PT ;  /* 0x000000ff02217812 */ /* 0x000fe200078ec0ff */
[----:B------:R-:W-:Y:S01]  /*4db0*/  HMMA.16816.F32.BF16 R84, R8, R42, R64 ;  /* 0x0000002a0854723c */ /* 0x000fe20000041840 */
[----:B------:R-:W-:-:S02]  /*4dc0*/  SHF.R.U32.HI R32, RZ, 0x10, R2 ;  /* 0x00000010ff207819 */ /* 0x000fc40000011602 */
[----:B------:R-:W-:Y:S02]  /*4dd0*/  SHF.R.U32.HI R34, RZ, 0x18, R2 ;  /* 0x00000018ff227819 */ /* 0x000fe40000011602 */
[----:B-1----:R-:W-:Y:S01]  /*4de0*/  LOP3.LUT R13, R7, UR5, R20, 0x96, !PT ;  /* 0x00000005070d7c12 */ /* 0x002fe2000f8e9614 */
[----:B------:R-:W-:Y:S01]  /*4df0*/  FFMA.FTZ R7, R177, c[0x0][0x23c], -R22 ;  /* 0x00008f00b1077a23 */ /* 0x000fe20000010816 */
[----:B------:R-:W-:Y:S01]  /*4e00*/  LOP3.LUT R0, R5, UR15, R6, 0x96, !PT ;  /* 0x0000000f05007c12 */ /* 0x000fe2000f8e9606 */
[C---:B------:R-:W-:Y:S01]  /*4e10*/  HMMA.16816.F32.BF16 R80, R8.reuse, R44, R80 ;  /* 0x0000002c0850723c */ /* 0x040fe20000041850 */
[----:B------:R-:W-:Y:S01]  /*4e20*/  LOP3.LUT R6, R4, 0xffff, RZ, 0xc0, !PT ;  /* 0x0000ffff04067812 */ /* 0x000fe200078ec0ff */
[----:B------:R-:W-:Y:S01]  /*4e30*/  IMAD.WIDE.U32 R2, R13, -0x2daee0ad, RZ ;  /* 0xd2511f530d027825 */ /* 0x000fe200078e00ff */
[----:B------:R1:W-:Y:S01]  /*4e40*/  MUFU.EX2 R129, R7 ;  /* 0x0000000700817308 */ /* 0x0003e20000000800 */
[----:B------:R-:W-:Y:S02]  /*4e50*/  SHF.R.U32.HI R17, RZ, 0x10, R4 ;  /* 0x00000010ff117819 */ /* 0x000fe40000011604 */
[----:B------:R-:W-:Y:S01]  /*4e60*/  FFMA.FTZ R5, R197, c[0x0][0x23c], -R22 ;  /* 0x00008f00c5057a23 */ /* 0x000fe20000010816 */
[----:B------:R-:W-:Y:S01]  /*4e70*/  LOP3.LUT R20, R3, UR14, R12, 0x96, !PT ;  /* 0x0000000e03147c12 */ /* 0x000fe2000f8e960c */
[----:B------:R-:W-:Y:S01]  /*4e80*/  HMMA.16816.F32.BF16 R76, R8, R46, R68 ;  /* 0x0000002e084c723c */ /* 0x000fe20000041844 */
[----:B------:R-:W-:Y:S01]  /*4e90*/  LOP3.LUT R26, R2, 0xffff, RZ, 0xc0, !PT ;  /* 0x0000ffff021a7812 */ /* 0x000fe200078ec0ff */
[----:B------:R-:W-:Y:S01]  /*4ea0*/  FFMA.FTZ R3, R200, c[0x0][0x23c], -R22 ;  /* 0x00008f00c8037a23 */ /* 0x000fe20000010816 */
[----:B------:R-:W-:Y:S01]  /*4eb0*/  SHF.R.U32.HI R18, RZ, 0x18, R4 ;  /* 0x00000018ff127819 */ /* 0x000fe20000011604 */
[----:B------:R-:W-:Y:S01]  /*4ec0*/  MUFU.EX2 R127, R5 ;  /* 0x00000005007f7308 */ /* 0x000fe20000000800 */
[----:B------:R-:W-:Y:S01]  /*4ed0*/  LOP3.LUT R29, R2, 0xff, RZ, 0xc0, !PT ;  /* 0x000000ff021d7812 */ /* 0x000fe200078ec0ff */
[----:B------:R-:W-:Y:S01]  /*4ee0*/  IMAD.MOV.U32 R200, RZ, RZ, R113 ;  /* 0x000000ffffc87224 */ /* 0x000fe200078e0071 */
[----:B------:R-:W-:Y:S01]  /*4ef0*/  SHF.R.U32.HI R48, RZ, 0x10, R2 ;  /* 0x00000010ff307819 */ /* 0x000fe20000011602 */
[----:B------:R-:W-:Y:S01]  /*4f00*/  IMAD.MOV.U32 R113, RZ, RZ, R104 ;  /* 0x000000ffff717224 */ /* 0x000fe200078e0068 */
[----:B------:R-:W-:Y:S01]  /*4f10*/  SHF.R.U32.HI R49, RZ, 0x18, R2 ;  /* 0x00000018ff317819 */ /* 0x000fe20000011602 */
[----:B------:R-:W-:-:S02]  /*4f20*/  IMAD.WIDE.U32 R8, R75, -0x2daee0ad, RZ ;  /* 0xd2511f534b087825 */ /* 0x000fc400078e00ff */
[----:B------:R2:W-:Y:S02]  /*4f30*/  MUFU.EX2 R126, R3 ;  /* 0x00000003007e7308 */ /* 0x0005e40000000800 */
[----:B-1----:R-:W-:Y:S02]  /*4f40*/  FFMA.FTZ R7, R196, c[0x0][0x23c], -R22 ;  /* 0x00008f00c4077a23 */ /* 0x002fe40000010816 */
[----:B------:R-:W-:Y:S02]  /*4f50*/  IMAD.MOV.U32 R197, RZ, RZ, R122 ;  /* 0x000000ffffc57224 */ /* 0x000fe400078e007a */
[----:B------:R-:W-:Y:S02]  /*4f60*/  IMAD.MOV.U32 R177, RZ, RZ, R121 ;  /* 0x000000ffffb17224 */ /* 0x000fe400078e0079 */
[----:B------:R1:W-:Y:S01]  /*4f70*/  MUFU.EX2 R128, R7 ;  /* 0x0000000700807308 */ /* 0x0003e20000000800 */
[----:B------:R-:W-:Y:S02]  /*4f80*/  IMAD.MOV.U32 R196, RZ, RZ, R117 ;  /* 0x000000ffffc47224 */ /* 0x000fe400078e0075 */
[----:B--2---:R-:W-:-:S05]  /*4f90*/  IMAD.WIDE.U32 R2, R21, -0x2daee0ad, RZ ;  /* 0xd2511f5315027825 */ /* 0x004fca00078e00ff */
[----:B------:R-:W-:Y:S02]  /*4fa0*/  LOP3.LUT R13, R3, UR14, R38, 0x96, !PT ;  /* 0x0000000e030d7c12 */ /* 0x000fe4000f8e9626 */
[----:B------:R-:W-:Y:S01]  /*4fb0*/  LOP3.LUT R21, R2, 0xffff, RZ, 0xc0, !PT ;  /* 0x0000ffff02157812 */ /* 0x000fe200078ec0ff */
[----:B------:R-:W-:Y:S01]  /*4fc0*/  FFMA.FTZ R3, R232, c[0x0][0x23c], -R22 ;  /* 0x00008f00e8037a23 */ /* 0x000fe20000010816 */
[----:B-1----:R-:W-:Y:S01]  /*4fd0*/  LOP3.LUT R7, R4, 0xff, RZ, 0xc0, !PT ;  /* 0x000000ff04077812 */ /* 0x002fe200078ec0ff */
[----:B------:R-:W-:Y:S01]  /*4fe0*/  IMAD.WIDE.U32 R4, R16, -0x2daee0ad, RZ ;  /* 0xd2511f5310047825 */ /* 0x000fe200078e00ff */
[--C-:B------:R-:W-:Y:S01]  /*4ff0*/  SHF.R.U32.HI R25, RZ, 0x10, R2.reuse ;  /* 0x00000010ff197819 */ /* 0x100fe20000011602 */
[----:B------:R1:W-:Y:S01]  /*5000*/  MUFU.EX2 R124, R3 ;  /* 0x00000003007c7308 */ /* 0x0003e20000000800 */
[----:B------:R-:W-:Y:S01]  /*5010*/  SHF.R.U32.HI R27, RZ, 0x18, R2 ;  /* 0x00000018ff1b7819 */ /* 0x000fe20000011602 */
[----:B------:R-:W-:Y:S01]  /*5020*/  IMAD.MOV.U32 R232, RZ, RZ, R118 ;  /* 0x000000ffffe87224 */ /* 0x000fe200078e0076 */
[----:B------:R-:W-:-:S02]  /*5030*/  LOP3.LUT R56, R5, UR14, R24, 0x96, !PT ;  /* 0x0000000e05387c12 */ /* 0x000fc4000f8e9618 */
[----:B------:R-:W-:Y:S01]  /*5040*/  LOP3.LUT R104, R4, 0xffff, RZ, 0xc0, !PT ;  /* 0x0000ffff04687812 */ /* 0x000fe200078ec0ff */
[--C-:B------:R-:W-:Y:S01]  /*5050*/  FFMA.FTZ R5, R201, c[0x0][0x23c], -R22.reuse ;  /* 0x00008f00c9057a23 */ /* 0x100fe20000010816 */
[----:B------:R-:W-:Y:S01]  /*5060*/  LOP3.LUT R24, R2, 0xff, RZ, 0xc0, !PT ;  /* 0x000000ff02187812 */ /* 0x000fe200078ec0ff */
[----:B------:R-:W-:Y:S01]  /*5070*/  FFMA.FTZ R2, R233, c[0x0][0x23c], -R22 ;  /* 0x00008f00e9027a23 */ /* 0x000fe20000010816 */
[--C-:B------:R-:W-:Y:S01]  /*5080*/  SHF.R.U32.HI R106, RZ, 0x10, R4.reuse ;  /* 0x00000010ff6a7819 */ /* 0x100fe20000011604 */
[----:B------:R-:W-:Y:S01]  /*5090*/  IMAD.MOV.U32 R201, RZ, RZ, R105 ;  /* 0x000000ffffc97224 */ /* 0x000fe200078e0069 */
[----:B------:R-:W-:Y:S01]  /*50a0*/  LOP3.LUT R105, R4, 0xff, RZ, 0xc0, !PT ;  /* 0x000000ff04697812 */ /* 0x000fe200078ec0ff */
[----:B------:R2:W-:Y:S01]  /*50b0*/  MUFU.EX2 R123, R2 ;  /* 0x00000002007b7308 */ /* 0x0005e20000000800 */
[----:B------:R-:W-:Y:S01]  /*50c0*/  SHF.R.U32.HI R107, RZ, 0x18, R4 ;  /* 0x00000018ff6b7819 */ /* 0x000fe20000011604 */
[----:B------:R-:W-:Y:S01]  /*50d0*/  IMAD.MOV.U32 R233, RZ, RZ, R113 ;  /* 0x000000ffffe97224 */ /* 0x000fe200078e0071 */
[----:B------:R-:W-:Y:S01]  /*50e0*/  LOP3.LUT R4, R9, UR10, R108, 0x96, !PT ;  /* 0x0000000a09047c12 */ /* 0x000fe2000f8e966c */
[----:B-1----:R-:W-:-:S02]  /*50f0*/  FFMA.FTZ R3, R236, c[0x0][0x23c], -R22 ;  /* 0x00008f00ec037a23 */ /* 0x002fc40000010816 */
[----:B------:R-:W-:Y:S02]  /*5100*/  IMAD.MOV.U32 R236, RZ, RZ, R112 ;  /* 0x000000ffffec7224 */ /* 0x000fe400078e0070 */
[----:B------:R-:W-:Y:S01]  /*5110*/  IMAD.WIDE.U32 R10, R4, -0x326172a9, RZ ;  /* 0xcd9e8d57040a7825 */ /* 0x000fe200078e00ff */
[----:B------:R1:W-:Y:S01]  /*5120*/  MUFU.EX2 R122, R3 ;  /* 0x00000003007a7308 */ /* 0x0003e20000000800 */
[----:B------:R-:W-:-:S03]  /*5130*/  LOP3.LUT R4, R0, 0xffff, RZ, 0xc0, !PT ;  /* 0x0000ffff00047812 */ /* 0x000fc600078ec0ff */
[----:B------:R-:W-:Y:S02]  /*5140*/  LOP3.LUT R9, R11, UR9, R72, 0x96, !PT ;  /* 0x000000090b097c12 */ /* 0x000fe4000f8e9648 */
[----:B--2---:R-:W-:Y:S02]  /*5150*/  SHF.R.U32.HI R2, RZ, 0x8, R6 ;  /* 0x00000008ff027819 */ /* 0x004fe40000011606 */
[----:B------:R2:W-:Y:S01]  /*5160*/  MUFU.EX2 R125, R5 ;  /* 0x00000005007d7308 */ /* 0x0005e20000000800 */
[----:B------:R-:W-:Y:S01]  /*5170*/  FFMA.FTZ R6, R151, c[0x0][0x23c], -R19 ;  /* 0x00008f0097067a23 */ /* 0x000fe20000010813 */
[----:B------:R-:W-:Y:S02]  /*5180*/  PRMT R12, R7, 0x5410, R2 ;  /* 0x00005410070c7816 */ /* 0x000fe40000000002 */
[----:B------:R-:W-:Y:S01]  /*5190*/  LOP3.LUT R2, R17, 0xff, RZ, 0xc0, !PT ;  /* 0x000000ff11027812 */ /* 0x000fe200078ec0ff */
[----:B------:R-:W-:-:S03]  /*51a0*/  IMAD.WIDE.U32 R16, R9, -0x2daee0ad, RZ ;  /* 0xd2511f5309107825 */ /* 0x000fc600078e00ff */
[----:B------:R-:W-:Y:S01]  /*51b0*/  MUFU.EX2 R120, R6 ;  /* 0x0000000600787308 */ /* 0x000fe20000000800 */
[----:B------:R-:W-:Y:S01]  /*51c0*/  PRMT R11, R2, 0x5410, R18 ;  /* 0x00005410020b7816 */ /* 0x000fe20000000012 */
[----:B-1----:R-:W-:Y:S02]  /*51d0*/  FFMA.FTZ R3, R150, c[0x0][0x23c], -R19 ;  /* 0x00008f0096037a23 */ /* 0x002fe40000010813 */
[----:B------:R-:W-:-:S04]  /*51e0*/  IMAD.MOV.U32 R150, RZ, RZ, R111 ;  /* 0x000000ffff967224 */ /* 0x000fc800078e006f */
[----:B------:R1:W-:Y:S01]  /*51f0*/  MUFU.EX2 R121, R3 ;  /* 0x0000000300797308 */ /* 0x0003e20000000800 */
[----:B--2---:R-:W-:Y:S02]  /*5200*/  SHF.R.U32.HI R5, RZ, 0x8, R4 ;  /* 0x00000008ff057819 */ /* 0x004fe40000011604 */
[----:B------:R-:W-:Y:S01]  /*5210*/  LOP3.LUT R4, R0, 0xff, RZ, 0xc0, !PT ;  /* 0x000000ff00047812 */ /* 0x000fe200078ec0ff */
[----:B-1----:R-:W-:-:S05]  /*5220*/  IMAD.WIDE.U32 R2, R73, -0x2daee0ad, RZ ;  /* 0xd2511f5349027825 */ /* 0x002fca00078e00ff */
[----:B------:R-:W-:Y:S02]  /*5230*/  LOP3.LUT R7, R3, UR8, R8, 0x96, !PT ;  /* 0x0000000803077c12 */ /* 0x000fe4000f8e9608 */
[--C-:B------:R-:W-:Y:S02]  /*5240*/  SHF.R.U32.HI R3, RZ, 0x10, R0.reuse ;  /* 0x00000010ff037819 */ /* 0x100fe40000011600 */
[----:B------:R-:W-:Y:S01]  /*5250*/  PRMT R8, R4, 0x5410, R5 ;  /* 0x0000541004087816 */ /* 0x000fe20000000005 */
[--C-:B------:R-:W-:Y:S01]  /*5260*/  FFMA.FTZ R4, R174, c[0x0][0x23c], -R19.reuse ;  /* 0x00008f00ae047a23 */ /* 0x100fe20000010813 */
[----:B------:R-:W-:Y:S01]  /*5270*/  SHF.R.U32.HI R5, RZ, 0x18, R0 ;  /* 0x00000018ff057819 */ /* 0x000fe20000011600 */
[----:B------:R-:W-:Y:S01]  /*5280*/  IMAD.MOV.U32 R174, RZ, RZ, R190 ;  /* 0x000000ffffae7224 */ /* 0x000fe200078e00be */
[----:B------:R-:W-:Y:S01]  /*5290*/  LOP3.LUT R0, R3, 0xff, RZ, 0xc0, !PT ;  /* 0x000000ff03007812 */ /* 0x000fe200078ec0ff */
[----:B------:R-:W-:Y:S01]  /*52a0*/  FFMA.FTZ R3, R175, c[0x0][0x23c], -R19 ;  /* 0x00008f00af037a23 */ /* 0x000fe20000010813 */
[----:B------:R1:W-:Y:S01]  /*52b0*/  MUFU.EX2 R119, R4 ;  /* 0x0000000400777308 */ /* 0x0003e20000000800 */
[----:B------:R-:W-:Y:S01]  /*52c0*/  IMAD.MOV.U32 R175, RZ, RZ, R191 ;  /* 0x000000ffffaf7224 */ /* 0x000fe200078e00bf */
[----:B------:R-:W-:Y:S01]  /*52d0*/  PRMT R5, R0, 0x5410, R5 ;  /* 0x0000541000057816 */ /* 0x000fe20000000005 */
[----:B------:R-:W-:-:S02]  /*52e0*/  FFMA.FTZ R0, R194, c[0x0][0x23c], -R19 ;  /* 0x00008f00c2007a23 */ /* 0x000fc40000010813 */
[----:B------:R-:W-:Y:S02]  /*52f0*/  IMAD.MOV.U32 R194, RZ, RZ, R186 ;  /* 0x000000ffffc27224 */ /* 0x000fe400078e00ba */
[----:B------:R-:W-:Y:S01]  /*5300*/  IMAD.MOV.U32 R186, RZ, RZ, R143 ;  /* 0x000000ffffba7224 */ /* 0x000fe200078e008f */
[----:B------:R2:W3:Y:S01]  /*5310*/  MUFU.EX2 R118, R3 ;  /* 0x0000000300767308 */ /* 0x0004e20000000800 */
[----:B------:R-:W-:Y:S02]  /*5320*/  IMAD.MOV.U32 R191, RZ, RZ, R142 ;  /* 0x000000ffffbf7224 */ /* 0x000fe400078e008e */
[----:B------:R-:W-:Y:S01]  /*5330*/  IMAD.MOV.U32 R190, RZ, RZ, R141 ;  /* 0x000000ffffbe7224 */ /* 0x000fe200078e008d */
[----:B-1----:R-:W-:-:S04]  /*5340*/  LOP3.LUT R4, R17, UR6, R2, 0x96, !PT ;  /* 0x0000000611047c12 */ /* 0x002fc8000f8e9602 */
[----:B------:R1:W-:Y:S01]  /*5350*/  MUFU.EX2 R117, R0 ;  /* 0x0000000000757308 */ /* 0x0003e20000000800 */
[----:B--2---:R-:W-:-:S04]  /*5360*/  IMAD.WIDE.U32 R2, R7, -0x326172a9, RZ ;  /* 0xcd9e8d5707027825 */ /* 0x004fc800078e00ff */
[----:B------:R-:W-:Y:S01]  /*5370*/  IMAD.WIDE.U32 R6, R4, -0x326172a9, RZ ;  /* 0xcd9e8d5704067825 */ /* 0x000fe200078e00ff */
[----:B------:R-:W-:-:S03]  /*5380*/  LOP3.LUT R4, R3, UR7, R10, 0x96, !PT ;  /* 0x0000000703047c12 */ /* 0x000fc6000f8e960a */
[----:B------:R-:W-:Y:S01]  /*5390*/  FFMA.FTZ R3, R195, c[0x0][0x23c], -R19 ;  /* 0x00008f00c3037a23 */ /* 0x000fe20000010813 */
[----:B------:R-:W-:Y:S01]  /*53a0*/  LOP3.LUT R7, R7, UR5, R2, 0x96, !PT ;  /* 0x0000000507077c12 */ /* 0x000fe2000f8e9602 */
[--C-:B-1----:R-:W-:Y:S01]  /*53b0*/  HSET2.LE.AND R0, R12, R109.reuse, PT ;  /* 0x0000006d0c007233 */ /* 0x102fe20003803000 */
[----:B------:R-:W-:Y:S01]  /*53c0*/  F2FP.BF16.PACK_AB R2, R133, R230 ;  /* 0x000000e68502723e */ /* 0x000fe200000010ff */
[----:B------:R1:W-:Y:S01]  /*53d0*/  MUFU.EX2 R116, R3 ;  /* 0x0000000300747308 */ /* 0x0003e20000000800 */
[----:B------:R-:W-:Y:S02]  /*53e0*/  IMAD.MOV.U32 R195, RZ, RZ, R185 ;  /* 0x000000ffffc37224 */ /* 0x000fe400078e00b9 */
[----:B------:R-:W-:Y:S01]  /*53f0*/  LOP3.LUT R10, R0, R2, RZ, 0xc0, !PT ;  /* 0x00000002000a7212 */ /* 0x000fe200078ec0ff */
[----:B------:R-:W-:Y:S01]  /*5400*/  HSET2.LE.AND R0, R11, R109, PT ;  /* 0x0000006d0b007233 */ /* 0x000fe20003803000 */
[----:B---3--:R-:W-:Y:S01]  /*5410*/  F2FP.BF16.PACK_AB R2, R118, R119 ;  /* 0x000000777602723e */ /* 0x008fe200000010ff */
[----:B------:R-:W-:-:S03]  /*5420*/  IMAD.MOV.U32 R185, RZ, RZ, R140 ;  /* 0x000000ffffb97224 */ /* 0x000fc600078e008c */
[----:B------:R-:W-:Y:S01]  /*5430*/  LOP3.LUT R11, R0, R2, RZ, 0xc0, !PT ;  /* 0x00000002000b7212 */ /* 0x000fe200078ec0ff */
[----:B------:R-:W-:Y:S01]  /*5440*/  HSET2.LE.AND R0, R8, R109, PT ;  /* 0x0000006d08007233 */ /* 0x000fe20003803000 */
[----:B------:R-:W-:-:S04]  /*5450*/  F2FP.BF16.PACK_AB R2, R231, R189 ;  /* 0x000000bde702723e */ /* 0x000fc800000010ff */
[----:B------:R-:W-:Y:S01]  /*5460*/  LOP3.LUT R8, R0, R2, RZ, 0xc0, !PT ;  /* 0x0000000200087212 */ /* 0x000fe200078ec0ff */
[----:B-1----:R-:W-:Y:S01]  /*5470*/  FFMA.FTZ R3, R178, c[0x0][0x23c], -R19 ;  /* 0x00008f00b2037a23 */ /* 0x002fe20000010813 */
[----:B------:R-:W-:Y:S01]  /*5480*/  HSET2.LE.AND R0, R5, R109, PT ;  /* 0x0000006d05007233 */ /* 0x000fe20003803000 */
[----:B------:R-:W-:Y:S01]  /*5490*/  F2FP.BF16.PACK_AB R2, R120, R121 ;  /* 0x000000797802723e */ /* 0x000fe200000010ff */
[----:B------:R-:W-:Y:S01]  /*54a0*/  IMAD.WIDE.U32 R4, R4, -0x2daee0ad, RZ ;  /* 0xd2511f5304047825 */ /* 0x000fe200078e00ff */
[----:B------:R1:W-:Y:S02]  /*54b0*/  MUFU.EX2 R115, R3 ;  /* 0x0000000300737308 */ /* 0x0003e40000000800 */
[----:B------:R-:W-:Y:S01]  /*54c0*/  LOP3.LUT R9, R0, R2, RZ, 0xc0, !PT ;  /* 0x0000000200097212 */ /* 0x000fe200078ec0ff */
[----:B------:R-:W-:Y:S01]  /*54d0*/  FFMA.FTZ R0, R224, c[0x0][0x23c], -R15 ;  /* 0x00008f00e0007a23 */ /* 0x000fe2000001080f */
[----:B------:R-:W-:Y:S01]  /*54e0*/  LOP3.LUT R5, R5, UR4, R16, 0x96, !PT ;  /* 0x0000000405057c12 */ /* 0x000fe2000f8e9610 */
[----:B------:R-:W-:-:S02]  /*54f0*/  IMAD.MOV.U32 R224, RZ, RZ, R167 ;  /* 0x000000ffffe07224 */ /* 0x000fc400078e00a7 */
[----:B------:R-:W-:Y:S01]  /*5500*/  IMAD.MOV.U32 R178, RZ, RZ, R149 ;  /* 0x000000ffffb27224 */ /* 0x000fe200078e0095 */
[----:B------:R2:W-:Y:S01]  /*5510*/  MUFU.EX2 R112, R0 ;  /* 0x0000000000707308 */ /* 0x0005e20000000800 */
[----:B------:R-:W-:Y:S01]  /*5520*/  HMMA.16816.F32.BF16 R36, R8, R40, R96 ;  /* 0x000000280824723c */ /* 0x000fe20000041860 */
[----:B-1----:R-:W-:-:S07]  /*5530*/  FFMA.FTZ R3, R179, c[0x0][0x23c], -R19 ;  /* 0x00008f00b3037a23 */ /* 0x002fce0000010813 */
[----:B------:R-:W-:Y:S01]  /*5540*/  HMMA.16816.F32.BF16 R68, R8, R44, R92 ;  /* 0x0000002c0844723c */ /* 0x000fe2000004185c */
[----:B------:R-:W-:Y:S01]  /*5550*/  IMAD.MOV.U32 R179, RZ, RZ, R163 ;  /* 0x000000ffffb37224 */ /* 0x000fe200078e00a3 */
[----:B------:R1:W-:Y:S01]  /*5560*/  MUFU.EX2 R114, R3 ;  /* 0x0000000300727308 */ /* 0x0003e20000000800 */
[----:B--2---:R-:W-:-:S05]  /*5570*/  FFMA.FTZ R0, R225, c[0x0][0x23c], -R15 ;  /* 0x00008f00e1007a23 */ /* 0x004fca000001080f */
[C---:B------:R-:W-:Y:S01]  /*5580*/  HMMA.16816.F32.BF16 R60, R8.reuse, R46, R88 ;  /* 0x0000002e083c723c */ /* 0x040fe20000041858 */
[----:B------:R-:W-:Y:S01]  /*5590*/  IMAD.MOV.U32 R225, RZ, RZ, R166 ;  /* 0x000000ffffe17224 */ /* 0x000fe200078e00a6 */
[----:B------:R2:W-:Y:S06]  /*55a0*/  MUFU.EX2 R111, R0 ;  /* 0x00000000006f7308 */ /* 0x0005ec0000000800 */
[----:B------:R-:W-:Y:S01]  /*55b0*/  HMMA.16816.F32.BF16 R64, R8, R42, R100 ;  /* 0x0000002a0840723c */ /* 0x000fe20000041864 */
[----:B-1----:R-:W-:Y:S02]  /*55c0*/  FFMA.FTZ R3, R198, c[0x0][0x23c], -R19 ;  /* 0x00008f00c6037a23 */ /* 0x002fe40000010813 */
[----:B------:R-:W-:-:S02]  /*55d0*/  IMAD.MOV.U32 R198, RZ, RZ, R162 ;  /* 0x000000ffffc67224 */ /* 0x000fc400078e00a2 */
[----:B------:R1:W-:Y:S02]  /*55e0*/  MUFU.EX2 R113, R3 ;  /* 0x0000000300717308 */ /* 0x0003e40000000800 */
[--C-:B------:R-:W-:Y:S01]  /*55f0*/  FFMA.FTZ R9, R245, c[0x0][0x23c], -R15.reuse ;  /* 0x00008f00f5097a23 */ /* 0x100fe2000001080f */
[----:B------:R-:W-:Y:S01]  /*5600*/  SHF.R.U32.HI R11, RZ, 0x18, R20 ;  /* 0x00000018ff0b7819 */ /* 0x000fe20000011614 */
[----:B--2---:R-:W-:Y:S01]  /*5610*/  FFMA.FTZ R0, R220, c[0x0][0x23c], -R15 ;  /* 0x00008f00dc007a23 */ /* 0x004fe2000001080f */
[----:B------:R-:W-:Y:S01]  /*5620*/  LOP3.LUT R10, R20, 0xff, RZ, 0xc0, !PT ;  /* 0x000000ff140a7812 */ /* 0x000fe200078ec0ff */
[----:B------:R-:W-:Y:S02]  /*5630*/  IMAD.MOV.U32 R220, RZ, RZ, R160 ;  /* 0x000000ffffdc7224 */ /* 0x000fe400078e00a0 */
[----:B------:R2:W-:Y:S01]  /*5640*/  MUFU.EX2 R108, R0 ;  /* 0x00000000006c7308 */ /* 0x0005e20000000800 */
[----:B-1----:R-:W-:-:S07]  /*5650*/  IMAD.WIDE.U32 R2, R7, -0x2daee0ad, RZ ;  /* 0xd2511f5307027825 */ /* 0x002fce00078e00ff */
[----:B------:R-:W-:Y:S01]  /*5660*/  MUFU.EX2 R90, R9 ;  /* 0x00000009005a7308 */ /* 0x000fe20000000800 */
[----:B------:R-:W-:Y:S01]  /*5670*/  LOP3.LUT R17, R3, UR14, R4, 0x96, !PT ;  /* 0x0000000e03117c12 */ /* 0x000fe2000f8e9604 */
[----:B------:R-:W-:Y:S01]  /*5680*/  FFMA.FTZ R4, R227, c[0x0][0x23c], -R14 ;  /* 0x00008f00e3047a23 */ /* 0x000fe2000001080e */
[C---:B------:R-:W-:Y:S01]  /*5690*/  LOP3.LUT R59, R2.reuse, 0xffff, RZ, 0xc0, !PT ;  /* 0x0000ffff023b7812 */ /* 0x040fe200078ec0ff */
[----:B--2---:R-:W-:Y:S01]  /*56a0*/  FFMA.FTZ R0, R221, c[0x0][0x23c], -R15 ;  /* 0x00008f00dd007a23 */ /* 0x004fe2000001080f */
[----:B------:R-:W-:-:S03]  /*56b0*/  LOP3.LUT R72, R2, 0xff, RZ, 0xc0, !PT ;  /* 0x000000ff02487812 */ /* 0x000fc600078ec0ff */
[----:B------:R1:W-:Y:S01]  /*56c0*/  MUFU.EX2 R97, R4 ;  /* 0x0000000400617308 */ /* 0x0003e20000000800 */
[--C-:B------:R-:W-:Y:S01]  /*56d0*/  SHF.R.U32.HI R73, RZ, 0x10, R2.reuse ;  /* 0x00000010ff497819 */ /* 0x100fe20000011602 */
[----:B------:R-:W-:Y:S01]  /*56e0*/  IMAD.MOV.U32 R221, RZ, RZ, R165 ;  /* 0x000000ffffdd7224 */ /* 0x000fe200078e00a5 */
[----:B------:R-:W-:Y:S01]  /*56f0*/  SHF.R.U32.HI R75, RZ, 0x18, R2 ;  /* 0x00000018ff4b7819 */ /* 0x000fe20000011602 */
[----:B------:R-:W-:-:S04]  /*5700*/  IMAD.WIDE.U32 R2, R5, -0x326172a9, RZ ;  /* 0xcd9e8d5705027825 */ /* 0x000fc800078e00ff */
[----:B------:R2:W-:Y:S01]  /*5710*/  MUFU.EX2 R99, R0 ;  /* 0x0000000000637308 */ /* 0x0005e20000000800 */
[C---:B------:R-:W-:Y:S01]  /*5720*/  LOP3.LUT R16, R2.reuse, 0xffff, RZ, 0xc0, !PT ;  /* 0x0000ffff02107812 */ /* 0x040fe200078ec0ff */
[----:B------:R-:W-:Y:S01]  /*5730*/  FFMA.FTZ R5, R223, c[0x0][0x23c], -R14 ;  /* 0x00008f00df057a23 */ /* 0x000fe2000001080e */
[----:B------:R-:W-:Y:S02]  /*5740*/  LOP3.LUT R18, R2, 0xff, RZ, 0xc0, !PT ;  /* 0x000000ff02127812 */ /* 0x000fe400078ec0ff */
[--C-:B------:R-:W-:Y:S02]  /*5750*/  SHF.R.U32.HI R28, RZ, 0x10, R2.reuse ;  /* 0x00000010ff1c7819 */ /* 0x100fe40000011602 */
[----:B------:R-:W-:Y:S01]  /*5760*/  SHF.R.U32.HI R30, RZ, 0x18, R2 ;  /* 0x00000018ff1e7819 */ /* 0x000fe20000011602 */
[----:B------:R-:W-:Y:S01]  /*5770*/  FFMA.FTZ R2, R226, c[0x0][0x23c], -R14 ;  /* 0x00008f00e2027a23 */ /* 0x000fe2000001080e */
[----:B------:R-:W-:Y:S01]  /*5780*/  LOP3.LUT R12, R3, UR15, R6, 0x96, !PT ;  /* 0x0000000f030c7c12 */ /* 0x000fe2000f8e9606 */
[----:B------:R-:W-:Y:S01]  /*5790*/  MUFU.EX2 R93, R5 ;  /* 0x00000005005d7308 */ /* 0x000fe20000000800 */
[----:B------:R-:W-:Y:S01]  /*57a0*/  SHF.R.U32.HI R3, RZ, 0x8, R26 ;  /* 0x00000008ff037819 */ /* 0x000fe2000001161a */
[----:B------:R-:W-:Y:S01]  /*57b0*/  IMAD.MOV.U32 R226, RZ, RZ, R164 ;  /* 0x000000ffffe27224 */ /* 0x000fe200078e00a4 */
[----:B-1----:R-:W-:-:S02]  /*57c0*/  LOP3.LUT R4, R13, 0xff, RZ, 0xc0, !PT ;  /* 0x000000ff0d047812 */ /* 0x002fc400078ec0ff */
[----:B--2---:R-:W-:-:S03]  /*57d0*/  SHF.R.U32.HI R0, RZ, 0x8, R31 ;  /* 0x00000008ff007819 */ /* 0x004fc6000001161f */
[----:B------:R1:W-:Y:S01]  /*57e0*/  MUFU.EX2 R98, R2 ;  /* 0x0000000200627308 */ /* 0x0003e20000000800 */
[----:B------:R-:W-:Y:S02]  /*57f0*/  PRMT R58, R33, 0x5410, R0 ;  /* 0x00005410213a7816 */ /* 0x000fe40000000000 */
[----:B------:R-:W-:Y:S02]  /*5800*/  SHF.R.U32.HI R0, RZ, 0x8, R21 ;  /* 0x00000008ff007819 */ /* 0x000fe40000011615 */
[----:B------:R-:W-:Y:S02]  /*5810*/  PRMT R21, R29, 0x5410, R3 ;  /* 0x000054101d157816 */ /* 0x000fe40000000003 */
[----:B------:R-:W-:Y:S02]  /*5820*/  PRMT R6, R24, 0x5410, R0 ;  /* 0x0000541018067816 */ /* 0x000fe40000000000 */
[----:B------:R-:W-:Y:S02]  /*5830*/  LOP3.LUT R0, R13, 0xffff, RZ, 0xc0, !PT ;  /* 0x0000ffff0d007812 */ /* 0x000fe400078ec0ff */
[----:B------:R-:W-:-:S02]  /*5840*/  LOP3.LUT R3, R25, 0xff, RZ, 0xc0, !PT ;  /* 0x000000ff19037812 */ /* 0x000fc400078ec0ff */
[----:B------:R-:W-:Y:S02]  /*5850*/  SHF.R.U32.HI R0, RZ, 0x8, R0 ;  /* 0x00000008ff007819 */ /* 0x000fe40000011600 */
[----:B-1----:R-:W-:Y:S02]  /*5860*/  LOP3.LUT R2, R32, 0xff, RZ, 0xc0, !PT ;  /* 0x000000ff20027812 */ /* 0x002fe400078ec0ff */
[----:B------:R-:W-:Y:S01]  /*5870*/  PRMT R0, R4, 0x5410, R0 ;  /* 0x0000541004007816 */ /* 0x000fe20000000000 */
[----:B------:R-:W-:Y:S01]  /*5880*/  FFMA.FTZ R4, R199, c[0x0][0x23c], -R19 ;  /* 0x00008f00c7047a23 */ /* 0x000fe20000010813 */
[----:B------:R-:W-:Y:S01]  /*5890*/  PRMT R57, R2, 0x5410, R34 ;  /* 0x0000541002397816 */ /* 0x000fe20000000022 */
[----:B------:R-:W-:Y:S01]  /*58a0*/  FFMA.FTZ R2, R222, c[0x0][0x23c], -R14 ;  /* 0x00008f00de027a23 */ /* 0x000fe2000001080e */
[----:B------:R-:W1:Y:S01]  /*58b0*/  LDSM.16.MT88.4 R32, [R204+0x5400] ;  /* 0x00540000cc20783b */ /* 0x000e620000004200 */
[----:B------:R-:W-:Y:S01]  /*58c0*/  PRMT R7, R3, 0x5410, R27 ;  /* 0x0000541003077816 */ /* 0x000fe2000000001b */
[--C-:B------:R-:W-:Y:S01]  /*58d0*/  HSET2.LE.AND R0, R0, R109.reuse, PT ;  /* 0x0000006d00007233 */ /* 0x100fe20003803000 */
[----:B------:R2:W3:Y:S01]  /*58e0*/  MUFU.EX2 R96, R2 ;  /* 0x0000000200607308 */ /* 0x0004e20000000800 */
[----:B------:R-:W-:Y:S01]  /*58f0*/  SHF.R.U32.HI R5, RZ, 0x18, R13 ;  /* 0x00000018ff057819 */ /* 0x000fe2000001160d */
[----:B------:R-:W4:Y:S01]  /*5900*/  LDSM.16.MT88.4 R24, [R205+0x5400] ;  /* 0x00540000cd18783b */ /* 0x000f220000004200 */
[----:B------:R-:W-:-:S05]  /*5910*/  HSET2.LE.AND R7, R7, R109, PT ;  /* 0x0000006d07077233 */ /* 0x000fca0003803000 */
[----:B------:R3:W-:Y:S01]  /*5920*/  MUFU.EX2 R92, R4 ;  /* 0x00000004005c7308 */ /* 0x0007e20000000800 */
[----:B--2---:R-:W-:Y:S02]  /*5930*/  SHF.R.U32.HI R2, RZ, 0x10, R13 ;  /* 0x00000010ff027819 */ /* 0x004fe4000001160d */
[----:B---3--:R-:W-:Y:S02]  /*5940*/  F2FP.BF16.PACK_AB R8, R93, R96 ;  /* 0x000000605d08723e */ /* 0x008fe400000010ff */
[----:B------:R-:W-:Y:S02]  /*5950*/  LOP3.LUT R3, R2, 0xff, RZ, 0xc0, !PT ;  /* 0x000000ff02037812 */ /* 0x000fe400078ec0ff */
[----:B------:R-:W-:Y:S02]  /*5960*/  F2FP.BF16.PACK_AB R2, R111, R112 ;  /* 0x000000706f02723e */ /* 0x000fe400000010ff */
[----:B------:R-:W-:Y:S01]  /*5970*/  PRMT R5, R3, 0x5410, R5 ;  /* 0x0000541003057816 */ /* 0x000fe20000000005 */
[--C-:B------:R-:W-:Y:S01]  /*5980*/  HSET2.LE.AND R3, R6, R109.reuse, PT ;  /* 0x0000006d06037233 */ /* 0x100fe20003803000 */
[----:B------:R-:W-:Y:S01]  /*5990*/  LOP3.LUT R4, R0, R2, RZ, 0xc0, !PT ;  /* 0x0000000200047212 */ /* 0x000fe200078ec0ff */
[--C-:B------:R-:W-:Y:S01]  /*59a0*/  FFMA.FTZ R2, R244, c[0x0][0x23c], -R15.reuse ;  /* 0x00008f00f4027a23 */ /* 0x100fe2000001080f */
[----:B------:R-:W-:Y:S01]  /*59b0*/  F2FP.BF16.PACK_AB R6, R99, R108 ;  /* 0x0000006c6306723e */ /* 0x000fe200000010ff */
[----:B------:R-:W-:Y:S01]  /*59c0*/  HSET2.LE.AND R0, R5, R109, PT ;  /* 0x0000006d05007233 */ /* 0x000fe20003803000 */
[----:B------:R-:W-:Y:S01]  /*59d0*/  LOP3.LUT R7, R7, R8, RZ, 0xc0, !PT ;  /* 0x0000000807077212 */ /* 0x000fe200078ec0ff */
[----:B------:R2:W3:Y:S01]  /*59e0*/  MUFU.EX2 R91, R2 ;  /* 0x00000002005b7308 */ /* 0x0004e20000000800 */
[----:B------:R-:W-:Y:S01]  /*59f0*/  LOP3.LUT R6, R3, R6, RZ, 0xc0, !PT ;  /* 0x0000000603067212 */ /* 0x000fe200078ec0ff */
[----:B------:R-:W-:Y:S01]  /*5a00*/  FFMA.FTZ R3, R240, c[0x0][0x23c], -R15 ;  /* 0x00008f00f0037a23 */ /* 0x000fe2000001080f */
[----:B------:R-:W-:-:S04]  /*5a10*/  LOP3.LUT R8, R48, 0xff, RZ, 0xc0, !PT ;  /* 0x000000ff30087812 */ /* 0x000fc800078ec0ff */
[----:B------:R-:W-:Y:S01]  /*5a20*/  PRMT R8, R8, 0x5410, R49 ;  /* 0x0000541008087816 */ /* 0x000fe20000000031 */
[----:B------:R1:W-:Y:S01]  /*5a30*/  MUFU.EX2 R89, R3 ;  /* 0x0000000300597308 */ /* 0x0003e20000000800 */
[----:B--2---:R-:W-:-:S04]  /*5a40*/  F2FP.BF16.PACK_AB R2, R97, R98 ;  /* 0x000000626102723e */ /* 0x004fc800000010ff */
[----:B------:R-:W-:Y:S02]  /*5a50*/  LOP3.LUT R5, R0, R2, RZ, 0xc0, !PT ;  /* 0x0000000200057212 */ /* 0x000fe400078ec0ff */
[----:B------:R-:W-:Y:S02]  /*5a60*/  SHF.R.U32.HI R2, RZ, 0x10, R20 ;  /* 0x00000010ff027819 */ /* 0x000fe40000011614 */
[----:B------:R-:W-:Y:S01]  /*5a70*/  LOP3.LUT R0, R20, 0xffff, RZ, 0xc0, !PT ;  /* 0x0000ffff14007812 */ /* 0x000fe200078ec0ff */
[----:B-1----:R-:W-:Y:S01]  /*5a80*/  FFMA.FTZ R3, R241, c[0x0][0x23c], -R15 ;  /* 0x00008f00f1037a23 */ /* 0x002fe2000001080f */
[----:B------:R-:W-:Y:S01]  /*5a90*/  LOP3.LUT R2, R2, 0xff, RZ, 0xc0, !PT ;  /* 0x000000ff02027812 */ /* 0x000fe200078ec0ff */
[C---:B------:R-:W-:Y:S01]  /*5aa0*/  HMMA.16816.F32.BF16 R44, R4.reuse, R34, R84 ;  /* 0x00000022042c723c */ /* 0x040fe20000041854 */
[----:B------:R-:W-:Y:S01]  /*5ab0*/  SHF.R.U32.HI R9, RZ, 0x8, R0 ;  /* 0x00000008ff097819 */ /* 0x000fe20000011600 */
[----:B------:R1:W-:Y:S01]  /*5ac0*/  MUFU.EX2 R88, R3 ;  /* 0x0000000300587308 */ /* 0x0003e20000000800 */
[----:B------:R-:W-:Y:S01]  /*5ad0*/  SHF.R.U32.HI R0, RZ, 0x8, R16 ;  /* 0x00000008ff007819 */ /* 0x000fe20000011610 */
[--C-:B------:R-:W-:Y:S01]  /*5ae0*/  FFMA.FTZ R16, R247, c[0x0][0x23c], -R14.reuse ;  /* 0x00008f00f7107a23 */ /* 0x100fe2000001080e */
[----:B------:R-:W-:Y:S01]  /*5af0*/  PRMT R13, R2, 0x5410, R11 ;  /* 0x00005410020d7816 */ /* 0x000fe2000000000b */
[----:B------:R-:W-:Y:S01]  /*5b00*/  FFMA.FTZ R2, R246, c[0x0][0x23c], -R14 ;  /* 0x00008f00f6027a23 */ /* 0x000fe2000001080e */
[----:B------:R-:W-:Y:S01]  /*5b10*/  PRMT R18, R18, 0x5410, R0 ;  /* 0x0000541012127816 */ /* 0x000fe20000000000 */
[--C-:B------:R-:W-:Y:S01]  /*5b20*/  HSET2.LE.AND R0, R21, R109.reuse, PT ;  /* 0x0000006d15007233 */ /* 0x100fe20003803000 */
[----:B------:R-:W-:Y:S01]  /*5b30*/  PRMT R9, R10, 0x5410, R9 ;  /* 0x000054100a097816 */ /* 0x000fe20000000009 */
[----:B------:R2:W-:Y:S01]  /*5b40*/  MUFU.EX2 R84, R2 ;  /* 0x0000000200547308 */ /* 0x0005e20000000800 */
[----:B------:R-:W-:Y:S01]  /*5b50*/  F2FP.BF16.PACK_AB R11, R114, R115 ;  /* 0x00000073720b723e */ /* 0x000fe200000010ff */
[----:B------:R-:W-:Y:S01]  /*5b60*/  HMMA.16816.F32.BF16 R52, R4, R32, R52 ;  /* 0x000000200434723c */ /* 0x000fe20000041834 */
[----:B-1----:R-:W-:-:S02]  /*5b70*/  HSET2.LE.AND R3, R8, R109, PT ;  /* 0x0000006d08037233 */ /* 0x002fc40003803000 */
[----:B------:R-:W-:Y:S01]  /*5b80*/  HSET2.LE.AND R8, R9, R109, PT ;  /* 0x0000006d09087233 */ /* 0x000fe20003803000 */
[----:B------:R-:W-:-:S04]  /*5b90*/  F2FP.BF16.PACK_AB R9, R131, R132 ;  /* 0x000000848309723e */ /* 0x000fc800000010ff */
[C---:B----4-:R-:W-:Y:S01]  /*5ba0*/  HMMA.16816.F32.BF16 R48, R4.reuse, R24, R80 ;  /* 0x000000180430723c */ /* 0x050fe20000041850 */
[----:B------:R-:W-:Y:S01]  /*5bb0*/  LOP3.LUT R11, R3, R11, RZ, 0xc0, !PT ;  /* 0x0000000b030b7212 */ /* 0x000fe200078ec0ff */
[----:B------:R-:W1:Y:S01]  /*5bc0*/  MUFU.EX2 R82, R16 ;  /* 0x0000001000527308 */ /* 0x000e620000000800 */
[----:B------:R-:W-:Y:S02]  /*5bd0*/  LOP3.LUT R8, R8, R9, RZ, 0xc0, !PT ;  /* 0x0000000908087212 */ /* 0x000fe400078ec0ff */
[----:B--2---:R-:W-:Y:S02]  /*5be0*/  F2FP.BF16.PACK_AB R2, R129, R130 ;  /* 0x000000828102723e */ /* 0x004fe400000010ff */
[----:B------:R-:W-:Y:S01]  /*5bf0*/  LOP3.LUT R3, R28, 0xff, RZ, 0xc0, !PT ;  /* 0x000000ff1c037812 */ /* 0x000fe200078ec0ff */
[----:B------:R-:W-:Y:S01]  /*5c00*/  HMMA.16816.F32.BF16 R40, R4, R26, R76 ;  /* 0x0000001a0428723c */ /* 0x000fe2000004184c */
[----:B------:R-:W-:Y:S01]  /*5c10*/  LOP3.LUT R10, R0, R2, RZ, 0xc0, !PT ;  /* 0x00000002000a7212 */ /* 0x000fe200078ec0ff */
[----:B------:R-:W-:Y:S01]  /*5c20*/  HSET2.LE.AND R0, R13, R109, PT ;  /* 0x0000006d0d007233 */ /* 0x000fe20003803000 */
[----:B------:R-:W-:-:S04]  /*5c30*/  F2FP.BF16.PACK_AB R2, R116, R117 ;  /* 0x000000757402723e */ /* 0x000fc800000010ff */
[----:B------:R-:W-:Y:S01]  /*5c40*/  LOP3.LUT R9, R0, R2, RZ, 0xc0, !PT ;  /* 0x0000000200097212 */ /* 0x000fe200078ec0ff */
[--C-:B------:R-:W-:Y:S01]  /*5c50*/  FFMA.FTZ R2, R242, c[0x0][0x23c], -R14.reuse ;  /* 0x00008f00f2027a23 */ /* 0x100fe2000001080e */
[C---:B------:R-:W-:Y:S01]  /*5c60*/  LOP3.LUT R0, R12.reuse, 0xffff, RZ, 0xc0, !PT ;  /* 0x0000ffff0c007812 */ /* 0x040fe200078ec0ff */
[----:B------:R-:W-:Y:S01]  /*5c70*/  FFMA.FTZ R4, R243, c[0x0][0x23c], -R14 ;  /* 0x00008f00f3047a23 */ /* 0x000fe2000001080e */
[----:B------:R-:W-:Y:S01]  /*5c80*/  PRMT R7, R3, 0x5410, R30 ;  /* 0x0000541003077816 */ /* 0x000fe2000000001e */
[----:B------:R2:W-:Y:S01]  /*5c90*/  MUFU.EX2 R81, R2 ;  /* 0x0000000200517308 */ /* 0x0005e20000000800 */
[----:B------:R-:W-:Y:S01]  /*5ca0*/  LOP3.LUT R3, R12, 0xff, RZ, 0xc0, !PT ;  /* 0x000000ff0c037812 */ /* 0x000fe200078ec0ff */
[----:B------:R-:W-:Y:S01]  /*5cb0*/  FFMA.FTZ R5, R202, c[0x0][0x23c], -R19 ;  /* 0x00008f00ca057a23 */ /* 0x000fe20000010813 */
[----:B------:R-:W-:Y:S01]  /*5cc0*/  SHF.R.U32.HI R0, RZ, 0x8, R0 ;  /* 0x00000008ff007819 */ /* 0x000fe20000011600 */
[----:B------:R-:W-:Y:S01]  /*5cd0*/  HMMA.16816.F32.BF16 R36, R8, R32, R36 ;  /* 0x000000200824723c */ /* 0x000fe20000041824 */
[----:B------:R-:W-:Y:S01]  /*5ce0*/  SHF.R.U32.HI R6, RZ, 0x18, R12 ;  /* 0x00000018ff067819 */ /* 0x000fe2000001160c */
[----:B------:R-:W4:Y:S01]  /*5cf0*/  LDSM.16.MT88.4 R28, [R204+0x5800] ;  /* 0x00580000cc1c783b */ /* 0x000f220000004200 */
[----:B------:R-:W-:Y:S01]  /*5d00*/  PRMT R0, R3, 0x5410, R0 ;  /* 0x0000541003007816 */ /* 0x000fe20000000000 */
[----:B------:R1:W1:Y:S01]  /*5d10*/  MUFU.EX2 R80, R4 ;  /* 0x0000000400507308 */ /* 0x0002620000000800 */
[----:B------:R-:W-:-:S03]  /*5d20*/  HSET2.LE.AND R7, R7, R109, PT ;  /* 0x0000006d07077233 */ /* 0x000fc60003803000 */
[----:B------:R-:W-:Y:S01]  /*5d30*/  HSET2.LE.AND R0, R0, R109, PT ;  /* 0x0000006d00007233 */ /* 0x000fe20003803000 */
[C---:B------:R-:W-:Y:S01]  /*5d40*/  HMMA.16816.F32.BF16 R64, R8.reuse, R34, R64 ;  /* 0x000000220840723c */ /* 0x040fe20000041840 */
[----:B------:R-:W4:Y:S01]  /*5d50*/  LDSM.16.MT88.4 R32, [R205+0x5800] ;  /* 0x00580000cd20783b */ /* 0x000f220000004200 */
[----:B--2---:R-:W-:Y:S01]  /*5d60*/  SHF.R.U32.HI R2, RZ, 0x10, R12 ;  /* 0x00000010ff027819 */ /* 0x004fe2000001160c */
[----:B------:R2:W-:Y:S01]  /*5d70*/  MUFU.EX2 R79, R5 ;  /* 0x00000005004f7308 */ /* 0x0005e20000000800 */
[----:B------:R-:W-:Y:S02]  /*5d80*/  FFMA.FTZ R12, R203, c[0x0][0x23c], -R19 ;  /* 0x00008f00cb0c7a23 */ /* 0x000fe40000010813 */
[----:B------:R-:W-:Y:S02]  /*5d90*/  LOP3.LUT R3, R2, 0xff, RZ, 0xc0, !PT ;  /* 0x000000ff02037812 */ /* 0x000fe400078ec0ff */
[----:B------:R-:W-:Y:S01]  /*5da0*/  HMMA.16816.F32.BF16 R68, R8, R24, R68 ;  /* 0x000000180844723c */ /* 0x000fe20000041844 */
[----:B---3--:R-:W-:-:S02]  /*5db0*/  F2FP.BF16.PACK_AB R2, R90, R91 ;  /* 0x0000005b5a02723e */ /* 0x008fc400000010ff */
[----:B------:R-:W-:Y:S01]  /*5dc0*/  PRMT R6, R3, 0x5410, R6 ;  /* 0x0000541003067816 */ /* 0x000fe20000000006 */
[--C-:B------:R-:W-:Y:S01]  /*5dd0*/  HSET2.LE.AND R3, R18, R109.reuse, PT ;  /* 0x0000006d12037233 */ /* 0x100fe20003803000 */
[----:B-1----:R-:W-:Y:S01]  /*5de0*/  LOP3.LUT R4, R0, R2, RZ, 0xc0, !PT ;  /* 0x0000000200047212 */ /* 0x002fe200078ec0ff */
[----:B------:R1:W3:Y:S01]  /*5df0*/  MUFU.EX2 R78, R12 ;  /* 0x0000000c004e7308 */ /* 0x0002e20000000800 */
[----:B------:R-:W-:Y:S01]  /*5e00*/  F2FP.BF16.PACK_AB R2, R82, R84 ;  /* 0x000000545202723e */ /* 0x000fe200000010ff */
[----:B------:R-:W-:Y:S01]  /*5e10*/  HSET2.LE.AND R0, R6, R109, PT ;  /* 0x0000006d06007233 */ /* 0x000fe20003803000 */
[----:B------:R-:W-:Y:S01]  /*5e20*/  F2FP.BF16.PACK_AB R6, R88, R89 ;  /* 0x000000595806723e */ /* 0x000fe200000010ff */
[----:B------:R-:W-:Y:S03]  /*5e30*/  HMMA.16816.F32.BF16 R60, R8, R26, R60 ;  /* 0x0000001a083c723c */ /* 0x000fe6000004183c */
[----:B--2---:R-:W-:Y:S01]  /*5e40*/  LOP3.LUT R5, R0, R2, RZ, 0xc0, !PT ;  /* 0x0000000200057212 */ /* 0x004fe200078ec0ff */
[----:B------:R-:W-:Y:S01]  /*5e50*/  FFMA.FTZ R0, R150, c[0x0][0x23c], -R15 ;  /* 0x00008f0096007a23 */ /* 0x000fe2000001080f */
[----:B------:R-:W-:-:S02]  /*5e60*/  SHF.R.U32.HI R2, RZ, 0x10, R23 ;  /* 0x00000010ff027819 */ /* 0x000fc40000011617 */
[----:B------:R-:W-:Y:S01]  /*5e70*/  LOP3.LUT R6, R3, R6, RZ, 0xc0, !PT ;  /* 0x0000000603067212 */ /* 0x000fe200078ec0ff */
[----:B------:R2:W-:Y:S01]  /*5e80*/  MUFU.EX2 R77, R0 ;  /* 0x00000000004d7308 */ /* 0x0005e20000000800 */
[----:B------:R-:W-:Y:S01]  /*5e90*/  SHF.R.U32.HI R11, RZ, 0x18, R23 ;  /* 0x00000018ff0b7819 */ /* 0x000fe20000011617 */
[--C-:B------:R-:W-:Y:S01]  /*5ea0*/  FFMA.FTZ R10, R252, c[0x0][0x23c], -R15.reuse ;  /* 0x00008f00fc0a7a23 */ /* 0x100fe2000001080f */
[----:B------:R-:W-:Y:S02]  /*5eb0*/  LOP3.LUT R9, R23, 0xff, RZ, 0xc0, !PT ;  /* 0x000000ff17097812 */ /* 0x000fe400078ec0ff */
[----:B------:R-:W-:Y:S02]  /*5ec0*/  SHF.R.U32.HI R8, RZ, 0x8, R104 ;  /* 0x00000008ff087819 */ /* 0x000fe40000011668 */
[----:B-1----:R-:W-:Y:S01]  /*5ed0*/  F2FP.BF16.PACK_AB R12, R80, R81 ;  /* 0x00000051500c723e */ /* 0x002fe200000010ff */
[----:B------:R-:W1:Y:S01]  /*5ee0*/  MUFU.EX2 R76, R10 ;  /* 0x0000000a004c7308 */ /* 0x000e620000000800 */
[----:B------:R-:W-:Y:S01]  /*5ef0*/  PRMT R18, R105, 0x5410, R8 ;  /* 0x0000541069127816 */ /* 0x000fe20000000008 */
[----:B------:R-:W-:Y:S01]  /*5f00*/  FFMA.FTZ R8, R249, c[0x0][0x23c], -R15 ;  /* 0x00008f00f9087a23 */ /* 0x000fe2000001080f */
[----:B------:R-:W-:-:S02]  /*5f10*/  LOP3.LUT R7, R7, R12, RZ, 0xc0, !PT ;  /* 0x0000000c07077212 */ /* 0x000fc400078ec0ff */
[----:B------:R-:W-:Y:S02]  /*5f20*/  LOP3.LUT R12, R106, 0xff, RZ, 0xc0, !PT ;  /* 0x000000ff6a0c7812 */ /* 0x000fe400078ec0ff */
[----:B--2---:R-:W-:Y:S01]  /*5f30*/  LOP3.LUT R0, R23, 0xffff, RZ, 0xc0, !PT ;  /* 0x0000ffff17007812 */ /* 0x004fe200078ec0ff */
[----:B------:R-:W-:Y:S02]  /*5f40*/  MUFU.EX2 R252, R8 ;  /* 0x0000000800fc7308 */ /* 0x000fe40000000800 */
[C---:B----4-:R-:W-:Y:S01]  /*5f50*/  HMMA.16816.F32.BF16 R52, R4.reuse, R28, R52 ;  /* 0x0000001c0434723c */ /* 0x050fe20000041834 */
[----:B------:R-:W-:Y:S02]  /*5f60*/  PRMT R16, R12, 0x5410, R107 ;  /* 0x000054100c107816 */ /* 0x000fe4000000006b */
[----:B------:R-:W-:Y:S02]  /*5f70*/  SHF.R.U32.HI R3, RZ, 0x8, R0 ;  /* 0x00000008ff037819 */ /* 0x000fe40000011600 */
[----:B------:R-:W-:Y:S01]  /*5f80*/  LOP3.LUT R0, R2, 0xff, RZ, 0xc0, !PT ;  /* 0x000000ff02007812 */ /* 0x000fe200078ec0ff */
[----:B------:R-:W-:Y:S01]  /*5f90*/  FFMA.FTZ R2, R248, c[0x0][0x23c], -R15 ;  /* 0x00008f00f8027a23 */ /* 0x000fe2000001080f */
[----:B------:R-:W-:Y:S01]  /*5fa0*/  PRMT R9, R9, 0x5410, R3 ;  /* 0x0000541009097816 */ /* 0x000fe20000000003 */
[--C-:B------:R-:W-:Y:S01]  /*5fb0*/  HSET2.LE.AND R3, R57, R109.reuse, PT ;  /* 0x0000006d39037233 */ /* 0x100fe20003803000 */
[----:B------:R-:W-:Y:S01]  /*5fc0*/  PRMT R13, R0, 0x5410, R11 ;  /* 0x00005410000d7816 */ /* 0x000fe2000000000b */
[----:B------:R-:W-:Y:S01]  /*5fd0*/  HSET2.LE.AND R0, R58, R109, PT ;  /* 0x0000006d3a007233 */ /* 0x000fe20003803000 */
[----:B---3--:R-:W-:Y:S01]  /*5fe0*/  F2FP.BF16.PACK_AB R11, R78, R79 ;  /* 0x0000004f4e0b723e */ /* 0x008fe200000010ff */
[----:B------:R2:W-:Y:S01]  /*5ff0*/  MUFU.EX2 R58, R2 ;  /* 0x00000002003a7308 */ /* 0x0005e20000000800 */
[----:B------:R-:W-:Y:S01]  /*6000*/  HMMA.16816.F32.BF16 R44, R4, R30, R44 ;  /* 0x0000001e042c723c */ /* 0x000fe2000004182c */
[----:B------:R-:W-:-:S02]  /*6010*/  LOP3.LUT R12, R56, 0xff, RZ, 0xc0, !PT ;  /* 0x000000ff380c7812 */ /* 0x000fc400078ec0ff */
[----:B------:R-:W-:Y:S01]  /*6020*/  LOP3.LUT R11, R3, R11, RZ, 0xc0, !PT ;  /* 0x0000000b030b7212 */ /* 0x000fe200078ec0ff */
[----:B------:R-:W-:Y:S02]  /*6030*/  FFMA.FTZ R3, R236, c[0x0][0x23c], -R14 ;  /* 0x00008f00ec037a23 */ /* 0x000fe4000001080e */
[----:B------:R-:W-:Y:S02]  /*6040*/  IMAD.MOV.U32 R236, RZ, RZ, R187 ;  /* 0x000000ffffec7224 */ /* 0x000fe400078e00bb */
[----:B------:R3:W-:Y:S01]  /*6050*/  MUFU.EX2 R27, R3 ;  /* 0x00000003001b7308 */ /* 0x0007e20000000800 */
[----:B------:R-:W-:Y:S01]  /*6060*/  HMMA.16816.F32.BF16 R48, R4, R32, R48 ;  /* 0x000000200430723c */ /* 0x000fe20000041830 */
[----:B------:R-:W-:Y:S02]  /*6070*/  IMAD.MOV.U32 R187, RZ, RZ, R148 ;  /* 0x000000ffffbb7224 */ /* 0x000fe400078e0094 */
[----:B------:R-:W4:Y:S01]  /*6080*/  LDSM.16.MT88.4 R148, [R204+0x5c00] ;  /* 0x005c0000cc94783b */ /* 0x000f220000004200 */
[----:B--2---:R-:W-:-:S04]  /*6090*/  F2FP.BF16.PACK_AB R2, R125, R126 ;  /* 0x0000007e7d02723e */ /* 0x004fc800000010ff */
[----:B------:R-:W-:Y:S01]  /*60a0*/  HMMA.16816.F32.BF16 R40, R4, R34, R40 ;  /* 0x000000220428723c */ /* 0x000fe20000041828 */
[----:B------:R-:W-:Y:S01]  /*60b0*/  LOP3.LUT R10, R0, R2, RZ, 0xc0, !PT ;  /* 0x00000002000a7212 */ /* 0x000fe200078ec0ff */
[----:B------:R-:W-:Y:S01]  /*60c0*/  HSET2.LE.AND R0, R9, R109, PT ;  /* 0x0000006d09007233 */ /* 0x000fe20003803000 */
[----:B------:R-:W-:Y:S01]  /*60d0*/  F2FP.BF16.PACK_AB R2, R127, R128 ;  /* 0x000000807f02723e */ /* 0x000fe200000010ff */
[----:B---3--:R-:W-:-:S03]  /*60e0*/  FFMA.FTZ R3, R250, c[0x0][0x23c], -R14 ;  /* 0x00008f00fa037a23 */ /* 0x008fc6000001080e */
[----:B------:R-:W-:Y:S01]  /*60f0*/  LOP3.LUT R8, R0, R2, RZ, 0xc0, !PT ;  /* 0x0000000200087212 */ /* 0x000fe200078ec0ff */
[--C-:B------:R-:W-:Y:S01]  /*6100*/  HSET2.LE.AND R0, R13, R109.reuse, PT ;  /* 0x0000006d0d007233 */ /* 0x100fe20003803000 */
[----:B------:R-:W-:Y:S01]  /*6110*/  F2FP.BF16.PACK_AB R2, R92, R113 ;  /* 0x000000715c02723e */ /* 0x000fe200000010ff */
[----:B------:R2:W-:Y:S01]  /*6120*/  MUFU.EX2 R25, R3 ;  /* 0x0000000300197308 */ /* 0x0005e20000000800 */
[----:B------:R-:W-:Y:S02]  /*6130*/  LOP3.LUT R7, R17, 0xff, RZ, 0xc0, !PT ;  /* 0x000000ff11077812 */ /* 0x000fe400078ec0ff */
[----:B------:R-:W-:Y:S01]  /*6140*/  LOP3.LUT R9, R0, R2, RZ, 0xc0, !PT ;  /* 0x0000000200097212 */ /* 0x000fe200078ec0ff */
[--C-:B------:R-:W-:Y:S01]  /*6150*/  FFMA.FTZ R0, R233, c[0x0][0x23c], -R14.reuse ;  /* 0x00008f00e9007a23 */ /* 0x100fe2000001080e */
[----:B------:R-:W-:Y:S01]  /*6160*/  LOP3.LUT R2, R56, 0xffff, RZ, 0xc0, !PT ;  /* 0x0000ffff38027812 */ /* 0x000fe200078ec0ff */
[----:B------:R-:W-:Y:S01]  /*6170*/  FFMA.FTZ R14, R251, c[0x0][0x23c], -R14 ;  /* 0x00008f00fb0e7a23 */ /* 0x000fe2000001080e */
[----:B------:R-:W-:Y:S01]  /*6180*/  SHF.R.U32.HI R5, RZ, 0x18, R17 ;  /* 0x00000018ff057819 */ /* 0x000fe20000011611 */
[----:B------:R3:W1:Y:S01]  /*6190*/  MUFU.EX2 R26, R0 ;  /* 0x00000000001a7308 */ /* 0x0006620000000800 */
[----:B------:R-:W-:Y:S01]  /*61a0*/  SHF.R.U32.HI R4, RZ, 0x8, R2 ;  /* 0x00000008ff047819 */ /* 0x000fe20000011602 */
[----:B------:R-:W-:Y:S01]  /*61b0*/  IMAD.MOV.U32 R233, RZ, RZ, R232 ;  /* 0x000000ffffe97224 */ /* 0x000fe200078e00e8 */
[----:B------:R-:W-:Y:S01]  /*61c0*/  SHF.R.U32.HI R13, RZ, 0x8, R59 ;  /* 0x00000008ff0d7819 */ /* 0x000fe2000001163b */
[----:B------:R-:W-:Y:S01]  /*61d0*/  IMAD.MOV.U32 R232, RZ, RZ, R201 ;  /* 0x000000ffffe87224 */ /* 0x000fe200078e00c9 */
[----:B------:R-:W-:Y:S01]  /*61e0*/  PRMT R12, R12, 0x5410, R4 ;  /* 0x000054100c0c7816 */ /* 0x000fe20000000004 */
[----:B------:R-:W-:Y:S01]  /*61f0*/  IMAD.MOV.U32 R201, RZ, RZ, R200 ;  /* 0x000000ffffc97224 */ /* 0x000fe200078e00c8 */
[----:B------:R-:W-:Y:S01]  /*6200*/  PRMT R15, R72, 0x5410, R13 ;  /* 0x00005410480f7816 */ /* 0x000fe2000000000d */
[----:B------:R-:W4:Y:S01]  /*6210*/  MUFU.EX2 R24, R14 ;  /* 0x0000000e00187308 */ /* 0x000f220000000800 */
[----:B--2---:R-:W-:Y:S01]  /*6220*/  SHF.R.U32.HI R3, RZ, 0x10, R17 ;  /* 0x00000010ff037819 */ /* 0x004fe20000011611 */
[----:B------:R-:W-:Y:S01]  /*6230*/  IMAD.MOV.U32 R200, RZ, RZ, R173 ;  /* 0x000000ffffc87224 */ /* 0x000fe200078e00ad */
[----:B------:R-:W-:Y:S01]  /*6240*/  LOP3.LUT R6, R73, 0xff, RZ, 0xc0, !PT ;  /* 0x000000ff49067812 */ /* 0x000fe200078ec0ff */
[----:B------:R-:W-:Y:S01]  /*6250*/  IMAD.MOV.U32 R173, RZ, RZ, R161 ;  /* 0x000000ffffad7224 */ /* 0x000fe200078e00a1 */
[----:B------:R-:W-:Y:S01]  /*6260*/  LOP3.LUT R2, R3, 0xff, RZ, 0xc0, !PT ;  /* 0x000000ff03027812 */ /* 0x000fe200078ec0ff */
[----:B------:R-:W-:Y:S01]  /*6270*/  FFMA.FTZ R3, R237, c[0x0][0x23c], -R22 ;  /* 0x00008f00ed037a23 */ /* 0x000fe20000010816 */
[----:B------:R-:W-:Y:S01]  /*6280*/  PRMT R13, R6, 0x5410, R75 ;  /* 0x00005410060d7816 */ /* 0x000fe2000000004b */
[C---:B------:R-:W-:Y:S01]  /*6290*/  HMMA.16816.F32.BF16 R36, R8.reuse, R28, R36 ;  /* 0x0000001c0824723c */ /* 0x040fe20000041824 */
[----:B---3--:R-:W-:Y:S01]  /*62a0*/  LOP3.LUT R0, R17, 0xffff, RZ, 0xc0, !PT ;  /* 0x0000ffff11007812 */ /* 0x008fe200078ec0ff */
[----:B------:R2:W-:Y:S01]  /*62b0*/  MUFU.EX2 R247, R3 ;  /* 0x0000000300f77308 */ /* 0x0005e20000000800 */
[----:B------:R-:W-:Y:S01]  /*62c0*/  PRMT R4, R2, 0x5410, R5 ;  /* 0x0000541002047816 */ /* 0x000fe20000000005 */
[--C-:B------:R-:W-:Y:S01]  /*62d0*/  FFMA.FTZ R5, R238, c[0x0][0x23c], -R19.reuse ;  /* 0x00008f00ee057a23 */ /* 0x100fe20000010813 */
[----:B------:R-:W-:Y:S01]  /*62e0*/  SHF.R.U32.HI R0, RZ, 0x8, R0 ;  /* 0x00000008ff007819 */ /* 0x000fe20000011600 */
[----:B------:R-:W-:Y:S01]  /*62f0*/  FFMA.FTZ R6, R239, c[0x0][0x23c], -R19 ;  /* 0x00008f00ef067a23 */ /* 0x000fe20000010813 */
[----:B-1----:R-:W-:Y:S01]  /*6300*/  F2FP.BF16.PACK_AB R2, R76, R77 ;  /* 0x0000004d4c02723e */ /* 0x002fe200000010ff */
[----:B------:R-:W-:Y:S01]  /*6310*/  HMMA.16816.F32.BF16 R160, R8, R32, R68 ;  /* 0x0000002008a0723c */ /* 0x000fe20000041844 */
[----:B------:R-:W-:Y:S01]  /*6320*/  PRMT R0, R7, 0x5410, R0 ;  /* 0x0000541007007816 */ /* 0x000fe20000000000 */
[----:B------:R-:W-:Y:S01]  /*6330*/  MUFU.EX2 R14, R6 ;  /* 0x00000006000e7308 */ /* 0x000fe20000000800 */
[----:B------:R-:W1:Y:S03]  /*6340*/  LDSM.16.MT88.4 R20, [R205+0x5c00] ;  /* 0x005c0000cd14783b */ /* 0x000e660000004200 */
[----:B------:R-:W-:-:S02]  /*6350*/  HSET2.LE.AND R0, R0, R109, PT ;  /* 0x0000006d00007233 */ /* 0x000fc40003803000 */
[C---:B------:R-:W-:Y:S01]  /*6360*/  HMMA.16816.F32.BF16 R28, R8.reuse, R30, R64 ;  /* 0x0000001e081c723c */ /* 0x040fe20000041840 */
[----:B--2---:R-:W-:Y:S02]  /*6370*/  FFMA.FTZ R3, R234, c[0x0][0x23c], -R19 ;  /* 0x00008f00ea037a23 */ /* 0x004fe40000010813 */
[----:B------:R-:W-:Y:S01]  /*6380*/  LOP3.LUT R164, R0, R2, RZ, 0xc0, !PT ;  /* 0x0000000200a47212 */ /* 0x000fe200078ec0ff */
[--C-:B------:R-:W-:Y:S01]  /*6390*/  HSET2.LE.AND R0, R4, R109.reuse, PT ;  /* 0x0000006d04007233 */ /* 0x100fe20003803000 */
[----:B------:R-:W-:Y:S01]  /*63a0*/  F2FP.BF16.PACK_AB R2, R26, R27 ;  /* 0x0000001b1a02723e */ /* 0x000fe200000010ff */
[----:B------:R2:W-:Y:S01]  /*63b0*/  MUFU.EX2 R17, R3 ;  /* 0x0000000300117308 */ /* 0x0005e20000000800 */
[----:B------:R-:W-:Y:S01]  /*63c0*/  F2FP.BF16.PACK_AB R4, R252, R58 ;  /* 0x0000003afc04723e */ /* 0x000fe200000010ff */
[----:B------:R-:W-:Y:S01]  /*63d0*/  HMMA.16816.F32.BF16 R32, R8, R34, R60 ;  /* 0x000000220820723c */ /* 0x000fe2000004183c */
[----:B------:R-:W-:Y:S01]  /*63e0*/  LOP3.LUT R165, R0, R2, RZ, 0xc0, !PT ;  /* 0x0000000200a57212 */ /* 0x000fe200078ec0ff */
[----:B------:R-:W-:Y:S01]  /*63f0*/  HSET2.LE.AND R0, R13, R109, PT ;  /* 0x0000006d0d007233 */ /* 0x000fe20003803000 */
[----:B----4-:R-:W-:-:S04]  /*6400*/  F2FP.BF16.PACK_AB R2, R24, R25 ;  /* 0x000000191802723e */ /* 0x010fc800000010ff */
[----:B------:R-:W-:Y:S01]  /*6410*/  LOP3.LUT R167, R0, R2, RZ, 0xc0, !PT ;  /* 0x0000000200a77212 */ /* 0x000fe200078ec0ff */
[----:B------:R-:W-:Y:S01]  /*6420*/  FADD.FTZ R8, R221, R226 ;  /* 0x000000e2dd087221 */ /* 0x000fe20000010000 */
[----:B------:R-:W-:Y:S01]  /*6430*/  SHF.R.U32.HI R2, RZ, 0x18, R56 ;  /* 0x00000018ff027819 */ /* 0x000fe20000011638 */
[----:B------:R-:W-:Y:S02]  /*6440*/  IMAD.MOV.U32 R221, RZ, RZ, R224 ;  /* 0x000000ffffdd7224 */ /* 0x000fe400078e00e0 */
[----:B------:R-:W-:Y:S01]  /*6450*/  IMAD.MOV.U32 R226, RZ, RZ, R198 ;  /* 0x000000ffffe27224 */ /* 0x000fe200078e00c6 */
[----:B--2---:R-:W-:Y:S01]  /*6460*/  HSET2.LE.AND R3, R15, R109, PT ;  /* 0x0000006d0f037233 */ /* 0x004fe20003803000 */
[----:B------:R-:W-:Y:S01]  /*6470*/  FADD.FTZ R9, R225, R220 ;  /* 0x000000dce1097221 */ /* 0x000fe20000010000 */
[----:B------:R2:W3:Y:S01]  /*6480*/  MUFU.EX2 R15, R5 ;  /* 0x00000005000f7308 */ /* 0x0004e20000000800 */
[----:B------:R-:W-:Y:S02]  /*6490*/  IMAD.MOV.U32 R220, RZ, RZ, R179 ;  /* 0x000000ffffdc7224 */ /* 0x000fe400078e00b3 */
[----:B------:R-:W-:Y:S01]  /*64a0*/  LOP3.LUT R166, R3, R4, RZ, 0xc0, !PT ;  /* 0x0000000403a67212 */ /* 0x000fe200078ec0ff */
[----:B------:R-:W-:Y:S01]  /*64b0*/  IMAD.MOV.U32 R198, RZ, RZ, R236 ;  /* 0x000000ffffc67224 */ /* 0x000fe200078e00ec */
[----:B------:R-:W-:Y:S01]  /*64c0*/  SHF.R.U32.HI R3, RZ, 0x10, R56 ;  /* 0x00000010ff037819 */ /* 0x000fe20000011638 */
[----:B------:R-:W-:-:S02]  /*64d0*/  IMAD.MOV.U32 R225, RZ, RZ, R178 ;  /* 0x000000ffffe17224 */ /* 0x000fc400078e00b2 */
[----:B------:R-:W-:Y:S01]  /*64e0*/  IMAD.MOV.U32 R179, RZ, RZ, R196 ;  /* 0x000000ffffb37224 */ /* 0x000fe200078e00c4 */
[----:B------:R-:W-:Y:S01]  /*64f0*/  LOP3.LUT R0, R3, 0xff, RZ, 0xc0, !PT ;  /* 0x000000ff03007812 */ /* 0x000fe200078ec0ff */
[----:B------:R-:W-:Y:S01]  /*6500*/  IMAD.MOV.U32 R224, RZ, RZ, R195 ;  /* 0x000000ffffe07224 */ /* 0x000fe200078e00c3 */
[--C-:B------:R-:W-:Y:S01]  /*6510*/  HSET2.LE.AND R3, R16, R109.reuse, PT ;  /* 0x0000006d10037233 */ /* 0x100fe20003803000 */
[----:B------:R-:W-:Y:S01]  /*6520*/  IMAD.MOV.U32 R178, RZ, RZ, R176 ;  /* 0x000000ffffb27224 */ /* 0x000fe200078e00b0 */
[----:B------:R-:W-:Y:S01]  /*6530*/  PRMT R4, R0, 0x5410, R2 ;  /* 0x0000541000047816 */ /* 0x000fe20000000002 */
[----:B------:R-:W-:Y:S01]  /*6540*/  FFMA.FTZ R2, R235, c[0x0][0x23c], -R19 ;  /* 0x00008f00eb027a23 */ /* 0x000fe20000010813 */
[--C-:B------:R-:W-:Y:S01]  /*6550*/  HSET2.LE.AND R0, R18, R109.reuse, PT ;  /* 0x0000006d12007233 */ /* 0x100fe20003803000 */
[----:B------:R-:W-:Y:S01]  /*6560*/  FADD.FTZ R6, R221, R226 ;  /* 0x000000e2dd067221 */ /* 0x000fe20000010000 */
[--C-:B--2---:R-:W-:Y:S01]  /*6570*/  HSET2.LE.AND R5, R12, R109.reuse, PT ;  /* 0x0000006d0c057233 */ /* 0x104fe20003803000 */
[----:B------:R2:W4:Y:S01]  /*6580*/  MUFU.EX2 R13, R2 ;  /* 0x00000002000d7308 */ /* 0x0005220000000800 */
[----:B------:R-:W-:Y:S01]  /*6590*/  IMAD.MOV.U32 R196, RZ, RZ, R177 ;  /* 0x000000ffffc47224 */ /* 0x000fe200078e00b1 */
[----:B------:R-:W-:Y:S01]  /*65a0*/  HSET2.LE.AND R7, R4, R109, PT ;  /* 0x0000006d04077233 */ /* 0x000fe20003803000 */
[----:B------:R-:W-:Y:S01]  /*65b0*/  IMAD.MOV.U32 R195, RZ, RZ, R192 ;  /* 0x000000ffffc37224 */ /* 0x000fe200078e00c0 */
[----:B------:R-:W-:Y:S01]  /*65c0*/  HMMA.16816.F32.BF16 R140, R164, R148, R52 ;  /* 0x00000094a48c723c */ /* 0x000fe20000041834 */
[----:B------:R-:W-:-:S02]  /*65d0*/  IMAD.MOV.U32 R177, RZ, RZ, R155 ;  /* 0x000000ffffb17224 */ /* 0x000fc400078e009b */
[----:B------:R-:W-:Y:S02]  /*65e0*/  FADD.FTZ R4, R220, R8 ;  /* 0x00000008dc047221 */ /* 0x000fe40000010000 */
[----:B------:R-:W-:Y:S02]  /*65f0*/  IMAD.MOV.U32 R221, RZ, RZ, R198 ;  /* 0x000000ffffdd7224 */ /* 0x000fe400078e00c6 */
[----:B------:R-:W-:Y:S02]  /*6600*/  FADD.FTZ R11, R225, R9 ;  /* 0x00000009e10b7221 */ /* 0x000fe40000010000 */
[----:B------:R-:W-:Y:S02]  /*6610*/  IMAD.MOV.U32 R220, RZ, RZ, R179 ;  /* 0x000000ffffdc7224 */ /* 0x000fe400078e00b3 */
[----:B------:R-:W-:Y:S01]  /*6620*/  FADD.FTZ R10, R224, R6 ;  /* 0x00000006e00a7221 */ /* 0x000fe20000010000 */
[----:B------:R-:W-:Y:S01]  /*6630*/  F2FP.BF16.PACK_AB R6, R123, R124 ;  /* 0x0000007c7b06723e */ /* 0x000fe200000010ff */
[----:B--2---:R-:W-:-:S02]  /*6640*/  FADD.FTZ R2, R170, R168 ;  /* 0x000000a8aa027221 */ /* 0x004fc40000010000 */
[----:B------:R-:W-:Y:S01]  /*6650*/  IMAD.MOV.U32 R225, RZ, RZ, R178 ;  /* 0x000000ffffe17224 */ /* 0x000fe200078e00b2 */
[----:B------:R-:W-:Y:S01]  /*6660*/  LOP3.LUT R168, R5, R6, RZ, 0xc0, !PT ;  /* 0x0000000605a87212 */ /* 0x000fe200078ec0ff */
[----:B------:R-:W-:Y:S02]  /*6670*/  IMAD.MOV.U32 R224, RZ, RZ, R195 ;  /* 0x000000ffffe07224 */ /* 0x000fe400078e00c3 */
[----:B------:R-:W-:Y:S02]  /*6680*/  IMAD.MOV.U32 R198, RZ, RZ, R177 ;  /* 0x000000ffffc67224 */ /* 0x000fe400078e00b1 */
[----:B------:R-:W-:Y:S01]  /*6690*/  FADD.FTZ R8, R221, R4 ;  /* 0x00000004dd087221 */ /* 0x000fe20000010000 */
[----:B---3--:R-:W-:Y:S01]  /*66a0*/  F2FP.BF16.PACK_AB R4, R14, R15 ;  /* 0x0000000f0e04723e */ /* 0x008fe200000010ff */
[----:B------:R-:W-:Y:S02]  /*66b0*/  IMAD.MOV.U32 R179, RZ, RZ, R158 ;  /* 0x000000ffffb37224 */ /* 0x000fe400078e009e */
[----:B------:R-:W-:Y:S01]  /*66c0*/  FADD.FTZ R9, R169, R2 ;  /* 0x00000002a9097221 */ /* 0x000fe20000010000 */
[----:B------:R-:W-:Y:S01]  /*66d0*/  F2FP.BF16.PACK_AB R2, R247, R122 ;  /* 0x0000007af702723e */ /* 0x000fe200000010ff */
[----:B------:R-:W-:-:S02]  /*66e0*/  IMAD.MOV.U32 R221, RZ, RZ, R220 ;  /* 0x000000ffffdd7224 */ /* 0x000fc400078e00dc */
[----:B------:R-:W-:Y:S01]  /*66f0*/  IMAD.MOV.U32 R178, RZ, RZ, R157 ;  /* 0x000000ffffb27224 */ /* 0x000fe200078e009d */
[----:B------:R-:W-:Y:S01]  /*6700*/  LOP3.LUT R170, R0, R2, RZ, 0xc0, !PT ;  /* 0x0000000200aa7212 */ /* 0x000fe200078ec0ff */
[----:B------:R-:W-:Y:S01]  /*6710*/  IMAD.MOV.U32 R220, RZ, RZ, R225 ;  /* 0x000000ffffdc7224 */ /* 0x000fe200078e00e1 */
[----:B----4-:R-:W-:Y:S01]  /*6720*/  F2FP.BF16.PACK_AB R0, R13, R17 ;  /* 0x000000110d00723e */ /* 0x010fe200000010ff */
[----:B------:R-:W-:Y:S02]  /*6730*/  IMAD.MOV.U32 R195, RZ, RZ, R156 ;  /* 0x000000ffffc37224 */ /* 0x000fe400078e009c */
[----:B------:R-:W-:Y:S01]  /*6740*/  IMAD.MOV.U32 R225, RZ, RZ, R224 ;  /* 0x000000ffffe17224 */ /* 0x000fe200078e00e0 */
[----:B------:R-:W-:Y:S01]  /*6750*/  LOP3.LUT R169, R7, R0, RZ, 0xc0, !PT ;  /* 0x0000000007a97212 */ /* 0x000fe200078ec0ff */
[----:B------:R-:W-:Y:S02]  /*6760*/  IMAD.MOV.U32 R224, RZ, RZ, R198 ;  /* 0x000000ffffe07224 */ /* 0x000fe400078e00c6 */
[----:B------:R-:W-:-:S02]  /*6770*/  IMAD.MOV.U32 R198, RZ, RZ, R179 ;  /* 0x000000ffffc67224 */ /* 0x000fc400078e00b3 */
[----:B------:R-:W-:Y:S02]  /*6780*/  IMAD.MOV.U32 R179, RZ, RZ, R178 ;  /* 0x000000ffffb37224 */ /* 0x000fe400078e00b2 */
[----:B------:R-:W-:Y:S02]  /*6790*/  IMAD.MOV.U32 R178, RZ, RZ, R195 ;  /* 0x000000ffffb27224 */ /* 0x000fe400078e00c3 */
[----:B------:R-:W-:Y:S02]  /*67a0*/  IMAD.MOV.U32 R195, RZ, RZ, R194 ;  /* 0x000000ffffc37224 */ /* 0x000fe400078e00c2 */
[----:B------:R-:W-:Y:S02]  /*67b0*/  IMAD.MOV.U32 R194, RZ, RZ, R175 ;  /* 0x000000ffffc27224 */ /* 0x000fe400078e00af */
[----:B------:R-:W-:Y:S02]  /*67c0*/  IMAD.MOV.U32 R175, RZ, RZ, R174 ;  /* 0x000000ffffaf7224 */ /* 0x000fe400078e00ae */
[----:B------:R-:W-:Y:S01]  /*67d0*/  IMAD.MOV.U32 R174, RZ, RZ, R171 ;  /* 0x000000ffffae7224 */ /* 0x000fe200078e00ab */
[----:B------:R-:W-:Y:S01]  /*67e0*/  LOP3.LUT R171, R3, R4, RZ, 0xc0, !PT ;  /* 0x0000000403ab7212 */ /* 0x000fe200078ec0ff */
[----:B------:R-:W-:-:S02]  /*67f0*/  FADD.FTZ R2, R221, R11 ;  /* 0x0000000bdd027221 */ /* 0x000fc40000010000 */
[----:B------:R-:W-:Y:S02]  /*6800*/  FADD.FTZ R0, R110, R10 ;  /* 0x0000000a6e007221 */ /* 0x000fe40000010000 */
[----:B------:R-:W-:Y:S01]  /*6810*/  FADD.FTZ R3, R183, R9 ;  /* 0x00000009b7037221 */ /* 0x000fe20000010000 */
[----:B------:R2:W5:Y:S01]  /*6820*/  LDL.LU R110, [R1+0x78] ;  /* 0x00007800016e7983 */ /* 0x0005620000300800 */
[----:B------:R-:W-:Y:S02]  /*6830*/  IMAD.MOV.U32 R103, RZ, RZ, R220 ;  /* 0x000000ffff677224 */ /* 0x000fe400078e00dc */
[----:B------:R-:W-:Y:S01]  /*6840*/  FADD.FTZ R6, R182, R8 ;  /* 0x00000008b6067221 */ /* 0x000fe20000010000 */
[----:B------:R2:W5:Y:S01]  /*6850*/  LDL.LU R183, [R1+0x74] ;  /* 0x0000740001b77983 */ /* 0x0005620000300800 */
[----:B------:R-:W-:Y:S02]  /*6860*/  FADD.FTZ R5, R218, R2 ;  /* 0x00000002da057221 */ /* 0x000fe40000010000 */
[----:B------:R-:W-:Y:S01]  /*6870*/  FADD.FTZ R4, R228, R0 ;  /* 0x00000000e4047221 */ /* 0x000fe20000010000 */
        /* <DEDUP_REMOVED lines=8> */
[----:B------:R-:W-:Y:S01]  /*6900*/  IMAD.MOV.U32 R103, RZ, RZ, R227 ;  /* 0x000000ffff677224 */ /* 0x000fe200078e00e3 */
[----:B------:R2:W5:Y:S01]  /*6910*/  LDL.LU R216, [R1+0x64] ;  /* 0x0000640001d87983 */ /* 0x0005620000300800 */
[----:B------:R-:W-:-:S02]  /*6920*/  IMAD.MOV.U32 R225, RZ, RZ, R178 ;  /* 0x000000ffffe17224 */ /* 0x000fc400078e00b2 */
        /* <DEDUP_REMOVED lines=14> */
[----:B------:R-:W-:Y:S02]  /*6a10*/  IMAD.MOV.U32 R226, RZ, RZ, R224 ;  /* 0x000000ffffe27224 */ /* 0x000fe400078e00e0 */
[----:B------:R-:W-:Y:S02]  /*6a20*/  FADD.FTZ R5, R207, R5 ;  /* 0x00000005cf057221 */ /* 0x000fe40000010000 */
[----:B------:R-:W-:-:S02]  /*6a30*/  IMAD.MOV.U32 R221, RZ, RZ, R198 ;  /* 0x000000ffffdd7224 */ /* 0x000fc400078e00c6 */
[----:B------:R-:W-:Y:S02]  /*6a40*/  FADD.FTZ R3, R206, R4 ;  /* 0x00000004ce037221 */ /* 0x000fe40000010000 */
[----:B------:R-:W-:Y:S02]  /*6a50*/  IMAD.MOV.U32 R220, RZ, RZ, R179 ;  /* 0x000000ffffdc7224 */ /* 0x000fe400078e00b3 */
[----:B------:R-:W-:Y:S02]  /*6a60*/  IMAD.MOV.U32 R224, RZ, RZ, R195 ;  /* 0x000000ffffe07224 */ /* 0x000fe400078e00c3 */
[----:B------:R-:W-:Y:S02]  /*6a70*/  FADD.FTZ R0, R74, R0 ;  /* 0x000000004a007221 */ /* 0x000fe40000010000 */
[----:B------:R-:W-:Y:S02]  /*6a80*/  IMAD.MOV.U32 R198, RZ, RZ, R194 ;  /* 0x000000ffffc67224 */ /* 0x000fe400078e00c2 */
[----:B------:R-:W-:-:S02]  /*6a90*/  IMAD.MOV.U32 R195, RZ, RZ, R236 ;  /* 0x000000ffffc37224 */ /* 0x000fc400078e00ec */
[----:B------:R-:W-:Y:S02]  /*6aa0*/  FADD.FTZ R6, R227, R2 ;  /* 0x00000002e3067221 */ /* 0x000fe40000010000 */
[----:B------:R-:W-:Y:S02]  /*6ab0*/  IMAD.MOV.U32 R179, RZ, RZ, R175 ;  /* 0x000000ffffb37224 */ /* 0x000fe400078e00af */
[----:B------:R-:W-:Y:S02]  /*6ac0*/  IMAD.MOV.U32 R194, RZ, RZ, R233 ;  /* 0x000000ffffc27224 */ /* 0x000fe400078e00e9 */
[----:B------:R-:W-:Y:S02]  /*6ad0*/  FADD.FTZ R4, R226, R5 ;  /* 0x00000005e2047221 */ /* 0x000fe40000010000 */
[----:B------:R-:W-:Y:S02]  /*6ae0*/  IMAD.MOV.U32 R175, RZ, RZ, R232 ;  /* 0x000000ffffaf7224 */ /* 0x000fe400078e00e8 */
[----:B------:R-:W-:-:S02]  /*6af0*/  FADD.FTZ R2, R221, R3 ;  /* 0x00000003dd027221 */ /* 0x000fc40000010000 */
[----:B------:R-:W-:Y:S02]  /*6b00*/  IMAD.MOV.U32 R174, RZ, RZ, R201 ;  /* 0x000000ffffae7224 */ /* 0x000fe400078e00c9 */
[----:B------:R-:W-:Y:S02]  /*6b10*/  FADD.FTZ R0, R220, R0 ;  /* 0x00000000dc007221 */ /* 0x000fe40000010000 */
[----:B------:R-:W-:Y:S02]  /*6b20*/  IMAD.MOV.U32 R236, RZ, RZ, R200 ;  /* 0x000000ffffec7224 */ /* 0x000fe400078e00c8 */
[----:B------:R-:W-:Y:S02]  /*6b30*/  IMAD.MOV.U32 R178, RZ, RZ, R195 ;  /* 0x000000ffffb27224 */ /* 0x000fe400078e00c3 */
[----:B------:R-:W-:Y:S02]  /*6b40*/  FADD.FTZ R3, R225, R6 ;  /* 0x00000006e1037221 */ /* 0x000fe40000010000 */
[----:B------:R-:W-:-:S02]  /*6b50*/  IMAD.MOV.U32 R233, RZ, RZ, R147 ;  /* 0x000000ffffe97224 */ /* 0x000fc400078e0093 */
        /* <DEDUP_REMOVED lines=9> */
[----:B------:R-:W-:Y:S02]  /*6bf0*/  FADD.FTZ R3, R178, R3 ;  /* 0x00000003b2037221 */ /* 0x000fe40000010000 */
[----:B------:R-:W-:Y:S02]  /*6c00*/  IMAD.MOV.U32 R236, RZ, RZ, R233 ;  /* 0x000000ffffec7224 */ /* 0x000fe400078e00e9 */
[----:B------:R-:W-:-:S02]  /*6c10*/  FADD.FTZ R2, R195, R6 ;  /* 0x00000006c3027221 */ /* 0x000fc40000010000 */
[----:B------:R-:W-:Y:S02]  /*6c20*/  IMAD.MOV.U32 R233, RZ, RZ, R232 ;  /* 0x000000ffffe97224 */ /* 0x000fe400078e00e8 */
[----:B------:R-:W-:Y:S02]  /*6c30*/  FADD.FTZ R0, R194, R5 ;  /* 0x00000005c2007221 */ /* 0x000fe40000010000 */
[----:B------:R-:W-:Y:S02]  /*6c40*/  IMAD.MOV.U32 R232, RZ, RZ, R201 ;  /* 0x000000ffffe87224 */ /* 0x000fe400078e00c9 */
[----:B------:R-:W-:Y:S02]  /*6c50*/  FADD.FTZ R4, R175, R4 ;  /* 0x00000004af047221 */ /* 0x000fe40000010000 */
[----:B------:R-:W-:Y:S02]  /*6c60*/  FADD.FTZ R5, R174, R3 ;  /* 0x00000003ae057221 */ /* 0x000fe40000010000 */
[----:B------:R-:W-:-:S02]  /*6c70*/  FADD.FTZ R3, R236, R2 ;  /* 0x00000002ec037221 */ /* 0x000fc40000010000 */
[----:B------:R-:W-:Y:S02]  /*6c80*/  IMAD.MOV.U32 R197, RZ, RZ, R193 ;  /* 0x000000ffffc57224 */ /* 0x000fe400078e00c1 */
[----:B------:R-:W-:Y:S02]  /*6c90*/  IMAD.MOV.U32 R176, RZ, RZ, R154 ;  /* 0x000000ffffb07224 */ /* 0x000fe400078e009a */
[----:B------:R-:W-:Y:S02]  /*6ca0*/  FADD.FTZ R2, R233, R0 ;  /* 0x00000000e9027221 */ /* 0x000fe40000010000 */
[----:B------:R-:W-:Y:S02]  /*6cb0*/  IMAD.MOV.U32 R193, RZ, RZ, R153 ;  /* 0x000000ffffc17224 */ /* 0x000fe400078e0099 */
[----:B------:R-:W-:Y:S02]  /*6cc0*/  FADD.FTZ R0, R232, R4 ;  /* 0x00000004e8007221 */ /* 0x000fe40000010000 */
[----:B------:R-:W-:-:S02]  /*6cd0*/  IMAD.MOV.U32 R192, RZ, RZ, R152 ;  /* 0x000000ffffc07224 */ /* 0x000fc400078e0098 */
[----:B------:R-:W-:Y:S01]  /*6ce0*/  IMAD.MOV.U32 R177, RZ, RZ, R176 ;  /* 0x000000ffffb17224 */ /* 0x000fe200078e00b0 */
[----:B------:R-:W3:Y:S01]  /*6cf0*/  LDC.U8 R74, c[0x0][0x2d8] ;  /* 0x0000b600ff4a7b82 */ /* 0x000ee20000000000 */
[----:B------:R-:W-:Y:S01]  /*6d00*/  FADD.FTZ R3, R229, R3 ;  /* 0x00000003e5037221 */ /* 0x000fe20000010000 */
[----:B------:R-:W-:Y:S01]  /*6d10*/  HMMA.16816.F32.BF16 R152, R164, R150, R44 ;  /* 0x00000096a498723c */ /* 0x000fe2000004182c */
[----:B------:R-:W-:Y:S02]  /*6d20*/  IMAD.MOV.U32 R176, RZ, RZ, R193 ;  /* 0x000000ffffb07224 */ /* 0x000fe400078e00c1 */
[----:B------:R-:W-:Y:S02]  /*6d30*/  FADD.FTZ R0, R197, R0 ;  /* 0x00000000c5007221 */ /* 0x000fe40000010000 */
[----:B------:R-:W-:Y:S02]  /*6d40*/  IMAD.MOV.U32 R193, RZ, RZ, R192 ;  /* 0x000000ffffc17224 */ /* 0x000fe400078e00c0 */
[----:B------:R-:W-:-:S02]  /*6d50*/  IMAD.MOV.U32 R192, RZ, RZ, R173 ;  /* 0x000000ffffc07224 */ /* 0x000fc400078e00ad */
[----:B------:R-:W-:Y:S02]  /*6d60*/  IMAD.MOV.U32 R173, RZ, RZ, R187 ;  /* 0x000000ffffad7224 */ /* 0x000fe400078e00bb */
[----:B------:R-:W-:Y:S02]  /*6d70*/  FADD.FTZ R3, R219, R3 ;  /* 0x00000003db037221 */ /* 0x000fe40000010000 */
[----:B------:R-:W-:Y:S02]  /*6d80*/  IMAD.MOV.U32 R187, RZ, RZ, R186 ;  /* 0x000000ffffbb7224 */ /* 0x000fe400078e00ba */
[----:B------:R-:W-:Y:S02]  /*6d90*/  FADD.FTZ R0, R176, R0 ;  /* 0x00000000b0007221 */ /* 0x000fe40000010000 */
[----:B------:R-:W-:Y:S02]  /*6da0*/  IMAD.MOV.U32 R186, RZ, RZ, R191 ;  /* 0x000000ffffba7224 */ /* 0x000fe400078e00bf */
[----:B------:R-:W-:-:S02]  /*6db0*/  IMAD.MOV.U32 R191, RZ, RZ, R190 ;  /* 0x000000ffffbf7224 */ /* 0x000fc400078e00be */
[----:B------:R-:W-:Y:S02]  /*6dc0*/  IMAD.MOV.U32 R190, RZ, RZ, R185 ;  /* 0x000000ffffbe7224 */ /* 0x000fe400078e00b9 */
[----:B------:R-:W-:Y:S02]  /*6dd0*/  FADD.FTZ R3, R192, R3 ;  /* 0x00000003c0037221 */ /* 0x000fe40000010000 */
[----:B------:R-:W-:Y:S02]  /*6de0*/  IMAD.MOV.U32 R185, RZ, RZ, R159 ;  /* 0x000000ffffb97224 */ /* 0x000fe400078e009f */
[----:B------:R-:W-:Y:S01]  /*6df0*/  FADD.FTZ R0, R187, R0 ;  /* 0x00000000bb007221 */ /* 0x000fe20000010000 */
[----:B-1----:R-:W-:Y:S01]  /*6e00*/  HMMA.16816.F32.BF16 R156, R164, R20, R48 ;  /* 0x00000014a49c723c */ /* 0x002fe20000041830 */
[----:B------:R-:W-:Y:S02]  /*6e10*/  FADD.FTZ R3, R191, R3 ;  /* 0x00000003bf037221 */ /* 0x000fe40000010000 */
[----:B------:R-:W-:-:S02]  /*6e20*/  FADD.FTZ R0, R185, R0 ;  /* 0x00000000b9007221 */ /* 0x000fc40000010000 */
[----:B------:R-:W-:Y:S02]  /*6e30*/  FADD.FTZ R3, R121, R3 ;  /* 0x0000000379037221 */ /* 0x000fe40000010000 */
[----:B------:R-:W-:Y:S01]  /*6e40*/  IMAD.MOV.U32 R200, RZ, RZ, R144 ;  /* 0x000000ffffc87224 */ /* 0x000fe200078e0090 */
[----:B------:R-:W-:Y:S01]  /*6e50*/  HMMA.16816.F32.BF16 R160, R168, R20, R160 ;  /* 0x00000014a8a0723c */ /* 0x000fe200000418a0 */
[----:B------:R-:W-:Y:S02]  /*6e60*/  FADD.FTZ R0, R180, R0 ;  /* 0x00000000b4007221 */ /* 0x000fe40000010000 */
[----:B------:R-:W-:Y:S02]  /*6e70*/  FADD.FTZ R3, R120, R3 ;  /* 0x0000000378037221 */ /* 0x000fe40000010000 */
[----:B------:R-:W-:Y:S02]  /*6e80*/  IMAD.MOV.U32 R201, RZ, RZ, R200 ;  /* 0x000000ffffc97224 */ /* 0x000fe400078e00c8 */
[----:B------:R-:W-:Y:S01]  /*6e90*/  FADD.FTZ R0, R172, R0 ;  /* 0x00000000ac007221 */ /* 0x000fe20000010000 */
[----:B------:R-:W-:Y:S01]  /*6ea0*/  HMMA.16816.F32.BF16 R164, R164, R22, R40 ;  /* 0x00000016a4a4723c */ /* 0x000fe20000041828 */
        /* <DEDUP_REMOVED lines=10> */
[----:B------:R-:W-:Y:S01]  /*6f50*/  FADD.FTZ R4, R196, R4 ;  /* 0x00000004c4047221 */ /* 0x000fe20000010000 */
[----:B------:R2:W5:Y:S01]  /*6f60*/  LDL.LU R207, [R1+0x40] ;  /* 0x0000400001cf7983 */ /* 0x0005620000300800 */
[----:B------:R-:W-:Y:S02]  /*6f70*/  FADD.FTZ R2, R177, R2 ;  /* 0x00000002b1027221 */ /* 0x000fe40000010000 */
[----:B------:R-:W-:Y:S01]  /*6f80*/  FADD.FTZ R3, R117, R3 ;  /* 0x0000000375037221 */ /* 0x000fe20000010000 */
[----:B------:R2:W5:Y:S01]  /*6f90*/  LDL.LU R206, [R1+0x3c] ;  /* 0x00003c0001ce7983 */ /* 0x0005620000300800 */
        /* <DEDUP_REMOVED lines=47> */
[----:B------:R2:W-:Y:S01]  /*7290*/  STL [R1], R3 ;  /* 0x0000000301007387 */ /* 0x0005e20000100800 */
[----:B------:R-:W-:Y:S02]  /*72a0*/  FADD.FTZ R4, R126, R4 ;  /* 0x000000047e047221 */ /* 0x000fe40000010000 */
[----:B------:R-:W-:Y:S01]  /*72b0*/  FADD.FTZ R2, R89, R2 ;  /* 0x0000000259027221 */ /* 0x000fe20000010000 */
[----:B------:R2:W-:Y:S01]  /*72c0*/  STL [R1+0x4], R0 ;  /* 0x0000040001007387 */ /* 0x0005e20000100800 */
[----:B------:R-:W-:Y:S02]  /*72d0*/  FADD.FTZ R4, R125, R4 ;  /* 0x000000047d047221 */ /* 0x000fe40000010000 */
[----:B------:R-:W-:-:S02]  /*72e0*/  FADD.FTZ R2, R88, R2 ;  /* 0x0000000258027221 */ /* 0x000fc40000010000 */
[----:B------:R-:W-:Y:S02]  /*72f0*/  FADD.FTZ R4, R124, R4 ;  /* 0x000000047c047221 */ /* 0x000fe40000010000 */
        /* <DEDUP_REMOVED lines=9> */
[----:B------:R-:W-:Y:S01]  /*7390*/  HMMA.16816.F32.BF16 R168, R168, R22, R32 ;  /* 0x00000016a8a8723c */ /* 0x000fe20000041820 */
[----:B------:R-:W-:Y:S07]  /*73a0*/  @!P0 BRA `(.L_x_449) ;  /* 0x00006ac000008947 */ /* 0x000fee0003800000 */
[C---:B--23-5:R-:W-:Y:S01]  /*73b0*/  IADD3 R189, R183.reuse, 0x4, RZ ;  /* 0x00000004b7bd7810 */ /* 0x06cfe20007ffe0ff */
[----:B------:R-:W-:Y:S01]  /*73c0*/  IMAD.WIDE.U32 R250, R183, -0x326172a9, RZ ;  /* 0xcd9e8d57b7fa7825 */ /* 0x000fe200078e00ff */
[----:B------:R-:W-:Y:S02]  /*73d0*/  IADD3 R217, R182, -0x2, RZ ;  /* 0xfffffffeb6d97810 */ /* 0x000fe40007ffe0ff */
[----:B------:R-:W-:Y:S01]  /*73e0*/  MOV R135, R134 ;  /* 0x0000008600877202 */ /* 0x000fe20000000f00 */
[----:B------:R-:W-:Y:S01]  /*73f0*/  IMAD.WIDE.U32 R248, R189, -0x326172a9, RZ ;  /* 0xcd9e8d57bdf87825 */ /* 0x000fe200078e00ff */
[----:B------:R-:W-:Y:S02]  /*7400*/  LOP3.LUT R240, R251, R110, RZ, 0x3c, !PT ;  /* 0x0000006efbf07212 */ /* 0x000fe400078e3cff */
[----:B------:R-:W-:Y:S01]  /*7410*/  MOV R133, R136 ;  /* 0x0000008800857202 */ /* 0x000fe20000000f00 */
[----:B------:R-:W-:Y:S01]  /*7420*/  IMAD.MOV.U32 R132, RZ, RZ, R137 ;  /* 0x000000ffff847224 */ /* 0x000fe200078e0089 */
[----:B------:R-:W-:Y:S01]  /*7430*/  LOP3.LUT R238, R249, R110, RZ, 0x3c, !PT ;  /* 0x0000006ef9ee7212 */ /* 0x000fe200078e3cff */
[----:B------:R-:W-:Y:S01]  /*7440*/  IMAD.MOV.U32 R3, RZ, RZ, R138 ;  /* 0x000000ffff037224 */ /* 0x000fe200078e008a */
[----:B------:R-:W-:Y:S01]  /*7450*/  PRMT R221, R74, 0x7054, R74 ;  /* 0x000070544add7816 */ /* 0x000fe2000000004a */
[----:B------:R-:W-:-:S04]  /*7460*/  IMAD.WIDE.U32 R218, R218, -0x2daee0ad, RZ ;  /* 0xd2511f53dada7825 */ /* 0x000fc800078e00ff */
[----:B------:R-:W-:-:S04]  /*7470*/  IMAD.WIDE.U32 R240, R240, -0x2daee0ad, RZ ;  /* 0xd2511f53f0f07825 */ /* 0x000fc800078e00ff */
[----:B------:R-:W-:Y:S01]  /*7480*/  IMAD.WIDE.U32 R238, R238, -0x2daee0ad, RZ ;  /* 0xd2511f53eeee7825 */ /* 0x000fe200078e00ff */
[----:B------:R-:W-:Y:S05]  /*7490*/  BRA `(.L_x_450) ;  /* 0x000001b000007947 */ /* 0x000fea0003800000 */
.L_x_452:
[----:B------:R-:W2:Y:S01]  /*74a0*/  LDL.64 R224, [R1+0x30] ;  /* 0x0000300001e07983 */ /* 0x000ea20000100a00 */
[----:B------:R-:W-:Y:S03]  /*74b0*/  IADD3 R0, R217, -0x1, RZ ;  /* 0xffffffffd9007810 */ /* 0x000fe60007ffe0ff */
[----:B------:R-:W3:Y:S01]  /*74c0*/  LDL.64 R222, [R1+0x20] ;  /* 0x0000200001de7983 */ /* 0x000ee20000100a00 */
        /* <DEDUP_REMOVED lines=24> */
.L_x_450:
        /* <DEDUP_REMOVED lines=28> */
[----:B------:R-:W2:Y:S08]  /*7810*/  LDSM.16.M88.4 R16, [R206] ;  /* 0x00000000ce10783b */ /* 0x000eb00000000200 */
        /* <DEDUP_REMOVED lines=9> */
[----:B------:R-:W5:Y:S01]  /*78b0*/  LDSM.16.M88.4 R96, [R206+0x1400] ;  /* 0x00140000ce60783b */ /* 0x000f620000000200 */
        /* <DEDUP_REMOVED lines=76> */
.L_x_451:
[----:B------:R-:W-:Y:S01]  /*7d80*/  IMAD.SHL.U32 R192, R217, 0x4, RZ ;  /* 0x00000004d9c07824 */ /* 0x000fe200078e00ff */
[----:B------:R-:W-:Y:S01]  /*7d90*/  FMNMX.FTZ R0, R4, R3, !PT ;  /* 0x0000000304007209 */ /* 0x000fe20007810000 */
[----:B------:R-:W-:Y:S01]  /*7da0*/  STL [R1+0x70], R252 ;  /* 0x000070fc01007387 */ /* 0x000fe20000100800 */
        /* <DEDUP_REMOVED lines=127> */
[----:B--2---:R-:W-:Y:S02]  /*85a0*/  FMNMX.FTZ R137, R0, R137, !PT ;  /* 0x0000008900897209 */ /* 0x004fe40007810000 */
        /* <DEDUP_REMOVED lines=16> */
[C---:B------:R-:W-:Y:S01]  /*86b0*/  FSETP.NEU.FTZ.AND P1, PT, R138.reuse, -INF , PT ;  /* 0xff8000008a00780b */ /* 0x040fe20003f3d000 */
[----:B------:R-:W-:Y:S01]  /*86c0*/  FMUL.FTZ R186, R138, c[0x0][0x23c] ;  /* 0x00008f008aba7a20 */ /* 0x000fe20000410000 */
[----:B------:R-:W-:Y:S02]  /*86d0*/  FMNMX.FTZ R136, R124, R136, !PT ;  /* 0x000000887c887209 */ /* 0x000fe40007810000 */
[----:B------:R-:W-:Y:S02]  /*86e0*/  FMNMX.FTZ R0, R126, R0, !PT ;  /* 0x000000007e007209 */ /* 0x000fe40007810000 */
[----:B------:R-:W-:Y:S02]  /*86f0*/  FMNMX.FTZ R136, R125, R136, !PT ;  /* 0x000000887d887209 */ /* 0x000fe40007810000 */
[----:B------:R-:W-:Y:S02]  /*8700*/  FSEL R186, R186, RZ, P1 ;  /* 0x000000ffbaba7208 */ /* 0x000fe40000800000 */
[----:B------:R-:W-:Y:S01]  /*8710*/  FMNMX.FTZ R0, R127, R0, !PT ;  /* 0x000000007f007209 */ /* 0x000fe20007810000 */
[----:B------:R-:W1:Y:S01]  /*8720*/  SHFL.BFLY PT, R134, R136, 0x2, 0x1f ;  /* 0x0c401f0088867f89 */ /* 0x000e6200000e0000 */
[----:B--2---:R-:W-:Y:S01]  /*8730*/  FMNMX.FTZ R137, R137, R139, !PT ;  /* 0x0000008b89897209 */ /* 0x004fe20007810000 */
[--C-:B------:R-:W-:Y:S02]  /*8740*/  FFMA.FTZ R16, R16, c[0x0][0x23c], -R186.reuse ;  /* 0x00008f0010107a23 */ /* 0x100fe400000108ba */
[--C-:B------:R-:W-:Y:S01]  /*8750*/  FFMA.FTZ R5, R5, c[0x0][0x23c], -R186.reuse ;  /* 0x00008f0005057a23 */ /* 0x100fe200000108ba */
[C---:B------:R-:W-:Y:S01]  /*8760*/  FSETP.NEU.FTZ.AND P1, PT, R137.reuse, -INF , PT ;  /* 0xff8000008900780b */ /* 0x040fe20003f3d000 */
[----:B------:R-:W-:Y:S01]  /*8770*/  FMUL.FTZ R185, R137, c[0x0][0x23c] ;  /* 0x00008f0089b97a20 */ /* 0x000fe20000410000 */
[----:B------:R2:W-:Y:S01]  /*8780*/  MUFU.EX2 R229, R16 ;  /* 0x0000001000e57308 */ /* 0x0005e20000000800 */
[--C-:B------:R-:W-:Y:S01]  /*8790*/  FFMA.FTZ R4, R4, c[0x0][0x23c], -R186.reuse ;  /* 0x00008f0004047a23 */ /* 0x100fe200000108ba */
[----:B------:R-:W3:Y:S01]  /*87a0*/  SHFL.BFLY PT, R2, R0, 0x2, 0x1f ;  /* 0x0c401f0000027f89 */ /* 0x000ee200000e0000 */
[--C-:B------:R-:W-:Y:S01]  /*87b0*/  FFMA.FTZ R17, R17, c[0x0][0x23c], -R186.reuse ;  /* 0x00008f0011117a23 */ /* 0x100fe200000108ba */
[----:B------:R-:W-:Y:S01]  /*87c0*/  FSEL R185, R185, RZ, P1 ;  /* 0x000000ffb9b97208 */ /* 0x000fe20000800000 */
[--C-:B------:R-:W-:Y:S02]  /*87d0*/  FFMA.FTZ R32, R32, c[0x0][0x23c], -R186.reuse ;  /* 0x00008f0020207a23 */ /* 0x100fe400000108ba */
[--C-:B------:R-:W-:Y:S02]  /*87e0*/  FFMA.FTZ R33, R33, c[0x0][0x23c], -R186.reuse ;  /* 0x00008f0021217a23 */ /* 0x100fe400000108ba */
[--C-:B------:R-:W-:Y:S01]  /*87f0*/  FFMA.FTZ R7, R7, c[0x0][0x23c], -R185.reuse ;  /* 0x00008f0007077a23 */ /* 0x100fe200000108b9 */
[----:B------:R-:W4:Y:S01]  /*8800*/  MUFU.EX2 R235, R5 ;  /* 0x0000000500eb7308 */ /* 0x000f220000000800 */
[--C-:B------:R-:W-:Y:S02]  /*8810*/  FFMA.FTZ R18, R18, c[0x0][0x23c], -R185.reuse ;  /* 0x00008f0012127a23 */ /* 0x100fe400000108b9 */
[--C-:B------:R-:W-:Y:S02]  /*8820*/  FFMA.FTZ R19, R19, c[0x0][0x23c], -R185.reuse ;  /* 0x00008f0013137a23 */ /* 0x100fe400000108b9 */
[--C-:B------:R-:W-:Y:S02]  /*8830*/  FFMA.FTZ R6, R6, c[0x0][0x23c], -R185.reuse ;  /* 0x00008f0006067a23 */ /* 0x100fe400000108b9 */
[--C-:B------:R-:W-:Y:S01]  /*8840*/  FFMA.FTZ R34, R34, c[0x0][0x23c], -R185.reuse ;  /* 0x00008f0022227a23 */ /* 0x100fe200000108b9 */
[----:B-1----:R-:W-:Y:S01]  /*8850*/  FMNMX.FTZ R136, R136, R134, !PT ;  /* 0x0000008688887209 */ /* 0x002fe20007810000 */
[--C-:B------:R-:W-:Y:S01]  /*8860*/  FFMA.FTZ R20, R20, c[0x0][0x23c], -R186.reuse ;  /* 0x00008f0014147a23 */ /* 0x100fe200000108ba */
[----:B------:R-:W-:Y:S01]  /*8870*/  MUFU.EX2 R236, R4 ;  /* 0x0000000400ec7308 */ /* 0x000fe20000000800 */
[--C-:B------:R-:W-:Y:S02]  /*8880*/  FFMA.FTZ R35, R35, c[0x0][0x23c], -R185.reuse ;  /* 0x00008f0023237a23 */ /* 0x100fe400000108b9 */
[--C-:B------:R-:W-:Y:S01]  /*8890*/  FFMA.FTZ R21, R21, c[0x0][0x23c], -R186.reuse ;  /* 0x00008f0015157a23 */ /* 0x100fe200000108ba */
[----:B--2---:R-:W1:Y:S01]  /*88a0*/  SHFL.BFLY PT, R16, R136, 0x1, 0x1f ;  /* 0x0c201f0088107f89 */ /* 0x004e6200000e0000 */
[--C-:B------:R-:W-:Y:S01]  /*88b0*/  FFMA.FTZ R22, R22, c[0x0][0x23c], -R185.reuse ;  /* 0x00008f0016167a23 */ /* 0x100fe200000108b9 */
[----:B---3--:R-:W-:Y:S01]  /*88c0*/  FMNMX.FTZ R0, R0, R2, !PT ;  /* 0x0000000200007209 */ /* 0x008fe20007810000 */
[--C-:B------:R-:W-:Y:S02]  /*88d0*/  FFMA.FTZ R23, R23, c[0x0][0x23c], -R185.reuse ;  /* 0x00008f0017177a23 */ /* 0x100fe400000108b9 */
[--C-:B------:R-:W-:Y:S01]  /*88e0*/  FFMA.FTZ R48, R48, c[0x0][0x23c], -R186.reuse ;  /* 0x00008f0030307a23 */ /* 0x100fe200000108ba */
[----:B------:R-:W2:Y:S01]  /*88f0*/  MUFU.EX2 R4, R7 ;  /* 0x0000000700047308 */ /* 0x000ea20000000800 */
[--C-:B------:R-:W-:Y:S01]  /*8900*/  FFMA.FTZ R50, R50, c[0x0][0x23c], -R185.reuse ;  /* 0x00008f0032327a23 */ /* 0x100fe200000108b9 */
[----:B------:R-:W3:Y:S01]  /*8910*/  SHFL.BFLY PT, R2, R0, 0x1, 0x1f ;  /* 0x0c201f0000027f89 */ /* 0x000ee200000e0000 */
[--C-:B------:R-:W-:Y:S02]  /*8920*/  FFMA.FTZ R51, R51, c[0x0][0x23c], -R185.reuse ;  /* 0x00008f0033337a23 */ /* 0x100fe400000108b9 */
[--C-:B------:R-:W-:Y:S02]  /*8930*/  FFMA.FTZ R49, R49, c[0x0][0x23c], -R186.reuse ;  /* 0x00008f0031317a23 */ /* 0x100fe400000108ba */
[--C-:B------:R-:W-:Y:S02]  /*8940*/  FFMA.FTZ R38, R38, c[0x0][0x23c], -R185.reuse ;  /* 0x00008f0026267a23 */ /* 0x100fe400000108b9 */
[--C-:B------:R-:W-:Y:S01]  /*8950*/  FFMA.FTZ R36, R36, c[0x0][0x23c], -R186.reuse ;  /* 0x00008f0024247a23 */ /* 0x100fe200000108ba */
[----:B----4-:R-:W-:Y:S01]  /*8960*/  STL [R1+0x1c], R235 ;  /* 0x00001ceb01007387 */ /* 0x010fe20000100800 */
[--C-:B------:R-:W-:Y:S01]  /*8970*/  FFMA.FTZ R37, R37, c[0x0][0x23c], -R186.reuse ;  /* 0x00008f0025257a23 */ /* 0x100fe200000108ba */
[----:B------:R-:W-:Y:S01]  /*8980*/  MUFU.EX2 R214, R18 ;  /* 0x0000001200d67308 */ /* 0x000fe20000000800 */
[--C-:B------:R-:W-:Y:S02]  /*8990*/  FFMA.FTZ R39, R39, c[0x0][0x23c], -R185.reuse ;  /* 0x00008f0027277a23 */ /* 0x100fe400000108b9 */
[--C-:B------:R-:W-:Y:S02]  /*89a0*/  FFMA.FTZ R64, R64, c[0x0][0x23c], -R186.reuse ;  /* 0x00008f0040407a23 */ /* 0x100fe400000108ba */
[--C-:B------:R-:W-:Y:S01]  /*89b0*/  FFMA.FTZ R65, R65, c[0x0][0x23c], -R186.reuse ;  /* 0x00008f0041417a23 */ /* 0x100fe200000108ba */
[----:B-1----:R-:W-:Y:S01]  /*89c0*/  FMNMX.FTZ R136, R136, R16, !PT ;  /* 0x0000001088887209 */ /* 0x002fe20007810000 */
[--C-:B------:R-:W-:Y:S02]  /*89d0*/  FFMA.FTZ R66, R66, c[0x0][0x23c], -R185.reuse ;  /* 0x00008f0042427a23 */ /* 0x100fe400000108b9 */
[--C-:B------:R-:W-:Y:S01]  /*89e0*/  FFMA.FTZ R67, R67, c[0x0][0x23c], -R185.reuse ;  /* 0x00008f0043437a23 */ /* 0x100fe200000108b9 */
[----:B------:R-:W-:Y:S01]  /*89f0*/  MUFU.EX2 R215, R33 ;  /* 0x0000002100d77308 */ /* 0x000fe20000000800 */
[C---:B------:R-:W-:Y:S01]  /*8a00*/  FMUL.FTZ R184, R136.reuse, c[0x0][0x23c] ;  /* 0x00008f0088b87a20 */ /* 0x040fe20000410000 */
[----:B------:R-:W-:Y:S01]  /*8a10*/  FSETP.NEU.FTZ.AND P1, PT, R136, -INF , PT ;  /* 0xff8000008800780b */ /* 0x000fe20003f3d000 */
[--C-:B------:R-:W-:Y:S01]  /*8a20*/  FFMA.FTZ R54, R54, c[0x0][0x23c], -R185.reuse ;  /* 0x00008f0036367a23 */ /* 0x100fe200000108b9 */
[----:B---3--:R-:W-:Y:S01]  /*8a30*/  FMNMX.FTZ R134, R0, R2, !PT ;  /* 0x0000000200867209 */ /* 0x008fe20007810000 */
[----:B------:R-:W-:Y:S01]  /*8a40*/  FFMA.FTZ R55, R55, c[0x0][0x23c], -R185 ;  /* 0x00008f0037377a23 */ /* 0x000fe200000108b9 */
[----:B--2---:R1:W-:Y:S01]  /*8a50*/  STL [R1+0x18], R4 ;  /* 0x0000180401007387 */ /* 0x0043e20000100800 */
[--C-:B------:R-:W-:Y:S01]  /*8a60*/  FFMA.FTZ R52, R52, c[0x0][0x23c], -R186.reuse ;  /* 0x00008f0034347a23 */ /* 0x100fe200000108ba */
[----:B------:R-:W-:Y:S01]  /*8a70*/  FSEL R184, R184, RZ, P1 ;  /* 0x000000ffb8b87208 */ /* 0x000fe20000800000 */
[C---:B------:R-:W-:Y:S01]  /*8a80*/  FMUL.FTZ R139, R134.reuse, c[0x0][0x23c] ;  /* 0x00008f00868b7a20 */ /* 0x040fe20000410000 */
[----:B------:R-:W-:Y:S01]  /*8a90*/  FSETP.NEU.FTZ.AND P1, PT, R134, -INF , PT ;  /* 0xff8000008600780b */ /* 0x000fe20003f3d000 */
[----:B------:R-:W-:Y:S01]  /*8aa0*/  FFMA.FTZ R53, R53, c[0x0][0x23c], -R186 ;  /* 0x00008f0035357a23 */ /* 0x000fe200000108ba */
[----:B------:R-:W-:Y:S01]  /*8ab0*/  MUFU.EX2 R208, R51 ;  /* 0x0000003300d07308 */ /* 0x000fe20000000800 */
[--C-:B------:R-:W-:Y:S01]  /*8ac0*/  FFMA.FTZ R8, R8, c[0x0][0x23c], -R184.reuse ;  /* 0x00008f0008087a23 */ /* 0x100fe200000108b8 */
[----:B------:R-:W-:Y:S01]  /*8ad0*/  FSEL R139, R139, RZ, P1 ;  /* 0x000000ff8b8b7208 */ /* 0x000fe20000800000 */
[--C-:B------:R-:W-:Y:S01]  /*8ae0*/  FFMA.FTZ R9, R9, c[0x0][0x23c], -R184.reuse ;  /* 0x00008f0009097a23 */ /* 0x100fe200000108b8 */
[----:B------:R-:W-:Y:S01]  /*8af0*/  IADD3 R2, R192, 0x1, RZ ;  /* 0x00000001c0027810 */ /* 0x000fe20007ffe0ff */
[----:B------:R-:W-:Y:S02]  /*8b00*/  FFMA.FTZ R12, R12, c[0x0][0x23c], -R184 ;  /* 0x00008f000c0c7a23 */ /* 0x000fe400000108b8 */
[--C-:B------:R-:W-:Y:S01]  /*8b10*/  FFMA.FTZ R10, R10, c[0x0][0x23c], -R139.reuse ;  /* 0x00008f000a0a7a23 */ /* 0x100fe2000001088b */
[----:B------:R-:W-:Y:S01]  /*8b20*/  LOP3.LUT R2, R219, UR23, R2, 0x96, !PT ;  /* 0x00000017db027c12 */ /* 0x000fe2000f8e9602 */
[--C-:B------:R-:W-:Y:S01]  /*8b30*/  FFMA.FTZ R11, R11, c[0x0][0x23c], -R139.reuse ;  /* 0x00008f000b0b7a23 */ /* 0x100fe2000001088b */
[----:B------:R-:W2:Y:S01]  /*8b40*/  MUFU.EX2 R220, R8 ;  /* 0x0000000800dc7308 */ /* 0x000ea20000000800 */
[--C-:B------:R-:W-:Y:S02]  /*8b50*/  FFMA.FTZ R14, R14, c[0x0][0x23c], -R139.reuse ;  /* 0x00008f000e0e7a23 */ /* 0x100fe4000001088b */
[--C-:B------:R-:W-:Y:S02]  /*8b60*/  FFMA.FTZ R15, R15, c[0x0][0x23c], -R139.reuse ;  /* 0x00008f000f0f7a23 */ /* 0x100fe4000001088b */
[--C-:B------:R-:W-:Y:S02]  /*8b70*/  FFMA.FTZ R13, R13, c[0x0][0x23c], -R184.reuse ;  /* 0x00008f000d0d7a23 */ /* 0x100fe400000108b8 */
[--C-:B------:R-:W-:Y:S02]  /*8b80*/  FFMA.FTZ R24, R24, c[0x0][0x23c], -R184.reuse ;  /* 0x00008f0018187a23 */ /* 0x100fe400000108b8 */
[----:B------:R-:W-:Y:S01]  /*8b90*/  FFMA.FTZ R25, R25, c[0x0][0x23c], -R184 ;  /* 0x00008f0019197a23 */ /* 0x000fe200000108b8 */
[----:B------:R-:W3:Y:S01]  /*8ba0*/  MUFU.EX2 R210, R10 ;  /* 0x0000000a00d27308 */ /* 0x000ee20000000800 */
[--C-:B------:R-:W-:Y:S01]  /*8bb0*/  FFMA.FTZ R26, R26, c[0x0][0x23c], -R139.reuse ;  /* 0x00008f001a1a7a23 */ /* 0x100fe2000001088b */
[----:B-1----:R-:W-:Y:S01]  /*8bc0*/  LOP3.LUT R4, R219, UR23, R192, 0x96, !PT ;  /* 0x00000017db047c12 */ /* 0x002fe2000f8e96c0 */
[--C-:B------:R-:W-:Y:S02]  /*8bd0*/  FFMA.FTZ R27, R27, c[0x0][0x23c], -R139.reuse ;  /* 0x00008f001b1b7a23 */ /* 0x100fe4000001088b */
[--C-:B------:R-:W-:Y:S02]  /*8be0*/  FFMA.FTZ R28, R28, c[0x0][0x23c], -R184.reuse ;  /* 0x00008f001c1c7a23 */ /* 0x100fe400000108b8 */
[----:B------:R-:W-:Y:S03]  /*8bf0*/  IMAD.WIDE.U32 R4, R4, -0x326172a9, RZ ;  /* 0xcd9e8d5704047825 */ /* 0x000fe600078e00ff */
[----:B------:R1:W-:Y:S01]  /*8c00*/  MUFU.EX2 R231, R9 ;  /* 0x0000000900e77308 */ /* 0x0003e20000000800 */
[----:B------:R-:W-:Y:S01]  /*8c10*/  FFMA.FTZ R29, R29, c[0x0][0x23c], -R184 ;  /* 0x00008f001d1d7a23 */ /* 0x000fe200000108b8 */
[----:B------:R-:W-:Y:S01]  /*8c20*/  LOP3.LUT R0, R5, UR13, R250, 0x96, !PT ;  /* 0x0000000d05007c12 */ /* 0x000fe2000f8e96fa */
[--C-:B------:R-:W-:Y:S01]  /*8c30*/  FFMA.FTZ R30, R30, c[0x0][0x23c], -R139.reuse ;  /* 0x00008f001e1e7a23 */ /* 0x100fe2000001088b */
[----:B--2---:R-:W-:Y:S01]  /*8c40*/  STL [R1+0x10], R220 ;  /* 0x000010dc01007387 */ /* 0x004fe20000100800 */
[--C-:B------:R-:W-:Y:S01]  /*8c50*/  FFMA.FTZ R31, R31, c[0x0][0x23c], -R139.reuse ;  /* 0x00008f001f1f7a23 */ /* 0x100fe2000001088b */
[----:B------:R-:W-:Y:S01]  /*8c60*/  LOP3.LUT R8, R241, UR12, R218, 0x96, !PT ;  /* 0x0000000cf1087c12 */ /* 0x000fe2000f8e96da */
[----:B------:R-:W-:Y:S01]  /*8c70*/  FFMA.FTZ R41, R41, c[0x0][0x23c], -R184 ;  /* 0x00008f0029297a23 */ /* 0x000fe200000108b8 */
[----:B------:R-:W-:Y:S01]  /*8c80*/  LOP3.LUT R16, R189, UR11, R4, 0x96, !PT ;  /* 0x0000000bbd107c12 */ /* 0x000fe2000f8e9604 */
[--C-:B------:R-:W-:Y:S01]  /*8c90*/  FFMA.FTZ R40, R40, c[0x0][0x23c], -R184.reuse ;  /* 0x00008f0028287a23 */ /* 0x100fe200000108b8 */
[----:B------:R2:W-:Y:S01]  /*8ca0*/  MUFU.EX2 R237, R11 ;  /* 0x0000000b00ed7308 */ /* 0x0005e20000000800 */
[--C-:B------:R-:W-:Y:S02]  /*8cb0*/  FFMA.FTZ R44, R44, c[0x0][0x23c], -R184.reuse ;  /* 0x00008f002c2c7a23 */ /* 0x100fe400000108b8 */
[--C-:B------:R-:W-:Y:S01]  /*8cc0*/  FFMA.FTZ R42, R42, c[0x0][0x23c], -R139.reuse ;  /* 0x00008f002a2a7a23 */ /* 0x100fe2000001088b */
[----:B---3--:R-:W-:Y:S01]  /*8cd0*/  STL [R1+0x14], R210 ;  /* 0x000014d201007387 */ /* 0x008fe20000100800 */
[--C-:B------:R-:W-:Y:S02]  /*8ce0*/  FFMA.FTZ R43, R43, c[0x0][0x23c], -R139.reuse ;  /* 0x00008f002b2b7a23 */ /* 0x100fe4000001088b */
[--C-:B------:R-:W-:Y:S01]  /*8cf0*/  FFMA.FTZ R45, R45, c[0x0][0x23c], -R184.reuse ;  /* 0x00008f002d2d7a23 */ /* 0x100fe200000108b8 */
[----:B------:R3:W-:Y:S01]  /*8d00*/  STL [R1+0x6c], R217 ;  /* 0x00006cd901007387 */ /* 0x0007e20000100800 */
[--C-:B------:R-:W-:Y:S01]  /*8d10*/  FFMA.FTZ R47, R47, c[0x0][0x23c], -R139.reuse ;  /* 0x00008f002f2f7a23 */ /* 0x100fe2000001088b */
[----:B------:R4:W-:Y:S01]  /*8d20*/  MUFU.EX2 R212, R14 ;  /* 0x0000000e00d47308 */ /* 0x0009e20000000800 */
[--C-:B------:R-:W-:Y:S02]  /*8d30*/  FFMA.FTZ R46, R46, c[0x0][0x23c], -R139.reuse ;  /* 0x00008f002e2e7a23 */ /* 0x100fe4000001088b */
[--C-:B------:R-:W-:Y:S02]  /*8d40*/  FFMA.FTZ R63, R63, c[0x0][0x23c], -R139.reuse ;  /* 0x00008f003f3f7a23 */ /* 0x100fe4000001088b */
[----:B-1----:R-:W-:Y:S04]  /*8d50*/  IMAD.WIDE.U32 R8, R8, -0x326172a9, RZ ;  /* 0xcd9e8d5708087825 */ /* 0x002fe800078e00ff */
[--C-:B------:R-:W-:Y:S01]  /*8d60*/  FFMA.FTZ R56, R56, c[0x0][0x23c], -R184.reuse ;  /* 0x00008f0038387a23 */ /* 0x100fe200000108b8 */
[----:B------:R1:W-:Y:S01]  /*8d70*/  MUFU.EX2 R193, R19 ;  /* 0x0000001300c17308 */ /* 0x0003e20000000800 */
[----:B------:R-:W-:Y:S01]  /*8d80*/  FFMA.FTZ R57, R57, c[0x0][0x23c], -R184 ;  /* 0x00008f0039397a23 */ /* 0x000fe200000108b8 */
[----:B------:R-:W-:Y:S01]  /*8d90*/  LOP3.LUT R18, R9, UR11, R4, 0x96, !PT ;  /* 0x0000000b09127c12 */ /* 0x000fe2000f8e9604 */
[--C-:B------:R-:W-:Y:S02]  /*8da0*/  FFMA.FTZ R58, R58, c[0x0][0x23c], -R139.reuse ;  /* 0x00008f003a3a7a23 */ /* 0x100fe4000001088b */
[----:B--2---:R-:W-:Y:S01]  /*8db0*/  IMAD.WIDE.U32 R10, R2, -0x326172a9, RZ ;  /* 0xcd9e8d57020a7825 */ /* 0x004fe200078e00ff */
[--C-:B------:R-:W-:Y:S03]  /*8dc0*/  LOP3.LUT R2, R5, UR13, R248.reuse, 0x96, !PT ;  /* 0x0000000d05027c12 */ /* 0x100fe6000f8e96f8 */
[----:B------:R-:W-:Y:S01]  /*8dd0*/  IMAD.WIDE.U32 R4, R0, -0x2daee0ad, RZ ;  /* 0xd2511f5300047825 */ /* 0x000fe200078e00ff */
[----:B------:R2:W-:Y:S01]  /*8de0*/  MUFU.EX2 R190, R6 ;  /* 0x0000000600be7308 */ /* 0x0005e20000000800 */
[----:B------:R-:W-:Y:S02]  /*8df0*/  LOP3.LUT R0, R11, UR13, R248, 0x96, !PT ;  /* 0x0000000d0b007c12 */ /* 0x000fe4000f8e96f8 */
[--C-:B------:R-:W-:Y:S01]  /*8e00*/  FFMA.FTZ R59, R59, c[0x0][0x23c], -R139.reuse ;  /* 0x00008f003b3b7a23 */ /* 0x100fe2000001088b */
[----:B---3--:R-:W3:Y:S01]  /*8e10*/  LDL.LU R217, [R1+0x18] ;  /* 0x0000180001d97983 */ /* 0x008ee20000300800 */
[----:B------:R-:W-:Y:S01]  /*8e20*/  FFMA.FTZ R60, R60, c[0x0][0x23c], -R184 ;  /* 0x00008f003c3c7a23 */ /* 0x000fe200000108b8 */
[--C-:B----4-:R-:W-:Y:S01]  /*8e30*/  LOP3.LUT R14, R189, UR11, R10.reuse, 0x96, !PT ;  /* 0x0000000bbd0e7c12 */ /* 0x110fe2000f8e960a */
[----:B------:R-:W-:Y:S01]  /*8e40*/  IMAD.WIDE.U32 R172, R0, -0x2daee0ad, RZ ;  /* 0xd2511f5300ac7825 */ /* 0x000fe200078e00ff */
[----:B------:R-:W-:Y:S02]  /*8e50*/  LOP3.LUT R10, R9, UR11, R10, 0x96, !PT ;  /* 0x0000000b090a7c12 */ /* 0x000fe4000f8e960a */
[----:B------:R4:W-:Y:S01]  /*8e60*/  MUFU.EX2 R206, R15 ;  /* 0x0000000f00ce7308 */ /* 0x0009e20000000800 */
[----:B------:R-:W-:Y:S01]  /*8e70*/  FFMA.FTZ R61, R61, c[0x0][0x23c], -R184 ;  /* 0x00008f003d3d7a23 */ /* 0x000fe200000108b8 */
[----:B------:R-:W-:Y:S01]  /*8e80*/  LOP3.LUT R7, R5, UR10, R240, 0x96, !PT ;  /* 0x0000000a05077c12 */ /* 0x000fe2000f8e96f0 */
[----:B------:R-:W-:Y:S02]  /*8e90*/  FFMA.FTZ R62, R62, c[0x0][0x23c], -R139 ;  /* 0x00008f003e3e7a23 */ /* 0x000fe4000001088b */
[----:B-1----:R-:W-:Y:S04]  /*8ea0*/  IMAD.WIDE.U32 R18, R18, -0x2daee0ad, RZ ;  /* 0xd2511f5312127825 */ /* 0x002fe800078e00ff */
[--C-:B------:R-:W-:Y:S01]  /*8eb0*/  FFMA.FTZ R69, R69, c[0x0][0x23c], -R186.reuse ;  /* 0x00008f0045457a23 */ /* 0x100fe200000108ba */
[----:B------:R1:W-:Y:S01]  /*8ec0*/  MUFU.EX2 R196, R32 ;  /* 0x0000002000c47308 */ /* 0x0003e20000000800 */
[----:B------:R-:W-:Y:S02]  /*8ed0*/  FFMA.FTZ R68, R68, c[0x0][0x23c], -R186 ;  /* 0x00008f0044447a23 */ /* 0x000fe400000108ba */
[----:B------:R-:W-:Y:S01]  /*8ee0*/  FFMA.FTZ R82, R82, c[0x0][0x23c], -R185 ;  /* 0x00008f0052527a23 */ /* 0x000fe200000108b9 */
[----:B--2---:R-:W-:Y:S01]  /*8ef0*/  LOP3.LUT R6, R11, UR13, R250, 0x96, !PT ;  /* 0x0000000d0b067c12 */ /* 0x004fe2000f8e96fa */
[----:B------:R-:W-:Y:S04]  /*8f00*/  IMAD.WIDE.U32 R10, R10, -0x2daee0ad, RZ ;  /* 0xd2511f530a0a7825 */ /* 0x000fe800078e00ff */
[--C-:B------:R-:W-:Y:S01]  /*8f10*/  FFMA.FTZ R77, R77, c[0x0][0x23c], -R184.reuse ;  /* 0x00008f004d4d7a23 */ /* 0x100fe200000108b8 */
[----:B------:R2:W-:Y:S01]  /*8f20*/  MUFU.EX2 R198, R17 ;  /* 0x0000001100c67308 */ /* 0x0005e20000000800 */
[----:B------:R-:W-:Y:S02]  /*8f30*/  FFMA.FTZ R72, R72, c[0x0][0x23c], -R184 ;  /* 0x00008f0048487a23 */ /* 0x000fe400000108b8 */
[----:B------:R-:W-:Y:S02]  /*8f40*/  FFMA.FTZ R81, R81, c[0x0][0x23c], -R186 ;  /* 0x00008f0051517a23 */ /* 0x000fe400000108ba */
[----:B----4-:R-:W-:Y:S04]  /*8f50*/  IMAD.WIDE.U32 R14, R14, -0x2daee0ad, RZ ;  /* 0xd2511f530e0e7825 */ /* 0x010fe800078e00ff */
[--C-:B------:R-:W-:Y:S01]  /*8f60*/  FFMA.FTZ R78, R78, c[0x0][0x23c], -R139.reuse ;  /* 0x00008f004e4e7a23 */ /* 0x100fe2000001088b */
[----:B------:R4:W-:Y:S01]  /*8f70*/  MUFU.EX2 R195, R12 ;  /* 0x0000000c00c37308 */ /* 0x0009e20000000800 */
[----:B------:R-:W-:Y:S02]  /*8f80*/  FFMA.FTZ R75, R75, c[0x0][0x23c], -R139 ;  /* 0x00008f004b4b7a23 */ /* 0x000fe4000001088b */
[----:B------:R-:W-:Y:S01]  /*8f90*/  FFMA.FTZ R83, R83, c[0x0][0x23c], -R185 ;  /* 0x00008f0053537a23 */ /* 0x000fe200000108b9 */
[----:B-1----:R-:W-:Y:S01]  /*8fa0*/  LOP3.LUT R32, R19, UR8, R4, 0x96, !PT ;  /* 0x0000000813207c12 */ /* 0x002fe2000f8e9604 */
[----:B------:R-:W-:Y:S04]  /*8fb0*/  IMAD.WIDE.U32 R4, R2, -0x2daee0ad, RZ ;  /* 0xd2511f5302047825 */ /* 0x000fe800078e00ff */
[----:B------:R-:W-:Y:S01]  /*8fc0*/  IMAD.WIDE.U32 R32, R32, -0x326172a9, RZ ;  /* 0xcd9e8d5720207825 */ /* 0x000fe200078e00ff */
[----:B------:R1:W1:Y:S01]  /*8fd0*/  MUFU.EX2 R225, R34 ;  /* 0x0000002200e17308 */ /* 0x0002620000000800 */
[----:B------:R-:W-:Y:S02]  /*8fe0*/  LOP3.LUT R0, R5, UR10, R238, 0x96, !PT ;  /* 0x0000000a05007c12 */ /* 0x000fe4000f8e96ee */
[----:B------:R-:W-:Y:S02]  /*8ff0*/  FFMA.FTZ R76, R76, c[0x0][0x23c], -R184 ;  /* 0x00008f004c4c7a23 */ /* 0x000fe400000108b8 */
[----:B--2---:R-:W-:Y:S04]  /*9000*/  IMAD.WIDE.U32 R16, R16, -0x2daee0ad, RZ ;  /* 0xd2511f5310107825 */ /* 0x004fe800078e00ff */
[--C-:B------:R-:W-:Y:S01]  /*9010*/  FFMA.FTZ R74, R74, c[0x0][0x23c], -R139.reuse ;  /* 0x00008f004a4a7a23 */ /* 0x100fe2000001088b */
[----:B------:R2:W-:Y:S01]  /*9020*/  MUFU.EX2 R211, R20 ;  /* 0x0000001400d37308 */ /* 0x0005e20000000800 */
[----:B------:R-:W-:Y:S02]  /*9030*/  FFMA.FTZ R80, R80, c[0x0][0x23c], -R186 ;  /* 0x00008f0050507a23 */ /* 0x000fe400000108ba */
[----:B------:R-:W-:Y:S01]  /*9040*/  FFMA.FTZ R79, R79, c[0x0][0x23c], -R139 ;  /* 0x00008f004f4f7a23 */ /* 0x000fe2000001088b */
[----:B----4-:R-:W-:Y:S01]  /*9050*/  LOP3.LUT R12, R17, UR8, R4, 0x96, !PT ;  /* 0x00000008110c7c12 */ /* 0x010fe2000f8e9604 */
[----:B------:R-:W-:Y:S01]  /*9060*/  IMAD.WIDE.U32 R4, R7, -0x326172a9, RZ ;  /* 0xcd9e8d5707047825 */ /* 0x000fe200078e00ff */
[----:B------:R-:W-:Y:S03]  /*9070*/  LOP3.LUT R17, R173, UR10, R238, 0x96, !PT ;  /* 0x0000000aad117c12 */ /* 0x000fe6000f8e96ee */
[----:B------:R-:W-:Y:S01]  /*9080*/  FFMA.FTZ R73, R73, c[0x0][0x23c], -R184 ;  /* 0x00008f0049497a23 */ /* 0x000fe200000108b8 */
[----:B------:R4:W-:Y:S01]  /*9090*/  MUFU.EX2 R194, R13 ;  /* 0x0000000d00c27308 */ /* 0x0009e20000000800 */
[--C-:B------:R-:W-:Y:S02]  /*90a0*/  FFMA.FTZ R70, R70, c[0x0][0x23c], -R185.reuse ;  /* 0x00008f0046467a23 */ /* 0x100fe400000108b9 */
[--C-:B------:R-:W-:Y:S01]  /*90b0*/  FFMA.FTZ R71, R71, c[0x0][0x23c], -R185.reuse ;  /* 0x00008f0047477a23 */ /* 0x100fe200000108b9 */
[----:B-1----:R-:W-:Y:S01]  /*90c0*/  LOP3.LUT R34, R15, UR8, R172, 0x96, !PT ;  /* 0x000000080f227c12 */ /* 0x002fe2000f8e96ac */
[----:B------:R-:W-:Y:S01]  /*90d0*/  IMAD.WIDE.U32 R172, R6, -0x2daee0ad, RZ ;  /* 0xd2511f5306ac7825 */ /* 0x000fe200078e00ff */
[----:B------:R-:W-:Y:S03]  /*90e0*/  LOP3.LUT R15, R33, UR7, R4, 0x96, !PT ;  /* 0x00000007210f7c12 */ /* 0x000fe6000f8e9604 */
[----:B------:R-:W-:Y:S01]  /*90f0*/  IMAD.WIDE.U32 R6, R17, -0x326172a9, RZ ;  /* 0xcd9e8d5711067825 */ /* 0x000fe200078e00ff */
[----:B------:R1:W-:Y:S01]  /*9100*/  MUFU.EX2 R226, R35 ;  /* 0x0000002300e27308 */ /* 0x0003e20000000800 */
[----:B------:R-:W-:Y:S02]  /*9110*/  LOP3.LUT R2, R173, UR10, R240, 0x96, !PT ;  /* 0x0000000aad027c12 */ /* 0x000fe4000f8e96f0 */
[----:B------:R-:W-:Y:S01]  /*9120*/  FFMA.FTZ R96, R96, c[0x0][0x23c], -R186 ;  /* 0x00008f0060607a23 */ /* 0x000fe200000108ba */
[----:B--2---:R-:W-:Y:S01]  /*9130*/  LOP3.LUT R20, R11, UR8, R172, 0x96, !PT ;  /* 0x000000080b147c12 */ /* 0x004fe2000f8e96ac */
[----:B------:R-:W-:Y:S01]  /*9140*/  FFMA.FTZ R97, R97, c[0x0][0x23c], -R186 ;  /* 0x00008f0061617a23 */ /* 0x000fe200000108ba */
[----:B------:R-:W-:Y:S01]  /*9150*/  LOP3.LUT R11, R5, UR9, R8, 0x96, !PT ;  /* 0x00000009050b7c12 */ /* 0x000fe2000f8e9608 */
[----:B------:R-:W-:Y:S01]  /*9160*/  IMAD.WIDE.U32 R4, R0, -0x326172a9, RZ ;  /* 0xcd9e8d5700047825 */ /* 0x000fe200078e00ff */
[--C-:B------:R-:W-:Y:S02]  /*9170*/  LOP3.LUT R0, R7, UR9, R188.reuse, 0x96, !PT ;  /* 0x0000000907007c12 */ /* 0x100fe4000f8e96bc */
[----:B------:R2:W-:Y:S01]  /*9180*/  MUFU.EX2 R227, R21 ;  /* 0x0000001500e37308 */ /* 0x0005e20000000800 */
[----:B------:R-:W-:Y:S01]  /*9190*/  IMAD.WIDE.U32 R172, R2, -0x326172a9, RZ ;  /* 0xcd9e8d5702ac7825 */ /* 0x000fe200078e00ff */
[----:B------:R-:W-:Y:S03]  /*91a0*/  LOP3.LUT R5, R5, UR9, R188, 0x96, !PT ;  /* 0x0000000905057c12 */ /* 0x000fe6000f8e96bc */
[----:B----4-:R-:W-:Y:S01]  /*91b0*/  IMAD.WIDE.U32 R12, R12, -0x326172a9, RZ ;  /* 0xcd9e8d570c0c7825 */ /* 0x010fe200078e00ff */
[----:B------:R-:W-:Y:S03]  /*91c0*/  LOP3.LUT R174, R173, UR9, R8, 0x96, !PT ;  /* 0x00000009adae7c12 */ /* 0x000fe6000f8e9608 */
[----:B------:R-:W-:Y:S01]  /*91d0*/  FFMA.FTZ R84, R84, c[0x0][0x23c], -R186 ;  /* 0x00008f0054547a23 */ /* 0x000fe200000108ba */
[----:B------:R4:W-:Y:S01]  /*91e0*/  MUFU.EX2 R223, R22 ;  /* 0x0000001600df7308 */ /* 0x0009e20000000800 */
[----:B------:R-:W-:Y:S01]  /*91f0*/  IMAD.WIDE.U32 R174, R174, -0x2daee0ad, RZ ;  /* 0xd2511f53aeae7825 */ /* 0x000fe200078e00ff */
[----:B------:R-:W-:Y:S03]  /*9200*/  LOP3.LUT R19, R13, UR7, R4, 0x96, !PT ;  /* 0x000000070d137c12 */ /* 0x000fe6000f8e9604 */
[----:B-1----:R-:W-:Y:S04]  /*9210*/  IMAD.WIDE.U32 R34, R34, -0x326172a9, RZ ;  /* 0xcd9e8d5722227825 */ /* 0x002fe800078e00ff */
[----:B------:R-:W-:Y:S01]  /*9220*/  IMAD.WIDE.U32 R4, R5, -0x2daee0ad, RZ ;  /* 0xd2511f5305047825 */ /* 0x000fe200078e00ff */
[----:B------:R-:W-:Y:S01]  /*9230*/  MUFU.EX2 R222, R23 ;  /* 0x0000001700de7308 */ /* 0x000fe20000000800 */
[----:B------:R-:W-:Y:S02]  /*9240*/  LOP3.LUT R33, R35, UR7, R6, 0x96, !PT ;  /* 0x0000000723217c12 */ /* 0x000fe4000f8e9606 */
[----:B------:R-:W-:Y:S01]  /*9250*/  IMAD.WIDE.U32 R6, R11, -0x2daee0ad, RZ ;  /* 0xd2511f530b067825 */ /* 0x000fe200078e00ff */
[----:B------:R-:W-:Y:S03]  /*9260*/  LOP3.LUT R11, R5, UR6, R16, 0x96, !PT ;  /* 0x00000006050b7c12 */ /* 0x000fe6000f8e9610 */
[----:B--2---:R-:W-:Y:S01]  /*9270*/  IMAD.WIDE.U32 R20, R20, -0x326172a9, RZ ;  /* 0xcd9e8d5714147825 */ /* 0x004fe200078e00ff */
[----:B------:R-:W-:Y:S02]  /*9280*/  LOP3.LUT R7, R7, UR6, R18, 0x96, !PT ;  /* 0x0000000607077c12 */ /* 0x000fe4000f8e9612 */
[----:B------:R1:W-:Y:S01]  /*9290*/  MUFU.EX2 R216, R24 ;  /* 0x0000001800d87308 */ /* 0x0003e20000000800 */
[----:B------:R-:W-:Y:S01]  /*92a0*/  IMAD.WIDE.U32 R16, R15, -0x2daee0ad, RZ ;  /* 0xd2511f530f107825 */ /* 0x000fe200078e00ff */
[----:B----4-:R-:W-:Y:S03]  /*92b0*/  LOP3.LUT R22, R21, UR7, R172, 0x96, !PT ;  /* 0x0000000715167c12 */ /* 0x010fe6000f8e96ac */
[----:B------:R-:W-:Y:S01]  /*92c0*/  IMAD.WIDE.U32 R18, R19, -0x2daee0ad, RZ ;  /* 0xd2511f5313127825 */ /* 0x000fe200078e00ff */
[----:B------:R-:W-:Y:S02]  /*92d0*/  LOP3.LUT R5, R17, UR4, R6, 0x96, !PT ;  /* 0x0000000411057c12 */ /* 0x000fe4000f8e9606 */
[----:B------:R-:W-:Y:S01]  /*92e0*/  LOP3.LUT R17, R175, UR6, R10, 0x96, !PT ;  /* 0x00000006af117c12 */ /* 0x000fe2000f8e960a */
[----:B------:R-:W-:Y:S01]  /*92f0*/  IMAD.WIDE.U32 R172, R0, -0x2daee0ad, RZ ;  /* 0xd2511f5300ac7825 */ /* 0x000fe200078e00ff */
[----:B------:R2:W4:Y:S01]  /*9300*/  MUFU.EX2 R233, R25 ;  /* 0x0000001900e97308 */ /* 0x0005220000000800 */
[----:B------:R-:W-:Y:S02]  /*9310*/  LOP3.LUT R0, R19, UR4, R4, 0x96, !PT ;  /* 0x0000000413007c12 */ /* 0x000fe4000f8e9604 */
[----:B------:R-:W-:Y:S01]  /*9320*/  IMAD.WIDE.U32 R6, R7, -0x326172a9, RZ ;  /* 0xcd9e8d5707067825 */ /* 0x000fe200078e00ff */
[----:B------:R-:W-:Y:S03]  /*9330*/  LOP3.LUT R13, R173, UR6, R14, 0x96, !PT ;  /* 0x00000006ad0d7c12 */ /* 0x000fe6000f8e960e */
[----:B------:R-:W-:Y:S01]  /*9340*/  IMAD.WIDE.U32 R14, R33, -0x2daee0ad, RZ ;  /* 0xd2511f53210e7825 */ /* 0x000fe200078e00ff */
[----:B------:R-:W-:Y:S02]  /*9350*/  LOP3.LUT R32, R7, UR5, R32, 0x96, !PT ;  /* 0x0000000507207c12 */ /* 0x000fe4000f8e9620 */
[----:B------:R4:W-:Y:S01]  /*9360*/  MUFU.EX2 R202, R26 ;  /* 0x0000001a00ca7308 */ /* 0x0009e20000000800 */
[----:B------:R-:W-:Y:S01]  /*9370*/  IMAD.WIDE.U32 R4, R5, -0x326172a9, RZ ;  /* 0xcd9e8d5705047825 */ /* 0x000fe200078e00ff */
[----:B------:R-:W-:Y:S03]  /*9380*/  LOP3.LUT R172, R15, UR4, R172, 0x96, !PT ;  /* 0x000000040fac7c12 */ /* 0x000fe6000f8e96ac */
[----:B------:R-:W-:Y:S01]  /*9390*/  IMAD.WIDE.U32 R10, R11, -0x326172a9, RZ ;  /* 0xcd9e8d570b0a7825 */ /* 0x000fe200078e00ff */
[----:B------:R-:W-:Y:S02]  /*93a0*/  LOP3.LUT R2, R5, UR15, R6, 0x96, !PT ;  /* 0x0000000f05027c12 */ /* 0x000fe4000f8e9606 */
[----:B------:R-:W-:Y:S01]  /*93b0*/  LOP3.LUT R33, R4, 0xff, RZ, 0xc0, !PT ;  /* 0x000000ff04217812 */ /* 0x000fe200078ec0ff */
[----:B------:R-:W-:Y:S01]  /*93c0*/  IMAD.WIDE.U32 R6, R0, -0x326172a9, RZ ;  /* 0xcd9e8d5700067825 */ /* 0x000fe200078e00ff */
[----:B------:R4:W-:Y:S01]  /*93d0*/  MUFU.EX2 R224, R27 ;  /* 0x0000001b00e07308 */ /* 0x0009e20000000800 */
[----:B-1----:R-:W-:Y:S02]  /*93e0*/  LOP3.LUT R24, R11, UR5, R12, 0x96, !PT ;  /* 0x000000050b187c12 */ /* 0x002fe4000f8e960c */
[----:B------:R-:W-:Y:S01]  /*93f0*/  IMAD.WIDE.U32 R22, R22, -0x2daee0ad, RZ ;  /* 0xd2511f5316167825 */ /* 0x000fe200078e00ff */
[----:B------:R-:W-:Y:S02]  /*9400*/  SHF.R.U32.HI R35, RZ, 0x18, R4 ;  /* 0x00000018ff237819 */ /* 0x000fe40000011604 */
[----:B------:R-:W-:Y:S01]  /*9410*/  LOP3.LUT R15, R4, 0xffff, RZ, 0xc0, !PT ;  /* 0x0000ffff040f7812 */ /* 0x000fe200078ec0ff */
[----:B------:R-:W-:Y:S01]  /*9420*/  FFMA.FTZ R85, R85, c[0x0][0x23c], -R186 ;  /* 0x00008f0055557a23 */ /* 0x000fe200000108ba */
[----:B--2---:R-:W-:Y:S01]  /*9430*/  SHF.R.U32.HI R25, RZ, 0x10, R4 ;  /* 0x00000010ff197819 */ /* 0x004fe20000011604 */
[----:B------:R-:W-:Y:S01]  /*9440*/  IMAD.WIDE.U32 R4, R172, -0x326172a9, RZ ;  /* 0xcd9e8d57ac047825 */ /* 0x000fe200078e00ff */
[----:B------:R1:W2:Y:S01]  /*9450*/  MUFU.EX2 R234, R28 ;  /* 0x0000001c00ea7308 */ /* 0x0002a20000000800 */
[----:B------:R-:W-:Y:S02]  /*9460*/  LOP3.LUT R0, R7, UR15, R10, 0x96, !PT ;  /* 0x0000000f07007c12 */ /* 0x000fe4000f8e960a */
[----:B------:R-:W-:Y:S01]  /*9470*/  IMAD.WIDE.U32 R10, R13, -0x326172a9, RZ ;  /* 0xcd9e8d570d0a7825 */ /* 0x000fe200078e00ff */
[----:B------:R-:W-:Y:S02]  /*9480*/  SHF.R.U32.HI R21, RZ, 0x18, R6 ;  /* 0x00000018ff157819 */ /* 0x000fe40000011606 */
[----:B------:R-:W-:Y:S01]  /*9490*/  LOP3.LUT R178, R23, UR4, R174, 0x96, !PT ;  /* 0x0000000417b27c12 */ /* 0x000fe2000f8e96ae */
[----:B------:R-:W-:Y:S01]  /*94a0*/  IMAD.WIDE.U32 R12, R17, -0x326172a9, RZ ;  /* 0xcd9e8d57110c7825 */ /* 0x000fe200078e00ff */
[----:B------:R-:W-:Y:S02]  /*94b0*/  LOP3.LUT R23, R6, 0xff, RZ, 0xc0, !PT ;  /* 0x000000ff06177812 */ /* 0x000fe400078ec0ff */
[----:B------:R-:W-:Y:S01]  /*94c0*/  MUFU.EX2 R252, R29 ;  /* 0x0000001d00fc7308 */ /* 0x000fe20000000800 */
[----:B------:R-:W-:Y:S01]  /*94d0*/  FFMA.FTZ R112, R112, c[0x0][0x23c], -R186 ;  /* 0x00008f0070707a23 */ /* 0x000fe200000108ba */
[----:B------:R-:W-:Y:S01]  /*94e0*/  SHF.R.U32.HI R19, RZ, 0x10, R6 ;  /* 0x00000010ff137819 */ /* 0x000fe20000011606 */
[----:B------:R-:W-:Y:S01]  /*94f0*/  FFMA.FTZ R113, R113, c[0x0][0x23c], -R186 ;  /* 0x00008f0071717a23 */ /* 0x000fe200000108ba */
[----:B------:R-:W-:Y:S01]  /*9500*/  LOP3.LUT R17, R6, 0xffff, RZ, 0xc0, !PT ;  /* 0x0000ffff06117812 */ /* 0x000fe200078ec0ff */
[----:B------:R-:W-:Y:S01]  /*9510*/  IMAD.WIDE.U32 R6, R32, -0x2daee0ad, RZ ;  /* 0xd2511f5320067825 */ /* 0x000fe200078e00ff */
[----:B------:R-:W-:Y:S02]  /*9520*/  LOP3.LUT R34, R11, UR5, R34, 0x96, !PT ;  /* 0x000000050b227c12 */ /* 0x000fe4000f8e9622 */
[----:B------:R-:W-:Y:S01]  /*9530*/  LOP3.LUT R11, R5, UR15, R10, 0x96, !PT ;  /* 0x0000000f050b7c12 */ /* 0x000fe2000f8e960a */
[--C-:B------:R-:W-:Y:S01]  /*9540*/  FFMA.FTZ R100, R100, c[0x0][0x23c], -R186.reuse ;  /* 0x00008f0064647a23 */ /* 0x100fe200000108ba */
[----:B------:R1:W-:Y:S01]  /*9550*/  MUFU.EX2 R228, R31 ;  /* 0x0000001f00e47308 */ /* 0x0003e20000000800 */
[--C-:B------:R-:W-:Y:S01]  /*9560*/  FFMA.FTZ R101, R101, c[0x0][0x23c], -R186.reuse ;  /* 0x00008f0065657a23 */ /* 0x100fe200000108ba */
[----:B------:R-:W-:Y:S01]  /*9570*/  LOP3.LUT R32, R4, 0xffff, RZ, 0xc0, !PT ;  /* 0x0000ffff04207812 */ /* 0x000fe200078ec0ff */
[----:B------:R-:W-:Y:S01]  /*9580*/  FFMA.FTZ R128, R128, c[0x0][0x23c], -R186 ;  /* 0x00008f0080807a23 */ /* 0x000fe200000108ba */
[----:B------:R-:W-:Y:S01]  /*9590*/  SHF.R.U32.HI R172, RZ, 0x10, R4 ;  /* 0x00000010ffac7819 */ /* 0x000fe20000011604 */
[--C-:B------:R-:W-:Y:S01]  /*95a0*/  FFMA.FTZ R129, R129, c[0x0][0x23c], -R186.reuse ;  /* 0x00008f0081817a23 */ /* 0x100fe200000108ba */
[----:B------:R-:W-:Y:S01]  /*95b0*/  LOP3.LUT R177, R4, 0xff, RZ, 0xc0, !PT ;  /* 0x000000ff04b17812 */ /* 0x000fe200078ec0ff */
[----:B------:R-:W-:Y:S01]  /*95c0*/  FFMA.FTZ R116, R116, c[0x0][0x23c], -R186 ;  /* 0x00008f0074747a23 */ /* 0x000fe200000108ba */
[----:B------:R-:W-:Y:S01]  /*95d0*/  SHF.R.U32.HI R175, RZ, 0x18, R4 ;  /* 0x00000018ffaf7819 */ /* 0x000fe20000011604 */
[----:B------:R-:W-:Y:S01]  /*95e0*/  IMAD.WIDE.U32 R4, R24, -0x2daee0ad, RZ ;  /* 0xd2511f5318047825 */ /* 0x000fe200078e00ff */
[----:B------:R2:W-:Y:S01]  /*95f0*/  MUFU.EX2 R197, R30 ;  /* 0x0000001e00c57308 */ /* 0x0005e20000000800 */
[----:B------:R-:W-:Y:S02]  /*9600*/  LOP3.LUT R10, R7, UR14, R16, 0x96, !PT ;  /* 0x0000000e070a7c12 */ /* 0x000fe4000f8e9610 */
[----:B------:R-:W-:Y:S01]  /*9610*/  FFMA.FTZ R186, R117, c[0x0][0x23c], -R186 ;  /* 0x00008f0075ba7a23 */ /* 0x000fe200000108ba */
[----:B------:R-:W-:Y:S01]  /*9620*/  LOP3.LUT R16, R6, 0xffff, RZ, 0xc0, !PT ;  /* 0x0000ffff06107812 */ /* 0x000fe200078ec0ff */
[----:B------:R-:W-:Y:S01]  /*9630*/  FFMA.FTZ R98, R98, c[0x0][0x23c], -R185 ;  /* 0x00008f0062627a23 */ /* 0x000fe200000108b9 */
[----:B------:R-:W-:Y:S01]  /*9640*/  SHF.R.U32.HI R7, RZ, 0x8, R15 ;  /* 0x00000008ff077819 */ /* 0x000fe2000001160f */
[----:B------:R-:W-:Y:S01]  /*9650*/  FFMA.FTZ R99, R99, c[0x0][0x23c], -R185 ;  /* 0x00008f0063637a23 */ /* 0x000fe200000108b9 */
[----:B----4-:R-:W-:Y:S01]  /*9660*/  LOP3.LUT R26, R13, UR5, R20, 0x96, !PT ;  /* 0x000000050d1a7c12 */ /* 0x010fe2000f8e9614 */
[--C-:B------:R-:W-:Y:S01]  /*9670*/  FFMA.FTZ R90, R90, c[0x0][0x23c], -R139.reuse ;  /* 0x00008f005a5a7a23 */ /* 0x100fe2000001088b */
[----:B------:R-:W-:Y:S01]  /*9680*/  LOP3.LUT R20, R4, 0xffff, RZ, 0xc0, !PT ;  /* 0x0000ffff04147812 */ /* 0x000fe200078ec0ff */
[----:B------:R-:W-:Y:S01]  /*9690*/  FFMA.FTZ R91, R91, c[0x0][0x23c], -R139 ;  /* 0x00008f005b5b7a23 */ /* 0x000fe2000001088b */
[----:B------:R-:W-:Y:S01]  /*96a0*/  SHF.R.U32.HI R27, RZ, 0x10, R4 ;  /* 0x00000010ff1b7819 */ /* 0x000fe20000011604 */
[--C-:B------:R-:W-:Y:S01]  /*96b0*/  FFMA.FTZ R86, R86, c[0x0][0x23c], -R185.reuse ;  /* 0x00008f0056567a23 */ /* 0x100fe200000108b9 */
[--C-:B------:R-:W-:Y:S01]  /*96c0*/  SHF.R.U32.HI R174, RZ, 0x10, R6.reuse ;  /* 0x00000010ffae7819 */ /* 0x100fe20000011606 */
[----:B------:R-:W-:Y:S01]  /*96d0*/  FFMA.FTZ R87, R87, c[0x0][0x23c], -R185 ;  /* 0x00008f0057577a23 */ /* 0x000fe200000108b9 */
[----:B------:R-:W-:Y:S01]  /*96e0*/  SHF.R.U32.HI R176, RZ, 0x18, R6 ;  /* 0x00000018ffb07819 */ /* 0x000fe20000011606 */
[--C-:B------:R-:W-:Y:S01]  /*96f0*/  FFMA.FTZ R92, R92, c[0x0][0x23c], -R184.reuse ;  /* 0x00008f005c5c7a23 */ /* 0x100fe200000108b8 */
[----:B-1----:R-:W-:Y:S01]  /*9700*/  LOP3.LUT R28, R4, 0xff, RZ, 0xc0, !PT ;  /* 0x000000ff041c7812 */ /* 0x002fe200078ec0ff */
[----:B------:R-:W-:Y:S01]  /*9710*/  FFMA.FTZ R93, R93, c[0x0][0x23c], -R184 ;  /* 0x00008f005d5d7a23 */ /* 0x000fe200000108b8 */
[----:B------:R-:W-:Y:S01]  /*9720*/  LOP3.LUT R173, R6, 0xff, RZ, 0xc0, !PT ;  /* 0x000000ff06ad7812 */ /* 0x000fe200078ec0ff */
[--C-:B------:R-:W-:Y:S01]  /*9730*/  FFMA.FTZ R94, R94, c[0x0][0x23c], -R139.reuse ;  /* 0x00008f005e5e7a23 */ /* 0x100fe2000001088b */
[----:B------:R-:W-:Y:S01]  /*9740*/  LOP3.LUT R6, R5, UR14, R18, 0x96, !PT ;  /* 0x0000000e05067c12 */ /* 0x000fe2000f8e9612 */
[----:B------:R-:W-:Y:S01]  /*9750*/  FFMA.FTZ R95, R95, c[0x0][0x23c], -R139 ;  /* 0x00008f005f5f7a23 */ /* 0x000fe2000001088b */
[----:B------:R-:W-:Y:S01]  /*9760*/  SHF.R.U32.HI R24, RZ, 0x18, R4 ;  /* 0x00000018ff187819 */ /* 0x000fe20000011604 */
[----:B------:R-:W-:Y:S01]  /*9770*/  IMAD.WIDE.U32 R4, R34, -0x2daee0ad, RZ ;  /* 0xd2511f5322047825 */ /* 0x000fe200078e00ff */
[----:B------:R-:W-:Y:S01]  /*9780*/  MUFU.EX2 R201, R48 ;  /* 0x0000003000c97308 */ /* 0x000fe20000000800 */
[----:B------:R-:W-:Y:S02]  /*9790*/  PRMT R181, R33, 0x5410, R7 ;  /* 0x0000541021b57816 */ /* 0x000fe40000000007 */
[--C-:B------:R-:W-:Y:S01]  /*97a0*/  FFMA.FTZ R88, R88, c[0x0][0x23c], -R184.reuse ;  /* 0x00008f0058587a23 */ /* 0x100fe200000108b8 */
[----:B------:R-:W-:Y:S01]  /*97b0*/  LOP3.LUT R7, R19, 0xff, RZ, 0xc0, !PT ;  /* 0x000000ff13077812 */ /* 0x000fe200078ec0ff */
[----:B------:R-:W-:Y:S01]  /*97c0*/  FFMA.FTZ R89, R89, c[0x0][0x23c], -R184 ;  /* 0x00008f0059597a23 */ /* 0x000fe200000108b8 */
[----:B------:R-:W-:Y:S01]  /*97d0*/  LOP3.LUT R15, R25, 0xff, RZ, 0xc0, !PT ;  /* 0x000000ff190f7812 */ /* 0x000fe200078ec0ff */
[----:B------:R-:W-:Y:S01]  /*97e0*/  FFMA.FTZ R114, R114, c[0x0][0x23c], -R185 ;  /* 0x00008f0072727a23 */ /* 0x000fe200000108b9 */
[----:B------:R-:W-:Y:S01]  /*97f0*/  PRMT R187, R7, 0x5410, R21 ;  /* 0x0000541007bb7816 */ /* 0x000fe20000000015 */
[----:B------:R-:W-:Y:S01]  /*9800*/  FFMA.FTZ R115, R115, c[0x0][0x23c], -R185 ;  /* 0x00008f0073737a23 */ /* 0x000fe200000108b9 */
[----:B------:R-:W-:Y:S01]  /*9810*/  SHF.R.U32.HI R13, RZ, 0x8, R17 ;  /* 0x00000008ff0d7819 */ /* 0x000fe20000011611 */
[--C-:B------:R-:W-:Y:S01]  /*9820*/  FFMA.FTZ R102, R102, c[0x0][0x23c], -R185.reuse ;  /* 0x00008f0066667a23 */ /* 0x100fe200000108b9 */
[----:B------:R-:W-:Y:S01]  /*9830*/  MUFU.EX2 R207, R50 ;  /* 0x0000003200cf7308 */ /* 0x000fe20000000800 */
[----:B------:R-:W-:Y:S01]  /*9840*/  FFMA.FTZ R103, R103, c[0x0][0x23c], -R185 ;  /* 0x00008f0067677a23 */ /* 0x000fe200000108b9 */
[----:B------:R-:W-:Y:S01]  /*9850*/  LOP3.LUT R191, R5, UR14, R14, 0x96, !PT ;  /* 0x0000000e05bf7c12 */ /* 0x000fe2000f8e960e */
[--C-:B------:R-:W-:Y:S01]  /*9860*/  FFMA.FTZ R106, R106, c[0x0][0x23c], -R139.reuse ;  /* 0x00008f006a6a7a23 */ /* 0x100fe2000001088b */
[----:B------:R-:W-:Y:S01]  /*9870*/  LOP3.LUT R7, R2, 0xffff, RZ, 0xc0, !PT ;  /* 0x0000ffff02077812 */ /* 0x000fe200078ec0ff */
[----:B------:R-:W-:Y:S01]  /*9880*/  FFMA.FTZ R107, R107, c[0x0][0x23c], -R139 ;  /* 0x00008f006b6b7a23 */ /* 0x000fe2000001088b */
[----:B------:R-:W-:Y:S01]  /*9890*/  SHF.R.U32.HI R14, RZ, 0x10, R2 ;  /* 0x00000010ff0e7819 */ /* 0x000fe20000011602 */
[--C-:B------:R-:W-:Y:S01]  /*98a0*/  FFMA.FTZ R104, R104, c[0x0][0x23c], -R184.reuse ;  /* 0x00008f0068687a23 */ /* 0x100fe200000108b8 */
[----:B------:R-:W-:Y:S01]  /*98b0*/  PRMT R35, R15, 0x5410, R35 ;  /* 0x000054100f237816 */ /* 0x000fe20000000023 */
[--C-:B------:R-:W-:Y:S01]  /*98c0*/  FFMA.FTZ R105, R105, c[0x0][0x23c], -R184.reuse ;  /* 0x00008f0069697a23 */ /* 0x100fe200000108b8 */
[----:B------:R-:W-:Y:S01]  /*98d0*/  MUFU.EX2 R209, R49 ;  /* 0x0000003100d17308 */ /* 0x000fe20000000800 */
[--C-:B------:R-:W-:Y:S01]  /*98e0*/  FFMA.FTZ R108, R108, c[0x0][0x23c], -R184.reuse ;  /* 0x00008f006c6c7a23 */ /* 0x100fe200000108b8 */
[----:B------:R-:W-:Y:S01]  /*98f0*/  PRMT R34, R23, 0x5410, R13 ;  /* 0x0000541017227816 */ /* 0x000fe2000000000d */
[----:B------:R-:W-:Y:S01]  /*9900*/  FFMA.FTZ R109, R109, c[0x0][0x23c], -R184 ;  /* 0x00008f006d6d7a23 */ /* 0x000fe200000108b8 */
[----:B------:R-:W-:Y:S01]  /*9910*/  LOP3.LUT R15, R2, 0xff, RZ, 0xc0, !PT ;  /* 0x000000ff020f7812 */ /* 0x000fe200078ec0ff */
[--C-:B------:R-:W-:Y:S01]  /*9920*/  FFMA.FTZ R110, R110, c[0x0][0x23c], -R139.reuse ;  /* 0x00008f006e6e7a23 */ /* 0x100fe2000001088b */
[----:B------:R-:W-:Y:S01]  /*9930*/  SHF.R.U32.HI R13, RZ, 0x18, R2 ;  /* 0x00000018ff0d7819 */ /* 0x000fe20000011602 */
[----:B------:R-:W-:Y:S01]  /*9940*/  FFMA.FTZ R111, R111, c[0x0][0x23c], -R139 ;  /* 0x00008f006f6f7a23 */ /* 0x000fe2000001088b */
[----:B------:R-:W-:Y:S01]  /*9950*/  SHF.R.U32.HI R7, RZ, 0x8, R7 ;  /* 0x00000008ff077819 */ /* 0x000fe20000011607 */
[--C-:B------:R-:W-:Y:S01]  /*9960*/  FFMA.FTZ R130, R130, c[0x0][0x23c], -R185.reuse ;  /* 0x00008f0082827a23 */ /* 0x100fe200000108b9 */
[----:B------:R1:W-:Y:S01]  /*9970*/  MUFU.EX2 R200, R38 ;  /* 0x0000002600c87308 */ /* 0x0003e20000000800 */
[--C-:B------:R-:W-:Y:S01]  /*9980*/  FFMA.FTZ R131, R131, c[0x0][0x23c], -R185.reuse ;  /* 0x00008f0083837a23 */ /* 0x100fe200000108b9 */
[----:B------:R-:W-:Y:S01]  /*9990*/  LOP3.LUT R2, R14, 0xff, RZ, 0xc0, !PT ;  /* 0x000000ff0e027812 */ /* 0x000fe200078ec0ff */
[----:B------:R-:W-:Y:S01]  /*99a0*/  FFMA.FTZ R118, R118, c[0x0][0x23c], -R185 ;  /* 0x00008f0076767a23 */ /* 0x000fe200000108b9 */
[----:B------:R-:W-:Y:S01]  /*99b0*/  PRMT R21, R15, 0x5410, R7 ;  /* 0x000054100f157816 */ /* 0x000fe20000000007 */
[----:B------:R-:W-:Y:S01]  /*99c0*/  FFMA.FTZ R185, R119, c[0x0][0x23c], -R185 ;  /* 0x00008f0077b97a23 */ /* 0x000fe200000108b9 */
[----:B------:R-:W-:Y:S01]  /*99d0*/  PRMT R23, R2, 0x5410, R13 ;  /* 0x0000541002177816 */ /* 0x000fe2000000000d */
[--C-:B------:R-:W-:Y:S01]  /*99e0*/  FFMA.FTZ R122, R122, c[0x0][0x23c], -R139.reuse ;  /* 0x00008f007a7a7a23 */ /* 0x100fe2000001088b */
[----:B------:R-:W-:Y:S01]  /*99f0*/  LOP3.LUT R2, R0, 0xffff, RZ, 0xc0, !PT ;  /* 0x0000ffff00027812 */ /* 0x000fe200078ec0ff */
[--C-:B------:R-:W-:Y:S01]  /*9a00*/  FFMA.FTZ R123, R123, c[0x0][0x23c], -R139.reuse ;  /* 0x00008f007b7b7a23 */ /* 0x100fe2000001088b */
[----:B------:R-:W-:Y:S01]  /*9a10*/  MUFU.EX2 R213, R40 ;  /* 0x0000002800d57308 */ /* 0x000fe20000000800 */
[--C-:B------:R-:W-:Y:S01]  /*9a20*/  FFMA.FTZ R126, R126, c[0x0][0x23c], -R139.reuse ;  /* 0x00008f007e7e7a23 */ /* 0x100fe2000001088b */
[----:B------:R-:W-:Y:S01]  /*9a30*/  SHF.R.U32.HI R7, RZ, 0x10, R0 ;  /* 0x00000010ff077819 */ /* 0x000fe20000011600 */
[----:B------:R-:W-:Y:S01]  /*9a40*/  FFMA.FTZ R139, R127, c[0x0][0x23c], -R139 ;  /* 0x00008f007f8b7a23 */ /* 0x000fe2000001088b */
[----:B------:R-:W-:Y:S01]  /*9a50*/  LOP3.LUT R31, R4, 0xff, RZ, 0xc0, !PT ;  /* 0x000000ff041f7812 */ /* 0x000fe200078ec0ff */
[--C-:B------:R-:W-:Y:S01]  /*9a60*/  FFMA.FTZ R120, R120, c[0x0][0x23c], -R184.reuse ;  /* 0x00008f0078787a23 */ /* 0x100fe200000108b8 */
[----:B------:R-:W-:Y:S01]  /*9a70*/  LOP3.LUT R25, R4, 0xffff, RZ, 0xc0, !PT ;  /* 0x0000ffff04197812 */ /* 0x000fe200078ec0ff */
[----:B------:R-:W-:Y:S01]  /*9a80*/  FFMA.FTZ R121, R121, c[0x0][0x23c], -R184 ;  /* 0x00008f0079797a23 */ /* 0x000fe200000108b8 */
[----:B------:R-:W-:Y:S01]  /*9a90*/  SHF.R.U32.HI R29, RZ, 0x10, R4 ;  /* 0x00000010ff1d7819 */ /* 0x000fe20000011604 */
[--C-:B------:R-:W-:Y:S01]  /*9aa0*/  FFMA.FTZ R124, R124, c[0x0][0x23c], -R184.reuse ;  /* 0x00008f007c7c7a23 */ /* 0x100fe200000108b8 */
[----:B------:R4:W3:Y:S01]  /*9ab0*/  MUFU.EX2 R203, R36 ;  /* 0x0000002400cb7308 */ /* 0x0008e20000000800 */
[----:B------:R-:W-:Y:S01]  /*9ac0*/  FFMA.FTZ R184, R125, c[0x0][0x23c], -R184 ;  /* 0x00008f007db87a23 */ /* 0x000fe200000108b8 */
[----:B--2---:R-:W-:Y:S01]  /*9ad0*/  SHF.R.U32.HI R30, RZ, 0x18, R4 ;  /* 0x00000018ff1e7819 */ /* 0x004fe20000011604 */
[----:B------:R-:W-:Y:S01]  /*9ae0*/  IMAD.WIDE.U32 R4, R178, -0x326172a9, RZ ;  /* 0xcd9e8d57b2047825 */ /* 0x000fe200078e00ff */
[----:B------:R-:W-:Y:S01]  /*9af0*/  LOP3.LUT R15, R0, 0xff, RZ, 0xc0, !PT ;  /* 0x000000ff000f7812 */ /* 0x000fe200078ec0ff */
[--C-:B------:R-:W-:Y:S01]  /*9b00*/  HSET2.LE.AND R34, R34, R221.reuse, PT ;  /* 0x000000dd22227233 */ /* 0x100fe20003803000 */
[----:B------:R-:W-:Y:S01]  /*9b10*/  SHF.R.U32.HI R13, RZ, 0x8, R2 ;  /* 0x00000008ff0d7819 */ /* 0x000fe20000011602 */
[----:B-1----:R-:W-:Y:S01]  /*9b20*/  IMAD.MOV.U32 R38, RZ, RZ, R229 ;  /* 0x000000ffff267224 */ /* 0x002fe200078e00e5 */
[----:B------:R-:W-:Y:S02]  /*9b30*/  SHF.R.U32.HI R14, RZ, 0x18, R0 ;  /* 0x00000018ff0e7819 */ /* 0x000fe40000011600 */
[----:B------:R-:W-:Y:S01]  /*9b40*/  LOP3.LUT R0, R7, 0xff, RZ, 0xc0, !PT ;  /* 0x000000ff07007812 */ /* 0x000fe200078ec0ff */
[----:B------:R1:W-:Y:S01]  /*9b50*/  MUFU.EX2 R199, R37 ;  /* 0x0000002500c77308 */ /* 0x0003e20000000800 */
[----:B------:R-:W-:Y:S02]  /*9b60*/  PRMT R19, R15, 0x5410, R13 ;  /* 0x000054100f137816 */ /* 0x000fe4000000000d */
[----:B------:R-:W-:Y:S02]  /*9b70*/  LOP3.LUT R2, R5, UR15, R12, 0x96, !PT ;  /* 0x0000000f05027c12 */ /* 0x000fe4000f8e960c */
[----:B------:R-:W-:Y:S02]  /*9b80*/  PRMT R33, R0, 0x5410, R14 ;  /* 0x0000541000217816 */ /* 0x000fe4000000000e */
[C---:B------:R-:W-:Y:S02]  /*9b90*/  LOP3.LUT R0, R4.reuse, 0xffff, RZ, 0xc0, !PT ;  /* 0x0000ffff04007812 */ /* 0x040fe400078ec0ff */
[--C-:B------:R-:W-:Y:S01]  /*9ba0*/  SHF.R.U32.HI R7, RZ, 0x10, R4.reuse ;  /* 0x00000010ff077819 */ /* 0x100fe20000011604 */
[----:B------:R-:W-:Y:S01]  /*9bb0*/  MUFU.EX2 R92, R92 ;  /* 0x0000005c005c7308 */ /* 0x000fe20000000800 */
[----:B------:R-:W-:Y:S01]  /*9bc0*/  LOP3.LUT R14, R4, 0xff, RZ, 0xc0, !PT ;  /* 0x000000ff040e7812 */ /* 0x000fe200078ec0ff */
[--C-:B------:R-:W-:Y:S01]  /*9bd0*/  HSET2.LE.AND R33, R33, R221.reuse, PT ;  /* 0x000000dd21217233 */ /* 0x100fe20003803000 */
[----:B----4-:R-:W-:Y:S01]  /*9be0*/  IMAD.MOV.U32 R36, RZ, RZ, R225 ;  /* 0x000000ffff247224 */ /* 0x010fe200078e00e1 */
[----:B------:R-:W-:Y:S01]  /*9bf0*/  SHF.R.U32.HI R13, RZ, 0x18, R4 ;  /* 0x00000018ff0d7819 */ /* 0x000fe20000011604 */
[----:B------:R-:W-:Y:S01]  /*9c00*/  IMAD.WIDE.U32 R4, R26, -0x2daee0ad, RZ ;  /* 0xd2511f531a047825 */ /* 0x000fe200078e00ff */
[----:B------:R-:W-:Y:S02]  /*9c10*/  SHF.R.U32.HI R12, RZ, 0x8, R0 ;  /* 0x00000008ff0c7819 */ /* 0x000fe40000011600 */
[----:B------:R-:W-:Y:S01]  /*9c20*/  LOP3.LUT R7, R7, 0xff, RZ, 0xc0, !PT ;  /* 0x000000ff07077812 */ /* 0x000fe200078ec0ff */
[----:B------:R-:W-:Y:S01]  /*9c30*/  IMAD.MOV.U32 R26, RZ, RZ, R233 ;  /* 0x000000ffff1a7224 */ /* 0x000fe200078e00e9 */
[----:B------:R-:W-:Y:S01]  /*9c40*/  LOP3.LUT R0, R5, UR14, R22, 0x96, !PT ;  /* 0x0000000e05007c12 */ /* 0x000fe2000f8e9616 */
[----:B------:R-:W-:Y:S01]  /*9c50*/  IMAD.MOV.U32 R22, RZ, RZ, R194 ;  /* 0x000000ffff167224 */ /* 0x000fe200078e00c2 */
[C---:B------:R-:W-:Y:S01]  /*9c60*/  LOP3.LUT R15, R4.reuse, 0xffff, RZ, 0xc0, !PT ;  /* 0x0000ffff040f7812 */ /* 0x040fe200078ec0ff */
[----:B------:R-:W-:Y:S01]  /*9c70*/  MUFU.EX2 R194, R42 ;  /* 0x0000002a00c27308 */ /* 0x000fe20000000800 */
[----:B-1----:R-:W-:Y:S01]  /*9c80*/  IMAD.MOV.U32 R37, RZ, RZ, R234 ;  /* 0x000000ffff257224 */ /* 0x002fe200078e00ea */
[----:B------:R-:W-:Y:S02]  /*9c90*/  LOP3.LUT R5, R11, 0xffff, RZ, 0xc0, !PT ;  /* 0x0000ffff0b057812 */ /* 0x000fe400078ec0ff */
[----:B------:R-:W-:Y:S02]  /*9ca0*/  LOP3.LUT R18, R4, 0xff, RZ, 0xc0, !PT ;  /* 0x000000ff04127812 */ /* 0x000fe400078ec0ff */
[----:B------:R-:W-:Y:S02]  /*9cb0*/  PRMT R179, R7, 0x5410, R13 ;  /* 0x0000541007b37816 */ /* 0x000fe4000000000d */
[----:B------:R-:W-:Y:S02]  /*9cc0*/  LOP3.LUT R7, R172, 0xff, RZ, 0xc0, !PT ;  /* 0x000000ffac077812 */ /* 0x000fe400078ec0ff */
[----:B------:R-:W-:Y:S01]  /*9cd0*/  SHF.R.U32.HI R13, RZ, 0x8, R16 ;  /* 0x00000008ff0d7819 */ /* 0x000fe20000011610 */
[--C-:B------:R-:W-:Y:S01]  /*9ce0*/  HSET2.LE.AND R179, R179, R221.reuse, PT ;  /* 0x000000ddb3b37233 */ /* 0x100fe20003803000 */
[--C-:B------:R-:W-:Y:S01]  /*9cf0*/  SHF.R.U32.HI R16, RZ, 0x10, R4.reuse ;  /* 0x00000010ff107819 */ /* 0x100fe20000011604 */
[----:B------:R-:W-:Y:S01]  /*9d00*/  MUFU.EX2 R93, R93 ;  /* 0x0000005d005d7308 */ /* 0x000fe20000000800 */
[----:B------:R-:W-:Y:S02]  /*9d10*/  SHF.R.U32.HI R17, RZ, 0x18, R4 ;  /* 0x00000018ff117819 */ /* 0x000fe40000011604 */
[----:B------:R-:W-:Y:S02]  /*9d20*/  LOP3.LUT R4, R11, 0xff, RZ, 0xc0, !PT ;  /* 0x000000ff0b047812 */ /* 0x000fe400078ec0ff */
[----:B------:R-:W-:Y:S02]  /*9d30*/  SHF.R.U32.HI R5, RZ, 0x8, R5 ;  /* 0x00000008ff057819 */ /* 0x000fe40000011605 */
[----:B------:R-:W-:Y:S02]  /*9d40*/  PRMT R183, R7, 0x5410, R175 ;  /* 0x0000541007b77816 */ /* 0x000fe400000000af */
[----:B------:R-:W-:Y:S01]  /*9d50*/  LOP3.LUT R7, R27, 0xff, RZ, 0xc0, !PT ;  /* 0x000000ff1b077812 */ /* 0x000fe200078ec0ff */
[----:B------:R-:W-:Y:S01]  /*9d60*/  IMAD.MOV.U32 R27, RZ, RZ, R227 ;  /* 0x000000ffff1b7224 */ /* 0x000fe200078e00e3 */
[----:B------:R-:W-:Y:S01]  /*9d70*/  PRMT R180, R4, 0x5410, R5 ;  /* 0x0000541004b47816 */ /* 0x000fe20000000005 */
[--C-:B------:R-:W-:Y:S01]  /*9d80*/  HSET2.LE.AND R183, R183, R221.reuse, PT ;  /* 0x000000ddb7b77233 */ /* 0x100fe20003803000 */
[----:B------:R-:W-:Y:S01]  /*9d90*/  LOP3.LUT R4, R2, 0xffff, RZ, 0xc0, !PT ;  /* 0x0000ffff02047812 */ /* 0x000fe200078ec0ff */
[----:B------:R-:W-:Y:S01]  /*9da0*/  MUFU.EX2 R94, R94 ;  /* 0x0000005e005e7308 */ /* 0x000fe20000000800 */
[----:B------:R-:W-:Y:S01]  /*9db0*/  PRMT R24, R7, 0x5410, R24 ;  /* 0x0000541007187816 */ /* 0x000fe20000000018 */
[--C-:B------:R-:W-:Y:S01]  /*9dc0*/  HSET2.LE.AND R180, R180, R221.reuse, PT ;  /* 0x000000ddb4b47233 */ /* 0x100fe20003803000 */
[----:B------:R-:W-:Y:S02]  /*9dd0*/  SHF.R.U32.HI R7, RZ, 0x8, R4 ;  /* 0x00000008ff077819 */ /* 0x000fe40000011604 */
[----:B------:R-:W-:Y:S01]  /*9de0*/  LOP3.LUT R4, R10, 0xffff, RZ, 0xc0, !PT ;  /* 0x0000ffff0a047812 */ /* 0x000fe200078ec0ff */
[--C-:B------:R-:W-:Y:S01]  /*9df0*/  HSET2.LE.AND R175, R24, R221.reuse, PT ;  /* 0x000000dd18af7233 */ /* 0x100fe20003803000 */
[----:B------:R-:W-:Y:S02]  /*9e00*/  PRMT R178, R14, 0x5410, R12 ;  /* 0x000054100eb27816 */ /* 0x000fe4000000000c */
[--C-:B------:R-:W-:Y:S01]  /*9e10*/  SHF.R.U32.HI R14, RZ, 0x18, R11.reuse ;  /* 0x00000018ff0e7819 */ /* 0x100fe2000001160b */
[----:B------:R-:W-:Y:S01]  /*9e20*/  MUFU.EX2 R95, R95 ;  /* 0x0000005f005f7308 */ /* 0x000fe20000000800 */
[----:B------:R-:W-:Y:S01]  /*9e30*/  SHF.R.U32.HI R5, RZ, 0x10, R11 ;  /* 0x00000010ff057819 */ /* 0x000fe2000001160b */
[--C-:B------:R-:W-:Y:S01]  /*9e40*/  HSET2.LE.AND R178, R178, R221.reuse, PT ;  /* 0x000000ddb2b27233 */ /* 0x100fe20003803000 */
[----:B------:R-:W-:Y:S02]  /*9e50*/  LOP3.LUT R11, R10, 0xff, RZ, 0xc0, !PT ;  /* 0x000000ff0a0b7812 */ /* 0x000fe400078ec0ff */
[----:B------:R-:W-:Y:S02]  /*9e60*/  SHF.R.U32.HI R4, RZ, 0x8, R4 ;  /* 0x00000008ff047819 */ /* 0x000fe40000011604 */
[----:B------:R-:W-:Y:S01]  /*9e70*/  SHF.R.U32.HI R12, RZ, 0x8, R32 ;  /* 0x00000008ff0c7819 */ /* 0x000fe20000011620 */
[--C-:B------:R-:W-:Y:S01]  /*9e80*/  HSET2.LE.AND R32, R19, R221.reuse, PT ;  /* 0x000000dd13207233 */ /* 0x100fe20003803000 */
[----:B------:R-:W-:Y:S01]  /*9e90*/  PRMT R48, R11, 0x5410, R4 ;  /* 0x000054100b307816 */ /* 0x000fe20000000004 */
[----:B------:R-:W-:Y:S01]  /*9ea0*/  MUFU.EX2 R131, R131 ;  /* 0x0000008300837308 */ /* 0x000fe20000000800 */
[----:B------:R-:W-:Y:S02]  /*9eb0*/  SHF.R.U32.HI R11, RZ, 0x8, R15 ;  /* 0x00000008ff0b7819 */ /* 0x000fe4000001160f */
[----:B------:R-:W-:Y:S01]  /*9ec0*/  PRMT R182, R177, 0x5410, R12 ;  /* 0x00005410b1b67816 */ /* 0x000fe2000000000c */
[--C-:B------:R-:W-:Y:S01]  /*9ed0*/  HSET2.LE.AND R48, R48, R221.reuse, PT ;  /* 0x000000dd30307233 */ /* 0x100fe20003803000 */
[----:B------:R-:W-:Y:S01]  /*9ee0*/  PRMT R230, R18, 0x5410, R11 ;  /* 0x0000541012e67816 */ /* 0x000fe2000000000b */
[----:B---3--:R-:W-:Y:S01]  /*9ef0*/  IMAD.MOV.U32 R18, RZ, RZ, R203 ;  /* 0x000000ffff127224 */ /* 0x008fe200078e00cb */
[----:B------:R-:W-:Y:S01]  /*9f00*/  SHF.R.U32.HI R12, RZ, 0x8, R20 ;  /* 0x00000008ff0c7819 */ /* 0x000fe20000011614 */
[----:B------:R-:W-:Y:S01]  /*9f10*/  IMAD.MOV.U32 R20, RZ, RZ, R222 ;  /* 0x000000ffff147224 */ /* 0x000fe200078e00de */
[----:B------:R-:W-:Y:S01]  /*9f20*/  PRMT R50, R173, 0x5410, R13 ;  /* 0x00005410ad327816 */ /* 0x000fe2000000000d */
[----:B------:R-:W1:Y:S01]  /*9f30*/  MUFU.EX2 R11, R41 ;  /* 0x00000029000b7308 */ /* 0x000e620000000800 */
[----:B------:R-:W-:Y:S01]  /*9f40*/  LOP3.LUT R13, R174, 0xff, RZ, 0xc0, !PT ;  /* 0x000000ffae0d7812 */ /* 0x000fe200078ec0ff */
[--C-:B------:R-:W-:Y:S01]  /*9f50*/  HSET2.LE.AND R182, R182, R221.reuse, PT ;  /* 0x000000ddb6b67233 */ /* 0x100fe20003803000 */
[----:B------:R-:W-:Y:S01]  /*9f60*/  PRMT R28, R28, 0x5410, R12 ;  /* 0x000054101c1c7816 */ /* 0x000fe2000000000c */
[--C-:B------:R-:W-:Y:S01]  /*9f70*/  HSET2.LE.AND R50, R50, R221.reuse, PT ;  /* 0x000000dd32327233 */ /* 0x100fe20003803000 */
[----:B------:R-:W-:Y:S02]  /*9f80*/  PRMT R51, R13, 0x5410, R176 ;  /* 0x000054100d337816 */ /* 0x000fe400000000b0 */
[----:B------:R-:W-:Y:S01]  /*9f90*/  LOP3.LUT R12, R5, 0xff, RZ, 0xc0, !PT ;  /* 0x000000ff050c7812 */ /* 0x000fe200078ec0ff */
[--C-:B------:R-:W-:Y:S01]  /*9fa0*/  HSET2.LE.AND R174, R28, R221.reuse, PT ;  /* 0x000000dd1cae7233 */ /* 0x100fe20003803000 */
[----:B------:R-:W-:Y:S01]  /*9fb0*/  IMAD.MOV.U32 R28, RZ, RZ, R198 ;  /* 0x000000ffff1c7224 */ /* 0x000fe200078e00c6 */
[----:B------:R-:W-:Y:S01]  /*9fc0*/  LOP3.LUT R13, R2, 0xff, RZ, 0xc0, !PT ;  /* 0x000000ff020d7812 */ /* 0x000fe200078ec0ff */
[----:B------:R-:W2:Y:S01]  /*9fd0*/  MUFU.EX2 R176, R39 ;  /* 0x0000002700b07308 */ /* 0x000ea20000000800 */
[----:B------:R-:W-:Y:S01]  /*9fe0*/  SHF.R.U32.HI R5, RZ, 0x10, R10 ;  /* 0x00000010ff057819 */ /* 0x000fe2000001160a */
[--C-:B------:R-:W-:Y:S01]  /*9ff0*/  HSET2.LE.AND R51, R51, R221.reuse, PT ;  /* 0x000000dd33337233 */ /* 0x100fe20003803000 */
[----:B------:R-:W-:Y:S02]  /*a000*/  SHF.R.U32.HI R4, RZ, 0x10, R2 ;  /* 0x00000010ff047819 */ /* 0x000fe40000011602 */
[----:B------:R-:W-:Y:S02]  /*a010*/  PRMT R13, R13, 0x5410, R7 ;  /* 0x000054100d0d7816 */ /* 0x000fe40000000007 */
[----:B------:R-:W-:Y:S02]  /*a020*/  LOP3.LUT R5, R5, 0xff, RZ, 0xc0, !PT ;  /* 0x000000ff05057812 */ /* 0x000fe400078ec0ff */
[----:B------:R-:W-:Y:S01]  /*a030*/  LOP3.LUT R7, R4, 0xff, RZ, 0xc0, !PT ;  /* 0x000000ff04077812 */ /* 0x000fe200078ec0ff */
[----:B------:R-:W3:Y:S01]  /*a040*/  MUFU.EX2 R39, R43 ;  /* 0x0000002b00277308 */ /* 0x000ee20000000800 */
[----:B------:R-:W-:Y:S01]  /*a050*/  SHF.R.U32.HI R10, RZ, 0x18, R10 ;  /* 0x00000018ff0a7819 */ /* 0x000fe2000001160a */
[----:B-1----:R-:W-:Y:S01]  /*a060*/  IMAD.MOV.U32 R19, RZ, RZ, R11 ;  /* 0x000000ffff137224 */ /* 0x002fe200078e000b */
[C---:B------:R-:W-:Y:S01]  /*a070*/  LOP3.LUT R4, R6.reuse, 0xffff, RZ, 0xc0, !PT ;  /* 0x0000ffff06047812 */ /* 0x040fe200078ec0ff */
[--C-:B------:R-:W-:Y:S01]  /*a080*/  HSET2.LE.AND R41, R23, R221.reuse, PT ;  /* 0x000000dd17297233 */ /* 0x100fe20003803000 */
[----:B------:R-:W-:Y:S01]  /*a090*/  IMAD.MOV.U32 R23, RZ, RZ, R211 ;  /* 0x000000ffff177224 */ /* 0x000fe200078e00d3 */
[----:B------:R-:W-:Y:S02]  /*a0a0*/  PRMT R49, R5, 0x5410, R10 ;  /* 0x0000541005317816 */ /* 0x000fe4000000000a */
[----:B------:R-:W-:Y:S02]  /*a0b0*/  LOP3.LUT R5, R6, 0xff, RZ, 0xc0, !PT ;  /* 0x000000ff06057812 */ /* 0x000fe400078ec0ff */
[----:B------:R1:W-:Y:S01]  /*a0c0*/  MUFU.EX2 R211, R44 ;  /* 0x0000002c00d37308 */ /* 0x0003e20000000800 */
[----:B------:R-:W-:Y:S01]  /*a0d0*/  SHF.R.U32.HI R4, RZ, 0x8, R4 ;  /* 0x00000008ff047819 */ /* 0x000fe20000011604 */
[--C-:B------:R-:W-:Y:S01]  /*a0e0*/  HSET2.LE.AND R49, R49, R221.reuse, PT ;  /* 0x000000dd31317233 */ /* 0x100fe20003803000 */
[----:B------:R-:W-:Y:S01]  /*a0f0*/  SHF.R.U32.HI R10, RZ, 0x18, R2 ;  /* 0x00000018ff0a7819 */ /* 0x000fe20000011602 */
[----:B--2---:R-:W-:Y:S01]  /*a100*/  IMAD.MOV.U32 R24, RZ, RZ, R176 ;  /* 0x000000ffff187224 */ /* 0x004fe200078e00b0 */
[----:B------:R-:W-:Y:S01]  /*a110*/  SHF.R.U32.HI R2, RZ, 0x10, R6 ;  /* 0x00000010ff027819 */ /* 0x000fe20000011606 */
[--C-:B------:R-:W-:Y:S01]  /*a120*/  HSET2.LE.AND R176, R13, R221.reuse, PT ;  /* 0x000000dd0db07233 */ /* 0x100fe20003803000 */
[----:B------:R-:W-:Y:S02]  /*a130*/  PRMT R172, R5, 0x5410, R4 ;  /* 0x0000541005ac7816 */ /* 0x000fe40000000004 */
[----:B------:R-:W-:Y:S01]  /*a140*/  SHF.R.U32.HI R5, RZ, 0x10, R0 ;  /* 0x00000010ff057819 */ /* 0x000fe20000011600 */
[----:B------:R-:W-:Y:S01]  /*a150*/  MUFU.EX2 R139, R139 ;  /* 0x0000008b008b7308 */ /* 0x000fe20000000800 */
[----:B------:R-:W-:Y:S01]  /*a160*/  SHF.R.U32.HI R6, RZ, 0x18, R6 ;  /* 0x00000018ff067819 */ /* 0x000fe20000011606 */
[--C-:B------:R-:W-:Y:S01]  /*a170*/  HSET2.LE.AND R172, R172, R221.reuse, PT ;  /* 0x000000ddacac7233 */ /* 0x100fe20003803000 */
[----:B------:R-:W-:Y:S02]  /*a180*/  LOP3.LUT R2, R2, 0xff, RZ, 0xc0, !PT ;  /* 0x000000ff02027812 */ /* 0x000fe400078ec0ff */
[----:B------:R-:W-:Y:S02]  /*a190*/  SHF.R.U32.HI R4, RZ, 0x18, R0 ;  /* 0x00000018ff047819 */ /* 0x000fe40000011600 */
[----:B------:R-:W-:Y:S02]  /*a1a0*/  PRMT R177, R7, 0x5410, R10 ;  /* 0x0000541007b17816 */ /* 0x000fe4000000000a */
[----:B------:R-:W-:Y:S01]  /*a1b0*/  LOP3.LUT R7, R16, 0xff, RZ, 0xc0, !PT ;  /* 0x000000ff10077812 */ /* 0x000fe200078ec0ff */
[----:B------:R-:W-:Y:S01]  /*a1c0*/  IMAD.MOV.U32 R16, RZ, RZ, R223 ;  /* 0x000000ffff107224 */ /* 0x000fe200078e00df */
[----:B------:R-:W-:Y:S01]  /*a1d0*/  PRMT R173, R2, 0x5410, R6 ;  /* 0x0000541002ad7816 */ /* 0x000fe20000000006 */
[--C-:B------:R-:W-:Y:S01]  /*a1e0*/  HSET2.LE.AND R177, R177, R221.reuse, PT ;  /* 0x000000ddb1b17233 */ /* 0x100fe20003803000 */
[C---:B------:R-:W-:Y:S01]  /*a1f0*/  LOP3.LUT R2, R0.reuse, 0xffff, RZ, 0xc0, !PT ;  /* 0x0000ffff00027812 */ /* 0x040fe200078ec0ff */
[----:B-1----:R-:W-:Y:S01]  /*a200*/  IMAD.MOV.U32 R44, RZ, RZ, R224 ;  /* 0x000000ffff2c7224 */ /* 0x002fe200078e00e0 */
[----:B------:R-:W-:Y:S01]  /*a210*/  LOP3.LUT R6, R0, 0xff, RZ, 0xc0, !PT ;  /* 0x000000ff00067812 */ /* 0x000fe200078ec0ff */
[--C-:B------:R-:W-:Y:S01]  /*a220*/  HSET2.LE.AND R173, R173, R221.reuse, PT ;  /* 0x000000ddadad7233 */ /* 0x100fe20003803000 */
[----:B------:R-:W-:Y:S01]  /*a230*/  LOP3.LUT R0, R5, 0xff, RZ, 0xc0, !PT ;  /* 0x000000ff05007812 */ /* 0x000fe200078ec0ff */
[----:B------:R-:W-:Y:S01]  /*a240*/  MUFU.EX2 R98, R98 ;  /* 0x0000006200627308 */ /* 0x000fe20000000800 */
[----:B------:R-:W-:Y:S01]  /*a250*/  PRMT R229, R7, 0x5410, R17 ;  /* 0x0000541007e57816 */ /* 0x000fe20000000011 */
[----:B------:R-:W-:Y:S01]  /*a260*/  IMAD.MOV.U32 R17, RZ, RZ, R200 ;  /* 0x000000ffff117224 */ /* 0x000fe200078e00c8 */
[----:B------:R-:W-:Y:S01]  /*a270*/  SHF.R.U32.HI R10, RZ, 0x8, R25 ;  /* 0x00000008ff0a7819 */ /* 0x000fe20000011619 */
[----:B------:R-:W-:Y:S01]  /*a280*/  IMAD.MOV.U32 R25, RZ, RZ, R226 ;  /* 0x000000ffff197224 */ /* 0x000fe200078e00e2 */
[----:B------:R-:W-:Y:S01]  /*a290*/  PRMT R226, R0, 0x5410, R4 ;  /* 0x0000541000e27816 */ /* 0x000fe20000000004 */
[--C-:B------:R-:W-:Y:S01]  /*a2a0*/  HSET2.LE.AND R4, R21, R221.reuse, PT ;  /* 0x000000dd15047233 */ /* 0x100fe20003803000 */
[----:B------:R-:W-:Y:S01]  /*a2b0*/  IMAD.MOV.U32 R21, RZ, RZ, R236 ;  /* 0x000000ffff157224 */ /* 0x000fe200078e00ec */
[----:B------:R-:W-:Y:S01]  /*a2c0*/  LOP3.LUT R7, R29, 0xff, RZ, 0xc0, !PT ;  /* 0x000000ff1d077812 */ /* 0x000fe200078ec0ff */
[----:B------:R-:W-:Y:S01]  /*a2d0*/  IMAD.MOV.U32 R29, RZ, RZ, R231 ;  /* 0x000000ffff1d7224 */ /* 0x000fe200078e00e7 */
[----:B------:R-:W-:Y:S01]  /*a2e0*/  SHF.R.U32.HI R2, RZ, 0x8, R2 ;  /* 0x00000008ff027819 */ /* 0x000fe20000011602 */
[--C-:B------:R-:W-:Y:S01]  /*a2f0*/  HSET2.LE.AND R0, R181, R221.reuse, PT ;  /* 0x000000ddb5007233 */ /* 0x100fe20003803000 */
[----:B------:R-:W-:Y:S01]  /*a300*/  PRMT R231, R7, 0x5410, R30 ;  /* 0x0000541007e77816 */ /* 0x000fe2000000001e */
[----:B------:R-:W-:Y:S01]  /*a310*/  IMAD.MOV.U32 R30, RZ, RZ, R237 ;  /* 0x000000ffff1e7224 */ /* 0x000fe200078e00ed */
[----:B------:R-:W-:Y:S01]  /*a320*/  F2FP.BF16.PACK_AB R40, R235, R21 ;  /* 0x00000015eb28723e */ /* 0x000fe200000010ff */
[----:B------:R-:W-:Y:S01]  /*a330*/  MUFU.EX2 R99, R99 ;  /* 0x0000006300637308 */ /* 0x000fe20000000800 */
[----:B------:R-:W-:Y:S01]  /*a340*/  PRMT R227, R6, 0x5410, R2 ;  /* 0x0000541006e37816 */ /* 0x000fe20000000002 */
[--C-:B------:R-:W-:Y:S01]  /*a350*/  HSET2.LE.AND R2, R35, R221.reuse, PT ;  /* 0x000000dd23027233 */ /* 0x100fe20003803000 */
[----:B------:R-:W-:Y:S01]  /*a360*/  LOP3.LUT R40, R4, R40, RZ, 0xc0, !PT ;  /* 0x0000002804287212 */ /* 0x000fe200078ec0ff */
[--C-:B------:R-:W-:Y:S01]  /*a370*/  HSET2.LE.AND R35, R187, R221.reuse, PT ;  /* 0x000000ddbb237233 */ /* 0x100fe20003803000 */
[----:B------:R-:W-:Y:S02]  /*a380*/  F2FP.BF16.PACK_AB R4, R30, R210 ;  /* 0x000000d21e04723e */ /* 0x000fe400000010ff */
[----:B------:R-:W-:Y:S02]  /*a390*/  IADD3 R6, R192, 0x2, RZ ;  /* 0x00000002c0067810 */ /* 0x000fe40007ffe0ff */
[----:B------:R-:W-:Y:S01]  /*a3a0*/  LOP3.LUT R33, R33, R4, RZ, 0xc0, !PT ;  /* 0x0000000421217212 */ /* 0x000fe200078ec0ff */
[----:B------:R1:W-:Y:S01]  /*a3b0*/  MUFU.EX2 R210, R46 ;  /* 0x0000002e00d27308 */ /* 0x0003e20000000800 */
[----:B------:R-:W-:Y:S02]  /*a3c0*/  F2FP.BF16.PACK_AB R4, R25, R36 ;  /* 0x000000241904723e */ /* 0x000fe400000010ff */
[----:B------:R-:W-:Y:S01]  /*a3d0*/  PRMT R232, R31, 0x5410, R10 ;  /* 0x000054101fe87816 */ /* 0x000fe2000000000a */
[----:B------:R-:W-:Y:S01]  /*a3e0*/  IMAD.MOV.U32 R31, RZ, RZ, R207 ;  /* 0x000000ffff1f7224 */ /* 0x000fe200078e00cf */
[----:B------:R-:W-:Y:S02]  /*a3f0*/  LOP3.LUT R51, R51, R4, RZ, 0xc0, !PT ;  /* 0x0000000433337212 */ /* 0x000fe400078ec0ff */
[----:B------:R-:W-:Y:S02]  /*a400*/  F2FP.BF16.PACK_AB R4, R44, R202 ;  /* 0x000000ca2c04723e */ /* 0x000fe400000010ff */
[----:B------:R-:W-:Y:S01]  /*a410*/  F2FP.BF16.PACK_AB R5, R22, R195 ;  /* 0x000000c31605723e */ /* 0x000fe200000010ff */
[----:B------:R2:W-:Y:S01]  /*a420*/  MUFU.EX2 R207, R45 ;  /* 0x0000002d00cf7308 */ /* 0x0005e20000000800 */
[----:B------:R-:W-:Y:S02]  /*a430*/  LOP3.LUT R6, R219, UR23, R6, 0x96, !PT ;  /* 0x00000017db067c12 */ /* 0x000fe4000f8e9606 */
[----:B------:R-:W-:Y:S02]  /*a440*/  LOP3.LUT R173, R173, R4, RZ, 0xc0, !PT ;  /* 0x00000004adad7212 */ /* 0x000fe400078ec0ff */
[----:B------:R-:W-:Y:S02]  /*a450*/  F2FP.BF16.PACK_AB R4, R208, R31 ;  /* 0x0000001fd004723e */ /* 0x000fe400000010ff */
[----:B------:R-:W-:Y:S02]  /*a460*/  LOP3.LUT R34, R34, R5, RZ, 0xc0, !PT ;  /* 0x0000000522227212 */ /* 0x000fe400078ec0ff */
[----:B------:R-:W-:Y:S01]  /*a470*/  F2FP.BF16.PACK_AB R5, R27, R23 ;  /* 0x000000171b05723e */ /* 0x000fe200000010ff */
[----:B------:R-:W-:Y:S01]  /*a480*/  MUFU.EX2 R84, R84 ;  /* 0x0000005400547308 */ /* 0x000fe20000000800 */
[----:B------:R-:W-:Y:S01]  /*a490*/  PRMT R12, R12, 0x5410, R14 ;  /* 0x000054100c0c7816 */ /* 0x000fe2000000000e */
[----:B------:R-:W-:Y:S01]  /*a4a0*/  IMAD.WIDE.U32 R14, R6, -0x326172a9, RZ ;  /* 0xcd9e8d57060e7825 */ /* 0x000fe200078e00ff */
[----:B------:R-:W-:Y:S02]  /*a4b0*/  LOP3.LUT R179, R179, R4, RZ, 0xc0, !PT ;  /* 0x00000004b3b37212 */ /* 0x000fe400078ec0ff */
[----:B------:R-:W-:Y:S01]  /*a4c0*/  F2FP.BF16.PACK_AB R4, R19, R213 ;  /* 0x000000d51304723e */ /* 0x000fe200000010ff */
[----:B-1----:R-:W-:Y:S01]  /*a4d0*/  IMAD.MOV.U32 R46, RZ, RZ, R190 ;  /* 0x000000ffff2e7224 */ /* 0x002fe200078e00be */
[----:B------:R-:W-:Y:S01]  /*a4e0*/  LOP3.LUT R48, R48, R5, RZ, 0xc0, !PT ;  /* 0x0000000530307212 */ /* 0x000fe200078ec0ff */
[--C-:B------:R-:W-:Y:S01]  /*a4f0*/  HSET2.LE.AND R181, R12, R221.reuse, PT ;  /* 0x000000dd0cb57233 */ /* 0x100fe20003803000 */
[----:B------:R-:W-:Y:S01]  /*a500*/  F2FP.BF16.PACK_AB R5, R252, R37 ;  /* 0x00000025fc05723e */ /* 0x000fe200000010ff */
[----:B------:R-:W-:Y:S01]  /*a510*/  MUFU.EX2 R85, R85 ;  /* 0x0000005500557308 */ /* 0x000fe20000000800 */
[----:B------:R-:W-:Y:S02]  /*a520*/  LOP3.LUT R180, R180, R4, RZ, 0xc0, !PT ;  /* 0x00000004b4b47212 */ /* 0x000fe400078ec0ff */
[----:B------:R-:W-:Y:S01]  /*a530*/  LOP3.LUT R4, R15, UR13, R250, 0x96, !PT ;  /* 0x0000000d0f047c12 */ /* 0x000fe2000f8e96fa */
[----:B--2---:R-:W-:Y:S01]  /*a540*/  IMAD.MOV.U32 R45, RZ, RZ, R206 ;  /* 0x000000ffff2d7224 */ /* 0x004fe200078e00ce */
[----:B------:R-:W-:Y:S02]  /*a550*/  LOP3.LUT R174, R174, R5, RZ, 0xc0, !PT ;  /* 0x00000005aeae7212 */ /* 0x000fe400078ec0ff */
[----:B---3--:R-:W-:Y:S02]  /*a560*/  F2FP.BF16.PACK_AB R5, R39, R194 ;  /* 0x000000c22705723e */ /* 0x008fe400000010ff */
[----:B------:R-:W-:Y:S01]  /*a570*/  LOP3.LUT R10, R9, UR11, R14, 0x96, !PT ;  /* 0x0000000b090a7c12 */ /* 0x000fe2000f8e960e */
[----:B------:R1:W2:Y:S01]  /*a580*/  MUFU.EX2 R206, R47 ;  /* 0x0000002f00ce7308 */ /* 0x0002a20000000800 */
[----:B------:R-:W-:Y:S01]  /*a590*/  LOP3.LUT R181, R181, R5, RZ, 0xc0, !PT ;  /* 0x00000005b5b57212 */ /* 0x000fe200078ec0ff */
[----:B------:R-:W-:Y:S01]  /*a5a0*/  IMAD.WIDE.U32 R4, R4, -0x2daee0ad, RZ ;  /* 0xd2511f5304047825 */ /* 0x000fe200078e00ff */
[----:B------:R-:W-:Y:S02]  /*a5b0*/  F2FP.BF16.PACK_AB R43, R193, R214 ;  /* 0x000000d6c12b723e */ /* 0x000fe400000010ff */
[----:B------:R-:W-:Y:S01]  /*a5c0*/  F2FP.BF16.PACK_AB R42, R198, R38 ;  /* 0x00000026c62a723e */ /* 0x000fe200000010ff */
[----:B------:R-:W-:Y:S01]  /*a5d0*/  IMAD.WIDE.U32 R10, R10, -0x2daee0ad, RZ ;  /* 0xd2511f530a0a7825 */ /* 0x000fe200078e00ff */
[----:B------:R-:W-:Y:S02]  /*a5e0*/  LOP3.LUT R6, R5, UR10, R240, 0x96, !PT ;  /* 0x0000000a05067c12 */ /* 0x000fe4000f8e96f0 */
[----:B------:R-:W-:Y:S01]  /*a5f0*/  LOP3.LUT R43, R2, R43, RZ, 0xc0, !PT ;  /* 0x0000002b022b7212 */ /* 0x000fe200078ec0ff */
[----:B------:R-:W-:Y:S01]  /*a600*/  MUFU.EX2 R86, R86 ;  /* 0x0000005600567308 */ /* 0x000fe20000000800 */
[----:B------:R-:W-:Y:S01]  /*a610*/  LOP3.LUT R42, R0, R42, RZ, 0xc0, !PT ;  /* 0x0000002a002a7212 */ /* 0x000fe200078ec0ff */
[----:B------:R-:W-:Y:S01]  /*a620*/  IMAD.WIDE.U32 R6, R6, -0x326172a9, RZ ;  /* 0xcd9e8d5706067825 */ /* 0x000fe200078e00ff */
[----:B------:R-:W-:Y:S02]  /*a630*/  LOP3.LUT R11, R11, UR8, R4, 0x96, !PT ;  /* 0x000000080b0b7c12 */ /* 0x000fe4000f8e9604 */
[----:B------:R-:W-:Y:S02]  /*a640*/  F2FP.BF16.PACK_AB R2, R29, R220 ;  /* 0x000000dc1d02723e */ /* 0x000fe400000010ff */
[----:B------:R-:W-:Y:S02]  /*a650*/  LOP3.LUT R4, R7, UR9, R8, 0x96, !PT ;  /* 0x0000000907047c12 */ /* 0x000fe4000f8e9608 */
[----:B------:R-:W-:Y:S01]  /*a660*/  F2FP.BF16.PACK_AB R0, R217, R190 ;  /* 0x000000bed900723e */ /* 0x000fe200000010ff */
[----:B------:R-:W-:Y:S01]  /*a670*/  MUFU.EX2 R87, R87 ;  /* 0x0000005700577308 */ /* 0x000fe20000000800 */
[----:B------:R-:W-:Y:S01]  /*a680*/  LOP3.LUT R32, R32, R2, RZ, 0xc0, !PT ;  /* 0x0000000220207212 */ /* 0x000fe200078ec0ff */
[----:B------:R-:W-:Y:S01]  /*a690*/  IMAD.WIDE.U32 R4, R4, -0x2daee0ad, RZ ;  /* 0xd2511f5304047825 */ /* 0x000fe200078e00ff */
[----:B------:R-:W-:Y:S02]  /*a6a0*/  F2FP.BF16.PACK_AB R2, R215, R196 ;  /* 0x000000c4d702723e */ /* 0x000fe400000010ff */
[----:B------:R-:W-:Y:S01]  /*a6b0*/  LOP3.LUT R41, R41, R0, RZ, 0xc0, !PT ;  /* 0x0000000029297212 */ /* 0x000fe200078ec0ff */
[----:B-1----:R-:W-:Y:S01]  /*a6c0*/  IMAD.MOV.U32 R47, RZ, RZ, R199 ;  /* 0x000000ffff2f7224 */ /* 0x002fe200078e00c7 */
[----:B------:R-:W-:Y:S01]  /*a6d0*/  LOP3.LUT R7, R5, UR6, R10, 0x96, !PT ;  /* 0x0000000605077c12 */ /* 0x000fe2000f8e960a */
[----:B------:R-:W-:Y:S01]  /*a6e0*/  IMAD.WIDE.U32 R10, R11, -0x326172a9, RZ ;  /* 0xcd9e8d570b0a7825 */ /* 0x000fe200078e00ff */
[----:B------:R-:W-:Y:S01]  /*a6f0*/  F2FP.BF16.PACK_AB R0, R45, R212 ;  /* 0x000000d42d00723e */ /* 0x000fe200000010ff */
[----:B------:R-:W-:Y:S01]  /*a700*/  MUFU.EX2 R96, R96 ;  /* 0x0000006000607308 */ /* 0x000fe20000000800 */
[----:B------:R-:W-:Y:S02]  /*a710*/  LOP3.LUT R50, R50, R2, RZ, 0xc0, !PT ;  /* 0x0000000232327212 */ /* 0x000fe400078ec0ff */
[----:B------:R-:W-:Y:S01]  /*a720*/  LOP3.LUT R12, R11, UR7, R6, 0x96, !PT ;  /* 0x000000070b0c7c12 */ /* 0x000fe2000f8e9606 */
[----:B------:R-:W-:Y:S01]  /*a730*/  IMAD.WIDE.U32 R6, R7, -0x326172a9, RZ ;  /* 0xcd9e8d5707067825 */ /* 0x000fe200078e00ff */
[----:B------:R-:W-:Y:S02]  /*a740*/  F2FP.BF16.PACK_AB R2, R26, R216 ;  /* 0x000000d81a02723e */ /* 0x000fe400000010ff */
[----:B------:R-:W-:Y:S01]  /*a750*/  LOP3.LUT R35, R35, R0, RZ, 0xc0, !PT ;  /* 0x0000000023237212 */ /* 0x000fe200078ec0ff */
[----:B------:R-:W-:Y:S01]  /*a760*/  IMAD.WIDE.U32 R12, R12, -0x2daee0ad, RZ ;  /* 0xd2511f530c0c7825 */ /* 0x000fe200078e00ff */
[----:B------:R-:W-:Y:S01]  /*a770*/  F2FP.BF16.PACK_AB R0, R20, R16 ;  /* 0x000000101400723e */ /* 0x000fe200000010ff */
[----:B------:R-:W-:Y:S01]  /*a780*/  MUFU.EX2 R97, R97 ;  /* 0x0000006100617308 */ /* 0x000fe20000000800 */
[----:B------:R-:W-:Y:S02]  /*a790*/  LOP3.LUT R172, R172, R2, RZ, 0xc0, !PT ;  /* 0x00000002acac7212 */ /* 0x000fe400078ec0ff */
[----:B------:R-:W-:Y:S02]  /*a7a0*/  F2FP.BF16.PACK_AB R2, R209, R201 ;  /* 0x000000c9d102723e */ /* 0x000fe400000010ff */
[----:B------:R-:W-:Y:S01]  /*a7b0*/  LOP3.LUT R4, R13, UR4, R4, 0x96, !PT ;  /* 0x000000040d047c12 */ /* 0x000fe2000f8e9604 */
[----:B------:R-:W-:Y:S01]  /*a7c0*/  IMAD.MOV.U32 R13, RZ, RZ, R196 ;  /* 0x000000ffff0d7224 */ /* 0x000fe200078e00c4 */
[----:B------:R-:W-:Y:S02]  /*a7d0*/  LOP3.LUT R49, R49, R0, RZ, 0xc0, !PT ;  /* 0x0000000031317212 */ /* 0x000fe400078ec0ff */
[----:B------:R-:W-:Y:S01]  /*a7e0*/  F2FP.BF16.PACK_AB R0, R228, R197 ;  /* 0x000000c5e400723e */ /* 0x000fe200000010ff */
[----:B------:R-:W-:Y:S01]  /*a7f0*/  IMAD.WIDE.U32 R4, R4, -0x326172a9, RZ ;  /* 0xcd9e8d5704047825 */ /* 0x000fe200078e00ff */
[----:B------:R-:W-:Y:S01]  /*a800*/  LOP3.LUT R178, R178, R2, RZ, 0xc0, !PT ;  /* 0x00000002b2b27212 */ /* 0x000fe200078ec0ff */
[----:B------:R-:W-:Y:S01]  /*a810*/  MUFU.EX2 R102, R102 ;  /* 0x0000006600667308 */ /* 0x000fe20000000800 */
[----:B------:R-:W-:Y:S02]  /*a820*/  F2FP.BF16.PACK_AB R2, R24, R17 ;  /* 0x000000111802723e */ /* 0x000fe400000010ff */
[----:B------:R-:W-:Y:S02]  /*a830*/  LOP3.LUT R175, R175, R0, RZ, 0xc0, !PT ;  /* 0x00000000afaf7212 */ /* 0x000fe400078ec0ff */
[----:B------:R-:W-:Y:S02]  /*a840*/  F2FP.BF16.PACK_AB R0, R47, R18 ;  /* 0x000000122f00723e */ /* 0x000fe400000010ff */
[----:B------:R-:W-:Y:S02]  /*a850*/  LOP3.LUT R177, R177, R2, RZ, 0xc0, !PT ;  /* 0x00000002b1b17212 */ /* 0x000fe400078ec0ff */
[----:B--2---:R-:W-:Y:S01]  /*a860*/  F2FP.BF16.PACK_AB R2, R206, R210 ;  /* 0x000000d2ce02723e */ /* 0x004fe200000010ff */
[----:B------:R-:W-:Y:S01]  /*a870*/  MUFU.EX2 R103, R103 ;  /* 0x0000006700677308 */ /* 0x000fe20000000800 */
[----:B------:R-:W-:Y:S02]  /*a880*/  LOP3.LUT R176, R176, R0, RZ, 0xc0, !PT ;  /* 0x00000000b0b07212 */ /* 0x000fe400078ec0ff */
[----:B------:R-:W-:Y:S02]  /*a890*/  F2FP.BF16.PACK_AB R0, R207, R211 ;  /* 0x000000d3cf00723e */ /* 0x000fe400000010ff */
[----:B------:R-:W-:Y:S02]  /*a8a0*/  LOP3.LUT R183, R183, R2, RZ, 0xc0, !PT ;  /* 0x00000002b7b77212 */ /* 0x000fe400078ec0ff */
[----:B------:R-:W-:Y:S02]  /*a8b0*/  LOP3.LUT R2, R4, 0xffff, RZ, 0xc0, !PT ;  /* 0x0000ffff04027812 */ /* 0x000fe400078ec0ff */
[----:B------:R-:W-:Y:S01]  /*a8c0*/  LOP3.LUT R182, R182, R0, RZ, 0xc0, !PT ;  /* 0x00000000b6b67212 */ /* 0x000fe200078ec0ff */
[----:B------:R-:W-:Y:S01]  /*a8d0*/  MUFU.EX2 R130, R130 ;  /* 0x0000008200827308 */ /* 0x000fe20000000800 */
[----:B------:R-:W-:Y:S02]  /*a8e0*/  LOP3.LUT R0, R5, UR15, R6, 0x96, !PT ;  /* 0x0000000f05007c12 */ /* 0x000fe4000f8e9606 */
[----:B------:R-:W-:Y:S02]  /*a8f0*/  SHF.R.U32.HI R5, RZ, 0x8, R2 ;  /* 0x00000008ff057819 */ /* 0x000fe40000011602 */
[----:B------:R-:W-:Y:S02]  /*a900*/  LOP3.LUT R2, R4, 0xff, RZ, 0xc0, !PT ;  /* 0x000000ff04027812 */ /* 0x000fe400078ec0ff */
[----:B------:R-:W-:Y:S02]  /*a910*/  LOP3.LUT R10, R7, UR5, R10, 0x96, !PT ;  /* 0x00000005070a7c12 */ /* 0x000fe4000f8e960a */
[----:B------:R-:W-:Y:S01]  /*a920*/  PRMT R233, R2, 0x5410, R5 ;  /* 0x0000541002e97816 */ /* 0x000fe20000000005 */
[----:B------:R-:W-:Y:S01]  /*a930*/  MUFU.EX2 R128, R128 ;  /* 0x0000008000807308 */ /* 0x000fe20000000800 */
[--C-:B------:R-:W-:Y:S02]  /*a940*/  SHF.R.U32.HI R2, RZ, 0x10, R4.reuse ;  /* 0x00000010ff027819 */ /* 0x100fe40000011604 */
[----:B------:R-:W-:Y:S02]  /*a950*/  SHF.R.U32.HI R4, RZ, 0x18, R4 ;  /* 0x00000018ff047819 */ /* 0x000fe40000011604 */
[----:B------:R-:W-:Y:S04]  /*a960*/  LOP3.LUT R2, R2, 0xff, RZ, 0xc0, !PT ;  /* 0x000000ff02027812 */ /* 0x000fe800078ec0ff */
[----:B------:R-:W-:Y:S01]  /*a970*/  PRMT R236, R2, 0x5410, R4 ;  /* 0x0000541002ec7816 */ /* 0x000fe20000000004 */
[----:B------:R-:W-:Y:S01]  /*a980*/  IMAD.WIDE.U32 R4, R10, -0x2daee0ad, RZ ;  /* 0xd2511f530a047825 */ /* 0x000fe200078e00ff */
[----:B------:R-:W-:Y:S01]  /*a990*/  LOP3.LUT R2, R0, 0xffff, RZ, 0xc0, !PT ;  /* 0x0000ffff00027812 */ /* 0x000fe200078ec0ff */
[----:B------:R-:W-:Y:S03]  /*a9a0*/  MUFU.EX2 R129, R129 ;  /* 0x0000008100817308 */ /* 0x000fe60000000800 */
[----:B------:R-:W-:Y:S01]  /*a9b0*/  LOP3.LUT R190, R5, UR14, R12, 0x96, !PT ;  /* 0x0000000e05be7c12 */ /* 0x000fe2000f8e960c */
[----:B------:R-:W-:Y:S01]  /*a9c0*/  IMAD.MOV.U32 R12, RZ, RZ, R197 ;  /* 0x000000ffff0c7224 */ /* 0x000fe200078e00c5 */
[C---:B------:R-:W-:Y:S02]  /*a9d0*/  LOP3.LUT R198, R4.reuse, 0xff, RZ, 0xc0, !PT ;  /* 0x000000ff04c67812 */ /* 0x040fe400078ec0ff */
[--C-:B------:R-:W-:Y:S02]  /*a9e0*/  SHF.R.U32.HI R200, RZ, 0x18, R4.reuse ;  /* 0x00000018ffc87819 */ /* 0x100fe40000011604 */
[----:B------:R-:W-:Y:S01]  /*a9f0*/  LOP3.LUT R197, R4, 0xffff, RZ, 0xc0, !PT ;  /* 0x0000ffff04c57812 */ /* 0x000fe200078ec0ff */
[----:B------:R-:W-:Y:S01]  /*aa00*/  MUFU.EX2 R126, R126 ;  /* 0x0000007e007e7308 */ /* 0x000fe20000000800 */
[----:B------:R-:W-:Y:S02]  /*aa10*/  SHF.R.U32.HI R199, RZ, 0x10, R4 ;  /* 0x00000010ffc77819 */ /* 0x000fe40000011604 */
        /* <DEDUP_REMOVED lines=9> */
[----:B------:R-:W-:Y:S04]  /*aab0*/  IADD3 R0, R192, 0x3, RZ ;  /* 0x00000003c0007810 */ /* 0x000fe80007ffe0ff */
[----:B------:R-:W-:Y:S05]  /*aac0*/  LOP3.LUT R0, R219, UR23, R0, 0x96, !PT ;  /* 0x00000017db007c12 */ /* 0x000fea000f8e9600 */
[----:B------:R-:W-:Y:S01]  /*aad0*/  IMAD.WIDE.U32 R242, R0, -0x326172a9, RZ ;  /* 0xcd9e8d5700f27825 */ /* 0x000fe200078e00ff */
[----:B------:R-:W-:Y:S04]  /*aae0*/  MUFU.EX2 R88, R88 ;  /* 0x0000005800587308 */ /* 0x000fe80000000800 */
[----:B------:R-:W-:Y:S02]  /*aaf0*/  LOP3.LUT R6, R243, UR13, R250, 0x96, !PT ;  /* 0x0000000df3067c12 */ /* 0x000fe4000f8e96fa */
[----:B------:R-:W-:Y:S03]  /*ab00*/  LOP3.LUT R4, R9, UR11, R242, 0x96, !PT ;  /* 0x0000000b09047c12 */ /* 0x000fe6000f8e96f2 */
[----:B------:R-:W-:Y:S01]  /*ab10*/  IMAD.WIDE.U32 R6, R6, -0x2daee0ad, RZ ;  /* 0xd2511f5306067825 */ /* 0x000fe200078e00ff */
[----:B------:R-:W-:Y:S03]  /*ab20*/  MUFU.EX2 R89, R89 ;  /* 0x0000005900597308 */ /* 0x000fe60000000800 */
[----:B------:R-:W-:Y:S01]  /*ab30*/  IMAD.WIDE.U32 R4, R4, -0x2daee0ad, RZ ;  /* 0xd2511f5304047825 */ /* 0x000fe200078e00ff */
[----:B------:R-:W-:Y:S04]  /*ab40*/  LOP3.LUT R10, R7, UR10, R240, 0x96, !PT ;  /* 0x0000000a070a7c12 */ /* 0x000fe8000f8e96f0 */
[----:B------:R-:W-:Y:S01]  /*ab50*/  LOP3.LUT R5, R5, UR8, R6, 0x96, !PT ;  /* 0x0000000805057c12 */ /* 0x000fe2000f8e9606 */
[----:B------:R-:W-:Y:S01]  /*ab60*/  IMAD.WIDE.U32 R10, R10, -0x326172a9, RZ ;  /* 0xcd9e8d570a0a7825 */ /* 0x000fe200078e00ff */
[----:B------:R-:W-:Y:S04]  /*ab70*/  MUFU.EX2 R112, R112 ;  /* 0x0000007000707308 */ /* 0x000fe80000000800 */
[----:B------:R-:W-:Y:S01]  /*ab80*/  LOP3.LUT R7, R11, UR9, R8, 0x96, !PT ;  /* 0x000000090b077c12 */ /* 0x000fe2000f8e9608 */
[----:B------:R-:W-:Y:S04]  /*ab90*/  IMAD.MOV.U32 R11, RZ, RZ, R202 ;  /* 0x000000ffff0b7224 */ /* 0x000fe800078e00ca */
[----:B------:R-:W-:Y:S01]  /*aba0*/  IMAD.WIDE.U32 R6, R7, -0x2daee0ad, RZ ;  /* 0xd2511f5307067825 */ /* 0x000fe200078e00ff */
[----:B------:R-:W-:Y:S04]  /*abb0*/  MUFU.EX2 R113, R113 ;  /* 0x0000007100717308 */ /* 0x000fe80000000800 */
        /* <DEDUP_REMOVED lines=25> */
[C---:B------:R-:W-:Y:S02]  /*ad50*/  LOP3.LUT R222, R4.reuse, 0xffff, RZ, 0xc0, !PT ;  /* 0x0000ffff04de7812 */ /* 0x040fe400078ec0ff */
[--C-:B------:R-:W-:Y:S02]  /*ad60*/  SHF.R.U32.HI R223, RZ, 0x10, R4.reuse ;  /* 0x00000010ffdf7819 */ /* 0x100fe40000011604 */
[----:B------:R-:W-:Y:S02]  /*ad70*/  LOP3.LUT R225, R4, 0xff, RZ, 0xc0, !PT ;  /* 0x000000ff04e17812 */ /* 0x000fe400078ec0ff */
[----:B------:R-:W-:Y:S01]  /*ad80*/  SHF.R.U32.HI R224, RZ, 0x18, R4 ;  /* 0x00000018ffe07819 */ /* 0x000fe20000011604 */
[----:B------:R-:W-:Y:S01]  /*ad90*/  MUFU.EX2 R107, R107 ;  /* 0x0000006b006b7308 */ /* 0x000fe20000000800 */
[----:B------:R-:W-:Y:S02]  /*ada0*/  SHF.R.U32.HI R4, RZ, 0x8, R2 ;  /* 0x00000008ff047819 */ /* 0x000fe40000011602 */
[----:B------:R-:W-:Y:S02]  /*adb0*/  LOP3.LUT R2, R0, 0xff, RZ, 0xc0, !PT ;  /* 0x000000ff00027812 */ /* 0x000fe400078ec0ff */
[----:B------:R-:W-:Y:S02]  /*adc0*/  LOP3.LUT R192, R5, UR14, R8, 0x96, !PT ;  /* 0x0000000e05c07c12 */ /* 0x000fe4000f8e9608 */
[----:B------:R-:W-:Y:S02]  /*add0*/  PRMT R246, R2, 0x5410, R4 ;  /* 0x0000541002f67816 */ /* 0x000fe40000000004 */
[--C-:B------:R-:W-:Y:S01]  /*ade0*/  SHF.R.U32.HI R4, RZ, 0x10, R0.reuse ;  /* 0x00000010ff047819 */ /* 0x100fe20000011600 */
[----:B------:R-:W-:Y:S01]  /*adf0*/  MUFU.EX2 R104, R104 ;  /* 0x0000006800687308 */ /* 0x000fe20000000800 */
[----:B------:R-:W-:Y:S02]  /*ae00*/  SHF.R.U32.HI R2, RZ, 0x18, R0 ;  /* 0x00000018ff027819 */ /* 0x000fe40000011600 */
[----:B------:R-:W-:Y:S02]  /*ae10*/  LOP3.LUT R0, R4, 0xff, RZ, 0xc0, !PT ;  /* 0x000000ff04007812 */ /* 0x000fe400078ec0ff */
[----:B------:R-:W-:Y:S01]  /*ae20*/  LOP3.LUT R4, R189, UR11, R14, 0x96, !PT ;  /* 0x0000000bbd047c12 */ /* 0x000fe2000f8e960e */
[----:B------:R-:W-:Y:S01]  /*ae30*/  IMAD.MOV.U32 R14, RZ, RZ, R194 ;  /* 0x000000ffff0e7224 */ /* 0x000fe200078e00c2 */
[----:B------:R-:W-:Y:S02]  /*ae40*/  PRMT R245, R0, 0x5410, R2 ;  /* 0x0000541000f57816 */ /* 0x000fe40000000002 */
[----:B------:R-:W-:Y:S01]  /*ae50*/  LOP3.LUT R0, R15, UR13, R248, 0x96, !PT ;  /* 0x0000000d0f007c12 */ /* 0x000fe2000f8e96f8 */
[----:B------:R-:W-:Y:S01]  /*ae60*/  IMAD.WIDE.U32 R4, R4, -0x2daee0ad, RZ ;  /* 0xd2511f5304047825 */ /* 0x000fe200078e00ff */
[----:B------:R-:W-:Y:S03]  /*ae70*/  MUFU.EX2 R105, R105 ;  /* 0x0000006900697308 */ /* 0x000fe60000000800 */
[----:B------:R-:W-:Y:S04]  /*ae80*/  IMAD.WIDE.U32 R6, R0, -0x2daee0ad, RZ ;  /* 0xd2511f5300067825 */ /* 0x000fe800078e00ff */
[----:B------:R-:W-:Y:S01]  /*ae90*/  IMAD.MOV.U32 R15, RZ, RZ, R195 ;  /* 0x000000ffff0f7224 */ /* 0x000fe200078e00c3 */
[----:B------:R-:W-:Y:S02]  /*aea0*/  LOP3.LUT R0, R7, UR10, R238, 0x96, !PT ;  /* 0x0000000a07007c12 */ /* 0x000fe4000f8e96ee */
[----:B------:R-:W-:Y:S01]  /*aeb0*/  MUFU.EX2 R108, R108 ;  /* 0x0000006c006c7308 */ /* 0x000fe20000000800 */
[----:B------:R-:W-:Y:S02]  /*aec0*/  LOP3.LUT R5, R5, UR8, R6, 0x96, !PT ;  /* 0x0000000805057c12 */ /* 0x000fe4000f8e9606 */
[----:B------:R-:W-:Y:S05]  /*aed0*/  IMAD.WIDE.U32 R8, R0, -0x326172a9, RZ ;  /* 0xcd9e8d5700087825 */ /* 0x000fea00078e00ff */
[----:B------:R-:W-:Y:S02]  /*aee0*/  LOP3.LUT R6, R9, UR9, R188, 0x96, !PT ;  /* 0x0000000909067c12 */ /* 0x000fe4000f8e96bc */
        /* <DEDUP_REMOVED lines=14> */
[----:B------:R-:W-:Y:S01]  /*afd0*/  LOP3.LUT R0, R5, UR15, R6, 0x96, !PT ;  /* 0x0000000f05007c12 */ /* 0x000fe2000f8e9606 */
[----:B------:R-:W-:Y:S01]  /*afe0*/  IMAD.MOV.U32 R6, RZ, RZ, R193 ;  /* 0x000000ffff067224 */ /* 0x000fe200078e00c1 */
        /* <DEDUP_REMOVED lines=8> */
[----:B------:R-:W-:Y:S02]  /*b070*/  PRMT R201, R2, 0x5410, R4 ;  /* 0x0000541002c97816 */ /* 0x000fe40000000004 */
[C---:B------:R-:W-:Y:S04]  /*b080*/  LOP3.LUT R2, R0.reuse, 0xffff, RZ, 0xc0, !PT ;  /* 0x0000ffff00027812 */ /* 0x040fe800078ec0ff */
[----:B------:R-:W-:Y:S01]  /*b090*/  SHF.R.U32.HI R4, RZ, 0x8, R2 ;  /* 0x00000008ff047819 */ /* 0x000fe20000011602 */
[----:B------:R-:W-:Y:S01]  /*b0a0*/  MUFU.EX2 R186, R186 ;  /* 0x000000ba00ba7308 */ /* 0x000fe20000000800 */
[----:B------:R-:W-:Y:S04]  /*b0b0*/  LOP3.LUT R2, R0, 0xff, RZ, 0xc0, !PT ;  /* 0x000000ff00027812 */ /* 0x000fe800078ec0ff */
[----:B------:R-:W-:Y:S02]  /*b0c0*/  PRMT R202, R2, 0x5410, R4 ;  /* 0x0000541002ca7816 */ /* 0x000fe40000000004 */
[--C-:B------:R-:W-:Y:S02]  /*b0d0*/  SHF.R.U32.HI R4, RZ, 0x10, R0.reuse ;  /* 0x00000010ff047819 */ /* 0x100fe40000011600 */
[----:B------:R-:W-:Y:S01]  /*b0e0*/  SHF.R.U32.HI R2, RZ, 0x18, R0 ;  /* 0x00000018ff027819 */ /* 0x000fe20000011600 */
[----:B------:R-:W-:Y:S01]  /*b0f0*/  MUFU.EX2 R120, R120 ;  /* 0x0000007800787308 */ /* 0x000fe20000000800 */
[----:B------:R-:W-:Y:S01]  /*b100*/  LOP3.LUT R0, R4, 0xff, RZ, 0xc0, !PT ;  /* 0x000000ff04007812 */ /* 0x000fe200078ec0ff */
[----:B------:R-:W-:Y:S03]  /*b110*/  IMAD.WIDE.U32 R4, R7, -0x2daee0ad, RZ ;  /* 0xd2511f5307047825 */ /* 0x000fe600078e00ff */
[----:B------:R-:W-:Y:S01]  /*b120*/  PRMT R220, R0, 0x5410, R2 ;  /* 0x0000541000dc7816 */ /* 0x000fe20000000002 */
[----:B------:R-:W-:Y:S01]  /*b130*/  FADD.FTZ R2, -R136, R133 ;  /* 0x0000008588027221 */ /* 0x000fe20000010100 */
[----:B------:R-:W-:Y:S01]  /*b140*/  LOP3.LUT R187, R5, UR14, R8, 0x96, !PT ;  /* 0x0000000e05bb7c12 */ /* 0x000fe2000f8e9608 */
[----:B------:R-:W-:Y:S01]  /*b150*/  FADD.FTZ R0, -R134, R135 ;  /* 0x0000008786007221 */ /* 0x000fe20000010100 */
[----:B------:R-:W-:Y:S01]  /*b160*/  LOP3.LUT R193, R4, 0xffff, RZ, 0xc0, !PT ;  /* 0x0000ffff04c17812 */ /* 0x000fe200078ec0ff */
[----:B------:R-:W-:Y:S01]  /*b170*/  FMUL.FTZ R2, R2, c[0x0][0x23c] ;  /* 0x00008f0002027a20 */ /* 0x000fe20000410000 */
[----:B------:R-:W-:Y:S01]  /*b180*/  LOP3.LUT R194, R4, 0xff, RZ, 0xc0, !PT ;  /* 0x000000ff04c27812 */ /* 0x000fe200078ec0ff */
[----:B------:R-:W-:Y:S01]  /*b190*/  FMUL.FTZ R0, R0, c[0x0][0x23c] ;  /* 0x00008f0000007a20 */ /* 0x000fe20000410000 */
[----:B------:R-:W-:Y:S01]  /*b1a0*/  SHF.R.U32.HI R196, RZ, 0x18, R4 ;  /* 0x00000018ffc47819 */ /* 0x000fe20000011604 */
[----:B------:R-:W-:Y:S01]  /*b1b0*/  IMAD.MOV.U32 R135, RZ, RZ, R10 ;  /* 0x000000ffff877224 */ /* 0x000fe200078e000a */
[----:B------:R-:W-:Y:S01]  /*b1c0*/  SHF.R.U32.HI R195, RZ, 0x10, R4 ;  /* 0x00000010ffc37819 */ /* 0x000fe20000011604 */
[----:B------:R-:W-:Y:S01]  /*b1d0*/  FADD.FTZ R4, -R138, R3 ;  /* 0x000000038a047221 */ /* 0x000fe20000010100 */
[----:B------:R-:W1:Y:S01]  /*b1e0*/  MUFU.EX2 R2, R2 ;  /* 0x0000000200027308 */ /* 0x000e620000000800 */
[----:B------:R-:W-:Y:S02]  /*b1f0*/  FADD.FTZ R3, -R137, R132 ;  /* 0x0000008489037221 */ /* 0x000fe40000010100 */
[----:B------:R-:W-:Y:S02]  /*b200*/  FMUL.FTZ R4, R4, c[0x0][0x23c] ;  /* 0x00008f0004047a20 */ /* 0x000fe40000410000 */
[----:B------:R-:W-:Y:S02]  /*b210*/  FMUL.FTZ R3, R3, c[0x0][0x23c] ;  /* 0x00008f0003037a20 */ /* 0x000fe40000410000 */
[----:B------:R-:W-:Y:S02]  /*b220*/  IMAD.MOV.U32 R132, RZ, RZ, R14 ;  /* 0x000000ffff847224 */ /* 0x000fe400078e000e */
[----:B------:R-:W-:Y:S01]  /*b230*/  IMAD.MOV.U32 R14, RZ, RZ, R13 ;  /* 0x000000ffff0e7224 */ /* 0x000fe200078e000d */
[----:B------:R-:W2:Y:S01]  /*b240*/  MUFU.EX2 R0, R0 ;  /* 0x0000000000007308 */ /* 0x000ea20000000800 */
[----:B------:R-:W-:Y:S02]  /*b250*/  IMAD.MOV.U32 R13, RZ, RZ, R36 ;  /* 0x000000ffff0d7224 */ /* 0x000fe400078e0024 */
[----:B------:R-:W-:Y:S07]  /*b260*/  IMAD.MOV.U32 R133, RZ, RZ, R11 ;  /* 0x000000ffff857224 */ /* 0x000fee00078e000b */
[----:B------:R-:W3:Y:S01]  /*b270*/  MUFU.EX2 R36, R4 ;  /* 0x0000000400247308 */ /* 0x000ee20000000800 */
[C---:B-1----:R-:W-:Y:S02]  /*b280*/  FMUL.FTZ R8, R2.reuse, R140 ;  /* 0x0000008c02087220 */ /* 0x042fe40000410000 */
[----:B------:R-:W-:Y:S02]  /*b290*/  IMAD.MOV.U32 R140, RZ, RZ, R28 ;  /* 0x000000ffff8c7224 */ /* 0x000fe400078e001c */
[----:B------:R-:W-:Y:S02]  /*b2a0*/  FMUL.FTZ R9, R2, R141 ;  /* 0x0000008d02097220 */ /* 0x000fe40000410000 */
[----:B------:R-:W-:Y:S03]  /*b2b0*/  IMAD.MOV.U32 R141, RZ, RZ, R23 ;  /* 0x000000ffff8d7224 */ /* 0x000fe600078e0017 */
[----:B------:R-:W1:Y:S01]  /*b2c0*/  MUFU.EX2 R3, R3 ;  /* 0x0000000300037308 */ /* 0x000e620000000800 */
[----:B------:R-:W-:Y:S02]  /*b2d0*/  IMAD.MOV.U32 R28, RZ, RZ, R22 ;  /* 0x000000ffff1c7224 */ /* 0x000fe400078e0016 */
[C---:B--2---:R-:W-:Y:S02]  /*b2e0*/  FMUL.FTZ R10, R0.reuse, R142 ;  /* 0x0000008e000a7220 */ /* 0x044fe40000410000 */
[----:B------:R-:W-:Y:S02]  /*b2f0*/  IMAD.MOV.U32 R142, RZ, RZ, R20 ;  /* 0x000000ffff8e7224 */ /* 0x000fe400078e0014 */
[----:B------:R-:W-:Y:S03]  /*b300*/  FMUL.FTZ R11, R0, R143 ;  /* 0x0000008f000b7220 */ /* 0x000fe60000410000 */
[----:B------:R-:W-:Y:S01]  /*b310*/  MUFU.EX2 R121, R121 ;  /* 0x0000007900797308 */ /* 0x000fe20000000800 */
[C---:B---3--:R-:W-:Y:S02]  /*b320*/  FMUL.FTZ R4, R36.reuse, R144 ;  /* 0x0000009024047220 */ /* 0x048fe40000410000 */
[----:B------:R-:W-:Y:S02]  /*b330*/  IMAD.MOV.U32 R144, RZ, RZ, R6 ;  /* 0x000000ffff907224 */ /* 0x000fe400078e0006 */
[----:B------:R-:W-:Y:S02]  /*b340*/  FMUL.FTZ R5, R36, R145 ;  /* 0x0000009124057220 */ /* 0x000fe40000410000 */
[----:B------:R-:W-:Y:S03]  /*b350*/  IMAD.MOV.U32 R145, RZ, RZ, R12 ;  /* 0x000000ffff917224 */ /* 0x000fe600078e000c */
[----:B------:R-:W-:Y:S01]  /*b360*/  MUFU.EX2 R122, R122 ;  /* 0x0000007a007a7308 */ /* 0x000fe20000000800 */
[C---:B------:R-:W-:Y:S02]  /*b370*/  FMUL.FTZ R12, R2.reuse, R152 ;  /* 0x00000098020c7220 */ /* 0x040fe40000410000 */
[----:B------:R-:W-:Y:S02]  /*b380*/  IMAD.MOV.U32 R152, RZ, RZ, R13 ;  /* 0x000000ffff987224 */ /* 0x000fe400078e000d */
[C---:B-1----:R-:W-:Y:S02]  /*b390*/  FMUL.FTZ R6, R3.reuse, R146 ;  /* 0x0000009203067220 */ /* 0x042fe40000410000 */
[----:B------:R-:W-:Y:S02]  /*b3a0*/  IMAD.MOV.U32 R146, RZ, RZ, R46 ;  /* 0x000000ffff927224 */ /* 0x000fe400078e002e */
[----:B------:R-:W-:Y:S01]  /*b3b0*/  IMAD.MOV.U32 R46, RZ, RZ, R21 ;  /* 0x000000ffff2e7224 */ /* 0x000fe200078e0015 */
[----:B------:R-:W-:Y:S01]  /*b3c0*/  MUFU.EX2 R123, R123 ;  /* 0x0000007b007b7308 */ /* 0x000fe20000000800 */
[C---:B------:R-:W-:Y:S01]  /*b3d0*/  FMUL.FTZ R7, R3.reuse, R147 ;  /* 0x0000009303077220 */ /* 0x040fe20000410000 */
[----:B------:R-:W1:Y:S01]  /*b3e0*/  LDSM.16.MT88.4 R20, [R204+0x4000] ;  /* 0x00400000cc14783b */ /* 0x000e620000004200 */
[----:B------:R-:W-:Y:S02]  /*b3f0*/  FMUL.FTZ R13, R2, R153 ;  /* 0x00000099020d7220 */ /* 0x000fe40000410000 */
[----:B------:R-:W-:Y:S02]  /*b400*/  IMAD.MOV.U32 R153, RZ, RZ, R14 ;  /* 0x000000ffff997224 */ /* 0x000fe400078e000e */
[C---:B------:R-:W-:Y:S02]  /*b410*/  FMUL.FTZ R14, R0.reuse, R154 ;  /* 0x0000009a000e7220 */ /* 0x040fe40000410000 */
[----:B------:R-:W-:Y:S01]  /*b420*/  IMAD.MOV.U32 R154, RZ, RZ, R15 ;  /* 0x000000ffff9a7224 */ /* 0x000fe200078e000f */
[----:B------:R-:W-:Y:S01]  /*b430*/  MUFU.EX2 R124, R124 ;  /* 0x0000007c007c7308 */ /* 0x000fe20000000800 */
[----:B------:R-:W-:Y:S02]  /*b440*/  FMUL.FTZ R15, R0, R155 ;  /* 0x0000009b000f7220 */ /* 0x000fe40000410000 */
[----:B------:R-:W-:Y:S02]  /*b450*/  IMAD.MOV.U32 R155, RZ, RZ, R16 ;  /* 0x000000ffff9b7224 */ /* 0x000fe400078e0010 */
[C---:B------:R-:W-:Y:S02]  /*b460*/  FMUL.FTZ R16, R36.reuse, R148 ;  /* 0x0000009424107220 */ /* 0x040fe40000410000 */
[----:B------:R-:W-:Y:S02]  /*b470*/  IMAD.MOV.U32 R148, RZ, RZ, R17 ;  /* 0x000000ffff947224 */ /* 0x000fe400078e0011 */
[----:B------:R-:W-:Y:S01]  /*b480*/  FMUL.FTZ R17, R36, R149 ;  /* 0x0000009524117220 */ /* 0x000fe20000410000 */
[----:B------:R-:W-:Y:S01]  /*b490*/  MUFU.EX2 R184, R184 ;  /* 0x000000b800b87308 */ /* 0x000fe20000000800 */
[----:B------:R-:W-:Y:S02]  /*b4a0*/  IMAD.MOV.U32 R149, RZ, RZ, R18 ;  /* 0x000000ffff957224 */ /* 0x000fe400078e0012 */
[C---:B------:R-:W-:Y:S02]  /*b4b0*/  FMUL.FTZ R18, R3.reuse, R150 ;  /* 0x0000009603127220 */ /* 0x040fe40000410000 */
[----:B------:R-:W-:Y:S02]  /*b4c0*/  IMAD.MOV.U32 R150, RZ, RZ, R146 ;  /* 0x000000ffff967224 */ /* 0x000fe400078e0092 */
[----:B------:R-:W-:Y:S02]  /*b4d0*/  IMAD.MOV.U32 R146, RZ, RZ, R132 ;  /* 0x000000ffff927224 */ /* 0x000fe400078e0084 */
[----:B------:R-:W-:Y:S02]  /*b4e0*/  IMAD.MOV.U32 R132, RZ, RZ, R19 ;  /* 0x000000ffff847224 */ /* 0x000fe400078e0013 */
[C---:B------:R-:W-:Y:S02]  /*b4f0*/  FMUL.FTZ R19, R3.reuse, R151 ;  /* 0x0000009703137220 */ /* 0x040fe40000410000 */
[----:B------:R-:W-:Y:S02]  /*b500*/  IMAD.MOV.U32 R147, RZ, RZ, R145 ;  /* 0x000000ffff937224 */ /* 0x000fe400078e0091 */
[----:B------:R-:W-:Y:S02]  /*b510*/  IMAD.MOV.U32 R145, RZ, RZ, R47 ;  /* 0x000000ffff917224 */ /* 0x000fe400078e002f */
[----:B------:R-:W-:Y:S02]  /*b520*/  IMAD.MOV.U32 R151, RZ, RZ, R46 ;  /* 0x000000ffff977224 */ /* 0x000fe400078e002e */
[----:B------:R-:W-:Y:S02]  /*b530*/  IMAD.MOV.U32 R143, RZ, RZ, R144 ;  /* 0x000000ffff8f7224 */ /* 0x000fe400078e0090 */
[----:B------:R-:W-:Y:S01]  /*b540*/  IMAD.MOV.U32 R144, RZ, RZ, R24 ;  /* 0x000000ffff907224 */ /* 0x000fe200078e0018 */
[-C--:B-1----:R-:W-:Y:S01]  /*b550*/  HMMA.16816.F32.BF16 R4, R40, R20.reuse, R4 ;  /* 0x000000142804723c */ /* 0x082fe20000041804 */
[----:B------:R-:W-:Y:S02]  /*b560*/  FMUL.FTZ R24, R2, R156 ;  /* 0x0000009c02187220 */ /* 0x000fe40000410000 */
[----:B------:R-:W-:Y:S02]  /*b570*/  IMAD.MOV.U32 R156, RZ, RZ, R27 ;  /* 0x000000ffff9c7224 */ /* 0x000fe400078e001b */
[----:B------:R-:W-:Y:S02]  /*b580*/  FMUL.FTZ R27, R0, R159 ;  /* 0x0000009f001b7220 */ /* 0x000fe40000410000 */
[----:B------:R-:W-:Y:S01]  /*b590*/  MUFU.EX2 R159, R66 ;  /* 0x00000042009f7308 */ /* 0x000fe20000000800 */
[C---:B------:R-:W-:Y:S07]  /*b5a0*/  HMMA.16816.F32.BF16 R8, R32.reuse, R20, R8 ;  /* 0x000000142008723c */ /* 0x040fee0000041808 */
[C---:B------:R-:W-:Y:S01]  /*b5b0*/  FMUL.FTZ R21, R36.reuse, R161 ;  /* 0x000000a124157220 */ /* 0x040fe20000410000 */
[-C--:B------:R-:W-:Y:S01]  /*b5c0*/  HMMA.16816.F32.BF16 R12, R32, R22.reuse, R12 ;  /* 0x00000016200c723c */ /* 0x080fe2000004180c */
[----:B------:R-:W-:Y:S03]  /*b5d0*/  IMAD.MOV.U32 R161, RZ, RZ, R45 ;  /* 0x000000ffffa17224 */ /* 0x000fe600078e002d */
[----:B------:R-:W-:Y:S02]  /*b5e0*/  FMUL.FTZ R20, R36, R160 ;  /* 0x000000a024147220 */ /* 0x000fe40000410000 */
[----:B------:R-:W-:Y:S02]  /*b5f0*/  IMAD.MOV.U32 R160, RZ, RZ, R28 ;  /* 0x000000ffffa07224 */ /* 0x000fe400078e001c */
[C---:B------:R-:W-:Y:S01]  /*b600*/  FMUL.FTZ R28, R2.reuse, R164 ;  /* 0x000000a4021c7220 */ /* 0x040fe20000410000 */
[C---:B------:R-:W-:Y:S03]  /*b610*/  HMMA.16816.F32.BF16 R16, R40.reuse, R22, R16 ;  /* 0x000000162810723c */ /* 0x040fe60000041810 */
[----:B------:R-:W-:Y:S02]  /*b620*/  IMAD.MOV.U32 R164, RZ, RZ, R29 ;  /* 0x000000ffffa47224 */ /* 0x000fe400078e001d */
[C---:B------:R-:W-:Y:S02]  /*b630*/  FMUL.FTZ R29, R2.reuse, R165 ;  /* 0x000000a5021d7220 */ /* 0x040fe40000410000 */
[C---:B------:R-:W-:Y:S02]  /*b640*/  FMUL.FTZ R22, R3.reuse, R162 ;  /* 0x000000a203167220 */ /* 0x040fe40000410000 */
[----:B------:R-:W-:Y:S02]  /*b650*/  IMAD.MOV.U32 R162, RZ, RZ, R44 ;  /* 0x000000ffffa27224 */ /* 0x000fe400078e002c */
[----:B------:R-:W1:Y:S01]  /*b660*/  LDSM.16.MT88.4 R44, [R205+0x4000] ;  /* 0x00400000cd2c783b */ /* 0x000e620000004200 */
[C---:B------:R-:W-:Y:S02]  /*b670*/  FMUL.FTZ R23, R3.reuse, R163 ;  /* 0x000000a303177220 */ /* 0x040fe40000410000 */
[----:B------:R-:W-:Y:S02]  /*b680*/  IMAD.MOV.U32 R163, RZ, RZ, R25 ;  /* 0x000000ffffa37224 */ /* 0x000fe400078e0019 */
[----:B------:R-:W-:Y:S02]  /*b690*/  FMUL.FTZ R25, R2, R157 ;  /* 0x0000009d02197220 */ /* 0x000fe40000410000 */
[----:B------:R-:W-:Y:S02]  /*b6a0*/  IMAD.MOV.U32 R157, RZ, RZ, R26 ;  /* 0x000000ffff9d7224 */ /* 0x000fe400078e001a */
[C---:B------:R-:W-:Y:S02]  /*b6b0*/  FMUL.FTZ R26, R0.reuse, R158 ;  /* 0x0000009e001a7220 */ /* 0x040fe40000410000 */
        /* <DEDUP_REMOVED lines=14> */
[C---:B------:R-:W-:Y:S01]  /*b7a0*/  FMUL.FTZ R30, R0.reuse, R166 ;  /* 0x000000a6001e7220 */ /* 0x040fe20000410000 */
[-C--:B-1----:R-:W-:Y:S01]  /*b7b0*/  HMMA.16816.F32.BF16 R20, R40, R44.reuse, R20 ;  /* 0x0000002c2814723c */ /* 0x082fe20000041814 */
[----:B------:R-:W-:Y:S02]  /*b7c0*/  IMAD.MOV.U32 R166, RZ, RZ, R142 ;  /* 0x000000ffffa67224 */ /* 0x000fe400078e008e */
[----:B------:R-:W-:Y:S02]  /*b7d0*/  IMAD.MOV.U32 R142, RZ, RZ, R141 ;  /* 0x000000ffff8e7224 */ /* 0x000fe400078e008d */
[----:B------:R-:W-:Y:S02]  /*b7e0*/  IMAD.MOV.U32 R141, RZ, RZ, R31 ;  /* 0x000000ffff8d7224 */ /* 0x000fe400078e001f */
[----:B------:R-:W-:Y:S01]  /*b7f0*/  FMUL.FTZ R31, R0, R167 ;  /* 0x000000a7001f7220 */ /* 0x000fe20000410000 */
[C---:B------:R-:W-:Y:S01]  /*b800*/  HMMA.16816.F32.BF16 R24, R32.reuse, R44, R24 ;  /* 0x0000002c2018723c */ /* 0x040fe20000041818 */
[----:B------:R-:W-:Y:S02]  /*b810*/  IMAD.MOV.U32 R158, RZ, RZ, R161 ;  /* 0x000000ffff9e7224 */ /* 0x000fe400078e00a1 */
[----:B------:R-:W1:Y:S01]  /*b820*/  MUFU.EX2 R161, R67 ;  /* 0x0000004300a17308 */ /* 0x000e620000000800 */
[----:B------:R-:W-:Y:S03]  /*b830*/  IMAD.MOV.U32 R167, RZ, RZ, R156 ;  /* 0x000000ffffa77224 */ /* 0x000fe600078e009c */
[----:B------:R-:W-:Y:S01]  /*b840*/  IMAD.MOV.U32 R44, RZ, RZ, R155 ;  /* 0x000000ffff2c7224 */ /* 0x000fe200078e009b */
[-C--:B------:R-:W-:Y:S01]  /*b850*/  HMMA.16816.F32.BF16 R28, R32, R46.reuse, R28 ;  /* 0x0000002e201c723c */ /* 0x080fe2000004181c */
[----:B------:R-:W-:Y:S03]  /*b860*/  IMAD.MOV.U32 R45, RZ, RZ, R151 ;  /* 0x000000ffff2d7224 */ /* 0x000fe600078e0097 */
[----:B------:R-:W-:Y:S01]  /*b870*/  IMAD.MOV.U32 R151, RZ, RZ, R148 ;  /* 0x000000ffff977224 */ /* 0x000fe200078e0094 */
[----:B------:R-:W-:Y:S01]  /*b880*/  MUFU.EX2 R155, R63 ;  /* 0x0000003f009b7308 */ /* 0x000fe20000000800 */
[----:B------:R-:W-:Y:S02]  /*b890*/  IMAD.MOV.U32 R148, RZ, RZ, R153 ;  /* 0x000000ffff947224 */ /* 0x000fe400078e0099 */
[C---:B------:R-:W-:Y:S04]  /*b8a0*/  FMUL.FTZ R32, R36.reuse, R168 ;  /* 0x000000a824207220 */ /* 0x040fe80000410000 */
[----:B------:R-:W-:Y:S02]  /*b8b0*/  FMUL.FTZ R33, R36, R169 ;  /* 0x000000a924217220 */ /* 0x000fe40000410000 */
[C---:B------:R-:W-:Y:S01]  /*b8c0*/  FMUL.FTZ R34, R3.reuse, R170 ;  /* 0x000000aa03227220 */ /* 0x040fe20000410000 */
[----:B------:R-:W-:Y:S01]  /*b8d0*/  MUFU.EX2 R153, R52 ;  /* 0x0000003400997308 */ /* 0x000fe20000000800 */
[----:B------:R-:W-:Y:S02]  /*b8e0*/  FMUL.FTZ R35, R3, R171 ;  /* 0x000000ab03237220 */ /* 0x000fe40000410000 */
[----:B------:R-:W-:Y:S02]  /*b8f0*/  IMAD.MOV.U32 R169, RZ, RZ, R157 ;  /* 0x000000ffffa97224 */ /* 0x000fe400078e009d */
[----:B------:R-:W-:Y:S02]  /*b900*/  IMAD.MOV.U32 R157, RZ, RZ, R162 ;  /* 0x000000ffff9d7224 */ /* 0x000fe400078e00a2 */
[----:B------:R-:W-:Y:S01]  /*b910*/  IMAD.MOV.U32 R168, RZ, RZ, R154 ;  /* 0x000000ffffa87224 */ /* 0x000fe200078e009a */
[----:B------:R-:W-:Y:S01]  /*b920*/  HMMA.16816.F32.BF16 R32, R40, R46, R32 ;  /* 0x0000002e2820723c */ /* 0x000fe20000041820 */
[----:B------:R-:W-:Y:S01]  /*b930*/  IMAD.MOV.U32 R170, RZ, RZ, R152 ;  /* 0x000000ffffaa7224 */ /* 0x000fe200078e0098 */
[----:B------:R-:W2:Y:S01]  /*b940*/  LDSM.16.MT88.4 R40, [R204+0x4400] ;  /* 0x00440000cc28783b */ /* 0x000ea20000004200 */
[----:B------:R-:W-:Y:S01]  /*b950*/  IMAD.MOV.U32 R171, RZ, RZ, R142 ;  /* 0x000000ffffab7224 */ /* 0x000fe200078e008e */
[----:B------:R3:W-:Y:S03]  /*b960*/  MUFU.EX2 R162, R64 ;  /* 0x0000004000a27308 */ /* 0x0007e60000000800 */
[----:B------:R-:W-:Y:S02]  /*b970*/  IMAD.MOV.U32 R46, RZ, RZ, R140 ;  /* 0x000000ffff2e7224 */ /* 0x000fe400078e008c */
[----:B------:R-:W-:Y:S05]  /*b980*/  IMAD.MOV.U32 R47, RZ, RZ, R141 ;  /* 0x000000ffff2f7224 */ /* 0x000fea00078e008d */
[----:B------:R-:W-:Y:S10]  /*b990*/  MUFU.EX2 R152, R55 ;  /* 0x0000003700987308 */ /* 0x000ff40000000800 */
[----:B------:R-:W-:Y:S01]  /*b9a0*/  MUFU.EX2 R154, R53 ;  /* 0x00000035009a7308 */ /* 0x000fe20000000800 */
[----:B---3--:R-:W-:Y:S01]  /*b9b0*/  IMAD.MOV.U32 R64, RZ, RZ, R38 ;  /* 0x000000ffff407224 */ /* 0x008fe200078e0026 */
[----:B------:R-:W-:Y:S08]  /*b9c0*/  SHF.R.U32.HI R38, RZ, 0x10, R191 ;  /* 0x00000010ff267819 */ /* 0x000ff000000116bf */
[----:B------:R3:W-:Y:S01]  /*b9d0*/  MUFU.EX2 R140, R56 ;  /* 0x00000038008c7308 */ /* 0x0007e20000000800 */
[-C--:B--2---:R-:W-:Y:S09]  /*b9e0*/  HMMA.16816.F32.BF16 R4, R48, R40.reuse, R4 ;  /* 0x000000283004723c */ /* 0x084ff20000041804 */
[----:B------:R2:W-:Y:S01]  /*b9f0*/  MUFU.EX2 R142, R57 ;  /* 0x00000039008e7308 */ /* 0x0005e20000000800 */
[C---:B------:R-:W-:Y:S09]  /*ba00*/  HMMA.16816.F32.BF16 R8, R172.reuse, R40, R8 ;  /* 0x00000028ac08723c */ /* 0x040ff20000041808 */
[----:B------:R-:W-:Y:S01]  /*ba10*/  MUFU.EX2 R156, R61 ;  /* 0x0000003d009c7308 */ /* 0x000fe20000000800 */
[-C--:B------:R-:W-:Y:S02]  /*ba20*/  HMMA.16816.F32.BF16 R12, R172, R42.reuse, R12 ;  /* 0x0000002aac0c723c */ /* 0x080fe4000004180c */
[--C-:B---3--:R-:W-:Y:S07]  /*ba30*/  HSET2.LE.AND R56, R202, R221.reuse, PT ;  /* 0x000000ddca387233 */ /* 0x108fee0003803000 */
[----:B------:R-:W-:Y:S01]  /*ba40*/  MUFU.EX2 R141, R62 ;  /* 0x0000003e008d7308 */ /* 0x000fe20000000800 */
[C---:B------:R-:W-:Y:S01]  /*ba50*/  HMMA.16816.F32.BF16 R16, R48.reuse, R42, R16 ;  /* 0x0000002a3010723c */ /* 0x040fe20000041810 */
[----:B------:R-:W3:Y:S01]  /*ba60*/  LDSM.16.MT88.4 R40, [R205+0x4400] ;  /* 0x00440000cd28783b */ /* 0x000ee20000004200 */
[--C-:B--2---:R-:W-:Y:S06]  /*ba70*/  HSET2.LE.AND R57, R220, R221.reuse, PT ;  /* 0x000000dddc397233 */ /* 0x104fec0003803000 */
[-C--:B---3--:R-:W-:Y:S08]  /*ba80*/  HMMA.16816.F32.BF16 R20, R48, R40.reuse, R20 ;  /* 0x000000283014723c */ /* 0x088ff00000041814 */
[C---:B------:R-:W-:Y:S08]  /*ba90*/  HMMA.16816.F32.BF16 R24, R172.reuse, R40, R24 ;  /* 0x00000028ac18723c */ /* 0x040ff00000041818 */
[-C--:B------:R-:W-:Y:S01]  /*baa0*/  HMMA.16816.F32.BF16 R28, R172, R42.reuse, R28 ;  /* 0x0000002aac1c723c */ /* 0x080fe2000004181c */
[----:B------:R2:W3:Y:S06]  /*bab0*/  MUFU.EX2 R172, R65 ;  /* 0x0000004100ac7308 */ /* 0x0004ec0000000800 */
[----:B------:R-:W-:Y:S01]  /*bac0*/  IMAD.MOV.U32 R175, RZ, RZ, R146 ;  /* 0x000000ffffaf7224 */ /* 0x000fe200078e0092 */
[----:B------:R-:W-:Y:S01]  /*bad0*/  HMMA.16816.F32.BF16 R32, R48, R42, R32 ;  /* 0x0000002a3020723c */ /* 0x000fe20000041820 */
[----:B------:R-:W-:Y:S01]  /*bae0*/  IMAD.MOV.U32 R173, RZ, RZ, R145 ;  /* 0x000000ffffad7224 */ /* 0x000fe200078e0091 */
[----:B------:R-:W4:Y:S01]  /*baf0*/  LDSM.16.MT88.4 R40, [R204+0x4800] ;  /* 0x00480000cc28783b */ /* 0x000f220000004200 */
[----:B------:R-:W1:Y:S01]  /*bb00*/  MUFU.EX2 R145, R54 ;  /* 0x0000003600917308 */ /* 0x000e620000000800 */
[----:B------:R-:W-:Y:S03]  /*bb10*/  IMAD.MOV.U32 R174, RZ, RZ, R144 ;  /* 0x000000ffffae7224 */ /* 0x000fe600078e0090 */
[----:B------:R-:W-:Y:S02]  /*bb20*/  IMAD.MOV.U32 R51, RZ, RZ, R133 ;  /* 0x000000ffff337224 */ /* 0x000fe400078e0085 */
[----:B------:R-:W-:Y:S03]  /*bb30*/  IMAD.MOV.U32 R50, RZ, RZ, R46 ;  /* 0x000000ffff327224 */ /* 0x000fe600078e002e */
[----:B------:R-:W-:Y:S01]  /*bb40*/  IMAD.MOV.U32 R63, RZ, RZ, R51 ;  /* 0x000000ffff3f7224 */ /* 0x000fe200078e0033 */
[----:B------:R1:W-:Y:S01]  /*bb50*/  MUFU.EX2 R133, R58 ;  /* 0x0000003a00857308 */ /* 0x0003e20000000800 */
[----:B------:R-:W-:Y:S02]  /*bb60*/  IMAD.MOV.U32 R51, RZ, RZ, R175 ;  /* 0x000000ffff337224 */ /* 0x000fe400078e00af */
[----:B------:R-:W-:Y:S02]  /*bb70*/  IMAD.MOV.U32 R49, RZ, RZ, R157 ;  /* 0x000000ffff317224 */ /* 0x000fe400078e009d */
[----:B------:R-:W-:Y:S02]  /*bb80*/  IMAD.MOV.U32 R175, RZ, RZ, R47 ;  /* 0x000000ffffaf7224 */ /* 0x000fe400078e002f */
[----:B------:R-:W-:Y:S02]  /*bb90*/  IMAD.MOV.U32 R48, RZ, RZ, R163 ;  /* 0x000000ffff307224 */ /* 0x000fe400078e00a3 */
[----:B------:R-:W-:Y:S01]  /*bba0*/  IMAD.MOV.U32 R47, RZ, RZ, R147 ;  /* 0x000000ffff2f7224 */ /* 0x000fe200078e0093 */
[----:B------:R3:W3:Y:S01]  /*bbb0*/  MUFU.EX2 R144, R59 ;  /* 0x0000003b00907308 */ /* 0x0006e20000000800 */
[----:B------:R-:W-:Y:S02]  /*bbc0*/  IMAD.MOV.U32 R46, RZ, RZ, R135 ;  /* 0x000000ffff2e7224 */ /* 0x000fe400078e0087 */
[----:B--2---:R-:W-:Y:S07]  /*bbd0*/  IMAD.MOV.U32 R65, RZ, RZ, R47 ;  /* 0x000000ffff417224 */ /* 0x004fee00078e002f */
[----:B------:R-:W2:Y:S01]  /*bbe0*/  MUFU.EX2 R146, R60 ;  /* 0x0000003c00927308 */ /* 0x000ea20000000800 */
[--C-:B-1----:R-:W-:Y:S01]  /*bbf0*/  HSET2.LE.AND R58, R203, R221.reuse, PT ;  /* 0x000000ddcb3a7233 */ /* 0x102fe20003803000 */
[-C--:B----4-:R-:W-:Y:S08]  /*bc00*/  HMMA.16816.F32.BF16 R4, R176, R40.reuse, R4 ;  /* 0x00000028b004723c */ /* 0x090ff00000041804 */
[----:B------:R1:W-:Y:S01]  /*bc10*/  MUFU.EX2 R147, R69 ;  /* 0x0000004500937308 */ /* 0x0003e20000000800 */
[--C-:B---3--:R-:W-:Y:S01]  /*bc20*/  HSET2.LE.AND R59, R201, R221.reuse, PT ;  /* 0x000000ddc93b7233 */ /* 0x108fe20003803000 */
[C---:B------:R-:W-:Y:S08]  /*bc30*/  HMMA.16816.F32.BF16 R8, R180.reuse, R40, R8 ;  /* 0x00000028b408723c */ /* 0x040ff00000041808 */
[----:B------:R-:W-:Y:S01]  /*bc40*/  MUFU.EX2 R157, R82 ;  /* 0x00000052009d7308 */ /* 0x000fe20000000800 */
[-C--:B------:R-:W-:Y:S09]  /*bc50*/  HMMA.16816.F32.BF16 R12, R180, R42.reuse, R12 ;  /* 0x0000002ab40c723c */ /* 0x080ff2000004180c */
[----:B------:R-:W-:Y:S01]  /*bc60*/  MUFU.EX2 R82, R77 ;  /* 0x0000004d00527308 */ /* 0x000fe20000000800 */
[C---:B------:R-:W-:Y:S01]  /*bc70*/  HMMA.16816.F32.BF16 R16, R176.reuse, R42, R16 ;  /* 0x0000002ab010723c */ /* 0x040fe20000041810 */
[----:B------:R-:W3:Y:S08]  /*bc80*/  LDSM.16.MT88.4 R40, [R205+0x4800] ;  /* 0x00480000cd28783b */ /* 0x000ef00000004200 */
[----:B------:R-:W-:Y:S10]  /*bc90*/  MUFU.EX2 R77, R72 ;  /* 0x00000048004d7308 */ /* 0x000ff40000000800 */
[----:B------:R-:W-:Y:S10]  /*bca0*/  MUFU.EX2 R163, R81 ;  /* 0x0000005100a37308 */ /* 0x000ff40000000800 */
[----:B------:R-:W-:Y:S10]  /*bcb0*/  MUFU.EX2 R81, R78 ;  /* 0x0000004e00517308 */ /* 0x000ff40000000800 */
[----:B------:R-:W-:Y:S01]  /*bcc0*/  MUFU.EX2 R78, R75 ;  /* 0x0000004b004e7308 */ /* 0x000fe20000000800 */
[-C--:B---3--:R-:W-:Y:S09]  /*bcd0*/  HMMA.16816.F32.BF16 R20, R176, R40.reuse, R20 ;  /* 0x00000028b014723c */ /* 0x088ff20000041814 */
[----:B------:R-:W-:Y:S01]  /*bce0*/  MUFU.EX2 R135, R70 ;  /* 0x0000004600877308 */ /* 0x000fe20000000800 */
[C---:B------:R-:W-:Y:S07]  /*bcf0*/  HMMA.16816.F32.BF16 R24, R180.reuse, R40, R24 ;  /* 0x00000028b418723c */ /* 0x040fee0000041818 */
[----:B------:R-:W-:Y:S01]  /*bd00*/  IMAD.MOV.U32 R40, RZ, RZ, R168 ;  /* 0x000000ffff287224 */ /* 0x000fe200078e00a8 */
[-C--:B------:R-:W-:Y:S01]  /*bd10*/  HMMA.16816.F32.BF16 R28, R180, R42.reuse, R28 ;  /* 0x0000002ab41c723c */ /* 0x080fe2000004181c */
[----:B------:R-:W-:Y:S03]  /*bd20*/  IMAD.MOV.U32 R41, RZ, RZ, R44 ;  /* 0x000000ffff297224 */ /* 0x000fe600078e002c */
[----:B------:R-:W-:Y:S02]  /*bd30*/  IMAD.MOV.U32 R44, RZ, RZ, R143 ;  /* 0x000000ffff2c7224 */ /* 0x000fe400078e008f */
[----:B------:R-:W-:Y:S01]  /*bd40*/  IMAD.MOV.U32 R168, RZ, RZ, R158 ;  /* 0x000000ffffa87224 */ /* 0x000fe200078e009e */
[----:B------:R3:W-:Y:S01]  /*bd50*/  MUFU.EX2 R143, R68 ;  /* 0x00000044008f7308 */ /* 0x0007e20000000800 */
[----:B------:R-:W-:Y:S01]  /*bd60*/  IMAD.MOV.U32 R183, RZ, RZ, R170 ;  /* 0x000000ffffb77224 */ /* 0x000fe200078e00aa */
[----:B------:R-:W-:Y:S03]  /*bd70*/  HMMA.16816.F32.BF16 R32, R176, R42, R32 ;  /* 0x0000002ab020723c */ /* 0x000fe60000041820 */
[----:B------:R-:W-:Y:S01]  /*bd80*/  IMAD.MOV.U32 R180, RZ, RZ, R37 ;  /* 0x000000ffffb47224 */ /* 0x000fe200078e0025 */
[----:B------:R-:W-:Y:S01]  /*bd90*/  LOP3.LUT R37, R191, 0xffff, RZ, 0xc0, !PT ;  /* 0x0000ffffbf257812 */ /* 0x000fe200078ec0ff */
[----:B------:R-:W-:Y:S02]  /*bda0*/  IMAD.MOV.U32 R170, RZ, RZ, R45 ;  /* 0x000000ffffaa7224 */ /* 0x000fe400078e002d */
[----:B------:R-:W-:Y:S01]  /*bdb0*/  IMAD.MOV.U32 R45, RZ, RZ, R160 ;  /* 0x000000ffff2d7224 */ /* 0x000fe200078e00a0 */
[----:B------:R-:W-:Y:S01]  /*bdc0*/  F2FP.BF16.PACK_AB R43, R161, R159 ;  /* 0x0000009fa12b723e */ /* 0x000fe200000010ff */
[----:B------:R-:W-:Y:S01]  /*bdd0*/  IMAD.MOV.U32 R179, RZ, RZ, R183 ;  /* 0x000000ffffb37224 */ /* 0x000fe200078e00b7 */
[----:B------:R-:W-:Y:S02]  /*bde0*/  MUFU.EX2 R160, R83 ;  /* 0x0000005300a07308 */ /* 0x000fe40000000800 */
[----:B------:R-:W-:Y:S01]  /*bdf0*/  IMAD.MOV.U32 R176, RZ, RZ, R40 ;  /* 0x000000ffffb07224 */ /* 0x000fe200078e0028 */
[----:B------:R-:W-:Y:S01]  /*be00*/  F2FP.BF16.PACK_AB R42, R172, R162 ;  /* 0x000000a2ac2a723e */ /* 0x000fe200000010ff */
[----:B------:R-:W-:Y:S01]  /*be10*/  IMAD.MOV.U32 R181, RZ, RZ, R41 ;  /* 0x000000ffffb57224 */ /* 0x000fe200078e0029 */
[----:B------:R-:W-:Y:S01]  /*be20*/  LOP3.LUT R41, R191, 0xff, RZ, 0xc0, !PT ;  /* 0x000000ffbf297812 */ /* 0x000fe200078ec0ff */
[----:B------:R-:W-:Y:S01]  /*be30*/  IMAD.MOV.U32 R182, RZ, RZ, R49 ;  /* 0x000000ffffb67224 */ /* 0x000fe200078e0031 */
[----:B------:R-:W-:Y:S01]  /*be40*/  SHF.R.U32.HI R40, RZ, 0x18, R191 ;  /* 0x00000018ff287819 */ /* 0x000fe200000116bf */
[----:B------:R-:W-:Y:S02]  /*be50*/  IMAD.MOV.U32 R183, RZ, RZ, R50 ;  /* 0x000000ffffb77224 */ /* 0x000fe400078e0032 */
[----:B------:R-:W-:Y:S01]  /*be60*/  IMAD.MOV.U32 R49, RZ, RZ, R51 ;  /* 0x000000ffff317224 */ /* 0x000fe200078e0033 */
[----:B------:R-:W-:Y:S01]  /*be70*/  MUFU.EX2 R83, R76 ;  /* 0x0000004c00537308 */ /* 0x000fe20000000800 */
[----:B------:R-:W-:Y:S02]  /*be80*/  IMAD.MOV.U32 R50, RZ, RZ, R173 ;  /* 0x000000ffff327224 */ /* 0x000fe400078e00ad */
[----:B------:R-:W-:Y:S02]  /*be90*/  IMAD.MOV.U32 R51, RZ, RZ, R174 ;  /* 0x000000ffff337224 */ /* 0x000fe400078e00ae */
[----:B------:R-:W-:Y:S02]  /*bea0*/  IMAD.MOV.U32 R173, RZ, RZ, R132 ;  /* 0x000000ffffad7224 */ /* 0x000fe400078e0084 */
[----:B------:R-:W-:Y:S01]  /*beb0*/  IMAD.MOV.U32 R174, RZ, RZ, R39 ;  /* 0x000000ffffae7224 */ /* 0x000fe200078e0027 */
[----:B------:R-:W-:Y:S01]  /*bec0*/  SHF.R.U32.HI R39, RZ, 0x8, R37 ;  /* 0x00000008ff277819 */ /* 0x000fe20000011625 */
[----:B------:R-:W-:Y:S01]  /*bed0*/  IMAD.MOV.U32 R191, RZ, RZ, R48 ;  /* 0x000000ffffbf7224 */ /* 0x000fe200078e0030 */
[----:B------:R-:W-:Y:S01]  /*bee0*/  LOP3.LUT R37, R38, 0xff, RZ, 0xc0, !PT ;  /* 0x000000ff26257812 */ /* 0x000fe200078ec0ff */
[----:B------:R-:W-:Y:S01]  /*bef0*/  IMAD.MOV.U32 R66, RZ, RZ, R44 ;  /* 0x000000ffff427224 */ /* 0x000fe200078e002c */
[--C-:B------:R-:W-:Y:S01]  /*bf00*/  HSET2.LE.AND R38, R229, R221.reuse, PT ;  /* 0x000000dde5267233 */ /* 0x100fe20003803000 */
[----:B------:R-:W-:Y:S01]  /*bf10*/  IMAD.MOV.U32 R67, RZ, RZ, R45 ;  /* 0x000000ffff437224 */ /* 0x000fe200078e002d */
[----:B------:R-:W-:Y:S01]  /*bf20*/  PRMT R48, R41, 0x5410, R39 ;  /* 0x0000541029307816 */ /* 0x000fe20000000027 */
[----:B------:R-:W-:Y:S01]  /*bf30*/  IMAD.MOV.U32 R177, RZ, RZ, R180 ;  /* 0x000000ffffb17224 */ /* 0x000fe200078e00b4 */
[----:B------:R-:W-:Y:S01]  /*bf40*/  PRMT R39, R37, 0x5410, R40 ;  /* 0x0000541025277816 */ /* 0x000fe20000000028 */
        /* <DEDUP_REMOVED lines=8> */
[----:B------:R-:W-:Y:S01]  /*bfd0*/  IMAD.MOV.U32 R173, RZ, RZ, R174 ;  /* 0x000000ffffad7224 */ /* 0x000fe200078e00ae */
[--C-:B------:R-:W-:Y:S01]  /*bfe0*/  HSET2.LE.AND R37, R227, R221.reuse, PT ;  /* 0x000000dde3257233 */ /* 0x100fe20003803000 */
[----:B------:R-:W-:Y:S01]  /*bff0*/  IMAD.MOV.U32 R174, RZ, RZ, R46 ;  /* 0x000000ffffae7224 */ /* 0x000fe200078e002e */
[----:B------:R-:W-:Y:S01]  /*c000*/  F2FP.BF16.PACK_AB R41, R152, R145 ;  /* 0x000000919829723e */ /* 0x000fe200000010ff */
[----:B------:R-:W-:Y:S01]  /*c010*/  IMAD.MOV.U32 R229, RZ, RZ, R181 ;  /* 0x000000ffffe57224 */ /* 0x000fe200078e00b5 */
[----:B------:R-:W4:Y:S01]  /*c020*/  LDSM.16.MT88.4 R44, [R204+0x4c00] ;  /* 0x004c0000cc2c783b */ /* 0x000f220000004200 */
[----:B------:R-:W-:Y:S01]  /*c030*/  IMAD.MOV.U32 R227, RZ, RZ, R182 ;  /* 0x000000ffffe37224 */ /* 0x000fe200078e00b6 */
[----:B------:R-:W-:Y:S01]  /*c040*/  F2FP.BF16.PACK_AB R40, R154, R153 ;  /* 0x000000999a28723e */ /* 0x000fe200000010ff */
[----:B------:R-:W-:Y:S01]  /*c050*/  IMAD.MOV.U32 R181, RZ, RZ, R50 ;  /* 0x000000ffffb57224 */ /* 0x000fe200078e0032 */
[----:B------:R-:W-:Y:S01]  /*c060*/  LOP3.LUT R41, R38, R41, RZ, 0xc0, !PT ;  /* 0x0000002926297212 */ /* 0x000fe200078ec0ff */
[----:B------:R-:W-:Y:S01]  /*c070*/  IMAD.MOV.U32 R182, RZ, RZ, R51 ;  /* 0x000000ffffb67224 */ /* 0x000fe200078e0033 */
[--C-:B------:R-:W-:Y:S01]  /*c080*/  HSET2.LE.AND R48, R48, R221.reuse, PT ;  /* 0x000000dd30307233 */ /* 0x100fe20003803000 */
[----:B------:R-:W-:Y:S01]  /*c090*/  IMAD.MOV.U32 R226, RZ, RZ, R171 ;  /* 0x000000ffffe27224 */ /* 0x000fe200078e00ab */
[--C-:B------:R-:W-:Y:S01]  /*c0a0*/  HSET2.LE.AND R38, R39, R221.reuse, PT ;  /* 0x000000dd27267233 */ /* 0x100fe20003803000 */
[----:B------:R-:W-:Y:S01]  /*c0b0*/  IMAD.MOV.U32 R178, RZ, RZ, R65 ;  /* 0x000000ffffb27224 */ /* 0x000fe200078e0041 */
[----:B------:R-:W-:Y:S01]  /*c0c0*/  LOP3.LUT R40, R37, R40, RZ, 0xc0, !PT ;  /* 0x0000002825287212 */ /* 0x000fe200078ec0ff */
[--C-:B------:R-:W-:Y:S01]  /*c0d0*/  HSET2.LE.AND R50, R232, R221.reuse, PT ;  /* 0x000000dde8327233 */ /* 0x100fe20003803000 */
[----:B------:R-:W-:Y:S01]  /*c0e0*/  IMAD.MOV.U32 R232, RZ, RZ, R64 ;  /* 0x000000ffffe87224 */ /* 0x000fe200078e0040 */
[----:B------:R-:W-:Y:S01]  /*c0f0*/  F2FP.BF16.PACK_AB R37, R142, R140 ;  /* 0x0000008c8e25723e */ /* 0x000fe200000010ff */
[--C-:B------:R-:W-:Y:S01]  /*c100*/  HSET2.LE.AND R51, R231, R221.reuse, PT ;  /* 0x000000dde7337233 */ /* 0x100fe20003803000 */
[----:B------:R-:W-:Y:S01]  /*c110*/  IMAD.MOV.U32 R231, RZ, RZ, R66 ;  /* 0x000000ffffe77224 */ /* 0x000fe200078e0042 */
[----:B------:R-:W-:Y:S01]  /*c120*/  F2FP.BF16.PACK_AB R49, R144, R133 ;  /* 0x000000859031723e */ /* 0x000fe200000010ff */
[----:B------:R3:W-:Y:S01]  /*c130*/  MUFU.EX2 R76, R74 ;  /* 0x0000004a004c7308 */ /* 0x0007e20000000800 */
[----:B------:R-:W-:Y:S02]  /*c140*/  LOP3.LUT R48, R48, R37, RZ, 0xc0, !PT ;  /* 0x0000002530307212 */ /* 0x000fe400078ec0ff */
[----:B------:R-:W-:Y:S02]  /*c150*/  LOP3.LUT R49, R38, R49, RZ, 0xc0, !PT ;  /* 0x0000003126317212 */ /* 0x000fe400078ec0ff */
[----:B--2---:R-:W-:Y:S02]  /*c160*/  F2FP.BF16.PACK_AB R37, R156, R146 ;  /* 0x000000929c25723e */ /* 0x004fe400000010ff */
[----:B------:R-:W-:Y:S02]  /*c170*/  F2FP.BF16.PACK_AB R38, R155, R141 ;  /* 0x0000008d9b26723e */ /* 0x000fe400000010ff */
[----:B------:R-:W-:Y:S01]  /*c180*/  LOP3.LUT R50, R50, R37, RZ, 0xc0, !PT ;  /* 0x0000002532327212 */ /* 0x000fe200078ec0ff */
[----:B------:R-:W2:Y:S01]  /*c190*/  MUFU.EX2 R158, R80 ;  /* 0x00000050009e7308 */ /* 0x000ea20000000800 */
[----:B------:R-:W-:Y:S02]  /*c1a0*/  LOP3.LUT R51, R51, R38, RZ, 0xc0, !PT ;  /* 0x0000002633337212 */ /* 0x000fe400078ec0ff */
[----:B------:R-:W-:Y:S01]  /*c1b0*/  LOP3.LUT R37, R243, UR13, R248, 0x96, !PT ;  /* 0x0000000df3257c12 */ /* 0x000fe2000f8e96f8 */
[----:B------:R-:W-:Y:S01]  /*c1c0*/  IMAD.MOV.U32 R243, RZ, RZ, R170 ;  /* 0x000000fffff37224 */ /* 0x000fe200078e00aa */
[----:B------:R-:W-:Y:S01]  /*c1d0*/  LOP3.LUT R39, R189, UR11, R242, 0x96, !PT ;  /* 0x0000000bbd277c12 */ /* 0x000fe2000f8e96f2 */
[----:B------:R-:W-:Y:S01]  /*c1e0*/  IMAD.MOV.U32 R242, RZ, RZ, R168 ;  /* 0x000000fffff27224 */ /* 0x000fe200078e00a8 */
[----:B------:R-:W-:Y:S01]  /*c1f0*/  SHF.R.U32.HI R38, RZ, 0x8, R197 ;  /* 0x00000008ff267819 */ /* 0x000fe200000116c5 */
[----:B------:R-:W-:Y:S02]  /*c200*/  IMAD.WIDE.U32 R54, R37, -0x2daee0ad, RZ ;  /* 0xd2511f5325367825 */ /* 0x000fe400078e00ff */
[----:B------:R-:W2:Y:S01]  /*c210*/  MUFU.EX2 R132, R71 ;  /* 0x0000004700847308 */ /* 0x000ea20000000800 */
[----:B-1----:R-:W-:Y:S01]  /*c220*/  PRMT R69, R198, 0x5410, R38 ;  /* 0x00005410c6457816 */ /* 0x002fe20000000026 */
[----:B------:R-:W-:Y:S01]  /*c230*/  IMAD.MOV.U32 R197, RZ, RZ, R67 ;  /* 0x000000ffffc57224 */ /* 0x000fe200078e0043 */
[-C--:B----4-:R-:W-:Y:S01]  /*c240*/  HMMA.16816.F32.BF16 R4, R40, R44.reuse, R4 ;  /* 0x0000002c2804723c */ /* 0x090fe20000041804 */
[----:B------:R-:W-:Y:S01]  /*c250*/  LOP3.LUT R52, R55, UR10, R238, 0x96, !PT ;  /* 0x0000000a37347c12 */ /* 0x000fe2000f8e96ee */
[--C-:B------:R-:W-:Y:S01]  /*c260*/  HSET2.LE.AND R55, R236, R221.reuse, PT ;  /* 0x000000ddec377233 */ /* 0x100fe20003803000 */
[----:B------:R-:W-:Y:S03]  /*c270*/  LOP3.LUT R38, R199, 0xff, RZ, 0xc0, !PT ;  /* 0x000000ffc7267812 */ /* 0x000fe600078ec0ff */
[----:B------:R-:W-:Y:S01]  /*c280*/  IMAD.WIDE.U32 R52, R52, -0x326172a9, RZ ;  /* 0xcd9e8d5734347825 */ /* 0x000fe200078e00ff */
[----:B---3--:R-:W-:Y:S01]  /*c290*/  PRMT R68, R38, 0x5410, R200 ;  /* 0x0000541026447816 */ /* 0x008fe200000000c8 */
[C---:B------:R-:W-:Y:S01]  /*c2a0*/  HMMA.16816.F32.BF16 R8, R48.reuse, R44, R8 ;  /* 0x0000002c3008723c */ /* 0x040fe20000041808 */
[----:B------:R-:W1:Y:S03]  /*c2b0*/  MUFU.EX2 R80, R79 ;  /* 0x0000004f00507308 */ /* 0x000e660000000800 */
[----:B------:R-:W-:Y:S04]  /*c2c0*/  IMAD.WIDE.U32 R38, R39, -0x2daee0ad, RZ ;  /* 0xd2511f5327267825 */ /* 0x000fe800078e00ff */
[-C--:B------:R-:W-:Y:S01]  /*c2d0*/  HMMA.16816.F32.BF16 R12, R48, R46.reuse, R12 ;  /* 0x0000002e300c723c */ /* 0x080fe2000004180c */
[----:B------:R-:W-:Y:S02]  /*c2e0*/  LOP3.LUT R39, R39, UR8, R54, 0x96, !PT ;  /* 0x0000000827277c12 */ /* 0x000fe4000f8e9636 */
[----:B------:R3:W4:Y:S01]  /*c2f0*/  MUFU.EX2 R79, R73 ;  /* 0x00000049004f7308 */ /* 0x0007220000000800 */
[--C-:B------:R-:W-:Y:S04]  /*c300*/  HSET2.LE.AND R54, R233, R221.reuse, PT ;  /* 0x000000dde9367233 */ /* 0x100fe80003803000 */
[C---:B------:R-:W-:Y:S01]  /*c310*/  HMMA.16816.F32.BF16 R16, R40.reuse, R46, R16 ;  /* 0x0000002e2810723c */ /* 0x040fe20000041810 */
[----:B------:R-:W1:Y:S07]  /*c320*/  LDSM.16.MT88.4 R44, [R205+0x4c00] ;  /* 0x004c0000cd2c783b */ /* 0x000e6e0000004200 */
[-C--:B-1----:R-:W-:Y:S08]  /*c330*/  HMMA.16816.F32.BF16 R20, R40, R44.reuse, R20 ;  /* 0x0000002c2814723c */ /* 0x082ff00000041814 */
[C---:B------:R-:W-:Y:S07]  /*c340*/  HMMA.16816.F32.BF16 R24, R48.reuse, R44, R24 ;  /* 0x0000002c3018723c */ /* 0x040fee0000041818 */
[----:B------:R-:W-:Y:S01]  /*c350*/  LOP3.LUT R44, R53, UR9, R188, 0x96, !PT ;  /* 0x00000009352c7c12 */ /* 0x000fe2000f8e96bc */
[-C--:B------:R-:W-:Y:S01]  /*c360*/  HMMA.16816.F32.BF16 R28, R48, R46.reuse, R28 ;  /* 0x0000002e301c723c */ /* 0x080fe2000004181c */
[----:B------:R-:W1:Y:S03]  /*c370*/  LDSM.16.MT88.4 R48, [R204+0x5000] ;  /* 0x00500000cc30783b */ /* 0x000e660000004200 */
[----:B------:R-:W-:Y:S04]  /*c380*/  IMAD.WIDE.U32 R44, R44, -0x2daee0ad, RZ ;  /* 0xd2511f532c2c7825 */ /* 0x000fe800078e00ff */
[----:B------:R-:W-:Y:S01]  /*c390*/  HMMA.16816.F32.BF16 R32, R40, R46, R32 ;  /* 0x0000002e2820723c */ /* 0x000fe20000041820 */
[----:B------:R-:W-:Y:S01]  /*c3a0*/  LOP3.LUT R45, R45, UR6, R38, 0x96, !PT ;  /* 0x000000062d2d7c12 */ /* 0x000fe2000f8e9626 */
[----:B------:R-:W1:Y:S02]  /*c3b0*/  LDSM.16.MT88.4 R40, [R205+0x5000] ;  /* 0x00500000cd28783b */ /* 0x000e640000004200 */
[----:B------:R-:W-:Y:S03]  /*c3c0*/  IMAD.WIDE.U32 R38, R39, -0x326172a9, RZ ;  /* 0xcd9e8d5727267825 */ /* 0x000fe600078e00ff */
[----:B------:R-:W-:Y:S02]  /*c3d0*/  SHF.R.U32.HI R46, RZ, 0x18, R190 ;  /* 0x00000018ff2e7819 */ /* 0x000fe400000116be */
[----:B------:R-:W-:Y:S03]  /*c3e0*/  LOP3.LUT R52, R39, UR7, R52, 0x96, !PT ;  /* 0x0000000727347c12 */ /* 0x000fe6000f8e9634 */
[----:B------:R-:W-:Y:S02]  /*c3f0*/  LOP3.LUT R47, R190, 0xff, RZ, 0xc0, !PT ;  /* 0x000000ffbe2f7812 */ /* 0x000fe400078ec0ff */
[----:B------:R-:W-:Y:S05]  /*c400*/  IMAD.WIDE.U32 R52, R52, -0x2daee0ad, RZ ;  /* 0xd2511f5334347825 */ /* 0x000fea00078e00ff */
[----:B------:R-:W-:Y:S01]  /*c410*/  LOP3.LUT R39, R53, UR4, R44, 0x96, !PT ;  /* 0x0000000435277c12 */ /* 0x000fe2000f8e962c */
[----:B------:R-:W-:Y:S05]  /*c420*/  IMAD.WIDE.U32 R44, R45, -0x326172a9, RZ ;  /* 0xcd9e8d572d2c7825 */ /* 0x000fea00078e00ff */
[----:B------:R-:W-:Y:S01]  /*c430*/  LOP3.LUT R53, R45, UR5, R38, 0x96, !PT ;  /* 0x000000052d357c12 */ /* 0x000fe2000f8e9626 */
[----:B------:R-:W-:Y:S01]  /*c440*/  IMAD.WIDE.U32 R38, R39, -0x326172a9, RZ ;  /* 0xcd9e8d5727267825 */ /* 0x000fe200078e00ff */
[----:B------:R-:W-:Y:S04]  /*c450*/  SHF.R.U32.HI R45, RZ, 0x8, R193 ;  /* 0x00000008ff2d7819 */ /* 0x000fe800000116c1 */
[----:B------:R-:W-:Y:S02]  /*c460*/  LOP3.LUT R37, R39, UR15, R44, 0x96, !PT ;  /* 0x0000000f27257c12 */ /* 0x000fe4000f8e962c */
[----:B------:R-:W-:Y:S02]  /*c470*/  PRMT R67, R194, 0x5410, R45 ;  /* 0x00005410c2437816 */ /* 0x000fe4000000002d */
[C---:B------:R-:W-:Y:S02]  /*c480*/  LOP3.LUT R44, R37.reuse, 0xffff, RZ, 0xc0, !PT ;  /* 0x0000ffff252c7812 */ /* 0x040fe400078ec0ff */
[----:B------:R-:W-:Y:S02]  /*c490*/  LOP3.LUT R45, R37, 0xff, RZ, 0xc0, !PT ;  /* 0x000000ff252d7812 */ /* 0x000fe400078ec0ff */
[----:B------:R-:W-:Y:S04]  /*c4a0*/  SHF.R.U32.HI R44, RZ, 0x8, R44 ;  /* 0x00000008ff2c7819 */ /* 0x000fe8000001162c */
[----:B------:R-:W-:Y:S02]  /*c4b0*/  PRMT R72, R45, 0x5410, R44 ;  /* 0x000054102d487816 */ /* 0x000fe4000000002c */
[--C-:B------:R-:W-:Y:S02]  /*c4c0*/  SHF.R.U32.HI R44, RZ, 0x10, R37.reuse ;  /* 0x00000010ff2c7819 */ /* 0x100fe40000011625 */
[----:B------:R-:W-:Y:S02]  /*c4d0*/  SHF.R.U32.HI R45, RZ, 0x18, R37 ;  /* 0x00000018ff2d7819 */ /* 0x000fe40000011625 */
[----:B------:R-:W-:Y:S02]  /*c4e0*/  LOP3.LUT R37, R44, 0xff, RZ, 0xc0, !PT ;  /* 0x000000ff2c257812 */ /* 0x000fe400078ec0ff */
[----:B------:R-:W-:Y:S02]  /*c4f0*/  LOP3.LUT R44, R195, 0xff, RZ, 0xc0, !PT ;  /* 0x000000ffc32c7812 */ /* 0x000fe400078ec0ff */
[----:B------:R-:W-:Y:S02]  /*c500*/  PRMT R75, R37, 0x5410, R45 ;  /* 0x00005410254b7816 */ /* 0x000fe4000000002d */
[C---:B------:R-:W-:Y:S02]  /*c510*/  LOP3.LUT R37, R38.reuse, 0xffff, RZ, 0xc0, !PT ;  /* 0x0000ffff26257812 */ /* 0x040fe400078ec0ff */
[----:B------:R-:W-:Y:S02]  /*c520*/  LOP3.LUT R39, R38, 0xff, RZ, 0xc0, !PT ;  /* 0x000000ff26277812 */ /* 0x000fe400078ec0ff */
[----:B------:R-:W-:Y:S02]  /*c530*/  SHF.R.U32.HI R37, RZ, 0x8, R37 ;  /* 0x00000008ff257819 */ /* 0x000fe40000011625 */
[----:B------:R-:W-:Y:S01]  /*c540*/  PRMT R66, R44, 0x5410, R196 ;  /* 0x000054102c427816 */ /* 0x000fe200000000c4 */
[----:B------:R-:W-:Y:S01]  /*c550*/  IMAD.WIDE.U32 R44, R53, -0x2daee0ad, RZ ;  /* 0xd2511f53352c7825 */ /* 0x000fe200078e00ff */
[----:B------:R-:W-:Y:S02]  /*c560*/  PRMT R74, R39, 0x5410, R37 ;  /* 0x00005410274a7816 */ /* 0x000fe40000000025 */
[--C-:B------:R-:W-:Y:S02]  /*c570*/  SHF.R.U32.HI R37, RZ, 0x10, R38.reuse ;  /* 0x00000010ff257819 */ /* 0x100fe40000011626 */
[----:B------:R-:W-:Y:S02]  /*c580*/  SHF.R.U32.HI R53, RZ, 0x18, R38 ;  /* 0x00000018ff357819 */ /* 0x000fe40000011626 */
[----:B------:R-:W-:Y:S02]  /*c590*/  LOP3.LUT R38, R37, 0xff, RZ, 0xc0, !PT ;  /* 0x000000ff25267812 */ /* 0x000fe400078ec0ff */
[----:B--2---:R-:W-:Y:S02]  /*c5a0*/  F2FP.BF16.PACK_AB R37, R163, R158 ;  /* 0x0000009ea325723e */ /* 0x004fe400000010ff */
[----:B------:R-:W-:Y:S02]  /*c5b0*/  LOP3.LUT R60, R45, UR14, R52, 0x96, !PT ;  /* 0x0000000e2d3c7c12 */ /* 0x000fe4000f8e9634 */
[----:B------:R-:W-:Y:S02]  /*c5c0*/  SHF.R.U32.HI R52, RZ, 0x8, R222 ;  /* 0x00000008ff347819 */ /* 0x000fe400000116de */
[----:B------:R-:W-:Y:S02]  /*c5d0*/  LOP3.LUT R39, R223, 0xff, RZ, 0xc0, !PT ;  /* 0x000000ffdf277812 */ /* 0x000fe400078ec0ff */
[----:B------:R-:W-:Y:S02]  /*c5e0*/  LOP3.LUT R54, R54, R37, RZ, 0xc0, !PT ;  /* 0x0000002536367212 */ /* 0x000fe400078ec0ff */
[----:B------:R-:W-:Y:S02]  /*c5f0*/  F2FP.BF16.PACK_AB R37, R160, R157 ;  /* 0x0000009da025723e */ /* 0x000fe400000010ff */
[----:B---3--:R-:W-:Y:S01]  /*c600*/  PRMT R73, R38, 0x5410, R53 ;  /* 0x0000541026497816 */ /* 0x008fe20000000035 */
[--C-:B------:R-:W-:Y:S01]  /*c610*/  HSET2.LE.AND R53, R234, R221.reuse, PT ;  /* 0x000000ddea357233 */ /* 0x100fe20003803000 */
[----:B------:R-:W-:Y:S01]  /*c620*/  PRMT R170, R225, 0x5410, R52 ;  /* 0x00005410e1aa7816 */ /* 0x000fe20000000034 */
[--C-:B------:R-:W-:Y:S01]  /*c630*/  HSET2.LE.AND R52, R235, R221.reuse, PT ;  /* 0x000000ddeb347233 */ /* 0x100fe20003803000 */
[----:B------:R-:W-:Y:S02]  /*c640*/  F2FP.BF16.PACK_AB R38, R147, R143 ;  /* 0x0000008f9326723e */ /* 0x000fe400000010ff */
[----:B------:R-:W-:Y:S01]  /*c650*/  PRMT R171, R39, 0x5410, R224 ;  /* 0x0000541027ab7816 */ /* 0x000fe200000000e0 */
[--C-:B------:R-:W-:Y:S01]  /*c660*/  HSET2.LE.AND R170, R170, R221.reuse, PT ;  /* 0x000000ddaaaa7233 */ /* 0x100fe20003803000 */
[----:B------:R-:W-:Y:S02]  /*c670*/  F2FP.BF16.PACK_AB R39, R132, R135 ;  /* 0x000000878427723e */ /* 0x000fe400000010ff */
[----:B------:R-:W-:Y:S01]  /*c680*/  LOP3.LUT R55, R55, R37, RZ, 0xc0, !PT ;  /* 0x0000002537377212 */ /* 0x000fe200078ec0ff */
[--C-:B------:R-:W-:Y:S01]  /*c690*/  HSET2.LE.AND R171, R171, R221.reuse, PT ;  /* 0x000000ddabab7233 */ /* 0x100fe20003803000 */
[----:B------:R-:W-:Y:S02]  /*c6a0*/  F2FP.BF16.PACK_AB R37, R82, R83 ;  /* 0x000000535225723e */ /* 0x000fe400000010ff */
[----:B------:R-:W-:Y:S02]  /*c6b0*/  LOP3.LUT R52, R52, R38, RZ, 0xc0, !PT ;  /* 0x0000002634347212 */ /* 0x000fe400078ec0ff */
[----:B------:R-:W-:Y:S02]  /*c6c0*/  LOP3.LUT R53, R53, R39, RZ, 0xc0, !PT ;  /* 0x0000002735357212 */ /* 0x000fe400078ec0ff */
[----:B------:R-:W-:Y:S02]  /*c6d0*/  LOP3.LUT R58, R58, R37, RZ, 0xc0, !PT ;  /* 0x000000253a3a7212 */ /* 0x000fe400078ec0ff */
[----:B------:R-:W-:Y:S02]  /*c6e0*/  F2FP.BF16.PACK_AB R38, R80, R81 ;  /* 0x000000515026723e */ /* 0x000fe400000010ff */
[----:B----4-:R-:W-:Y:S01]  /*c6f0*/  F2FP.BF16.PACK_AB R39, R79, R77 ;  /* 0x0000004d4f27723e */ /* 0x010fe200000010ff */
[-C--:B-1----:R-:W-:Y:S01]  /*c700*/  HMMA.16816.F32.BF16 R4, R52, R48.reuse, R4 ;  /* 0x000000303404723c */ /* 0x082fe20000041804 */
[----:B------:R-:W-:Y:S02]  /*c710*/  F2FP.BF16.PACK_AB R37, R78, R76 ;  /* 0x0000004c4e25723e */ /* 0x000fe400000010ff */
[----:B------:R-:W-:Y:S02]  /*c720*/  LOP3.LUT R59, R59, R38, RZ, 0xc0, !PT ;  /* 0x000000263b3b7212 */ /* 0x000fe400078ec0ff */
[----:B------:R-:W-:Y:S02]  /*c730*/  LOP3.LUT R56, R56, R39, RZ, 0xc0, !PT ;  /* 0x0000002738387212 */ /* 0x000fe400078ec0ff */
[----:B------:R-:W-:Y:S02]  /*c740*/  LOP3.LUT R57, R57, R37, RZ, 0xc0, !PT ;  /* 0x0000002539397212 */ /* 0x000fe400078ec0ff */
[----:B------:R-:W-:Y:S03]  /*c750*/  SHF.R.U32.HI R38, RZ, 0x10, R44 ;  /* 0x00000010ff267819 */ /* 0x000fe6000001162c */
[----:B------:R-:W-:Y:S02]  /*c760*/  LOP3.LUT R37, R190, 0xffff, RZ, 0xc0, !PT ;  /* 0x0000ffffbe257812 */ /* 0x000fe400078ec0ff */
[----:B------:R-:W-:Y:S01]  /*c770*/  SHF.R.U32.HI R39, RZ, 0x10, R190 ;  /* 0x00000010ff277819 */ /* 0x000fe200000116be */
[C---:B------:R-:W-:Y:S01]  /*c780*/  HMMA.16816.F32.BF16 R8, R56.reuse, R48, R8 ;  /* 0x000000303808723c */ /* 0x040fe20000041808 */
[C---:B------:R-:W-:Y:S02]  /*c790*/  LOP3.LUT R45, R44.reuse, 0xffff, RZ, 0xc0, !PT ;  /* 0x0000ffff2c2d7812 */ /* 0x040fe400078ec0ff */
[----:B------:R-:W-:Y:S02]  /*c7a0*/  LOP3.LUT R62, R44, 0xff, RZ, 0xc0, !PT ;  /* 0x000000ff2c3e7812 */ /* 0x000fe400078ec0ff */
[----:B------:R-:W-:Y:S02]  /*c7b0*/  SHF.R.U32.HI R61, RZ, 0x18, R44 ;  /* 0x00000018ff3d7819 */ /* 0x000fe4000001162c */
[----:B------:R-:W-:Y:S01]  /*c7c0*/  LOP3.LUT R44, R38, 0xff, RZ, 0xc0, !PT ;  /* 0x000000ff262c7812 */ /* 0x000fe200078ec0ff */
[-C--:B------:R-:W-:Y:S01]  /*c7d0*/  HMMA.16816.F32.BF16 R12, R56, R50.reuse, R12 ;  /* 0x00000032380c723c */ /* 0x080fe2000004180c */
[----:B------:R-:W-:Y:S03]  /*c7e0*/  SHF.R.U32.HI R38, RZ, 0x8, R37 ;  /* 0x00000008ff267819 */ /* 0x000fe60000011625 */
[----:B------:R-:W-:Y:S02]  /*c7f0*/  LOP3.LUT R37, R39, 0xff, RZ, 0xc0, !PT ;  /* 0x000000ff27257812 */ /* 0x000fe400078ec0ff */
[----:B------:R-:W-:Y:S02]  /*c800*/  SHF.R.U32.HI R45, RZ, 0x8, R45 ;  /* 0x00000008ff2d7819 */ /* 0x000fe4000001162d */
[----:B------:R-:W-:Y:S01]  /*c810*/  PRMT R64, R37, 0x5410, R46 ;  /* 0x0000541025407816 */ /* 0x000fe2000000002e */
[C---:B------:R-:W-:Y:S03]  /*c820*/  HMMA.16816.F32.BF16 R16, R52.reuse, R50, R16 ;  /* 0x000000323410723c */ /* 0x040fe60000041810 */
[C---:B------:R-:W-:Y:S02]  /*c830*/  LOP3.LUT R37, R187.reuse, 0xffff, RZ, 0xc0, !PT ;  /* 0x0000ffffbb257812 */ /* 0x040fe400078ec0ff */
[----:B------:R-:W-:Y:S01]  /*c840*/  PRMT R71, R62, 0x5410, R45 ;  /* 0x000054103e477816 */ /* 0x000fe2000000002d */
[----:B------:R-:W-:Y:S01]  /*c850*/  FFMA.FTZ R62, R36, R247, R242 ;  /* 0x000000f7243e7223 */ /* 0x000fe200000100f2 */
[----:B------:R-:W-:Y:S01]  /*c860*/  LOP3.LUT R45, R187, 0xff, RZ, 0xc0, !PT ;  /* 0x000000ffbb2d7812 */ /* 0x000fe200078ec0ff */
[----:B------:R-:W-:Y:S01]  /*c870*/  IMAD.MOV.U32 R242, RZ, RZ, R243 ;  /* 0x000000fffff27224 */ /* 0x000fe200078e00f3 */
[----:B------:R-:W-:Y:S01]  /*c880*/  SHF.R.U32.HI R37, RZ, 0x8, R37 ;  /* 0x00000008ff257819 */ /* 0x000fe20000011625 */
[-C--:B------:R-:W-:Y:S02]  /*c890*/  HMMA.16816.F32.BF16 R20, R52, R40.reuse, R20 ;  /* 0x000000283414723c */ /* 0x080fe40000041814 */
[----:B------:R-:W-:Y:S01]  /*c8a0*/  IMAD.MOV.U32 R243, RZ, RZ, R227 ;  /* 0x000000fffff37224 */ /* 0x000fe200078e00e3 */
[----:B------:R-:W-:Y:S01]  /*c8b0*/  PRMT R48, R45, 0x5410, R37 ;  /* 0x000054102d307816 */ /* 0x000fe20000000025 */
[----:B------:R-:W-:Y:S01]  /*c8c0*/  IMAD.MOV.U32 R227, RZ, RZ, R229 ;  /* 0x000000ffffe37224 */ /* 0x000fe200078e00e5 */
[----:B------:R-:W-:Y:S01]  /*c8d0*/  PRMT R65, R47, 0x5410, R38 ;  /* 0x000054102f417816 */ /* 0x000fe20000000026 */
[----:B------:R-:W-:Y:S01]  /*c8e0*/  IMAD.MOV.U32 R229, RZ, RZ, R230 ;  /* 0x000000ffffe57224 */ /* 0x000fe200078e00e6 */
[----:B------:R-:W-:Y:S01]  /*c8f0*/  LOP3.LUT R46, R192, 0xff, RZ, 0xc0, !PT ;  /* 0x000000ffc02e7812 */ /* 0x000fe200078ec0ff */
[----:B------:R-:W-:Y:S01]  /*c900*/  IMAD.MOV.U32 R230, RZ, RZ, R179 ;  /* 0x000000ffffe67224 */ /* 0x000fe200078e00b3 */
[----:B------:R-:W-:Y:S01]  /*c910*/  PRMT R70, R44, 0x5410, R61 ;  /* 0x000054102c467816 */ /* 0x000fe2000000003d */
[C---:B------:R-:W-:Y:S02]  /*c920*/  HMMA.16816.F32.BF16 R24, R56.reuse, R40, R24 ;  /* 0x000000283818723c */ /* 0x040fe40000041818 */
[----:B------:R-:W-:Y:S01]  /*c930*/  IMAD.MOV.U32 R179, RZ, RZ, R63 ;  /* 0x000000ffffb37224 */ /* 0x000fe200078e003f */
[----:B------:R-:W-:Y:S01]  /*c940*/  SHF.R.U32.HI R44, RZ, 0x18, R187 ;  /* 0x00000018ff2c7819 */ /* 0x000fe200000116bb */
[----:B------:R-:W-:Y:S01]  /*c950*/  IMAD.MOV.U32 R63, RZ, RZ, R169 ;  /* 0x000000ffff3f7224 */ /* 0x000fe200078e00a9 */
[--C-:B------:R-:W-:Y:S01]  /*c960*/  HSET2.LE.AND R36, R65, R221.reuse, PT ;  /* 0x000000dd41247233 */ /* 0x100fe20003803000 */
[----:B------:R-:W-:Y:S01]  /*c970*/  IMAD.MOV.U32 R169, RZ, RZ, R166 ;  /* 0x000000ffffa97224 */ /* 0x000fe200078e00a6 */
[--C-:B------:R-:W-:Y:S01]  /*c980*/  HSET2.LE.AND R40, R64, R221.reuse, PT ;  /* 0x000000dd40287233 */ /* 0x100fe20003803000 */
[----:B------:R-:W-:Y:S01]  /*c990*/  IMAD.MOV.U32 R166, RZ, RZ, R165 ;  /* 0x000000ffffa67224 */ /* 0x000fe200078e00a5 */
[-C--:B------:R-:W-:Y:S03]  /*c9a0*/  HMMA.16816.F32.BF16 R28, R56, R42.reuse, R28 ;  /* 0x0000002a381c723c */ /* 0x080fe6000004181c */
[----:B------:R-:W-:Y:S01]  /*c9b0*/  IMAD.MOV.U32 R165, RZ, RZ, R164 ;  /* 0x000000ffffa57224 */ /* 0x000fe200078e00a4 */
[----:B------:R-:W-:Y:S01]  /*c9c0*/  F2FP.BF16.PACK_AB R41, R87, R86 ;  /* 0x000000565729723e */ /* 0x000fe200000010ff */
[----:B------:R-:W-:Y:S01]  /*c9d0*/  IMAD.MOV.U32 R164, RZ, RZ, R252 ;  /* 0x000000ffffa47224 */ /* 0x000fe200078e00fc */
[----:B------:R-:W-:Y:S01]  /*c9e0*/  SHF.R.U32.HI R39, RZ, 0x10, R187 ;  /* 0x00000010ff277819 */ /* 0x000fe200000116bb */
[----:B------:R-:W-:Y:S01]  /*c9f0*/  IMAD.MOV.U32 R200, RZ, RZ, R165 ;  /* 0x000000ffffc87224 */ /* 0x000fe200078e00a5 */
[----:B------:R-:W2:Y:S01]  /*ca00*/  LDL.LU R252, [R1+0x70] ;  /* 0x0000700001fc7983 */ /* 0x000ea20000300800 */
[----:B------:R-:W-:Y:S03]  /*ca10*/  HMMA.16816.F32.BF16 R32, R52, R42, R32 ;  /* 0x0000002a3420723c */ /* 0x000fe60000041820 */
[----:B------:R-:W3:Y:S01]  /*ca20*/  LDL.LU R37, [R1] ;  /* 0x0000000001257983 */ /* 0x000ee20000300800 */
[----:B------:R-:W-:Y:S01]  /*ca30*/  LOP3.LUT R39, R39, 0xff, RZ, 0xc0, !PT ;  /* 0x000000ff27277812 */ /* 0x000fe200078ec0ff */
[--C-:B------:R-:W-:Y:S01]  /*ca40*/  HSET2.LE.AND R50, R67, R221.reuse, PT ;  /* 0x000000dd43327233 */ /* 0x100fe20003803000 */
[----:B------:R-:W-:Y:S01]  /*ca50*/  LOP3.LUT R38, R192, 0xffff, RZ, 0xc0, !PT ;  /* 0x0000ffffc0267812 */ /* 0x000fe200078ec0ff */
[--C-:B------:R-:W-:Y:S01]  /*ca60*/  HSET2.LE.AND R51, R66, R221.reuse, PT ;  /* 0x000000dd42337233 */ /* 0x100fe20003803000 */
[----:B------:R-:W-:Y:S01]  /*ca70*/  PRMT R49, R39, 0x5410, R44 ;  /* 0x0000541027317816 */ /* 0x000fe2000000002c */
[--C-:B------:R-:W-:Y:S03]  /*ca80*/  HSET2.LE.AND R39, R68, R221.reuse, PT ;  /* 0x000000dd44277233 */ /* 0x100fe60003803000 */
[----:B------:R-:W-:Y:S01]  /*ca90*/  SHF.R.U32.HI R53, RZ, 0x18, R60 ;  /* 0x00000018ff357819 */ /* 0x000fe2000001163c */
[--C-:B------:R-:W-:Y:S01]  /*caa0*/  HSET2.LE.AND R49, R49, R221.reuse, PT ;  /* 0x000000dd31317233 */ /* 0x100fe20003803000 */
[----:B------:R-:W-:Y:S01]  /*cab0*/  SHF.R.U32.HI R38, RZ, 0x8, R38 ;  /* 0x00000008ff267819 */ /* 0x000fe20000011626 */
[--C-:B------:R-:W-:Y:S01]  /*cac0*/  HSET2.LE.AND R48, R48, R221.reuse, PT ;  /* 0x000000dd30307233 */ /* 0x100fe20003803000 */
[----:B------:R-:W-:Y:S01]  /*cad0*/  LOP3.LUT R54, R60, 0xff, RZ, 0xc0, !PT ;  /* 0x000000ff3c367812 */ /* 0x000fe200078ec0ff */
[--C-:B------:R-:W-:Y:S01]  /*cae0*/  HSET2.LE.AND R56, R72, R221.reuse, PT ;  /* 0x000000dd48387233 */ /* 0x100fe20003803000 */
[----:B------:R-:W-:Y:S01]  /*caf0*/  PRMT R168, R46, 0x5410, R38 ;  /* 0x000054102ea87816 */ /* 0x000fe20000000026 */
[--C-:B------:R-:W-:Y:S01]  /*cb00*/  HSET2.LE.AND R38, R69, R221.reuse, PT ;  /* 0x000000dd45267233 */ /* 0x100fe20003803000 */
[----:B------:R-:W1:Y:S01]  /*cb10*/  LDSM.16.MT88.4 R44, [R204+0x5400] ;  /* 0x00540000cc2c783b */ /* 0x000e620000004200 */
[--C-:B------:R-:W-:Y:S01]  /*cb20*/  HSET2.LE.AND R58, R74, R221.reuse, PT ;  /* 0x000000dd4a3a7233 */ /* 0x100fe20003803000 */
[--C-:B------:R-:W-:Y:S01]  /*cb30*/  SHF.R.U32.HI R52, RZ, 0x10, R192.reuse ;  /* 0x00000010ff347819 */ /* 0x100fe200000116c0 */
[--C-:B------:R-:W-:Y:S01]  /*cb40*/  HSET2.LE.AND R59, R73, R221.reuse, PT ;  /* 0x000000dd493b7233 */ /* 0x100fe20003803000 */
[----:B------:R-:W-:Y:S01]  /*cb50*/  SHF.R.U32.HI R55, RZ, 0x18, R192 ;  /* 0x00000018ff377819 */ /* 0x000fe200000116c0 */
[--C-:B------:R-:W-:Y:S01]  /*cb60*/  HSET2.LE.AND R168, R168, R221.reuse, PT ;  /* 0x000000dda8a87233 */ /* 0x100fe20003803000 */
[----:B------:R-:W-:Y:S01]  /*cb70*/  LOP3.LUT R52, R52, 0xff, RZ, 0xc0, !PT ;  /* 0x000000ff34347812 */ /* 0x000fe200078ec0ff */
[----:B---3--:R-:W-:Y:S01]  /*cb80*/  FFMA.FTZ R61, R3, R37, R242 ;  /* 0x00000025033d7223 */ /* 0x008fe200000100f2 */
[----:B------:R-:W-:Y:S01]  /*cb90*/  F2FP.BF16.PACK_AB R3, R99, R98 ;  /* 0x000000626303723e */ /* 0x000fe200000010ff */
[----:B------:R-:W-:Y:S01]  /*cba0*/  IMAD.MOV.U32 R242, RZ, RZ, R227 ;  /* 0x000000fffff27224 */ /* 0x000fe200078e00e3 */
[----:B------:R-:W-:Y:S01]  /*cbb0*/  F2FP.BF16.PACK_AB R37, R85, R84 ;  /* 0x000000545525723e */ /* 0x000fe200000010ff */
[----:B------:R-:W-:Y:S01]  /*cbc0*/  IMAD.MOV.U32 R227, RZ, RZ, R229 ;  /* 0x000000ffffe37224 */ /* 0x000fe200078e00e5 */
[----:B------:R-:W-:Y:S01]  /*cbd0*/  LOP3.LUT R39, R39, R3, RZ, 0xc0, !PT ;  /* 0x0000000327277212 */ /* 0x000fe200078ec0ff */
[----:B------:R-:W-:Y:S01]  /*cbe0*/  IMAD.MOV.U32 R229, RZ, RZ, R230 ;  /* 0x000000ffffe57224 */ /* 0x000fe200078e00e6 */
[----:B------:R-:W-:Y:S01]  /*cbf0*/  LOP3.LUT R36, R36, R37, RZ, 0xc0, !PT ;  /* 0x0000002524247212 */ /* 0x000fe200078ec0ff */
[----:B------:R-:W-:Y:S01]  /*cc00*/  IMAD.MOV.U32 R230, RZ, RZ, R179 ;  /* 0x000000ffffe67224 */ /* 0x000fe200078e00b3 */
[----:B------:R-:W-:Y:S01]  /*cc10*/  LOP3.LUT R37, R40, R41, RZ, 0xc0, !PT ;  /* 0x0000002928257212 */ /* 0x000fe200078ec0ff */
[----:B------:R-:W-:Y:S01]  /*cc20*/  IMAD.MOV.U32 R179, RZ, RZ, R63 ;  /* 0x000000ffffb37224 */ /* 0x000fe200078e003f */
[----:B------:R-:W-:Y:S01]  /*cc30*/  F2FP.BF16.PACK_AB R3, R91, R90 ;  /* 0x0000005a5b03723e */ /* 0x000fe200000010ff */
[----:B------:R-:W-:Y:S01]  /*cc40*/  IMAD.MOV.U32 R198, RZ, RZ, R227 ;  /* 0x000000ffffc67224 */ /* 0x000fe200078e00e3 */
[----:B------:R-:W2:Y:S01]  /*cc50*/  LDL.LU R63, [R1+0x10] ;  /* 0x00001000013f7983 */ /* 0x000ea20000300800 */
[----:B------:R-:W-:Y:S01]  /*cc60*/  IMAD.MOV.U32 R199, RZ, RZ, R229 ;  /* 0x000000ffffc77224 */ /* 0x000fe200078e00e5 */
[----:B------:R-:W-:Y:S01]  /*cc70*/  LOP3.LUT R49, R49, R3, RZ, 0xc0, !PT ;  /* 0x0000000331317212 */ /* 0x000fe200078ec0ff */
[----:B------:R-:W-:Y:S01]  /*cc80*/  IMAD.MOV.U32 R227, RZ, RZ, R230 ;  /* 0x000000ffffe37224 */ /* 0x000fe200078e00e6 */
[----:B------:R-:W3:Y:S01]  /*cc90*/  LDL.LU R189, [R1+0x14] ;  /* 0x0000140001bd7983 */ /* 0x000ee20000300800 */
[----:B------:R-:W-:Y:S01]  /*cca0*/  IMAD.MOV.U32 R230, RZ, RZ, R169 ;  /* 0x000000ffffe67224 */ /* 0x000fe200078e00a9 */
[----:B------:R-:W-:Y:S01]  /*ccb0*/  SHF.R.U32.HI R3, RZ, 0x10, R60 ;  /* 0x00000010ff037819 */ /* 0x000fe2000001163c */
[----:B------:R-:W-:Y:S01]  /*ccc0*/  IMAD.MOV.U32 R229, RZ, RZ, R179 ;  /* 0x000000ffffe57224 */ /* 0x000fe200078e00b3 */
[----:B------:R-:W3:Y:S01]  /*ccd0*/  LDL.LU R117, [R1+0x4] ;  /* 0x0000040001757983 */ /* 0x000ee20000300800 */
[----:B------:R-:W-:Y:S01]  /*cce0*/  IMAD.MOV.U32 R179, RZ, RZ, R166 ;  /* 0x000000ffffb37224 */ /* 0x000fe200078e00a6 */
[----:B------:R-:W-:Y:S01]  /*ccf0*/  LOP3.LUT R3, R3, 0xff, RZ, 0xc0, !PT ;  /* 0x000000ff03037812 */ /* 0x000fe200078ec0ff */
[----:B------:R-:W-:Y:S01]  /*cd00*/  IMAD.MOV.U32 R166, RZ, RZ, R164 ;  /* 0x000000ffffa67224 */ /* 0x000fe200078e00a4 */
[----:B------:R-:W-:Y:S01]  /*cd10*/  F2FP.BF16.PACK_AB R40, R93, R92 ;  /* 0x0000005c5d28723e */ /* 0x000fe200000010ff */
[----:B------:R-:W-:Y:S01]  /*cd20*/  FADD.FTZ R57, R217, R61 ;  /* 0x0000003dd9397221 */ /* 0x000fe20000010000 */
[----:B------:R-:W-:Y:S01]  /*cd30*/  PRMT R165, R3, 0x5410, R53 ;  /* 0x0000541003a57816 */ /* 0x000fe20000000035 */
[--C-:B------:R-:W-:Y:S01]  /*cd40*/  HSET2.LE.AND R53, R245, R221.reuse, PT ;  /* 0x000000ddf5357233 */ /* 0x100fe20003803000 */
[----:B------:R-:W-:Y:S01]  /*cd50*/  F2FP.BF16.PACK_AB R41, R95, R94 ;  /* 0x0000005e5f29723e */ /* 0x000fe200000010ff */
[----:B------:R-:W-:Y:S01]  /*cd60*/  FADD.FTZ R57, R214, R57 ;  /* 0x00000039d6397221 */ /* 0x000fe20000010000 */
[----:B------:R-:W-:Y:S01]  /*cd70*/  LOP3.LUT R50, R50, R40, RZ, 0xc0, !PT ;  /* 0x0000002832327212 */ /* 0x000fe200078ec0ff */
[--C-:B------:R-:W-:Y:S01]  /*cd80*/  HSET2.LE.AND R165, R165, R221.reuse, PT ;  /* 0x000000dda5a57233 */ /* 0x100fe20003803000 */
[----:B------:R-:W-:Y:S02]  /*cd90*/  LOP3.LUT R51, R51, R41, RZ, 0xc0, !PT ;  /* 0x0000002933337212 */ /* 0x000fe400078ec0ff */
[----:B------:R-:W4:Y:S01]  /*cda0*/  LDSM.16.MT88.4 R40, [R205+0x5400] ;  /* 0x00540000cd28783b */ /* 0x000f220000004200 */
[----:B------:R-:W-:Y:S01]  /*cdb0*/  PRMT R169, R52, 0x5410, R55 ;  /* 0x0000541034a97816 */ /* 0x000fe20000000037 */
[--C-:B------:R-:W-:Y:S04]  /*cdc0*/  HSET2.LE.AND R55, R237, R221.reuse, PT ;  /* 0x000000dded377233 */ /* 0x100fe80003803000 */
[--C-:B------:R-:W-:Y:S01]  /*cdd0*/  HSET2.LE.AND R169, R169, R221.reuse, PT ;  /* 0x000000dda9a97233 */ /* 0x100fe20003803000 */
[----:B--2---:R-:W-:Y:S01]  /*cde0*/  FFMA.FTZ R63, R2, R252, R63 ;  /* 0x000000fc023f7223 */ /* 0x004fe2000001003f */
[----:B------:R-:W-:Y:S04]  /*cdf0*/  F2FP.BF16.PACK_AB R2, R97, R96 ;  /* 0x000000606102723e */ /* 0x000fe800000010ff */
[----:B------:R-:W-:Y:S02]  /*ce00*/  LOP3.LUT R38, R38, R2, RZ, 0xc0, !PT ;  /* 0x0000000226267212 */ /* 0x000fe400078ec0ff */
[----:B------:R-:W-:Y:S01]  /*ce10*/  F2FP.BF16.PACK_AB R2, R89, R88 ;  /* 0x000000585902723e */ /* 0x000fe200000010ff */
[----:B---3--:R-:W-:Y:S01]  /*ce20*/  FFMA.FTZ R3, R0, R117, R189 ;  /* 0x0000007500037223 */ /* 0x008fe200000100bd */
[----:B------:R-:W-:Y:S01]  /*ce30*/  F2FP.BF16.PACK_AB R0, R113, R112 ;  /* 0x000000707100723e */ /* 0x000fe200000010ff */
[----:B------:R-:W2:Y:S01]  /*ce40*/  LDL.LU R189, [R1+0x1c] ;  /* 0x00001c0001bd7983 */ /* 0x000ea20000300800 */
[----:B------:R-:W-:Y:S01]  /*ce50*/  LOP3.LUT R48, R48, R2, RZ, 0xc0, !PT ;  /* 0x0000000230307212 */ /* 0x000fe200078ec0ff */
[-C--:B-1----:R-:W-:Y:S01]  /*ce60*/  HMMA.16816.F32.BF16 R4, R36, R44.reuse, R4 ;  /* 0x0000002c2404723c */ /* 0x082fe20000041804 */
[----:B------:R-:W-:Y:S01]  /*ce70*/  LOP3.LUT R2, R60, 0xffff, RZ, 0xc0, !PT ;  /* 0x0000ffff3c027812 */ /* 0x000fe200078ec0ff */
[----:B------:R-:W3:Y:S03]  /*ce80*/  LDL.LU R217, [R1+0x6c] ;  /* 0x00006c0001d97983 */ /* 0x000ee60000300800 */
[----:B------:R-:W-:Y:S03]  /*ce90*/  SHF.R.U32.HI R2, RZ, 0x8, R2 ;  /* 0x00000008ff027819 */ /* 0x000fe60000011602 */
[C---:B------:R-:W-:Y:S01]  /*cea0*/  HMMA.16816.F32.BF16 R8, R48.reuse, R44, R8 ;  /* 0x0000002c3008723c */ /* 0x040fe20000041808 */
[----:B------:R-:W-:Y:S03]  /*ceb0*/  PRMT R164, R54, 0x5410, R2 ;  /* 0x0000541036a47816 */ /* 0x000fe60000000002 */
[--C-:B------:R-:W-:Y:S01]  /*cec0*/  HSET2.LE.AND R54, R244, R221.reuse, PT ;  /* 0x000000ddf4367233 */ /* 0x100fe20003803000 */
[----:B------:R-:W-:Y:S01]  /*ced0*/  F2FP.BF16.PACK_AB R2, R115, R114 ;  /* 0x000000727302723e */ /* 0x000fe200000010ff */
[--C-:B------:R-:W-:Y:S02]  /*cee0*/  HSET2.LE.AND R164, R164, R221.reuse, PT ;  /* 0x000000dda4a47233 */ /* 0x100fe40003803000 */
[-C--:B------:R-:W-:Y:S01]  /*cef0*/  HMMA.16816.F32.BF16 R12, R48, R46.reuse, R12 ;  /* 0x0000002e300c723c */ /* 0x080fe2000004180c */
[----:B------:R-:W-:Y:S03]  /*cf00*/  LOP3.LUT R54, R54, R0, RZ, 0xc0, !PT ;  /* 0x0000000036367212 */ /* 0x000fe600078ec0ff */
[----:B------:R-:W-:Y:S02]  /*cf10*/  LOP3.LUT R55, R55, R2, RZ, 0xc0, !PT ;  /* 0x0000000237377212 */ /* 0x000fe400078ec0ff */
[----:B------:R-:W-:Y:S02]  /*cf20*/  F2FP.BF16.PACK_AB R2, R103, R102 ;  /* 0x000000666702723e */ /* 0x000fe400000010ff */
[C---:B------:R-:W-:Y:S01]  /*cf30*/  HMMA.16816.F32.BF16 R16, R36.reuse, R46, R16 ;  /* 0x0000002e2410723c */ /* 0x040fe20000041810 */
[----:B------:R-:W-:Y:S03]  /*cf40*/  F2FP.BF16.PACK_AB R0, R101, R100 ;  /* 0x000000646500723e */ /* 0x000fe600000010ff */
[----:B------:R-:W-:Y:S04]  /*cf50*/  LOP3.LUT R53, R53, R2, RZ, 0xc0, !PT ;  /* 0x0000000235357212 */ /* 0x000fe800078ec0ff */
[-C--:B----4-:R-:W-:Y:S08]  /*cf60*/  HMMA.16816.F32.BF16 R20, R36, R40.reuse, R20 ;  /* 0x000000282414723c */ /* 0x090ff00000041814 */
[C---:B------:R-:W-:Y:S08]  /*cf70*/  HMMA.16816.F32.BF16 R24, R48.reuse, R40, R24 ;  /* 0x000000283018723c */ /* 0x040ff00000041818 */
[-C--:B------:R-:W-:Y:S08]  /*cf80*/  HMMA.16816.F32.BF16 R28, R48, R42.reuse, R28 ;  /* 0x0000002a301c723c */ /* 0x080ff0000004181c */
[----:B------:R-:W-:Y:S01]  /*cf90*/  HMMA.16816.F32.BF16 R32, R36, R42, R32 ;  /* 0x0000002a2420723c */ /* 0x000fe20000041820 */
[----:B------:R-:W-:Y:S03]  /*cfa0*/  LDSM.16.MT88.4 R36, [R205+0x5800] ;  /* 0x00580000cd24783b */ /* 0x000fe60000004200 */
[----:B--2---:R-:W-:Y:S02]  /*cfb0*/  FADD.FTZ R52, R189, R62 ;  /* 0x0000003ebd347221 */ /* 0x004fe40000010000 */
[----:B------:R-:W-:Y:S02]  /*cfc0*/  IMAD.MOV.U32 R189, RZ, RZ, R200 ;  /* 0x000000ffffbd7224 */ /* 0x000fe400078e00c8 */
[----:B------:R-:W-:Y:S04]  /*cfd0*/  IMAD.MOV.U32 R200, RZ, RZ, R199 ;  /* 0x000000ffffc87224 */ /* 0x000fe800078e00c7 */
[----:B------:R-:W-:Y:S02]  /*cfe0*/  IMAD.MOV.U32 R199, RZ, RZ, R198 ;  /* 0x000000ffffc77224 */ /* 0x000fe400078e00c6 */
[----:B------:R-:W-:Y:S02]  /*cff0*/  IMAD.MOV.U32 R198, RZ, RZ, R242 ;  /* 0x000000ffffc67224 */ /* 0x000fe400078e00f2 */
[----:B------:R-:W-:Y:S02]  /*d000*/  IMAD.MOV.U32 R242, RZ, RZ, R243 ;  /* 0x000000fffff27224 */ /* 0x000fe400078e00f3 */
[----:B------:R-:W-:Y:S02]  /*d010*/  IMAD.MOV.U32 R243, RZ, RZ, R197 ;  /* 0x000000fffff37224 */ /* 0x000fe400078e00c5 */
[----:B------:R-:W-:Y:S02]  /*d020*/  IMAD.MOV.U32 R197, RZ, RZ, R231 ;  /* 0x000000ffffc57224 */ /* 0x000fe400078e00e7 */
[----:B------:R-:W-:Y:S02]  /*d030*/  IMAD.MOV.U32 R231, RZ, RZ, R232 ;  /* 0x000000ffffe77224 */ /* 0x000fe400078e00e8 */
[----:B------:R-:W-:Y:S02]  /*d040*/  FADD.FTZ R44, R189, R63 ;  /* 0x0000003fbd2c7221 */ /* 0x000fe40000010000 */
        /* <DEDUP_REMOVED lines=15> */
[----:B------:R-:W-:Y:S01]  /*d140*/  FADD.FTZ R45, R189, R52 ;  /* 0x00000034bd2d7221 */ /* 0x000fe20000010000 */
[--C-:B------:R-:W-:Y:S01]  /*d150*/  HSET2.LE.AND R52, R246, R221.reuse, PT ;  /* 0x000000ddf6347233 */ /* 0x100fe20003803000 */
[----:B------:R-:W-:Y:S02]  /*d160*/  IMAD.MOV.U32 R226, RZ, RZ, R216 ;  /* 0x000000ffffe27224 */ /* 0x000fe400078e00d8 */
[----:B------:R-:W-:Y:S02]  /*d170*/  IMAD.MOV.U32 R197, RZ, RZ, R231 ;  /* 0x000000ffffc57224 */ /* 0x000fe400078e00e7 */
[----:B------:R-:W-:Y:S01]  /*d180*/  IMAD.MOV.U32 R231, RZ, RZ, R232 ;  /* 0x000000ffffe77224 */ /* 0x000fe200078e00e8 */
[----:B------:R-:W-:Y:S01]  /*d190*/  LOP3.LUT R52, R52, R0, RZ, 0xc0, !PT ;  /* 0x0000000034347212 */ /* 0x000fe200078ec0ff */
        /* <DEDUP_REMOVED lines=9> */
[----:B------:R-:W-:Y:S01]  /*d230*/  FADD.FTZ R0, R199, R57 ;  /* 0x00000039c7007221 */ /* 0x000fe20000010000 */
[--C-:B------:R-:W-:Y:S01]  /*d240*/  HSET2.LE.AND R57, R75, R221.reuse, PT ;  /* 0x000000dd4b397233 */ /* 0x100fe20003803000 */
[----:B------:R-:W-:Y:S02]  /*d250*/  FADD.FTZ R2, R200, R45 ;  /* 0x0000002dc8027221 */ /* 0x000fe40000010000 */
[----:B------:R-:W-:Y:S02]  /*d260*/  IMAD.MOV.U32 R230, RZ, RZ, R179 ;  /* 0x000000ffffe67224 */ /* 0x000fe400078e00b3 */
[----:B------:R-:W-:Y:S02]  /*d270*/  IMAD.MOV.U32 R231, RZ, RZ, R232 ;  /* 0x000000ffffe77224 */ /* 0x000fe400078e00e8 */
[----:B------:R-:W-:Y:S02]  /*d280*/  IMAD.MOV.U32 R232, RZ, RZ, R226 ;  /* 0x000000ffffe87224 */ /* 0x000fe400078e00e2 */
[----:B------:R-:W-:Y:S02]  /*d290*/  IMAD.MOV.U32 R226, RZ, RZ, R227 ;  /* 0x000000ffffe27224 */ /* 0x000fe400078e00e3 */
[----:B------:R-:W-:Y:S02]  /*d2a0*/  IMAD.MOV.U32 R227, RZ, RZ, R229 ;  /* 0x000000ffffe37224 */ /* 0x000fe400078e00e5 */
[----:B------:R-:W-:Y:S02]  /*d2b0*/  FADD.FTZ R63, R198, R63 ;  /* 0x0000003fc63f7221 */ /* 0x000fe40000010000 */
[----:B------:R-:W-:Y:S01]  /*d2c0*/  FADD.FTZ R61, R197, R0 ;  /* 0x00000000c53d7221 */ /* 0x000fe20000010000 */
[----:B------:R-:W-:Y:S01]  /*d2d0*/  F2FP.BF16.PACK_AB R0, R107, R106 ;  /* 0x0000006a6b00723e */ /* 0x000fe200000010ff */
[----:B------:R-:W-:Y:S01]  /*d2e0*/  FADD.FTZ R44, R212, R3 ;  /* 0x00000003d42c7221 */ /* 0x000fe20000010000 */
[----:B------:R-:W-:Y:S01]  /*d2f0*/  F2FP.BF16.PACK_AB R3, R105, R104 ;  /* 0x000000686903723e */ /* 0x000fe200000010ff */
[----:B------:R-:W-:Y:S01]  /*d300*/  FADD.FTZ R62, R243, R2 ;  /* 0x00000002f33e7221 */ /* 0x000fe20000010000 */
        /* <DEDUP_REMOVED lines=9> */
[----:B------:R-:W-:Y:S02]  /*d3a0*/  FADD.FTZ R40, R231, R63 ;  /* 0x0000003fe7287221 */ /* 0x000fe40000010000 */
[----:B------:R-:W-:Y:S01]  /*d3b0*/  FADD.FTZ R0, R227, R61 ;  /* 0x0000003de3007221 */ /* 0x000fe20000010000 */
[----:B------:R-:W-:Y:S01]  /*d3c0*/  LOP3.LUT R59, R59, R3, RZ, 0xc0, !PT ;  /* 0x000000033b3b7212 */ /* 0x000fe200078ec0ff */
[----:B------:R-:W-:Y:S02]  /*d3d0*/  IMAD.MOV.U32 R151, RZ, RZ, R228 ;  /* 0x000000ffff977224 */ /* 0x000fe400078e00e4 */
[----:B------:R-:W-:Y:S01]  /*d3e0*/  FADD.FTZ R60, R242, R44 ;  /* 0x0000002cf23c7221 */ /* 0x000fe20000010000 */
[----:B------:R1:W5:Y:S01]  /*d3f0*/  LDL.LU R228, [R1+0x68] ;  /* 0x0000680001e47983 */ /* 0x0003620000300800 */
[----:B------:R-:W-:Y:S02]  /*d400*/  FADD.FTZ R2, R226, R62 ;  /* 0x0000003ee2027221 */ /* 0x000fe40000010000 */
[----:B------:R-:W-:Y:S01]  /*d410*/  FADD.FTZ R48, R229, R40 ;  /* 0x00000028e5307221 */ /* 0x000fe20000010000 */
[----:B------:R-:W2:Y:S01]  /*d420*/  LDSM.16.MT88.4 R44, [R204+0x5800] ;  /* 0x00580000cc2c783b */ /* 0x000ea20000004200 */
[----:B------:R-:W-:Y:S01]  /*d430*/  FADD.FTZ R49, R176, R0 ;  /* 0x00000000b0317221 */ /* 0x000fe20000010000 */
[----:B------:R-:W-:Y:S01]  /*d440*/  F2FP.BF16.PACK_AB R40, R185, R118 ;  /* 0x00000076b928723e */ /* 0x000fe200000010ff */
[----:B------:R-:W-:Y:S01]  /*d450*/  FADD.FTZ R3, R232, R60 ;  /* 0x0000003ce8037221 */ /* 0x000fe20000010000 */
[----:B------:R-:W-:Y:S01]  /*d460*/  F2FP.BF16.PACK_AB R0, R129, R128 ;  /* 0x000000808100723e */ /* 0x000fe200000010ff */
[----:B------:R-:W-:Y:S01]  /*d470*/  FADD.FTZ R50, R191, R2 ;  /* 0x00000002bf327221 */ /* 0x000fe20000010000 */
[----:B------:R-:W-:Y:S01]  /*d480*/  F2FP.BF16.PACK_AB R2, R131, R130 ;  /* 0x000000828302723e */ /* 0x000fe200000010ff */
[----:B------:R-:W-:Y:S01]  /*d490*/  IMAD.MOV.U32 R179, RZ, RZ, R215 ;  /* 0x000000ffffb37224 */ /* 0x000fe200078e00d7 */
[----:B------:R1:W5:Y:S01]  /*d4a0*/  LDL.LU R216, [R1+0x64] ;  /* 0x0000640001d87983 */ /* 0x0003620000300800 */
[----:B------:R-:W-:Y:S01]  /*d4b0*/  FADD.FTZ R41, R230, R3 ;  /* 0x00000003e6297221 */ /* 0x000fe20000010000 */
[----:B------:R-:W-:Y:S01]  /*d4c0*/  LOP3.LUT R169, R169, R40, RZ, 0xc0, !PT ;  /* 0x00000028a9a97212 */ /* 0x000fe200078ec0ff */
[----:B------:R-:W-:Y:S01]  /*d4d0*/  FADD.FTZ R40, R167, R49 ;  /* 0x00000031a7287221 */ /* 0x000fe20000010000 */
[----:B------:R-:W-:Y:S01]  /*d4e0*/  F2FP.BF16.PACK_AB R3, R186, R116 ;  /* 0x00000074ba03723e */ /* 0x000fe200000010ff */
[----:B------:R-:W-:Y:S01]  /*d4f0*/  IMAD.MOV.U32 R148, RZ, RZ, R213 ;  /* 0x000000ffff947224 */ /* 0x000fe200078e00d5 */
[----:B------:R-:W-:Y:S01]  /*d500*/  LOP3.LUT R171, R171, R2, RZ, 0xc0, !PT ;  /* 0x00000002abab7212 */ /* 0x000fe200078ec0ff */
[----:B------:R-:W-:Y:S01]  /*d510*/  FADD.FTZ R2, R177, R48 ;  /* 0x00000030b1027221 */ /* 0x000fe20000010000 */
[----:B------:R1:W5:Y:S01]  /*d520*/  LDL.LU R215, [R1+0x60] ;  /* 0x0000600001d77983 */ /* 0x0003620000300800 */
[----:B------:R-:W-:Y:S01]  /*d530*/  FADD.FTZ R42, R149, R40 ;  /* 0x00000028952a7221 */ /* 0x000fe20000010000 */
[--C-:B------:R-:W-:Y:S01]  /*d540*/  HSET2.LE.AND R40, R70, R221.reuse, PT ;  /* 0x000000dd46287233 */ /* 0x100fe20003803000 */
[----:B------:R-:W-:Y:S01]  /*d550*/  LOP3.LUT R170, R170, R0, RZ, 0xc0, !PT ;  /* 0x00000000aaaa7212 */ /* 0x000fe200078ec0ff */
[----:B------:R-:W-:Y:S01]  /*d560*/  FADD.FTZ R0, R178, R41 ;  /* 0x00000029b2007221 */ /* 0x000fe20000010000 */
[----:B------:R1:W5:Y:S01]  /*d570*/  LDL.LU R214, [R1+0x5c] ;  /* 0x00005c0001d67983 */ /* 0x0003620000300800 */
[----:B------:R-:W-:Y:S01]  /*d580*/  FADD.FTZ R41, R166, R2 ;  /* 0x00000002a6297221 */ /* 0x000fe20000010000 */
[----:B------:R-:W-:Y:S01]  /*d590*/  LOP3.LUT R168, R168, R3, RZ, 0xc0, !PT ;  /* 0x00000003a8a87212 */ /* 0x000fe200078ec0ff */
[----:B------:R-:W-:Y:S01]  /*d5a0*/  FADD.FTZ R3, R179, R50 ;  /* 0x00000032b3037221 */ /* 0x000fe20000010000 */
[----:B------:R-:W-:Y:S01]  /*d5b0*/  F2FP.BF16.PACK_AB R167, R139, R126 ;  /* 0x0000007e8ba7723e */ /* 0x000fe200000010ff */
[----:B------:R-:W-:Y:S01]  /*d5c0*/  FADD.FTZ R43, R151, R0 ;  /* 0x00000000972b7221 */ /* 0x000fe20000010000 */
[----:B------:R1:W5:Y:S01]  /*d5d0*/  LDL.LU R213, [R1+0x58] ;  /* 0x0000580001d57983 */ /* 0x0003620000300800 */
[----:B------:R-:W-:Y:S01]  /*d5e0*/  FADD.FTZ R48, R150, R3 ;  /* 0x0000000396307221 */ /* 0x000fe20000010000 */
[----:B------:R-:W-:Y:S01]  /*d5f0*/  LOP3.LUT R167, R40, R167, RZ, 0xc0, !PT ;  /* 0x000000a728a77212 */ /* 0x000fe200078ec0ff */
[----:B------:R-:W-:Y:S01]  /*d600*/  FADD.FTZ R40, R148, R41 ;  /* 0x0000002994287221 */ /* 0x000fe20000010000 */
[----:B------:R-:W-:Y:S01]  /*d610*/  F2FP.BF16.PACK_AB R2, R123, R122 ;  /* 0x0000007a7b02723e */ /* 0x000fe200000010ff */
[----:B------:R-:W4:Y:S01]  /*d620*/  LDSM.16.MT88.4 R148, [R204+0x5c00] ;  /* 0x005c0000cc94783b */ /* 0x000f220000004200 */
[----:B------:R-:W-:Y:S01]  /*d630*/  F2FP.BF16.PACK_AB R0, R121, R120 ;  /* 0x000000787900723e */ /* 0x000fe200000010ff */
[----:B------:R-:W-:Y:S01]  /*d640*/  FADD.FTZ R40, R183, R40 ;  /* 0x00000028b7287221 */ /* 0x000fe20000010000 */
[----:B------:R-:W-:Y:S01]  /*d650*/  LOP3.LUT R165, R165, R2, RZ, 0xc0, !PT ;  /* 0x00000002a5a57212 */ /* 0x000fe200078ec0ff */
[----:B------:R-:W-:Y:S01]  /*d660*/  FADD.FTZ R2, R181, R48 ;  /* 0x00000030b5027221 */ /* 0x000fe20000010000 */
[----:B------:R-:W-:Y:S01]  /*d670*/  LOP3.LUT R164, R164, R0, RZ, 0xc0, !PT ;  /* 0x00000000a4a47212 */ /* 0x000fe200078ec0ff */
[----:B------:R-:W-:Y:S01]  /*d680*/  FADD.FTZ R0, R180, R43 ;  /* 0x0000002bb4007221 */ /* 0x000fe20000010000 */
[----:B------:R-:W-:Y:S01]  /*d690*/  HSET2.LE.AND R3, R71, R221, PT ;  /* 0x000000dd47037233 */ /* 0x000fe20003803000 */
[----:B------:R-:W-:Y:S01]  /*d6a0*/  FADD.FTZ R43, R174, R2 ;  /* 0x00000002ae2b7221 */ /* 0x000fe20000010000 */
[----:B------:R1:W5:Y:S01]  /*d6b0*/  LDL.LU R212, [R1+0x54] ;  /* 0x0000540001d47983 */ /* 0x0003620000300800 */
[----:B------:R-:W-:Y:S01]  /*d6c0*/  FADD.FTZ R0, R173, R0 ;  /* 0x00000000ad007221 */ /* 0x000fe20000010000 */
[----:B------:R-:W-:Y:S01]  /*d6d0*/  F2FP.BF16.PACK_AB R166, R184, R124 ;  /* 0x0000007cb8a6723e */ /* 0x000fe200000010ff */
[----:B------:R-:W-:Y:S01]  /*d6e0*/  FADD.FTZ R2, R211, R40 ;  /* 0x00000028d3027221 */ /* 0x000fe20000010000 */
[-C--:B--2---:R-:W-:Y:S01]  /*d6f0*/  HMMA.16816.F32.BF16 R4, R52, R44.reuse, R4 ;  /* 0x0000002c3404723c */ /* 0x084fe20000041804 */
[----:B------:R-:W-:Y:S01]  /*d700*/  FADD.FTZ R0, R210, R0 ;  /* 0x00000000d2007221 */ /* 0x000fe20000010000 */
[----:B------:R1:W5:Y:S01]  /*d710*/  LDL.LU R211, [R1+0x50] ;  /* 0x0000500001d37983 */ /* 0x0003620000300800 */
[----:B------:R-:W-:Y:S01]  /*d720*/  FADD.FTZ R41, R207, R2 ;  /* 0x00000002cf297221 */ /* 0x000fe20000010000 */
[----:B------:R-:W-:Y:S01]  /*d730*/  LOP3.LUT R166, R3, R166, RZ, 0xc0, !PT ;  /* 0x000000a603a67212 */ /* 0x000fe200078ec0ff */
[----:B------:R-:W-:Y:S01]  /*d740*/  FADD.FTZ R40, R206, R0 ;  /* 0x00000000ce287221 */ /* 0x000fe20000010000 */
[----:B------:R1:W5:Y:S01]  /*d750*/  LDL.LU R210, [R1+0x4c] ;  /* 0x00004c0001d27983 */ /* 0x0003620000300800 */
[----:B------:R-:W-:Y:S01]  /*d760*/  FADD.FTZ R0, R140, R41 ;  /* 0x000000298c007221 */ /* 0x000fe20000010000 */
[C---:B------:R-:W-:Y:S01]  /*d770*/  HMMA.16816.F32.BF16 R8, R56.reuse, R44, R8 ;  /* 0x0000002c3808723c */ /* 0x040fe20000041808 */
[----:B------:R-:W-:Y:S03]  /*d780*/  FADD.FTZ R3, R182, R42 ;  /* 0x0000002ab6037221 */ /* 0x000fe60000010000 */
[----:B------:R-:W-:Y:S02]  /*d790*/  FADD.FTZ R43, R209, R43 ;  /* 0x0000002bd12b7221 */ /* 0x000fe40000010000 */
[----:B------:R-:W-:Y:S01]  /*d7a0*/  FADD.FTZ R3, R175, R3 ;  /* 0x00000003af037221 */ /* 0x000fe20000010000 */
[----:B------:R1:W5:Y:S01]  /*d7b0*/  LDL.LU R209, [R1+0x48] ;  /* 0x0000480001d17983 */ /* 0x0003620000300800 */
[-C--:B------:R-:W-:Y:S04]  /*d7c0*/  HMMA.16816.F32.BF16 R12, R56, R46.reuse, R12 ;  /* 0x0000002e380c723c */ /* 0x080fe8000004180c */
[----:B------:R-:W-:Y:S02]  /*d7d0*/  FADD.FTZ R42, R208, R3 ;  /* 0x00000003d02a7221 */ /* 0x000fe40000010000 */
[----:B------:R-:W-:Y:S01]  /*d7e0*/  FADD.FTZ R3, R153, R43 ;  /* 0x0000002b99037221 */ /* 0x000fe20000010000 */
[----:B------:R1:W5:Y:S01]  /*d7f0*/  LDL.LU R208, [R1+0x44] ;  /* 0x0000440001d07983 */ /* 0x0003620000300800 */
[----:B------:R-:W-:Y:S01]  /*d800*/  FADD.FTZ R2, R145, R42 ;  /* 0x0000002a91027221 */ /* 0x000fe20000010000 */
[C---:B------:R-:W-:Y:S02]  /*d810*/  HMMA.16816.F32.BF16 R16, R52.reuse, R46, R16 ;  /* 0x0000002e3410723c */ /* 0x040fe40000041810 */
[----:B------:R1:W5:Y:S01]  /*d820*/  LDL.LU R207, [R1+0x40] ;  /* 0x0000400001cf7983 */ /* 0x0003620000300800 */
[----:B------:R-:W-:Y:S02]  /*d830*/  FADD.FTZ R3, R154, R3 ;  /* 0x000000039a037221 */ /* 0x000fe40000010000 */
[----:B------:R-:W-:Y:S01]  /*d840*/  FADD.FTZ R2, R152, R2 ;  /* 0x0000000298027221 */ /* 0x000fe20000010000 */
[----:B------:R1:W5:Y:S01]  /*d850*/  LDL.LU R206, [R1+0x3c] ;  /* 0x00003c0001ce7983 */ /* 0x0003620000300800 */
[----:B------:R-:W-:Y:S01]  /*d860*/  FADD.FTZ R3, R162, R3 ;  /* 0x00000003a2037221 */ /* 0x000fe20000010000 */
[-C--:B------:R-:W-:Y:S01]  /*d870*/  HMMA.16816.F32.BF16 R20, R52, R36.reuse, R20 ;  /* 0x000000243414723c */ /* 0x080fe20000041814 */
[----:B------:R-:W-:Y:S03]  /*d880*/  FADD.FTZ R2, R159, R2 ;  /* 0x000000029f027221 */ /* 0x000fe60000010000 */
[----:B------:R-:W-:Y:S02]  /*d890*/  FADD.FTZ R3, R172, R3 ;  /* 0x00000003ac037221 */ /* 0x000fe40000010000 */
[----:B------:R-:W-:Y:S02]  /*d8a0*/  FADD.FTZ R41, R161, R2 ;  /* 0x00000002a1297221 */ /* 0x000fe40000010000 */
[----:B------:R-:W-:Y:S01]  /*d8b0*/  FADD.FTZ R3, R143, R3 ;  /* 0x000000038f037221 */ /* 0x000fe20000010000 */
[C---:B------:R-:W-:Y:S07]  /*d8c0*/  HMMA.16816.F32.BF16 R24, R56.reuse, R36, R24 ;  /* 0x000000243818723c */ /* 0x040fee0000041818 */
[----:B------:R-:W-:Y:S01]  /*d8d0*/  FADD.FTZ R36, R133, R40 ;  /* 0x0000002885247221 */ /* 0x000fe20000010000 */
[-C--:B------:R-:W-:Y:S01]  /*d8e0*/  HMMA.16816.F32.BF16 R28, R56, R38.reuse, R28 ;  /* 0x00000026381c723c */ /* 0x080fe2000004181c */
[----:B------:R-:W-:Y:S03]  /*d8f0*/  FADD.FTZ R40, R142, R0 ;  /* 0x000000008e287221 */ /* 0x000fe60000010000 */
[----:B------:R-:W-:Y:S02]  /*d900*/  FADD.FTZ R0, R144, R36 ;  /* 0x0000002490007221 */ /* 0x000fe40000010000 */
        /* <DEDUP_REMOVED lines=8> */
[-C--:B----4-:R-:W-:Y:S02]  /*d990*/  HMMA.16816.F32.BF16 R144, R168, R148.reuse, R4 ;  /* 0x00000094a890723c */ /* 0x090fe40000041804 */
[----:B------:R-:W-:Y:S02]  /*d9a0*/  FADD.FTZ R2, R77, R2 ;  /* 0x000000024d027221 */ /* 0x000fe40000010000 */
        /* <DEDUP_REMOVED lines=63> */
[----:B---3--:R-:W-:Y:S01]  /*dda0*/  IADD3 R0, R217, -0x1, RZ ;  /* 0xffffffffd9007810 */ /* 0x008fe20007ffe0ff */
[----:B------:R-:W-:Y:S02]  /*ddb0*/  FADD.FTZ R247, R129, R4 ;  /* 0x0000000481f77221 */ /* 0x000fe40000010000 */
[----:B------:R-:W-:Y:S02]  /*ddc0*/  FADD.FTZ R4, R131, R5 ;  /* 0x0000000583047221 */ /* 0x000fe40000010000 */
[----:B------:R-:W-:Y:S02]  /*ddd0*/  FADD.FTZ R2, R139, R2 ;  /* 0x000000028b027221 */ /* 0x000fe40000010000 */
[----:B------:R-:W-:Y:S01]  /*dde0*/  FADD.FTZ R252, R184, R3 ;  /* 0x00000003b8fc7221 */ /* 0x000fe20000010000 */
[----:B------:R1:W-:Y:S01]  /*ddf0*/  STL [R1], R4 ;  /* 0x0000000401007387 */ /* 0x0003e20000100800 */
[----:B------:R-:W-:Y:S02]  /*de00*/  IMAD.MOV.U32 R217, RZ, RZ, R0 ;  /* 0x000000ffffd97224 */ /* 0x000fe400078e0000 */
[----:B------:R-:W-:Y:S01]  /*de10*/  IMAD.MOV.U32 R135, RZ, RZ, R134 ;  /* 0x000000ffff877224 */ /* 0x000fe200078e0086 */
[----:B------:R1:W-:Y:S01]  /*de20*/  STL [R1+0x4], R2 ;  /* 0x0000040201007387 */ /* 0x0003e20000100800 */
[----:B------:R-:W-:Y:S02]  /*de30*/  IMAD.MOV.U32 R132, RZ, RZ, R137 ;  /* 0x000000ffff847224 */ /* 0x000fe400078e0089 */
[----:B------:R-:W-:Y:S02]  /*de40*/  IMAD.MOV.U32 R3, RZ, RZ, R138 ;  /* 0x000000ffff037224 */ /* 0x000fe400078e008a */
[----:B------:R-:W-:Y:S01]  /*de50*/  IMAD.MOV.U32 R133, RZ, RZ, R136 ;  /* 0x000000ffff857224 */ /* 0x000fe200078e0088 */
[----:B-1---5:R-:W-:-:S05]  /*de60*/  @P0 BRA `(.L_x_450) ;  /* 0xffff97e000000947 */ /* 0x022fca000383ffff */
.L_x_449:
[----:B--23--:R-:W2:Y:S04]  /*de70*/  LDL.LU R5, [R1] ;  /* 0x0000000001057983 */ /* 0x00cea80000300800 */
[----:B------:R-:W3:Y:S01]  /*de80*/  LDL.LU R6, [R1+0x4] ;  /* 0x0000040001067983 */ /* 0x000ee20000300800 */
[----:B------:R-:W-:Y:S01]  /*de90*/  ULDC.U8 UR4, c[0x0][0x329] ;  /* 0x0000ca4000047ab9 */ /* 0x000fe20000000000 */
[----:B------:R-:W-:Y:S01]  /*dea0*/  BSSY B0, `(.L_x_453) ;  /* 0x00000e2000007945 */ /* 0x000fe20003800000 */
[----:B------:R-:W-:Y:S01]  /*deb0*/  ISETP.NE.AND P0, PT, RZ, UR4, PT ;  /* 0x00000004ff007c0c */ /* 0x000fe2000bf05270 */
[----:B------:R-:W1:Y:S01]  /*dec0*/  SHFL.BFLY PT, R0, R252, 0x2, 0x1f ;  /* 0x0c401f00fc007f89 */ /* 0x000e6200000e0000 */
[----:B------:R-:W-:-:S02]  /*ded0*/  ULDC.U8 UR5, c[0x0][0x328] ;  /* 0x0000ca0000057ab9 */ /* 0x000fc40000000000 */
[----:B------:R-:W-:Y:S01]  /*dee0*/  ISETP.NE.AND P1, PT, RZ, UR5, PT ;  /* 0x00000005ff007c0c */ /* 0x000fe2000bf25270 */
[----:B------:R-:W4:Y:S04]  /*def0*/  SHFL.BFLY PT, R3, R247, 0x2, 0x1f ;  /* 0x0c401f00f7037f89 */ /* 0x000f2800000e0000 */
[----:B------:R-:W4:Y:S04]  /*df00*/  S2R R26, SR_TID.X ;  /* 0x00000000001a7919 */ /* 0x000f280000002100 */
[----:B------:R-:W-:Y:S01]  /*df10*/  @P0 IMAD.MOV.U32 R25, RZ, RZ, c[0x0][0x210] ;  /* 0x00008400ff190624 */ /* 0x000fe200078e00ff */
[----:B------:R-:W2:Y:S03]  /*df20*/  S2R R27, SR_TID.X ;  /* 0x00000000001b7919 */ /* 0x000ea60000002100 */
[----:B------:R-:W-:-:S02]  /*df30*/  @P0 IMAD R25, R25, c[0x0][0x214], RZ ;  /* 0x0000850019190a24 */ /* 0x000fc400078e02ff */
[----:B-1----:R-:W-:Y:S02]  /*df40*/  FADD.FTZ R0, R0, R252 ;  /* 0x000000fc00007221 */ /* 0x002fe40000010000 */
[----:B----4-:R-:W-:Y:S01]  /*df50*/  FADD.FTZ R3, R3, R247 ;  /* 0x000000f703037221 */ /* 0x010fe20000010000 */
[----:B------:R-:W-:-:S04]  /*df60*/  SHF.R.S32.HI R16, RZ, 0x1f, R26 ;  /* 0x0000001fff107819 */ /* 0x000fc8000001141a */
[----:B------:R-:W1:Y:S01]  /*df70*/  SHFL.BFLY PT, R8, R3, 0x1, 0x1f ;  /* 0x0c201f0003087f89 */ /* 0x000e6200000e0000 */
[CC--:B------:R-:W-:Y:S02]  /*df80*/  LEA.HI R20, R16.reuse, R26.reuse, RZ, 0x2 ;  /* 0x0000001a10147211 */ /* 0x0c0fe400078f10ff */
[----:B------:R-:W-:-:S04]  /*df90*/  LEA.HI R16, R16, R26, RZ, 0x5 ;  /* 0x0000001a10107211 */ /* 0x000fc800078f28ff */
[----:B------:R-:W-:Y:S01]  /*dfa0*/  SHF.R.S32.HI R16, RZ, 0x5, R16 ;  /* 0x00000005ff107819 */ /* 0x000fe20000011410 */
[----:B-1----:R-:W-:Y:S02]  /*dfb0*/  FADD.FTZ R22, R3, R8 ;  /* 0x0000000803167221 */ /* 0x002fe40000010000 */
[----:B------:R-:W-:-:S03]  /*dfc0*/  IMAD.MOV.U32 R3, RZ, RZ, 0x3f800000 ;  /* 0x3f800000ff037424 */ /* 0x000fc600078e00ff */
[----:B------:R-:W-:Y:S01]  /*dfd0*/  FSETP.NE.FTZ.AND P6, PT, R22, RZ, PT ;  /* 0x000000ff1600720b */ /* 0x000fe20003fd5000 */
[----:B--2---:R-:W1:Y:S04]  /*dfe0*/  SHFL.BFLY PT, R2, R5, 0x2, 0x1f ;  /* 0x0c401f0005027f89 */ /* 0x004e6800000e0000 */
[----:B---3--:R-:W2:Y:S01]  /*dff0*/  SHFL.BFLY PT, R4, R6, 0x2, 0x1f ;  /* 0x0c401f0006047f89 */ /* 0x008ea200000e0000 */
[----:B-1----:R-:W-:-:S03]  /*e000*/  FADD.FTZ R2, R2, R5 ;  /* 0x0000000502027221 */ /* 0x002fc60000010000 */
[----:B------:R-:W1:Y:S01]  /*e010*/  SHFL.BFLY PT, R5, R0, 0x1, 0x1f ;  /* 0x0c201f0000057f89 */ /* 0x000e6200000e0000 */
[----:B--2---:R-:W-:-:S03]  /*e020*/  FADD.FTZ R4, R4, R6 ;  /* 0x0000000604047221 */ /* 0x004fc60000010000 */
[----:B------:R-:W2:Y:S04]  /*e030*/  SHFL.BFLY PT, R7, R2, 0x1, 0x1f ;  /* 0x0c201f0002077f89 */ /* 0x000ea800000e0000 */
[----:B------:R-:W3:Y:S01]  /*e040*/  SHFL.BFLY PT, R6, R4, 0x1, 0x1f ;  /* 0x0c201f0004067f89 */ /* 0x000ee200000e0000 */
[----:B-1----:R-:W-:Y:S01]  /*e050*/  FADD.FTZ R23, R0, R5 ;  /* 0x0000000500177221 */ /* 0x002fe20000010000 */
[----:B------:R-:W-:Y:S02]  /*e060*/  MOV R0, 0x3f800000 ;  /* 0x3f80000000007802 */ /* 0x000fe40000000f00 */
[----:B------:R-:W-:Y:S01]  /*e070*/  LOP3.LUT R5, R20, 0xfffffffc, RZ, 0xc0, !PT ;  /* 0xfffffffc14057812 */ /* 0x000fe200078ec0ff */
[----:B--2---:R-:W-:Y:S01]  /*e080*/  FADD.FTZ R21, R2, R7 ;  /* 0x0000000702157221 */ /* 0x004fe20000010000 */
[----:B------:R-:W-:-:S02]  /*e090*/  FSETP.NE.FTZ.AND P4, PT, R23, RZ, PT ;  /* 0x000000ff1700720b */ /* 0x000fc40003f95000 */
[----:B------:R-:W-:Y:S01]  /*e0a0*/  MOV R2, 0x3f800000 ;  /* 0x3f80000000027802 */ /* 0x000fe20000000f00 */
[----:B---3--:R-:W-:Y:S01]  /*e0b0*/  FADD.FTZ R24, R4, R6 ;  /* 0x0000000604187221 */ /* 0x008fe20000010000 */
[----:B------:R-:W-:Y:S01]  /*e0c0*/  FSETP.NE.FTZ.AND P5, PT, R21, RZ, PT ;  /* 0x000000ff1500720b */ /* 0x000fe20003fb5000 */
[----:B------:R-:W1:Y:S01]  /*e0d0*/  @P6 MUFU.RCP R0, R22 ;  /* 0x0000001600006308 */ /* 0x000e620000001000 */
[----:B------:R-:W-:Y:S01]  /*e0e0*/  MOV R4, 0x3f800000 ;  /* 0x3f80000000047802 */ /* 0x000fe20000000f00 */
[----:B------:R-:W-:Y:S01]  /*e0f0*/  @!P0 IMAD.MOV.U32 R6, RZ, RZ, c[0x0][0x214] ;  /* 0x00008500ff068624 */ /* 0x000fe200078e00ff */
[----:B------:R-:W-:Y:S02]  /*e100*/  FSETP.NE.FTZ.AND P3, PT, R24, RZ, PT ;  /* 0x000000ff1800720b */ /* 0x000fe40003f75000 */
[----:B------:R-:W-:Y:S02]  /*e110*/  SHF.R.S32.HI R20, RZ, 0x2, R20 ;  /* 0x00000002ff147819 */ /* 0x000fe40000011414 */
[----:B------:R-:W-:Y:S01]  /*e120*/  @!P0 SEL R25, R6, c[0x0][0x234], !P1 ;  /* 0x00008d0006198a07 */ /* 0x000fe20004800000 */
[----:B------:R-:W2:Y:S01]  /*e130*/  @P4 MUFU.RCP R2, R23 ;  /* 0x0000001700024308 */ /* 0x000ea20000001000 */
[----:B------:R-:W-:-:S02]  /*e140*/  IADD3 R26, -R5, R26, RZ ;  /* 0x0000001a051a7210 */ /* 0x000fc40007ffe1ff */
[----:B------:R-:W-:Y:S02]  /*e150*/  MOV R7, 0xfffffff0 ;  /* 0xfffffff000077802 */ /* 0x000fe40000000f00 */
[----:B------:R-:W-:-:S03]  /*e160*/  ISETP.NE.OR P1, PT, RZ, UR4, !P1 ;  /* 0x00000004ff007c0c */ /* 0x000fc6000cf25670 */
[----:B------:R-:W3:Y:S01]  /*e170*/  @P5 MUFU.RCP R3, R21 ;  /* 0x0000001500035308 */ /* 0x000ee20000001000 */
[----:B-1----:R-:W-:-:S04]  /*e180*/  FMUL.FTZ R0, R0, c[0x0][0x2dc] ;  /* 0x0000b70000007a20 */ /* 0x002fc80000410000 */
[C---:B------:R-:W-:Y:S02]  /*e190*/  FMUL.FTZ R144, R0.reuse, R144 ;  /* 0x0000009000907220 */ /* 0x040fe40000410000 */
[----:B------:R-:W-:Y:S01]  /*e1a0*/  FMUL.FTZ R18, R0, R145 ;  /* 0x0000009100127220 */ /* 0x000fe20000410000 */
[----:B------:R-:W1:Y:S01]  /*e1b0*/  @P3 MUFU.RCP R4, R24 ;  /* 0x0000001800043308 */ /* 0x000e620000001000 */
[----:B--2---:R-:W-:Y:S02]  /*e1c0*/  FMUL.FTZ R2, R2, c[0x0][0x2dc] ;  /* 0x0000b70002027a20 */ /* 0x004fe40000410000 */
[----:B------:R-:W-:Y:S01]  /*e1d0*/  FMUL.FTZ R148, R0, R148 ;  /* 0x0000009400947220 */ /* 0x000fe20000410000 */
[----:B------:R-:W-:Y:S01]  /*e1e0*/  F2FP.BF16.PACK_AB R18, R18, R144 ;  /* 0x000000901212723e */ /* 0x000fe200000010ff */
[C---:B------:R-:W-:Y:S02]  /*e1f0*/  FMUL.FTZ R140, R2.reuse, R140 ;  /* 0x0000008c028c7220 */ /* 0x040fe40000410000 */
[----:B------:R-:W-:-:S02]  /*e200*/  FMUL.FTZ R17, R2, R141 ;  /* 0x0000008d02117220 */ /* 0x000fc40000410000 */
[----:B---3--:R-:W-:Y:S02]  /*e210*/  FMUL.FTZ R3, R3, c[0x0][0x2dc] ;  /* 0x0000b70003037a20 */ /* 0x008fe40000410000 */
[----:B------:R-:W-:Y:S01]  /*e220*/  FMUL.FTZ R152, R2, R152 ;  /* 0x0000009802987220 */ /* 0x000fe20000410000 */
[----:B------:R-:W-:Y:S01]  /*e230*/  F2FP.BF16.PACK_AB R17, R17, R140 ;  /* 0x0000008c1111723e */ /* 0x000fe200000010ff */
[C---:B------:R-:W-:Y:S02]  /*e240*/  FMUL.FTZ R146, R3.reuse, R146 ;  /* 0x0000009203927220 */ /* 0x040fe40000410000 */
[C---:B------:R-:W-:Y:S02]  /*e250*/  FMUL.FTZ R19, R3.reuse, R147 ;  /* 0x0000009303137220 */ /* 0x040fe40000410000 */
[C---:B------:R-:W-:Y:S02]  /*e260*/  FMUL.FTZ R150, R3.reuse, R150 ;  /* 0x0000009603967220 */ /* 0x040fe40000410000 */
[----:B------:R-:W-:Y:S01]  /*e270*/  FMUL.FTZ R14, R3, R151 ;  /* 0x00000097030e7220 */ /* 0x000fe20000410000 */
[----:B------:R-:W-:Y:S01]  /*e280*/  F2FP.BF16.PACK_AB R19, R19, R146 ;  /* 0x000000921313723e */ /* 0x000fe200000010ff */
[----:B------:R-:W-:-:S02]  /*e290*/  FMUL.FTZ R162, R3, R162 ;  /* 0x000000a203a27220 */ /* 0x000fc40000410000 */
[C---:B------:R-:W-:Y:S01]  /*e2a0*/  FMUL.FTZ R11, R3.reuse, R163 ;  /* 0x000000a3030b7220 */ /* 0x040fe20000410000 */
[----:B------:R-:W-:Y:S01]  /*e2b0*/  F2FP.BF16.PACK_AB R14, R14, R150 ;  /* 0x000000960e0e723e */ /* 0x000fe200000010ff */
[C---:B------:R-:W-:Y:S02]  /*e2c0*/  FMUL.FTZ R170, R3.reuse, R170 ;  /* 0x000000aa03aa7220 */ /* 0x040fe40000410000 */
[----:B------:R-:W-:Y:S01]  /*e2d0*/  FMUL.FTZ R6, R3, R171 ;  /* 0x000000ab03067220 */ /* 0x000fe20000410000 */
[----:B------:R-:W-:Y:S01]  /*e2e0*/  SHF.R.S32.HI R3, RZ, 0x1f, R20 ;  /* 0x0000001fff037819 */ /* 0x000fe20000011414 */
[C---:B------:R-:W-:Y:S01]  /*e2f0*/  FMUL.FTZ R13, R2.reuse, R153 ;  /* 0x00000099020d7220 */ /* 0x040fe20000410000 */
[----:B------:R-:W-:Y:S01]  /*e300*/  F2FP.BF16.PACK_AB R11, R11, R162 ;  /* 0x000000a20b0b723e */ /* 0x000fe200000010ff */
[----:B------:R-:W-:Y:S01]  /*e310*/  FMUL.FTZ R156, R2, R156 ;  /* 0x0000009c029c7220 */ /* 0x000fe20000410000 */
[----:B------:R-:W-:Y:S01]  /*e320*/  F2FP.BF16.PACK_AB R6, R6, R170 ;  /* 0x000000aa0606723e */ /* 0x000fe200000010ff */
[C---:B------:R-:W-:Y:S01]  /*e330*/  FMUL.FTZ R10, R2.reuse, R157 ;  /* 0x0000009d020a7220 */ /* 0x040fe20000410000 */
[----:B------:R-:W-:Y:S01]  /*e340*/  F2FP.BF16.PACK_AB R13, R13, R152 ;  /* 0x000000980d0d723e */ /* 0x000fe200000010ff */
[----:B------:R-:W-:-:S02]  /*e350*/  FMUL.FTZ R164, R2, R164 ;  /* 0x000000a402a47220 */ /* 0x000fc40000410000 */
[----:B------:R-:W-:Y:S01]  /*e360*/  FMUL.FTZ R165, R2, R165 ;  /* 0x000000a502a57220 */ /* 0x000fe20000410000 */
[----:B------:R-:W-:Y:S01]  /*e370*/  LEA.HI R2, R3, R20, RZ, 0x3 ;  /* 0x0000001403027211 */ /* 0x000fe200078f18ff */
[----:B------:R-:W-:Y:S01]  /*e380*/  FMUL.FTZ R15, R0, R149 ;  /* 0x00000095000f7220 */ /* 0x000fe20000410000 */
[----:B------:R-:W-:Y:S01]  /*e390*/  F2FP.BF16.PACK_AB R10, R10, R156 ;  /* 0x0000009c0a0a723e */ /* 0x000fe200000010ff */
[----:B------:R-:W-:Y:S01]  /*e3a0*/  FMUL.FTZ R160, R0, R160 ;  /* 0x000000a000a07220 */ /* 0x000fe20000410000 */
[----:B------:R-:W-:Y:S01]  /*e3b0*/  LOP3.LUT R2, R2, 0xfffffff8, RZ, 0xc0, !PT ;  /* 0xfffffff802027812 */ /* 0x000fe200078ec0ff */
[C---:B------:R-:W-:Y:S01]  /*e3c0*/  FMUL.FTZ R12, R0.reuse, R161 ;  /* 0x000000a1000c7220 */ /* 0x040fe20000410000 */
        /* <DEDUP_REMOVED lines=21> */
[C---:B------:R-:W-:Y:S02]  /*e520*/  SHF.L.U32 R5, R3.reuse, 0x6, RZ ;  /* 0x0000000603057819 */ /* 0x040fe400000006ff */
[----:B------:R-:W-:Y:S01]  /*e530*/  LOP3.LUT R4, R3, 0x1, RZ, 0xc0, !PT ;  /* 0x0000000103047812 */ /* 0x000fe200078ec0ff */
[----:B------:R-:W-:Y:S01]  /*e540*/  IMAD.IADD R2, R2, 0x1, -R0 ;  /* 0x0000000102027824 */ /* 0x000fe200078e0a00 */
[----:B------:R-:W-:Y:S02]  /*e550*/  LEA R0, R16, R26, 0x8 ;  /* 0x0000001a10007211 */ /* 0x000fe400078e40ff */
[----:B------:R-:W-:Y:S02]  /*e560*/  LOP3.LUT R5, R5, 0xc0, RZ, 0xc0, !PT ;  /* 0x000000c005057812 */ /* 0x000fe400078ec0ff */
[----:B------:R-:W-:Y:S01]  /*e570*/  ISETP.NE.U32.AND P2, PT, R4, 0x1, PT ;  /* 0x000000010400780c */ /* 0x000fe20003f45070 */
[----:B------:R-:W-:Y:S01]  /*e580*/  IMAD R0, R2, 0x10, R0 ;  /* 0x0000001002007824 */ /* 0x000fe200078e0200 */
[----:B------:R-:W-:-:S02]  /*e590*/  LEA.HI R2, R5, R5, RZ, 0x1d ;  /* 0x0000000505027211 */ /* 0x000fc400078fe8ff */
[----:B------:R-:W-:Y:S02]  /*e5a0*/  SEL R7, R7, 0x10, !P2 ;  /* 0x0000001007077807 */ /* 0x000fe40005000000 */
[----:B------:R-:W-:Y:S01]  /*e5b0*/  LOP3.LUT P2, RZ, R3, 0x2, RZ, 0xc0, !PT ;  /* 0x0000000203ff7812 */ /* 0x000fe2000784c0ff */
[----:B------:R-:W-:Y:S01]  /*e5c0*/  IMAD.U32 R0, R0, 0x2, R2 ;  /* 0x0000000200007824 */ /* 0x000fe200078e0002 */
[----:B------:R-:W-:Y:S02]  /*e5d0*/  F2FP.BF16.PACK_AB R5, R165, R164 ;  /* 0x000000a4a505723e */ /* 0x000fe400000010ff */
[----:B------:R-:W-:Y:S02]  /*e5e0*/  F2FP.BF16.PACK_AB R4, R167, R166 ;  /* 0x000000a6a704723e */ /* 0x000fe400000010ff */
[----:B------:R-:W-:-:S04]  /*e5f0*/  SHF.L.U32 R0, R0, 0x1, RZ ;  /* 0x0000000100007819 */ /* 0x000fc800000006ff */
[C---:B------:R-:W-:Y:S01]  /*e600*/  IADD3 R2, R0.reuse, 0x20, RZ ;  /* 0x0000002000027810 */ /* 0x040fe20007ffe0ff */
[C---:B------:R-:W-:Y:S01]  /*e610*/  IMAD.IADD R3, R0.reuse, 0x1, R7 ;  /* 0x0000000100037824 */ /* 0x040fe200078e0207 */
[----:B------:R-:W-:Y:S01]  /*e620*/  STS [R0], R18 ;  /* 0x0000001200007388 */ /* 0x000fe20000000800 */
[----:B------:R-:W-:-:S03]  /*e630*/  @P2 IADD3 R2, R0, -0x20, RZ ;  /* 0xffffffe000022810 */ /* 0x000fc60007ffe0ff */
[----:B------:R-:W-:Y:S04]  /*e640*/  STS [R0+0x200], R19 ;  /* 0x0002001300007388 */ /* 0x000fe80000000800 */
[----:B------:R1:W-:Y:S04]  /*e650*/  STS [R3], R15 ;  /* 0x0000000f03007388 */ /* 0x0003e80000000800 */
[----:B------:R2:W-:Y:S04]  /*e660*/  STS [R3+0x200], R14 ;  /* 0x0002000e03007388 */ /* 0x0005e80000000800 */
[----:B------:R3:W-:Y:S04]  /*e670*/  STS [R0+0x1000], R17 ;  /* 0x0010001100007388 */ /* 0x0007e80000000800 */
[----:B------:R4:W-:Y:S04]  /*e680*/  STS [R0+0x1200], R142 ;  /* 0x0012008e00007388 */ /* 0x0009e80000000800 */
[----:B------:R4:W-:Y:S04]  /*e690*/  STS [R3+0x1000], R13 ;  /* 0x0010000d03007388 */ /* 0x0009e80000000800 */
[----:B------:R-:W-:Y:S04]  /*e6a0*/  STS [R3+0x1200], R154 ;  /* 0x0012009a03007388 */ /* 0x000fe80000000800 */
[----:B------:R-:W-:Y:S01]  /*e6b0*/  STS [R2], R12 ;  /* 0x0000000c02007388 */ /* 0x000fe20000000800 */
[----:B-1----:R-:W-:-:S03]  /*e6c0*/  MOV R15, 0x7f800000 ;  /* 0x7f800000000f7802 */ /* 0x002fc60000000f00 */
[----:B------:R1:W-:Y:S01]  /*e6d0*/  STS [R2+0x200], R11 ;  /* 0x0002000b02007388 */ /* 0x0003e20000000800 */
[----:B--2---:R-:W-:-:S03]  /*e6e0*/  MOV R14, 0x7f800000 ;  /* 0x7f800000000e7802 */ /* 0x004fc60000000f00 */
[----:B------:R-:W1:Y:S01]  /*e6f0*/  S2R R19, SR_CTAID.Y ;  /* 0x0000000000137919 */ /* 0x000e620000002600 */
[----:B---3--:R-:W-:-:S03]  /*e700*/  MOV R17, 0x7f800000 ;  /* 0x7f80000000117802 */ /* 0x008fc60000000f00 */
[----:B------:R-:W2:Y:S01]  /*e710*/  S2R R18, SR_CTAID.X ;  /* 0x0000000000127919 */ /* 0x000ea20000002500 */
[----:B----4-:R-:W-:Y:S02]  /*e720*/  IADD3 R0, R7, R2, RZ ;  /* 0x0000000207007210 */ /* 0x010fe40007ffe0ff */
[----:B------:R3:W4:Y:S01]  /*e730*/  @P6 MUFU.LG2 R7, R22 ;  /* 0x0000001600076308 */ /* 0x0007220000000c00 */
[----:B------:R-:W-:Y:S02]  /*e740*/  IMAD.MOV.U32 R13, RZ, RZ, 0x7f800000 ;  /* 0x7f800000ff0d7424 */ /* 0x000fe400078e00ff */
[----:B------:R-:W-:Y:S04]  /*e750*/  STS [R0], R8 ;  /* 0x0000000800007388 */ /* 0x000fe80000000800 */
[----:B------:R2:W-:Y:S04]  /*e760*/  STS [R0+0x200], R6 ;  /* 0x0002000600007388 */ /* 0x0005e80000000800 */
[----:B------:R-:W-:Y:S04]  /*e770*/  STS [R2+0x1000], R10 ;  /* 0x0010000a02007388 */ /* 0x000fe80000000800 */
[----:B------:R4:W-:Y:S01]  /*e780*/  STS [R2+0x1200], R9 ;  /* 0x0012000902007388 */ /* 0x0009e20000000800 */
[----:B-1----:R-:W-:-:S03]  /*e790*/  @!P1 IMAD R11, R19, c[0x0][0x214], RZ ;  /* 0x00008500130b9a24 */ /* 0x002fc600078e02ff */
[----:B------:R1:W-:Y:S04]  /*e7a0*/  STS [R0+0x1000], R5 ;  /* 0x0010000500007388 */ /* 0x0003e80000000800 */
[----:B------:R1:W-:Y:S04]  /*e7b0*/  STS [R0+0x1200], R4 ;  /* 0x0012000400007388 */ /* 0x0003e80000000800 */
[----:B------:R-:W-:Y:S01]  /*e7c0*/  BAR.SYNC.DEFER_BLOCKING 0x0 ;  /* 0x0000000000007b1d */ /* 0x000fe20000010000 */
[----:B--2---:R-:W-:-:S05]  /*e7d0*/  @P0 MOV R6, c[0x0][0x210] ;  /* 0x0000840000060a02 */ /* 0x004fca0000000f00 */
[----:B---3--:R-:W2:Y:S01]  /*e7e0*/  S2R R22, SR_CTAID.Z ;  /* 0x0000000000167919 */ /* 0x008ea20000002700 */
[----:B------:R-:W-:Y:S01]  /*e7f0*/  @P4 MUFU.LG2 R8, R23 ;  /* 0x0000001700084308 */ /* 0x000fe20000000c00 */
[----:B------:R-:W-:Y:S01]  /*e800*/  @!P0 MOV R6, 0x1 ;  /* 0x0000000100068802 */ /* 0x000fe20000000f00 */
[----:B----4-:R-:W-:-:S06]  /*e810*/  CS2R R2, SRZ ;  /* 0x0000000000027805 */ /* 0x010fcc000001ff00 */
[----:B------:R-:W3:Y:S01]  /*e820*/  @P3 MUFU.LG2 R10, R24 ;  /* 0x00000018000a3308 */ /* 0x000ee20000000c00 */
[----:B------:R-:W-:Y:S02]  /*e830*/  @!P1 MOV R2, R11 ;  /* 0x0000000b00029202 */ /* 0x000fe40000000f00 */
[----:B-1----:R-:W-:Y:S02]  /*e840*/  SHF.R.S32.HI R5, RZ, 0x1f, R27 ;  /* 0x0000001fff057819 */ /* 0x002fe4000001141b */
[----:B------:R-:W-:Y:S01]  /*e850*/  @!P1 SHF.R.S32.HI R3, RZ, 0x1f, R11 ;  /* 0x0000001fff039819 */ /* 0x000fe2000001140b */
[----:B------:R-:W-:Y:S01]  /*e860*/  @P0 IMAD.MOV.U32 R0, RZ, RZ, 0x1 ;  /* 0x00000001ff000424 */ /* 0x000fe200078e00ff */
[----:B------:R-:W-:Y:S01]  /*e870*/  LEA.HI R5, R5, R27, RZ, 0x5 ;  /* 0x0000001b05057211 */ /* 0x000fe200078f28ff */
[----:B------:R-:W-:Y:S01]  /*e880*/  @!P0 IMAD R0, R25, c[0x0][0x1c0], RZ ;  /* 0x0000700019008a24 */ /* 0x000fe200078e02ff */
[----:B-----5:R1:W4:Y:S01]  /*e890*/  LDS.128 R36, [R228] ;  /* 0x00000000e4247984 */ /* 0x0203220000000c00 */
[----:B------:R-:W3:Y:S01]  /*e8a0*/  @P5 MUFU.LG2 R9, R21 ;  /* 0x0000001500095308 */ /* 0x000ee20000000c00 */
[----:B------:R-:W-:Y:S01]  /*e8b0*/  LOP3.LUT R5, R5, 0xffffffe0, RZ, 0xc0, !PT ;  /* 0xffffffe005057812 */ /* 0x000fe200078ec0ff */
[----:B------:R-:W-:Y:S01]  /*e8c0*/  IMAD R0, R19, R0, RZ ;  /* 0x0000000013007224 */ /* 0x000fe200078e02ff */
[----:B------:R1:W1:Y:S01]  /*e8d0*/  LDS.128 R32, [R228+0x800] ;  /* 0x00080000e4207984 */ /* 0x0002620000000c00 */
[----:B------:R-:W-:-:S02]  /*e8e0*/  @P6 FMUL.FTZ R4, R7, 0.69314718246459960938 ;  /* 0x3f31721807046820 */ /* 0x000fc40000410000 */
[----:B------:R-:W-:Y:S01]  /*e8f0*/  IMAD.IADD R5, R27, 0x1, -R5 ;  /* 0x000000011b057824 */ /* 0x000fe200078e0a05 */
[----:B------:R1:W1:Y:S01]  /*e900*/  LDS.128 R28, [R228+0x1000] ;  /* 0x00100000e41c7984 */ /* 0x0002620000000c00 */
[----:B------:R-:W-:Y:S01]  /*e910*/  SEL R7, R0, RZ, P1 ;  /* 0x000000ff00077207 */ /* 0x000fe20000800000 */
[----:B------:R-:W-:Y:S02]  /*e920*/  IMAD R0, R18, R6, RZ ;  /* 0x0000000612007224 */ /* 0x000fe400078e02ff */
[----:B------:R-:W1:Y:S01]  /*e930*/  LDS.128 R228, [R228+0x1800] ;  /* 0x00180000e4e47984 */ /* 0x000e620000000c00 */
[----:B------:R-:W-:Y:S01]  /*e940*/  LOP3.LUT P2, RZ, R5, 0x3, RZ, 0xc0, !PT ;  /* 0x0000000305ff7812 */ /* 0x000fe2000784c0ff */
[----:B------:R-:W-:Y:S01]  /*e950*/  @P6 FFMA.FTZ R17, R138, c[0x0][0x238], R4 ;  /* 0x00008e008a116a23 */ /* 0x000fe20000010004 */
[----:B------:R-:W-:Y:S01]  /*e960*/  SHF.L.U32 R0, R0, 0x7, RZ ;  /* 0x0000000700007819 */ /* 0x000fe200000006ff */
[----:B--2---:R-:W-:Y:S02]  /*e970*/  IMAD R4, R22, R25, R7 ;  /* 0x0000001916047224 */ /* 0x004fe400078e0207 */
[----:B---3--:R-:W-:-:S02]  /*e980*/  @P3 FMUL.FTZ R7, R10, 0.69314718246459960938 ;  /* 0x3f3172180a073820 */ /* 0x008fc40000410000 */
[----:B------:R-:W-:Y:S01]  /*e990*/  @P5 FMUL.FTZ R9, R9, 0.69314718246459960938 ;  /* 0x3f31721809095820 */ /* 0x000fe20000410000 */
[----:B------:R-:W-:Y:S01]  /*e9a0*/  IADD3 R10, P1, P0, R0, R2, R4 ;  /* 0x00000002000a7210 */ /* 0x000fe2000783e004 */
[----:B------:R-:W-:Y:S01]  /*e9b0*/  @P4 FMUL.FTZ R8, R8, 0.69314718246459960938 ;  /* 0x3f31721808084820 */ /* 0x000fe20000410000 */
[----:B------:R-:W-:Y:S01]  /*e9c0*/  SHF.R.S32.HI R2, RZ, 0x1f, R0 ;  /* 0x0000001fff027819 */ /* 0x000fe20000011400 */
[----:B------:R-:W-:Y:S01]  /*e9d0*/  @P5 FFMA.FTZ R15, R137, c[0x0][0x238], R9 ;  /* 0x00008e00890f5a23 */ /* 0x000fe20000010009 */
[----:B------:R-:W-:Y:S01]  /*e9e0*/  SHF.R.S32.HI R0, RZ, 0x1f, R4 ;  /* 0x0000001fff007819 */ /* 0x000fe20000011404 */
[----:B------:R-:W-:Y:S02]  /*e9f0*/  @P4 FFMA.FTZ R13, R136, c[0x0][0x238], R8 ;  /* 0x00008e00880d4a23 */ /* 0x000fe40000010008 */
[----:B------:R-:W-:Y:S01]  /*ea00*/  @P3 FFMA.FTZ R14, R134, c[0x0][0x238], R7 ;  /* 0x00008e00860e3a23 */ /* 0x000fe20000010007 */
[----:B------:R-:W-:Y:S01]  /*ea10*/  IADD3.X R11, R2, R3, R0, P1, P0 ;  /* 0x00000003020b7210 */ /* 0x000fe20000fe0400 */
[----:B------:R-:W-:Y:S05]  /*ea20*/  @P2 BRA `(.L_x_454) ;  /* 0x0000029000002947 */ /* 0x000fea0003800000 */
[----:B------:R-:W-:Y:S02]  /*ea30*/  SHF.R.S32.HI R0, RZ, 0x1f, R16 ;  /* 0x0000001fff007819 */ /* 0x000fe40000011410 */
[----:B------:R-:W-:-:S02]  /*ea40*/  SHF.R.S32.HI R3, RZ, 0x1f, R5 ;  /* 0x0000001fff037819 */ /* 0x000fc40000011405 */
[----:B------:R-:W-:Y:S02]  /*ea50*/  LEA.HI R2, R0, R16, RZ, 0x2 ;  /* 0x0000001000027211 */ /* 0x000fe400078f10ff */
[----:B------:R-:W-:Y:S01]  /*ea60*/  LEA.HI R0, R3, R5, RZ, 0x2 ;  /* 0x0000000503007211 */ /* 0x000fe200078f10ff */
[----:B------:R-:W-:Y:S01]  /*ea70*/  IMAD.MOV.U32 R5, RZ, RZ, c[0x0][0x214] ;  /* 0x00008500ff057624 */ /* 0x000fe200078e00ff */
[----:B------:R-:W-:Y:S02]  /*ea80*/  LOP3.LUT R2, R2, 0xffffffc, RZ, 0xc0, !PT ;  /* 0x0ffffffc02027812 */ /* 0x000fe400078ec0ff */
[----:B------:R-:W-:Y:S01]  /*ea90*/  SHF.R.S32.HI R0, RZ, 0x2, R0 ;  /* 0x00000002ff007819 */ /* 0x000fe20000011400 */
[----:B------:R-:W-:Y:S02]  /*eaa0*/  IMAD R5, R18, -0x80, R5 ;  /* 0xffffff8012057824 */ /* 0x000fe400078e0205 */
        /* <DEDUP_REMOVED lines=33> */
.L_x_454:
[----:B------:R-:W-:Y:S05]  /*ecc0*/  BSYNC B0 ;  /* 0x0000000000007941 */ /* 0x000fea0003800000 */
.L_x_453:
        /* <DEDUP_REMOVED lines=25> */
[----:B----4-:R-:W-:Y:S01]  /*ee60*/  STG.E.128 [R6.64], R36 ;  /* 0x0000002406007986 */ /* 0x010fe2000c101d14 */
[----:B------:R-:W-:Y:S02]  /*ee70*/  IADD3.X R5, R7, UR5, RZ, P0, !PT ;  /* 0x0000000507057c10 */ /* 0x000fe400087fe4ff */
[----:B------:R-:W-:-:S03]  /*ee80*/  IADD3 R2, P0, R4, UR7, RZ ;  /* 0x0000000704027c10 */ /* 0x000fc6000ff1e0ff */
[----:B-1----:R-:W-:Y:S01]  /*ee90*/  STG.E.128 [R4.64], R32 ;  /* 0x0000002004007986 */ /* 0x002fe2000c101d14 */
[----:B------:R-:W-:Y:S02]  /*eea0*/  IADD3.X R3, R5, UR5, RZ, P0, !PT ;  /* 0x0000000505037c10 */ /* 0x000fe400087fe4ff */
[----:B------:R-:W-:-:S03]  /*eeb0*/  IADD3 R8, P0, R2, UR7, RZ ;  /* 0x0000000702087c10 */ /* 0x000fc6000ff1e0ff */
[----:B------:R-:W-:Y:S01]  /*eec0*/  STG.E.128 [R2.64], R28 ;  /* 0x0000001c02007986 */ /* 0x000fe2000c101d14 */
[----:B------:R-:W-:-:S05]  /*eed0*/  IADD3.X R9, R3, UR5, RZ, P0, !PT ;  /* 0x0000000503097c10 */ /* 0x000fca00087fe4ff */
[----:B------:R-:W-:Y:S01]  /*eee0*/  STG.E.128 [R8.64], R228 ;  /* 0x000000e408007986 */ /* 0x000fe2000c101d14 */
[----:B------:R-:W-:Y:S05]  /*eef0*/  EXIT ;  /* 0x000000000000794d */ /* 0x000fea0003800000 */
.L_x_455:
        /* <DEDUP_REMOVED lines=16> */
.L_x_1135:


//--------------------- .text._ZN5flash16flash_fwd_kernelI23Flash_fwd_kernel_traitsILi32ELi128ELi128ELi4ELb0ELb0EN7cutlass10bfloat16_tE19Flash_kernel_traitsILi32ELi128ELi128ELi4ES3_EELb0ELb0ELb0ELb0ELb1ELb1ELb1ELb0EEEvNS_16Flash_fwd_paramsE --------------------------
	.section	.text._ZN5flash16flash_fwd_kernelI23Flash_fwd_kernel_traitsILi32ELi128ELi128ELi4ELb0ELb0EN7cutlass10bfloat16_tE19Flash_kernel_traitsILi32ELi128ELi128ELi4ES3_EELb0ELb0ELb0ELb0ELb1ELb1ELb1ELb0EEEvNS_16Flash_fwd_paramsE,"ax",@progbits
	.sectioninfo	@"SHI_REGISTERS=255"
	.align	128
        .global         _ZN5flash16flash_fwd_kernelI23Flash_fwd_kernel_traitsILi32ELi128ELi128ELi4ELb0ELb0EN7cutlass10bfloat16_tE19Flash_kernel_traitsILi32ELi128ELi128ELi4ES3_EELb0ELb0ELb0ELb0ELb1ELb1ELb1ELb0EEEvNS_16Flash_fwd_paramsE
        .type           _ZN5flash16flash_fwd_kernelI23Flash_fwd_kernel_traitsILi32ELi128ELi128ELi4ELb0ELb0EN7cutlass10bfloat16_tE19Flash_kernel_traitsILi32ELi128ELi128ELi4ES3_EELb0ELb0ELb0ELb0ELb1ELb1ELb1ELb0EEEvNS_16Flash_fwd_paramsE,@function
        .size           _ZN5flash16flash_fwd_kernelI23Flash_fwd_kernel_traitsILi32ELi128ELi128ELi4ELb0ELb0EN7cutlass10bfloat16_tE19Flash_kernel_traitsILi32ELi128ELi128ELi4ES3_EELb0ELb0ELb0ELb0ELb1ELb1ELb1ELb0EEEvNS_16Flash_fwd_paramsE,(.L_x_1136 - _ZN5flash16flash_fwd_kernelI23Flash_fwd_kernel_traitsILi32ELi128ELi128ELi4ELb0ELb0EN7cutlass10bfloat16_tE19Flash_kernel_traitsILi32ELi128ELi128ELi4ES3_EELb0ELb0ELb0ELb0ELb1ELb1ELb1ELb0EEEvNS_16Flash_fwd_paramsE)
        .other          _ZN5flash16flash_fwd_kernelI23Flash_fwd_kernel_traitsILi32ELi128ELi128ELi4ELb0ELb0EN7cutlass10bfloat16_tE19Flash_kernel_traitsILi32ELi128ELi128ELi4ES3_EELb0ELb0ELb0ELb0ELb1ELb1ELb1ELb0EEEvNS_16Flash_fwd_paramsE,@"STO_CUDA_ENTRY STV_DEFAULT"
_ZN5flash16flash_fwd_kernelI23Flash_fwd_kernel_traitsILi32ELi128ELi128ELi4ELb0ELb0EN7cutlass10bfloat16_tE19Flash_kernel_traitsILi32ELi128ELi128ELi4ES3_EELb0ELb0ELb0ELb0ELb1ELb1ELb1ELb0EEEvNS_16Flash_fwd_paramsE:
.text._ZN5flash16flash_fwd_kernelI23Flash_fwd_kernel_traitsILi32ELi128ELi128ELi4ELb0ELb0EN7cutlass10bfloat16_tE19Flash_kernel_traitsILi32ELi128ELi128ELi4ES3_EELb0ELb0ELb0ELb0ELb1ELb1ELb1ELb0EEEvNS_16Flash_fwd_paramsE:
[----:B------:R-:W-:Y:S02]  /*0000*/  MOV R1, c[0x0][0x28] ;  /* 0x00000a0000017a02 */ /* 0x000fe40000000f00 */
[----:B------:R-:W1:Y:S01]  /*0010*/  S2R R29, SR_CTAID.Y ;  /* 0x00000000001d7919 */ /* 0x000e620000002600 */
[----:B------:R-:W-:Y:S01]  /*0020*/  ISETP.NE.U32.AND P2, PT, RZ, c[0x0][0x258], PT ;  /* 0x00009600ff007a0c */ /* 0x000fe20003f45070 */
[----:B------:R-:W-:Y:S01]  /*0030*/  IMAD.MOV.U32 R6, RZ, RZ, RZ ;  /* 0x000000ffff067224 */ /* 0x000fe200078e00ff */
[----:B------:R-:W-:Y:S01]  /*0040*/  ISETP.NE.U32.AND P0, PT, RZ, c[0x0][0x250], PT ;  /* 0x00009400ff007a0c */ /* 0x000fe20003f05070 */
[----:B------:R-:W-:Y:S01]  /*0050*/  ULDC.64 UR10, c[0x0][0x118] ;  /* 0x00004600000a7ab9 */ /* 0x000fe20000000a00 */
[----:B------:R-:W-:Y:S02]  /*0060*/  ISETP.NE.AND.EX P2, PT, RZ, c[0x0][0x25c], PT, P2 ;  /* 0x00009700ff007a0c */ /* 0x000fe40003f45320 */
[----:B------:R-:W-:Y:S02]  /*0070*/  ISETP.NE.AND.EX P0, PT, RZ, c[0x0][0x254], PT, P0 ;  /* 0x00009500ff007a0c */ /* 0x000fe40003f05300 */
[----:B------:R-:W-:-:S09]  /*0080*/  IADD3 R1, R1, -0x38, RZ ;  /* 0xffffffc801017810 */ /* 0x000fd20007ffe0ff */
        /* <DEDUP_REMOVED lines=20> */
[----:B------:R-:W-:Y:S01]  /*01d0*/  MOV R27, R0 ;  /* 0x00000000001b7202 */ /* 0x000fe20000000f00 */
[----:B------:R-:W-:Y:S01]  /*01e0*/  USHF.L.U32 UR13, UR4, 0x6, URZ ;  /* 0x00000006040d7899 */ /* 0x000fe2000800063f */
[----:B------:R-:W-:Y:S01]  /*01f0*/  IADD3 R0, R104, 0x7f, RZ ;  /* 0x0000007f68007810 */ /* 0x000fe20007ffe0ff */
[----:B------:R-:W-:Y:S01]  /*0200*/  IMAD R15, R28, c[0x0][0x178], RZ ;  /* 0x00005e001c0f7a24 */ /* 0x000fe200078e02ff */
[----:B------:R-:W3:Y:S01]  /*0210*/  I2F.RP R7, R27 ;  /* 0x0000001b00077306 */ /* 0x000ee20000209400 */
[----:B------:R-:W-:Y:S01]  /*0220*/  UMOV UR6, 0x6 ;  /* 0x0000000600067882 */ /* 0x000fe20000000000 */
        /* <DEDUP_REMOVED lines=9> */
[----:B---3--:R-:W1:Y:S01]  /*02c0*/  MUFU.RCP R7, R7 ;  /* 0x0000000700077308 */ /* 0x008e620000001000 */
[----:B------:R-:W-:-:S02]  /*02d0*/  USHF.L.U32 UR9, UR4, 0x6, URZ ;  /* 0x0000000604097899 */ /* 0x000fc4000800063f */
[-C--:B------:R-:W-:Y:S02]  /*02e0*/  LEA.HI R8, R12, R158.reuse, RZ, 0x2 ;  /* 0x0000009e0c087211 */ /* 0x080fe400078f10ff */
[----:B--2---:R-:W-:Y:S02]  /*02f0*/  LOP3.LUT R10, R30, c[0x0][0x1c8], RZ, 0x3c, !PT ;  /* 0x000072001e0a7a12 */ /* 0x004fe400078e3cff */
[----:B------:R-:W-:Y:S02]  /*0300*/  SHF.R.S32.HI R2, RZ, 0x2, R8 ;  /* 0x00000002ff027819 */ /* 0x000fe40000011408 */
[----:B------:R-:W-:Y:S02]  /*0310*/  LEA.HI R22, R12, R158, RZ, 0x3 ;  /* 0x0000009e0c167211 */ /* 0x000fe400078f18ff */
[----:B------:R-:W-:Y:S02]  /*0320*/  LEA.HI R5, R8, R2, RZ, 0x1 ;  /* 0x0000000208057211 */ /* 0x000fe400078f08ff */
[----:B------:R-:W-:-:S02]  /*0330*/  SHF.R.S32.HI R3, RZ, 0x1f, R2 ;  /* 0x0000001fff037819 */ /* 0x000fc40000011402 */
[----:B------:R-:W-:Y:S02]  /*0340*/  LOP3.LUT R0, R5, 0x7fffffe, RZ, 0xc0, !PT ;  /* 0x07fffffe05007812 */ /* 0x000fe400078ec0ff */
[----:B------:R-:W-:Y:S01]  /*0350*/  IADD3 R9, P0, R2, R6, RZ ;  /* 0x0000000602097210 */ /* 0x000fe20007f1e0ff */
[----:B------:R-:W-:Y:S01]  /*0360*/  IMAD.WIDE R18, R18, 0x80, R2 ;  /* 0x0000008012127825 */ /* 0x000fe200078e0202 */
[----:B------:R-:W-:Y:S02]  /*0370*/  ISETP.GE.AND P1, PT, R10, RZ, PT ;  /* 0x000000ff0a00720c */ /* 0x000fe40003f26270 */
[----:B------:R-:W-:Y:S02]  /*0380*/  IADD3 R17, R2, -R0, RZ ;  /* 0x8000000002117210 */ /* 0x000fe40007ffe0ff */
[----:B------:R-:W-:Y:S02]  /*0390*/  LEA.HI.X.SX32 R10, R6, R3, 0x1, P0 ;  /* 0x00000003060a7211 */ /* 0x000fe400000f0eff */
[----:B------:R-:W-:-:S02]  /*03a0*/  LEA.HI R11, R12, R158, RZ, 0x4 ;  /* 0x0000009e0c0b7211 */ /* 0x000fc400078f20ff */
[----:B------:R-:W-:Y:S02]  /*03b0*/  LOP3.LUT R0, R8, 0xfffffffc, RZ, 0xc0, !PT ;  /* 0xfffffffc08007812 */ /* 0x000fe400078ec0ff */
[----:B------:R-:W-:Y:S02]  /*03c0*/  SHF.R.S32.HI R3, RZ, 0x3, R22 ;  /* 0x00000003ff037819 */ /* 0x000fe40000011416 */
[----:B-1----:R-:W-:Y:S02]  /*03d0*/  IADD3 R4, R7, 0xffffffe, RZ ;  /* 0x0ffffffe07047810 */ /* 0x002fe40007ffe0ff */
[----:B------:R-:W-:Y:S02]  /*03e0*/  SHF.R.S32.HI R8, RZ, 0x4, R11 ;  /* 0x00000004ff087819 */ /* 0x000fe4000001140b */
[----:B------:R-:W-:Y:S01]  /*03f0*/  IADD3 R0, -R0, R158, RZ ;  /* 0x0000009e00007210 */ /* 0x000fe20007ffe1ff */
[----:B------:R1:W2:Y:S01]  /*0400*/  F2I.FTZ.U32.TRUNC.NTZ R5, R4 ;  /* 0x0000000400057305 */ /* 0x0002a2000021f000 */
[----:B------:R-:W-:-:S02]  /*0410*/  SHF.L.U32 R3, R3, 0x6, RZ ;  /* 0x0000000603037819 */ /* 0x000fc400000006ff */
[----:B------:R-:W-:Y:S02]  /*0420*/  LEA.HI R6, R11, R8, RZ, 0x1 ;  /* 0x000000080b067211 */ /* 0x000fe400078f08ff */
[----:B------:R-:W-:Y:S02]  /*0430*/  SHF.L.U32 R2, R0, 0x3, RZ ;  /* 0x0000000300027819 */ /* 0x000fe400000006ff */
[----:B------:R-:W-:Y:S02]  /*0440*/  LOP3.LUT R0, R3, 0xc0, RZ, 0xc0, !PT ;  /* 0x000000c003007812 */ /* 0x000fe400078ec0ff */
[----:B------:R-:W-:Y:S02]  /*0450*/  LOP3.LUT R3, R6, 0xfffffffe, RZ, 0xc0, !PT ;  /* 0xfffffffe06037812 */ /* 0x000fe400078ec0ff */
[----:B------:R-:W-:Y:S02]  /*0460*/  LOP3.LUT R7, R0, 0x18, R2, 0xf8, !PT ;  /* 0x0000001800077812 */ /* 0x000fe400078ef802 */
[----:B------:R-:W-:-:S02]  /*0470*/  SHF.R.U32.HI R6, RZ, 0x3, R0 ;  /* 0x00000003ff067819 */ /* 0x000fc40000011600 */
[----:B------:R-:W-:Y:S02]  /*0480*/  IADD3 R21, R8, -R3, RZ ;  /* 0x8000000308157210 */ /* 0x000fe40007ffe0ff */
[----:B-1----:R-:W-:Y:S02]  /*0490*/  LOP3.LUT R4, R11, 0xfffffff0, RZ, 0xc0, !PT ;  /* 0xfffffff00b047812 */ /* 0x002fe400078ec0ff */
[----:B------:R-:W-:Y:S02]  /*04a0*/  LOP3.LUT R11, R22, 0xfffffff8, RZ, 0xc0, !PT ;  /* 0xfffffff8160b7812 */ /* 0x000fe400078ec0ff */
[----:B------:R-:W-:Y:S02]  /*04b0*/  IADD3 R0, -R4, R158, RZ ;  /* 0x0000009e04007210 */ /* 0x000fe40007ffe1ff */
[----:B------:R-:W-:Y:S02]  /*04c0*/  LOP3.LUT R16, R7, R6, RZ, 0x3c, !PT ;  /* 0x0000000607107212 */ /* 0x000fe400078e3cff */
[----:B------:R-:W-:-:S02]  /*04d0*/  LEA.HI R6, R0, R0, RZ, 0x1 ;  /* 0x0000000000067211 */ /* 0x000fc400078f08ff */
[----:B------:R-:W-:Y:S02]  /*04e0*/  IADD3 R3, -R11, R158, RZ ;  /* 0x0000009e0b037210 */ /* 0x000fe40007ffe1ff */
[----:B--2---:R-:W-:Y:S02]  /*04f0*/  IADD3 R4, RZ, -R5, RZ ;  /* 0x80000005ff047210 */ /* 0x004fe40007ffe0ff */
[----:B------:R-:W-:Y:S02]  /*0500*/  SHF.R.S32.HI R11, RZ, 0x1f, R0 ;  /* 0x0000001fff0b7819 */ /* 0x000fe40000011400 */
[----:B------:R-:W-:Y:S02]  /*0510*/  LOP3.LUT R8, R6, 0x7fffffe, RZ, 0xc0, !PT ;  /* 0x07fffffe06087812 */ /* 0x000fe400078ec0ff */
[----:B------:R-:W-:Y:S02]  /*0520*/  LEA.HI R13, R3, R3, RZ, 0x1 ;  /* 0x00000003030d7211 */ /* 0x000fe400078f08ff */
[----:B------:R-:W-:-:S02]  /*0530*/  LEA.HI R24, R11, R0, RZ, 0x3 ;  /* 0x000000000b187211 */ /* 0x000fc400078f18ff */
[----:B------:R-:W-:Y:S01]  /*0540*/  IADD3 R127, R0, -R8, RZ ;  /* 0x80000008007f7210 */ /* 0x000fe20007ffe0ff */
[----:B------:R-:W-:Y:S01]  /*0550*/  IMAD R0, R4, R27, RZ ;  /* 0x0000001b04007224 */ /* 0x000fe200078e02ff */
[----:B------:R-:W-:Y:S02]  /*0560*/  LOP3.LUT R7, R13, 0x3fffffe, RZ, 0xc0, !PT ;  /* 0x03fffffe0d077812 */ /* 0x000fe400078ec0ff */
[----:B------:R-:W-:Y:S02]  /*0570*/  MOV R4, RZ ;  /* 0x000000ff00047202 */ /* 0x000fe40000000f00 */
[----:B------:R-:W-:Y:S02]  /*0580*/  IADD3 R23, R3, -R7, RZ ;  /* 0x8000000703177210 */ /* 0x000fe40007ffe0ff */
[----:B------:R-:W-:Y:S01]  /*0590*/  IABS R26, R30 ;  /* 0x0000001e001a7213 */ /* 0x000fe20000000000 */
[----:B------:R-:W-:Y:S01]  /*05a0*/  IMAD.HI.U32 R7, R5, R0, R4 ;  /* 0x0000000005077227 */ /* 0x000fe200078e0004 */
[----:B------:R-:W-:-:S02]  /*05b0*/  LEA.HI R159, R12, R158, RZ, 0x5 ;  /* 0x0000009e0c9f7211 */ /* 0x000fc400078f28ff */
[----:B------:R-:W-:Y:S01]  /*05c0*/  SHF.R.S32.HI R3, RZ, 0x1f, R2 ;  /* 0x0000001fff037819 */ /* 0x000fe20000011402 */
[C---:B------:R-:W-:Y:S01]  /*05d0*/  IMAD R5, R10.reuse, c[0x0][0x198], RZ ;  /* 0x000066000a057a24 */ /* 0x040fe200078e02ff */
[----:B------:R-:W-:Y:S01]  /*05e0*/  SHF.R.S32.HI R25, RZ, 0x5, R159 ;  /* 0x00000005ff197819 */ /* 0x000fe2000001149f */
[----:B------:R-:W-:Y:S01]  /*05f0*/  IMAD.HI.U32 R12, R7, R26, RZ ;  /* 0x0000001a070c7227 */ /* 0x000fe200078e00ff */
[--C-:B------:R-:W-:Y:S02]  /*0600*/  SHF.R.S32.HI R11, RZ, 0x1, R6.reuse ;  /* 0x00000001ff0b7819 */ /* 0x100fe40000011406 */
[----:B------:R-:W-:Y:S01]  /*0610*/  SHF.R.S32.HI R0, RZ, 0x1f, R6 ;  /* 0x0000001fff007819 */ /* 0x000fe20000011406 */
[----:B------:R-:W-:Y:S01]  /*0620*/  IMAD R4, R10, c[0x0][0x1a0], RZ ;  /* 0x000068000a047a24 */ /* 0x000fe200078e02ff */
[----:B------:R-:W-:Y:S01]  /*0630*/  IADD3 R10, -R12, RZ, RZ ;  /* 0x000000ff0c0a7210 */ /* 0x000fe20007ffe1ff */
[----:B------:R-:W-:Y:S01]  /*0640*/  IMAD R14, R9, c[0x0][0x19c], R5 ;  /* 0x00006700090e7a24 */ /* 0x000fe200078e0205 */
[----:B------:R-:W-:Y:S01]  /*0650*/  LEA R5, R25, R17, 0x3 ;  /* 0x0000001119057211 */ /* 0x000fe200078e18ff */
[C---:B------:R-:W-:Y:S01]  /*0660*/  IMAD R4, R9.reuse, c[0x0][0x1a4], R4 ;  /* 0x0000690009047a24 */ /* 0x040fe200078e0204 */
[----:B------:R-:W-:Y:S01]  /*0670*/  LEA.HI R0, R0, R11, RZ, 0x2 ;  /* 0x0000000b00007211 */ /* 0x000fe200078f10ff */
[----:B------:R-:W-:Y:S01]  /*0680*/  IMAD.WIDE.U32 R6, R9, c[0x0][0x198], R2 ;  /* 0x0000660009067a25 */ /* 0x000fe200078e0002 */
[----:B------:R-:W-:-:S02]  /*0690*/  LEA R16, R5, R16, 0x5 ;  /* 0x0000001005107211 */ /* 0x000fc400078e28ff */
[----:B------:R-:W-:Y:S01]  /*06a0*/  LOP3.LUT R0, R0, 0xfffffffc, RZ, 0xc0, !PT ;  /* 0xfffffffc00007812 */ /* 0x000fe200078ec0ff */
[--C-:B------:R-:W-:Y:S01]  /*06b0*/  IMAD.WIDE.U32 R8, R9, c[0x0][0x1a0], R2.reuse ;  /* 0x0000680009087a25 */ /* 0x100fe200078e0002 */
[----:B------:R-:W-:Y:S02]  /*06c0*/  SHF.L.U32 R198, R16, 0x1, RZ ;  /* 0x0000000110c67819 */ /* 0x000fe400000006ff */
[----:B------:R-:W-:Y:S01]  /*06d0*/  IADD3 R20, R11, -R0, RZ ;  /* 0x800000000b147210 */ /* 0x000fe20007ffe0ff */
[----:B------:R-:W-:Y:S01]  /*06e0*/  IMAD.WIDE.U32 R2, R29, c[0x0][0x178], R2 ;  /* 0x00005e001d027a25 */ /* 0x000fe200078e0002 */
[----:B------:R-:W-:Y:S02]  /*06f0*/  SHF.R.S32.HI R11, RZ, 0x1f, R30 ;  /* 0x0000001fff0b7819 */ /* 0x000fe4000001141e */
[----:B------:R-:W-:Y:S01]  /*0700*/  IADD3 R9, R9, R4, RZ ;  /* 0x0000000409097210 */ /* 0x000fe20007ffe0ff */
[----:B------:R-:W-:Y:S01]  /*0710*/  IMAD R10, R27, R10, R26 ;  /* 0x0000000a1b0a7224 */ /* 0x000fe200078e021a */
[----:B------:R-:W-:-:S02]  /*0720*/  IADD3 R5, R3, R15, RZ ;  /* 0x0000000f03057210 */ /* 0x000fc40007ffe0ff */
[----:B------:R-:W-:Y:S01]  /*0730*/  SHF.R.S32.HI R15, RZ, 0x1, R13 ;  /* 0x00000001ff0f7819 */ /* 0x000fe2000001140d */
[----:B------:R-:W-:Y:S01]  /*0740*/  IMAD R13, R28, c[0x0][0x180], RZ ;  /* 0x000060001c0d7a24 */ /* 0x000fe200078e02ff */
[----:B------:R-:W-:Y:S01]  /*0750*/  ISETP.GT.U32.AND P2, PT, R27, R10, PT ;  /* 0x0000000a1b00720c */ /* 0x000fe20003f44070 */
[----:B------:R-:W-:Y:S01]  /*0760*/  IMAD.WIDE.U32 R8, R29, c[0x0][0x188], R8 ;  /* 0x000062001d087a25 */ /* 0x000fe200078e0008 */
[----:B------:R-:W-:Y:S02]  /*0770*/  SHF.L.U32 R0, R15, 0x6, RZ ;  /* 0x000000060f007819 */ /* 0x000fe400000006ff */
[----:B------:R-:W-:Y:S01]  /*0780*/  IADD3 R3, R7, R14, RZ ;  /* 0x0000000e07037210 */ /* 0x000fe20007ffe0ff */
[----:B------:R-:W-:Y:S01]  /*0790*/  IMAD R14, R11, c[0x0][0x1a8], RZ ;  /* 0x00006a000b0e7a24 */ /* 0x000fe200078e02ff */
[----:B------:R-:W-:Y:S01]  /*07a0*/  LOP3.LUT R0, R0, 0xc0, RZ, 0xc0, !PT ;  /* 0x000000c000007812 */ /* 0x000fe200078ec0ff */
[----:B------:R-:W-:Y:S01]  /*07b0*/  IMAD R13, R29, c[0x0][0x184], R13 ;  /* 0x000061001d0d7a24 */ /* 0x000fe200078e020d */
[----:B------:R-:W-:Y:S01]  /*07c0*/  MOV R4, R2 ;  /* 0x0000000200047202 */ /* 0x000fe20000000f00 */
[----:B------:R-:W-:Y:S01]  /*07d0*/  IMAD R14, R30, c[0x0][0x1ac], R14 ;  /* 0x00006b001e0e7a24 */ /* 0x000fe200078e020e */
[----:B------:R-:W-:-:S02]  /*07e0*/  LOP3.LUT R11, R0, 0x8, R22, 0xf8, !PT ;  /* 0x00000008000b7812 */ /* 0x000fc400078ef816 */
[----:B------:R-:W-:Y:S02]  /*07f0*/  SHF.R.U32.HI R0, RZ, 0x3, R0 ;  /* 0x00000003ff007819 */ /* 0x000fe40000011600 */
[-C--:B------:R-:W-:Y:S02]  /*0800*/  @!P2 IADD3 R10, R10, -R27.reuse, RZ ;  /* 0x8000001b0a0aa210 */ /* 0x080fe40007ffe0ff */
[----:B------:R-:W-:Y:S01]  /*0810*/  MOV R2, R6 ;  /* 0x0000000600027202 */ /* 0x000fe20000000f00 */
[----:B------:R-:W-:Y:S01]  /*0820*/  IMAD.WIDE.U32 R6, R30, c[0x0][0x1a8], R4 ;  /* 0x00006a001e067a25 */ /* 0x000fe200078e0004 */
[----:B------:R-:W-:Y:S02]  /*0830*/  ISETP.GE.U32.AND P0, PT, R10, R27, PT ;  /* 0x0000001b0a00720c */ /* 0x000fe40003f06070 */
[----:B------:R-:W-:Y:S01]  /*0840*/  LOP3.LUT R17, R11, R0, RZ, 0x3c, !PT ;  /* 0x000000000b117212 */ /* 0x000fe200078e3cff */
[----:B------:R-:W-:Y:S01]  /*0850*/  IMAD R0, R28, c[0x0][0x188], RZ ;  /* 0x000062001c007a24 */ /* 0x000fe200078e02ff */
[----:B------:R-:W-:Y:S01]  /*0860*/  @!P2 IADD3 R12, R12, 0x1, RZ ;  /* 0x000000010c0ca810 */ /* 0x000fe20007ffe0ff */
[----:B------:R-:W-:Y:S01]  /*0870*/  IMAD.WIDE.U32 R4, R29, c[0x0][0x180], R2 ;  /* 0x000060001d047a25 */ /* 0x000fe200078e0002 */
[----:B------:R-:W-:-:S02]  /*0880*/  IADD3 R3, R7, R14, RZ ;  /* 0x0000000e07037210 */ /* 0x000fc40007ffe0ff */
[----:B------:R-:W-:Y:S01]  /*0890*/  MOV R2, R6 ;  /* 0x0000000600027202 */ /* 0x000fe20000000f00 */
[----:B------:R-:W-:Y:S01]  /*08a0*/  IMAD R7, R29, c[0x0][0x18c], R0 ;  /* 0x000063001d077a24 */ /* 0x000fe200078e0200 */
[----:B------:R-:W-:Y:S01]  /*08b0*/  ISETP.NE.AND P2, PT, RZ, c[0x0][0x1c8], PT ;  /* 0x00007200ff007a0c */ /* 0x000fe20003f45270 */
[----:B------:R-:W-:Y:S01]  /*08c0*/  IMAD R0, R19, c[0x0][0x190], RZ ;  /* 0x0000640013007a24 */ /* 0x000fe200078e02ff */
[----:B------:R-:W-:Y:S02]  /*08d0*/  IADD3 R11, R5, R13, RZ ;  /* 0x0000000d050b7210 */ /* 0x000fe40007ffe0ff */
[----:B------:R-:W-:Y:S01]  /*08e0*/  MOV R10, R4 ;  /* 0x00000004000a7202 */ /* 0x000fe20000000f00 */
[----:B------:R-:W-:Y:S01]  /*08f0*/  IMAD R0, R18, c[0x0][0x194], R0 ;  /* 0x0000650012007a24 */ /* 0x000fe200078e0200 */
[----:B------:R-:W-:Y:S01]  /*0900*/  @P0 IADD3 R12, R12, 0x1, RZ ;  /* 0x000000010c0c0810 */ /* 0x000fe20007ffe0ff */
[----:B------:R-:W-:Y:S01]  /*0910*/  IMAD.WIDE.U32 R4, R18, c[0x0][0x190], R2 ;  /* 0x0000640012047a25 */ /* 0x000fe200078e0002 */
[----:B------:R-:W-:-:S02]  /*0920*/  IADD3 R7, R9, R7, RZ ;  /* 0x0000000709077210 */ /* 0x000fc40007ffe0ff */
[----:B------:R-:W-:Y:S02]  /*0930*/  MOV R6, R8 ;  /* 0x0000000800067202 */ /* 0x000fe40000000f00 */
[----:B------:R-:W-:Y:S02]  /*0940*/  IADD3 R3, R5, R0, RZ ;  /* 0x0000000005037210 */ /* 0x000fe40007ffe0ff */
[----:B------:R-:W-:Y:S02]  /*0950*/  MOV R0, R12 ;  /* 0x0000000c00007202 */ /* 0x000fe40000000f00 */
[----:B------:R-:W-:Y:S02]  /*0960*/  LEA R2, P0, R4, c[0x0][0x160], 0x1 ;  /* 0x0000580004027a11 */ /* 0x000fe400078008ff */
[----:B------:R-:W-:Y:S02]  /*0970*/  @!P1 IADD3 R0, -R0, RZ, RZ ;  /* 0x000000ff00009210 */ /* 0x000fe40007ffe1ff */
[----:B------:R-:W-:-:S02]  /*0980*/  @!P2 LOP3.LUT R0, RZ, c[0x0][0x1c8], RZ, 0x33, !PT ;  /* 0x00007200ff00aa12 */ /* 0x000fc400078e33ff */
[----:B------:R-:W-:Y:S02]  /*0990*/  LEA.HI.X R3, R4, c[0x0][0x164], R3, 0x1, P0 ;  /* 0x0000590004037a11 */ /* 0x000fe400000f0c03 */
[----:B------:R-:W-:Y:S01]  /*09a0*/  SHF.R.S32.HI R9, RZ, 0x1f, R0 ;  /* 0x0000001fff097819 */ /* 0x000fe20000011400 */
[----:B------:R-:W-:Y:S01]  /*09b0*/  IMAD.WIDE.U32 R32, R0, c[0x0][0x1b0], R10 ;  /* 0x00006c0000207a25 */ /* 0x000fe200078e000a */
[----:B------:R-:W-:Y:S01]  /*09c0*/  LEA.HI.SX32 R12, R197, 0xffffffff, 0x19 ;  /* 0xffffffffc50c7811 */ /* 0x000fe200078fcaff */
[----:B------:R1:W-:Y:S02]  /*09d0*/  LDGSTS.E.BYPASS.LTC128B.128 [R198], [R2.64] ;  /* 0x0000000002c67fae */ /* 0x0003e4000b901d4a */
[C---:B------:R-:W-:Y:S01]  /*09e0*/  IMAD R8, R9.reuse, c[0x0][0x1b0], RZ ;  /* 0x00006c0009087a24 */ /* 0x040fe200078e02ff */
[----:B------:R-:W-:Y:S01]  /*09f0*/  SHF.R.S32.HI R11, RZ, 0x1f, R12 ;  /* 0x0000001fff0b7819 */ /* 0x000fe2000001140c */
[----:B------:R-:W-:Y:S01]  /*0a00*/  IMAD R10, R12, UR7, RZ ;  /* 0x000000070c0a7c24 */ /* 0x000fe2000f8e02ff */
[----:B------:R-:W-:Y:S01]  /*0a10*/  MOV R180, R32 ;  /* 0x0000002000b47202 */ /* 0x000fe20000000f00 */
[----:B------:R-:W-:Y:S01]  /*0a20*/  IMAD R8, R0, c[0x0][0x1b4], R8 ;  /* 0x00006d0000087a24 */ /* 0x000fe200078e0208 */
[----:B------:R-:W-:Y:S01]  /*0a30*/  STL.64 [R1+0x28], R32 ;  /* 0x0000282001007387 */ /* 0x000fe20000100a00 */
[----:B------:R-:W-:-:S02]  /*0a40*/  IMAD R9, R9, c[0x0][0x1b8], RZ ;  /* 0x00006e0009097a24 */ /* 0x000fc400078e02ff */
[----:B------:R-:W-:Y:S01]  /*0a50*/  IMAD.WIDE.U32 R18, R0, c[0x0][0x1b8], R6 ;  /* 0x00006e0000127a25 */ /* 0x000fe200078e0006 */
[----:B------:R-:W-:-:S03]  /*0a60*/  IADD3 R181, R33, R8, RZ ;  /* 0x0000000821b57210 */ /* 0x000fc60007ffe0ff */
[C---:B------:R-:W-:Y:S02]  /*0a70*/  IMAD R8, R11.reuse, UR8, R10 ;  /* 0x000000080b087c24 */ /* 0x040fe4000f8e020a */
[----:B------:R-:W-:Y:S01]  /*0a80*/  IMAD R10, R11, c[0x0][0x1a0], RZ ;  /* 0x000068000b0a7a24 */ /* 0x000fe200078e02ff */
[----:B------:R-:W-:Y:S03]  /*0a90*/  STL.64 [R1+0x18], R180 ;  /* 0x000018b401007387 */ /* 0x000fe60000100a00 */
[C---:B------:R-:W-:Y:S01]  /*0aa0*/  IMAD R13, R12.reuse, c[0x0][0x1a4], R10 ;  /* 0x000069000c0d7a24 */ /* 0x040fe200078e020a */
[----:B------:R-:W-:Y:S01]  /*0ab0*/  STL.64 [R1+0x20], R18 ;  /* 0x0000201201007387 */ /* 0x000fe20000100a00 */
[----:B------:R-:W-:Y:S01]  /*0ac0*/  IMAD.WIDE.U32 R10, R12, c[0x0][0x1a0], RZ ;  /* 0x000068000c0a7a25 */ /* 0x000fe200078e00ff */
[----:B-1----:R-:W-:-:S04]  /*0ad0*/  IADD3 R2, P0, R2, UR13, RZ ;  /* 0x0000000d02027c10 */ /* 0x002fc8000ff1e0ff */
[----:B------:R-:W-:Y:S02]  /*0ae0*/  IADD3.X R3, R3, UR12, RZ, P0, !PT ;  /* 0x0000000c03037c10 */ /* 0x000fe400087fe4ff */
[----:B------:R-:W-:-:S03]  /*0af0*/  IADD3 R4, P0, R2, UR13, RZ ;  /* 0x0000000d02047c10 */ /* 0x000fc6000ff1e0ff */
[----:B------:R1:W-:Y:S01]  /*0b00*/  LDGSTS.E.BYPASS.LTC128B.128 [R198+0x800], [R2.64] ;  /* 0x0080000002c67fae */ /* 0x0003e2000b901d4a */
[----:B------:R-:W-:-:S05]  /*0b10*/  IADD3.X R5, R3, UR12, RZ, P0, !PT ;  /* 0x0000000c03057c10 */ /* 0x000fca00087fe4ff */
[----:B------:R2:W-:Y:S01]  /*0b20*/  LDGSTS.E.BYPASS.LTC128B.128 [R198+0x1000], [R4.64] ;  /* 0x0100000004c67fae */ /* 0x0005e2000b901d4a */
[----:B-1----:R-:W-:-:S04]  /*0b30*/  IMAD.WIDE.U32 R2, R12, UR8, R180 ;  /* 0x000000080c027c25 */ /* 0x002fc8000f8e00b4 */
[----:B------:R-:W-:Y:S01]  /*0b40*/  IMAD R12, R0, c[0x0][0x1bc], R9 ;  /* 0x00006f00000c7a24 */ /* 0x000fe200078e0209 */
[----:B------:R-:W-:Y:S02]  /*0b50*/  IADD3 R3, R3, R8, RZ ;  /* 0x0000000803037210 */ /* 0x000fe40007ffe0ff */
[C---:B------:R-:W-:Y:S02]  /*0b60*/  LEA R8, P0, R2.reuse, c[0x0][0x168], 0x1 ;  /* 0x00005a0002087a11 */ /* 0x040fe400078008ff */
[----:B------:R-:W-:Y:S02]  /*0b70*/  IADD3 R12, R19, R12, RZ ;  /* 0x0000000c130c7210 */ /* 0x000fe40007ffe0ff */
[----:B------:R-:W-:Y:S02]  /*0b80*/  LEA.HI.X R9, R2, c[0x0][0x16c], R3, 0x1, P0 ;  /* 0x00005b0002097a11 */ /* 0x000fe400000f0c03 */
[----:B------:R-:W-:Y:S01]  /*0b90*/  IADD3 R6, P0, R4, UR13, RZ ;  /* 0x0000000d04067c10 */ /* 0x000fe2000ff1e0ff */
[----:B------:R-:W-:Y:S01]  /*0ba0*/  USHF.L.U64.HI UR13, UR4, UR6, UR5 ;  /* 0x00000006040d7299 */ /* 0x000fe20008010205 */
[----:B--2---:R-:W-:Y:S01]  /*0bb0*/  IADD3 R4, P1, R8, UR9, RZ ;  /* 0x0000000908047c10 */ /* 0x004fe2000ff3e0ff */
[----:B------:R-:W-:Y:S01]  /*0bc0*/  STL [R1+0x10], R12 ;  /* 0x0000100c01007387 */ /* 0x000fe20000100800 */
[----:B------:R-:W-:Y:S01]  /*0bd0*/  IADD3.X R7, R5, UR12, RZ, P0, !PT ;  /* 0x0000000c05077c10 */ /* 0x000fe200087fe4ff */
[----:B------:R-:W-:Y:S01]  /*0be0*/  ULDC.64 UR4, c[0x0][0x1a0] ;  /* 0x0000680000047ab9 */ /* 0x000fe20000000a00 */
[----:B------:R-:W-:Y:S01]  /*0bf0*/  IADD3 R3, R11, R13, RZ ;  /* 0x0000000d0b037210 */ /* 0x000fe20007ffe0ff */
[----:B------:R-:W-:Y:S01]  /*0c00*/  USHF.L.U32 UR12, UR4, 0x6, URZ ;  /* 0x00000006040c7899 */ /* 0x000fe2000800063f */
[----:B------:R-:W-:Y:S01]  /*0c10*/  LEA R0, P0, R10, R18, 0x7 ;  /* 0x000000120a007211 */ /* 0x000fe200078038ff */
[----:B------:R1:W-:Y:S01]  /*0c20*/  LDGSTS.E.BYPASS.LTC128B.128 [R198+0x1800], [R6.64] ;  /* 0x0180000006c67fae */ /* 0x0003e2000b901d4a */
[----:B------:R-:W-:Y:S01]  /*0c30*/  IADD3.X R5, R9, UR13, RZ, P1, !PT ;  /* 0x0000000d09057c10 */ /* 0x000fe20008ffe4ff */
[----:B------:R-:W-:Y:S01]  /*0c40*/  USHF.L.U64.HI UR5, UR4, UR6, UR5 ;  /* 0x0000000604057299 */ /* 0x000fe20008010205 */
[----:B------:R-:W-:Y:S01]  /*0c50*/  IADD3 R2, P1, R4, UR9, RZ ;  /* 0x0000000904027c10 */ /* 0x000fe2000ff3e0ff */
[----:B------:R2:W-:Y:S01]  /*0c60*/  LDGSTS.E.BYPASS.LTC128B.128 [R198+0x2000], [R8.64] ;  /* 0x0200000008c67fae */ /* 0x0005e2000b901d4a */
[----:B------:R-:W-:-:S02]  /*0c70*/  LEA.HI.X R10, R10, R12, R3, 0x7, P0 ;  /* 0x0000000c0a0a7211 */ /* 0x000fc400000f3c03 */
[----:B------:R-:W-:Y:S01]  /*0c80*/  IADD3.X R3, R5, UR13, RZ, P1, !PT ;  /* 0x0000000d05037c10 */ /* 0x000fe20008ffe4ff */
[----:B------:R3:W-:Y:S04]  /*0c90*/  LDGSTS.E.BYPASS.LTC128B.128 [R198+0x2800], [R4.64] ;  /* 0x0280000004c67fae */ /* 0x0007e8000b901d4a */
[----:B------:R4:W-:Y:S01]  /*0ca0*/  LDGSTS.E.BYPASS.LTC128B.128 [R198+0x3000], [R2.64] ;  /* 0x0300000002c67fae */ /* 0x0009e2000b901d4a */
[----:B-1----:R-:W-:-:S04]  /*0cb0*/  IADD3 R6, P0, R2, UR9, RZ ;  /* 0x0000000902067c10 */ /* 0x002fc8000ff1e0ff */
[----:B------:R-:W-:Y:S02]  /*0cc0*/  IADD3.X R7, R3, UR13, RZ, P0, !PT ;  /* 0x0000000d03077c10 */ /* 0x000fe400087fe4ff */
[C---:B--2---:R-:W-:Y:S02]  /*0cd0*/  LEA R8, R21.reuse, R23, 0x3 ;  /* 0x0000001715087211 */ /* 0x044fe400078e18ff */
[----:B---3--:R-:W-:Y:S01]  /*0ce0*/  SHF.L.U32 R4, R24, 0x5, RZ ;  /* 0x0000000518047819 */ /* 0x008fe200000006ff */
[----:B------:R1:W-:Y:S01]  /*0cf0*/  LDGSTS.E.BYPASS.LTC128B.128 [R198+0x3800], [R6.64] ;  /* 0x0380000006c67fae */ /* 0x0003e2000b901d4a */
[----:B------:R-:W-:Y:S02]  /*0d00*/  SHF.L.U32 R5, R21, 0x3, RZ ;  /* 0x0000000315057819 */ /* 0x000fe400000006ff */
[----:B----4-:R-:W-:Y:S01]  /*0d10*/  LEA R2, P0, R0, c[0x0][0x170], 0x1 ;  /* 0x00005c0000027a11 */ /* 0x010fe200078008ff */
[----:B------:R-:W0:Y:S01]  /*0d20*/  LDGDEPBAR ;  /* 0x00000000000079af */ /* 0x000e220000000000 */
[----:B------:R-:W-:-:S02]  /*0d30*/  LOP3.LUT R106, R4, 0xffffff00, RZ, 0xc0, !PT ;  /* 0xffffff00046a7812 */ /* 0x000fc400078ec0ff */
[----:B------:R-:W-:Y:S02]  /*0d40*/  LEA.HI.X R3, R0, c[0x0][0x174], R10, 0x1, P0 ;  /* 0x00005d0000037a11 */ /* 0x000fe400000f0c0a */
[----:B------:R-:W-:Y:S02]  /*0d50*/  SHF.L.U32 R0, R20, 0x6, RZ ;  /* 0x0000000614007819 */ /* 0x000fe400000006ff */
[----:B------:R-:W-:Y:S02]  /*0d60*/  IADD3 R4, P0, R2, UR12, RZ ;  /* 0x0000000c02047c10 */ /* 0x000fe4000ff1e0ff */
[----:B------:R-:W-:-:S04]  /*0d70*/  LOP3.LUT R0, R0, 0xc0, RZ, 0xc0, !PT ;  /* 0x000000c000007812 */ /* 0x000fc800078ec0ff */
[----:B-1----:R-:W-:Y:S01]  /*0d80*/  LOP3.LUT R7, R0, 0x8, R5, 0xf8, !PT ;  /* 0x0000000800077812 */ /* 0x002fe200078ef805 */
[----:B------:R-:W-:-:S04]  /*0d90*/  DEPBAR.LE SB0, 0x0 ;  /* 0x000080000000791a */ /* 0x000fc80000000000 */
[----:B------:R-:W-:Y:S01]  /*0da0*/  BAR.SYNC.DEFER_BLOCKING 0x0 ;  /* 0x0000000000007b1d */ /* 0x000fe20000010000 */
[----:B------:R-:W-:Y:S02]  /*0db0*/  SHF.R.U32.HI R6, RZ, 0x3, R0 ;  /* 0x00000003ff067819 */ /* 0x000fe40000011600 */
[----:B------:R-:W-:Y:S02]  /*0dc0*/  LEA R5, R25, R106, 0x9 ;  /* 0x0000006a19057211 */ /* 0x000fe400078e48ff */
[----:B------:R-:W-:Y:S02]  /*0dd0*/  LOP3.LUT R105, R7, R6, RZ, 0x3c, !PT ;  /* 0x0000000607697212 */ /* 0x000fe400078e3cff */
[----:B------:R-:W-:Y:S02]  /*0de0*/  LEA R9, R127, R5, 0x5 ;  /* 0x000000057f097211 */ /* 0x000fe400078e28ff */
[----:B------:R-:W-:Y:S02]  /*0df0*/  IADD3 R6, P1, R4, UR12, RZ ;  /* 0x0000000c04067c10 */ /* 0x000fe4000ff3e0ff */
[----:B------:R-:W-:-:S02]  /*0e00*/  IADD3.X R5, R3, UR5, RZ, P0, !PT ;  /* 0x0000000503057c10 */ /* 0x000fc400087fe4ff */
[----:B------:R-:W-:Y:S02]  /*0e10*/  LEA R0, R8, R17, 0x5 ;  /* 0x0000001108007211 */ /* 0x000fe400078e28ff */
[----:B------:R-:W-:Y:S02]  /*0e20*/  IADD3 R8, P0, R6, UR12, RZ ;  /* 0x0000000c06087c10 */ /* 0x000fe4000ff1e0ff */
[----:B------:R-:W-:Y:S02]  /*0e30*/  IADD3.X R7, R5, UR5, RZ, P1, !PT ;  /* 0x0000000505077c10 */ /* 0x000fe40008ffe4ff */
[----:B------:R-:W-:Y:S02]  /*0e40*/  LOP3.LUT P1, RZ, R20, 0x2, RZ, 0xc0, !PT ;  /* 0x0000000214ff7812 */ /* 0x000fe4000782c0ff */
[----:B------:R-:W-:Y:S01]  /*0e50*/  LEA R186, R0, 0x2000, 0x1 ;  /* 0x0000200000ba7811 */ /* 0x000fe200078e08ff */
[----:B------:R-:W-:Y:S01]  /*0e60*/  @!PT LDS RZ, [RZ] ;  /* 0x00000000fffff984 */ /* 0x000fe20000000800 */
[----:B------:R-:W-:Y:S01]  /*0e70*/  @!PT LDS RZ, [RZ] ;  /* 0x00000000fffff984 */ /* 0x000fe20000000800 */
[----:B------:R-:W-:Y:S01]  /*0e80*/  @!PT LDS RZ, [RZ] ;  /* 0x00000000fffff984 */ /* 0x000fe20000000800 */
[----:B------:R1:W-:Y:S03]  /*0e90*/  LDGSTS.E.BYPASS.LTC128B.128 [R198+0x4000], [R2.64] ;  /* 0x0400000002c67fae */ /* 0x0003e6000b901d4a */
[----:B------:R-:W-:Y:S01]  /*0ea0*/  IADD3 R189, R186, 0x20, RZ ;  /* 0x00000020babd7810 */ /* 0x000fe20007ffe0ff */
[----:B------:R2:W-:Y:S04]  /*0eb0*/  LDGSTS.E.BYPASS.LTC128B.128 [R198+0x4800], [R4.64] ;  /* 0x0480000004c67fae */ /* 0x0005e8000b901d4a */
[----:B------:R2:W-:Y:S01]  /*0ec0*/  LDGSTS.E.BYPASS.LTC128B.128 [R198+0x5000], [R6.64] ;  /* 0x0500000006c67fae */ /* 0x0005e2000b901d4a */
[----:B-1----:R-:W-:-:S02]  /*0ed0*/  IADD3 R2, R105, R9, RZ ;  /* 0x0000000969027210 */ /* 0x002fc40007ffe0ff */
[----:B------:R-:W-:Y:S02]  /*0ee0*/  IADD3.X R9, R7, UR5, RZ, P0, !PT ;  /* 0x0000000507097c10 */ /* 0x000fe400087fe4ff */
[----:B------:R-:W-:Y:S02]  /*0ef0*/  SHF.L.U32 R3, R0, 0x1, RZ ;  /* 0x0000000100037819 */ /* 0x000fe400000006ff */
[----:B------:R-:W-:Y:S01]  /*0f00*/  SHF.L.U32 R187, R2, 0x1, RZ ;  /* 0x0000000102bb7819 */ /* 0x000fe200000006ff */
[----:B------:R1:W-:Y:S01]  /*0f10*/  LDGSTS.E.BYPASS.LTC128B.128 [R198+0x5800], [R8.64] ;  /* 0x0580000008c67fae */ /* 0x0003e2000b901d4a */
[----:B------:R-:W-:Y:S02]  /*0f20*/  LOP3.LUT P0, RZ, R15, 0x2, RZ, 0xc0, !PT ;  /* 0x000000020fff7812 */ /* 0x000fe4000780c0ff */
[----:B------:R-:W-:Y:S01]  /*0f30*/  MOV R2, 0x20 ;  /* 0x0000002000027802 */ /* 0x000fe20000000f00 */
[----:B------:R-:W-:Y:S03]  /*0f40*/  LDSM.16.M88.4 R16, [R187] ;  /* 0x00000000bb10783b */ /* 0x000fe60000000200 */
[----:B------:R-:W-:Y:S01]  /*0f50*/  SEL R0, R2, 0xffffffe0, !P1 ;  /* 0xffffffe002007807 */ /* 0x000fe20004800000 */
[----:B------:R-:W3:Y:S03]  /*0f60*/  LDSM.16.M88.4 R48, [R3+0x2000] ;  /* 0x002000000330783b */ /* 0x000ee60000000200 */
[----:B------:R-:W-:Y:S01]  /*0f70*/  IADD3 R188, R187, R0, RZ ;  /* 0x00000000bbbc7210 */ /* 0x000fe20007ffe0ff */
[----:B------:R-:W4:Y:S02]  /*0f80*/  LDSM.16.M88.4 R12, [R187+0x1000] ;  /* 0x00100000bb0c783b */ /* 0x000f240000000200 */
[----:B------:R-:W-:-:S02]  /*0f90*/  @P0 IADD3 R189, R186, -0x20, RZ ;  /* 0xffffffe0babd0810 */ /* 0x000fc40007ffe0ff */
[----:B--2---:R-:W-:Y:S01]  /*0fa0*/  LDSM.16.M88.4 R4, [R188+0x1000] ;  /* 0x00100000bc04783b */ /* 0x004fe20000000200 */
[----:B------:R-:W-:Y:S02]  /*0fb0*/  ISETP.GE.AND P0, PT, R104, 0x81, PT ;  /* 0x000000816800780c */ /* 0x000fe40003f06270 */
[C---:B------:R-:W-:Y:S01]  /*0fc0*/  IADD3 R196, R189.reuse, 0x400, RZ ;  /* 0x00000400bdc47810 */ /* 0x040fe20007ffe0ff */
[----:B------:R-:W-:Y:S01]  /*0fd0*/  LDSM.16.M88.4 R60, [R189] ;  /* 0x00000000bd3c783b */ /* 0x000fe20000000200 */
[C---:B------:R-:W-:Y:S02]  /*0fe0*/  IADD3 R195, R189.reuse, 0x800, RZ ;  /* 0x00000800bdc37810 */ /* 0x040fe40007ffe0ff */
[C---:B------:R-:W-:Y:S01]  /*0ff0*/  IADD3 R194, R189.reuse, 0xc00, RZ ;  /* 0x00000c00bdc27810 */ /* 0x040fe20007ffe0ff */
[----:B------:R-:W2:Y:S01]  /*1000*/  LDSM.16.M88.4 R76, [R3+0x2400] ;  /* 0x00240000034c783b */ /* 0x000ea20000000200 */
[C---:B------:R-:W-:Y:S02]  /*1010*/  IADD3 R193, R189.reuse, 0x1000, RZ ;  /* 0x00001000bdc17810 */ /* 0x040fe40007ffe0ff */
[C---:B------:R-:W-:Y:S01]  /*1020*/  IADD3 R192, R189.reuse, 0x1400, RZ ;  /* 0x00001400bdc07810 */ /* 0x040fe20007ffe0ff */
[----:B-1----:R-:W1:Y:S01]  /*1030*/  LDSM.16.M88.4 R8, [R188] ;  /* 0x00000000bc08783b */ /* 0x002e620000000200 */
[----:B------:R-:W-:-:S02]  /*1040*/  IADD3 R191, R189, 0x1800, RZ ;  /* 0x00001800bdbf7810 */ /* 0x000fc40007ffe0ff */
[----:B------:R-:W-:Y:S01]  /*1050*/  IADD3 R190, R189, 0x1c00, RZ ;  /* 0x00001c00bdbe7810 */ /* 0x000fe20007ffe0ff */
[----:B------:R-:W5:Y:S04]  /*1060*/  LDSM.16.M88.4 R96, [R189+0x400] ;  /* 0x00040000bd60783b */ /* 0x000f680000000200 */
[----:B------:R-:W5:Y:S04]  /*1070*/  LDSM.16.M88.4 R88, [R3+0x2800] ;  /* 0x002800000358783b */ /* 0x000f680000000200 */
[----:B------:R-:W5:Y:S04]  /*1080*/  LDSM.16.M88.4 R100, [R189+0x800] ;  /* 0x00080000bd64783b */ /* 0x000f680000000200 */
[----:B------:R-:W5:Y:S01]  /*1090*/  LDSM.16.M88.4 R80, [R3+0x2c00] ;  /* 0x002c00000350783b */ /* 0x000f620000000200 */
[-C--:B---3--:R-:W-:Y:S03]  /*10a0*/  HMMA.16816.F32.BF16 R20, R16, R48.reuse, RZ ;  /* 0x000000301014723c */ /* 0x088fe600000418ff */
[----:B------:R-:W3:Y:S04]  /*10b0*/  LDSM.16.M88.4 R92, [R189+0xc00] ;  /* 0x000c0000bd5c783b */ /* 0x000ee80000000200 */
[----:B------:R-:W3:Y:S01]  /*10c0*/  LDSM.16.M88.4 R72, [R3+0x3000] ;  /* 0x003000000348783b */ /* 0x000ee20000000200 */
[C---:B----4-:R-:W-:Y:S03]  /*10d0*/  HMMA.16816.F32.BF16 R24, R12.reuse, R48, RZ ;  /* 0x000000300c18723c */ /* 0x050fe600000418ff */
[----:B------:R-:W4:Y:S04]  /*10e0*/  LDSM.16.M88.4 R84, [R189+0x1000] ;  /* 0x00100000bd54783b */ /* 0x000f280000000200 */
[----:B------:R-:W3:Y:S01]  /*10f0*/  LDSM.16.M88.4 R56, [R3+0x3400] ;  /* 0x003400000338783b */ /* 0x000ee20000000200 */
[----:B--2---:R-:W-:Y:S03]  /*1100*/  HMMA.16816.F32.BF16 R28, R12, R76, RZ ;  /* 0x0000004c0c1c723c */ /* 0x004fe600000418ff */
[----:B------:R-:W2:Y:S04]  /*1110*/  LDSM.16.M88.4 R64, [R189+0x1400] ;  /* 0x00140000bd40783b */ /* 0x000ea80000000200 */
[----:B------:R-:W2:Y:S01]  /*1120*/  LDSM.16.M88.4 R52, [R3+0x3800] ;  /* 0x003800000334783b */ /* 0x000ea20000000200 */
[-C--:B-1----:R-:W-:Y:S03]  /*1130*/  HMMA.16816.F32.BF16 R20, R8, R60.reuse, R20 ;  /* 0x0000003c0814723c */ /* 0x082fe60000041814 */
[----:B------:R-:W1:Y:S04]  /*1140*/  LDSM.16.M88.4 R68, [R189+0x1800] ;  /* 0x00180000bd44783b */ /* 0x000e680000000200 */
[----:B------:R3:W1:Y:S01]  /*1150*/  LDSM.16.M88.4 R40, [R3+0x3c00] ;  /* 0x003c00000328783b */ /* 0x0006620000000200 */
[----:B------:R-:W-:Y:S03]  /*1160*/  HMMA.16816.F32.BF16 R32, R4, R60, R24 ;  /* 0x0000003c0420723c */ /* 0x000fe60000041818 */
[----:B------:R-:W1:Y:S04]  /*1170*/  LDSM.16.M88.4 R44, [R189+0x1c00] ;  /* 0x001c0000bd2c783b */ /* 0x000e680000000200 */
[----:B------:R-:W0:Y:S01]  /*1180*/  LDGDEPBAR ;  /* 0x00000000000079af */ /* 0x000e220000000000 */
[----:B------:R-:W-:Y:S08]  /*1190*/  HMMA.16816.F32.BF16 R24, R16, R76, RZ ;  /* 0x0000004c1018723c */ /* 0x000ff000000418ff */
[----:B------:R-:W-:Y:S01]  /*11a0*/  FMUL.FTZ R2, R20, c[0x0][0x2ec] ;  /* 0x0000bb0014027a20 */ /* 0x000fe20000410000 */
[----:B-----5:R-:W-:Y:S03]  /*11b0*/  HMMA.16816.F32.BF16 R36, R4, R96, R28 ;  /* 0x000000600424723c */ /* 0x020fe6000004181c */
[----:B------:R5:W1:Y:S01]  /*11c0*/  MUFU.TANH R108, R2 ;  /* 0x00000002006c7308 */ /* 0x000a620000002400 */
[----:B---3--:R-:W-:-:S04]  /*11d0*/  LEA R3, R127, R106, 0x5 ;  /* 0x0000006a7f037211 */ /* 0x008fc800078e28ff */
[----:B------:R-:W-:Y:S01]  /*11e0*/  HMMA.16816.F32.BF16 R28, R12, R88, RZ ;  /* 0x000000580c1c723c */ /* 0x000fe200000418ff */
[----:B------:R-:W-:-:S04]  /*11f0*/  DEPBAR.LE SB0, 0x0 ;  /* 0x000080000000791a */ /* 0x000fc80000000000 */
[----:B-----5:R-:W-:-:S04]  /*1200*/  FMUL.FTZ R2, R21, c[0x0][0x2ec] ;  /* 0x0000bb0015027a20 */ /* 0x020fc80000410000 */
[----:B------:R3:W1:Y:S11]  /*1210*/  MUFU.TANH R107, R2 ;  /* 0x00000002006b7308 */ /* 0x0006760000002400 */
[----:B------:R-:W-:Y:S04]  /*1220*/  @!UPT UIADD3 URZ, URZ, URZ, URZ ;  /* 0x0000003f3f3ff290 */ /* 0x000fe8000fffe03f */
[----:B------:R-:W-:Y:S01]  /*1230*/  HMMA.16816.F32.BF16 R28, R4, R100, R28 ;  /* 0x00000064041c723c */ /* 0x000fe2000004181c */
[----:B---3--:R-:W-:-:S04]  /*1240*/  FMUL.FTZ R2, R22, c[0x0][0x2ec] ;  /* 0x0000bb0016027a20 */ /* 0x008fc80000410000 */
[----:B------:R3:W1:Y:S02]  /*1250*/  MUFU.TANH R121, R2 ;  /* 0x0000000200797308 */ /* 0x0006640000002400 */
[----:B---3--:R-:W-:Y:S02]  /*1260*/  FMUL.FTZ R2, R23, c[0x0][0x2ec] ;  /* 0x0000bb0017027a20 */ /* 0x008fe40000410000 */
[----:B------:R-:W-:Y:S04]  /*1270*/  HMMA.16816.F32.BF16 R20, R8, R96, R24 ;  /* 0x000000600814723c */ /* 0x000fe80000041818 */
[----:B------:R3:W1:Y:S04]  /*1280*/  MUFU.TANH R122, R2 ;  /* 0x00000002007a7308 */ /* 0x0006680000002400 */
[----:B------:R-:W-:Y:S01]  /*1290*/  HMMA.16816.F32.BF16 R24, R16, R88, RZ ;  /* 0x000000581018723c */ /* 0x000fe200000418ff */
[----:B---3--:R-:W-:-:S04]  /*12a0*/  FMUL.FTZ R2, R32, c[0x0][0x2ec] ;  /* 0x0000bb0020027a20 */ /* 0x008fc80000410000 */
[----:B------:R3:W1:Y:S02]  /*12b0*/  MUFU.TANH R133, R2 ;  /* 0x0000000200857308 */ /* 0x0006640000002400 */
[----:B---3--:R-:W-:-:S06]  /*12c0*/  FMUL.FTZ R2, R33, c[0x0][0x2ec] ;  /* 0x0000bb0021027a20 */ /* 0x008fcc0000410000 */
        /* <DEDUP_REMOVED lines=21> */
[----:B---3--:R-:W-:Y:S02]  /*1420*/  FMUL.FTZ R2, R39, c[0x0][0x2ec] ;  /* 0x0000bb0027027a20 */ /* 0x008fe40000410000 */
[----:B------:R-:W-:Y:S04]  /*1430*/  HMMA.16816.F32.BF16 R36, R12, R80, RZ ;  /* 0x000000500c24723c */ /* 0x000fe800000418ff */
[----:B------:R3:W1:Y:S02]  /*1440*/  MUFU.TANH R138, R2 ;  /* 0x00000002008a7308 */ /* 0x0006640000002400 */
[----:B---3--:R-:W-:-:S06]  /*1450*/  FMUL.FTZ R2, R20, c[0x0][0x2ec] ;  /* 0x0000bb0014027a20 */ /* 0x008fcc0000410000 */
[----:B------:R3:W1:Y:S11]  /*1460*/  MUFU.TANH R88, R2 ;  /* 0x0000000200587308 */ /* 0x0006760000002400 */
[----:B------:R-:W-:Y:S01]  /*1470*/  @!UPT UIADD3 URZ, URZ, URZ, URZ ;  /* 0x0000003f3f3ff290 */ /* 0x000fe2000fffe03f */
[----:B------:R-:W-:Y:S01]  /*1480*/  HMMA.16816.F32.BF16 R36, R4, R92, R36 ;  /* 0x0000005c0424723c */ /* 0x000fe20000041824 */
[----:B---3--:R-:W-:-:S04]  /*1490*/  FMUL.FTZ R2, R21, c[0x0][0x2ec] ;  /* 0x0000bb0015027a20 */ /* 0x008fc80000410000 */
        /* <DEDUP_REMOVED lines=19> */
[----:B----4-:R-:W-:Y:S08]  /*15d0*/  HMMA.16816.F32.BF16 R32, R4, R84, R28 ;  /* 0x000000540420723c */ /* 0x010ff0000004181c */
[----:B------:R-:W-:Y:S01]  /*15e0*/  HMMA.16816.F32.BF16 R28, R12, R56, RZ ;  /* 0x000000380c1c723c */ /* 0x000fe200000418ff */
[----:B---3--:R-:W-:-:S04]  /*15f0*/  FMUL.FTZ R2, R21, c[0x0][0x2ec] ;  /* 0x0000bb0015027a20 */ /* 0x008fc80000410000 */
[----:B------:R3:W4:Y:S02]  /*1600*/  MUFU.TANH R77, R2 ;  /* 0x00000002004d7308 */ /* 0x0007240000002400 */
[----:B---3--:R-:W-:-:S06]  /*1610*/  FMUL.FTZ R2, R22, c[0x0][0x2ec] ;  /* 0x0000bb0016027a20 */ /* 0x008fcc0000410000 */
[----:B------:R3:W1:Y:S02]  /*1620*/  MUFU.TANH R118, R2 ;  /* 0x0000000200767308 */ /* 0x0006640000002400 */
[----:B---3--:R-:W-:Y:S02]  /*1630*/  FMUL.FTZ R2, R23, c[0x0][0x2ec] ;  /* 0x0000bb0017027a20 */ /* 0x008fe40000410000 */
[----:B------:R-:W-:Y:S04]  /*1640*/  HMMA.16816.F32.BF16 R20, R8, R84, R24 ;  /* 0x000000540814723c */ /* 0x000fe80000041818 */
[----:B------:R3:W1:Y:S04]  /*1650*/  MUFU.TANH R117, R2 ;  /* 0x0000000200757308 */ /* 0x0006680000002400 */
[----:B------:R-:W-:Y:S01]  /*1660*/  HMMA.16816.F32.BF16 R24, R16, R56, RZ ;  /* 0x000000381018723c */ /* 0x000fe200000418ff */
[----:B---3--:R-:W-:-:S04]  /*1670*/  FMUL.FTZ R2, R36, c[0x0][0x2ec] ;  /* 0x0000bb0024027a20 */ /* 0x008fc80000410000 */
[----:B------:R3:W1:Y:S11]  /*1680*/  MUFU.TANH R151, R2 ;  /* 0x0000000200977308 */ /* 0x0006760000002400 */
[----:B------:R-:W-:Y:S08]  /*1690*/  @!UPT UIADD3 URZ, URZ, URZ, URZ ;  /* 0x0000003f3f3ff290 */ /* 0x000ff0000fffe03f */
[----:B--2---:R-:W-:Y:S01]  /*16a0*/  HMMA.16816.F32.BF16 R24, R8, R64, R24 ;  /* 0x000000400818723c */ /* 0x004fe20000041818 */
[----:B---3--:R-:W-:-:S04]  /*16b0*/  FMUL.FTZ R2, R37, c[0x0][0x2ec] ;  /* 0x0000bb0025027a20 */ /* 0x008fc80000410000 */
[----:B------:R2:W3:Y:S02]  /*16c0*/  MUFU.TANH R152, R2 ;  /* 0x0000000200987308 */ /* 0x0004e40000002400 */
[----:B--2---:R-:W-:-:S06]  /*16d0*/  FMUL.FTZ R2, R38, c[0x0][0x2ec] ;  /* 0x0000bb0026027a20 */ /* 0x004fcc0000410000 */
[----:B------:R2:W1:Y:S02]  /*16e0*/  MUFU.TANH R154, R2 ;  /* 0x00000002009a7308 */ /* 0x0004640000002400 */
[----:B--2---:R-:W-:Y:S02]  /*16f0*/  FMUL.FTZ R2, R39, c[0x0][0x2ec] ;  /* 0x0000bb0027027a20 */ /* 0x004fe40000410000 */
[----:B------:R-:W-:Y:S04]  /*1700*/  HMMA.16816.F32.BF16 R36, R4, R64, R28 ;  /* 0x000000400424723c */ /* 0x000fe8000004181c */
[----:B------:R2:W1:Y:S04]  /*1710*/  MUFU.TANH R155, R2 ;  /* 0x00000002009b7308 */ /* 0x0004680000002400 */
[----:B------:R-:W-:Y:S01]  /*1720*/  HMMA.16816.F32.BF16 R28, R16, R52, RZ ;  /* 0x00000034101c723c */ /* 0x000fe200000418ff */
[----:B--2---:R-:W-:-:S04]  /*1730*/  FMUL.FTZ R2, R20, c[0x0][0x2ec] ;  /* 0x0000bb0014027a20 */ /* 0x004fc80000410000 */
[----:B------:R2:W2:Y:S11]  /*1740*/  MUFU.TANH R72, R2 ;  /* 0x0000000200487308 */ /* 0x0004b60000002400 */
[----:B------:R-:W-:Y:S08]  /*1750*/  @!UPT UIADD3 URZ, URZ, URZ, URZ ;  /* 0x0000003f3f3ff290 */ /* 0x000ff0000fffe03f */
[----:B-1----:R-:W-:Y:S01]  /*1760*/  HMMA.16816.F32.BF16 R28, R8, R68, R28 ;  /* 0x00000044081c723c */ /* 0x002fe2000004181c */
[----:B--2---:R-:W-:-:S04]  /*1770*/  FMUL.FTZ R2, R21, c[0x0][0x2ec] ;  /* 0x0000bb0015027a20 */ /* 0x004fc80000410000 */
[----:B------:R1:W2:Y:S02]  /*1780*/  MUFU.TANH R73, R2 ;  /* 0x0000000200497308 */ /* 0x0002a40000002400 */
[----:B-1----:R-:W-:-:S06]  /*1790*/  FMUL.FTZ R2, R22, c[0x0][0x2ec] ;  /* 0x0000bb0016027a20 */ /* 0x002fcc0000410000 */
[----:B------:R1:W1:Y:S02]  /*17a0*/  MUFU.TANH R113, R2 ;  /* 0x0000000200717308 */ /* 0x0002640000002400 */
[----:B-1----:R-:W-:Y:S02]  /*17b0*/  FMUL.FTZ R2, R23, c[0x0][0x2ec] ;  /* 0x0000bb0017027a20 */ /* 0x002fe40000410000 */
[----:B------:R-:W-:Y:S04]  /*17c0*/  HMMA.16816.F32.BF16 R20, R12, R52, RZ ;  /* 0x000000340c14723c */ /* 0x000fe800000418ff */
[----:B------:R1:W1:Y:S02]  /*17d0*/  MUFU.TANH R111, R2 ;  /* 0x00000002006f7308 */ /* 0x0002640000002400 */
[----:B-1----:R-:W-:-:S06]  /*17e0*/  FMUL.FTZ R2, R32, c[0x0][0x2ec] ;  /* 0x0000bb0020027a20 */ /* 0x002fcc0000410000 */
[----:B------:R1:W1:Y:S11]  /*17f0*/  MUFU.TANH R156, R2 ;  /* 0x00000002009c7308 */ /* 0x0002760000002400 */
[----:B------:R-:W-:Y:S01]  /*1800*/  @!UPT UIADD3 URZ, URZ, URZ, URZ ;  /* 0x0000003f3f3ff290 */ /* 0x000fe2000fffe03f */
[----:B------:R-:W-:Y:S01]  /*1810*/  HMMA.16816.F32.BF16 R20, R4, R68, R20 ;  /* 0x000000440414723c */ /* 0x000fe20000041814 */
[----:B-1----:R-:W-:-:S04]  /*1820*/  FMUL.FTZ R2, R33, c[0x0][0x2ec] ;  /* 0x0000bb0021027a20 */ /* 0x002fc80000410000 */
[----:B------:R1:W1:Y:S02]  /*1830*/  MUFU.TANH R157, R2 ;  /* 0x00000002009d7308 */ /* 0x0002640000002400 */
[----:B-1----:R-:W-:-:S06]  /*1840*/  FMUL.FTZ R2, R34, c[0x0][0x2ec] ;  /* 0x0000bb0022027a20 */ /* 0x002fcc0000410000 */
[----:B------:R1:W1:Y:S02]  /*1850*/  MUFU.TANH R162, R2 ;  /* 0x0000000200a27308 */ /* 0x0002640000002400 */
[----:B-1----:R-:W-:Y:S02]  /*1860*/  FMUL.FTZ R2, R35, c[0x0][0x2ec] ;  /* 0x0000bb0023027a20 */ /* 0x002fe40000410000 */
[----:B------:R-:W-:Y:S04]  /*1870*/  HMMA.16816.F32.BF16 R32, R16, R40, RZ ;  /* 0x000000281020723c */ /* 0x000fe800000418ff */
[----:B------:R1:W1:Y:S02]  /*1880*/  MUFU.TANH R163, R2 ;  /* 0x0000000200a37308 */ /* 0x0002640000002400 */
[----:B-1----:R-:W-:-:S06]  /*1890*/  FMUL.FTZ R2, R24, c[0x0][0x2ec] ;  /* 0x0000bb0018027a20 */ /* 0x002fcc0000410000 */
[----:B------:R1:W1:Y:S02]  /*18a0*/  MUFU.TANH R61, R2 ;  /* 0x00000002003d7308 */ /* 0x0002640000002400 */
[----:B-1----:R-:W-:-:S06]  /*18b0*/  FMUL.FTZ R2, R25, c[0x0][0x2ec] ;  /* 0x0000bb0019027a20 */ /* 0x002fcc0000410000 */
        /* <DEDUP_REMOVED lines=21> */
[----:B------:R-:W-:Y:S04]  /*1a10*/  HMMA.16816.F32.BF16 R28, R8, R44, R32 ;  /* 0x0000002c081c723c */ /* 0x000fe80000041820 */
[----:B------:R1:W1:Y:S04]  /*1a20*/  MUFU.TANH R160, R2 ;  /* 0x0000000200a07308 */ /* 0x0002680000002400 */
[----:B------:R-:W-:Y:S01]  /*1a30*/  HMMA.16816.F32.BF16 R32, R12, R50, RZ ;  /* 0x000000320c20723c */ /* 0x000fe200000418ff */
[----:B-1----:R-:W-:-:S04]  /*1a40*/  FMUL.FTZ R2, R20, c[0x0][0x2ec] ;  /* 0x0000bb0014027a20 */ /* 0x002fc80000410000 */
[----:B------:R1:W1:Y:S11]  /*1a50*/  MUFU.TANH R169, R2 ;  /* 0x0000000200a97308 */ /* 0x0002760000002400 */
[----:B------:R-:W-:-:S02]  /*1a60*/  FMUL.FTZ R28, R28, c[0x0][0x2ec] ;  /* 0x0000bb001c1c7a20 */ /* 0x000fc40000410000 */
[----:B------:R-:W-:Y:S02]  /*1a70*/  FMUL.FTZ R29, R29, c[0x0][0x2ec] ;  /* 0x0000bb001d1d7a20 */ /* 0x000fe40000410000 */
[----:B------:R-:W-:Y:S02]  /*1a80*/  FMUL.FTZ R30, R30, c[0x0][0x2ec] ;  /* 0x0000bb001e1e7a20 */ /* 0x000fe40000410000 */
[----:B------:R-:W-:Y:S01]  /*1a90*/  FMUL.FTZ R31, R31, c[0x0][0x2ec] ;  /* 0x0000bb001f1f7a20 */ /* 0x000fe20000410000 */
[----:B------:R-:W2:Y:S01]  /*1aa0*/  MUFU.TANH R53, R28 ;  /* 0x0000001c00357308 */ /* 0x000ea20000002400 */
[----:B-1----:R-:W-:-:S07]  /*1ab0*/  FMUL.FTZ R2, R21, c[0x0][0x2ec] ;  /* 0x0000bb0015027a20 */ /* 0x002fce0000410000 */
[----:B------:R-:W1:Y:S08]  /*1ac0*/  MUFU.TANH R56, R29 ;  /* 0x0000001d00387308 */ /* 0x000e700000002400 */
[----:B------:R5:W1:Y:S08]  /*1ad0*/  MUFU.TANH R170, R2 ;  /* 0x0000000200aa7308 */ /* 0x000a700000002400 */
[----:B------:R-:W1:Y:S01]  /*1ae0*/  MUFU.TANH R178, R30 ;  /* 0x0000001e00b27308 */ /* 0x000e620000002400 */
[----:B-----5:R-:W-:-:S07]  /*1af0*/  FMUL.FTZ R2, R22, c[0x0][0x2ec] ;  /* 0x0000bb0016027a20 */ /* 0x020fce0000410000 */
[----:B------:R5:W1:Y:S08]  /*1b00*/  MUFU.TANH R177, R31 ;  /* 0x0000001f00b17308 */ /* 0x000a700000002400 */
[----:B------:R1:W1:Y:S01]  /*1b10*/  MUFU.TANH R171, R2 ;  /* 0x0000000200ab7308 */ /* 0x0002620000002400 */
[----:B-----5:R-:W-:Y:S01]  /*1b20*/  HMMA.16816.F32.BF16 R28, R4, R62, R32 ;  /* 0x0000003e041c723c */ /* 0x020fe20000041820 */
[----:B-1----:R-:W-:-:S07]  /*1b30*/  FMUL.FTZ R2, R23, c[0x0][0x2ec] ;  /* 0x0000bb0017027a20 */ /* 0x002fce0000410000 */
[----:B------:R-:W-:Y:S01]  /*1b40*/  HMMA.16816.F32.BF16 R32, R12, R90, RZ ;  /* 0x0000005a0c20723c */ /* 0x000fe200000418ff */
[----:B------:R-:W1:Y:S07]  /*1b50*/  MUFU.TANH R172, R2 ;  /* 0x0000000200ac7308 */ /* 0x000e6e0000002400 */
[----:B------:R-:W-:Y:S08]  /*1b60*/  HMMA.16816.F32.BF16 R20, R4, R44, R24 ;  /* 0x0000002c0414723c */ /* 0x000ff00000041818 */
[----:B------:R-:W-:Y:S01]  /*1b70*/  FMUL.FTZ R28, R28, c[0x0][0x2ec] ;  /* 0x0000bb001c1c7a20 */ /* 0x000fe20000410000 */
[----:B------:R-:W-:Y:S01]  /*1b80*/  HMMA.16816.F32.BF16 R24, R12, R78, RZ ;  /* 0x0000004e0c18723c */ /* 0x000fe200000418ff */
[----:B------:R-:W-:-:S02]  /*1b90*/  FMUL.FTZ R29, R29, c[0x0][0x2ec] ;  /* 0x0000bb001d1d7a20 */ /* 0x000fc40000410000 */
[----:B------:R-:W-:Y:S01]  /*1ba0*/  FMUL.FTZ R30, R30, c[0x0][0x2ec] ;  /* 0x0000bb001e1e7a20 */ /* 0x000fe20000410000 */
[----:B------:R-:W1:Y:S01]  /*1bb0*/  MUFU.TANH R69, R28 ;  /* 0x0000001c00457308 */ /* 0x000e620000002400 */
[----:B------:R-:W-:-:S07]  /*1bc0*/  FMUL.FTZ R31, R31, c[0x0][0x2ec] ;  /* 0x0000bb001f1f7a20 */ /* 0x000fce0000410000 */
[----:B------:R-:W1:Y:S03]  /*1bd0*/  MUFU.TANH R65, R29 ;  /* 0x0000001d00417308 */ /* 0x000e660000002400 */
[----:B------:R-:W-:Y:S02]  /*1be0*/  FMUL.FTZ R20, R20, c[0x0][0x2ec] ;  /* 0x0000bb0014147a20 */ /* 0x000fe40000410000 */
[----:B------:R-:W-:Y:S02]  /*1bf0*/  FMUL.FTZ R21, R21, c[0x0][0x2ec] ;  /* 0x0000bb0015157a20 */ /* 0x000fe40000410000 */
[----:B------:R-:W-:Y:S01]  /*1c00*/  FMUL.FTZ R22, R22, c[0x0][0x2ec] ;  /* 0x0000bb0016167a20 */ /* 0x000fe20000410000 */
[----:B------:R-:W1:Y:S01]  /*1c10*/  MUFU.TANH R173, R20 ;  /* 0x0000001400ad7308 */ /* 0x000e620000002400 */
[----:B------:R-:W-:-:S07]  /*1c20*/  FMUL.FTZ R23, R23, c[0x0][0x2ec] ;  /* 0x0000bb0017177a20 */ /* 0x000fce0000410000 */
[----:B------:R-:W1:Y:S08]  /*1c30*/  MUFU.TANH R174, R21 ;  /* 0x0000001500ae7308 */ /* 0x000e700000002400 */
[----:B------:R-:W1:Y:S08]  /*1c40*/  MUFU.TANH R175, R22 ;  /* 0x0000001600af7308 */ /* 0x000e700000002400 */
[----:B------:R5:W1:Y:S08]  /*1c50*/  MUFU.TANH R176, R23 ;  /* 0x0000001700b07308 */ /* 0x000a700000002400 */
[----:B------:R-:W1:Y:S01]  /*1c60*/  MUFU.TANH R84, R30 ;  /* 0x0000001e00547308 */ /* 0x000e620000002400 */
[----:B-----5:R-:W-:Y:S07]  /*1c70*/  HMMA.16816.F32.BF16 R20, R4, R98, R24 ;  /* 0x000000620414723c */ /* 0x020fee0000041818 */
[----:B------:R5:W1:Y:S01]  /*1c80*/  MUFU.TANH R80, R31 ;  /* 0x0000001f00507308 */ /* 0x000a620000002400 */
[----:B------:R-:W-:Y:S08]  /*1c90*/  HMMA.16816.F32.BF16 R24, R12, R82, RZ ;  /* 0x000000520c18723c */ /* 0x000ff000000418ff */
[----:B-----5:R-:W-:Y:S08]  /*1ca0*/  HMMA.16816.F32.BF16 R28, R4, R102, R32 ;  /* 0x00000066041c723c */ /* 0x020ff00000041820 */
        /* <DEDUP_REMOVED lines=8> */
[----:B------:R-:W-:-:S03]  /*1d30*/  FMUL.FTZ R29, R29, c[0x0][0x2ec] ;  /* 0x0000bb001d1d7a20 */ /* 0x000fc60000410000 */
[----:B------:R-:W1:Y:S01]  /*1d40*/  MUFU.TANH R92, R22 ;  /* 0x00000016005c7308 */ /* 0x000e620000002400 */
[----:B------:R-:W-:Y:S02]  /*1d50*/  FMUL.FTZ R30, R30, c[0x0][0x2ec] ;  /* 0x0000bb001e1e7a20 */ /* 0x000fe40000410000 */
[----:B------:R-:W-:-:S05]  /*1d60*/  FMUL.FTZ R31, R31, c[0x0][0x2ec] ;  /* 0x0000bb001f1f7a20 */ /* 0x000fca0000410000 */
[----:B------:R5:W1:Y:S08]  /*1d70*/  MUFU.TANH R93, R23 ;  /* 0x00000017005d7308 */ /* 0x000a700000002400 */
[----:B------:R-:W1:Y:S01]  /*1d80*/  MUFU.TANH R100, R28 ;  /* 0x0000001c00647308 */ /* 0x000e620000002400 */
[----:B-----5:R-:W-:Y:S07]  /*1d90*/  HMMA.16816.F32.BF16 R20, R4, R94, R24 ;  /* 0x0000005e0414723c */ /* 0x020fee0000041818 */
[----:B------:R-:W1:Y:S01]  /*1da0*/  MUFU.TANH R101, R29 ;  /* 0x0000001d00657308 */ /* 0x000e620000002400 */
[----:B------:R-:W-:Y:S07]  /*1db0*/  HMMA.16816.F32.BF16 R24, R12, R58, RZ ;  /* 0x0000003a0c18723c */ /* 0x000fee00000418ff */
[----:B------:R-:W1:Y:S08]  /*1dc0*/  MUFU.TANH R112, R30 ;  /* 0x0000001e00707308 */ /* 0x000e700000002400 */
[----:B------:R5:W1:Y:S01]  /*1dd0*/  MUFU.TANH R114, R31 ;  /* 0x0000001f00727308 */ /* 0x000a620000002400 */
[----:B------:R-:W-:-:S02]  /*1de0*/  FMUL.FTZ R20, R20, c[0x0][0x2ec] ;  /* 0x0000bb0014147a20 */ /* 0x000fc40000410000 */
[----:B------:R-:W-:Y:S02]  /*1df0*/  FMUL.FTZ R21, R21, c[0x0][0x2ec] ;  /* 0x0000bb0015157a20 */ /* 0x000fe40000410000 */
[----:B------:R-:W-:-:S03]  /*1e00*/  FMUL.FTZ R22, R22, c[0x0][0x2ec] ;  /* 0x0000bb0016167a20 */ /* 0x000fc60000410000 */
[----:B------:R-:W1:Y:S01]  /*1e10*/  MUFU.TANH R115, R20 ;  /* 0x0000001400737308 */ /* 0x000e620000002400 */
[----:B------:R-:W-:Y:S01]  /*1e20*/  FMUL.FTZ R23, R23, c[0x0][0x2ec] ;  /* 0x0000bb0017177a20 */ /* 0x000fe20000410000 */
[----:B-----5:R-:W-:Y:S06]  /*1e30*/  HMMA.16816.F32.BF16 R28, R4, R86, R32 ;  /* 0x00000056041c723c */ /* 0x020fec0000041820 */
[----:B------:R-:W1:Y:S02]  /*1e40*/  MUFU.TANH R116, R21 ;  /* 0x0000001500747308 */ /* 0x000e640000002400 */
[C---:B------:R-:W-:Y:S06]  /*1e50*/  HMMA.16816.F32.BF16 R32, R12.reuse, R54, RZ ;  /* 0x000000360c20723c */ /* 0x040fec00000418ff */
[----:B------:R-:W1:Y:S02]  /*1e60*/  MUFU.TANH R124, R22 ;  /* 0x00000016007c7308 */ /* 0x000e640000002400 */
[----:B------:R-:W-:Y:S06]  /*1e70*/  HMMA.16816.F32.BF16 R12, R12, R42, RZ ;  /* 0x0000002a0c0c723c */ /* 0x000fec00000418ff */
[----:B------:R5:W1:Y:S02]  /*1e80*/  MUFU.TANH R126, R23 ;  /* 0x00000017007e7308 */ /* 0x000a640000002400 */
[----:B------:R-:W-:-:S02]  /*1e90*/  FMUL.FTZ R28, R28, c[0x0][0x2ec] ;  /* 0x0000bb001c1c7a20 */ /* 0x000fc40000410000 */
[----:B------:R-:W-:Y:S02]  /*1ea0*/  FMUL.FTZ R29, R29, c[0x0][0x2ec] ;  /* 0x0000bb001d1d7a20 */ /* 0x000fe40000410000 */
[----:B------:R-:W-:Y:S02]  /*1eb0*/  FMUL.FTZ R30, R30, c[0x0][0x2ec] ;  /* 0x0000bb001e1e7a20 */ /* 0x000fe40000410000 */
[----:B------:R-:W1:Y:S01]  /*1ec0*/  MUFU.TANH R128, R28 ;  /* 0x0000001c00807308 */ /* 0x000e620000002400 */
[----:B------:R-:W-:Y:S01]  /*1ed0*/  FMUL.FTZ R31, R31, c[0x0][0x2ec] ;  /* 0x0000bb001f1f7a20 */ /* 0x000fe20000410000 */
[C---:B-----5:R-:W-:Y:S06]  /*1ee0*/  HMMA.16816.F32.BF16 R20, R4.reuse, R66, R24 ;  /* 0x000000420414723c */ /* 0x060fec0000041818 */
[----:B------:R-:W1:Y:S02]  /*1ef0*/  MUFU.TANH R129, R29 ;  /* 0x0000001d00817308 */ /* 0x000e640000002400 */
[C---:B------:R-:W-:Y:S06]  /*1f00*/  HMMA.16816.F32.BF16 R24, R4.reuse, R70, R32 ;  /* 0x000000460418723c */ /* 0x040fec0000041820 */
[----:B------:R-:W1:Y:S02]  /*1f10*/  MUFU.TANH R130, R30 ;  /* 0x0000001e00827308 */ /* 0x000e640000002400 */
[----:B------:R-:W-:Y:S06]  /*1f20*/  HMMA.16816.F32.BF16 R4, R4, R46, R12 ;  /* 0x0000002e0404723c */ /* 0x000fec000004180c */
[----:B------:R5:W1:Y:S02]  /*1f30*/  MUFU.TANH R131, R31 ;  /* 0x0000001f00837308 */ /* 0x000a640000002400 */
[----:B------:R-:W-:Y:S01]  /*1f40*/  FMUL.FTZ R20, R20, c[0x0][0x2ec] ;  /* 0x0000bb0014147a20 */ /* 0x000fe20000410000 */
[----:B------:R-:W-:Y:S01]  /*1f50*/  HMMA.16816.F32.BF16 R12, R16, R78, RZ ;  /* 0x0000004e100c723c */ /* 0x000fe200000418ff */
[----:B------:R-:W-:-:S02]  /*1f60*/  FMUL.FTZ R21, R21, c[0x0][0x2ec] ;  /* 0x0000bb0015157a20 */ /* 0x000fc40000410000 */
[----:B------:R-:W-:Y:S02]  /*1f70*/  FMUL.FTZ R22, R22, c[0x0][0x2ec] ;  /* 0x0000bb0016167a20 */ /* 0x000fe40000410000 */
[----:B------:R-:W1:Y:S01]  /*1f80*/  MUFU.TANH R140, R20 ;  /* 0x00000014008c7308 */ /* 0x000e620000002400 */
[----:B------:R-:W-:Y:S02]  /*1f90*/  FMUL.FTZ R23, R23, c[0x0][0x2ec] ;  /* 0x0000bb0017177a20 */ /* 0x000fe40000410000 */
[----:B------:R-:W-:Y:S01]  /*1fa0*/  FMUL.FTZ R24, R24, c[0x0][0x2ec] ;  /* 0x0000bb0018187a20 */ /* 0x000fe20000410000 */
[----:B-----5:R-:W-:Y:S01]  /*1fb0*/  HMMA.16816.F32.BF16 R28, R16, R50, RZ ;  /* 0x00000032101c723c */ /* 0x020fe200000418ff */
[----:B------:R-:W-:Y:S02]  /*1fc0*/  FMUL.FTZ R25, R25, c[0x0][0x2ec] ;  /* 0x0000bb0019197a20 */ /* 0x000fe40000410000 */
[----:B------:R-:W-:Y:S01]  /*1fd0*/  FMUL.FTZ R26, R26, c[0x0][0x2ec] ;  /* 0x0000bb001a1a7a20 */ /* 0x000fe20000410000 */
[----:B------:R-:W1:Y:S01]  /*1fe0*/  MUFU.TANH R141, R21 ;  /* 0x00000015008d7308 */ /* 0x000e620000002400 */
[----:B------:R-:W-:-:S02]  /*1ff0*/  FMUL.FTZ R27, R27, c[0x0][0x2ec] ;  /* 0x0000bb001b1b7a20 */ /* 0x000fc40000410000 */
[----:B------:R-:W-:Y:S02]  /*2000*/  FMUL.FTZ R4, R4, c[0x0][0x2ec] ;  /* 0x0000bb0004047a20 */ /* 0x000fe40000410000 */
[----:B------:R-:W-:Y:S02]  /*2010*/  FMUL.FTZ R5, R5, c[0x0][0x2ec] ;  /* 0x0000bb0005057a20 */ /* 0x000fe40000410000 */
[----:B------:R-:W-:Y:S01]  /*2020*/  FMUL.FTZ R6, R6, c[0x0][0x2ec] ;  /* 0x0000bb0006067a20 */ /* 0x000fe20000410000 */
[----:B------:R-:W1:Y:S01]  /*2030*/  MUFU.TANH R144, R22 ;  /* 0x0000001600907308 */ /* 0x000e620000002400 */
[----:B------:R-:W-:-:S07]  /*2040*/  FMUL.FTZ R7, R7, c[0x0][0x2ec] ;  /* 0x0000bb0007077a20 */ /* 0x000fce0000410000 */
[----:B------:R5:W1:Y:S08]  /*2050*/  MUFU.TANH R145, R23 ;  /* 0x0000001700917308 */ /* 0x000a700000002400 */
[----:B------:R-:W1:Y:S01]  /*2060*/  MUFU.TANH R146, R24 ;  /* 0x0000001800927308 */ /* 0x000e620000002400 */
[----:B-----5:R-:W-:Y:S07]  /*2070*/  HMMA.16816.F32.BF16 R20, R8, R62, R28 ;  /* 0x0000003e0814723c */ /* 0x020fee000004181c */
[----:B------:R-:W1:Y:S08]  /*2080*/  MUFU.TANH R148, R25 ;  /* 0x0000001900947308 */ /* 0x000e700000002400 */
[----:B------:R-:W1:Y:S08]  /*2090*/  MUFU.TANH R153, R26 ;  /* 0x0000001a00997308 */ /* 0x000e700000002400 */
[----:B------:R5:W1:Y:S01]  /*20a0*/  MUFU.TANH R78, R27 ;  /* 0x0000001b004e7308 */ /* 0x000a620000002400 */
[----:B------:R-:W-:-:S07]  /*20b0*/  FMUL.FTZ R20, R20, c[0x0][0x2ec] ;  /* 0x0000bb0014147a20 */ /* 0x000fce0000410000 */
[----:B------:R-:W1:Y:S01]  /*20c0*/  MUFU.TANH R79, R4 ;  /* 0x00000004004f7308 */ /* 0x000e620000002400 */
[----:B------:R-:W-:Y:S02]  /*20d0*/  FMUL.FTZ R21, R21, c[0x0][0x2ec] ;  /* 0x0000bb0015157a20 */ /* 0x000fe40000410000 */
[----:B------:R-:W-:Y:S02]  /*20e0*/  FMUL.FTZ R22, R22, c[0x0][0x2ec] ;  /* 0x0000bb0016167a20 */ /* 0x000fe40000410000 */
[----:B------:R-:W-:Y:S01]  /*20f0*/  FMUL.FTZ R23, R23, c[0x0][0x2ec] ;  /* 0x0000bb0017177a20 */ /* 0x000fe20000410000 */
[----:B-----5:R-:W-:Y:S02]  /*2100*/  HMMA.16816.F32.BF16 R24, R16, R90, RZ ;  /* 0x0000005a1018723c */ /* 0x020fe400000418ff */
[----:B------:R-:W1:Y:S08]  /*2110*/  MUFU.TANH R161, R5 ;  /* 0x0000000500a17308 */ /* 0x000e700000002400 */
[----:B------:R-:W1:Y:S08]  /*2120*/  MUFU.TANH R166, R6 ;  /* 0x0000000600a67308 */ /* 0x000e700000002400 */
        /* <DEDUP_REMOVED lines=14> */
[----:B------:R-:W-:Y:S06]  /*2210*/  HMMA.16816.F32.BF16 R24, R16, R74, RZ ;  /* 0x0000004a1018723c */ /* 0x000fec00000418ff */
[----:B------:R-:W1:Y:S08]  /*2220*/  MUFU.TANH R44, R6 ;  /* 0x00000006002c7308 */ /* 0x000e700000002400 */
[----:B------:R5:W1:Y:S02]  /*2230*/  MUFU.TANH R48, R7 ;  /* 0x0000000700307308 */ /* 0x000a640000002400 */
[----:B------:R-:W-:-:S02]  /*2240*/  FMUL.FTZ R20, R20, c[0x0][0x2ec] ;  /* 0x0000bb0014147a20 */ /* 0x000fc40000410000 */
[----:B------:R-:W-:Y:S02]  /*2250*/  FMUL.FTZ R21, R21, c[0x0][0x2ec] ;  /* 0x0000bb0015157a20 */ /* 0x000fe40000410000 */
[----:B------:R-:W-:Y:S02]  /*2260*/  FMUL.FTZ R22, R22, c[0x0][0x2ec] ;  /* 0x0000bb0016167a20 */ /* 0x000fe40000410000 */
        /* <DEDUP_REMOVED lines=19> */
[----:B------:R-:W-:-:S04]  /*23a0*/  FMUL.FTZ R20, R20, c[0x0][0x2ec] ;  /* 0x0000bb0014147a20 */ /* 0x000fc80000410000 */
[----:B------:R-:W1:Y:S01]  /*23b0*/  MUFU.TANH R32, R21 ;  /* 0x0000001500207308 */ /* 0x000e620000002400 */
[----:B------:R-:W-:Y:S02]  /*23c0*/  FMUL.FTZ R22, R22, c[0x0][0x2ec] ;  /* 0x0000bb0016167a20 */ /* 0x000fe40000410000 */
[----:B------:R-:W-:Y:S01]  /*23d0*/  FMUL.FTZ R23, R23, c[0x0][0x2ec] ;  /* 0x0000bb0017177a20 */ /* 0x000fe20000410000 */
[C---:B-----5:R-:W-:Y:S04]  /*23e0*/  HMMA.16816.F32.BF16 R4, R8.reuse, R66, R12 ;  /* 0x000000420804723c */ /* 0x060fe8000004180c */
[----:B------:R-:W1:Y:S04]  /*23f0*/  MUFU.TANH R28, R20 ;  /* 0x00000014001c7308 */ /* 0x000e680000002400 */
[C---:B------:R-:W-:Y:S04]  /*2400*/  HMMA.16816.F32.BF16 R12, R8.reuse, R70, R24 ;  /* 0x00000046080c723c */ /* 0x040fe80000041818 */
[----:B------:R-:W1:Y:S04]  /*2410*/  MUFU.TANH R22, R22 ;  /* 0x0000001600167308 */ /* 0x000e680000002400 */
[----:B------:R-:W-:Y:S04]  /*2420*/  HMMA.16816.F32.BF16 R8, R8, R46, R16 ;  /* 0x0000002e0808723c */ /* 0x000fe80000041810 */
[----:B------:R-:W1:Y:S04]  /*2430*/  MUFU.TANH R23, R23 ;  /* 0x0000001700177308 */ /* 0x000e680000002400 */
[----:B------:R-:W-:-:S02]  /*2440*/  FMUL.FTZ R4, R4, c[0x0][0x2ec] ;  /* 0x0000bb0004047a20 */ /* 0x000fc40000410000 */
[----:B------:R-:W-:Y:S02]  /*2450*/  FMUL.FTZ R5, R5, c[0x0][0x2ec] ;  /* 0x0000bb0005057a20 */ /* 0x000fe40000410000 */
[----:B------:R-:W1:Y:S01]  /*2460*/  MUFU.TANH R21, R4 ;  /* 0x0000000400157308 */ /* 0x000e620000002400 */
[----:B------:R-:W-:Y:S02]  /*2470*/  FMUL.FTZ R6, R6, c[0x0][0x2ec] ;  /* 0x0000bb0006067a20 */ /* 0x000fe40000410000 */
[----:B------:R-:W-:Y:S02]  /*2480*/  FMUL.FTZ R7, R7, c[0x0][0x2ec] ;  /* 0x0000bb0007077a20 */ /* 0x000fe40000410000 */
[----:B------:R-:W-:-:S03]  /*2490*/  FMUL.FTZ R2, R12, c[0x0][0x2ec] ;  /* 0x0000bb000c027a20 */ /* 0x000fc60000410000 */
[----:B------:R-:W1:Y:S04]  /*24a0*/  MUFU.TANH R20, R5 ;  /* 0x0000000500147308 */ /* 0x000e680000002400 */
[----:B------:R-:W-:Y:S02]  /*24b0*/  FMUL.FTZ R8, R8, c[0x0][0x2ec] ;  /* 0x0000bb0008087a20 */ /* 0x000fe40000410000 */
[----:B------:R-:W-:Y:S02]  /*24c0*/  FMUL.FTZ R9, R9, c[0x0][0x2ec] ;  /* 0x0000bb0009097a20 */ /* 0x000fe40000410000 */
[----:B------:R5:W1:Y:S01]  /*24d0*/  MUFU.TANH R12, R2 ;  /* 0x00000002000c7308 */ /* 0x000a620000002400 */
[----:B------:R-:W-:Y:S02]  /*24e0*/  FMUL.FTZ R10, R10, c[0x0][0x2ec] ;  /* 0x0000bb000a0a7a20 */ /* 0x000fe40000410000 */
[----:B------:R-:W-:-:S05]  /*24f0*/  FMUL.FTZ R11, R11, c[0x0][0x2ec] ;  /* 0x0000bb000b0b7a20 */ /* 0x000fca0000410000 */
[----:B------:R-:W1:Y:S01]  /*2500*/  MUFU.TANH R52, R6 ;  /* 0x0000000600347308 */ /* 0x000e620000002400 */
[----:B-----5:R-:W-:-:S07]  /*2510*/  FMUL.FTZ R2, R13, c[0x0][0x2ec] ;  /* 0x0000bb000d027a20 */ /* 0x020fce0000410000 */
[----:B------:R-:W1:Y:S08]  /*2520*/  MUFU.TANH R68, R7 ;  /* 0x0000000700447308 */ /* 0x000e700000002400 */
[----:B------:R5:W1:Y:S08]  /*2530*/  MUFU.TANH R13, R2 ;  /* 0x00000002000d7308 */ /* 0x000a700000002400 */
[----:B------:R-:W1:Y:S01]  /*2540*/  MUFU.TANH R74, R10 ;  /* 0x0000000a004a7308 */ /* 0x000e620000002400 */
[----:B-----5:R-:W-:-:S07]  /*2550*/  FMUL.FTZ R2, R14, c[0x0][0x2ec] ;  /* 0x0000bb000e027a20 */ /* 0x020fce0000410000 */
[----:B------:R-:W1:Y:S08]  /*2560*/  MUFU.TANH R75, R11 ;  /* 0x0000000b004b7308 */ /* 0x000e700000002400 */
[----:B------:R5:W1:Y:S08]  /*2570*/  MUFU.TANH R70, R2 ;  /* 0x0000000200467308 */ /* 0x000a700000002400 */
[----:B------:R-:W1:Y:S01]  /*2580*/  MUFU.TANH R14, R8 ;  /* 0x00000008000e7308 */ /* 0x000e620000002400 */
[----:B-----5:R-:W-:-:S07]  /*2590*/  FMUL.FTZ R2, R15, c[0x0][0x2ec] ;  /* 0x0000bb000f027a20 */ /* 0x020fce0000410000 */
[----:B------:R-:W1:Y:S08]  /*25a0*/  MUFU.TANH R15, R9 ;  /* 0x00000009000f7308 */ /* 0x000e700000002400 */
[----:B------:R5:W1:Y:S02]  /*25b0*/  MUFU.TANH R71, R2 ;  /* 0x0000000200477308 */ /* 0x000a640000002400 */
[----:B-----5:R-:W-:-:S04]  /*25c0*/  LOP3.LUT R2, R159, 0xffffffe0, RZ, 0xc0, !PT ;  /* 0xffffffe09f027812 */ /* 0x020fc800078ec0ff */
[----:B------:R-:W-:Y:S02]  /*25d0*/  IADD3 R4, -R2, R158, RZ ;  /* 0x0000009e02047210 */ /* 0x000fe40007ffe1ff */
[----:B------:R-:W-:-:S03]  /*25e0*/  IADD3 R2, R105, R3, RZ ;  /* 0x0000000369027210 */ /* 0x000fc60007ffe0ff */
[----:B------:R1:W-:Y:S04]  /*25f0*/  STL [R1+0x30], R4 ;  /* 0x0000300401007387 */ /* 0x0003e80000100800 */
[----:B------:R-:W-:Y:S06]  /*2600*/  BAR.SYNC.DEFER_BLOCKING 0x0 ;  /* 0x0000000000007b1d */ /* 0x000fec0000010000 */
[----:B------:R-:W-:Y:S05]  /*2610*/  @!P0 BRA `(.L_x_456) ;  /* 0x0000016000008947 */ /* 0x000fea0003800000 */
[----:B-1234-:R-:W-:-:S04]  /*2620*/  LEA.HI.SX32 R4, R197, 0xfffffffe, 0x19 ;  /* 0xfffffffec5047811 */ /* 0x01efc800078fcaff */
        /* <DEDUP_REMOVED lines=21> */
.L_x_456:
[----:B--234-:R-:W-:Y:S02]  /*2780*/  FMNMX.FTZ R38, R108, R107, !PT ;  /* 0x0000006b6c267209 */ /* 0x01cfe40007810000 */
[----:B------:R-:W-:-:S02]  /*2790*/  SHF.L.U32 R184, R2, 0x1, RZ ;  /* 0x0000000102b87819 */ /* 0x000fc400000006ff */
[----:B-1----:R-:W-:Y:S02]  /*27a0*/  FMNMX.FTZ R38, R37, R38, !PT ;  /* 0x0000002625267209 */ /* 0x002fe40007810000 */
[----:B------:R-:W-:Y:S02]  /*27b0*/  IADD3 R185, R0, R184, RZ ;  /* 0x000000b800b97210 */ /* 0x000fe40007ffe0ff */
        /* <DEDUP_REMOVED lines=47> */
[----:B------:R-:W-:Y:S02]  /*2ab0*/  FMNMX.FTZ R37, R121, R122, !PT ;  /* 0x0000007a79257209 */ /* 0x000fe40007810000 */
[----:B---3--:R-:W-:-:S04]  /*2ac0*/  F2FP.BF16.PACK_AB R12, R215, R217 ;  /* 0x000000d9d70c723e */ /* 0x008fc800000010ff */
[----:B------:R1:W-:Y:S01]  /*2ad0*/  MUFU.EX2 R216, R4 ;  /* 0x0000000400d87308 */ /* 0x0003e20000000800 */
[----:B------:R-:W-:Y:S01]  /*2ae0*/  FMNMX.FTZ R37, R39, R37, !PT ;  /* 0x0000002527257209 */ /* 0x000fe20007810000 */
[----:B--2---:R-:W-:-:S03]  /*2af0*/  FFMA.FTZ R5, R53, c[0x0][0x23c], -R3 ;  /* 0x00008f0035057a23 */ /* 0x004fc60000010803 */
[----:B------:R-:W-:-:S03]  /*2b00*/  FMNMX.FTZ R37, R40, R37, !PT ;  /* 0x0000002528257209 */ /* 0x000fc60007810000 */
[----:B------:R2:W-:Y:S01]  /*2b10*/  MUFU.EX2 R245, R5 ;  /* 0x0000000500f57308 */ /* 0x0005e20000000800 */
[----:B------:R-:W-:-:S04]  /*2b20*/  FMNMX.FTZ R37, R123, R37, !PT ;  /* 0x000000257b257209 */ /* 0x000fc80007810000 */
[----:B------:R-:W-:Y:S01]  /*2b30*/  FMNMX.FTZ R37, R125, R37, !PT ;  /* 0x000000257d257209 */ /* 0x000fe20007810000 */
[----:B-1----:R-:W-:-:S03]  /*2b40*/  FFMA.FTZ R4, R36, c[0x0][0x23c], -R3 ;  /* 0x00008f0024047a23 */ /* 0x002fc60000010803 */
[----:B------:R-:W-:Y:S01]  /*2b50*/  FMNMX.FTZ R37, R44, R37, !PT ;  /* 0x000000252c257209 */ /* 0x000fe20007810000 */
[----:B------:R1:W3:Y:S03]  /*2b60*/  MUFU.EX2 R218, R4 ;  /* 0x0000000400da7308 */ /* 0x0002e60000000800 */
[----:B------:R-:W-:Y:S01]  /*2b70*/  FMNMX.FTZ R37, R48, R37, !PT ;  /* 0x0000002530257209 */ /* 0x000fe20007810000 */
[----:B--2---:R-:W-:-:S03]  /*2b80*/  FFMA.FTZ R5, R56, c[0x0][0x23c], -R3 ;  /* 0x00008f0038057a23 */ /* 0x004fc60000010803 */
[----:B------:R-:W-:Y:S01]  /*2b90*/  FMNMX.FTZ R37, R119, R37, !PT ;  /* 0x0000002577257209 */ /* 0x000fe20007810000 */
[----:B------:R-:W-:Y:S03]  /*2ba0*/  MUFU.EX2 R244, R5 ;  /* 0x0000000500f47308 */ /* 0x000fe60000000800 */
        /* <DEDUP_REMOVED lines=83> */
[----:B---3--:R-:W-:Y:S01]  /*30e0*/  F2FP.BF16.PACK_AB R14, R218, R216 ;  /* 0x000000d8da0e723e */ /* 0x008fe200000010ff */
        /* <DEDUP_REMOVED lines=58> */
[----:B------:R-:W-:Y:S02]  /*3490*/  FMNMX.FTZ R3, R144, R3, !PT ;  /* 0x0000000390037209 */ /* 0x000fe40007810000 */
[----:B------:R-:W-:Y:S01]  /*34a0*/  F2FP.BF16.PACK_AB R13, R127, R200 ;  /* 0x000000c87f0d723e */ /* 0x000fe200000010ff */
        /* <DEDUP_REMOVED lines=48> */
[----:B---3--:R-:W-:-:S07]  /*37b0*/  FFMA.FTZ R4, R41, c[0x0][0x23c], -R6 ;  /* 0x00008f0029047a23 */ /* 0x008fce0000010806 */
        /* <DEDUP_REMOVED lines=8> */
[--C-:B-1----:R-:W-:Y:S02]  /*3840*/  FFMA.FTZ R4, R23, c[0x0][0x23c], -R6.reuse ;  /* 0x00008f0017047a23 */ /* 0x102fe40000010806 */
[----:B------:R-:W1:Y:S04]  /*3850*/  LDSM.16.MT88.4 R20, [R184+0x4000] ;  /* 0x00400000b814783b */ /* 0x000e680000004200 */
[----:B------:R2:W-:Y:S02]  /*3860*/  MUFU.EX2 R210, R4 ;  /* 0x0000000400d27308 */ /* 0x0005e40000000800 */
[----:B--2---:R-:W-:-:S06]  /*3870*/  FFMA.FTZ R4, R110, c[0x0][0x23c], -R6 ;  /* 0x00008f006e047a23 */ /* 0x004fcc0000010806 */
[----:B------:R2:W-:Y:S02]  /*3880*/  MUFU.EX2 R213, R4 ;  /* 0x0000000400d57308 */ /* 0x0005e40000000800 */
[----:B--2---:R-:W-:Y:S01]  /*3890*/  FFMA.FTZ R4, R109, c[0x0][0x23c], -R6 ;  /* 0x00008f006d047a23 */ /* 0x004fe20000010806 */
[C---:B-1----:R-:W-:Y:S05]  /*38a0*/  HMMA.16816.F32.BF16 R56, R12.reuse, R20, RZ ;  /* 0x000000140c38723c */ /* 0x042fea00000418ff */
[----:B------:R1:W-:Y:S03]  /*38b0*/  MUFU.EX2 R214, R4 ;  /* 0x0000000400d67308 */ /* 0x0003e60000000800 */
[----:B------:R-:W-:Y:S01]  /*38c0*/  HMMA.16816.F32.BF16 R64, R12, R22, RZ ;  /* 0x000000160c40723c */ /* 0x000fe200000418ff */
[----:B-1----:R-:W-:-:S04]  /*38d0*/  FFMA.FTZ R4, R133, c[0x0][0x23c], -R5 ;  /* 0x00008f0085047a23 */ /* 0x002fc80000010805 */
        /* <DEDUP_REMOVED lines=8> */
[----:B------:R-:W-:Y:S08]  /*3960*/  MUFU.EX2 R102, R7 ;  /* 0x0000000700667308 */ /* 0x000ff00000000800 */
        /* <DEDUP_REMOVED lines=15> */
[----:B-1----:R-:W-:-:S07]  /*3a60*/  FFMA.FTZ R0, R81, c[0x0][0x23c], -R5 ;  /* 0x00008f0051007a23 */ /* 0x002fce0000010805 */
[----:B------:R-:W-:Y:S01]  /*3a70*/  HMMA.16816.F32.BF16 R20, R12, R18, RZ ;  /* 0x000000120c14723c */ /* 0x000fe200000418ff */
        /* <DEDUP_REMOVED lines=36> */
[----:B------:R5:W-:Y:S03]  /*3cc0*/  MUFU.EX2 R103, R0 ;  /* 0x0000000000677308 */ /* 0x000be60000000800 */
[----:B------:R-:W1:Y:S03]  /*3cd0*/  LDSM.16.MT88.4 R24, [R185+0x4c00] ;  /* 0x004c0000b918783b */ /* 0x000e660000004200 */
[C---:B------:R-:W-:Y:S08]  /*3ce0*/  HMMA.16816.F32.BF16 R48, R8.reuse, R30, R64 ;  /* 0x0000001e0830723c */ /* 0x040ff00000041840 */
[----:B------:R-:W-:Y:S01]  /*3cf0*/  HMMA.16816.F32.BF16 R56, R8, R28, R56 ;  /* 0x0000001c0838723c */ /* 0x000fe20000041838 */
[----:B-----5:R-:W-:-:S04]  /*3d00*/  FFMA.FTZ R0, R101, c[0x0][0x23c], -R5 ;  /* 0x00008f0065007a23 */ /* 0x020fc80000010805 */
[----:B------:R5:W3:Y:S02]  /*3d10*/  MUFU.EX2 R101, R0 ;  /* 0x0000000000657308 */ /* 0x000ae40000000800 */
[----:B----4-:R-:W-:Y:S01]  /*3d20*/  F2FP.BF16.PACK_AB R8, R105, R104 ;  /* 0x000000686908723e */ /* 0x010fe200000010ff */
[----:B-----5:R-:W-:Y:S01]  /*3d30*/  FFMA.FTZ R0, R149, c[0x0][0x23c], -R4 ;  /* 0x00008f0095007a23 */ /* 0x020fe20000010804 */
[----:B---3--:R-:W-:-:S04]  /*3d40*/  F2FP.BF16.PACK_AB R10, R101, R103 ;  /* 0x00000067650a723e */ /* 0x008fc800000010ff */
        /* <DEDUP_REMOVED lines=51> */
[----:B------:R-:W-:Y:S01]  /*4080*/  HMMA.16816.F32.BF16 R28, R8, R26, R28 ;  /* 0x0000001a081c723c */ /* 0x000fe2000004181c */
[----:B--2---:R-:W-:-:S07]  /*4090*/  FFMA.FTZ R0, R157, c[0x0][0x23c], -R5 ;  /* 0x00008f009d007a23 */ /* 0x004fce0000010805 */
[----:B------:R-:W-:Y:S01]  /*40a0*/  HMMA.16816.F32.BF16 R156, R8, R24, R60 ;  /* 0x00000018089c723c */ /* 0x000fe2000004183c */
[----:B------:R2:W3:Y:S06]  /*40b0*/  MUFU.EX2 R85, R0 ;  /* 0x0000000000557308 */ /* 0x0004ec0000000800 */
        /* <DEDUP_REMOVED lines=8> */
[----:B------:R-:W4:Y:S07]  /*4140*/  LDSM.16.MT88.4 R20, [R184+0x5400] ;  /* 0x00540000b814783b */ /* 0x000f2e0000004200 */
[----:B------:R-:W-:Y:S01]  /*4150*/  HMMA.16816.F32.BF16 R48, R8, R24, R32 ;  /* 0x000000180830723c */ /* 0x000fe20000041820 */
[----:B--2---:R-:W-:-:S04]  /*4160*/  FFMA.FTZ R0, R129, c[0x0][0x23c], -R5 ;  /* 0x00008f0081007a23 */ /* 0x004fc80000010805 */
[----:B------:R2:W1:Y:S03]  /*4170*/  MUFU.EX2 R83, R0 ;  /* 0x0000000000537308 */ /* 0x0004660000000800 */
[----:B------:R-:W-:Y:S01]  /*4180*/  HMMA.16816.F32.BF16 R40, R8, R26, R40 ;  /* 0x0000001a0828723c */ /* 0x000fe20000041828 */
[----:B------:R-:W4:Y:S06]  /*4190*/  LDSM.16.MT88.4 R24, [R185+0x5400] ;  /* 0x00540000b918783b */ /* 0x000f2c0000004200 */
[----:B---3--:R-:W-:Y:S01]  /*41a0*/  F2FP.BF16.PACK_AB R8, R85, R86 ;  /* 0x000000565508723e */ /* 0x008fe200000010ff */
[----:B--2---:R-:W-:Y:S01]  /*41b0*/  FFMA.FTZ R0, R162, c[0x0][0x23c], -R4 ;  /* 0x00008f00a2007a23 */ /* 0x004fe20000010804 */
[----:B-1----:R-:W-:-:S03]  /*41c0*/  F2FP.BF16.PACK_AB R10, R83, R84 ;  /* 0x00000054530a723e */ /* 0x002fc600000010ff */
        /* <DEDUP_REMOVED lines=11> */
[C---:B------:R-:W-:Y:S08]  /*4280*/  HMMA.16816.F32.BF16 R136, R8.reuse, R12, R136 ;  /* 0x0000000c0888723c */ /* 0x040ff00000041888 */
[----:B------:R-:W-:Y:S01]  /*4290*/  HMMA.16816.F32.BF16 R44, R8, R14, R44 ;  /* 0x0000000e082c723c */ /* 0x000fe2000004182c */
[----:B-1----:R-:W-:Y:S01]  /*42a0*/  FFMA.FTZ R0, R164, c[0x0][0x23c], -R5 ;  /* 0x00008f00a4007a23 */ /* 0x002fe20000010805 */
[----:B------:R-:W-:-:S03]  /*42b0*/  F2FP.BF16.PACK_AB R164, R244, R245 ;  /* 0x000000f5f4a4723e */ /* 0x000fc600000010ff */
        /* <DEDUP_REMOVED lines=15> */
[----:B-1----:R-:W-:-:S06]  /*43b0*/  FFMA.FTZ R0, R141, c[0x0][0x23c], -R5 ;  /* 0x00008f008d007a23 */ /* 0x002fcc0000010805 */
[----:B------:R-:W-:Y:S01]  /*43c0*/  HMMA.16816.F32.BF16 R140, R8, R12, R56 ;  /* 0x0000000c088c723c */ /* 0x000fe20000041838 */
[----:B------:R-:W1:Y:S01]  /*43d0*/  LDSM.16.MT88.4 R12, [R184+0x5800] ;  /* 0x00580000b80c783b */ /* 0x000e620000004200 */
[----:B------:R3:W5:Y:S05]  /*43e0*/  MUFU.EX2 R68, R0 ;  /* 0x0000000000447308 */ /* 0x00076a0000000800 */
[----:B--2---:R-:W-:Y:S01]  /*43f0*/  F2FP.BF16.PACK_AB R8, R72, R73 ;  /* 0x000000494808723e */ /* 0x004fe200000010ff */
[----:B---3--:R-:W-:Y:S01]  /*4400*/  FFMA.FTZ R0, R167, c[0x0][0x23c], -R4 ;  /* 0x00008f00a7007a23 */ /* 0x008fe20000010804 */
[----:B-----5:R-:W-:-:S03]  /*4410*/  F2FP.BF16.PACK_AB R10, R68, R69 ;  /* 0x00000045440a723e */ /* 0x020fc600000010ff */
        /* <DEDUP_REMOVED lines=11> */
[C---:B----4-:R-:W-:Y:S08]  /*44d0*/  HMMA.16816.F32.BF16 R136, R8.reuse, R20, R136 ;  /* 0x000000140888723c */ /* 0x050ff00000041888 */
        /* <DEDUP_REMOVED lines=17> */
[----:B--2---:R-:W-:-:S02]  /*45f0*/  FFMA.FTZ R0, R148, c[0x0][0x23c], -R5 ;  /* 0x00008f0094007a23 */ /* 0x004fc40000010805 */
[----:B------:R-:W2:Y:S02]  /*4600*/  LDSM.16.MT88.4 R148, [R184+0x5c00] ;  /* 0x005c0000b894783b */ /* 0x000ea40000004200 */
[----:B------:R4:W5:Y:S02]  /*4610*/  MUFU.EX2 R59, R0 ;  /* 0x00000000003b7308 */ /* 0x0009640000000800 */
[----:B---3--:R-:W-:Y:S01]  /*4620*/  F2FP.BF16.PACK_AB R8, R61, R62 ;  /* 0x0000003e3d08723e */ /* 0x008fe200000010ff */
[----:B----4-:R-:W-:Y:S01]  /*4630*/  FFMA.FTZ R0, R171, c[0x0][0x23c], -R4 ;  /* 0x00008f00ab007a23 */ /* 0x010fe20000010804 */
[----:B-----5:R-:W-:-:S04]  /*4640*/  F2FP.BF16.PACK_AB R10, R59, R60 ;  /* 0x0000003c3b0a723e */ /* 0x020fc800000010ff */
        /* <DEDUP_REMOVED lines=22> */
[----:B----4-:R-:W-:-:S07]  /*47b0*/  F2FP.BF16.PACK_AB R11, R43, R64 ;  /* 0x000000402b0b723e */ /* 0x010fce00000010ff */
[----:B------:R-:W-:Y:S01]  /*47c0*/  HMMA.16816.F32.BF16 R48, R8, R16, R48 ;  /* 0x000000100830723c */ /* 0x000fe20000041830 */
[----:B-1----:R-:W-:Y:S01]  /*47d0*/  FFMA.FTZ R0, R79, c[0x0][0x23c], -R5 ;  /* 0x00008f004f007a23 */ /* 0x002fe20000010805 */
[----:B---3--:R-:W-:-:S06]  /*47e0*/  F2FP.BF16.PACK_AB R160, R41, R42 ;  /* 0x0000002a29a0723e */ /* 0x008fcc00000010ff */
[C---:B------:R-:W-:Y:S01]  /*47f0*/  HMMA.16816.F32.BF16 R140, R8.reuse, R12, R140 ;  /* 0x0000000c088c723c */ /* 0x040fe2000004188c */
[----:B------:R1:W-:Y:S07]  /*4800*/  MUFU.EX2 R40, R0 ;  /* 0x0000000000287308 */ /* 0x0003ee0000000800 */
[C---:B------:R-:W-:Y:S01]  /*4810*/  HMMA.16816.F32.BF16 R20, R8.reuse, R14, R20 ;  /* 0x0000000e0814723c */ /* 0x040fe20000041814 */
[----:B------:R-:W3:Y:S07]  /*4820*/  LDSM.16.MT88.4 R12, [R185+0x5c00] ;  /* 0x005c0000b90c783b */ /* 0x000eee0000004200 */
[----:B------:R-:W-:Y:S01]  /*4830*/  HMMA.16816.F32.BF16 R24, R8, R18, R24 ;  /* 0x000000120818723c */ /* 0x000fe20000041818 */
[----:B-1----:R-:W-:-:S02]  /*4840*/  FFMA.FTZ R0, R161, c[0x0][0x23c], -R5 ;  /* 0x00008f00a1007a23 */ /* 0x002fc40000010805 */
[----:B------:R-:W-:Y:S02]  /*4850*/  FADD.FTZ R5, R102, R7 ;  /* 0x0000000766057221 */ /* 0x000fe40000010000 */
[----:B------:R1:W4:Y:S02]  /*4860*/  MUFU.EX2 R39, R0 ;  /* 0x0000000000277308 */ /* 0x0003240000000800 */
[----:B-1----:R-:W-:Y:S01]  /*4870*/  FFMA.FTZ R0, R175, c[0x0][0x23c], -R4 ;  /* 0x00008f00af007a23 */ /* 0x002fe20000010804 */
[----:B----4-:R-:W-:-:S05]  /*4880*/  F2FP.BF16.PACK_AB R162, R39, R40 ;  /* 0x0000002827a2723e */ /* 0x010fca00000010ff */
[----:B------:R1:W-:Y:S02]  /*4890*/  MUFU.EX2 R30, R0 ;  /* 0x00000000001e7308 */ /* 0x0003e40000000800 */
[----:B-1----:R-:W-:-:S06]  /*48a0*/  FFMA.FTZ R0, R176, c[0x0][0x23c], -R4 ;  /* 0x00008f00b0007a23 */ /* 0x002fcc0000010804 */
[----:B------:R1:W4:Y:S02]  /*48b0*/  MUFU.EX2 R31, R0 ;  /* 0x00000000001f7308 */ /* 0x0003240000000800 */
[----:B-1----:R-:W-:Y:S01]  /*48c0*/  FFMA.FTZ R0, R166, c[0x0][0x23c], -R4 ;  /* 0x00008f00a6007a23 */ /* 0x002fe20000010804 */
[----:B----4-:R-:W-:Y:S02]  /*48d0*/  F2FP.BF16.PACK_AB R161, R31, R30 ;  /* 0x0000001e1fa1723e */ /* 0x010fe400000010ff */
[----:B------:R-:W-:-:S03]  /*48e0*/  F2FP.BF16.PACK_AB R166, R237, R240 ;  /* 0x000000f0eda6723e */ /* 0x000fc600000010ff */
[----:B------:R1:W-:Y:S02]  /*48f0*/  MUFU.EX2 R29, R0 ;  /* 0x00000000001d7308 */ /* 0x0003e40000000800 */
[----:B-1----:R-:W-:Y:S02]  /*4900*/  FFMA.FTZ R0, R90, c[0x0][0x23c], -R4 ;  /* 0x00008f005a007a23 */ /* 0x002fe40000010804 */
[----:B------:R-:W-:-:S04]  /*4910*/  FADD.FTZ R4, R110, R108 ;  /* 0x0000006c6e047221 */ /* 0x000fc80000010000 */
[----:B------:R1:W4:Y:S02]  /*4920*/  MUFU.EX2 R28, R0 ;  /* 0x00000000001c7308 */ /* 0x0003240000000800 */
[----:B-1----:R-:W-:Y:S01]  /*4930*/  FFMA.FTZ R0, R178, c[0x0][0x23c], -R6 ;  /* 0x00008f00b2007a23 */ /* 0x002fe20000010806 */
[----:B----4-:R-:W-:-:S05]  /*4940*/  F2FP.BF16.PACK_AB R163, R28, R29 ;  /* 0x0000001d1ca3723e */ /* 0x010fca00000010ff */
[----:B------:R1:W-:Y:S02]  /*4950*/  MUFU.EX2 R16, R0 ;  /* 0x0000000000107308 */ /* 0x0003e40000000800 */
[C---:B--2---:R-:W-:Y:S08]  /*4960*/  HMMA.16816.F32.BF16 R136, R160.reuse, R148, R136 ;  /* 0x00000094a088723c */ /* 0x044ff00000041888 */
[----:B------:R-:W-:Y:S01]  /*4970*/  HMMA.16816.F32.BF16 R144, R160, R150, R144 ;  /* 0x00000096a090723c */ /* 0x000fe20000041890 */
[----:B-1----:R-:W-:-:S04]  /*4980*/  FFMA.FTZ R0, R177, c[0x0][0x23c], -R6 ;  /* 0x00008f00b1007a23 */ /* 0x002fc80000010806 */
[----:B------:R1:W2:Y:S03]  /*4990*/  MUFU.EX2 R11, R0 ;  /* 0x00000000000b7308 */ /* 0x0002a60000000800 */
[C---:B---3--:R-:W-:Y:S08]  /*49a0*/  HMMA.16816.F32.BF16 R156, R160.reuse, R12, R156 ;  /* 0x0000000ca09c723c */ /* 0x048ff0000004189c */
[----:B------:R-:W-:Y:S01]  /*49b0*/  HMMA.16816.F32.BF16 R160, R160, R14, R32 ;  /* 0x0000000ea0a0723c */ /* 0x000fe20000041820 */
[----:B-1----:R-:W-:Y:S01]  /*49c0*/  FFMA.FTZ R0, R74, c[0x0][0x23c], -R6 ;  /* 0x00008f004a007a23 */ /* 0x002fe20000010806 */
[----:B--2---:R-:W-:-:S03]  /*49d0*/  F2FP.BF16.PACK_AB R165, R11, R16 ;  /* 0x000000100ba5723e */ /* 0x004fc600000010ff */
        /* <DEDUP_REMOVED lines=135> */
[----:B------:R-:W-:Y:S01]  /*5250*/  MOV R135, R3 ;  /* 0x0000000300877202 */ /* 0x000fe20000000f00 */
[----:B------:R-:W-:Y:S01]  /*5260*/  IMAD.MOV.U32 R132, RZ, RZ, R38 ;  /* 0x000000ffff847224 */ /* 0x000fe200078e0026 */
[----:B------:R-:W-:Y:S01]  /*5270*/  MOV R134, R36 ;  /* 0x0000002400867202 */ /* 0x000fe20000000f00 */
[----:B------:R-:W-:Y:S05]  /*5280*/  BRA `(.L_x_458) ;  /* 0x000001b000007947 */ /* 0x000fea0003800000 */
.L_x_460:
        /* <DEDUP_REMOVED lines=27> */
.L_x_458:
[----:B------:R-:W2:Y:S01]  /*5440*/  LDL.64 R10, [R1+0x20] ;  /* 0x00002000010a7983 */ /* 0x000ea20000100a00 */
[----:B------:R-:W-:Y:S04]  /*5450*/  DEPBAR.LE SB0, 0x0 ;  /* 0x000080000000791a */ /* 0x000fe80000000000 */
[C---:B-1----:R-:W-:Y:S01]  /*5460*/  IMAD.WIDE.U32 R2, R197.reuse, c[0x0][0x1a0], RZ ;  /* 0x00006800c5027a25 */ /* 0x042fe200078e00ff */
[----:B------:R-:W3:Y:S01]  /*5470*/  LDL R8, [R1+0x10] ;  /* 0x0000100001087983 */ /* 0x000ee20000100800 */
[----:B------:R-:W-:Y:S03]  /*5480*/  SHF.R.S32.HI R0, RZ, 0x1f, R197 ;  /* 0x0000001fff007819 */ /* 0x000fe600000114c5 */
[----:B------:R-:W-:Y:S02]  /*5490*/  BAR.SYNC.DEFER_BLOCKING 0x0 ;  /* 0x0000000000007b1d */ /* 0x000fe40000010000 */
[----:B------:R-:W-:Y:S04]  /*54a0*/  IMAD R0, R0, c[0x0][0x1a0], RZ ;  /* 0x0000680000007a24 */ /* 0x000fe800078e02ff */
[----:B------:R-:W-:Y:S05]  /*54b0*/  IMAD R4, R197, c[0x0][0x1a4], R0 ;  /* 0x00006900c5047a24 */ /* 0x000fea00078e0200 */
[----:B------:R-:W-:Y:S02]  /*54c0*/  IADD3 R4, R3, R4, RZ ;  /* 0x0000000403047210 */ /* 0x000fe40007ffe0ff */
[----:B--2---:R-:W-:Y:S04]  /*54d0*/  LEA R0, P0, R2, R10, 0x7 ;  /* 0x0000000a02007211 */ /* 0x004fe800078038ff */
[----:B------:R-:W-:Y:S02]  /*54e0*/  LEA R6, P1, R0, c[0x0][0x170], 0x1 ;  /* 0x00005c0000067a11 */ /* 0x000fe400078208ff */
[----:B---3--:R-:W-:Y:S02]  /*54f0*/  LEA.HI.X R2, R2, R8, R4, 0x7, P0 ;  /* 0x0000000802027211 */ /* 0x008fe400000f3c04 */
[----:B------:R-:W-:Y:S02]  /*5500*/  IADD3 R4, P0, R6, UR12, RZ ;  /* 0x0000000c06047c10 */ /* 0x000fe4000ff1e0ff */
[----:B------:R-:W-:Y:S02]  /*5510*/  LEA.HI.X R7, R0, c[0x0][0x174], R2, 0x1, P1 ;  /* 0x00005d0000077a11 */ /* 0x000fe400008f0c02 */
[----:B------:R-:W-:Y:S02]  /*5520*/  IADD3 R2, P1, R4, UR12, RZ ;  /* 0x0000000c04027c10 */ /* 0x000fe4000ff3e0ff */
[----:B------:R-:W-:Y:S02]  /*5530*/  IADD3.X R5, R7, UR5, RZ, P0, !PT ;  /* 0x0000000507057c10 */ /* 0x000fe400087fe4ff */
[----:B------:R-:W-:Y:S02]  /*5540*/  IADD3 R8, P0, R2, UR12, RZ ;  /* 0x0000000c02087c10 */ /* 0x000fe4000ff1e0ff */
[----:B------:R-:W-:Y:S04]  /*5550*/  IADD3.X R3, R5, UR5, RZ, P1, !PT ;  /* 0x0000000505037c10 */ /* 0x000fe80008ffe4ff */
[----:B------:R-:W-:Y:S02]  /*5560*/  IADD3.X R9, R3, UR5, RZ, P0, !PT ;  /* 0x0000000503097c10 */ /* 0x000fe400087fe4ff */
        /* <DEDUP_REMOVED lines=10> */
[----:B------:R-:W1:Y:S08]  /*5610*/  LDSM.16.M88.4 R16, [R186] ;  /* 0x00000000ba10783b */ /* 0x000e700000000200 */
        /* <DEDUP_REMOVED lines=341> */
.L_x_459:
        /* <DEDUP_REMOVED lines=139> */
[----:B------:R-:W-:Y:S01]  /*7420*/  FMNMX.FTZ R0, R91, R0, !PT ;  /* 0x000000005b007209 */ /* 0x000fe20007810000 */
[----:B------:R1:W-:Y:S01]  /*7430*/  MUFU.EX2 R210, R4 ;  /* 0x0000000400d27308 */ /* 0x0003e20000000800 */
[--C-:B------:R-:W-:Y:S01]  /*7440*/  FFMA.FTZ R5, R209, c[0x0][0x23c], -R43.reuse ;  /* 0x00008f00d1057a23 */ /* 0x100fe2000001082b */
[----:B------:R-:W-:Y:S01]  /*7450*/  FSETP.NEU.FTZ.AND P1, PT, R36, -INF , PT ;  /* 0xff8000002400780b */ /* 0x000fe20003f3d000 */
[--C-:B------:R-:W-:Y:S01]  /*7460*/  FFMA.FTZ R7, R32, c[0x0][0x23c], -R43.reuse ;  /* 0x00008f0020077a23 */ /* 0x100fe2000001082b */
[----:B------:R-:W-:Y:S01]  /*7470*/  FMNMX.FTZ R0, R94, R0, !PT ;  /* 0x000000005e007209 */ /* 0x000fe20007810000 */
[----:B------:R-:W-:Y:S01]  /*7480*/  FFMA.FTZ R6, R33, c[0x0][0x23c], -R43 ;  /* 0x00008f0021067a23 */ /* 0x000fe2000001082b */
[----:B------:R-:W-:Y:S02]  /*7490*/  FSEL R64, R64, RZ, P1 ;  /* 0x000000ff40407208 */ /* 0x000fe40000800000 */
[----:B------:R-:W-:Y:S02]  /*74a0*/  FMNMX.FTZ R0, R95, R0, !PT ;  /* 0x000000005f007209 */ /* 0x000fe40007810000 */
[----:B------:R2:W-:Y:S02]  /*74b0*/  MUFU.EX2 R235, R5 ;  /* 0x0000000500eb7308 */ /* 0x0005e40000000800 */
[----:B------:R-:W-:Y:S04]  /*74c0*/  FMNMX.FTZ R0, R106, R0, !PT ;  /* 0x000000006a007209 */ /* 0x000fe80007810000 */
[----:B------:R-:W-:Y:S04]  /*74d0*/  FMNMX.FTZ R0, R107, R0, !PT ;  /* 0x000000006b007209 */ /* 0x000fe80007810000 */
[----:B------:R3:W-:Y:S01]  /*74e0*/  MUFU.EX2 R126, R7 ;  /* 0x00000007007e7308 */ /* 0x0007e20000000800 */
[----:B------:R-:W-:Y:S01]  /*74f0*/  FMNMX.FTZ R0, R110, R0, !PT ;  /* 0x000000006e007209 */ /* 0x000fe20007810000 */
[--C-:B-1----:R-:W-:Y:S03]  /*7500*/  FFMA.FTZ R4, R200, c[0x0][0x23c], -R65.reuse ;  /* 0x00008f00c8047a23 */ /* 0x102fe60000010841 */
[----:B------:R-:W-:Y:S04]  /*7510*/  FMNMX.FTZ R0, R111, R0, !PT ;  /* 0x000000006f007209 */ /* 0x000fe80007810000 */
[----:B------:R-:W-:Y:S01]  /*7520*/  FMNMX.FTZ R0, R122, R0, !PT ;  /* 0x000000007a007209 */ /* 0x000fe20007810000 */
[----:B------:R1:W-:Y:S03]  /*7530*/  MUFU.EX2 R209, R4 ;  /* 0x0000000400d17308 */ /* 0x0003e60000000800 */
[----:B------:R-:W-:Y:S01]  /*7540*/  FMNMX.FTZ R0, R123, R0, !PT ;  /* 0x000000007b007209 */ /* 0x000fe20007810000 */
[----:B--2---:R-:W-:Y:S03]  /*7550*/  FFMA.FTZ R5, R168, c[0x0][0x23c], -R65 ;  /* 0x00008f00a8057a23 */ /* 0x004fe60000010841 */
[----:B------:R-:W-:Y:S03]  /*7560*/  FMNMX.FTZ R0, R40, R0, !PT ;  /* 0x0000000028007209 */ /* 0x000fe60007810000 */
[----:B------:R2:W-:Y:S01]  /*7570*/  MUFU.EX2 R238, R5 ;  /* 0x0000000500ee7308 */ /* 0x0005e20000000800 */
[----:B------:R-:W-:Y:S01]  /*7580*/  FMNMX.FTZ R0, R39, R0, !PT ;  /* 0x0000000027007209 */ /* 0x000fe20007810000 */
[----:B---3--:R-:W-:Y:S04]  /*7590*/  FFMA.FTZ R7, R48, c[0x0][0x23c], -R43 ;  /* 0x00008f0030077a23 */ /* 0x008fe8000001082b */
[----:B------:R-:W3:Y:S04]  /*75a0*/  SHFL.BFLY PT, R2, R0, 0x2, 0x1f ;  /* 0x0c401f0000027f89 */ /* 0x000ee800000e0000 */
[----:B------:R4:W-:Y:S01]  /*75b0*/  MUFU.EX2 R245, R7 ;  /* 0x0000000700f57308 */ /* 0x0009e20000000800 */
[----:B-1----:R-:W-:Y:S09]  /*75c0*/  FFMA.FTZ R4, R207, c[0x0][0x23c], -R65 ;  /* 0x00008f00cf047a23 */ /* 0x002ff20000010841 */
[----:B------:R1:W-:Y:S01]  /*75d0*/  MUFU.EX2 R226, R4 ;  /* 0x0000000400e27308 */ /* 0x0003e20000000800 */
[----:B--2---:R-:W-:Y:S09]  /*75e0*/  FFMA.FTZ R5, R205, c[0x0][0x23c], -R64 ;  /* 0x00008f00cd057a23 */ /* 0x004ff20000010840 */
[----:B------:R2:W-:Y:S01]  /*75f0*/  MUFU.EX2 R180, R5 ;  /* 0x0000000500b47308 */ /* 0x0005e20000000800 */
[----:B---3--:R-:W-:Y:S01]  /*7600*/  FMNMX.FTZ R2, R0, R2, !PT ;  /* 0x0000000200027209 */ /* 0x008fe20007810000 */
[----:B------:R-:W-:Y:S02]  /*7610*/  FADD.FTZ R0, -R38, R132 ;  /* 0x0000008426007221 */ /* 0x000fe40000010100 */
[--C-:B----4-:R-:W-:Y:S02]  /*7620*/  FFMA.FTZ R7, R14, c[0x0][0x23c], -R43.reuse ;  /* 0x00008f000e077a23 */ /* 0x110fe4000001082b */
[----:B------:R-:W3:Y:S01]  /*7630*/  SHFL.BFLY PT, R3, R2, 0x1, 0x1f ;  /* 0x0c201f0002037f89 */ /* 0x000ee200000e0000 */
[----:B------:R-:W-:Y:S03]  /*7640*/  FMUL.FTZ R0, R0, c[0x0][0x23c] ;  /* 0x00008f0000007a20 */ /* 0x000fe60000410000 */
[----:B------:R4:W-:Y:S01]  /*7650*/  MUFU.EX2 R127, R6 ;  /* 0x00000006007f7308 */ /* 0x0009e20000000800 */
[----:B-1----:R-:W-:Y:S09]  /*7660*/  FFMA.FTZ R4, R178, c[0x0][0x23c], -R43 ;  /* 0x00008f00b2047a23 */ /* 0x002ff2000001082b */
[----:B------:R1:W-:Y:S01]  /*7670*/  MUFU.EX2 R228, R4 ;  /* 0x0000000400e47308 */ /* 0x0003e20000000800 */
[----:B--2---:R-:W-:Y:S09]  /*7680*/  FFMA.FTZ R5, R171, c[0x0][0x23c], -R65 ;  /* 0x00008f00ab057a23 */ /* 0x004ff20000010841 */
[----:B------:R2:W-:Y:S01]  /*7690*/  MUFU.EX2 R42, R0 ;  /* 0x00000000002a7308 */ /* 0x0005e20000000800 */
[----:B---3--:R-:W-:Y:S01]  /*76a0*/  FMNMX.FTZ R3, R2, R3, !PT ;  /* 0x0000000302037209 */ /* 0x008fe20007810000 */
[--C-:B----4-:R-:W-:Y:S03]  /*76b0*/  FFMA.FTZ R6, R49, c[0x0][0x23c], -R43.reuse ;  /* 0x00008f0031067a23 */ /* 0x110fe6000001082b */
[C---:B------:R-:W-:Y:S01]  /*76c0*/  FSETP.NEU.FTZ.AND P1, PT, R3.reuse, -INF , PT ;  /* 0xff8000000300780b */ /* 0x040fe20003f3d000 */
[----:B------:R-:W-:Y:S04]  /*76d0*/  FMUL.FTZ R66, R3, c[0x0][0x23c] ;  /* 0x00008f0003427a20 */ /* 0x000fe80000410000 */
[----:B------:R3:W-:Y:S01]  /*76e0*/  MUFU.EX2 R248, R7 ;  /* 0x0000000700f87308 */ /* 0x0007e20000000800 */
[----:B------:R-:W-:Y:S01]  /*76f0*/  FSEL R66, R66, RZ, P1 ;  /* 0x000000ff42427208 */ /* 0x000fe20000800000 */
[----:B-1----:R-:W-:Y:S08]  /*7700*/  FFMA.FTZ R4, R170, c[0x0][0x23c], -R43 ;  /* 0x00008f00aa047a23 */ /* 0x002ff0000001082b */
[----:B------:R1:W-:Y:S01]  /*7710*/  MUFU.EX2 R246, R4 ;  /* 0x0000000400f67308 */ /* 0x0003e20000000800 */
[----:B--2---:R-:W-:Y:S04]  /*7720*/  FADD.FTZ R0, -R37, R133 ;  /* 0x0000008525007221 */ /* 0x004fe80000010100 */
[----:B------:R-:W-:Y:S05]  /*7730*/  FMUL.FTZ R0, R0, c[0x0][0x23c] ;  /* 0x00008f0000007a20 */ /* 0x000fea0000410000 */
[----:B------:R2:W-:Y:S01]  /*7740*/  MUFU.EX2 R201, R8 ;  /* 0x0000000800c97308 */ /* 0x0005e20000000800 */
[----:B---3--:R-:W-:Y:S09]  /*7750*/  FFMA.FTZ R7, R80, c[0x0][0x23c], -R43 ;  /* 0x00008f0050077a23 */ /* 0x008ff2000001082b */
[----:B------:R3:W-:Y:S01]  /*7760*/  MUFU.EX2 R41, R0 ;  /* 0x0000000000297308 */ /* 0x0007e20000000800 */
[----:B-1----:R-:W-:Y:S09]  /*7770*/  FFMA.FTZ R4, R169, c[0x0][0x23c], -R65 ;  /* 0x00008f00a9047a23 */ /* 0x002ff20000010841 */
[----:B------:R1:W-:Y:S01]  /*7780*/  MUFU.EX2 R219, R4 ;  /* 0x0000000400db7308 */ /* 0x0003e20000000800 */
[--C-:B--2---:R-:W-:Y:S09]  /*7790*/  FFMA.FTZ R8, R22, c[0x0][0x23c], -R43.reuse ;  /* 0x00008f0016087a23 */ /* 0x104ff2000001082b */
[----:B------:R2:W-:Y:S01]  /*77a0*/  MUFU.EX2 R133, R6 ;  /* 0x0000000600857308 */ /* 0x0005e20000000800 */
[----:B---3--:R-:W-:Y:S04]  /*77b0*/  FADD.FTZ R0, -R36, R134 ;  /* 0x0000008624007221 */ /* 0x008fe80000010100 */
[----:B------:R-:W-:Y:S05]  /*77c0*/  FMUL.FTZ R0, R0, c[0x0][0x23c] ;  /* 0x00008f0000007a20 */ /* 0x000fea0000410000 */
[----:B------:R3:W-:Y:S01]  /*77d0*/  MUFU.EX2 R233, R8 ;  /* 0x0000000800e97308 */ /* 0x0007e20000000800 */
[--C-:B-1----:R-:W-:Y:S09]  /*77e0*/  FFMA.FTZ R4, R202, c[0x0][0x23c], -R64.reuse ;  /* 0x00008f00ca047a23 */ /* 0x102ff20000010840 */
[----:B------:R1:W-:Y:S01]  /*77f0*/  MUFU.EX2 R172, R4 ;  /* 0x0000000400ac7308 */ /* 0x0003e20000000800 */
[--C-:B--2---:R-:W-:Y:S09]  /*7800*/  FFMA.FTZ R6, R13, c[0x0][0x23c], -R43.reuse ;  /* 0x00008f000d067a23 */ /* 0x104ff2000001082b */
[----:B------:R-:W2:Y:S01]  /*7810*/  MUFU.EX2 R2, R0 ;  /* 0x0000000000027308 */ /* 0x000ea20000000800 */
[----:B---3--:R-:W-:Y:S09]  /*7820*/  FFMA.FTZ R8, R52, c[0x0][0x23c], -R43 ;  /* 0x00008f0034087a23 */ /* 0x008ff2000001082b */
[----:B------:R3:W-:Y:S01]  /*7830*/  MUFU.EX2 R239, R8 ;  /* 0x0000000800ef7308 */ /* 0x0007e20000000800 */
[----:B-1----:R-:W-:Y:S09]  /*7840*/  FFMA.FTZ R4, R208, c[0x0][0x23c], -R64 ;  /* 0x00008f00d0047a23 */ /* 0x002ff20000010840 */
[----:B------:R1:W4:Y:S01]  /*7850*/  MUFU.EX2 R175, R4 ;  /* 0x0000000400af7308 */ /* 0x0003220000000800 */
[C---:B--2---:R-:W-:Y:S02]  /*7860*/  FMUL.FTZ R9, R2.reuse, R137 ;  /* 0x0000008902097220 */ /* 0x044fe40000410000 */
[----:B------:R-:W-:Y:S02]  /*7870*/  FMUL.FTZ R13, R2, R145 ;  /* 0x00000091020d7220 */ /* 0x000fe40000410000 */
[----:B------:R-:W-:Y:S05]  /*7880*/  FADD.FTZ R0, -R3, R135 ;  /* 0x0000008703007221 */ /* 0x000fea0000010100 */
[----:B------:R2:W-:Y:S01]  /*7890*/  MUFU.EX2 R135, R6 ;  /* 0x0000000600877308 */ /* 0x0005e20000000800 */
[----:B------:R-:W-:Y:S02]  /*78a0*/  FMUL.FTZ R0, R0, c[0x0][0x23c] ;  /* 0x00008f0000007a20 */ /* 0x000fe40000410000 */
[--C-:B---3--:R-:W-:Y:S02]  /*78b0*/  FFMA.FTZ R8, R68, c[0x0][0x23c], -R43.reuse ;  /* 0x00008f0044087a23 */ /* 0x108fe4000001082b */
[--C-:B------:R-:W-:Y:S05]  /*78c0*/  FFMA.FTZ R68, R40, c[0x0][0x23c], -R66.reuse ;  /* 0x00008f0028447a23 */ /* 0x100fea0000010842 */
[----:B------:R-:W3:Y:S01]  /*78d0*/  MUFU.EX2 R0, R0 ;  /* 0x0000000000007308 */ /* 0x000ee20000000800 */
[--C-:B-1----:R-:W-:Y:S01]  /*78e0*/  FFMA.FTZ R4, R199, c[0x0][0x23c], -R66.reuse ;  /* 0x00008f00c7047a23 */ /* 0x102fe20000010842 */
[----:B----4-:R-:W-:Y:S08]  /*78f0*/  F2FP.BF16.PACK_AB R32, R175, R172 ;  /* 0x000000acaf20723e */ /* 0x010ff000000010ff */
[----:B------:R1:W-:Y:S01]  /*7900*/  MUFU.EX2 R169, R4 ;  /* 0x0000000400a97308 */ /* 0x0003e20000000800 */
[----:B--2---:R-:W-:Y:S09]  /*7910*/  FFMA.FTZ R6, R81, c[0x0][0x23c], -R43 ;  /* 0x00008f0051067a23 */ /* 0x004ff2000001082b */
[----:B------:R2:W-:Y:S01]  /*7920*/  MUFU.EX2 R221, R8 ;  /* 0x0000000800dd7308 */ /* 0x0005e20000000800 */
[C---:B---3--:R-:W-:Y:S02]  /*7930*/  FMUL.FTZ R10, R0.reuse, R138 ;  /* 0x0000008a000a7220 */ /* 0x048fe40000410000 */
[C---:B------:R-:W-:Y:S01]  /*7940*/  FMUL.FTZ R11, R0.reuse, R139 ;  /* 0x0000008b000b7220 */ /* 0x040fe20000410000 */
[----:B------:R-:W-:Y:S01]  /*7950*/  MOV R139, R127 ;  /* 0x0000007f008b7202 */ /* 0x000fe20000000f00 */
[----:B------:R-:W-:Y:S05]  /*7960*/  FMUL.FTZ R14, R0, R146 ;  /* 0x00000092000e7220 */ /* 0x000fea0000410000 */
[----:B------:R-:W-:Y:S01]  /*7970*/  MUFU.EX2 R68, R68 ;  /* 0x0000004400447308 */ /* 0x000fe20000000800 */
[----:B-1----:R-:W-:Y:S09]  /*7980*/  FFMA.FTZ R4, R206, c[0x0][0x23c], -R66 ;  /* 0x00008f00ce047a23 */ /* 0x002ff20000010842 */
[----:B------:R1:W3:Y:S01]  /*7990*/  MUFU.EX2 R173, R4 ;  /* 0x0000000400ad7308 */ /* 0x0002e20000000800 */
[----:B--2---:R-:W-:Y:S02]  /*79a0*/  FMUL.FTZ R8, R2, R136 ;  /* 0x0000008802087220 */ /* 0x004fe40000410000 */
[----:B-1----:R-:W-:Y:S01]  /*79b0*/  FFMA.FTZ R4, R204, c[0x0][0x23c], -R64 ;  /* 0x00008f00cc047a23 */ /* 0x002fe20000010840 */
[----:B---3--:R-:W-:Y:S06]  /*79c0*/  F2FP.BF16.PACK_AB R33, R173, R169 ;  /* 0x000000a9ad21723e */ /* 0x008fec00000010ff */
[----:B------:R1:W2:Y:S02]  /*79d0*/  MUFU.EX2 R199, R4 ;  /* 0x0000000400c77308 */ /* 0x0002a40000000800 */
[--C-:B-1----:R-:W-:Y:S08]  /*79e0*/  FFMA.FTZ R4, R203, c[0x0][0x23c], -R66.reuse ;  /* 0x00008f00cb047a23 */ /* 0x102ff00000010842 */
[----:B------:R1:W-:Y:S02]  /*79f0*/  MUFU.EX2 R174, R4 ;  /* 0x0000000400ae7308 */ /* 0x0003e40000000800 */
[----:B-1----:R-:W-:Y:S08]  /*7a00*/  FFMA.FTZ R4, R179, c[0x0][0x23c], -R66 ;  /* 0x00008f00b3047a23 */ /* 0x002ff00000010842 */
[----:B------:R1:W-:Y:S10]  /*7a10*/  MUFU.EX2 R179, R5 ;  /* 0x0000000500b37308 */ /* 0x0003f40000000800 */
[----:B------:R3:W4:Y:S01]  /*7a20*/  MUFU.EX2 R178, R4 ;  /* 0x0000000400b27308 */ /* 0x0007220000000800 */
[--C-:B-1----:R-:W-:Y:S02]  /*7a30*/  FFMA.FTZ R5, R28, c[0x0][0x23c], -R64.reuse ;  /* 0x00008f001c057a23 */ /* 0x102fe40000010840 */
[----:B------:R-:W-:Y:S07]  /*7a40*/  FFMA.FTZ R28, R87, c[0x0][0x23c], -R65 ;  /* 0x00008f00571c7a23 */ /* 0x000fee0000010841 */
[----:B------:R1:W-:Y:S01]  /*7a50*/  MUFU.EX2 R224, R5 ;  /* 0x0000000500e07308 */ /* 0x0003e20000000800 */
[----:B---3--:R-:W-:Y:S09]  /*7a60*/  FFMA.FTZ R4, R176, c[0x0][0x23c], -R43 ;  /* 0x00008f00b0047a23 */ /* 0x008ff2000001082b */
[----:B------:R3:W-:Y:S01]  /*7a70*/  MUFU.EX2 R206, R4 ;  /* 0x0000000400ce7308 */ /* 0x0007e20000000800 */
[--C-:B-1----:R-:W-:Y:S02]  /*7a80*/  FFMA.FTZ R5, R19, c[0x0][0x23c], -R65.reuse ;  /* 0x00008f0013057a23 */ /* 0x102fe40000010841 */
[----:B------:R-:W-:Y:S07]  /*7a90*/  FMUL.FTZ R19, R41, R151 ;  /* 0x0000009729137220 */ /* 0x000fee0000410000 */
[----:B------:R1:W-:Y:S01]  /*7aa0*/  MUFU.EX2 R225, R5 ;  /* 0x0000000500e17308 */ /* 0x0003e20000000800 */
[--C-:B---3--:R-:W-:Y:S09]  /*7ab0*/  FFMA.FTZ R4, R23, c[0x0][0x23c], -R65.reuse ;  /* 0x00008f0017047a23 */ /* 0x108ff20000010841 */
[----:B------:R3:W-:Y:S01]  /*7ac0*/  MUFU.EX2 R200, R4 ;  /* 0x0000000400c87308 */ /* 0x0007e20000000800 */
[--C-:B-1----:R-:W-:Y:S01]  /*7ad0*/  FFMA.FTZ R5, R44, c[0x0][0x23c], -R64.reuse ;  /* 0x00008f002c057a23 */ /* 0x102fe20000010840 */
[----:B------:R-:W-:Y:S08]  /*7ae0*/  F2FP.BF16.PACK_AB R44, R235, R210 ;  /* 0x000000d2eb2c723e */ /* 0x000ff000000010ff */
[----:B------:R1:W-:Y:S01]  /*7af0*/  MUFU.EX2 R220, R5 ;  /* 0x0000000500dc7308 */ /* 0x0003e20000000800 */
[--C-:B---3--:R-:W-:Y:S01]  /*7b00*/  FFMA.FTZ R4, R34, c[0x0][0x23c], -R65.reuse ;  /* 0x00008f0022047a23 */ /* 0x108fe20000010841 */
[----:B--2---:R-:W-:Y:S08]  /*7b10*/  F2FP.BF16.PACK_AB R34, R199, R180 ;  /* 0x000000b4c722723e */ /* 0x004ff000000010ff */
[----:B------:R2:W-:Y:S01]  /*7b20*/  MUFU.EX2 R250, R4 ;  /* 0x0000000400fa7308 */ /* 0x0005e20000000800 */
[--C-:B-1----:R-:W-:Y:S09]  /*7b30*/  FFMA.FTZ R5, R54, c[0x0][0x23c], -R65.reuse ;  /* 0x00008f0036057a23 */ /* 0x102ff20000010841 */
[----:B------:R1:W-:Y:S01]  /*7b40*/  MUFU.EX2 R232, R5 ;  /* 0x0000000500e87308 */ /* 0x0003e20000000800 */
[--C-:B--2---:R-:W-:Y:S01]  /*7b50*/  FFMA.FTZ R4, R35, c[0x0][0x23c], -R65.reuse ;  /* 0x00008f0023047a23 */ /* 0x104fe20000010841 */
[----:B----4-:R-:W-:Y:S08]  /*7b60*/  F2FP.BF16.PACK_AB R35, R178, R174 ;  /* 0x000000aeb223723e */ /* 0x010ff000000010ff */
[----:B------:R2:W3:Y:S01]  /*7b70*/  MUFU.EX2 R132, R4 ;  /* 0x0000000400847308 */ /* 0x0004e20000000800 */
[--C-:B-1----:R-:W-:Y:S02]  /*7b80*/  FFMA.FTZ R5, R60, c[0x0][0x23c], -R64.reuse ;  /* 0x00008f003c057a23 */ /* 0x102fe40000010840 */
[--C-:B------:R-:W-:Y:S07]  /*7b90*/  FFMA.FTZ R60, R88, c[0x0][0x23c], -R64.reuse ;  /* 0x00008f00583c7a23 */ /* 0x100fee0000010840 */
[----:B------:R1:W-:Y:S01]  /*7ba0*/  MUFU.EX2 R214, R5 ;  /* 0x0000000500d67308 */ /* 0x0003e20000000800 */
[--C-:B--2---:R-:W-:Y:S01]  /*7bb0*/  FFMA.FTZ R4, R24, c[0x0][0x23c], -R64.reuse ;  /* 0x00008f0018047a23 */ /* 0x104fe20000010840 */
[----:B---3--:R-:W-:Y:S08]  /*7bc0*/  MOV R138, R132 ;  /* 0x00000084008a7202 */ /* 0x008ff00000000f00 */
[----:B------:R2:W-:Y:S10]  /*7bd0*/  MUFU.EX2 R170, R4 ;  /* 0x0000000400aa7308 */ /* 0x0005f40000000800 */
[----:B------:R-:W-:Y:S01]  /*7be0*/  MUFU.EX2 R132, R60 ;  /* 0x0000003c00847308 */ /* 0x000fe20000000800 */
[----:B-1----:R-:W-:Y:S02]  /*7bf0*/  FFMA.FTZ R5, R70, c[0x0][0x23c], -R65 ;  /* 0x00008f0046057a23 */ /* 0x002fe40000010841 */
[----:B------:R-:W3:Y:S07]  /*7c00*/  LDL.LU R70, [R1+0x8] ;  /* 0x0000080001467983 */ /* 0x000eee0000300800 */
[----:B------:R1:W-:Y:S01]  /*7c10*/  MUFU.EX2 R212, R5 ;  /* 0x0000000500d47308 */ /* 0x0003e20000000800 */
[----:B--2---:R-:W-:Y:S09]  /*7c20*/  FFMA.FTZ R4, R25, c[0x0][0x23c], -R64 ;  /* 0x00008f0019047a23 */ /* 0x004ff20000010840 */
[----:B------:R2:W-:Y:S10]  /*7c30*/  MUFU.EX2 R203, R4 ;  /* 0x0000000400cb7308 */ /* 0x0005f40000000800 */
[----:B------:R4:W5:Y:S01]  /*7c40*/  MUFU.EX2 R25, R7 ;  /* 0x0000000700197308 */ /* 0x0009620000000800 */
[----:B-1----:R-:W-:Y:S01]  /*7c50*/  FMUL.FTZ R5, R42, R141 ;  /* 0x0000008d2a057220 */ /* 0x002fe20000410000 */
[----:B------:R-:W-:Y:S01]  /*7c60*/  MOV R141, R135 ;  /* 0x00000087008d7202 */ /* 0x000fe20000000f00 */
[--C-:B--2---:R-:W-:Y:S07]  /*7c70*/  FFMA.FTZ R4, R26, c[0x0][0x23c], -R66.reuse ;  /* 0x00008f001a047a23 */ /* 0x104fee0000010842 */
[----:B------:R1:W-:Y:S01]  /*7c80*/  MUFU.EX2 R26, R6 ;  /* 0x00000006001a7308 */ /* 0x0003e20000000800 */
[--C-:B----4-:R-:W-:Y:S01]  /*7c90*/  FFMA.FTZ R7, R74, c[0x0][0x23c], -R66.reuse ;  /* 0x00008f004a077a23 */ /* 0x110fe20000010842 */
[----:B-----5:R-:W-:Y:S08]  /*7ca0*/  MOV R136, R25 ;  /* 0x0000001900887202 */ /* 0x020ff00000000f00 */
[----:B------:R2:W-:Y:S01]  /*7cb0*/  MUFU.EX2 R168, R4 ;  /* 0x0000000400a87308 */ /* 0x0005e20000000800 */
[C---:B------:R-:W-:Y:S09]  /*7cc0*/  FMUL.FTZ R25, R2.reuse, R157 ;  /* 0x0000009d02197220 */ /* 0x040ff20000410000 */
[----:B------:R4:W-:Y:S01]  /*7cd0*/  MUFU.EX2 R204, R7 ;  /* 0x0000000700cc7308 */ /* 0x0009e20000000800 */
[----:B-1----:R-:W-:Y:S02]  /*7ce0*/  FMUL.FTZ R6, R41, R142 ;  /* 0x0000008e29067220 */ /* 0x002fe40000410000 */
[----:B--2---:R-:W-:Y:S07]  /*7cf0*/  FFMA.FTZ R4, R27, c[0x0][0x23c], -R66 ;  /* 0x00008f001b047a23 */ /* 0x004fee0000010842 */
[----:B------:R1:W-:Y:S01]  /*7d00*/  MUFU.EX2 R182, R4 ;  /* 0x0000000400b67308 */ /* 0x0003e20000000800 */
[--C-:B----4-:R-:W-:Y:S09]  /*7d10*/  FFMA.FTZ R7, R77, c[0x0][0x23c], -R64.reuse ;  /* 0x00008f004d077a23 */ /* 0x110ff20000010840 */
[----:B------:R2:W-:Y:S01]  /*7d20*/  MUFU.EX2 R229, R7 ;  /* 0x0000000700e57308 */ /* 0x0005e20000000800 */
[----:B-1----:R-:W-:Y:S02]  /*7d30*/  FFMA.FTZ R4, R29, c[0x0][0x23c], -R64 ;  /* 0x00008f001d047a23 */ /* 0x002fe40000010840 */
[----:B------:R-:W-:Y:S07]  /*7d40*/  FMUL.FTZ R29, R2, R161 ;  /* 0x000000a1021d7220 */ /* 0x000fee0000410000 */
[----:B------:R1:W-:Y:S01]  /*7d50*/  MUFU.EX2 R241, R4 ;  /* 0x0000000400f17308 */ /* 0x0003e20000000800 */
[----:B--2---:R-:W-:Y:S01]  /*7d60*/  FMUL.FTZ R7, R41, R143 ;  /* 0x0000008f29077220 */ /* 0x004fe20000410000 */
[----:B------:R-:W-:Y:S01]  /*7d70*/  MOV R143, R133 ;  /* 0x00000085008f7202 */ /* 0x000fe20000000f00 */
[--C-:B-1----:R-:W-:Y:S02]  /*7d80*/  FFMA.FTZ R4, R30, c[0x0][0x23c], -R66.reuse ;  /* 0x00008f001e047a23 */ /* 0x102fe40000010842 */
[--C-:B------:R-:W-:Y:S05]  /*7d90*/  FFMA.FTZ R30, R96, c[0x0][0x23c], -R43.reuse ;  /* 0x00008f00601e7a23 */ /* 0x100fea000001082b */
[----:B------:R1:W-:Y:S02]  /*7da0*/  MUFU.EX2 R217, R4 ;  /* 0x0000000400d97308 */ /* 0x0003e40000000800 */
[----:B-1----:R-:W-:Y:S02]  /*7db0*/  FFMA.FTZ R4, R31, c[0x0][0x23c], -R66 ;  /* 0x00008f001f047a23 */ /* 0x002fe40000010842 */
[----:B------:R-:W-:Y:S06]  /*7dc0*/  FMUL.FTZ R31, R0, R163 ;  /* 0x000000a3001f7220 */ /* 0x000fec0000410000 */
        /* <DEDUP_REMOVED lines=8> */
[----:B-1----:R-:W-:Y:S02]  /*7e50*/  FFMA.FTZ R4, R51, c[0x0][0x23c], -R65 ;  /* 0x00008f0033047a23 */ /* 0x002fe40000010841 */
[----:B------:R-:W-:Y:S06]  /*7e60*/  LDSM.16.MT88.4 R48, [R185+0x4000] ;  /* 0x00400000b930783b */ /* 0x000fec0000004200 */
[----:B------:R1:W2:Y:S02]  /*7e70*/  MUFU.EX2 R134, R4 ;  /* 0x0000000400867308 */ /* 0x0002a40000000800 */
[--C-:B-1----:R-:W-:Y:S01]  /*7e80*/  FFMA.FTZ R4, R21, c[0x0][0x23c], -R64.reuse ;  /* 0x00008f0015047a23 */ /* 0x102fe20000010840 */
[----:B--2---:R-:W-:Y:S01]  /*7e90*/  MOV R142, R134 ;  /* 0x00000086008e7202 */ /* 0x004fe20000000f00 */
[----:B------:R-:W1:Y:S06]  /*7ea0*/  LDSM.16.MT88.4 R20, [R184+0x4000] ;  /* 0x00400000b814783b */ /* 0x000e6c0000004200 */
[----:B------:R2:W-:Y:S02]  /*7eb0*/  MUFU.EX2 R177, R4 ;  /* 0x0000000400b17308 */ /* 0x0005e40000000800 */
[----:B--2---:R-:W-:Y:S02]  /*7ec0*/  FFMA.FTZ R4, R17, c[0x0][0x23c], -R64 ;  /* 0x00008f0011047a23 */ /* 0x004fe40000010840 */
[--C-:B------:R-:W-:Y:S06]  /*7ed0*/  FFMA.FTZ R17, R84, c[0x0][0x23c], -R43.reuse ;  /* 0x00008f0054117a23 */ /* 0x100fec000001082b */
[----:B------:R2:W-:Y:S10]  /*7ee0*/  MUFU.EX2 R211, R4 ;  /* 0x0000000400d37308 */ /* 0x0005f40000000800 */
[----:B------:R4:W-:Y:S01]  /*7ef0*/  MUFU.EX2 R145, R17 ;  /* 0x0000001100917308 */ /* 0x0009e20000000800 */
[--C-:B--2---:R-:W-:Y:S02]  /*7f00*/  FFMA.FTZ R4, R16, c[0x0][0x23c], -R66.reuse ;  /* 0x00008f0010047a23 */ /* 0x104fe40000010842 */
[C---:B------:R-:W-:Y:S01]  /*7f10*/  FMUL.FTZ R16, R42.reuse, R148 ;  /* 0x000000942a107220 */ /* 0x040fe20000410000 */
[----:B------:R-:W-:Y:S06]  /*7f20*/  MOV R148, R126 ;  /* 0x0000007e00947202 */ /* 0x000fec0000000f00 */
[----:B------:R2:W-:Y:S01]  /*7f30*/  MUFU.EX2 R181, R4 ;  /* 0x0000000400b57308 */ /* 0x0005e20000000800 */
[----:B----4-:R-:W-:Y:S02]  /*7f40*/  FMUL.FTZ R17, R42, R149 ;  /* 0x000000952a117220 */ /* 0x010fe40000410000 */
[----:B--2---:R-:W-:Y:S02]  /*7f50*/  FFMA.FTZ R4, R15, c[0x0][0x23c], -R66 ;  /* 0x00008f000f047a23 */ /* 0x004fe40000010842 */
[C---:B------:R-:W-:Y:S01]  /*7f60*/  FMUL.FTZ R15, R0.reuse, R147 ;  /* 0x00000093000f7220 */ /* 0x040fe20000410000 */
[----:B------:R-:W-:Y:S04]  /*7f70*/  MOV R147, R26 ;  /* 0x0000001a00937202 */ /* 0x000fe80000000f00 */
[----:B------:R2:W-:Y:S01]  /*7f80*/  MUFU.EX2 R202, R4 ;  /* 0x0000000400ca7308 */ /* 0x0005e20000000800 */
[----:B------:R-:W-:Y:S02]  /*7f90*/  FMUL.FTZ R26, R0, R158 ;  /* 0x0000009e001a7220 */ /* 0x000fe40000410000 */
[----:B--2---:R-:W-:Y:S01]  /*7fa0*/  FFMA.FTZ R4, R45, c[0x0][0x23c], -R64 ;  /* 0x00008f002d047a23 */ /* 0x004fe20000010840 */
[----:B------:R-:W-:Y:S06]  /*7fb0*/  F2FP.BF16.PACK_AB R45, R226, R209 ;  /* 0x000000d1e22d723e */ /* 0x000fec00000010ff */
[----:B------:R2:W-:Y:S02]  /*7fc0*/  MUFU.EX2 R236, R4 ;  /* 0x0000000400ec7308 */ /* 0x0005e40000000800 */
[--C-:B--2---:R-:W-:Y:S01]  /*7fd0*/  FFMA.FTZ R4, R46, c[0x0][0x23c], -R66.reuse ;  /* 0x00008f002e047a23 */ /* 0x104fe20000010842 */
[----:B------:R-:W-:Y:S07]  /*7fe0*/  F2FP.BF16.PACK_AB R46, R246, R228 ;  /* 0x000000e4f62e723e */ /* 0x000fee00000010ff */
[----:B------:R2:W-:Y:S02]  /*7ff0*/  MUFU.EX2 R208, R4 ;  /* 0x0000000400d07308 */ /* 0x0005e40000000800 */
[--C-:B--2---:R-:W-:Y:S01]  /*8000*/  FFMA.FTZ R4, R47, c[0x0][0x23c], -R66.reuse ;  /* 0x00008f002f047a23 */ /* 0x104fe20000010842 */
[----:B------:R-:W-:Y:S07]  /*8010*/  F2FP.BF16.PACK_AB R47, R238, R219 ;  /* 0x000000dbee2f723e */ /* 0x000fee00000010ff */
[----:B------:R2:W-:Y:S02]  /*8020*/  MUFU.EX2 R240, R4 ;  /* 0x0000000400f07308 */ /* 0x0005e40000000800 */
[----:B--2---:R-:W-:Y:S08]  /*8030*/  FFMA.FTZ R4, R53, c[0x0][0x23c], -R43 ;  /* 0x00008f0035047a23 */ /* 0x004ff0000001082b */
[----:B------:R2:W-:Y:S02]  /*8040*/  MUFU.EX2 R244, R4 ;  /* 0x0000000400f47308 */ /* 0x0005e40000000800 */
[--C-:B--2---:R-:W-:Y:S02]  /*8050*/  FFMA.FTZ R4, R55, c[0x0][0x23c], -R65.reuse ;  /* 0x00008f0037047a23 */ /* 0x104fe40000010841 */
[----:B------:R-:W2:Y:S06]  /*8060*/  LDSM.16.MT88.4 R52, [R184+0x4400] ;  /* 0x00440000b834783b */ /* 0x000eac0000004200 */
[----:B------:R4:W-:Y:S02]  /*8070*/  MUFU.EX2 R247, R4 ;  /* 0x0000000400f77308 */ /* 0x0009e40000000800 */
[--C-:B----4-:R-:W-:Y:S02]  /*8080*/  FFMA.FTZ R4, R12, c[0x0][0x23c], -R65.reuse ;  /* 0x00008f000c047a23 */ /* 0x110fe40000010841 */
[----:B------:R-:W-:Y:S06]  /*8090*/  FFMA.FTZ R12, R78, c[0x0][0x23c], -R66 ;  /* 0x00008f004e0c7a23 */ /* 0x000fec0000010842 */
[----:B------:R4:W-:Y:S10]  /*80a0*/  MUFU.EX2 R243, R4 ;  /* 0x0000000400f37308 */ /* 0x0009f40000000800 */
[----:B------:R5:W-:Y:S01]  /*80b0*/  MUFU.EX2 R215, R12 ;  /* 0x0000000c00d77308 */ /* 0x000be20000000800 */
[----:B----4-:R-:W-:Y:S02]  /*80c0*/  FFMA.FTZ R4, R67, c[0x0][0x23c], -R65 ;  /* 0x00008f0043047a23 */ /* 0x010fe40000010841 */
[----:B------:R-:W-:Y:S07]  /*80d0*/  FFMA.FTZ R67, R124, c[0x0][0x23c], -R64 ;  /* 0x00008f007c437a23 */ /* 0x000fee0000010840 */
[----:B------:R4:W-:Y:S01]  /*80e0*/  MUFU.EX2 R171, R4 ;  /* 0x0000000400ab7308 */ /* 0x0009e20000000800 */
[----:B-----5:R-:W-:Y:S09]  /*80f0*/  FFMA.FTZ R12, R79, c[0x0][0x23c], -R66 ;  /* 0x00008f004f0c7a23 */ /* 0x020ff20000010842 */
[----:B------:R5:W-:Y:S10]  /*8100*/  MUFU.EX2 R207, R12 ;  /* 0x0000000c00cf7308 */ /* 0x000bf40000000800 */
[----:B------:R-:W-:Y:S01]  /*8110*/  MUFU.EX2 R67, R67 ;  /* 0x0000004300437308 */ /* 0x000fe20000000800 */
[--C-:B----4-:R-:W-:Y:S09]  /*8120*/  FFMA.FTZ R4, R56, c[0x0][0x23c], -R64.reuse ;  /* 0x00008f0038047a23 */ /* 0x110ff20000010840 */
[----:B------:R4:W-:Y:S01]  /*8130*/  MUFU.EX2 R183, R4 ;  /* 0x0000000400b77308 */ /* 0x0009e20000000800 */
[----:B-----5:R-:W-:Y:S02]  /*8140*/  FMUL.FTZ R12, R2, R144 ;  /* 0x00000090020c7220 */ /* 0x020fe40000410000 */
[----:B----4-:R-:W-:Y:S07]  /*8150*/  FFMA.FTZ R4, R57, c[0x0][0x23c], -R64 ;  /* 0x00008f0039047a23 */ /* 0x010fee0000010840 */
        /* <DEDUP_REMOVED lines=9> */
[----:B------:R5:W-:Y:S02]  /*81f0*/  MUFU.EX2 R216, R4 ;  /* 0x0000000400d87308 */ /* 0x000be40000000800 */
[----:B-----5:R-:W-:Y:S02]  /*8200*/  FFMA.FTZ R4, R63, c[0x0][0x23c], -R66 ;  /* 0x00008f003f047a23 */ /* 0x020fe40000010842 */
[----:B------:R-:W5:Y:S06]  /*8210*/  LDSM.16.MT88.4 R60, [R184+0x4800] ;  /* 0x00480000b83c783b */ /* 0x000f6c0000004200 */
[----:B------:R1:W-:Y:S02]  /*8220*/  MUFU.EX2 R223, R4 ;  /* 0x0000000400df7308 */ /* 0x0003e40000000800 */
[----:B-1----:R-:W-:Y:S02]  /*8230*/  FFMA.FTZ R4, R69, c[0x0][0x23c], -R43 ;  /* 0x00008f0045047a23 */ /* 0x002fe4000001082b */
[----:B------:R-:W2:Y:S06]  /*8240*/  LDL.LU R69, [R1+0x4] ;  /* 0x0000040001457983 */ /* 0x000eac0000300800 */
[----:B------:R1:W-:Y:S01]  /*8250*/  MUFU.EX2 R252, R4 ;  /* 0x0000000400fc7308 */ /* 0x0003e20000000800 */
[----:B------:R-:W4:Y:S04]  /*8260*/  LDL.LU R149, [R1+0xc] ;  /* 0x00000c0001957983 */ /* 0x000f280000300800 */
[----:B------:R-:W4:Y:S01]  /*8270*/  LDL.LU R150, [R1] ;  /* 0x0000000001967983 */ /* 0x000f220000300800 */
[--C-:B-1----:R-:W-:Y:S04]  /*8280*/  FFMA.FTZ R4, R71, c[0x0][0x23c], -R65.reuse ;  /* 0x00008f0047047a23 */ /* 0x102fe80000010841 */
[----:B------:R1:W1:Y:S02]  /*8290*/  MUFU.EX2 R24, R4 ;  /* 0x0000000400187308 */ /* 0x0002640000000800 */
[--C-:B-1----:R-:W-:Y:S01]  /*82a0*/  FFMA.FTZ R4, R82, c[0x0][0x23c], -R65.reuse ;  /* 0x00008f0052047a23 */ /* 0x102fe20000010841 */
[----:B------:R-:W-:Y:S01]  /*82b0*/  MOV R137, R24 ;  /* 0x0000001800897202 */ /* 0x000fe20000000f00 */
[--C-:B------:R-:W-:Y:S06]  /*82c0*/  FFMA.FTZ R24, R86, c[0x0][0x23c], -R65.reuse ;  /* 0x00008f0056187a23 */ /* 0x100fec0000010841 */
[----:B------:R1:W-:Y:S10]  /*82d0*/  MUFU.EX2 R251, R4 ;  /* 0x0000000400fb7308 */ /* 0x0003f40000000800 */
[----:B------:R3:W-:Y:S01]  /*82e0*/  MUFU.EX2 R144, R24 ;  /* 0x0000001800907308 */ /* 0x0007e20000000800 */
[----:B-1----:R-:W-:Y:S09]  /*82f0*/  FFMA.FTZ R4, R83, c[0x0][0x23c], -R65 ;  /* 0x00008f0053047a23 */ /* 0x002ff20000010841 */
[----:B------:R1:W1:Y:S01]  /*8300*/  MUFU.EX2 R27, R4 ;  /* 0x00000004001b7308 */ /* 0x0002620000000800 */
[----:B---3--:R-:W-:Y:S02]  /*8310*/  FMUL.FTZ R24, R2, R156 ;  /* 0x0000009c02187220 */ /* 0x008fe40000410000 */
[--C-:B-1----:R-:W-:Y:S01]  /*8320*/  FFMA.FTZ R4, R72, c[0x0][0x23c], -R64.reuse ;  /* 0x00008f0048047a23 */ /* 0x102fe20000010840 */
[----:B------:R-:W-:Y:S01]  /*8330*/  MOV R146, R27 ;  /* 0x0000001b00927202 */ /* 0x000fe20000000f00 */
[----:B------:R-:W-:Y:S05]  /*8340*/  FMUL.FTZ R27, R0, R159 ;  /* 0x0000009f001b7220 */ /* 0x000fea0000410000 */
[----:B------:R1:W-:Y:S02]  /*8350*/  MUFU.EX2 R213, R4 ;  /* 0x0000000400d57308 */ /* 0x0003e40000000800 */
[----:B-1----:R-:W-:Y:S08]  /*8360*/  FFMA.FTZ R4, R73, c[0x0][0x23c], -R64 ;  /* 0x00008f0049047a23 */ /* 0x002ff00000010840 */
[----:B------:R1:W-:Y:S02]  /*8370*/  MUFU.EX2 R230, R4 ;  /* 0x0000000400e67308 */ /* 0x0003e40000000800 */
[----:B-1----:R-:W-:Y:S08]  /*8380*/  FFMA.FTZ R4, R75, c[0x0][0x23c], -R66 ;  /* 0x00008f004b047a23 */ /* 0x002ff00000010842 */
[----:B------:R1:W-:Y:S02]  /*8390*/  MUFU.EX2 R222, R4 ;  /* 0x0000000400de7308 */ /* 0x0003e40000000800 */
[----:B-1----:R-:W-:Y:S08]  /*83a0*/  FFMA.FTZ R4, R76, c[0x0][0x23c], -R64 ;  /* 0x00008f004c047a23 */ /* 0x002ff00000010840 */
[----:B------:R1:W-:Y:S02]  /*83b0*/  MUFU.EX2 R227, R4 ;  /* 0x0000000400e37308 */ /* 0x0003e40000000800 */
[C---:B-1----:R-:W-:Y:S01]  /*83c0*/  FMUL.FTZ R4, R42.reuse, R140 ;  /* 0x0000008c2a047220 */ /* 0x042fe20000410000 */
[----:B------:R-:W-:Y:S06]  /*83d0*/  MOV R140, R171 ;  /* 0x000000ab008c7202 */ /* 0x000fec0000000f00 */
[-C--:B------:R-:W-:Y:S08]  /*83e0*/  HMMA.16816.F32.BF16 R4, R44, R20.reuse, R4 ;  /* 0x000000142c04723c */ /* 0x080ff00000041804 */
[C---:B------:R-:W-:Y:S07]  /*83f0*/  HMMA.16816.F32.BF16 R8, R32.reuse, R20, R8 ;  /* 0x000000142008723c */ /* 0x040fee0000041808 */
[--C-:B------:R-:W-:Y:S01]  /*8400*/  FFMA.FTZ R20, R85, c[0x0][0x23c], -R43.reuse ;  /* 0x00008f0055147a23 */ /* 0x100fe2000001082b */
[-C--:B------:R-:W-:Y:S03]  /*8410*/  HMMA.16816.F32.BF16 R12, R32, R22.reuse, R12 ;  /* 0x00000016200c723c */ /* 0x080fe6000004180c */
[----:B------:R1:W-:Y:S01]  /*8420*/  MUFU.EX2 R171, R20 ;  /* 0x0000001400ab7308 */ /* 0x0003e20000000800 */
[C---:B------:R-:W-:Y:S04]  /*8430*/  FMUL.FTZ R21, R42.reuse, R153 ;  /* 0x000000992a157220 */ /* 0x040fe80000410000 */
[C---:B------:R-:W-:Y:S05]  /*8440*/  HMMA.16816.F32.BF16 R16, R44.reuse, R22, R16 ;  /* 0x000000162c10723c */ /* 0x040fea0000041810 */
[----:B------:R3:W-:Y:S02]  /*8450*/  MUFU.EX2 R153, R28 ;  /* 0x0000001c00997308 */ /* 0x0007e40000000800 */
[C---:B------:R-:W-:Y:S02]  /*8460*/  FMUL.FTZ R22, R41.reuse, R154 ;  /* 0x0000009a29167220 */ /* 0x040fe40000410000 */
[----:B------:R-:W-:Y:S03]  /*8470*/  FMUL.FTZ R23, R41, R155 ;  /* 0x0000009b29177220 */ /* 0x000fe60000410000 */
[----:B-1----:R-:W-:Y:S03]  /*8480*/  FMUL.FTZ R20, R42, R152 ;  /* 0x000000982a147220 */ /* 0x002fe60000410000 */
[----:B------:R1:W-:Y:S04]  /*8490*/  MUFU.EX2 R152, R30 ;  /* 0x0000001e00987308 */ /* 0x0003e80000000800 */
[-C--:B------:R-:W-:Y:S03]  /*84a0*/  HMMA.16816.F32.BF16 R20, R44, R48.reuse, R20 ;  /* 0x000000302c14723c */ /* 0x080fe60000041814 */
[C---:B---3--:R-:W-:Y:S02]  /*84b0*/  FMUL.FTZ R28, R2.reuse, R160 ;  /* 0x000000a0021c7220 */ /* 0x048fe40000410000 */
[----:B------:R-:W-:Y:S03]  /*84c0*/  FFMA.FTZ R2, R2, R70, R172 ;  /* 0x0000004602027223 */ /* 0x000fe600000100ac */
[C---:B------:R-:W-:Y:S07]  /*84d0*/  HMMA.16816.F32.BF16 R24, R32.reuse, R48, R24 ;  /* 0x000000302018723c */ /* 0x040fee0000041818 */
[----:B------:R-:W-:Y:S01]  /*84e0*/  FFMA.FTZ R48, R97, c[0x0][0x23c], -R43 ;  /* 0x00008f0061307a23 */ /* 0x000fe2000001082b */
[----:B------:R-:W-:Y:S03]  /*84f0*/  F2FP.BF16.PACK_AB R49, R182, R168 ;  /* 0x000000a8b631723e */ /* 0x000fe600000010ff */
[----:B------:R3:W-:Y:S01]  /*8500*/  MUFU.EX2 R135, R48 ;  /* 0x0000003000877308 */ /* 0x0007e20000000800 */
[C---:B-1----:R-:W-:Y:S02]  /*8510*/  FMUL.FTZ R30, R0.reuse, R162 ;  /* 0x000000a2001e7220 */ /* 0x042fe40000410000 */
[----:B--2---:R-:W-:Y:S04]  /*8520*/  FFMA.FTZ R0, R0, R69, R169 ;  /* 0x0000004500007223 */ /* 0x004fe800000100a9 */
[----:B------:R-:W-:Y:S01]  /*8530*/  FADD.FTZ R0, R173, R0 ;  /* 0x00000000ad007221 */ /* 0x000fe20000010000 */
[-C--:B------:R-:W-:Y:S03]  /*8540*/  HMMA.16816.F32.BF16 R28, R32, R50.reuse, R28 ;  /* 0x00000032201c723c */ /* 0x080fe6000004181c */
[----:B------:R-:W-:Y:S04]  /*8550*/  FADD.FTZ R0, R174, R0 ;  /* 0x00000000ae007221 */ /* 0x000fe80000010000 */
[C---:B------:R-:W-:Y:S02]  /*8560*/  FMUL.FTZ R32, R42.reuse, R164 ;  /* 0x000000a42a207220 */ /* 0x040fe40000410000 */
[----:B------:R-:W-:Y:S03]  /*8570*/  FMUL.FTZ R33, R42, R165 ;  /* 0x000000a52a217220 */ /* 0x000fe60000410000 */
[C---:B------:R-:W-:Y:S02]  /*8580*/  FMUL.FTZ R34, R41.reuse, R166 ;  /* 0x000000a629227220 */ /* 0x040fe40000410000 */
[C---:B------:R-:W-:Y:S02]  /*8590*/  FMUL.FTZ R35, R41.reuse, R167 ;  /* 0x000000a729237220 */ /* 0x040fe40000410000 */
[----:B---3--:R-:W-:Y:S02]  /*85a0*/  FFMA.FTZ R48, R98, c[0x0][0x23c], -R65 ;  /* 0x00008f0062307a23 */ /* 0x008fe40000010841 */
[----:B----4-:R-:W-:Y:S02]  /*85b0*/  FFMA.FTZ R41, R41, R149, R209 ;  /* 0x0000009529297223 */ /* 0x010fe400000100d1 */
[----:B------:R1:W-:Y:S01]  /*85c0*/  MUFU.EX2 R134, R48 ;  /* 0x0000003000867308 */ /* 0x0003e20000000800 */
[----:B------:R-:W-:Y:S04]  /*85d0*/  HMMA.16816.F32.BF16 R32, R44, R50, R32 ;  /* 0x000000322c20723c */ /* 0x000fe80000041820 */
[----:B------:R-:W-:Y:S02]  /*85e0*/  FFMA.FTZ R42, R42, R150, R210 ;  /* 0x000000962a2a7223 */ /* 0x000fe400000100d2 */
[----:B------:R-:W-:Y:S01]  /*85f0*/  FADD.FTZ R40, R226, R41 ;  /* 0x00000029e2287221 */ /* 0x000fe20000010000 */
[----:B------:R-:W-:Y:S01]  /*8600*/  F2FP.BF16.PACK_AB R46, R139, R148 ;  /* 0x000000948b2e723e */ /* 0x000fe200000010ff */
[----:B------:R-:W-:Y:S01]  /*8610*/  FADD.FTZ R42, R235, R42 ;  /* 0x0000002aeb2a7221 */ /* 0x000fe20000010000 */
[----:B------:R-:W-:Y:S03]  /*8620*/  F2FP.BF16.PACK_AB R44, R206, R201 ;  /* 0x000000c9ce2c723e */ /* 0x000fe600000010ff */
[----:B------:R-:W-:Y:S01]  /*8630*/  F2FP.BF16.PACK_AB R45, R200, R179 ;  /* 0x000000b3c82d723e */ /* 0x000fe200000010ff */
[----:B------:R-:W-:Y:S01]  /*8640*/  FADD.FTZ R40, R219, R40 ;  /* 0x00000028db287221 */ /* 0x000fe20000010000 */
[----:B------:R-:W-:Y:S02]  /*8650*/  F2FP.BF16.PACK_AB R47, R138, R250 ;  /* 0x000000fa8a2f723e */ /* 0x000fe400000010ff */
[----:B------:R-:W-:Y:S01]  /*8660*/  F2FP.BF16.PACK_AB R50, R241, R224 ;  /* 0x000000e0f132723e */ /* 0x000fe200000010ff */
[----:B------:R-:W-:Y:S01]  /*8670*/  FADD.FTZ R40, R238, R40 ;  /* 0x00000028ee287221 */ /* 0x000fe20000010000 */
[----:B------:R-:W-:Y:S03]  /*8680*/  F2FP.BF16.PACK_AB R51, R234, R217 ;  /* 0x000000d9ea33723e */ /* 0x000fe600000010ff */
[-C--:B------:R-:W-:Y:S03]  /*8690*/  HMMA.16816.F32.BF16 R4, R44, R52.reuse, R4 ;  /* 0x000000342c04723c */ /* 0x080fe60000041804 */
[----:B-1----:R-:W-:Y:S04]  /*86a0*/  FFMA.FTZ R48, R99, c[0x0][0x23c], -R65 ;  /* 0x00008f0063307a23 */ /* 0x002fe80000010841 */
[----:B------:R1:W-:Y:S02]  /*86b0*/  MUFU.EX2 R133, R48 ;  /* 0x0000003000857308 */ /* 0x0003e40000000800 */
[----:B-1----:R-:W-:Y:S07]  /*86c0*/  F2FP.BF16.PACK_AB R48, R203, R170 ;  /* 0x000000aacb30723e */ /* 0x002fee00000010ff */
[C---:B------:R-:W-:Y:S07]  /*86d0*/  HMMA.16816.F32.BF16 R8, R48.reuse, R52, R8 ;  /* 0x000000343008723c */ /* 0x040fee0000041808 */
[----:B------:R-:W-:Y:S01]  /*86e0*/  FFMA.FTZ R52, R89, c[0x0][0x23c], -R64 ;  /* 0x00008f0059347a23 */ /* 0x000fe20000010840 */
[-C--:B------:R-:W-:Y:S03]  /*86f0*/  HMMA.16816.F32.BF16 R12, R48, R54.reuse, R12 ;  /* 0x00000036300c723c */ /* 0x080fe6000004180c */
[----:B------:R1:W-:Y:S05]  /*8700*/  MUFU.EX2 R127, R52 ;  /* 0x00000034007f7308 */ /* 0x0003ea0000000800 */
[C---:B------:R-:W-:Y:S08]  /*8710*/  HMMA.16816.F32.BF16 R16, R44.reuse, R54, R16 ;  /* 0x000000362c10723c */ /* 0x040ff00000041810 */
[-C--:B------:R-:W-:Y:S08]  /*8720*/  HMMA.16816.F32.BF16 R20, R44, R56.reuse, R20 ;  /* 0x000000382c14723c */ /* 0x080ff00000041814 */
[C---:B------:R-:W-:Y:S04]  /*8730*/  HMMA.16816.F32.BF16 R24, R48.reuse, R56, R24 ;  /* 0x000000383018723c */ /* 0x040fe80000041818 */
[--C-:B-1----:R-:W-:Y:S03]  /*8740*/  FFMA.FTZ R52, R90, c[0x0][0x23c], -R66.reuse ;  /* 0x00008f005a347a23 */ /* 0x102fe60000010842 */
[----:B------:R-:W-:Y:S01]  /*8750*/  FFMA.FTZ R56, R95, c[0x0][0x23c], -R66 ;  /* 0x00008f005f387a23 */ /* 0x000fe20000010842 */
[-C--:B------:R-:W-:Y:S01]  /*8760*/  HMMA.16816.F32.BF16 R28, R48, R58.reuse, R28 ;  /* 0x0000003a301c723c */ /* 0x080fe2000004181c */
[----:B------:R1:W-:Y:S06]  /*8770*/  MUFU.EX2 R126, R52 ;  /* 0x00000034007e7308 */ /* 0x0003ec0000000800 */
[----:B------:R-:W-:Y:S01]  /*8780*/  FFMA.FTZ R48, R93, c[0x0][0x23c], -R64 ;  /* 0x00008f005d307a23 */ /* 0x000fe20000010840 */
[----:B------:R-:W-:Y:S03]  /*8790*/  HMMA.16816.F32.BF16 R32, R44, R58, R32 ;  /* 0x0000003a2c20723c */ /* 0x000fe60000041820 */
[----:B------:R2:W-:Y:S01]  /*87a0*/  MUFU.EX2 R97, R48 ;  /* 0x0000003000617308 */ /* 0x0005e20000000800 */
[----:B------:R-:W-:Y:S02]  /*87b0*/  F2FP.BF16.PACK_AB R49, R202, R181 ;  /* 0x000000b5ca31723e */ /* 0x000fe400000010ff */
[----:B------:R-:W-:Y:S02]  /*87c0*/  F2FP.BF16.PACK_AB R50, R236, R220 ;  /* 0x000000dcec32723e */ /* 0x000fe400000010ff */
[----:B------:R-:W-:Y:S04]  /*87d0*/  F2FP.BF16.PACK_AB R44, R249, R233 ;  /* 0x000000e9f92c723e */ /* 0x000fe800000010ff */
[----:B------:R-:W-:Y:S02]  /*87e0*/  F2FP.BF16.PACK_AB R45, R242, R225 ;  /* 0x000000e1f22d723e */ /* 0x000fe400000010ff */
[----:B------:R-:W-:Y:S02]  /*87f0*/  F2FP.BF16.PACK_AB R46, R143, R245 ;  /* 0x000000f58f2e723e */ /* 0x000fe400000010ff */
[----:B------:R-:W-:Y:S01]  /*8800*/  F2FP.BF16.PACK_AB R47, R142, R237 ;  /* 0x000000ed8e2f723e */ /* 0x000fe200000010ff */
[--C-:B-1----:R-:W-:Y:S01]  /*8810*/  FFMA.FTZ R52, R91, c[0x0][0x23c], -R66.reuse ;  /* 0x00008f005b347a23 */ /* 0x102fe20000010842 */
[----:B------:R-:W-:Y:S03]  /*8820*/  F2FP.BF16.PACK_AB R51, R240, R208 ;  /* 0x000000d0f033723e */ /* 0x000fe600000010ff */
[----:B------:R1:W-:Y:S02]  /*8830*/  MUFU.EX2 R99, R52 ;  /* 0x0000003400637308 */ /* 0x0003e40000000800 */
[-C--:B-----5:R-:W-:Y:S03]  /*8840*/  HMMA.16816.F32.BF16 R4, R44, R60.reuse, R4 ;  /* 0x0000003c2c04723c */ /* 0x0a0fe60000041804 */
[----:B--2---:R-:W-:Y:S05]  /*8850*/  FFMA.FTZ R48, R94, c[0x0][0x23c], -R66 ;  /* 0x00008f005e307a23 */ /* 0x004fea0000010842 */
[----:B------:R2:W-:Y:S10]  /*8860*/  MUFU.EX2 R96, R48 ;  /* 0x0000003000607308 */ /* 0x0005f40000000800 */
[----:B------:R3:W-:Y:S01]  /*8870*/  MUFU.EX2 R94, R56 ;  /* 0x00000038005e7308 */ /* 0x0007e20000000800 */
[--C-:B-1----:R-:W-:Y:S09]  /*8880*/  FFMA.FTZ R52, R92, c[0x0][0x23c], -R64.reuse ;  /* 0x00008f005c347a23 */ /* 0x102ff20000010840 */
[----:B------:R1:W-:Y:S01]  /*8890*/  MUFU.EX2 R98, R52 ;  /* 0x0000003400627308 */ /* 0x0003e20000000800 */
[----:B--2---:R-:W-:Y:S07]  /*88a0*/  F2FP.BF16.PACK_AB R48, R211, R177 ;  /* 0x000000b1d330723e */ /* 0x004fee00000010ff */
[C---:B------:R-:W-:Y:S04]  /*88b0*/  HMMA.16816.F32.BF16 R8, R48.reuse, R60, R8 ;  /* 0x0000003c3008723c */ /* 0x040fe80000041808 */
[--C-:B---3--:R-:W-:Y:S03]  /*88c0*/  FFMA.FTZ R56, R100, c[0x0][0x23c], -R43.reuse ;  /* 0x00008f0064387a23 */ /* 0x108fe6000001082b */
[----:B------:R-:W-:Y:S01]  /*88d0*/  FFMA.FTZ R60, R101, c[0x0][0x23c], -R43 ;  /* 0x00008f00653c7a23 */ /* 0x000fe2000001082b */
[-C--:B------:R-:W-:Y:S01]  /*88e0*/  HMMA.16816.F32.BF16 R12, R48, R62.reuse, R12 ;  /* 0x0000003e300c723c */ /* 0x080fe2000004180c */
[----:B------:R2:W-:Y:S01]  /*88f0*/  MUFU.EX2 R93, R56 ;  /* 0x00000038005d7308 */ /* 0x0005e20000000800 */
[----:B-1----:R-:W1:Y:S06]  /*8900*/  LDSM.16.MT88.4 R52, [R185+0x4800] ;  /* 0x00480000b934783b */ /* 0x002e6c0000004200 */
[C---:B------:R-:W-:Y:S03]  /*8910*/  HMMA.16816.F32.BF16 R16, R44.reuse, R62, R16 ;  /* 0x0000003e2c10723c */ /* 0x040fe60000041810 */
[----:B------:R3:W-:Y:S01]  /*8920*/  MUFU.EX2 R92, R60 ;  /* 0x0000003c005c7308 */ /* 0x0007e20000000800 */
[----:B--2---:R-:W2:Y:S01]  /*8930*/  LDSM.16.MT88.4 R56, [R184+0x4c00] ;  /* 0x004c0000b838783b */ /* 0x004ea20000004200 */
[--C-:B---3--:R-:W-:Y:S08]  /*8940*/  FFMA.FTZ R60, R102, c[0x0][0x23c], -R65.reuse ;  /* 0x00008f00663c7a23 */ /* 0x108ff00000010841 */
[----:B------:R3:W-:Y:S01]  /*8950*/  MUFU.EX2 R91, R60 ;  /* 0x0000003c005b7308 */ /* 0x0007e20000000800 */
[-C--:B-1----:R-:W-:Y:S08]  /*8960*/  HMMA.16816.F32.BF16 R20, R44, R52.reuse, R20 ;  /* 0x000000342c14723c */ /* 0x082ff00000041814 */
[C---:B------:R-:W-:Y:S07]  /*8970*/  HMMA.16816.F32.BF16 R24, R48.reuse, R52, R24 ;  /* 0x000000343018723c */ /* 0x040fee0000041818 */
[----:B------:R-:W-:Y:S01]  /*8980*/  FFMA.FTZ R52, R103, c[0x0][0x23c], -R65 ;  /* 0x00008f0067347a23 */ /* 0x000fe20000010841 */
[-C--:B------:R-:W-:Y:S01]  /*8990*/  HMMA.16816.F32.BF16 R28, R48, R54.reuse, R28 ;  /* 0x00000036301c723c */ /* 0x080fe2000004181c */
[----:B---3--:R-:W1:Y:S02]  /*89a0*/  LDSM.16.MT88.4 R60, [R185+0x4c00] ;  /* 0x004c0000b93c783b */ /* 0x008e640000004200 */
[----:B------:R3:W4:Y:S04]  /*89b0*/  MUFU.EX2 R90, R52 ;  /* 0x00000034005a7308 */ /* 0x0007280000000800 */
[----:B------:R-:W-:Y:S01]  /*89c0*/  FFMA.FTZ R48, R112, c[0x0][0x23c], -R43 ;  /* 0x00008f0070307a23 */ /* 0x000fe2000001082b */
        /* <DEDUP_REMOVED lines=9> */
[----:B---3--:R-:W-:Y:S01]  /*8a60*/  FFMA.FTZ R52, R114, c[0x0][0x23c], -R65 ;  /* 0x00008f0072347a23 */ /* 0x008fe20000010841 */
[----:B----4-:R-:W-:Y:S03]  /*8a70*/  F2FP.BF16.PACK_AB R41, R90, R91 ;  /* 0x0000005b5a29723e */ /* 0x010fe600000010ff */
[-C--:B--2---:R-:W-:Y:S01]  /*8a80*/  HMMA.16816.F32.BF16 R4, R44, R56.reuse, R4 ;  /* 0x000000382c04723c */ /* 0x084fe20000041804 */
[----:B------:R2:W-:Y:S02]  /*8a90*/  MUFU.EX2 R87, R52 ;  /* 0x0000003400577308 */ /* 0x0005e40000000800 */
[----:B-----5:R-:W-:Y:S08]  /*8aa0*/  FFMA.FTZ R48, R113, c[0x0][0x23c], -R43 ;  /* 0x00008f0071307a23 */ /* 0x020ff0000001082b */
[----:B------:R3:W-:Y:S01]  /*8ab0*/  MUFU.EX2 R88, R48 ;  /* 0x0000003000587308 */ /* 0x0007e20000000800 */
[----:B--2---:R-:W-:Y:S09]  /*8ac0*/  FFMA.FTZ R52, R115, c[0x0][0x23c], -R65 ;  /* 0x00008f0073347a23 */ /* 0x004ff20000010841 */
[----:B------:R2:W-:Y:S01]  /*8ad0*/  MUFU.EX2 R86, R52 ;  /* 0x0000003400567308 */ /* 0x0005e20000000800 */
[----:B---3--:R-:W-:Y:S07]  /*8ae0*/  F2FP.BF16.PACK_AB R48, R218, R183 ;  /* 0x000000b7da30723e */ /* 0x008fee00000010ff */
[C---:B------:R-:W-:Y:S07]  /*8af0*/  HMMA.16816.F32.BF16 R8, R48.reuse, R56, R8 ;  /* 0x000000383008723c */ /* 0x040fee0000041808 */
[--C-:B------:R-:W-:Y:S01]  /*8b00*/  FFMA.FTZ R56, R104, c[0x0][0x23c], -R64.reuse ;  /* 0x00008f0068387a23 */ /* 0x100fe20000010840 */
[-C--:B------:R-:W-:Y:S01]  /*8b10*/  HMMA.16816.F32.BF16 R12, R48, R58.reuse, R12 ;  /* 0x0000003a300c723c */ /* 0x080fe2000004180c */
[----:B--2---:R-:W2:Y:S02]  /*8b20*/  LDSM.16.MT88.4 R52, [R184+0x5000] ;  /* 0x00500000b834783b */ /* 0x004ea40000004200 */
[----:B------:R3:W-:Y:S05]  /*8b30*/  MUFU.EX2 R85, R56 ;  /* 0x0000003800557308 */ /* 0x0007ea0000000800 */
[C---:B------:R-:W-:Y:S08]  /*8b40*/  HMMA.16816.F32.BF16 R16, R44.reuse, R58, R16 ;  /* 0x0000003a2c10723c */ /* 0x040ff00000041810 */
[-C--:B-1----:R-:W-:Y:S08]  /*8b50*/  HMMA.16816.F32.BF16 R20, R44, R60.reuse, R20 ;  /* 0x0000003c2c14723c */ /* 0x082ff00000041814 */
[C---:B------:R-:W-:Y:S04]  /*8b60*/  HMMA.16816.F32.BF16 R24, R48.reuse, R60, R24 ;  /* 0x0000003c3018723c */ /* 0x040fe80000041818 */
[--C-:B---3--:R-:W-:Y:S03]  /*8b70*/  FFMA.FTZ R56, R105, c[0x0][0x23c], -R64.reuse ;  /* 0x00008f0069387a23 */ /* 0x108fe60000010840 */
[----:B------:R-:W-:Y:S01]  /*8b80*/  FFMA.FTZ R60, R109, c[0x0][0x23c], -R64 ;  /* 0x00008f006d3c7a23 */ /* 0x000fe20000010840 */
[-C--:B------:R-:W-:Y:S01]  /*8b90*/  HMMA.16816.F32.BF16 R28, R48, R62.reuse, R28 ;  /* 0x0000003e301c723c */ /* 0x080fe2000004181c */
[----:B------:R1:W-:Y:S06]  /*8ba0*/  MUFU.EX2 R84, R56 ;  /* 0x0000003800547308 */ /* 0x0003ec0000000800 */
[--C-:B------:R-:W-:Y:S01]  /*8bb0*/  FFMA.FTZ R48, R107, c[0x0][0x23c], -R66.reuse ;  /* 0x00008f006b307a23 */ /* 0x100fe20000010842 */
[----:B------:R-:W-:Y:S03]  /*8bc0*/  HMMA.16816.F32.BF16 R32, R44, R62, R32 ;  /* 0x0000003e2c20723c */ /* 0x000fe60000041820 */
[----:B------:R3:W-:Y:S01]  /*8bd0*/  MUFU.EX2 R82, R48 ;  /* 0x0000003000527308 */ /* 0x0007e20000000800 */
[----:B------:R-:W-:Y:S02]  /*8be0*/  F2FP.BF16.PACK_AB R49, R222, R204 ;  /* 0x000000ccde31723e */ /* 0x000fe400000010ff */
[----:B------:R-:W-:Y:S02]  /*8bf0*/  F2FP.BF16.PACK_AB R50, R229, R227 ;  /* 0x000000e3e532723e */ /* 0x000fe400000010ff */
[----:B------:R-:W-:Y:S04]  /*8c00*/  F2FP.BF16.PACK_AB R44, R252, R221 ;  /* 0x000000ddfc2c723e */ /* 0x000fe800000010ff */
[----:B------:R-:W-:Y:S01]  /*8c10*/  F2FP.BF16.PACK_AB R45, R137, R212 ;  /* 0x000000d4892d723e */ /* 0x000fe200000010ff */
[----:B------:R4:W-:Y:S01]  /*8c20*/  MUFU.EX2 R81, R60 ;  /* 0x0000003c00517308 */ /* 0x0009e20000000800 */
[----:B------:R-:W-:Y:S02]  /*8c30*/  F2FP.BF16.PACK_AB R46, R147, R136 ;  /* 0x00000088932e723e */ /* 0x000fe400000010ff */
[----:B------:R-:W-:Y:S01]  /*8c40*/  F2FP.BF16.PACK_AB R47, R146, R251 ;  /* 0x000000fb922f723e */ /* 0x000fe200000010ff */
[----:B-1----:R-:W-:Y:S01]  /*8c50*/  FFMA.FTZ R56, R106, c[0x0][0x23c], -R66 ;  /* 0x00008f006a387a23 */ /* 0x002fe20000010842 */
[----:B------:R-:W-:Y:S05]  /*8c60*/  F2FP.BF16.PACK_AB R51, R207, R215 ;  /* 0x000000d7cf33723e */ /* 0x000fea00000010ff */
[----:B------:R1:W-:Y:S01]  /*8c70*/  MUFU.EX2 R83, R56 ;  /* 0x0000003800537308 */ /* 0x0003e20000000800 */
[-C--:B--2---:R-:W-:Y:S03]  /*8c80*/  HMMA.16816.F32.BF16 R4, R44, R52.reuse, R4 ;  /* 0x000000342c04723c */ /* 0x084fe60000041804 */
[----:B---3--:R-:W-:Y:S06]  /*8c90*/  FFMA.FTZ R48, R108, c[0x0][0x23c], -R64 ;  /* 0x00008f006c307a23 */ /* 0x008fec0000010840 */
[----:B------:R2:W-:Y:S01]  /*8ca0*/  MUFU.EX2 R80, R48 ;  /* 0x0000003000507308 */ /* 0x0005e20000000800 */
[----:B----4-:R-:W-:Y:S08]  /*8cb0*/  LDSM.16.MT88.4 R60, [R184+0x5400] ;  /* 0x00540000b83c783b */ /* 0x010ff00000004200 */
[----:B-1----:R-:W1:Y:S01]  /*8cc0*/  LDSM.16.MT88.4 R56, [R185+0x5000] ;  /* 0x00500000b938783b */ /* 0x002e620000004200 */
[----:B--2---:R-:W-:Y:S07]  /*8cd0*/  F2FP.BF16.PACK_AB R48, R230, R213 ;  /* 0x000000d5e630723e */ /* 0x004fee00000010ff */
[C---:B------:R-:W-:Y:S07]  /*8ce0*/  HMMA.16816.F32.BF16 R8, R48.reuse, R52, R8 ;  /* 0x000000343008723c */ /* 0x040fee0000041808 */
[--C-:B------:R-:W-:Y:S01]  /*8cf0*/  FFMA.FTZ R52, R110, c[0x0][0x23c], -R66.reuse ;  /* 0x00008f006e347a23 */ /* 0x100fe20000010842 */
[-C--:B------:R-:W-:Y:S03]  /*8d00*/  HMMA.16816.F32.BF16 R12, R48, R54.reuse, R12 ;  /* 0x00000036300c723c */ /* 0x080fe6000004180c */
[----:B------:R2:W-:Y:S05]  /*8d10*/  MUFU.EX2 R79, R52 ;  /* 0x00000034004f7308 */ /* 0x0005ea0000000800 */
[C---:B------:R-:W-:Y:S08]  /*8d20*/  HMMA.16816.F32.BF16 R16, R44.reuse, R54, R16 ;  /* 0x000000362c10723c */ /* 0x040ff00000041810 */
[-C--:B-1----:R-:W-:Y:S08]  /*8d30*/  HMMA.16816.F32.BF16 R20, R44, R56.reuse, R20 ;  /* 0x000000382c14723c */ /* 0x082ff00000041814 */
[C---:B------:R-:W-:Y:S04]  /*8d40*/  HMMA.16816.F32.BF16 R24, R48.reuse, R56, R24 ;  /* 0x000000383018723c */ /* 0x040fe80000041818 */
[----:B--2---:R-:W-:Y:S03]  /*8d50*/  FFMA.FTZ R52, R111, c[0x0][0x23c], -R66 ;  /* 0x00008f006f347a23 */ /* 0x004fe60000010842 */
[----:B------:R-:W-:Y:S01]  /*8d60*/  FFMA.FTZ R56, R128, c[0x0][0x23c], -R43 ;  /* 0x00008f0080387a23 */ /* 0x000fe2000001082b */
[----:B------:R1:W-:Y:S01]  /*8d70*/  MUFU.EX2 R78, R52 ;  /* 0x00000034004e7308 */ /* 0x0003e20000000800 */
[-C--:B------:R-:W-:Y:S07]  /*8d80*/  HMMA.16816.F32.BF16 R28, R48, R58.reuse, R28 ;  /* 0x0000003a301c723c */ /* 0x080fee000004181c */
[----:B------:R-:W-:Y:S01]  /*8d90*/  FFMA.FTZ R48, R118, c[0x0][0x23c], -R65 ;  /* 0x00008f0076307a23 */ /* 0x000fe20000010841 */
[----:B------:R-:W-:Y:S01]  /*8da0*/  HMMA.16816.F32.BF16 R32, R44, R58, R32 ;  /* 0x0000003a2c20723c */ /* 0x000fe20000041820 */
[----:B------:R2:W-:Y:S03]  /*8db0*/  MUFU.EX2 R73, R56 ;  /* 0x0000003800497308 */ /* 0x0005e60000000800 */
[----:B------:R-:W-:Y:S02]  /*8dc0*/  F2FP.BF16.PACK_AB R49, R99, R126 ;  /* 0x0000007e6331723e */ /* 0x000fe400000010ff */
[----:B------:R-:W-:Y:S02]  /*8dd0*/  F2FP.BF16.PACK_AB R50, R97, R98 ;  /* 0x000000626132723e */ /* 0x000fe400000010ff */
[----:B------:R-:W-:Y:S03]  /*8de0*/  F2FP.BF16.PACK_AB R51, R94, R96 ;  /* 0x000000605e33723e */ /* 0x000fe600000010ff */
[----:B------:R3:W-:Y:S01]  /*8df0*/  MUFU.EX2 R75, R48 ;  /* 0x00000030004b7308 */ /* 0x0007e20000000800 */
[----:B------:R-:W-:Y:S02]  /*8e00*/  F2FP.BF16.PACK_AB R44, R171, R145 ;  /* 0x00000091ab2c723e */ /* 0x000fe400000010ff */
[----:B------:R-:W-:Y:S01]  /*8e10*/  F2FP.BF16.PACK_AB R45, R153, R144 ;  /* 0x00000090992d723e */ /* 0x000fe200000010ff */
[----:B-1----:R-:W-:Y:S01]  /*8e20*/  FFMA.FTZ R52, R116, c[0x0][0x23c], -R43 ;  /* 0x00008f0074347a23 */ /* 0x002fe2000001082b */
[----:B------:R-:W-:Y:S02]  /*8e30*/  F2FP.BF16.PACK_AB R46, R135, R152 ;  /* 0x00000098872e723e */ /* 0x000fe400000010ff */
[----:B------:R-:W-:Y:S03]  /*8e40*/  F2FP.BF16.PACK_AB R47, R133, R134 ;  /* 0x00000086852f723e */ /* 0x000fe600000010ff */
[----:B------:R1:W-:Y:S01]  /*8e50*/  MUFU.EX2 R77, R52 ;  /* 0x00000034004d7308 */ /* 0x0003e20000000800 */
[----:B--2---:R-:W-:Y:S03]  /*8e60*/  LDSM.16.MT88.4 R56, [R184+0x5800] ;  /* 0x00580000b838783b */ /* 0x004fe60000004200 */
[-C--:B------:R-:W-:Y:S03]  /*8e70*/  HMMA.16816.F32.BF16 R4, R44, R60.reuse, R4 ;  /* 0x0000003c2c04723c */ /* 0x080fe60000041804 */
[----:B---3--:R-:W-:Y:S04]  /*8e80*/  FFMA.FTZ R48, R119, c[0x0][0x23c], -R65 ;  /* 0x00008f0077307a23 */ /* 0x008fe80000010841 */
[----:B------:R2:W3:Y:S01]  /*8e90*/  MUFU.EX2 R74, R48 ;  /* 0x00000030004a7308 */ /* 0x0004e20000000800 */
[--C-:B-1----:R-:W-:Y:S04]  /*8ea0*/  FFMA.FTZ R52, R117, c[0x0][0x23c], -R43.reuse ;  /* 0x00008f0075347a23 */ /* 0x102fe8000001082b */
[----:B------:R-:W-:Y:S05]  /*8eb0*/  FFMA.FTZ R43, R129, c[0x0][0x23c], -R43 ;  /* 0x00008f00812b7a23 */ /* 0x000fea000001082b */
[----:B------:R1:W4:Y:S10]  /*8ec0*/  MUFU.EX2 R76, R52 ;  /* 0x00000034004c7308 */ /* 0x0003340000000800 */
[----:B------:R-:W5:Y:S01]  /*8ed0*/  MUFU.EX2 R72, R43 ;  /* 0x0000002b00487308 */ /* 0x000f620000000800 */
[----:B--2---:R-:W-:Y:S02]  /*8ee0*/  F2FP.BF16.PACK_AB R48, R127, R132 ;  /* 0x000000847f30723e */ /* 0x004fe400000010ff */
[----:B---3--:R-:W-:Y:S05]  /*8ef0*/  F2FP.BF16.PACK_AB R165, R74, R75 ;  /* 0x0000004b4aa5723e */ /* 0x008fea00000010ff */
[C---:B------:R-:W-:Y:S01]  /*8f00*/  HMMA.16816.F32.BF16 R8, R48.reuse, R60, R8 ;  /* 0x0000003c3008723c */ /* 0x040fe20000041808 */
[----:B-1----:R-:W1:Y:S03]  /*8f10*/  LDSM.16.MT88.4 R52, [R185+0x5400] ;  /* 0x00540000b934783b */ /* 0x002e660000004200 */
[----:B----4-:R-:W-:Y:S03]  /*8f20*/  F2FP.BF16.PACK_AB R164, R76, R77 ;  /* 0x0000004d4ca4723e */ /* 0x010fe600000010ff */
[--C-:B------:R-:W-:Y:S01]  /*8f30*/  FFMA.FTZ R61, R121, c[0x0][0x23c], -R64.reuse ;  /* 0x00008f00793d7a23 */ /* 0x100fe20000010840 */
[-C--:B------:R-:W-:Y:S04]  /*8f40*/  HMMA.16816.F32.BF16 R12, R48, R62.reuse, R12 ;  /* 0x0000003e300c723c */ /* 0x080fe8000004180c */
[--C-:B------:R-:W-:Y:S01]  /*8f50*/  FFMA.FTZ R60, R120, c[0x0][0x23c], -R64.reuse ;  /* 0x00008f00783c7a23 */ /* 0x100fe20000010840 */
[----:B-----5:R-:W-:Y:S01]  /*8f60*/  F2FP.BF16.PACK_AB R166, R72, R73 ;  /* 0x0000004948a6723e */ /* 0x020fe200000010ff */
[--C-:B------:R-:W-:Y:S02]  /*8f70*/  FFMA.FTZ R43, R130, c[0x0][0x23c], -R65.reuse ;  /* 0x00008f00822b7a23 */ /* 0x100fe40000010841 */
[----:B------:R-:W-:Y:S01]  /*8f80*/  FFMA.FTZ R65, R131, c[0x0][0x23c], -R65 ;  /* 0x00008f0083417a23 */ /* 0x000fe20000010841 */
[C---:B------:R-:W-:Y:S01]  /*8f90*/  HMMA.16816.F32.BF16 R16, R44.reuse, R62, R16 ;  /* 0x0000003e2c10723c */ /* 0x040fe20000041810 */
[----:B------:R2:W-:Y:S03]  /*8fa0*/  MUFU.EX2 R71, R43 ;  /* 0x0000002b00477308 */ /* 0x0005e60000000800 */
[----:B------:R-:W-:Y:S03]  /*8fb0*/  FFMA.FTZ R64, R125, c[0x0][0x23c], -R64 ;  /* 0x00008f007d407a23 */ /* 0x000fe60000010840 */
[--C-:B------:R-:W-:Y:S02]  /*8fc0*/  FFMA.FTZ R62, R122, c[0x0][0x23c], -R66.reuse ;  /* 0x00008f007a3e7a23 */ /* 0x100fe40000010842 */
[--C-:B------:R-:W-:Y:S02]  /*8fd0*/  FFMA.FTZ R63, R123, c[0x0][0x23c], -R66.reuse ;  /* 0x00008f007b3f7a23 */ /* 0x100fe40000010842 */
[----:B------:R-:W3:Y:S01]  /*8fe0*/  MUFU.EX2 R70, R65 ;  /* 0x0000004100467308 */ /* 0x000ee20000000800 */
[----:B------:R-:W-:Y:S02]  /*8ff0*/  FFMA.FTZ R66, R39, c[0x0][0x23c], -R66 ;  /* 0x00008f0027427a23 */ /* 0x000fe40000010842 */
[----:B------:R-:W-:Y:S02]  /*9000*/  FADD.FTZ R39, R175, R2 ;  /* 0x00000002af277221 */ /* 0x000fe40000010000 */
[----:B------:R-:W-:Y:S01]  /*9010*/  FADD.FTZ R2, R228, R42 ;  /* 0x0000002ae4027221 */ /* 0x000fe20000010000 */
[----:B------:R-:W-:Y:S03]  /*9020*/  F2FP.BF16.PACK_AB R42, R88, R89 ;  /* 0x00000059582a723e */ /* 0x000fe600000010ff */
[----:B------:R-:W-:Y:S01]  /*9030*/  FADD.FTZ R2, R246, R2 ;  /* 0x00000002f6027221 */ /* 0x000fe20000010000 */
[----:B------:R-:W4:Y:S03]  /*9040*/  MUFU.EX2 R64, R64 ;  /* 0x0000004000407308 */ /* 0x000f260000000800 */
[----:B------:R-:W-:Y:S01]  /*9050*/  FADD.FTZ R2, R201, R2 ;  /* 0x00000002c9027221 */ /* 0x000fe20000010000 */
[----:B--2---:R-:W-:Y:S01]  /*9060*/  F2FP.BF16.PACK_AB R43, R86, R87 ;  /* 0x00000057562b723e */ /* 0x004fe200000010ff */
[-C--:B-1----:R-:W-:Y:S05]  /*9070*/  HMMA.16816.F32.BF16 R20, R44, R52.reuse, R20 ;  /* 0x000000342c14723c */ /* 0x082fea0000041814 */
[----:B------:R-:W1:Y:S03]  /*9080*/  MUFU.EX2 R66, R66 ;  /* 0x0000004200427308 */ /* 0x000e660000000800 */
[C---:B------:R-:W-:Y:S04]  /*9090*/  HMMA.16816.F32.BF16 R24, R48.reuse, R52, R24 ;  /* 0x000000343018723c */ /* 0x040fe80000041818 */
[----:B---3--:R-:W-:Y:S03]  /*90a0*/  F2FP.BF16.PACK_AB R167, R70, R71 ;  /* 0x0000004746a7723e */ /* 0x008fe600000010ff */
[----:B------:R-:W-:Y:S01]  /*90b0*/  FADD.FTZ R53, R180, R39 ;  /* 0x00000027b4357221 */ /* 0x000fe20000010000 */
[-C--:B------:R-:W-:Y:S01]  /*90c0*/  HMMA.16816.F32.BF16 R28, R48, R54.reuse, R28 ;  /* 0x00000036301c723c */ /* 0x080fe2000004181c */
[----:B------:R-:W2:Y:S01]  /*90d0*/  LDSM.16.MT88.4 R48, [R185+0x5800] ;  /* 0x00580000b930783b */ /* 0x000ea20000004200 */
[----:B------:R3:W-:Y:S02]  /*90e0*/  MUFU.EX2 R65, R61 ;  /* 0x0000003d00417308 */ /* 0x0007e40000000800 */
[----:B------:R-:W-:Y:S01]  /*90f0*/  FADD.FTZ R39, R178, R0 ;  /* 0x00000000b2277221 */ /* 0x000fe20000010000 */
[----:B----4-:R-:W-:Y:S01]  /*9100*/  F2FP.BF16.PACK_AB R162, R64, R67 ;  /* 0x0000004340a2723e */ /* 0x010fe200000010ff */
[----:B------:R-:W-:Y:S01]  /*9110*/  FADD.FTZ R0, R179, R40 ;  /* 0x00000028b3007221 */ /* 0x000fe20000010000 */
[----:B------:R-:W-:Y:S01]  /*9120*/  F2FP.BF16.PACK_AB R40, R92, R93 ;  /* 0x0000005d5c28723e */ /* 0x000fe200000010ff */
[----:B------:R-:W-:Y:S01]  /*9130*/  FADD.FTZ R53, R199, R53 ;  /* 0x00000035c7357221 */ /* 0x000fe20000010000 */
[----:B------:R-:W-:Y:S03]  /*9140*/  HMMA.16816.F32.BF16 R32, R44, R54, R32 ;  /* 0x000000362c20723c */ /* 0x000fe60000041820 */
[----:B------:R4:W5:Y:S01]  /*9150*/  MUFU.EX2 R69, R60 ;  /* 0x0000003c00457308 */ /* 0x0009620000000800 */
[----:B------:R-:W-:Y:S01]  /*9160*/  FADD.FTZ R53, R170, R53 ;  /* 0x00000035aa357221 */ /* 0x000fe20000010000 */
[----:B-1----:R-:W-:Y:S01]  /*9170*/  F2FP.BF16.PACK_AB R163, R66, R68 ;  /* 0x0000004442a3723e */ /* 0x002fe200000010ff */
[----:B------:R-:W-:Y:S01]  /*9180*/  FADD.FTZ R52, R168, R39 ;  /* 0x00000027a8347221 */ /* 0x000fe20000010000 */
[----:B------:R-:W-:Y:S01]  /*9190*/  F2FP.BF16.PACK_AB R44, R84, R85 ;  /* 0x00000055542c723e */ /* 0x000fe200000010ff */
[----:B------:R-:W-:Y:S01]  /*91a0*/  FADD.FTZ R39, R203, R53 ;  /* 0x00000035cb277221 */ /* 0x000fe20000010000 */
[-C--:B------:R-:W-:Y:S04]  /*91b0*/  HMMA.16816.F32.BF16 R4, R40, R56.reuse, R4 ;  /* 0x000000382804723c */ /* 0x080fe80000041804 */
[----:B------:R-:W-:Y:S01]  /*91c0*/  MUFU.EX2 R63, R63 ;  /* 0x0000003f003f7308 */ /* 0x000fe20000000800 */
[----:B------:R-:W-:Y:S02]  /*91d0*/  F2FP.BF16.PACK_AB R45, R82, R83 ;  /* 0x00000053522d723e */ /* 0x000fe400000010ff */
[----:B------:R-:W-:Y:S01]  /*91e0*/  F2FP.BF16.PACK_AB R46, R81, R80 ;  /* 0x00000050512e723e */ /* 0x000fe200000010ff */
[----:B---3--:R-:W-:Y:S01]  /*91f0*/  FADD.FTZ R61, R206, R2 ;  /* 0x00000002ce3d7221 */ /* 0x008fe20000010000 */
[----:B------:R-:W-:Y:S03]  /*9200*/  F2FP.BF16.PACK_AB R47, R78, R79 ;  /* 0x0000004f4e2f723e */ /* 0x000fe600000010ff */
[----:B------:R-:W-:Y:S02]  /*9210*/  FADD.FTZ R2, R182, R52 ;  /* 0x00000034b6027221 */ /* 0x000fe40000010000 */
[----:B------:R-:W-:Y:S01]  /*9220*/  FADD.FTZ R52, R224, R39 ;  /* 0x00000027e0347221 */ /* 0x000fe20000010000 */
[----:B------:R-:W1:Y:S01]  /*9230*/  MUFU.EX2 R62, R62 ;  /* 0x0000003e003e7308 */ /* 0x000e620000000800 */
[----:B------:R-:W-:Y:S01]  /*9240*/  FADD.FTZ R39, R217, R2 ;  /* 0x00000002d9277221 */ /* 0x000fe20000010000 */
[C---:B------:R-:W-:Y:S04]  /*9250*/  HMMA.16816.F32.BF16 R8, R44.reuse, R56, R8 ;  /* 0x000000382c08723c */ /* 0x040fe80000041808 */
[----:B----4-:R-:W-:Y:S01]  /*9260*/  FADD.FTZ R60, R200, R0 ;  /* 0x00000000c83c7221 */ /* 0x010fe20000010000 */
[----:B-----5:R-:W-:Y:S01]  /*9270*/  F2FP.BF16.PACK_AB R160, R65, R69 ;  /* 0x0000004541a0723e */ /* 0x020fe200000010ff */
[----:B------:R-:W-:Y:S02]  /*9280*/  FADD.FTZ R0, R148, R61 ;  /* 0x0000003d94007221 */ /* 0x000fe40000010000 */
[----:B------:R-:W-:Y:S01]  /*9290*/  FADD.FTZ R53, R250, R60 ;  /* 0x0000003cfa357221 */ /* 0x000fe20000010000 */
[----:B------:R-:W3:Y:S01]  /*92a0*/  LDSM.16.MT88.4 R148, [R184+0x5c00] ;  /* 0x005c0000b894783b */ /* 0x000ee20000004200 */
[-C--:B------:R-:W-:Y:S03]  /*92b0*/  HMMA.16816.F32.BF16 R12, R44, R58.reuse, R12 ;  /* 0x0000003a2c0c723c */ /* 0x080fe6000004180c */
[----:B------:R-:W-:Y:S02]  /*92c0*/  FADD.FTZ R54, R139, R0 ;  /* 0x000000008b367221 */ /* 0x000fe40000010000 */
[----:B------:R-:W-:Y:S02]  /*92d0*/  FADD.FTZ R2, R138, R53 ;  /* 0x000000358a027221 */ /* 0x000fe40000010000 */
[----:B------:R-:W-:Y:S01]  /*92e0*/  FADD.FTZ R0, R241, R52 ;  /* 0x00000034f1007221 */ /* 0x000fe20000010000 */
[C---:B------:R-:W-:Y:S04]  /*92f0*/  HMMA.16816.F32.BF16 R16, R40.reuse, R58, R16 ;  /* 0x0000003a2810723c */ /* 0x040fe80000041810 */
[----:B------:R-:W-:Y:S01]  /*9300*/  FADD.FTZ R39, R234, R39 ;  /* 0x00000027ea277221 */ /* 0x000fe20000010000 */
[----:B-1----:R-:W-:Y:S01]  /*9310*/  F2FP.BF16.PACK_AB R161, R63, R62 ;  /* 0x0000003e3fa1723e */ /* 0x002fe200000010ff */
        /* <DEDUP_REMOVED lines=36> */
[-C--:B---3--:R-:W-:Y:S05]  /*9560*/  HMMA.16816.F32.BF16 R140, R164, R148.reuse, R4 ;  /* 0x00000094a48c723c */ /* 0x088fea0000041804 */
        /* <DEDUP_REMOVED lines=36> */
[----:B------:R-:W-:Y:S01]  /*97b0*/  FADD.FTZ R0, R96, R0 ;  /* 0x0000000060007221 */ /* 0x000fe20000010000 */
[----:B------:R-:W-:Y:S01]  /*97c0*/  MOV R135, R3 ;  /* 0x0000000300877202 */ /* 0x000fe20000000f00 */
[----:B------:R-:W-:Y:S01]  /*97d0*/  FADD.FTZ R7, R133, R4 ;  /* 0x0000000485077221 */ /* 0x000fe20000010000 */
[----:B------:R-:W-:Y:S01]  /*97e0*/  MOV R133, R37 ;  /* 0x0000002500857202 */ /* 0x000fe20000000f00 */
        /* <DEDUP_REMOVED lines=41> */
.L_x_457:
[----:B------:R-:W2:Y:S04]  /*9a80*/  LDL.LU R9, [R1] ;  /* 0x0000000001097983 */ /* 0x000ea80000300800 */
[----:B------:R-:W3:Y:S04]  /*9a90*/  LDL.LU R8, [R1+0xc] ;  /* 0x00000c0001087983 */ /* 0x000ee80000300800 */
[----:B------:R-:W4:Y:S04]  /*9aa0*/  LDL.LU R7, [R1+0x8] ;  /* 0x0000080001077983 */ /* 0x000f280000300800 */
[----:B------:R-:W5:Y:S04]  /*9ab0*/  LDL.LU R6, [R1+0x4] ;  /* 0x0000040001067983 */ /* 0x000f680000300800 */
[----:B------:R-:W5:Y:S04]  /*9ac0*/  LDL R39, [R1+0x30] ;  /* 0x0000300001277983 */ /* 0x000f680000100800 */
[----:B------:R-:W1:Y:S01]  /*9ad0*/  S2R R27, SR_TID.X ;  /* 0x00000000001b7919 */ /* 0x000e620000002100 */
[----:B------:R-:W-:-:S02]  /*9ae0*/  ULDC.U8 UR4, c[0x0][0x329] ;  /* 0x0000ca4000047ab9 */ /* 0x000fc40000000000 */
[----:B------:R-:W-:Y:S01]  /*9af0*/  ISETP.NE.AND P0, PT, RZ, UR4, PT ;  /* 0x00000004ff007c0c */ /* 0x000fe2000bf05270 */
[----:B------:R-:W-:Y:S01]  /*9b00*/  ULDC.U8 UR5, c[0x0][0x328] ;  /* 0x0000ca0000057ab9 */ /* 0x000fe20000000000 */
[----:B-1----:R-:W-:-:S04]  /*9b10*/  SHF.R.S32.HI R17, RZ, 0x1f, R27 ;  /* 0x0000001fff117819 */ /* 0x002fc8000001141b */
[CC--:B------:R-:W-:Y:S02]  /*9b20*/  LEA.HI R22, R17.reuse, R27.reuse, RZ, 0x2 ;  /* 0x0000001b11167211 */ /* 0x0c0fe400078f10ff */
[----:B------:R-:W-:-:S05]  /*9b30*/  LEA.HI R17, R17, R27, RZ, 0x5 ;  /* 0x0000001b11117211 */ /* 0x000fca00078f28ff */
[----:B------:R-:W-:Y:S01]  /*9b40*/  @P0 IMAD.MOV.U32 R26, RZ, RZ, c[0x0][0x210] ;  /* 0x00008400ff1a0624 */ /* 0x000fe200078e00ff */
[----:B------:R-:W-:-:S03]  /*9b50*/  ISETP.NE.AND P1, PT, RZ, UR5, PT ;  /* 0x00000005ff007c0c */ /* 0x000fc6000bf25270 */
[----:B------:R-:W-:Y:S01]  /*9b60*/  @P0 IMAD R26, R26, c[0x0][0x214], RZ ;  /* 0x000085001a1a0a24 */ /* 0x000fe200078e02ff */
[----:B------:R-:W-:Y:S01]  /*9b70*/  SHF.R.S32.HI R17, RZ, 0x5, R17 ;  /* 0x00000005ff117819 */ /* 0x000fe20000011411 */
[----:B------:R-:W-:Y:S01]  /*9b80*/  BSSY B0, `(.L_x_461) ;  /* 0x00000cf000007945 */ /* 0x000fe20003800000 */
[----:B--2---:R-:W1:Y:S04]  /*9b90*/  SHFL.BFLY PT, R4, R9, 0x2, 0x1f ;  /* 0x0c401f0009047f89 */ /* 0x004e6800000e0000 */
[----:B---3--:R-:W2:Y:S04]  /*9ba0*/  SHFL.BFLY PT, R2, R8, 0x2, 0x1f ;  /* 0x0c401f0008027f89 */ /* 0x008ea800000e0000 */
[----:B----4-:R-:W3:Y:S04]  /*9bb0*/  SHFL.BFLY PT, R0, R7, 0x2, 0x1f ;  /* 0x0c401f0007007f89 */ /* 0x010ee800000e0000 */
[----:B-----5:R-:W4:Y:S01]  /*9bc0*/  SHFL.BFLY PT, R5, R6, 0x2, 0x1f ;  /* 0x0c401f0006057f89 */ /* 0x020f2200000e0000 */
[----:B-1----:R-:W-:-:S02]  /*9bd0*/  FADD.FTZ R4, R4, R9 ;  /* 0x0000000904047221 */ /* 0x002fc40000010000 */
[----:B--2---:R-:W-:-:S03]  /*9be0*/  FADD.FTZ R2, R2, R8 ;  /* 0x0000000802027221 */ /* 0x004fc60000010000 */
[----:B------:R-:W1:Y:S01]  /*9bf0*/  SHFL.BFLY PT, R9, R4, 0x1, 0x1f ;  /* 0x0c201f0004097f89 */ /* 0x000e6200000e0000 */
[----:B---3--:R-:W-:-:S03]  /*9c00*/  FADD.FTZ R0, R0, R7 ;  /* 0x0000000700007221 */ /* 0x008fc60000010000 */
[----:B------:R-:W2:Y:S01]  /*9c10*/  SHFL.BFLY PT, R8, R2, 0x1, 0x1f ;  /* 0x0c201f0002087f89 */ /* 0x000ea200000e0000 */
[----:B----4-:R-:W-:-:S03]  /*9c20*/  FADD.FTZ R5, R5, R6 ;  /* 0x0000000605057221 */ /* 0x010fc60000010000 */
[----:B------:R-:W3:Y:S04]  /*9c30*/  SHFL.BFLY PT, R6, R0, 0x1, 0x1f ;  /* 0x0c201f0000067f89 */ /* 0x000ee800000e0000 */
[----:B------:R-:W4:Y:S01]  /*9c40*/  SHFL.BFLY PT, R7, R5, 0x1, 0x1f ;  /* 0x0c201f0005077f89 */ /* 0x000f2200000e0000 */
[----:B-1----:R-:W-:-:S05]  /*9c50*/  FADD.FTZ R24, R4, R9 ;  /* 0x0000000904187221 */ /* 0x002fca0000010000 */
[----:B------:R-:W-:Y:S01]  /*9c60*/  FSETP.NE.FTZ.AND P6, PT, R24, RZ, PT ;  /* 0x000000ff1800720b */ /* 0x000fe20003fd5000 */
[----:B--2---:R-:W-:Y:S01]  /*9c70*/  FADD.FTZ R23, R2, R8 ;  /* 0x0000000802177221 */ /* 0x004fe20000010000 */
[----:B------:R-:W-:Y:S01]  /*9c80*/  MOV R2, 0x3f800000 ;  /* 0x3f80000000027802 */ /* 0x000fe20000000f00 */
[----:B---3--:R-:W-:Y:S01]  /*9c90*/  FADD.FTZ R21, R0, R6 ;  /* 0x0000000600157221 */ /* 0x008fe20000010000 */
[----:B------:R-:W-:-:S09]  /*9ca0*/  LOP3.LUT R0, R22, 0xfffffffc, RZ, 0xc0, !PT ;  /* 0xfffffffc16007812 */ /* 0x000fd200078ec0ff */
[----:B------:R-:W1:Y:S01]  /*9cb0*/  @P6 MUFU.RCP R2, R24 ;  /* 0x0000001800026308 */ /* 0x000e620000001000 */
[----:B------:R-:W-:Y:S02]  /*9cc0*/  FSETP.NE.FTZ.AND P4, PT, R21, RZ, PT ;  /* 0x000000ff1500720b */ /* 0x000fe40003f95000 */
[----:B------:R-:W-:Y:S02]  /*9cd0*/  FSETP.NE.FTZ.AND P5, PT, R23, RZ, PT ;  /* 0x000000ff1700720b */ /* 0x000fe40003fb5000 */
[----:B------:R-:W-:Y:S01]  /*9ce0*/  IADD3 R27, -R0, R27, RZ ;  /* 0x0000001b001b7210 */ /* 0x000fe20007ffe1ff */
[----:B------:R-:W-:Y:S01]  /*9cf0*/  IMAD.MOV.U32 R0, RZ, RZ, 0x3f800000 ;  /* 0x3f800000ff007424 */ /* 0x000fe200078e00ff */
[----:B------:R-:W-:Y:S01]  /*9d00*/  SHF.R.S32.HI R22, RZ, 0x2, R22 ;  /* 0x00000002ff167819 */ /* 0x000fe20000011416 */
[----:B----4-:R-:W-:Y:S01]  /*9d10*/  FADD.FTZ R25, R5, R7 ;  /* 0x0000000705197221 */ /* 0x010fe20000010000 */
[----:B------:R-:W-:Y:S01]  /*9d20*/  MOV R4, 0x3f800000 ;  /* 0x3f80000000047802 */ /* 0x000fe20000000f00 */
[----:B------:R-:W-:-:S03]  /*9d30*/  @!P0 IMAD.MOV.U32 R5, RZ, RZ, c[0x0][0x214] ;  /* 0x00008500ff058624 */ /* 0x000fc600078e00ff */
[----:B------:R-:W-:Y:S01]  /*9d40*/  FSETP.NE.FTZ.AND P3, PT, R25, RZ, PT ;  /* 0x000000ff1900720b */ /* 0x000fe20003f75000 */
[----:B------:R-:W2:Y:S01]  /*9d50*/  @P4 MUFU.RCP R0, R21 ;  /* 0x0000001500004308 */ /* 0x000ea20000001000 */
[C---:B-1----:R-:W-:Y:S02]  /*9d60*/  FMUL.FTZ R140, R2.reuse, R140 ;  /* 0x0000008c028c7220 */ /* 0x042fe40000410000 */
[C---:B------:R-:W-:Y:S02]  /*9d70*/  FMUL.FTZ R20, R2.reuse, R141 ;  /* 0x0000008d02147220 */ /* 0x040fe40000410000 */
[C---:B------:R-:W-:Y:S02]  /*9d80*/  FMUL.FTZ R148, R2.reuse, R148 ;  /* 0x0000009402947220 */ /* 0x040fe40000410000 */
[C---:B------:R-:W-:Y:S02]  /*9d90*/  FMUL.FTZ R16, R2.reuse, R149 ;  /* 0x0000009502107220 */ /* 0x040fe40000410000 */
[----:B------:R-:W-:-:S02]  /*9da0*/  FMUL.FTZ R152, R2, R152 ;  /* 0x0000009802987220 */ /* 0x000fc40000410000 */
[C---:B------:R-:W-:Y:S02]  /*9db0*/  FMUL.FTZ R13, R2.reuse, R153 ;  /* 0x00000099020d7220 */ /* 0x040fe40000410000 */
[C---:B------:R-:W-:Y:S02]  /*9dc0*/  FMUL.FTZ R164, R2.reuse, R164 ;  /* 0x000000a402a47220 */ /* 0x040fe40000410000 */
[----:B------:R-:W-:Y:S01]  /*9dd0*/  FMUL.FTZ R8, R2, R165 ;  /* 0x000000a502087220 */ /* 0x000fe20000410000 */
[----:B------:R-:W-:Y:S01]  /*9de0*/  SHF.R.S32.HI R2, RZ, 0x1f, R22 ;  /* 0x0000001fff027819 */ /* 0x000fe20000011416 */
[----:B------:R-:W1:Y:S03]  /*9df0*/  @P5 MUFU.RCP R4, R23 ;  /* 0x0000001700045308 */ /* 0x000e660000001000 */
[----:B------:R-:W-:Y:S02]  /*9e00*/  LEA.HI R2, R2, R22, RZ, 0x3 ;  /* 0x0000001602027211 */ /* 0x000fe400078f18ff */
[----:B------:R-:W-:-:S02]  /*9e10*/  @!P0 SEL R26, R5, c[0x0][0x234], !P1 ;  /* 0x00008d00051a8a07 */ /* 0x000fc40004800000 */
[----:B------:R-:W-:Y:S02]  /*9e20*/  MOV R5, 0x3f800000 ;  /* 0x3f80000000057802 */ /* 0x000fe40000000f00 */
[----:B------:R-:W-:Y:S01]  /*9e30*/  LOP3.LUT R2, R2, 0xfffffff8, RZ, 0xc0, !PT ;  /* 0xfffffff802027812 */ /* 0x000fe200078ec0ff */
[----:B--2---:R-:W-:-:S03]  /*9e40*/  FMUL.FTZ R136, R0, R136 ;  /* 0x0000008800887220 */ /* 0x004fc60000410000 */
[----:B------:R-:W2:Y:S01]  /*9e50*/  @P3 MUFU.RCP R5, R25 ;  /* 0x0000001900053308 */ /* 0x000ea20000001000 */
[----:B------:R-:W-:Y:S02]  /*9e60*/  IMAD.IADD R2, R22, 0x1, -R2 ;  /* 0x0000000116027824 */ /* 0x000fe400078e0a02 */
[C---:B------:R-:W-:Y:S02]  /*9e70*/  FMUL.FTZ R18, R0.reuse, R137 ;  /* 0x0000008900127220 */ /* 0x040fe40000410000 */
[C---:B------:R-:W-:Y:S02]  /*9e80*/  FMUL.FTZ R144, R0.reuse, R144 ;  /* 0x0000009000907220 */ /* 0x040fe40000410000 */
[C---:B------:R-:W-:Y:S02]  /*9e90*/  FMUL.FTZ R14, R0.reuse, R145 ;  /* 0x00000091000e7220 */ /* 0x040fe40000410000 */
[C---:B------:R-:W-:Y:S02]  /*9ea0*/  FMUL.FTZ R156, R0.reuse, R156 ;  /* 0x0000009c009c7220 */ /* 0x040fe40000410000 */
[----:B------:R-:W-:-:S02]  /*9eb0*/  FMUL.FTZ R11, R0, R157 ;  /* 0x0000009d000b7220 */ /* 0x000fc40000410000 */
[C---:B------:R-:W-:Y:S02]  /*9ec0*/  FMUL.FTZ R160, R0.reuse, R160 ;  /* 0x000000a000a07220 */ /* 0x040fe40000410000 */
[----:B------:R-:W-:Y:S01]  /*9ed0*/  FMUL.FTZ R161, R0, R161 ;  /* 0x000000a100a17220 */ /* 0x000fe20000410000 */
[----:B------:R-:W-:Y:S01]  /*9ee0*/  LEA.HI R0, R2, R2, RZ, 0x1 ;  /* 0x0000000202007211 */ /* 0x000fe200078f08ff */
[C---:B-1----:R-:W-:Y:S02]  /*9ef0*/  FMUL.FTZ R142, R4.reuse, R142 ;  /* 0x0000008e048e7220 */ /* 0x042fe40000410000 */
[C---:B------:R-:W-:Y:S02]  /*9f00*/  FMUL.FTZ R19, R4.reuse, R143 ;  /* 0x0000008f04137220 */ /* 0x040fe40000410000 */
[C---:B------:R-:W-:Y:S02]  /*9f10*/  FMUL.FTZ R150, R4.reuse, R150 ;  /* 0x0000009604967220 */ /* 0x040fe40000410000 */
[----:B------:R-:W-:-:S02]  /*9f20*/  FMUL.FTZ R15, R4, R151 ;  /* 0x00000097040f7220 */ /* 0x000fc40000410000 */
[C---:B------:R-:W-:Y:S02]  /*9f30*/  FMUL.FTZ R154, R4.reuse, R154 ;  /* 0x0000009a049a7220 */ /* 0x040fe40000410000 */
[C---:B------:R-:W-:Y:S02]  /*9f40*/  FMUL.FTZ R12, R4.reuse, R155 ;  /* 0x0000009b040c7220 */ /* 0x040fe40000410000 */
[C---:B------:R-:W-:Y:S02]  /*9f50*/  FMUL.FTZ R166, R4.reuse, R166 ;  /* 0x000000a604a67220 */ /* 0x040fe40000410000 */
[----:B------:R-:W-:Y:S01]  /*9f60*/  FMUL.FTZ R7, R4, R167 ;  /* 0x000000a704077220 */ /* 0x000fe20000410000 */
[----:B------:R-:W-:Y:S02]  /*9f70*/  SHF.R.S32.HI R4, RZ, 0x1, R0 ;  /* 0x00000001ff047819 */ /* 0x000fe40000011400 */
[----:B------:R-:W-:Y:S02]  /*9f80*/  LOP3.LUT R0, R0, 0x3fffffe, RZ, 0xc0, !PT ;  /* 0x03fffffe00007812 */ /* 0x000fe400078ec0ff */
[----:B------:R-:W-:Y:S01]  /*9f90*/  SHF.L.U32 R6, R4, 0x6, RZ ;  /* 0x0000000604067819 */ /* 0x000fe200000006ff */
[----:B--2---:R-:W-:-:S02]  /*9fa0*/  FMUL.FTZ R139, R5, R139 ;  /* 0x0000008b058b7220 */ /* 0x004fc40000410000 */
[----:B------:R-:W-:Y:S01]  /*9fb0*/  IMAD.IADD R2, R2, 0x1, -R0 ;  /* 0x0000000102027824 */ /* 0x000fe200078e0a00 */
[----:B------:R-:W-:Y:S01]  /*9fc0*/  LEA R0, R17, R27, 0x8 ;  /* 0x0000001b11007211 */ /* 0x000fe200078e40ff */
[C---:B------:R-:W-:Y:S01]  /*9fd0*/  FMUL.FTZ R138, R5.reuse, R138 ;  /* 0x0000008a058a7220 */ /* 0x040fe20000410000 */
[----:B------:R-:W-:Y:S01]  /*9fe0*/  LOP3.LUT R6, R6, 0xc0, RZ, 0xc0, !PT ;  /* 0x000000c006067812 */ /* 0x000fe200078ec0ff */
[C---:B------:R-:W-:Y:S02]  /*9ff0*/  FMUL.FTZ R147, R5.reuse, R147 ;  /* 0x0000009305937220 */ /* 0x040fe40000410000 */
[C---:B------:R-:W-:Y:S02]  /*a000*/  FMUL.FTZ R146, R5.reuse, R146 ;  /* 0x0000009205927220 */ /* 0x040fe40000410000 */
[C---:B------:R-:W-:Y:S02]  /*a010*/  FMUL.FTZ R159, R5.reuse, R159 ;  /* 0x0000009f059f7220 */ /* 0x040fe40000410000 */
[----:B------:R-:W-:-:S02]  /*a020*/  FMUL.FTZ R10, R5, R158 ;  /* 0x0000009e050a7220 */ /* 0x000fc40000410000 */
[C---:B------:R-:W-:Y:S02]  /*a030*/  FMUL.FTZ R163, R5.reuse, R163 ;  /* 0x000000a305a37220 */ /* 0x040fe40000410000 */
[----:B------:R-:W-:Y:S01]  /*a040*/  FMUL.FTZ R162, R5, R162 ;  /* 0x000000a205a27220 */ /* 0x000fe20000410000 */
[----:B------:R-:W-:Y:S01]  /*a050*/  LOP3.LUT R5, R4, 0x1, RZ, 0xc0, !PT ;  /* 0x0000000104057812 */ /* 0x000fe200078ec0ff */
[----:B------:R-:W-:Y:S01]  /*a060*/  IMAD R0, R2, 0x10, R0 ;  /* 0x0000001002007824 */ /* 0x000fe200078e0200 */
[----:B------:R-:W-:Y:S02]  /*a070*/  LEA.HI R2, R6, R6, RZ, 0x1d ;  /* 0x0000000606027211 */ /* 0x000fe400078fe8ff */
[----:B------:R-:W-:Y:S02]  /*a080*/  ISETP.NE.U32.AND P2, PT, R5, 0x1, PT ;  /* 0x000000010500780c */ /* 0x000fe40003f45070 */
[----:B------:R-:W-:Y:S01]  /*a090*/  MOV R9, 0xfffffff0 ;  /* 0xfffffff000097802 */ /* 0x000fe20000000f00 */
[----:B------:R-:W-:-:S03]  /*a0a0*/  IMAD.U32 R0, R0, 0x2, R2 ;  /* 0x0000000200007824 */ /* 0x000fc600078e0002 */
[----:B------:R-:W-:Y:S02]  /*a0b0*/  SEL R9, R9, 0x10, !P2 ;  /* 0x0000001009097807 */ /* 0x000fe40005000000 */
[----:B------:R-:W-:Y:S02]  /*a0c0*/  LOP3.LUT P2, RZ, R4, 0x2, RZ, 0xc0, !PT ;  /* 0x0000000204ff7812 */ /* 0x000fe4000784c0ff */
[----:B------:R-:W-:Y:S02]  /*a0d0*/  SHF.L.U32 R0, R0, 0x1, RZ ;  /* 0x0000000100007819 */ /* 0x000fe400000006ff */
[----:B------:R-:W-:Y:S02]  /*a0e0*/  F2FP.BF16.PACK_AB R20, R20, R140 ;  /* 0x0000008c1414723e */ /* 0x000fe400000010ff */
[----:B------:R-:W-:Y:S01]  /*a0f0*/  F2FP.BF16.PACK_AB R19, R19, R142 ;  /* 0x0000008e1313723e */ /* 0x000fe200000010ff */
[----:B------:R-:W-:Y:S01]  /*a100*/  IMAD.IADD R4, R0, 0x1, R9 ;  /* 0x0000000100047824 */ /* 0x000fe200078e0209 */
[----:B------:R-:W-:-:S02]  /*a110*/  F2FP.BF16.PACK_AB R16, R16, R148 ;  /* 0x000000941010723e */ /* 0x000fc400000010ff */
[----:B------:R-:W-:Y:S02]  /*a120*/  F2FP.BF16.PACK_AB R15, R15, R150 ;  /* 0x000000960f0f723e */ /* 0x000fe400000010ff */
[----:B------:R-:W-:Y:S02]  /*a130*/  F2FP.BF16.PACK_AB R18, R18, R136 ;  /* 0x000000881212723e */ /* 0x000fe400000010ff */
[----:B------:R-:W-:Y:S02]  /*a140*/  F2FP.BF16.PACK_AB R138, R139, R138 ;  /* 0x0000008a8b8a723e */ /* 0x000fe400000010ff */
[C---:B------:R-:W-:Y:S01]  /*a150*/  IADD3 R2, R0.reuse, 0x20, RZ ;  /* 0x0000002000027810 */ /* 0x040fe20007ffe0ff */
[----:B------:R-:W-:Y:S01]  /*a160*/  STS [R0], R20 ;  /* 0x0000001400007388 */ /* 0x000fe20000000800 */
[----:B------:R-:W-:Y:S02]  /*a170*/  @P2 IADD3 R2, R0, -0x20, RZ ;  /* 0xffffffe000022810 */ /* 0x000fe40007ffe0ff */
[----:B------:R-:W-:Y:S01]  /*a180*/  F2FP.BF16.PACK_AB R14, R14, R144 ;  /* 0x000000900e0e723e */ /* 0x000fe200000010ff */
[----:B------:R-:W-:Y:S01]  /*a190*/  STS [R0+0x200], R19 ;  /* 0x0002001300007388 */ /* 0x000fe20000000800 */
[----:B------:R-:W-:-:S02]  /*a1a0*/  F2FP.BF16.PACK_AB R146, R147, R146 ;  /* 0x000000929392723e */ /* 0x000fc400000010ff */
[----:B------:R-:W-:Y:S01]  /*a1b0*/  F2FP.BF16.PACK_AB R13, R13, R152 ;  /* 0x000000980d0d723e */ /* 0x000fe200000010ff */
[----:B------:R-:W-:Y:S01]  /*a1c0*/  STS [R4], R16 ;  /* 0x0000001004007388 */ /* 0x000fe20000000800 */
[----:B------:R-:W-:-:S03]  /*a1d0*/  F2FP.BF16.PACK_AB R12, R12, R154 ;  /* 0x0000009a0c0c723e */ /* 0x000fc600000010ff */
[----:B------:R-:W-:Y:S01]  /*a1e0*/  STS [R4+0x200], R15 ;  /* 0x0002000f04007388 */ /* 0x000fe20000000800 */
[----:B------:R-:W-:Y:S02]  /*a1f0*/  F2FP.BF16.PACK_AB R8, R8, R164 ;  /* 0x000000a40808723e */ /* 0x000fe400000010ff */
[----:B------:R-:W-:Y:S01]  /*a200*/  F2FP.BF16.PACK_AB R7, R7, R166 ;  /* 0x000000a60707723e */ /* 0x000fe200000010ff */
[----:B------:R-:W-:Y:S01]  /*a210*/  STS [R0+0x1000], R18 ;  /* 0x0010001200007388 */ /* 0x000fe20000000800 */
[----:B------:R-:W-:-:S03]  /*a220*/  F2FP.BF16.PACK_AB R11, R11, R156 ;  /* 0x0000009c0b0b723e */ /* 0x000fc600000010ff */
[----:B------:R1:W-:Y:S01]  /*a230*/  STS [R0+0x1200], R138 ;  /* 0x0012008a00007388 */ /* 0x0003e20000000800 */
[----:B------:R-:W-:Y:S02]  /*a240*/  F2FP.BF16.PACK_AB R10, R159, R10 ;  /* 0x0000000a9f0a723e */ /* 0x000fe400000010ff */
[----:B------:R-:W-:Y:S01]  /*a250*/  F2FP.BF16.PACK_AB R6, R161, R160 ;  /* 0x000000a0a106723e */ /* 0x000fe200000010ff */
[----:B------:R-:W-:Y:S01]  /*a260*/  STS [R4+0x1000], R14 ;  /* 0x0010000e04007388 */ /* 0x000fe20000000800 */
[----:B------:R-:W-:-:S03]  /*a270*/  F2FP.BF16.PACK_AB R5, R163, R162 ;  /* 0x000000a2a305723e */ /* 0x000fc600000010ff */
[----:B------:R-:W-:Y:S04]  /*a280*/  STS [R4+0x1200], R146 ;  /* 0x0012009204007388 */ /* 0x000fe80000000800 */
[----:B------:R-:W-:Y:S04]  /*a290*/  STS [R2], R13 ;  /* 0x0000000d02007388 */ /* 0x000fe80000000800 */
[----:B------:R-:W-:Y:S01]  /*a2a0*/  STS [R2+0x200], R12 ;  /* 0x0002000c02007388 */ /* 0x000fe20000000800 */
[----:B-1----:R-:W-:-:S05]  /*a2b0*/  IADD3 R0, R9, R2, RZ ;  /* 0x0000000209007210 */ /* 0x002fca0007ffe0ff */
[----:B------:R-:W-:Y:S04]  /*a2c0*/  STS [R0], R8 ;  /* 0x0000000800007388 */ /* 0x000fe80000000800 */
[----:B------:R-:W-:Y:S04]  /*a2d0*/  STS [R0+0x200], R7 ;  /* 0x0002000700007388 */ /* 0x000fe80000000800 */
[----:B------:R-:W-:Y:S04]  /*a2e0*/  STS [R2+0x1000], R11 ;  /* 0x0010000b02007388 */ /* 0x000fe80000000800 */
[----:B------:R-:W-:Y:S04]  /*a2f0*/  STS [R2+0x1200], R10 ;  /* 0x0012000a02007388 */ /* 0x000fe80000000800 */
[----:B------:R-:W-:Y:S04]  /*a300*/  STS [R0+0x1000], R6 ;  /* 0x0010000600007388 */ /* 0x000fe80000000800 */
[----:B------:R1:W-:Y:S04]  /*a310*/  STS [R0+0x1200], R5 ;  /* 0x0012000500007388 */ /* 0x0003e80000000800 */
[----:B------:R-:W-:Y:S06]  /*a320*/  BAR.SYNC.DEFER_BLOCKING 0x0 ;  /* 0x0000000000007b1d */ /* 0x000fec0000010000 */
[----:B------:R-:W2:Y:S01]  /*a330*/  S2R R19, SR_CTAID.Y ;  /* 0x0000000000137919 */ /* 0x000ea20000002600 */
[----:B------:R-:W3:Y:S03]  /*a340*/  @P6 MUFU.LG2 R9, R24 ;  /* 0x0000001800096308 */ /* 0x000ee60000000c00 */
[----:B------:R-:W4:Y:S04]  /*a350*/  S2R R20, SR_CTAID.Z ;  /* 0x0000000000147919 */ /* 0x000f280000002700 */
[----:B------:R-:W5:Y:S04]  /*a360*/  S2R R18, SR_CTAID.X ;  /* 0x0000000000127919 */ /* 0x000f680000002500 */
[----:B------:R4:W5:Y:S04]  /*a370*/  LDS.128 R40, [R198] ;  /* 0x00000000c6287984 */ /* 0x0009680000000c00 */
[----:B------:R4:W5:Y:S04]  /*a380*/  LDS.128 R32, [R198+0x800] ;  /* 0x00080000c6207984 */ /* 0x0009680000000c00 */
[----:B------:R4:W5:Y:S04]  /*a390*/  LDS.128 R28, [R198+0x1000] ;  /* 0x00100000c61c7984 */ /* 0x0009680000000c00 */
[----:B------:R-:W5:Y:S01]  /*a3a0*/  LDS.128 R196, [R198+0x1800] ;  /* 0x00180000c6c47984 */ /* 0x000f620000000c00 */
[----:B-1----:R-:W-:-:S02]  /*a3b0*/  @P0 IMAD.MOV.U32 R0, RZ, RZ, 0x1 ;  /* 0x00000001ff000424 */ /* 0x002fc400078e00ff */
[----:B------:R-:W-:Y:S01]  /*a3c0*/  @!P0 IMAD R0, R26, c[0x0][0x1c0], RZ ;  /* 0x000070001a008a24 */ /* 0x000fe200078e02ff */
[----:B------:R-:W-:Y:S01]  /*a3d0*/  ISETP.NE.OR P1, PT, RZ, UR4, !P1 ;  /* 0x00000004ff007c0c */ /* 0x000fe2000cf25670 */
[----:B------:R-:W1:Y:S02]  /*a3e0*/  @P5 MUFU.LG2 R7, R23 ;  /* 0x0000001700075308 */ /* 0x000e640000000c00 */
[----:B--2---:R-:W-:Y:S01]  /*a3f0*/  IMAD R0, R19, R0, RZ ;  /* 0x0000000013007224 */ /* 0x004fe200078e02ff */
[----:B------:R-:W-:Y:S01]  /*a400*/  @P0 MOV R6, c[0x0][0x210] ;  /* 0x0000840000060a02 */ /* 0x000fe20000000f00 */
[----:B---3--:R-:W-:-:S04]  /*a410*/  @P6 FMUL.FTZ R2, R9, 0.69314718246459960938 ;  /* 0x3f31721809026820 */ /* 0x008fc80000410000 */
[----:B------:R-:W2:Y:S01]  /*a420*/  @P3 MUFU.LG2 R10, R25 ;  /* 0x00000019000a3308 */ /* 0x000ea20000000c00 */
[----:B------:R-:W-:Y:S01]  /*a430*/  SEL R0, R0, RZ, P1 ;  /* 0x000000ff00007207 */ /* 0x000fe20000800000 */
[----:B------:R-:W-:Y:S01]  /*a440*/  @!P0 IMAD.MOV.U32 R6, RZ, RZ, 0x1 ;  /* 0x00000001ff068424 */ /* 0x000fe200078e00ff */
[----:B------:R-:W-:Y:S01]  /*a450*/  MOV R16, 0x7f800000 ;  /* 0x7f80000000107802 */ /* 0x000fe20000000f00 */
[----:B------:R-:W-:-:S04]  /*a460*/  @P6 FFMA.FTZ R16, R38, c[0x0][0x238], R2 ;  /* 0x00008e0026106a23 */ /* 0x000fc80000010002 */
[----:B------:R-:W3:Y:S01]  /*a470*/  @P4 MUFU.LG2 R8, R21 ;  /* 0x0000001500084308 */ /* 0x000ee20000000c00 */
[----:B----4-:R-:W-:Y:S01]  /*a480*/  IMAD R2, R20, R26, R0 ;  /* 0x0000001a14027224 */ /* 0x010fe200078e0200 */
[----:B------:R-:W-:Y:S01]  /*a490*/  LOP3.LUT P2, RZ, R39, 0x3, RZ, 0xc0, !PT ;  /* 0x0000000327ff7812 */ /* 0x000fe2000784c0ff */
[----:B------:R-:W-:Y:S02]  /*a4a0*/  @!P1 IMAD R11, R19, c[0x0][0x214], RZ ;  /* 0x00008500130b9a24 */ /* 0x000fe400078e02ff */
[----:B-----5:R-:W-:Y:S01]  /*a4b0*/  IMAD R0, R18, R6, RZ ;  /* 0x0000000612007224 */ /* 0x020fe200078e02ff */
[----:B------:R-:W-:Y:S02]  /*a4c0*/  CS2R R4, SRZ ;  /* 0x0000000000047805 */ /* 0x000fe4000001ff00 */
[----:B------:R-:W-:Y:S02]  /*a4d0*/  @!P1 MOV R4, R11 ;  /* 0x0000000b00049202 */ /* 0x000fe40000000f00 */
[----:B------:R-:W-:Y:S01]  /*a4e0*/  SHF.L.U32 R0, R0, 0x7, RZ ;  /* 0x0000000700007819 */ /* 0x000fe200000006ff */
[----:B-1----:R-:W-:Y:S01]  /*a4f0*/  @P5 FMUL.FTZ R9, R7, 0.69314718246459960938 ;  /* 0x3f31721807095820 */ /* 0x002fe20000410000 */
[----:B------:R-:W-:Y:S01]  /*a500*/  @!P1 SHF.R.S32.HI R5, RZ, 0x1f, R11 ;  /* 0x0000001fff059819 */ /* 0x000fe2000001140b */
[----:B--2---:R-:W-:Y:S01]  /*a510*/  @P3 FMUL.FTZ R7, R10, 0.69314718246459960938 ;  /* 0x3f3172180a073820 */ /* 0x004fe20000410000 */
[----:B------:R-:W-:Y:S01]  /*a520*/  IADD3 R10, P1, P0, R0, R4, R2 ;  /* 0x00000004000a7210 */ /* 0x000fe2000783e002 */
[----:B---3--:R-:W-:Y:S01]  /*a530*/  @P4 FMUL.FTZ R8, R8, 0.69314718246459960938 ;  /* 0x3f31721808084820 */ /* 0x008fe20000410000 */
[----:B------:R-:W-:-:S02]  /*a540*/  SHF.R.S32.HI R0, RZ, 0x1f, R0 ;  /* 0x0000001fff007819 */ /* 0x000fc40000011400 */
        /* <DEDUP_REMOVED lines=9> */
[----:B------:R-:W-:Y:S01]  /*a5e0*/  SHF.R.S32.HI R0, RZ, 0x1f, R17 ;  /* 0x0000001fff007819 */ /* 0x000fe20000011411 */
[----:B------:R-:W-:Y:S01]  /*a5f0*/  IMAD.MOV.U32 R5, RZ, RZ, c[0x0][0x214] ;  /* 0x00008500ff057624 */ /* 0x000fe200078e00ff */
[----:B------:R-:W-:-:S02]  /*a600*/  SHF.R.S32.HI R3, RZ, 0x1f, R39 ;  /* 0x0000001fff037819 */ /* 0x000fc40000011427 */
        /* <DEDUP_REMOVED lines=38> */
.L_x_462:
[----:B------:R-:W-:Y:S05]  /*a870*/  BSYNC B0 ;  /* 0x0000000000007941 */ /* 0x000fea0003800000 */
.L_x_461:
[----:B-1----:R-:W-:Y:S01]  /*a880*/  IMAD.SHL.U32 R2, R27, 0x8, RZ ;  /* 0x000000081b027824 */ /* 0x002fe200078e00ff */
        /* <DEDUP_REMOVED lines=24> */
[----:B------:R-:W-:Y:S01]  /*aa10*/  STG.E.128 [R6.64], R40 ;  /* 0x0000002806007986 */ /* 0x000fe2000c101d0a */
[----:B------:R-:W-:Y:S02]  /*aa20*/  IADD3.X R5, R7, UR5, RZ, P0, !PT ;  /* 0x0000000507057c10 */ /* 0x000fe400087fe4ff */
[----:B------:R-:W-:-:S03]  /*aa30*/  IADD3 R2, P0, R4, UR7, RZ ;  /* 0x0000000704027c10 */ /* 0x000fc6000ff1e0ff */
[----:B------:R-:W-:Y:S01]  /*aa40*/  STG.E.128 [R4.64], R32 ;  /* 0x0000002004007986 */ /* 0x000fe2000c101d0a */
[----:B------:R-:W-:Y:S02]  /*aa50*/  IADD3.X R3, R5, UR5, RZ, P0, !PT ;  /* 0x0000000505037c10 */ /* 0x000fe400087fe4ff */
[----:B------:R-:W-:-:S03]  /*aa60*/  IADD3 R8, P0, R2, UR7, RZ ;  /* 0x0000000702087c10 */ /* 0x000fc6000ff1e0ff */
[----:B------:R-:W-:Y:S01]  /*aa70*/  STG.E.128 [R2.64], R28 ;  /* 0x0000001c02007986 */ /* 0x000fe2000c101d0a */
[----:B------:R-:W-:-:S05]  /*aa80*/  IADD3.X R9, R3, UR5, RZ, P0, !PT ;  /* 0x0000000503097c10 */ /* 0x000fca00087fe4ff */
[----:B------:R-:W-:Y:S01]  /*aa90*/  STG.E.128 [R8.64], R196 ;  /* 0x000000c408007986 */ /* 0x000fe2000c101d0a */
[----:B------:R-:W-:Y:S05]  /*aaa0*/  EXIT ;  /* 0x000000000000794d */ /* 0x000fea0003800000 */
.L_x_463:
        /* <DEDUP_REMOVED lines=13> */
.L_x_1136:


//--------------------- .text._ZN5flash16flash_fwd_kernelI23Flash_fwd_kernel_traitsILi32ELi128ELi128ELi4ELb0ELb0EN7cutlass10bfloat16_tE19Flash_kernel_traitsILi32ELi128ELi128ELi4ES3_EELb1ELb0ELb0ELb1ELb0ELb0ELb0ELb0EEEvNS_16Flash_fwd_paramsE --------------------------
	.section	.text._ZN5flash16flash_fwd_kernelI23Flash_fwd_kernel_traitsILi32ELi128ELi128ELi4ELb0ELb0EN7cutlass10bfloat16_tE19Flash_kernel_traitsILi32ELi128ELi128ELi4ES3_EELb1ELb0ELb0ELb1ELb0ELb0ELb0ELb0EEEvNS_16Flash_fwd_paramsE,"ax",@progbits
	.sectioninfo	@"SHI_REGISTERS=255"
	.align	128
        .global         _ZN5flash16flash_fwd_kernelI23Flash_fwd_kernel_traitsILi32ELi128ELi128ELi4ELb0ELb0EN7cutlass10bfloat16_tE19Flash_kernel_traitsILi32ELi128ELi128ELi4ES3_EELb1ELb0ELb0ELb1ELb0ELb0ELb0ELb0EEEvNS_16Flash_fwd_paramsE
        .type           _ZN5flash16flash_fwd_kernelI23Flash_fwd_kernel_traitsILi32ELi128ELi128ELi4ELb0ELb0EN7cutlass10bfloat16_tE19Flash_kernel_traitsILi32ELi128ELi128ELi4ES3_EELb1ELb0ELb0ELb1ELb0ELb0ELb0ELb0EEEvNS_16Flash_fwd_paramsE,@function
        .size           _ZN5flash16flash_fwd_kernelI23Flash_fwd_kernel_traitsILi32ELi128ELi128ELi4ELb0ELb0EN7cutlass10bfloat16_tE19Flash_kernel_traitsILi32ELi128ELi128ELi4ES3_EELb1ELb0ELb0ELb1ELb0ELb0ELb0ELb0EEEvNS_16Flash_fwd_paramsE,(.L_x_1137 - _ZN5flash16flash_fwd_kernelI23Flash_fwd_kernel_traitsILi32ELi128ELi128ELi4ELb0ELb0EN7cutlass10bfloat16_tE19Flash_kernel_traitsILi32ELi128ELi128ELi4ES3_EELb1ELb0ELb0ELb1ELb0ELb0ELb0ELb0EEEvNS_16Flash_fwd_paramsE)
        .other          _ZN5flash16flash_fwd_kernelI23Flash_fwd_kernel_traitsILi32ELi128ELi128ELi4ELb0ELb0EN7cutlass10bfloat16_tE19Flash_kernel_traitsILi32ELi128ELi128ELi4ES3_EELb1ELb0ELb0ELb1ELb0ELb0ELb0ELb0EEEvNS_16Flash_fwd_paramsE,@"STO_CUDA_ENTRY STV_DEFAULT"
_ZN5flash16flash_fwd_kernelI23Flash_fwd_kernel_traitsILi32ELi128ELi128ELi4ELb0ELb0EN7cutlass10bfloat16_tE19Flash_kernel_traitsILi32ELi128ELi128ELi4ES3_EELb1ELb0ELb0ELb1ELb0ELb0ELb0ELb0EEEvNS_16Flash_fwd_paramsE:
.text._ZN5flash16flash_fwd_kernelI23Flash_fwd_kernel_traitsILi32ELi128ELi128ELi4ELb0ELb0EN7cutlass10bfloat16_tE19Flash_kernel_traitsILi32ELi128ELi128ELi4ES3_EELb1ELb0ELb0ELb1ELb0ELb0ELb0ELb0EEEvNS_16Flash_fwd_paramsE:
        /* <DEDUP_REMOVED lines=14> */
[----:B------:R-:W1:Y:S01]  /*00e0*/  LDC.U8 R8, c[0x0][0x312] ;  /* 0x0000c480ff087b82 */ /* 0x000e620000000000 */
[----:B------:R-:W-:Y:S02]  /*00f0*/  ISETP.NE.U32.AND P3, PT, RZ, c[0x0][0x240], PT ;  /* 0x00009000ff007a0c */ /* 0x000fe40003f65070 */
[----:B------:R-:W4:Y:S01]  /*0100*/  S2R R19, SR_CTAID.X ;  /* 0x0000000000137919 */ /* 0x000f220000002500 */
[----:B------:R-:W-:Y:S02]  /*0110*/  MOV R12, 0x4 ;  /* 0x00000004000c7802 */ /* 0x000fe40000000f00 */
[----:B------:R-:W-:Y:S01]  /*0120*/  ISETP.NE.AND.EX P3, PT, RZ, c[0x0][0x244], PT, P3 ;  /* 0x00009100ff007a0c */ /* 0x000fe20003f65330 */
[----:B------:R-:W4:Y:S01]  /*0130*/  S2R R28, SR_CTAID.Y ;  /* 0x00000000001c7919 */ /* 0x000f220000002600 */
[----:B------:R-:W-:-:S03]  /*0140*/  MOV R14, 0xffffffff ;  /* 0xffffffff000e7802 */ /* 0x000fc60000000f00 */
[----:B------:R-:W4:Y:S04]  /*0150*/  S2R R16, SR_CTAID.Z ;  /* 0x0000000000107919 */ /* 0x000f280000002700 */
[----:B------:R-:W4:Y:S01]  /*0160*/  S2R R210, SR_TID.X ;  /* 0x0000000000d27919 */ /* 0x000f220000002100 */
[----:B-1----:R-:W-:Y:S01]  /*0170*/  ISETP.NE.AND P4, PT, R8, RZ, PT ;  /* 0x000000ff0800720c */ /* 0x002fe20003f85270 */
[----:B----4-:R-:W-:Y:S01]  /*0180*/  IMAD.WIDE R8, R28, R12, c[0x0][0x240] ;  /* 0x000090001c087625 */ /* 0x010fe200078e020c */
[----:B------:R-:W-:-:S04]  /*0190*/  LOP3.LUT R0, R16, R19, R28, 0xfe, !PT ;  /* 0x0000001310007212 */ /* 0x000fc800078efe1c */
[----:B------:R-:W-:Y:S01]  /*01a0*/  LOP3.LUT P2, RZ, R0, R210, RZ, 0xfc, !PT ;  /* 0x000000d200ff7212 */ /* 0x000fe2000784fcff */
[----:B--2---:R1:W2:Y:S08]  /*01b0*/  @P1 R2UR UR20, R4 ;  /* 0x00000000041413c2 */ /* 0x0042b000000e0000 */
[----:B------:R4:W2:Y:S04]  /*01c0*/  @P1 R2UR UR21, R5 ;  /* 0x00000000051513c2 */ /* 0x0008a800000e0000 */
[----:B-1----:R-:W-:-:S02]  /*01d0*/  @!P2 IMAD.MOV.U32 R4, RZ, RZ, c[0x0][0x308] ;  /* 0x0000c200ff04a624 */ /* 0x002fc400078e00ff */
[----:B----4-:R-:W-:Y:S01]  /*01e0*/  @!P2 IMAD.MOV.U32 R5, RZ, RZ, c[0x0][0x30c] ;  /* 0x0000c300ff05a624 */ /* 0x010fe200078e00ff */
[----:B---3--:R-:W-:Y:S01]  /*01f0*/  @P1 IADD3 R6, P0, R2, c[0x0][0x300], RZ ;  /* 0x0000c00002061a10 */ /* 0x008fe20007f1e0ff */
[----:B--2---:R-:W-:-:S04]  /*0200*/  IMAD.U32 R2, RZ, RZ, UR20 ;  /* 0x00000014ff027e24 */ /* 0x004fc8000f8e00ff */
[----:B------:R-:W-:Y:S01]  /*0210*/  @P1 IMAD.X R7, RZ, RZ, R3, P0 ;  /* 0x000000ffff071224 */ /* 0x000fe200000e0603 */
[----:B------:R-:W-:Y:S01]  /*0220*/  ISETP.NE.U32.AND P0, PT, RZ, c[0x0][0x250], PT ;  /* 0x00009400ff007a0c */ /* 0x000fe20003f05070 */
[----:B------:R-:W-:Y:S01]  /*0230*/  IMAD.U32 R3, RZ, RZ, UR21 ;  /* 0x00000015ff037e24 */ /* 0x000fe2000f8e00ff */
[----:B------:R-:W-:Y:S02]  /*0240*/  ISETP.EQ.U32.AND P1, PT, RZ, c[0x0][0x248], PT ;  /* 0x00009200ff007a0c */ /* 0x000fe40003f22070 */
[----:B------:R-:W-:Y:S02]  /*0250*/  ISETP.NE.AND.EX P0, PT, RZ, c[0x0][0x254], PT, P0 ;  /* 0x00009500ff007a0c */ /* 0x000fe40003f05300 */
[----:B------:R1:W-:Y:S01]  /*0260*/  @!P2 STG.E.64 [R4.64], R2 ;  /* 0x000000020400a986 */ /* 0x0003e2000c101b12 */
[----:B------:R-:W-:Y:S02]  /*0270*/  SHF.R.S32.HI R25, RZ, 0x1f, R210 ;  /* 0x0000001fff197819 */ /* 0x000fe400000114d2 */
[----:B------:R-:W-:Y:S01]  /*0280*/  ISETP.EQ.OR.EX P1, PT, RZ, c[0x0][0x24c], !P4, P1 ;  /* 0x00009300ff007a0c */ /* 0x000fe20006722710 */
[----:B-1----:R-:W-:-:S02]  /*0290*/  @!P2 IMAD.MOV.U32 R2, RZ, RZ, R6 ;  /* 0x000000ffff02a224 */ /* 0x002fc400078e0006 */
[----:B------:R-:W-:-:S05]  /*02a0*/  @!P2 IMAD.MOV.U32 R3, RZ, RZ, R7 ;  /* 0x000000ffff03a224 */ /* 0x000fca00078e0007 */
[----:B------:R1:W-:Y:S04]  /*02b0*/  @!P2 STG.E.64 [R4.64+0x8], R2 ;  /* 0x000008020400a986 */ /* 0x0003e8000c101b12 */
[----:B------:R2:W3:Y:S04]  /*02c0*/  @P3 LDG.E R14, [R8.64] ;  /* 0x00000012080e3981 */ /* 0x0004e8000c1e1900 */
[----:B-1----:R2:W4:Y:S01]  /*02d0*/  @P3 LDG.E R4, [R8.64+0x4] ;  /* 0x0000041208043981 */ /* 0x002522000c1e1900 */
[----:B------:R-:W-:Y:S01]  /*02e0*/  @P0 IMAD.WIDE R2, R28, R12, c[0x0][0x250] ;  /* 0x000094001c020625 */ /* 0x000fe200078e020c */
[----:B------:R-:W-:-:S03]  /*02f0*/  LEA.HI R13, R25, R210, RZ, 0x5 ;  /* 0x000000d2190d7211 */ /* 0x000fc600078f28ff */
[C---:B------:R-:W-:Y:S02]  /*0300*/  IMAD R0, R28.reuse, c[0x0][0x1c0], R16 ;  /* 0x000070001c007a24 */ /* 0x040fe400078e0210 */
[----:B------:R-:W-:-:S03]  /*0310*/  IMAD.WIDE R10, R28, R12, c[0x0][0x248] ;  /* 0x000092001c0a7625 */ /* 0x000fc600078e020c */
[----:B------:R-:W-:Y:S01]  /*0320*/  SHF.L.U32 R0, R0, 0x5, RZ ;  /* 0x0000000500007819 */ /* 0x000fe200000006ff */
[----:B--2---:R-:W-:Y:S02]  /*0330*/  IMAD.MOV.U32 R8, RZ, RZ, RZ ;  /* 0x000000ffff087224 */ /* 0x004fe400078e00ff */
[----:B------:R-:W-:-:S04]  /*0340*/  IMAD.MOV.U32 R9, RZ, RZ, -0x1 ;  /* 0xffffffffff097424 */ /* 0x000fc800078e00ff */
[----:B------:R1:W5:Y:S04]  /*0350*/  @P0 LDG.E R8, [R2.64] ;  /* 0x0000001202080981 */ /* 0x000368000c1e1900 */
[----:B------:R2:W5:Y:S01]  /*0360*/  @!P1 LDG.E R9, [R10.64] ;  /* 0x000000120a099981 */ /* 0x000562000c1e1900 */
[----:B------:R-:W-:-:S04]  /*0370*/  ISETP.NE.U32.AND P2, PT, RZ, c[0x0][0x248], PT ;  /* 0x00009200ff007a0c */ /* 0x000fc80003f45070 */
[----:B------:R-:W-:Y:S02]  /*0380*/  ISETP.NE.AND.EX P2, PT, RZ, c[0x0][0x24c], PT, P2 ;  /* 0x00009300ff007a0c */ /* 0x000fe40003f45320 */
[----:B-1----:R-:W-:-:S05]  /*0390*/  LOP3.LUT R2, R13, 0xffffffe0, RZ, 0xc0, !PT ;  /* 0xffffffe00d027812 */ /* 0x002fca00078ec0ff */
[----:B------:R-:W-:-:S05]  /*03a0*/  IMAD.IADD R37, R210, 0x1, -R2 ;  /* 0x00000001d2257824 */ /* 0x000fca00078e0a02 */
[--C-:B------:R-:W-:Y:S02]  /*03b0*/  IADD3 R3, P1, P0, R0, R6, R37.reuse ;  /* 0x0000000600037210 */ /* 0x100fe4000783e025 */
[----:B------:R-:W-:Y:S02]  /*03c0*/  SHF.R.S32.HI R0, RZ, 0x1f, R0 ;  /* 0x0000001fff007819 */ /* 0x000fe40000011400 */
[----:B------:R-:W-:Y:S01]  /*03d0*/  SHF.R.S32.HI R2, RZ, 0x1f, R37 ;  /* 0x0000001fff027819 */ /* 0x000fe20000011425 */
[----:B------:R2:W-:Y:S03]  /*03e0*/  STL [R1+0x18], R3 ;  /* 0x0000180301007387 */ /* 0x0005e60000100800 */
[----:B------:R-:W-:Y:S01]  /*03f0*/  IADD3.X R0, R0, R7, R2, P1, P0 ;  /* 0x0000000700007210 */ /* 0x000fe20000fe0402 */
[----:B---3--:R2:W-:Y:S04]  /*0400*/  STL [R1+0x68], R14 ;  /* 0x0000680e01007387 */ /* 0x0085e80000100800 */
[----:B------:R2:W-:Y:S01]  /*0410*/  STL [R1+0x10], R0 ;  /* 0x0000100001007387 */ /* 0x0005e20000100800 */
[----:B----4-:R-:W-:-:S02]  /*0420*/  @P3 IMAD.IADD R190, R4, 0x1, -R14 ;  /* 0x0000000104be3824 */ /* 0x010fc400078e0a0e */
[----:B------:R-:W-:Y:S01]  /*0430*/  @!P3 IMAD.MOV.U32 R190, RZ, RZ, c[0x0][0x214] ;  /* 0x00008500ffbeb624 */ /* 0x000fe200078e00ff */
[----:B------:R-:W-:Y:S05]  /*0440*/  @!P2 BRA `(.L_x_464) ;  /* 0x000000400000a947 */ /* 0x000fea0003800000 */
[----:B--2---:R-:W2:Y:S02]  /*0450*/  @P4 LDG.E R0, [R10.64+0x4] ;  /* 0x000004120a004981 */ /* 0x004ea4000c1e1900 */
[----:B--2--5:R-:W-:-:S06]  /*0460*/  @P4 IADD3 R0, R0, -R9, RZ ;  /* 0x8000000900004210 */ /* 0x024fcc0007ffe0ff */
[----:B------:R1:W5:Y:S01]  /*0470*/  @!P4 LDG.E R0, [R10.64] ;  /* 0x000000120a00c981 */ /* 0x000362000c1e1900 */
[----:B------:R-:W-:Y:S05]  /*0480*/  BRA `(.L_x_465) ;  /* 0x0000001000007947 */ /* 0x000fea0003800000 */
.L_x_464:
[----:B--2---:R-:W-:Y:S02]  /*0490*/  MOV R0, c[0x0][0x218] ;  /* 0x0000860000007a02 */ /* 0x004fe40000000f00 */
.L_x_465:
        /* <DEDUP_REMOVED lines=19> */
[----:B------:R-:W-:Y:S02]  /*05d0*/  ISETP.NE.AND P0, PT, R9, -0x1, PT ;  /* 0xffffffff0900780c */ /* 0x000fe40003f05270 */
[----:B------:R-:W-:-:S09]  /*05e0*/  SHF.R.S32.HI R17, RZ, 0x1f, R16 ;  /* 0x0000001fff117819 */ /* 0x000fd20000011410 */
[----:B------:R-:W-:Y:S01]  /*05f0*/  @!P1 SHF.R.S32.HI R4, RZ, 0x1f, R28 ;  /* 0x0000001fff049819 */ /* 0x000fe2000001141c */
[----:B------:R-:W-:Y:S01]  /*0600*/  @P1 IMAD.WIDE.U32 R2, R14, c[0x0][0x190], RZ ;  /* 0x000064000e021a25 */ /* 0x000fe200078e00ff */
[----:B------:R-:W-:-:S03]  /*0610*/  @P0 IADD3 R0, R8, R9, RZ ;  /* 0x0000000908000210 */ /* 0x000fc60007ffe0ff */
[----:B------:R-:W-:Y:S01]  /*0620*/  @!P1 IMAD R6, R4, c[0x0][0x178], RZ ;  /* 0x00005e0004069a24 */ /* 0x000fe200078e02ff */
[----:B------:R-:W-:Y:S01]  /*0630*/  @P1 MOV R7, R2 ;  /* 0x0000000200071202 */ /* 0x000fe20000000f00 */
[----:B-1----:R-:W-:Y:S02]  /*0640*/  @P1 IMAD R10, R14, c[0x0][0x194], R3 ;  /* 0x000065000e0a1a24 */ /* 0x002fe400078e0203 */
        /* <DEDUP_REMOVED lines=19> */
.L_x_467:
[----:B--2---:R-:W-:Y:S02]  /*0780*/  IABS R5, c[0x0][0x1c8] ;  /* 0x0000720000057a13 */ /* 0x004fe40000000000 */
        /* <DEDUP_REMOVED lines=40> */
.L_x_468:
[CC--:B------:R-:W-:Y:S01]  /*0a10*/  LEA.HI R4, R25.reuse, R210.reuse, RZ, 0x2 ;  /* 0x000000d219047211 */ /* 0x0c0fe200078f10ff */
[----:B------:R-:W-:Y:S01]  /*0a20*/  IMAD.IADD R29, R190, 0x1, -R38 ;  /* 0x00000001be1d7824 */ /* 0x000fe200078e0a26 */
[----:B------:R-:W-:Y:S01]  /*0a30*/  LEA.HI R27, R25, R210, RZ, 0x3 ;  /* 0x000000d2191b7211 */ /* 0x000fe200078f18ff */
[----:B------:R-:W-:Y:S01]  /*0a40*/  BSSY B0, `(.L_x_469) ;  /* 0x0000030000007945 */ /* 0x000fe20003800000 */
[----:B------:R-:W-:Y:S02]  /*0a50*/  LOP3.LUT R3, R4, 0xfffffffc, RZ, 0xc0, !PT ;  /* 0xfffffffc04037812 */ /* 0x000fe400078ec0ff */
[----:B------:R-:W-:Y:S02]  /*0a60*/  SHF.R.S32.HI R26, RZ, 0x3, R27 ;  /* 0x00000003ff1a7819 */ /* 0x000fe4000001141b */
        /* <DEDUP_REMOVED lines=14> */
[----:B------:R-:W-:Y:S01]  /*0b50*/  SHF.R.U32.HI R0, RZ, 0x3, R0 ;  /* 0x00000003ff007819 */ /* 0x000fe20000011600 */
[----:B------:R1:W-:Y:S01]  /*0b60*/  STL [R1+0x6c], R29 ;  /* 0x00006c1d01007387 */ /* 0x0003e20000100800 */
[C---:B------:R-:W-:Y:S01]  /*0b70*/  ISETP.GE.AND P0, PT, R2.reuse, R29, PT ;  /* 0x0000001d0200720c */ /* 0x040fe20003f06270 */
[----:B------:R-:W-:Y:S01]  /*0b80*/  IMAD.IADD R4, R2, 0x1, -R4 ;  /* 0x0000000102047824 */ /* 0x000fe200078e0a04 */
[----:B------:R-:W-:Y:S01]  /*0b90*/  LOP3.LUT R3, R3, R0, RZ, 0x3c, !PT ;  /* 0x0000000003037212 */ /* 0x000fe200078e3cff */
[----:B------:R-:W-:-:S02]  /*0ba0*/  IMAD R0, R17, c[0x0][0x1a8], RZ ;  /* 0x00006a0011007a24 */ /* 0x000fc400078e02ff */
[----:B------:R-:W-:Y:S02]  /*0bb0*/  IMAD R4, R97, 0x8, R4 ;  /* 0x0000000861047824 */ /* 0x000fe400078e0204 */
[----:B------:R-:W-:Y:S02]  /*0bc0*/  IMAD R0, R16, c[0x0][0x1ac], R0 ;  /* 0x00006b0010007a24 */ /* 0x000fe400078e0200 */
[----:B------:R-:W-:Y:S01]  /*0bd0*/  IMAD.U32 R6, R4, 0x20, R3 ;  /* 0x0000002004067824 */ /* 0x000fe200078e0003 */
[----:B------:R-:W-:Y:S01]  /*0be0*/  SHF.R.S32.HI R3, RZ, 0x1f, R2 ;  /* 0x0000001fff037819 */ /* 0x000fe20000011402 */
[----:B------:R-:W-:-:S04]  /*0bf0*/  IMAD.WIDE.U32 R8, R16, c[0x0][0x1a8], R8 ;  /* 0x00006a0010087a25 */ /* 0x000fc800078e0008 */
[----:B------:R-:W-:-:S04]  /*0c00*/  IMAD.WIDE R4, R19, 0x80, R2 ;  /* 0x0000008013047825 */ /* 0x000fc800078e0202 */
        /* <DEDUP_REMOVED lines=19> */
.L_x_470:
[----:B------:R-:W-:Y:S05]  /*0d40*/  BSYNC B0 ;  /* 0x0000000000007941 */ /* 0x000fea0003800000 */
.L_x_469:
        /* <DEDUP_REMOVED lines=21> */
.L_x_472:
[----:B------:R-:W-:Y:S05]  /*0ea0*/  BSYNC B0 ;  /* 0x0000000000007941 */ /* 0x000fea0003800000 */
.L_x_471:
        /* <DEDUP_REMOVED lines=21> */
.L_x_474:
[----:B------:R-:W-:Y:S05]  /*1000*/  BSYNC B0 ;  /* 0x0000000000007941 */ /* 0x000fea0003800000 */
.L_x_473:
        /* <DEDUP_REMOVED lines=24> */
.L_x_476:
[----:B------:R-:W-:Y:S05]  /*1190*/  BSYNC B0 ;  /* 0x0000000000007941 */ /* 0x000fea0003800000 */
.L_x_475:
[----:B------:R-:W-:Y:S01]  /*11a0*/  IMAD R8, R3, c[0x0][0x198], RZ ;  /* 0x0000660003087a24 */ /* 0x000fe200078e02ff */
[----:B------:R-:W-:Y:S01]  /*11b0*/  LEA.HI R25, R25, R210, RZ, 0x4 ;  /* 0x000000d219197211 */ /* 0x000fe200078f20ff */
[----:B------:R-:W-:Y:S01]  /*11c0*/  IMAD R0, R3, c[0x0][0x1a0], RZ ;  /* 0x0000680003007a24 */ /* 0x000fe200078e02ff */
[----:B------:R-:W-:Y:S01]  /*11d0*/  LEA.HI.SX32 R36, R252, 0xffffffff, 0x19 ;  /* 0xfffffffffc247811 */ /* 0x000fe200078fcaff */
[C---:B------:R-:W-:Y:S01]  /*11e0*/  IMAD.WIDE.U32 R6, R2.reuse, c[0x0][0x198], R30 ;  /* 0x0000660002067a25 */ /* 0x040fe200078e001e */
[----:B------:R-:W-:Y:S02]  /*11f0*/  BSSY B0, `(.L_x_477) ;  /* 0x0000033000007945 */ /* 0x000fe40003800000 */
[----:B---3--:R-:W-:Y:S01]  /*1200*/  SHF.R.S32.HI R12, RZ, 0x1f, R36 ;  /* 0x0000001fff0c7819 */ /* 0x008fe20000011424 */
        /* <DEDUP_REMOVED lines=11> */
[----:B------:R-:W-:-:S03]  /*12c0*/  IMAD.WIDE.U32 R40, R14, c[0x0][0x1b0], R6 ;  /* 0x00006c000e287a25 */ /* 0x000fc600078e0006 */
        /* <DEDUP_REMOVED lines=11> */
[----:B------:R-:W-:Y:S01]  /*1380*/  IMAD R5, R36, -0x80, R96 ;  /* 0xffffff8024057824 */ /* 0x000fe200078e0260 */
[----:B------:R-:W-:Y:S01]  /*1390*/  LEA.HI R0, R0, R8, RZ, 0x2 ;  /* 0x0000000800007211 */ /* 0x000fe200078f10ff */
[----:B------:R-:W-:Y:S01]  /*13a0*/  IMAD.WIDE.U32 R6, R36, UR7, R34 ;  /* 0x0000000724067c25 */ /* 0x000fe2000f8e0022 */
[----:B------:R1:W-:Y:S02]  /*13b0*/  STL.64 [R1+0x50], R34 ;  /* 0x0000502201007387 */ /* 0x0003e40000100a00 */
[----:B------:R-:W-:-:S02]  /*13c0*/  ISETP.GE.AND P0, PT, R2, R5, PT ;  /* 0x000000050200720c */ /* 0x000fc40003f06270 */
[----:B------:R1:W-:Y:S01]  /*13d0*/  STL [R1+0x44], R18 ;  /* 0x0000441201007387 */ /* 0x0003e20000100800 */
[----:B------:R-:W-:Y:S01]  /*13e0*/  LOP3.LUT R4, R0, 0xfffffffc, RZ, 0xc0, !PT ;  /* 0xfffffffc00047812 */ /* 0x000fe200078ec0ff */
[----:B------:R-:W-:-:S04]  /*13f0*/  IMAD R0, R36, UR6, RZ ;  /* 0x0000000624007c24 */ /* 0x000fc8000f8e02ff */
[----:B------:R-:W-:Y:S01]  /*1400*/  IMAD.IADD R14, R8, 0x1, -R4 ;  /* 0x00000001080e7824 */ /* 0x000fe200078e0a04 */
[----:B------:R-:W-:Y:S01]  /*1410*/  MOV R4, 0x10 ;  /* 0x0000001000047802 */ /* 0x000fe20000000f00 */
        /* <DEDUP_REMOVED lines=16> */
.L_x_478:
[----:B------:R-:W-:Y:S05]  /*1520*/  BSYNC B0 ;  /* 0x0000000000007941 */ /* 0x000fea0003800000 */
.L_x_477:
        /* <DEDUP_REMOVED lines=11> */
[----:B-1----:R-:W-:Y:S02]  /*15e0*/  IADD3.X R11, R9, UR16, RZ, P0, !PT ;  /* 0x00000010090b7c10 */ /* 0x002fe400087fe4ff */
[----:B------:R-:W-:-:S04]  /*15f0*/  LEA R10, P0, R0, c[0x0][0x168], 0x1 ;  /* 0x00005a00000a7a11 */ /* 0x000fc800078008ff */
[----:B------:R-:W-:-:S05]  /*1600*/  LEA.HI.X R11, R0, c[0x0][0x16c], R11, 0x1, P0 ;  /* 0x00005b00000b7a11 */ /* 0x000fca00000f0c0b */
[----:B------:R-:W-:Y:S01]  /*1610*/  @!PT LDS RZ, [RZ] ;  /* 0x00000000fffff984 */ /* 0x000fe20000000800 */
[----:B------:R-:W-:Y:S01]  /*1620*/  @!PT LDS RZ, [RZ] ;  /* 0x00000000fffff984 */ /* 0x000fe20000000800 */
[----:B------:R-:W-:Y:S01]  /*1630*/  @!PT LDS RZ, [RZ] ;  /* 0x00000000fffff984 */ /* 0x000fe20000000800 */
[----:B------:R1:W-:Y:S04]  /*1640*/  LDGSTS.E.BYPASS.LTC128B.128 [R226+0x2800], [R10.64] ;  /* 0x028000000ae27fae */ /* 0x0003e8000b901d52 */
.L_x_480:
[----:B------:R-:W-:Y:S05]  /*1650*/  BSYNC B0 ;  /* 0x0000000000007941 */ /* 0x000fea0003800000 */
.L_x_479:
        /* <DEDUP_REMOVED lines=17> */
.L_x_482:
[----:B------:R-:W-:Y:S05]  /*1770*/  BSYNC B0 ;  /* 0x0000000000007941 */ /* 0x000fea0003800000 */
.L_x_481:
        /* <DEDUP_REMOVED lines=18> */
.L_x_484:
[----:B------:R-:W-:Y:S05]  /*18a0*/  BSYNC B0 ;  /* 0x0000000000007941 */ /* 0x000fea0003800000 */
.L_x_483:
        /* <DEDUP_REMOVED lines=15> */
[----:B------:R-:W-:-:S03]  /*19a0*/  MOV R3, RZ ;  /* 0x000000ff00037202 */ /* 0x000fc60000000f00 */
[----:B------:R-:W5:Y:S01]  /*19b0*/  @P2 MUFU.RCP R2, c[0x0][0x238] ;  /* 0x00008e0000022b08 */ /* 0x000f620000001000 */
[C---:B------:R-:W-:Y:S01]  /*19c0*/  IMAD R0, R36.reuse, c[0x0][0x1a4], R0 ;  /* 0x0000690024007a24 */ /* 0x040fe200078e0200 */
[----:B------:R-:W-:Y:S01]  /*19d0*/  BSSY B0, `(.L_x_485) ;  /* 0x0000015000007945 */ /* 0x000fe20003800000 */
[----:B-1----:R-:W-:-:S05]  /*19e0*/  IMAD.WIDE.U32 R8, R36, c[0x0][0x1a0], RZ ;  /* 0x0000680024087a25 */ /* 0x002fca00078e00ff */
[----:B------:R1:W-:Y:S01]  /*19f0*/  @P1 STS [R226+0x4000], RZ ;  /* 0x004000ffe2001388 */ /* 0x0003e20000000800 */
[----:B------:R-:W-:Y:S01]  /*1a00*/  IMAD.IADD R0, R9, 0x1, R0 ;  /* 0x0000000109007824 */ /* 0x000fe200078e0200 */
[C---:B------:R-:W-:Y:S02]  /*1a10*/  LEA R6, P0, R8.reuse, R32, 0x7 ;  /* 0x0000002008067211 */ /* 0x040fe400078038ff */
[----:B------:R1:W-:Y:S02]  /*1a20*/  @P1 STS [R226+0x4004], RZ ;  /* 0x004004ffe2001388 */ /* 0x0003e40000000800 */
[----:B------:R-:W-:Y:S02]  /*1a30*/  LEA.HI.X R7, R8, R18, R0, 0x7, P0 ;  /* 0x0000001208077211 */ /* 0x000fe400000f3c00 */
        /* <DEDUP_REMOVED lines=14> */
.L_x_486:
[----:B-1----:R-:W-:Y:S05]  /*1b20*/  BSYNC B0 ;  /* 0x0000000000007941 */ /* 0x002fea0003800000 */
.L_x_485:
        /* <DEDUP_REMOVED lines=17> */
.L_x_488:
[----:B------:R-:W-:Y:S05]  /*1c40*/  BSYNC B0 ;  /* 0x0000000000007941 */ /* 0x000fea0003800000 */
.L_x_487:
        /* <DEDUP_REMOVED lines=17> */
.L_x_490:
[----:B------:R-:W-:Y:S05]  /*1d60*/  BSYNC B0 ;  /* 0x0000000000007941 */ /* 0x000fea0003800000 */
.L_x_489:
        /* <DEDUP_REMOVED lines=18> */
.L_x_492:
[----:B------:R-:W-:Y:S05]  /*1e90*/  BSYNC B0 ;  /* 0x0000000000007941 */ /* 0x000fea0003800000 */
.L_x_491:
        /* <DEDUP_REMOVED lines=11> */
[----:B------:R-:W-:Y:S02]  /*1f50*/  LEA.HI R8, R8, R13, RZ, 0x3 ;  /* 0x0000000d08087211 */ /* 0x000fe400078f18ff */
        /* <DEDUP_REMOVED lines=19> */
[----:B------:R-:W-:Y:S01]  /*2090*/  LOP3.LUT R185, R7, R5, RZ, 0x3c, !PT ;  /* 0x0000000507b97212 */ /* 0x000fe200078e3cff */
[----:B------:R-:W-:Y:S01]  /*20a0*/  IMAD.SHL.U32 R7, R210, 0x2, RZ ;  /* 0x00000002d2077824 */ /* 0x000fe200078e00ff */
[----:B------:R-:W-:-:S03]  /*20b0*/  LOP3.LUT R0, R6, R0, RZ, 0x3c, !PT ;  /* 0x0000000006007212 */ /* 0x000fc600078e3cff */
[----:B------:R-:W-:Y:S01]  /*20c0*/  IMAD.IADD R2, R185, 0x1, R2 ;  /* 0x00000001b9027824 */ /* 0x000fe200078e0202 */
[----:B------:R-:W-:Y:S01]  /*20d0*/  LOP3.LUT R7, R7, 0x6, RZ, 0xc0, !PT ;  /* 0x0000000607077812 */ /* 0x000fe200078ec0ff */
[----:B------:R-:W-:-:S03]  /*20e0*/  IMAD.U32 R0, R8, 0x20, R0 ;  /* 0x0000002008007824 */ /* 0x000fc600078e0000 */
[----:B------:R-:W-:Y:S01]  /*20f0*/  SHF.L.U32 R211, R2, 0x1, RZ ;  /* 0x0000000102d37819 */ /* 0x000fe200000006ff */
[----:B------:R-:W-:Y:S02]  /*2100*/  IMAD.SHL.U32 R208, R0, 0x2, RZ ;  /* 0x0000000200d07824 */ /* 0x000fe400078e00ff */
[----:B------:R-:W-:Y:S02]  /*2110*/  IMAD R7, R36, 0x80, R7 ;  /* 0x0000008024077824 */ /* 0x000fe400078e0207 */
[----:B------:R-:W-:Y:S01]  /*2120*/  LDSM.16.M88.4 R8, [R211] ;  /* 0x00000000d308783b */ /* 0x000fe20000000200 */
[----:B------:R-:W-:Y:S01]  /*2130*/  IADD3 R0, R208, 0x2000, RZ ;  /* 0x00002000d0007810 */ /* 0x000fe20007ffe0ff */
[----:B------:R-:W-:Y:S01]  /*2140*/  IMAD R212, R4, 0x2, R211 ;  /* 0x0000000204d47824 */ /* 0x000fe200078e02d3 */
[----:B------:R-:W-:Y:S01]  /*2150*/  IADD3 R213, R208, 0x2020, RZ ;  /* 0x00002020d0d57810 */ /* 0x000fe20007ffe0ff */
[----:B------:R-:W1:Y:S01]  /*2160*/  LDSM.16.M88.4 R112, [R208+0x3800] ;  /* 0x00380000d070783b */ /* 0x000e620000000200 */
[----:B------:R-:W-:-:S02]  /*2170*/  @P0 IADD3 R213, R0, -0x20, RZ ;  /* 0xffffffe000d50810 */ /* 0x000fc40007ffe0ff */
[----:B------:R-:W-:Y:S01]  /*2180*/  SHF.R.S32.HI R0, RZ, 0x1f, R37 ;  /* 0x0000001fff007819 */ /* 0x000fe20000011425 */
[----:B------:R-:W5:Y:S01]  /*2190*/  LDSM.16.M88.4 R28, [R208+0x2000] ;  /* 0x00200000d01c783b */ /* 0x000f620000000200 */
[----:B------:R-:W-:Y:S02]  /*21a0*/  ISETP.GE.AND P4, PT, R7, R96, PT ;  /* 0x000000600700720c */ /* 0x000fe40003f86270 */
[----:B------:R-:W-:Y:S01]  /*21b0*/  LEA.HI R0, R0, R37, RZ, 0x2 ;  /* 0x0000002500007211 */ /* 0x000fe200078f10ff */
[----:B------:R-:W2:Y:S03]  /*21c0*/  LDSM.16.M88.4 R44, [R208+0x2400] ;  /* 0x00240000d02c783b */ /* 0x000ea60000000200 */
[----:B------:R-:W-:Y:S01]  /*21d0*/  SHF.R.S32.HI R0, RZ, 0x2, R0 ;  /* 0x00000002ff007819 */ /* 0x000fe20000011400 */
[----:B------:R-:W3:Y:S03]  /*21e0*/  LDSM.16.M88.4 R56, [R208+0x2800] ;  /* 0x00280000d038783b */ /* 0x000ee60000000200 */
[----:B------:R-:W-:Y:S01]  /*21f0*/  LEA R0, R97, R0, 0x4 ;  /* 0x0000000061007211 */ /* 0x000fe200078e20ff */
[----:B------:R-:W4:Y:S03]  /*2200*/  LDSM.16.M88.4 R76, [R208+0x2c00] ;  /* 0x002c0000d04c783b */ /* 0x000f260000000200 */
[----:B------:R-:W-:Y:S01]  /*2210*/  IADD3 R0, R38, R0, RZ ;  /* 0x0000000026007210 */ /* 0x000fe20007ffe0ff */
[----:B------:R-:W3:Y:S04]  /*2220*/  LDSM.16.M88.4 R100, [R208+0x3000] ;  /* 0x00300000d064783b */ /* 0x000ee80000000200 */
[----:B------:R-:W3:Y:S04]  /*2230*/  LDSM.16.M88.4 R108, [R208+0x3400] ;  /* 0x00340000d06c783b */ /* 0x000ee80000000200 */
[----:B------:R-:W4:Y:S04]  /*2240*/  LDSM.16.M88.4 R116, [R208+0x3c00] ;  /* 0x003c0000d074783b */ /* 0x000f280000000200 */
[----:B------:R-:W-:Y:S04]  /*2250*/  LDSM.16.M88.4 R12, [R212] ;  /* 0x00000000d40c783b */ /* 0x000fe80000000200 */
[----:B------:R-:W4:Y:S01]  /*2260*/  LDSM.16.M88.4 R172, [R213+0x1800] ;  /* 0x00180000d5ac783b */ /* 0x000f220000000200 */
[C---:B-1----:R-:W-:Y:S03]  /*2270*/  HMMA.16816.F32.BF16 R20, R8.reuse, R112, RZ ;  /* 0x000000700814723c */ /* 0x042fe600000418ff */
[----:B------:R-:W-:Y:S04]  /*2280*/  LDSM.16.M88.4 R176, [R213+0x1c00] ;  /* 0x001c0000d5b0783b */ /* 0x000fe80000000200 */
[----:B------:R-:W-:Y:S01]  /*2290*/  LDSM.16.M88.4 R140, [R213+0x1000] ;  /* 0x00100000d58c783b */ /* 0x000fe20000000200 */
[C---:B-----5:R-:W-:Y:S03]  /*22a0*/  HMMA.16816.F32.BF16 R72, R8.reuse, R28, RZ ;  /* 0x0000001c0848723c */ /* 0x060fe600000418ff */
[----:B------:R-:W1:Y:S04]  /*22b0*/  LDSM.16.M88.4 R132, [R213+0xc00] ;  /* 0x000c0000d584783b */ /* 0x000e680000000200 */
[----:B------:R-:W-:Y:S01]  /*22c0*/  LDSM.16.M88.4 R168, [R213+0x1400] ;  /* 0x00140000d5a8783b */ /* 0x000fe20000000200 */
[C---:B--2---:R-:W-:Y:S03]  /*22d0*/  HMMA.16816.F32.BF16 R64, R8.reuse, R44, RZ ;  /* 0x0000002c0840723c */ /* 0x044fe600000418ff */
[----:B------:R-:W2:Y:S04]  /*22e0*/  LDSM.16.M88.4 R128, [R213+0x800] ;  /* 0x00080000d580783b */ /* 0x000ea80000000200 */
[----:B------:R-:W5:Y:S01]  /*22f0*/  LDSM.16.M88.4 R124, [R213+0x400] ;  /* 0x00040000d57c783b */ /* 0x000f620000000200 */
[C---:B---3--:R-:W-:Y:S03]  /*2300*/  HMMA.16816.F32.BF16 R52, R8.reuse, R56, RZ ;  /* 0x000000380834723c */ /* 0x048fe600000418ff */
[----:B------:R3:W-:Y:S04]  /*2310*/  STL [R1+0x14], R0 ;  /* 0x0000140001007387 */ /* 0x0007e80000100800 */
[----:B------:R-:W1:Y:S01]  /*2320*/  LDSM.16.M88.4 R120, [R213] ;  /* 0x00000000d578783b */ /* 0x000e620000000200 */
[C---:B----4-:R-:W-:Y:S08]  /*2330*/  HMMA.16816.F32.BF16 R40, R8.reuse, R76, RZ ;  /* 0x0000004c0828723c */ /* 0x050ff000000418ff */
[C---:B------:R-:W-:Y:S08]  /*2340*/  HMMA.16816.F32.BF16 R32, R8.reuse, R100, RZ ;  /* 0x000000640820723c */ /* 0x040ff000000418ff */
[----:B------:R-:W-:Y:S01]  /*2350*/  HMMA.16816.F32.BF16 R24, R8, R108, RZ ;  /* 0x0000006c0818723c */ /* 0x000fe200000418ff */
[----:B---3--:R-:W-:-:S07]  /*2360*/  IADD3 R0, R96, R0, -R190 ;  /* 0x0000000060007210 */ /* 0x008fce0007ffe8be */
        /* <DEDUP_REMOVED lines=9> */
[C---:B------:R-:W-:Y:S08]  /*2400*/  HMMA.16816.F32.BF16 R8, R12.reuse, R172, R20 ;  /* 0x000000ac0c08723c */ /* 0x040ff00000041814 */
[C---:B-1----:R-:W-:Y:S08]  /*2410*/  HMMA.16816.F32.BF16 R236, R12.reuse, R134, R80 ;  /* 0x000000860cec723c */ /* 0x042ff00000041850 */
[C---:B--2---:R-:W-:Y:S07]  /*2420*/  HMMA.16816.F32.BF16 R156, R12.reuse, R130, R48 ;  /* 0x000000820c9c723c */ /* 0x044fee0000041830 */
[C---:B------:R-:W-:Y:S01]  /*2430*/  IADD3 R49, R7.reuse, 0x1, RZ ;  /* 0x0000000107317810 */ /* 0x040fe20007ffe0ff */
[----:B------:R-:W-:Y:S01]  /*2440*/  IMAD.MOV.U32 R181, RZ, RZ, R8 ;  /* 0x000000ffffb57224 */ /* 0x000fe200078e0008 */
[----:B------:R-:W-:Y:S01]  /*2450*/  MOV R204, R10 ;  /* 0x0000000a00cc7202 */ /* 0x000fe20000000f00 */
[----:B------:R-:W-:Y:S01]  /*2460*/  IMAD.MOV.U32 R180, RZ, RZ, R9 ;  /* 0x000000ffffb47224 */ /* 0x000fe200078e0009 */
[C---:B------:R-:W-:Y:S01]  /*2470*/  IADD3 R50, R7.reuse, 0x8, RZ ;  /* 0x0000000807327810 */ /* 0x040fe20007ffe0ff */
[----:B------:R-:W-:Y:S01]  /*2480*/  IMAD.MOV.U32 R206, RZ, RZ, R11 ;  /* 0x000000ffffce7224 */ /* 0x000fe200078e000b */
[----:B-----5:R-:W-:Y:S01]  /*2490*/  HMMA.16816.F32.BF16 R152, R12, R124, R64 ;  /* 0x0000007c0c98723c */ /* 0x020fe20000041840 */
[----:B------:R-:W-:-:S02]  /*24a0*/  IADD3 R51, R7, 0x9, RZ ;  /* 0x0000000907337810 */ /* 0x000fc40007ffe0ff */
[----:B------:R-:W-:Y:S01]  /*24b0*/  IMAD.IADD R6, R0, 0x1, -R50 ;  /* 0x0000000100067824 */ /* 0x000fe200078e0a32 */
[-C--:B------:R-:W-:Y:S02]  /*24c0*/  ISETP.GE.AND P2, PT, R50, R96.reuse, PT ;  /* 0x000000603200720c */ /* 0x080fe40003f46270 */
[-C--:B------:R-:W-:Y:S02]  /*24d0*/  ISETP.GE.AND P1, PT, R51, R96.reuse, PT ;  /* 0x000000603300720c */ /* 0x080fe40003f26270 */
[----:B------:R-:W-:Y:S01]  /*24e0*/  HMMA.16816.F32.BF16 R8, R12, R176, R16 ;  /* 0x000000b00c08723c */ /* 0x000fe20000041810 */
[C---:B------:R-:W-:Y:S02]  /*24f0*/  IADD3 R66, R7.reuse, 0x19, RZ ;  /* 0x0000001907427810 */ /* 0x040fe40007ffe0ff */
[----:B------:R-:W-:Y:S02]  /*2500*/  IADD3 R67, R7, 0x20, RZ ;  /* 0x0000002007437810 */ /* 0x000fe40007ffe0ff */
[----:B------:R-:W-:-:S03]  /*2510*/  ISETP.GE.AND P3, PT, R49, R96, PT ;  /* 0x000000603100720c */ /* 0x000fc60003f66270 */
[C---:B------:R-:W-:Y:S07]  /*2520*/  HMMA.16816.F32.BF16 R16, R12.reuse, R142, R84 ;  /* 0x0000008e0c10723c */ /* 0x040fee0000041854 */
[C---:B------:R-:W-:Y:S01]  /*2530*/  IADD3 R84, R7.reuse, 0x41, RZ ;  /* 0x0000004107547810 */ /* 0x040fe20007ffe0ff */
[C---:B------:R-:W-:Y:S07]  /*2540*/  HMMA.16816.F32.BF16 R160, R12.reuse, R128, R52 ;  /* 0x000000800ca0723c */ /* 0x040fee0000041834 */
[----:B------:R-:W-:Y:S01]  /*2550*/  IADD3 R53, R7, 0x10, RZ ;  /* 0x0000001007357810 */ /* 0x000fe20007ffe0ff */
[----:B------:R-:W-:Y:S01]  /*2560*/  IMAD.MOV.U32 R2, RZ, RZ, R9 ;  /* 0x000000ffff027224 */ /* 0x000fe200078e0009 */
[----:B------:R-:W-:Y:S01]  /*2570*/  HMMA.16816.F32.BF16 R136, R12, R168, R24 ;  /* 0x000000a80c88723c */ /* 0x000fe20000041818 */
[----:B------:R-:W-:Y:S01]  /*2580*/  IMAD.MOV.U32 R224, RZ, RZ, R8 ;  /* 0x000000ffffe07224 */ /* 0x000fe200078e0008 */
[----:B------:R-:W-:Y:S01]  /*2590*/  ISETP.GE.AND P0, PT, R53, R96, PT ;  /* 0x000000603500720c */ /* 0x000fe20003f06270 */
[----:B------:R-:W-:-:S02]  /*25a0*/  IMAD.MOV.U32 R225, RZ, RZ, R10 ;  /* 0x000000ffffe17224 */ /* 0x000fc400078e000a */
[----:B------:R-:W-:Y:S02]  /*25b0*/  IMAD.MOV.U32 R215, RZ, RZ, R11 ;  /* 0x000000ffffd77224 */ /* 0x000fe400078e000b */
[----:B------:R-:W-:Y:S01]  /*25c0*/  MOV R83, R17 ;  /* 0x0000001100537202 */ /* 0x000fe20000000f00 */
[----:B------:R-:W-:Y:S01]  /*25d0*/  IMAD.MOV.U32 R82, RZ, RZ, R19 ;  /* 0x000000ffff527224 */ /* 0x000fe200078e0013 */
[----:B------:R-:W-:Y:S01]  /*25e0*/  HMMA.16816.F32.BF16 R148, R12, R126, R60 ;  /* 0x0000007e0c94723c */ /* 0x000fe2000004183c */
[----:B------:R-:W-:Y:S01]  /*25f0*/  IMAD.MOV.U32 R81, RZ, RZ, R18 ;  /* 0x000000ffff517224 */ /* 0x000fe200078e0012 */
[----:B------:R-:W1:Y:S01]  /*2600*/  LDSM.16.M88.4 R8, [R211+0x1000] ;  /* 0x00100000d308783b */ /* 0x000e620000000200 */
[----:B------:R-:W-:-:S04]  /*2610*/  IMAD.MOV.U32 R207, RZ, RZ, R16 ;  /* 0x000000ffffcf7224 */ /* 0x000fc800078e0010 */
[C---:B------:R-:W-:Y:S01]  /*2620*/  IADD3 R60, R7.reuse, 0x11, RZ ;  /* 0x00000011073c7810 */ /* 0x040fe20007ffe0ff */
[C---:B------:R-:W-:Y:S01]  /*2630*/  HMMA.16816.F32.BF16 R16, R12.reuse, R170, R92 ;  /* 0x000000aa0c10723c */ /* 0x040fe2000004185c */
[----:B------:R-:W-:Y:S02]  /*2640*/  IADD3 R63, R7, 0x18, RZ ;  /* 0x00000018073f7810 */ /* 0x000fe40007ffe0ff */
[-C--:B------:R-:W-:Y:S02]  /*2650*/  ISETP.GE.AND P6, PT, R60, R96.reuse, PT ;  /* 0x000000603c00720c */ /* 0x080fe40003fc6270 */
[----:B------:R-:W-:Y:S02]  /*2660*/  ISETP.GE.AND P5, PT, R63, R96, PT ;  /* 0x000000603f00720c */ /* 0x000fe40003fa6270 */
[----:B------:R-:W-:Y:S01]  /*2670*/  IMAD.MOV.U32 R187, RZ, RZ, R136 ;  /* 0x000000ffffbb7224 */ /* 0x000fe200078e0088 */
[----:B------:R-:W-:Y:S01]  /*2680*/  MOV R182, R137 ;  /* 0x0000008900b67202 */ /* 0x000fe20000000f00 */
[----:B------:R-:W-:Y:S01]  /*2690*/  IMAD.MOV.U32 R183, RZ, RZ, R139 ;  /* 0x000000ffffb77224 */ /* 0x000fe200078e008b */
[----:B------:R-:W-:Y:S01]  /*26a0*/  HMMA.16816.F32.BF16 R248, R12, R140, R32 ;  /* 0x0000008c0cf8723c */ /* 0x000fe20000041820 */
[----:B------:R-:W-:-:S07]  /*26b0*/  IMAD.MOV.U32 R227, RZ, RZ, R138 ;  /* 0x000000ffffe37224 */ /* 0x000fce00078e008a */
[C---:B------:R-:W-:Y:S06]  /*26c0*/  HMMA.16816.F32.BF16 R136, R12.reuse, R122, R68 ;  /* 0x0000007a0c88723c */ /* 0x040fec0000041844 */
[----:B------:R-:W-:Y:S01]  /*26d0*/  IMAD.MOV.U32 R80, RZ, RZ, R16 ;  /* 0x000000ffff507224 */ /* 0x000fe200078e0010 */
[C---:B------:R-:W-:Y:S01]  /*26e0*/  IADD3 R68, R7.reuse, 0x21, RZ ;  /* 0x0000002107447810 */ /* 0x040fe20007ffe0ff */
[----:B------:R-:W-:Y:S01]  /*26f0*/  IMAD.MOV.U32 R92, RZ, RZ, R17 ;  /* 0x000000ffff5c7224 */ /* 0x000fe200078e0011 */
[C---:B------:R-:W-:Y:S01]  /*2700*/  IADD3 R69, R7.reuse, 0x28, RZ ;  /* 0x0000002807457810 */ /* 0x040fe20007ffe0ff */
[----:B------:R-:W-:Y:S01]  /*2710*/  IMAD.MOV.U32 R94, RZ, RZ, R19 ;  /* 0x000000ffff5e7224 */ /* 0x000fe200078e0013 */
[C---:B------:R-:W-:Y:S01]  /*2720*/  IADD3 R70, R7.reuse, 0x29, RZ ;  /* 0x0000002907467810 */ /* 0x040fe20007ffe0ff */
[----:B------:R-:W-:Y:S01]  /*2730*/  IMAD.MOV.U32 R196, RZ, RZ, R18 ;  /* 0x000000ffffc47224 */ /* 0x000fe200078e0012 */
[----:B------:R-:W-:Y:S01]  /*2740*/  IADD3 R71, R7, 0x30, RZ ;  /* 0x0000003007477810 */ /* 0x000fe20007ffe0ff */
[C---:B------:R-:W-:Y:S07]  /*2750*/  HMMA.16816.F32.BF16 R16, R12.reuse, R174, R104 ;  /* 0x000000ae0c10723c */ /* 0x040fee0000041868 */
[----:B------:R-:W-:Y:S01]  /*2760*/  IMAD.MOV.U32 R107, RZ, RZ, R2 ;  /* 0x000000ffff6b7224 */ /* 0x000fe200078e0002 */
[----:B------:R-:W-:Y:S01]  /*2770*/  HMMA.16816.F32.BF16 R144, R12, R120, R72 ;  /* 0x000000780c90723c */ /* 0x000fe20000041848 */
[----:B------:R-:W-:-:S05]  /*2780*/  IMAD.IADD R2, R0, 0x1, -R7 ;  /* 0x0000000100027824 */ /* 0x000fca00078e0a07 */
[----:B------:R-:W-:Y:S01]  /*2790*/  IABS R5, R2 ;  /* 0x0000000200057213 */ /* 0x000fe20000000000 */
[----:B------:R-:W-:Y:S01]  /*27a0*/  IMAD.IADD R2, R0, 0x1, -R49 ;  /* 0x0000000100027824 */ /* 0x000fe200078e0a31 */
[C---:B------:R-:W-:Y:S01]  /*27b0*/  HMMA.16816.F32.BF16 R220, R12.reuse, R132, R40 ;  /* 0x000000840cdc723c */ /* 0x040fe20000041828 */
[C---:B------:R-:W-:Y:S01]  /*27c0*/  IADD3 R72, R7.reuse, 0x31, RZ ;  /* 0x0000003107487810 */ /* 0x040fe20007ffe0ff */
[----:B------:R2:W-:Y:S01]  /*27d0*/  I2F R65, R5 ;  /* 0x0000000500417306 */ /* 0x0005e20000201400 */
[C---:B------:R-:W-:Y:S02]  /*27e0*/  IADD3 R73, R7.reuse, 0x38, RZ ;  /* 0x0000003807497810 */ /* 0x040fe40007ffe0ff */
[----:B------:R-:W-:Y:S02]  /*27f0*/  IABS R2, R2 ;  /* 0x0000000200027213 */ /* 0x000fe40000000000 */
[C---:B------:R-:W-:Y:S01]  /*2800*/  IADD3 R74, R7.reuse, 0x39, RZ ;  /* 0x00000039074a7810 */ /* 0x040fe20007ffe0ff */
[----:B------:R-:W-:Y:S01]  /*2810*/  HMMA.16816.F32.BF16 R12, R12, R178, R88 ;  /* 0x000000b20c0c723c */ /* 0x000fe20000041858 */
[----:B------:R-:W-:Y:S01]  /*2820*/  IADD3 R75, R7, 0x40, RZ ;  /* 0x00000040074b7810 */ /* 0x000fe20007ffe0ff */
[----:B------:R-:W-:Y:S01]  /*2830*/  IMAD.MOV.U32 R87, RZ, RZ, R18 ;  /* 0x000000ffff577224 */ /* 0x000fe200078e0012 */
[----:B------:R-:W-:Y:S01]  /*2840*/  MOV R104, R17 ;  /* 0x0000001100687202 */ /* 0x000fe20000000f00 */
[----:B------:R-:W-:-:S02]  /*2850*/  IMAD.MOV.U32 R93, RZ, RZ, R19 ;  /* 0x000000ffff5d7224 */ /* 0x000fc400078e0013 */
[----:B------:R-:W-:Y:S02]  /*2860*/  IMAD.MOV.U32 R106, RZ, RZ, R16 ;  /* 0x000000ffff6a7224 */ /* 0x000fe400078e0010 */
[C---:B-1----:R-:W-:Y:S01]  /*2870*/  HMMA.16816.F32.BF16 R88, R8.reuse, R118, RZ ;  /* 0x000000760858723c */ /* 0x042fe200000418ff */
[----:B--2---:R-:W-:Y:S01]  /*2880*/  IMAD.MOV.U32 R5, RZ, RZ, R2 ;  /* 0x000000ffff057224 */ /* 0x004fe200078e0002 */
[----:B------:R-:W-:Y:S02]  /*2890*/  IABS R2, R6 ;  /* 0x0000000600027213 */ /* 0x000fe40000000000 */
[----:B------:R-:W-:Y:S01]  /*28a0*/  IADD3 R6, R0, -R51, RZ ;  /* 0x8000003300067210 */ /* 0x000fe20007ffe0ff */
[----:B------:R1:W-:Y:S02]  /*28b0*/  I2F R64, R5 ;  /* 0x0000000500407306 */ /* 0x0003e40000201400 */
[----:B------:R-:W-:Y:S01]  /*28c0*/  MOV R118, R83 ;  /* 0x0000005300767202 */ /* 0x000fe20000000f00 */
[----:B------:R-:W-:Y:S01]  /*28d0*/  HMMA.16816.F32.BF16 R232, R8, R116, RZ ;  /* 0x0000007408e8723c */ /* 0x000fe200000418ff */
[----:B------:R-:W-:-:S07]  /*28e0*/  IMAD.MOV.U32 R119, RZ, RZ, R82 ;  /* 0x000000ffff777224 */ /* 0x000fce00078e0052 */
[----:B------:R-:W-:Y:S01]  /*28f0*/  IMAD.MOV.U32 R85, RZ, RZ, R13 ;  /* 0x000000ffff557224 */ /* 0x000fe200078e000d */
[C---:B------:R-:W-:Y:S01]  /*2900*/  HMMA.16816.F32.BF16 R36, R8.reuse, R28, RZ ;  /* 0x0000001c0824723c */ /* 0x040fe200000418ff */
[----:B------:R-:W-:Y:S01]  /*2910*/  IMAD.MOV.U32 R86, RZ, RZ, R12 ;  /* 0x000000ffff567224 */ /* 0x000fe200078e000c */
[----:B------:R-:W-:Y:S01]  /*2920*/  MOV R214, R14 ;  /* 0x0000000e00d67202 */ /* 0x000fe20000000f00 */
[----:B------:R-:W-:Y:S01]  /*2930*/  IMAD.MOV.U32 R116, RZ, RZ, R85 ;  /* 0x000000ffff747224 */ /* 0x000fe200078e0055 */
[C---:B------:R-:W-:Y:S01]  /*2940*/  IADD3 R85, R7.reuse, 0x48, RZ ;  /* 0x0000004807557810 */ /* 0x040fe20007ffe0ff */
[----:B-1----:R-:W-:Y:S01]  /*2950*/  IMAD.MOV.U32 R5, RZ, RZ, R2 ;  /* 0x000000ffff057224 */ /* 0x002fe200078e0002 */
[----:B------:R-:W-:Y:S01]  /*2960*/  IABS R2, R6 ;  /* 0x0000000600027213 */ /* 0x000fe20000000000 */
[----:B------:R-:W-:Y:S01]  /*2970*/  IMAD.IADD R6, R0, 0x1, -R53 ;  /* 0x0000000100067824 */ /* 0x000fe200078e0a35 */
[C---:B------:R-:W-:Y:S01]  /*2980*/  HMMA.16816.F32.BF16 R40, R8.reuse, R30, RZ ;  /* 0x0000001e0828723c */ /* 0x040fe200000418ff */
[----:B------:R1:W-:Y:S01]  /*2990*/  I2F R62, R5 ;  /* 0x00000005003e7306 */ /* 0x0003e20000201400 */
[----:B------:R-:W2:Y:S01]  /*29a0*/  LDSM.16.M88.4 R28, [R212+0x1000] ;  /* 0x00100000d41c783b */ /* 0x000ea20000000200 */
[----:B------:R-:W-:Y:S01]  /*29b0*/  IMAD.MOV.U32 R117, RZ, RZ, R86 ;  /* 0x000000ffff757224 */ /* 0x000fe200078e0056 */
[C---:B------:R-:W-:Y:S01]  /*29c0*/  IADD3 R86, R7.reuse, 0x49, RZ ;  /* 0x0000004907567810 */ /* 0x040fe20007ffe0ff */
[----:B------:R-:W-:Y:S01]  /*29d0*/  IMAD.MOV.U32 R105, RZ, RZ, R89 ;  /* 0x000000ffff697224 */ /* 0x000fe200078e0059 */
[C---:B------:R-:W-:Y:S01]  /*29e0*/  IADD3 R89, R7.reuse, 0x58, RZ ;  /* 0x0000005807597810 */ /* 0x040fe20007ffe0ff */
[----:B------:R-:W-:Y:S01]  /*29f0*/  IMAD.MOV.U32 R95, RZ, RZ, R90 ;  /* 0x000000ffff5f7224 */ /* 0x000fe200078e005a */
[----:B------:R-:W-:Y:S01]  /*2a00*/  HMMA.16816.F32.BF16 R244, R8, R114, RZ ;  /* 0x0000007208f4723c */ /* 0x000fe200000418ff */
[C---:B------:R-:W-:Y:S01]  /*2a10*/  IADD3 R90, R7.reuse, 0x59, RZ ;  /* 0x00000059075a7810 */ /* 0x040fe20007ffe0ff */
[----:B------:R-:W-:Y:S01]  /*2a20*/  IMAD.MOV.U32 R99, RZ, RZ, R91 ;  /* 0x000000ffff637224 */ /* 0x000fe200078e005b */
[----:B------:R-:W-:Y:S01]  /*2a30*/  IADD3 R91, R7, 0x60, RZ ;  /* 0x00000060075b7810 */ /* 0x000fe20007ffe0ff */
[----:B------:R-:W-:Y:S01]  /*2a40*/  IMAD.MOV.U32 R210, RZ, RZ, R15 ;  /* 0x000000ffffd27224 */ /* 0x000fe200078e000f */
[----:B------:R-:W-:-:S04]  /*2a50*/  DEPBAR.LE SB0, 0x0 ;  /* 0x000080000000791a */ /* 0x000fc80000000000 */
[----:B-1----:R-:W-:Y:S01]  /*2a60*/  IMAD.MOV.U32 R5, RZ, RZ, R2 ;  /* 0x000000ffff057224 */ /* 0x002fe200078e0002 */
[----:B------:R-:W-:Y:S01]  /*2a70*/  IABS R2, R6 ;  /* 0x0000000600027213 */ /* 0x000fe20000000000 */
[----:B------:R-:W-:Y:S01]  /*2a80*/  IMAD.IADD R6, R0, 0x1, -R60 ;  /* 0x0000000100067824 */ /* 0x000fe200078e0a3c */
[C---:B------:R-:W-:Y:S01]  /*2a90*/  HMMA.16816.F32.BF16 R228, R8.reuse, R112, RZ ;  /* 0x0000007008e4723c */ /* 0x040fe200000418ff */
[----:B------:R1:W-:Y:S01]  /*2aa0*/  I2F R61, R5 ;  /* 0x00000005003d7306 */ /* 0x0003e20000201400 */
[----:B------:R-:W-:Y:S01]  /*2ab0*/  IMAD.MOV.U32 R115, RZ, RZ, R187 ;  /* 0x000000ffff737224 */ /* 0x000fe200078e00bb */
[----:B------:R-:W-:Y:S02]  /*2ac0*/  MOV R114, R88 ;  /* 0x0000005800727202 */ /* 0x000fe40000000f00 */
[C---:B------:R-:W-:Y:S02]  /*2ad0*/  IADD3 R88, R7.reuse, 0x51, RZ ;  /* 0x0000005107587810 */ /* 0x040fe40007ffe0ff */
[----:B------:R-:W-:Y:S01]  /*2ae0*/  IMAD.MOV.U32 R112, RZ, RZ, R87 ;  /* 0x000000ffff707224 */ /* 0x000fe200078e0057 */
[C---:B------:R-:W-:Y:S01]  /*2af0*/  IADD3 R87, R7.reuse, 0x50, RZ ;  /* 0x0000005007577810 */ /* 0x040fe20007ffe0ff */
[----:B------:R-:W-:Y:S01]  /*2b00*/  HMMA.16816.F32.BF16 R20, R8, R56, RZ ;  /* 0x000000380814723c */ /* 0x000fe200000418ff */
[----:B------:R-:W-:Y:S01]  /*2b10*/  IMAD.MOV.U32 R113, RZ, RZ, R93 ;  /* 0x000000ffff717224 */ /* 0x000fe200078e005d */
[----:B------:R-:W-:-:S02]  /*2b20*/  IADD3 R93, R7, 0x68, RZ ;  /* 0x00000068075d7810 */ /* 0x000fc40007ffe0ff */
[----:B-1----:R-:W-:-:S04]  /*2b30*/  MOV R5, R2 ;  /* 0x0000000200057202 */ /* 0x002fc80000000f00 */
[C---:B------:R-:W-:Y:S01]  /*2b40*/  HMMA.16816.F32.BF16 R16, R8.reuse, R76, RZ ;  /* 0x0000004c0810723c */ /* 0x040fe200000418ff */
[----:B------:R-:W-:Y:S01]  /*2b50*/  IABS R2, R6 ;  /* 0x0000000600027213 */ /* 0x000fe20000000000 */
[C---:B------:R-:W-:Y:S01]  /*2b60*/  IMAD.IADD R6, R0.reuse, 0x1, -R63 ;  /* 0x0000000100067824 */ /* 0x040fe200078e0a3f */
[----:B------:R1:W-:Y:S05]  /*2b70*/  I2F R55, R5 ;  /* 0x0000000500377306 */ /* 0x0003ea0000201400 */
[C---:B------:R-:W-:Y:S08]  /*2b80*/  HMMA.16816.F32.BF16 R76, R8.reuse, R78, RZ ;  /* 0x0000004e084c723c */ /* 0x040ff000000418ff */
[----:B------:R-:W-:Y:S01]  /*2b90*/  HMMA.16816.F32.BF16 R24, R8, R44, RZ ;  /* 0x0000002c0818723c */ /* 0x000fe200000418ff */
[----:B-1----:R-:W-:Y:S01]  /*2ba0*/  IMAD.MOV.U32 R5, RZ, RZ, R2 ;  /* 0x000000ffff057224 */ /* 0x002fe200078e0002 */
[----:B------:R-:W-:Y:S01]  /*2bb0*/  IABS R2, R6 ;  /* 0x0000000600027213 */ /* 0x000fe20000000000 */
[----:B------:R-:W-:-:S02]  /*2bc0*/  IMAD.IADD R6, R0, 0x1, -R66 ;  /* 0x0000000100067824 */ /* 0x000fc400078e0a42 */
[----:B------:R1:W3:Y:S03]  /*2bd0*/  I2F R54, R5 ;  /* 0x0000000500367306 */ /* 0x0002e60000201400 */
[C---:B------:R-:W-:Y:S08]  /*2be0*/  HMMA.16816.F32.BF16 R44, R8.reuse, R46, RZ ;  /* 0x0000002e082c723c */ /* 0x040ff000000418ff */
[----:B------:R-:W-:Y:S01]  /*2bf0*/  HMMA.16816.F32.BF16 R12, R8, R100, RZ ;  /* 0x00000064080c723c */ /* 0x000fe200000418ff */
[----:B-1----:R-:W-:Y:S01]  /*2c00*/  IMAD.MOV.U32 R5, RZ, RZ, R2 ;  /* 0x000000ffff057224 */ /* 0x002fe200078e0002 */
[----:B------:R-:W-:-:S06]  /*2c10*/  IABS R2, R6 ;  /* 0x0000000600027213 */ /* 0x000fcc0000000000 */
[----:B------:R-:W-:Y:S01]  /*2c20*/  HMMA.16816.F32.BF16 R200, R8, R102, RZ ;  /* 0x0000006608c8723c */ /* 0x000fe200000418ff */
[----:B------:R-:W-:Y:S01]  /*2c30*/  IADD3 R6, R0, -R67, RZ ;  /* 0x8000004300067210 */ /* 0x000fe20007ffe0ff */
[----:B------:R1:W4:Y:S01]  /*2c40*/  I2F R52, R5 ;  /* 0x0000000500347306 */ /* 0x0003220000201400 */
[----:B---3--:R-:W-:-:S05]  /*2c50*/  FFMA.FTZ R54, R54, -R3, R153 ;  /* 0x8000000336367223 */ /* 0x008fca0000010099 */
[----:B--2---:R-:W-:Y:S07]  /*2c60*/  HMMA.16816.F32.BF16 R100, R28, R128, R20 ;  /* 0x000000801c64723c */ /* 0x004fee0000041814 */
[----:B------:R-:W-:Y:S01]  /*2c70*/  IMAD.MOV.U32 R23, RZ, RZ, R92 ;  /* 0x000000ffff177224 */ /* 0x000fe200078e005c */
[----:B------:R-:W-:Y:S01]  /*2c80*/  IADD3 R92, R7, 0x61, RZ ;  /* 0x00000061075c7810 */ /* 0x000fe20007ffe0ff */
[----:B------:R-:W-:Y:S01]  /*2c90*/  HMMA.16816.F32.BF16 R216, R8, R108, RZ ;  /* 0x0000006c08d8723c */ /* 0x000fe200000418ff */
[----:B-1----:R-:W-:Y:S01]  /*2ca0*/  IMAD.MOV.U32 R5, RZ, RZ, R2 ;  /* 0x000000ffff057224 */ /* 0x002fe200078e0002 */
[----:B------:R-:W-:Y:S01]  /*2cb0*/  IABS R2, R6 ;  /* 0x0000000600027213 */ /* 0x000fe20000000000 */
[----:B------:R-:W-:-:S02]  /*2cc0*/  IMAD.IADD R6, R0, 0x1, -R68 ;  /* 0x0000000100067824 */ /* 0x000fc400078e0a44 */
[----:B------:R1:W2:Y:S01]  /*2cd0*/  I2F R48, R5 ;  /* 0x0000000500307306 */ /* 0x0002a20000201400 */
[----:B----4-:R-:W-:Y:S02]  /*2ce0*/  FFMA.FTZ R52, R52, -R3, R148 ;  /* 0x8000000334347223 */ /* 0x010fe40000010094 */
[----:B------:R-:W-:Y:S08]  /*2cf0*/  HMMA.16816.F32.BF16 R240, R8, R110, RZ ;  /* 0x0000006e08f0723c */ /* 0x000ff000000418ff */
[----:B------:R-:W-:Y:S01]  /*2d00*/  HMMA.16816.F32.BF16 R108, R28, R132, R16 ;  /* 0x000000841c6c723c */ /* 0x000fe20000041810 */
[----:B-1----:R-:W-:Y:S01]  /*2d10*/  IMAD.MOV.U32 R5, RZ, RZ, R2 ;  /* 0x000000ffff057224 */ /* 0x002fe200078e0002 */
[----:B------:R-:W-:Y:S01]  /*2d20*/  IABS R2, R6 ;  /* 0x0000000600027213 */ /* 0x000fe20000000000 */
[----:B------:R-:W-:-:S05]  /*2d30*/  IMAD.IADD R6, R0, 0x1, -R69 ;  /* 0x0000000100067824 */ /* 0x000fca00078e0a45 */
[----:B------:R-:W-:Y:S01]  /*2d40*/  HMMA.16816.F32.BF16 R132, R28, R134, R76 ;  /* 0x000000861c84723c */ /* 0x000fe2000004184c */
[----:B------:R1:W3:Y:S01]  /*2d50*/  I2F R35, R5 ;  /* 0x0000000500237306 */ /* 0x0002e20000201400 */
[----:B------:R-:W-:Y:S01]  /*2d60*/  MOV R18, R196 ;  /* 0x000000c400127202 */ /* 0x000fe20000000f00 */
[----:B--2---:R-:W-:-:S04]  /*2d70*/  FFMA.FTZ R48, R48, -R3, R149 ;  /* 0x8000000330307223 */ /* 0x004fc80000010095 */
[C---:B------:R-:W-:Y:S01]  /*2d80*/  IADD3 R76, R7.reuse, 0x69, RZ ;  /* 0x00000069074c7810 */ /* 0x040fe20007ffe0ff */
[----:B------:R-:W-:Y:S01]  /*2d90*/  HMMA.16816.F32.BF16 R36, R28, R120, R36 ;  /* 0x000000781c24723c */ /* 0x000fe20000041824 */
[C---:B------:R-:W-:Y:S02]  /*2da0*/  IADD3 R77, R7.reuse, 0x70, RZ ;  /* 0x00000070074d7810 */ /* 0x040fe40007ffe0ff */
[C---:B------:R-:W-:Y:S02]  /*2db0*/  IADD3 R79, R7.reuse, 0x78, RZ ;  /* 0x00000078074f7810 */ /* 0x040fe40007ffe0ff */
[----:B------:R-:W-:Y:S02]  /*2dc0*/  IADD3 R78, R7, 0x79, RZ ;  /* 0x00000079074e7810 */ /* 0x000fe40007ffe0ff */
[----:B------:R-:W-:Y:S01]  /*2dd0*/  IMAD.MOV.U32 R121, RZ, RZ, R81 ;  /* 0x000000ffff797224 */ /* 0x000fe200078e0051 */
[----:B------:R-:W-:Y:S01]  /*2de0*/  HMMA.16816.F32.BF16 R56, R8, R58, RZ ;  /* 0x0000003a0838723c */ /* 0x000fe200000418ff */
[----:B-1----:R-:W-:Y:S01]  /*2df0*/  MOV R5, R2 ;  /* 0x0000000200057202 */ /* 0x002fe20000000f00 */
[----:B------:R-:W-:Y:S01]  /*2e00*/  IMAD.MOV.U32 R120, RZ, RZ, R80 ;  /* 0x000000ffff787224 */ /* 0x000fe200078e0050 */
[----:B------:R-:W-:Y:S01]  /*2e10*/  IABS R2, R6 ;  /* 0x0000000600027213 */ /* 0x000fe20000000000 */
[----:B------:R-:W-:Y:S01]  /*2e20*/  IMAD.IADD R6, R0, 0x1, -R70 ;  /* 0x0000000100067824 */ /* 0x000fe200078e0a46 */
[----:B------:R1:W-:Y:S01]  /*2e30*/  I2F R34, R5 ;  /* 0x0000000500227306 */ /* 0x0003e20000201400 */
[----:B------:R-:W-:Y:S01]  /*2e40*/  IMAD.MOV.U32 R149, RZ, RZ, R120 ;  /* 0x000000ffff957224 */ /* 0x000fe200078e0078 */
[----:B------:R-:W-:Y:S01]  /*2e50*/  MOV R11, R183 ;  /* 0x000000b7000b7202 */ /* 0x000fe20000000f00 */
[----:B------:R-:W-:Y:S01]  /*2e60*/  HMMA.16816.F32.BF16 R80, R28, R124, R24 ;  /* 0x0000007c1c50723c */ /* 0x000fe20000041818 */
[----:B------:R-:W-:-:S02]  /*2e70*/  IMAD.MOV.U32 R10, RZ, RZ, R182 ;  /* 0x000000ffff0a7224 */ /* 0x000fc400078e00b6 */
[----:B------:R-:W-:Y:S02]  /*2e80*/  IMAD.MOV.U32 R9, RZ, RZ, R181 ;  /* 0x000000ffff097224 */ /* 0x000fe400078e00b5 */
[----:B------:R-:W-:Y:S01]  /*2e90*/  IMAD.MOV.U32 R19, RZ, RZ, R10 ;  /* 0x000000ffff137224 */ /* 0x000fe200078e000a */
[C---:B------:R-:W-:Y:S01]  /*2ea0*/  IADD3 R10, R0.reuse, 0x8, RZ ;  /* 0x00000008000a7810 */ /* 0x040fe20007ffe0ff */
[----:B------:R-:W-:Y:S01]  /*2eb0*/  IMAD.MOV.U32 R8, RZ, RZ, R180 ;  /* 0x000000ffff087224 */ /* 0x000fe200078e00b4 */
[C---:B------:R-:W-:Y:S01]  /*2ec0*/  HMMA.16816.F32.BF16 R124, R28.reuse, R126, R44 ;  /* 0x0000007e1c7c723c */ /* 0x040fe2000004182c */
[----:B------:R-:W-:Y:S01]  /*2ed0*/  IMAD.MOV.U32 R26, RZ, RZ, R11 ;  /* 0x000000ffff1a7224 */ /* 0x000fe200078e000b */
[C---:B------:R-:W-:Y:S01]  /*2ee0*/  IADD3 R11, R0.reuse, 0x48, RZ ;  /* 0x00000048000b7810 */ /* 0x040fe20007ffe0ff */
[----:B------:R-:W-:Y:S02]  /*2ef0*/  IMAD.MOV.U32 R22, RZ, RZ, R9 ;  /* 0x000000ffff167224 */ /* 0x000fe400078e0009 */
[----:B-1----:R-:W-:Y:S01]  /*2f00*/  IMAD.MOV.U32 R5, RZ, RZ, R2 ;  /* 0x000000ffff057224 */ /* 0x002fe200078e0002 */
[----:B------:R-:W-:Y:S01]  /*2f10*/  IABS R2, R6 ;  /* 0x0000000600027213 */ /* 0x000fe20000000000 */
[----:B------:R-:W-:Y:S01]  /*2f20*/  IMAD.IADD R6, R0, 0x1, -R71 ;  /* 0x0000000100067824 */ /* 0x000fe200078e0a47 */
[----:B------:R-:W-:Y:S01]  /*2f30*/  HMMA.16816.F32.BF16 R180, R28, R140, R12 ;  /* 0x0000008c1cb4723c */ /* 0x000fe2000004180c */
[----:B------:R1:W2:Y:S01]  /*2f40*/  I2F R33, R5 ;  /* 0x0000000500217306 */ /* 0x0002a20000201400 */
[----:B------:R-:W-:-:S02]  /*2f50*/  FFMA.FTZ R44, R64, -R3, R145 ;  /* 0x80000003402c7223 */ /* 0x000fc40000010091 */
[----:B------:R-:W-:Y:S01]  /*2f60*/  IMAD.MOV.U32 R145, RZ, RZ, R94 ;  /* 0x000000ffff917224 */ /* 0x000fe200078e005e */
[----:B------:R-:W-:Y:S01]  /*2f70*/  IADD3 R94, R7, 0x71, RZ ;  /* 0x00000071075e7810 */ /* 0x000fe20007ffe0ff */
[----:B------:R-:W-:Y:S01]  /*2f80*/  IMAD.MOV.U32 R148, RZ, RZ, R8 ;  /* 0x000000ffff947224 */ /* 0x000fe200078e0008 */
[----:B------:R-:W-:Y:S01]  /*2f90*/  IADD3 R12, R0, 0x40, RZ ;  /* 0x00000040000c7810 */ /* 0x000fe20007ffe0ff */
[-C--:B------:R-:W-:Y:S01]  /*2fa0*/  FFMA.FTZ R46, R61, -R3.reuse, R137 ;  /* 0x800000033d2e7223 */ /* 0x080fe20000010089 */
[----:B------:R-:W-:Y:S01]  /*2fb0*/  HMMA.16816.F32.BF16 R40, R28, R122, R40 ;  /* 0x0000007a1c28723c */ /* 0x000fe20000041828 */
[-C--:B------:R-:W-:Y:S02]  /*2fc0*/  FFMA.FTZ R47, R55, -R3.reuse, R152 ;  /* 0x80000003372f7223 */ /* 0x080fe40000010098 */
[----:B---3--:R-:W-:Y:S01]  /*2fd0*/  FFMA.FTZ R55, R35, -R3, R160 ;  /* 0x8000000323377223 */ /* 0x008fe200000100a0 */
[----:B------:R-:W-:Y:S01]  /*2fe0*/  FSEL R120, R46, -INF , !P1 ;  /* 0xff8000002e787808 */ /* 0x000fe20004800000 */
[----:B------:R-:W-:-:S02]  /*2ff0*/  IMAD.MOV.U32 R160, RZ, RZ, R113 ;  /* 0x000000ffffa07224 */ /* 0x000fc400078e0071 */
[-C--:B------:R-:W-:Y:S01]  /*3000*/  FFMA.FTZ R25, R65, -R3.reuse, R144 ;  /* 0x8000000341197223 */ /* 0x080fe20000010090 */
[----:B------:R-:W-:Y:S01]  /*3010*/  HMMA.16816.F32.BF16 R128, R28, R130, R56 ;  /* 0x000000821c80723c */ /* 0x000fe20000041838 */
[----:B-1----:R-:W-:Y:S01]  /*3020*/  IMAD.MOV.U32 R5, RZ, RZ, R2 ;  /* 0x000000ffff057224 */ /* 0x002fe200078e0002 */
[----:B------:R-:W-:Y:S01]  /*3030*/  IABS R2, R6 ;  /* 0x0000000600027213 */ /* 0x000fe20000000000 */
[-C--:B------:R-:W-:Y:S01]  /*3040*/  FFMA.FTZ R45, R62, -R3.reuse, R136 ;  /* 0x800000033e2d7223 */ /* 0x080fe20000010088 */
[----:B------:R-:W-:Y:S01]  /*3050*/  IADD3 R6, R0, -R72, RZ ;  /* 0x8000004800067210 */ /* 0x000fe20007ffe0ff */
[----:B------:R1:W3:Y:S01]  /*3060*/  I2F R32, R5 ;  /* 0x0000000500207306 */ /* 0x0002e20000201400 */
[----:B------:R-:W-:Y:S01]  /*3070*/  MOV R65, R118 ;  /* 0x0000007600417202 */ /* 0x000fe20000000f00 */
[----:B--2---:R-:W-:Y:S01]  /*3080*/  FFMA.FTZ R57, R33, -R3, R156 ;  /* 0x8000000321397223 */ /* 0x004fe2000001009c */
[----:B------:R-:W-:Y:S01]  /*3090*/  FSEL R123, R54, -INF , !P6 ;  /* 0xff800000367b7808 */ /* 0x000fe20007000000 */
[----:B------:R-:W-:Y:S01]  /*30a0*/  IMAD.MOV.U32 R59, RZ, RZ, R119 ;  /* 0x000000ffff3b7224 */ /* 0x000fe200078e0077 */
[----:B------:R-:W-:Y:S01]  /*30b0*/  MOV R54, R114 ;  /* 0x0000007200367202 */ /* 0x000fe20000000f00 */
[----:B------:R-:W-:-:S02]  /*30c0*/  IMAD.MOV.U32 R156, RZ, RZ, R107 ;  /* 0x000000ffff9c7224 */ /* 0x000fc400078e006b */
[----:B------:R-:W-:Y:S01]  /*30d0*/  FFMA.FTZ R56, R34, -R3, R161 ;  /* 0x8000000322387223 */ /* 0x000fe200000100a1 */
[----:B------:R-:W-:Y:S01]  /*30e0*/  MOV R161, R112 ;  /* 0x0000007000a17202 */ /* 0x000fe20000000f00 */
[----:B------:R-:W-:Y:S02]  /*30f0*/  IMAD.MOV.U32 R62, RZ, RZ, R116 ;  /* 0x000000ffff3e7224 */ /* 0x000fe400078e0074 */
[----:B------:R-:W-:Y:S02]  /*3100*/  IMAD.MOV.U32 R61, RZ, RZ, R117 ;  /* 0x000000ffff3d7224 */ /* 0x000fe400078e0075 */
[----:B------:R-:W-:Y:S02]  /*3110*/  IMAD.MOV.U32 R152, RZ, RZ, R23 ;  /* 0x000000ffff987224 */ /* 0x000fe400078e0017 */
[----:B-1----:R-:W-:Y:S01]  /*3120*/  IMAD.MOV.U32 R5, RZ, RZ, R2 ;  /* 0x000000ffff057224 */ /* 0x002fe200078e0002 */
[----:B------:R-:W-:Y:S01]  /*3130*/  IABS R2, R6 ;  /* 0x0000000600027213 */ /* 0x000fe20000000000 */
[----:B------:R-:W-:-:S02]  /*3140*/  IMAD.IADD R6, R0, 0x1, -R73 ;  /* 0x0000000100067824 */ /* 0x000fc400078e0a49 */
[----:B------:R1:W-:Y:S01]  /*3150*/  I2F R164, R5 ;  /* 0x0000000500a47306 */ /* 0x0003e20000201400 */
[----:B---3--:R-:W-:Y:S02]  /*3160*/  FFMA.FTZ R58, R32, -R3, R157 ;  /* 0x80000003203a7223 */ /* 0x008fe4000001009d */
[----:B------:R-:W-:Y:S01]  /*3170*/  IMAD.MOV.U32 R64, RZ, RZ, R121 ;  /* 0x000000ffff407224 */ /* 0x000fe200078e0079 */
[----:B------:R-:W-:Y:S01]  /*3180*/  FSEL R121, R52, -INF , !P5 ;  /* 0xff80000034797808 */ /* 0x000fe20006800000 */
[----:B------:R-:W-:Y:S01]  /*3190*/  IMAD.MOV.U32 R157, RZ, RZ, R95 ;  /* 0x000000ffff9d7224 */ /* 0x000fe200078e005f */
[----:B------:R-:W-:Y:S01]  /*31a0*/  FSEL R95, R44, -INF , !P3 ;  /* 0xff8000002c5f7808 */ /* 0x000fe20005800000 */
[----:B------:R-:W-:Y:S02]  /*31b0*/  IMAD.MOV.U32 R44, RZ, RZ, R64 ;  /* 0x000000ffff2c7224 */ /* 0x000fe400078e0040 */
[----:B-1----:R-:W-:Y:S01]  /*31c0*/  IMAD.MOV.U32 R5, RZ, RZ, R2 ;  /* 0x000000ffff057224 */ /* 0x002fe200078e0002 */
[----:B------:R-:W-:Y:S01]  /*31d0*/  IABS R2, R6 ;  /* 0x0000000600027213 */ /* 0x000fe20000000000 */
[----:B------:R-:W-:-:S02]  /*31e0*/  IMAD.IADD R6, R0, 0x1, -R74 ;  /* 0x0000000100067824 */ /* 0x000fc400078e0a4a */
[----:B------:R1:W-:Y:S02]  /*31f0*/  I2F R165, R5 ;  /* 0x0000000500a57306 */ /* 0x0003e40000201400 */
[----:B-1----:R-:W-:Y:S02]  /*3200*/  MOV R5, R2 ;  /* 0x0000000200057202 */ /* 0x002fe40000000f00 */
[----:B------:R-:W-:-:S04]  /*3210*/  IABS R2, R6 ;  /* 0x0000000600027213 */ /* 0x000fc80000000000 */
[----:B------:R1:W-:Y:S01]  /*3220*/  I2F R167, R5 ;  /* 0x0000000500a77306 */ /* 0x0003e20000201400 */
[----:B------:R-:W-:-:S07]  /*3230*/  IADD3 R6, R0, -R85, RZ ;  /* 0x8000005500067210 */ /* 0x000fce0007ffe0ff */
[----:B------:R2:W-:Y:S01]  /*3240*/  I2F R186, R2 ;  /* 0x0000000200ba7306 */ /* 0x0005e20000201400 */
[----:B-1----:R-:W-:-:S05]  /*3250*/  IMAD.IADD R5, R0, 0x1, -R75 ;  /* 0x0000000100057824 */ /* 0x002fca00078e0a4b */
[----:B------:R-:W-:Y:S01]  /*3260*/  IABS R5, R5 ;  /* 0x0000000500057213 */ /* 0x000fe20000000000 */
[----:B--2---:R-:W-:-:S03]  /*3270*/  IMAD.IADD R2, R0, 0x1, -R84 ;  /* 0x0000000100027824 */ /* 0x004fc600078e0a54 */
[----:B------:R1:W-:Y:S02]  /*3280*/  I2F R187, R5 ;  /* 0x0000000500bb7306 */ /* 0x0003e40000201400 */
[----:B------:R-:W-:-:S05]  /*3290*/  IABS R2, R2 ;  /* 0x0000000200027213 */ /* 0x000fca0000000000 */
[----:B-1----:R-:W-:Y:S01]  /*32a0*/  IMAD.MOV.U32 R5, RZ, RZ, R2 ;  /* 0x000000ffff057224 */ /* 0x002fe200078e0002 */
[----:B------:R-:W-:Y:S01]  /*32b0*/  IABS R2, R6 ;  /* 0x0000000600027213 */ /* 0x000fe20000000000 */
[C---:B------:R-:W-:Y:S02]  /*32c0*/  IMAD.IADD R6, R0.reuse, 0x1, -R86 ;  /* 0x0000000100067824 */ /* 0x040fe400078e0a56 */
        /* <DEDUP_REMOVED lines=55> */
[----:B------:R-:W-:Y:S02]  /*3640*/  IMAD.IADD R6, R0, 0x1, -R78 ;  /* 0x0000000100067824 */ /* 0x000fe400078e0a4e */
[----:B------:R-:W-:Y:S02]  /*3650*/  IMAD.IADD R0, R11, 0x1, -R7 ;  /* 0x000000010b007824 */ /* 0x000fe400078e0a07 */
[----:B------:R1:W2:Y:S03]  /*3660*/  I2F R9, R5 ;  /* 0x0000000500097306 */ /* 0x0002a60000201400 */
[----:B------:R-:W-:Y:S01]  /*3670*/  IABS R0, R0 ;  /* 0x0000000000007213 */ /* 0x000fe20000000000 */
[----:B-1----:R-:W-:Y:S01]  /*3680*/  IMAD.MOV.U32 R5, RZ, RZ, R2 ;  /* 0x000000ffff057224 */ /* 0x002fe200078e0002 */
[----:B------:R-:W-:Y:S01]  /*3690*/  IABS R2, R6 ;  /* 0x0000000600027213 */ /* 0x000fe20000000000 */
[----:B--2---:R-:W-:-:S02]  /*36a0*/  FFMA.FTZ R24, R9, -R3, R146 ;  /* 0x8000000309187223 */ /* 0x004fc40000010092 */
[----:B------:R1:W2:Y:S03]  /*36b0*/  I2F R8, R5 ;  /* 0x0000000500087306 */ /* 0x0002a60000201400 */
[----:B------:R-:W-:-:S05]  /*36c0*/  FSEL R141, R24, -INF , !P4 ;  /* 0xff800000188d7808 */ /* 0x000fca0006000000 */
[----:B------:R3:W-:Y:S01]  /*36d0*/  I2F R137, R2 ;  /* 0x0000000200897306 */ /* 0x0007e20000201400 */
[----:B-1----:R-:W-:Y:S01]  /*36e0*/  IADD3 R5, -R49, R10, RZ ;  /* 0x0000000a31057210 */ /* 0x002fe20007ffe1ff */
[----:B--2---:R-:W-:-:S05]  /*36f0*/  FFMA.FTZ R21, R8, -R3, R36 ;  /* 0x8000000308157223 */ /* 0x004fca0000010024 */
[----:B------:R-:W-:Y:S01]  /*3700*/  FSEL R113, R21, -INF , !P4 ;  /* 0xff80000015717808 */ /* 0x000fe20006000000 */
[----:B---3--:R-:W-:Y:S01]  /*3710*/  IMAD.MOV.U32 R2, RZ, RZ, R0 ;  /* 0x000000ffff027224 */ /* 0x008fe200078e0000 */
[----:B------:R-:W-:Y:S01]  /*3720*/  IABS R0, R5 ;  /* 0x0000000500007213 */ /* 0x000fe20000000000 */
[--C-:B------:R-:W-:Y:S02]  /*3730*/  IMAD.IADD R5, R12, 0x1, -R49.reuse ;  /* 0x000000010c057824 */ /* 0x100fe400078e0a31 */
[----:B------:R1:W2:Y:S02]  /*3740*/  I2F R6, R2 ;  /* 0x0000000200067306 */ /* 0x0002a40000201400 */
[----:B-1----:R-:W-:Y:S01]  /*3750*/  IMAD.MOV.U32 R2, RZ, RZ, R0 ;  /* 0x000000ffff027224 */ /* 0x002fe200078e0000 */
[----:B------:R-:W-:Y:S01]  /*3760*/  IABS R0, R5 ;  /* 0x0000000500007213 */ /* 0x000fe20000000000 */
[----:B------:R-:W-:-:S04]  /*3770*/  IMAD.IADD R5, R11, 0x1, -R49 ;  /* 0x000000010b057824 */ /* 0x000fc800078e0a31 */
[----:B------:R1:W3:Y:S01]  /*3780*/  I2F R7, R2 ;  /* 0x0000000200077306 */ /* 0x0002e20000201400 */
[----:B--2---:R-:W-:Y:S02]  /*3790*/  FFMA.FTZ R20, R6, -R3, R38 ;  /* 0x8000000306147223 */ /* 0x004fe40000010026 */
[----:B------:R-:W-:-:S03]  /*37a0*/  IMAD.MOV.U32 R49, RZ, RZ, R115 ;  /* 0x000000ffff317224 */ /* 0x000fc600078e0073 */
[----:B------:R-:W-:Y:S02]  /*37b0*/  FSEL R119, R20, -INF , !P4 ;  /* 0xff80000014777808 */ /* 0x000fe40006000000 */
[----:B-1----:R-:W-:Y:S01]  /*37c0*/  MOV R2, R0 ;  /* 0x0000000000027202 */ /* 0x002fe20000000f00 */
[----:B---3--:R-:W-:Y:S01]  /*37d0*/  FFMA.FTZ R27, R7, -R3, R147 ;  /* 0x80000003071b7223 */ /* 0x008fe20000010093 */
[----:B------:R-:W-:Y:S01]  /*37e0*/  IABS R0, R5 ;  /* 0x0000000500007213 */ /* 0x000fe20000000000 */
[----:B------:R-:W-:Y:S01]  /*37f0*/  IMAD.IADD R5, R10, 0x1, -R50 ;  /* 0x000000010a057824 */ /* 0x000fe200078e0a32 */
[----:B------:R1:W-:Y:S01]  /*3800*/  I2F R8, R2 ;  /* 0x0000000200087306 */ /* 0x0003e20000201400 */
[----:B------:R-:W-:Y:S01]  /*3810*/  IMAD.MOV.U32 R147, RZ, RZ, R18 ;  /* 0x000000ffff937224 */ /* 0x000fe200078e0012 */
[----:B------:R-:W-:Y:S01]  /*3820*/  FSEL R140, R27, -INF , !P3 ;  /* 0xff8000001b8c7808 */ /* 0x000fe20005800000 */
[----:B-1----:R-:W-:Y:S01]  /*3830*/  IMAD.MOV.U32 R2, RZ, RZ, R0 ;  /* 0x000000ffff027224 */ /* 0x002fe200078e0000 */
[----:B------:R-:W-:Y:S01]  /*3840*/  IABS R0, R5 ;  /* 0x0000000500007213 */ /* 0x000fe20000000000 */
[----:B------:R-:W-:-:S03]  /*3850*/  IMAD.IADD R5, R12, 0x1, -R50 ;  /* 0x000000010c057824 */ /* 0x000fc600078e0a32 */
[----:B------:R1:W2:Y:S02]  /*3860*/  I2F R6, R2 ;  /* 0x0000000200067306 */ /* 0x0002a40000201400 */
[----:B-1----:R-:W-:Y:S01]  /*3870*/  MOV R2, R0 ;  /* 0x0000000000027202 */ /* 0x002fe20000000f00 */
[----:B--2---:R-:W-:Y:S01]  /*3880*/  FFMA.FTZ R18, R6, -R3, R39 ;  /* 0x8000000306127223 */ /* 0x004fe20000010027 */
[----:B------:R-:W-:Y:S01]  /*3890*/  IABS R0, R5 ;  /* 0x0000000500007213 */ /* 0x000fe20000000000 */
[----:B------:R-:W-:-:S03]  /*38a0*/  IMAD.IADD R5, R11, 0x1, -R50 ;  /* 0x000000010b057824 */ /* 0x000fc600078e0a32 */
[----:B------:R1:W2:Y:S01]  /*38b0*/  I2F R9, R2 ;  /* 0x0000000200097306 */ /* 0x0002a20000201400 */
[----:B------:R-:W-:Y:S01]  /*38c0*/  IMAD.MOV.U32 R50, RZ, RZ, R26 ;  /* 0x000000ffff327224 */ /* 0x000fe200078e001a */
[----:B------:R-:W-:Y:S01]  /*38d0*/  FSEL R117, R18, -INF , !P3 ;  /* 0xff80000012757808 */ /* 0x000fe20005800000 */
[----:B------:R-:W-:Y:S02]  /*38e0*/  FFMA.FTZ R26, R8, -R3, R37 ;  /* 0x80000003081a7223 */ /* 0x000fe40000010025 */
[----:B------:R-:W-:Y:S01]  /*38f0*/  IMAD.MOV.U32 R39, RZ, RZ, R99 ;  /* 0x000000ffff277224 */ /* 0x000fe200078e0063 */
[----:B------:R-:W-:Y:S02]  /*3900*/  FSEL R99, R45, -INF , !P2 ;  /* 0xff8000002d637808 */ /* 0x000fe40005000000 */
[----:B------:R-:W-:Y:S01]  /*3910*/  FSEL R107, R26, -INF , !P3 ;  /* 0xff8000001a6b7808 */ /* 0x000fe20005800000 */
[----:B------:R-:W-:Y:S01]  /*3920*/  IMAD.MOV.U32 R52, RZ, RZ, R39 ;  /* 0x000000ffff347224 */ /* 0x000fe200078e0027 */
[----:B------:R-:W-:Y:S01]  /*3930*/  BAR.SYNC.DEFER_BLOCKING 0x0 ;  /* 0x0000000000007b1d */ /* 0x000fe20000010000 */
[----:B------:R-:W-:-:S02]  /*3940*/  ISETP.GE.AND P3, PT, R67, R96, PT ;  /* 0x000000604300720c */ /* 0x000fc40003f66270 */
[----:B------:R-:W-:Y:S01]  /*3950*/  MOV R45, R207 ;  /* 0x000000cf002d7202 */ /* 0x000fe20000000f00 */
[----:B-1----:R-:W-:Y:S01]  /*3960*/  IMAD.MOV.U32 R2, RZ, RZ, R0 ;  /* 0x000000ffff027224 */ /* 0x002fe200078e0000 */
[----:B------:R-:W-:Y:S01]  /*3970*/  IABS R0, R5 ;  /* 0x0000000500007213 */ /* 0x000fe20000000000 */
[----:B------:R-:W-:Y:S02]  /*3980*/  IMAD.IADD R5, R10, 0x1, -R51 ;  /* 0x000000010a057824 */ /* 0x000fe400078e0a33 */
[----:B------:R1:W3:Y:S01]  /*3990*/  I2F R7, R2 ;  /* 0x0000000200077306 */ /* 0x0002e20000201400 */
[----:B--2---:R-:W-:Y:S02]  /*39a0*/  FFMA.FTZ R37, R9, -R3, R138 ;  /* 0x8000000309257223 */ /* 0x004fe4000001008a */
[----:B------:R-:W-:-:S03]  /*39b0*/  IMAD.MOV.U32 R138, RZ, RZ, R22 ;  /* 0x000000ffff8a7224 */ /* 0x000fc600078e0016 */
[----:B------:R-:W-:Y:S02]  /*39c0*/  FSEL R136, R37, -INF , !P2 ;  /* 0xff80000025887808 */ /* 0x000fe40005000000 */
[----:B-1----:R-:W-:Y:S01]  /*39d0*/  MOV R2, R0 ;  /* 0x0000000000027202 */ /* 0x002fe20000000f00 */
[----:B---3--:R-:W-:Y:S01]  /*39e0*/  FFMA.FTZ R36, R7, -R3, R40 ;  /* 0x8000000307247223 */ /* 0x008fe20000010028 */
[----:B------:R-:W-:Y:S01]  /*39f0*/  IABS R0, R5 ;  /* 0x0000000500007213 */ /* 0x000fe20000000000 */
[--C-:B------:R-:W-:Y:S01]  /*3a00*/  IMAD.IADD R5, R12, 0x1, -R51.reuse ;  /* 0x000000010c057824 */ /* 0x100fe200078e0a33 */
[----:B------:R1:W2:Y:S01]  /*3a10*/  I2F R8, R2 ;  /* 0x0000000200087306 */ /* 0x0002a20000201400 */
[----:B------:R-:W-:Y:S01]  /*3a20*/  IMAD.MOV.U32 R40, RZ, RZ, R106 ;  /* 0x000000ffff287224 */ /* 0x000fe200078e006a */
        /* <DEDUP_REMOVED lines=16> */
[----:B------:R-:W-:-:S02]  /*3b30*/  FSEL R122, R38, -INF , !P1 ;  /* 0xff800000267a7808 */ /* 0x000fc40004800000 */
[----:B------:R-:W-:Y:S01]  /*3b40*/  FSEL R157, R55, -INF , !P3 ;  /* 0xff800000379d7808 */ /* 0x000fe20005800000 */
[----:B------:R-:W-:Y:S02]  /*3b50*/  IMAD.MOV.U32 R55, RZ, RZ, R139 ;  /* 0x000000ffff377224 */ /* 0x000fe400078e008b */
[----:B------:R-:W-:Y:S02]  /*3b60*/  IMAD.MOV.U32 R139, RZ, RZ, R40 ;  /* 0x000000ffff8b7224 */ /* 0x000fe400078e0028 */
[----:B-1----:R-:W-:Y:S01]  /*3b70*/  IMAD.MOV.U32 R2, RZ, RZ, R0 ;  /* 0x000000ffff027224 */ /* 0x002fe200078e0000 */
[----:B------:R-:W-:Y:S01]  /*3b80*/  IABS R0, R5 ;  /* 0x0000000500007213 */ /* 0x000fe20000000000 */
[----:B--2---:R-:W-:Y:S01]  /*3b90*/  FFMA.FTZ R33, R13, -R3, R41 ;  /* 0x800000030d217223 */ /* 0x004fe20000010029 */
[----:B------:R-:W-:Y:S01]  /*3ba0*/  IADD3 R5, -R53, R12, RZ ;  /* 0x0000000c35057210 */ /* 0x000fe20007ffe1ff */
[----:B------:R1:W2:Y:S01]  /*3bb0*/  I2F R9, R2 ;  /* 0x0000000200097306 */ /* 0x0002a20000201400 */
[----:B------:R-:W-:-:S02]  /*3bc0*/  IMAD.MOV.U32 R41, RZ, RZ, R147 ;  /* 0x000000ffff297224 */ /* 0x000fc400078e0093 */
[----:B------:R-:W-:Y:S01]  /*3bd0*/  FSEL R106, R33, -INF , !P1 ;  /* 0xff800000216a7808 */ /* 0x000fe20004800000 */
[----:B-1----:R-:W-:Y:S01]  /*3be0*/  IMAD.MOV.U32 R2, RZ, RZ, R0 ;  /* 0x000000ffff027224 */ /* 0x002fe200078e0000 */
[----:B------:R-:W-:Y:S01]  /*3bf0*/  IABS R0, R5 ;  /* 0x0000000500007213 */ /* 0x000fe20000000000 */
[----:B------:R-:W-:Y:S02]  /*3c00*/  IMAD.IADD R5, R11, 0x1, -R53 ;  /* 0x000000010b057824 */ /* 0x000fe400078e0a35 */
[----:B------:R1:W3:Y:S01]  /*3c10*/  I2F R14, R2 ;  /* 0x00000002000e7306 */ /* 0x0002e20000201400 */
[----:B--2---:R-:W-:Y:S01]  /*3c20*/  FFMA.FTZ R22, R9, -R3, R43 ;  /* 0x8000000309167223 */ /* 0x004fe2000001002b */
[----:B------:R-:W-:Y:S01]  /*3c30*/  MOV R43, R145 ;  /* 0x00000091002b7202 */ /* 0x000fe20000000f00 */
[----:B------:R-:W-:Y:S01]  /*3c40*/  IMAD.MOV.U32 R53, RZ, RZ, R105 ;  /* 0x000000ffff357224 */ /* 0x000fe200078e0069 */
[----:B------:R-:W-:Y:S02]  /*3c50*/  FSEL R105, R25, -INF , !P4 ;  /* 0xff80000019697808 */ /* 0x000fe40006000000 */
[----:B------:R-:W-:-:S02]  /*3c60*/  FSEL R116, R22, -INF , !P1 ;  /* 0xff80000016747808 */ /* 0x000fc40004800000 */
[-C--:B------:R-:W-:Y:S02]  /*3c70*/  ISETP.GE.AND P1, PT, R69, R96.reuse, PT ;  /* 0x000000604500720c */ /* 0x080fe40003f26270 */
[----:B------:R-:W-:Y:S01]  /*3c80*/  ISETP.GE.AND P4, PT, R66, R96, PT ;  /* 0x000000604200720c */ /* 0x000fe20003f86270 */
[----:B-1----:R-:W-:Y:S01]  /*3c90*/  IMAD.MOV.U32 R2, RZ, RZ, R0 ;  /* 0x000000ffff027224 */ /* 0x002fe200078e0000 */
[----:B------:R-:W-:Y:S01]  /*3ca0*/  IABS R0, R5 ;  /* 0x0000000500007213 */ /* 0x000fe20000000000 */
[----:B------:R-:W-:Y:S02]  /*3cb0*/  IMAD.IADD R5, R10, 0x1, -R60 ;  /* 0x000000010a057824 */ /* 0x000fe400078e0a3c */
[----:B------:R1:W2:Y:S01]  /*3cc0*/  I2F R7, R2 ;  /* 0x0000000200077306 */ /* 0x0002a20000201400 */
[----:B---3--:R-:W-:Y:S01]  /*3cd0*/  FFMA.FTZ R35, R14, -R3, R154 ;  /* 0x800000030e237223 */ /* 0x008fe2000001009a */
[----:B------:R-:W-:Y:S01]  /*3ce0*/  FSEL R154, R56, -INF , !P2 ;  /* 0xff800000389a7808 */ /* 0x000fe20005000000 */
[----:B------:R-:W-:-:S03]  /*3cf0*/  IMAD.MOV.U32 R56, RZ, RZ, R65 ;  /* 0x000000ffff387224 */ /* 0x000fc600078e0041 */
[----:B------:R-:W-:Y:S02]  /*3d00*/  FSEL R144, R35, -INF , !P0 ;  /* 0xff80000023907808 */ /* 0x000fe40004000000 */
[----:B-1----:R-:W-:Y:S01]  /*3d10*/  MOV R2, R0 ;  /* 0x0000000000027202 */ /* 0x002fe20000000f00 */
[----:B--2---:R-:W-:Y:S01]  /*3d20*/  FFMA.FTZ R23, R7, -R3, R80 ;  /* 0x8000000307177223 */ /* 0x004fe20000010050 */
[----:B------:R-:W-:Y:S01]  /*3d30*/  IABS R0, R5 ;  /* 0x0000000500007213 */ /* 0x000fe20000000000 */
[----:B------:R-:W-:Y:S01]  /*3d40*/  IMAD.IADD R5, R12, 0x1, -R60 ;  /* 0x000000010c057824 */ /* 0x000fe200078e0a3c */
        /* <DEDUP_REMOVED lines=9> */
[----:B------:R-:W-:Y:S02]  /*3de0*/  IMAD.MOV.U32 R60, RZ, RZ, R138 ;  /* 0x000000ffff3c7224 */ /* 0x000fe400078e008a */
[----:B------:R-:W-:Y:S01]  /*3df0*/  IMAD.MOV.U32 R138, RZ, RZ, R206 ;  /* 0x000000ffff8a7224 */ /* 0x000fe200078e00ce */
        /* <DEDUP_REMOVED lines=11> */
[----:B--2---:R-:W-:Y:S02]  /*3eb0*/  FFMA.FTZ R18, R15, -R3, R81 ;  /* 0x800000030f127223 */ /* 0x004fe40000010051 */
[----:B-1----:R-:W-:Y:S01]  /*3ec0*/  IMAD.MOV.U32 R2, RZ, RZ, R0 ;  /* 0x000000ffff027224 */ /* 0x002fe200078e0000 */
[----:B------:R-:W-:Y:S01]  /*3ed0*/  IABS R0, R5 ;  /* 0x0000000500007213 */ /* 0x000fe20000000000 */
[----:B------:R-:W-:-:S03]  /*3ee0*/  IMAD.IADD R5, R11, 0x1, -R63 ;  /* 0x000000010b057824 */ /* 0x000fc600078e0a3f */
[----:B------:R1:W2:Y:S01]  /*3ef0*/  I2F R17, R2 ;  /* 0x0000000200117306 */ /* 0x0002a20000201400 */
[----:B---3--:R-:W-:Y:S02]  /*3f00*/  FFMA.FTZ R9, R13, -R3, R83 ;  /* 0x800000030d097223 */ /* 0x008fe40000010053 */
[----:B------:R-:W-:-:S03]  /*3f10*/  IMAD.MOV.U32 R63, RZ, RZ, R204 ;  /* 0x000000ffff3f7224 */ /* 0x000fc600078e00cc */
[----:B------:R-:W-:Y:S02]  /*3f20*/  FSEL R114, R9, -INF , !P6 ;  /* 0xff80000009727808 */ /* 0x000fe40007000000 */
[----:B-1----:R-:W-:Y:S01]  /*3f30*/  MOV R2, R0 ;  /* 0x0000000000027202 */ /* 0x002fe20000000f00 */
[----:B--2---:R-:W-:Y:S01]  /*3f40*/  FFMA.FTZ R17, R17, -R3, R150 ;  /* 0x8000000311117223 */ /* 0x004fe20000010096 */
[----:B------:R-:W-:Y:S01]  /*3f50*/  IABS R0, R5 ;  /* 0x0000000500007213 */ /* 0x000fe20000000000 */
[----:B------:R-:W-:Y:S01]  /*3f60*/  IMAD.IADD R5, R10, 0x1, -R66 ;  /* 0x000000010a057824 */ /* 0x000fe200078e0a42 */
[----:B------:R1:W2:Y:S03]  /*3f70*/  I2F R16, R2 ;  /* 0x0000000200107306 */ /* 0x0002a60000201400 */
[----:B-1----:R-:W-:Y:S01]  /*3f80*/  IMAD.MOV.U32 R2, RZ, RZ, R0 ;  /* 0x000000ffff027224 */ /* 0x002fe200078e0000 */
[----:B------:R-:W-:Y:S01]  /*3f90*/  IABS R0, R5 ;  /* 0x0000000500007213 */ /* 0x000fe20000000000 */
[----:B------:R-:W-:-:S03]  /*3fa0*/  IMAD.IADD R5, R12, 0x1, -R66 ;  /* 0x000000010c057824 */ /* 0x000fc600078e0a42 */
[----:B------:R1:W3:Y:S01]  /*3fb0*/  I2F R14, R2 ;  /* 0x00000002000e7306 */ /* 0x0002e20000201400 */
[----:B--2---:R-:W-:Y:S01]  /*3fc0*/  FFMA.FTZ R13, R16, -R3, R124 ;  /* 0x80000003100d7223 */ /* 0x004fe2000001007c */
[----:B------:R-:W-:Y:S02]  /*3fd0*/  FSEL R124, R47, -INF , !P0 ;  /* 0xff8000002f7c7808 */ /* 0x000fe40004000000 */
[----:B------:R-:W-:Y:S01]  /*3fe0*/  ISETP.GE.AND P0, PT, R70, R96, PT ;  /* 0x000000604600720c */ /* 0x000fe20003f06270 */
[----:B-1----:R-:W-:Y:S01]  /*3ff0*/  IMAD.MOV.U32 R2, RZ, RZ, R0 ;  /* 0x000000ffff027224 */ /* 0x002fe200078e0000 */
[----:B------:R-:W-:Y:S01]  /*4000*/  IABS R0, R5 ;  /* 0x0000000500007213 */ /* 0x000fe20000000000 */
[----:B---3--:R-:W-:Y:S01]  /*4010*/  FFMA.FTZ R7, R14, -R3, R126 ;  /* 0x800000030e077223 */ /* 0x008fe2000001007e */
[----:B------:R-:W-:Y:S01]  /*4020*/  IADD3 R5, -R66, R11, RZ ;  /* 0x0000000b42057210 */ /* 0x000fe20007ffe1ff */
[----:B------:R1:W2:Y:S02]  /*4030*/  I2F R19, R2 ;  /* 0x0000000200137306 */ /* 0x0002a40000201400 */
[----:B-1----:R-:W-:Y:S01]  /*4040*/  IMAD.MOV.U32 R2, RZ, RZ, R0 ;  /* 0x000000ffff027224 */ /* 0x002fe200078e0000 */
[----:B------:R-:W-:Y:S01]  /*4050*/  IABS R0, R5 ;  /* 0x0000000500007213 */ /* 0x000fe20000000000 */
[----:B------:R-:W-:-:S04]  /*4060*/  IMAD.IADD R5, R10, 0x1, -R67 ;  /* 0x000000010a057824 */ /* 0x000fc800078e0a43 */
[----:B------:R1:W3:Y:S01]  /*4070*/  I2F R21, R2 ;  /* 0x0000000200157306 */ /* 0x0002e20000201400 */
[----:B--2---:R-:W-:Y:S02]  /*4080*/  FFMA.FTZ R15, R19, -R3, R151 ;  /* 0x80000003130f7223 */ /* 0x004fe40000010097 */
[----:B-1----:R-:W-:Y:S01]  /*4090*/  IMAD.MOV.U32 R2, RZ, RZ, R0 ;  /* 0x000000ffff027224 */ /* 0x002fe200078e0000 */
[----:B------:R-:W-:Y:S01]  /*40a0*/  IABS R0, R5 ;  /* 0x0000000500007213 */ /* 0x000fe20000000000 */
[----:B------:R-:W-:-:S03]  /*40b0*/  IMAD.IADD R5, R12, 0x1, -R67 ;  /* 0x000000010c057824 */ /* 0x000fc600078e0a43 */
[----:B------:R1:W2:Y:S01]  /*40c0*/  I2F R20, R2 ;  /* 0x0000000200147306 */ /* 0x0002a20000201400 */
[-C--:B---3--:R-:W-:Y:S01]  /*40d0*/  FFMA.FTZ R8, R21, -R3.reuse, R125 ;  /* 0x8000000315087223 */ /* 0x088fe2000001007d */
        /* <DEDUP_REMOVED lines=10> */
[----:B--2---:R-:W-:-:S05]  /*4180*/  FFMA.FTZ R14, R24, -R3, R162 ;  /* 0x80000003180e7223 */ /* 0x004fca00000100a2 */
[----:B------:R-:W-:Y:S01]  /*4190*/  FSEL R206, R14, -INF , !P3 ;  /* 0xff8000000ece7808 */ /* 0x000fe20005800000 */
[----:B-1----:R-:W-:Y:S01]  /*41a0*/  IMAD.MOV.U32 R2, RZ, RZ, R0 ;  /* 0x000000ffff027224 */ /* 0x002fe200078e0000 */
[----:B------:R-:W-:Y:S01]  /*41b0*/  IABS R0, R5 ;  /* 0x0000000500007213 */ /* 0x000fe20000000000 */
[----:B---3--:R-:W-:Y:S01]  /*41c0*/  FFMA.FTZ R9, R26, -R3, R100 ;  /* 0x800000031a097223 */ /* 0x008fe20000010064 */
[----:B------:R-:W-:Y:S01]  /*41d0*/  IADD3 R5, -R68, R12, RZ ;  /* 0x0000000c44057210 */ /* 0x000fe20007ffe1ff */
[----:B------:R1:W2:Y:S01]  /*41e0*/  I2F R27, R2 ;  /* 0x00000002001b7306 */ /* 0x0002a20000201400 */
[----:B------:R-:W-:Y:S02]  /*41f0*/  FSEL R100, R7, -INF , !P5 ;  /* 0xff80000007647808 */ /* 0x000fe40006800000 */
[----:B------:R-:W-:Y:S01]  /*4200*/  FSEL R145, R9, -INF , !P3 ;  /* 0xff80000009917808 */ /* 0x000fe20005800000 */
[----:B-1----:R-:W-:Y:S01]  /*4210*/  IMAD.MOV.U32 R2, RZ, RZ, R0 ;  /* 0x000000ffff027224 */ /* 0x002fe200078e0000 */
[----:B------:R-:W-:Y:S01]  /*4220*/  IABS R0, R5 ;  /* 0x0000000500007213 */ /* 0x000fe20000000000 */
[----:B------:R-:W-:Y:S01]  /*4230*/  IMAD.IADD R5, R11, 0x1, -R68 ;  /* 0x000000010b057824 */ /* 0x000fe200078e0a44 */
[----:B------:R-:W-:Y:S01]  /*4240*/  FSEL R68, R8, -INF , !P4 ;  /* 0xff80000008447808 */ /* 0x000fe20006000000 */
[----:B------:R1:W-:Y:S01]  /*4250*/  I2F R34, R2 ;  /* 0x0000000200227306 */ /* 0x0003e20000201400 */
[----:B--2---:R-:W-:Y:S01]  /*4260*/  FFMA.FTZ R7, R27, -R3, R102 ;  /* 0x800000031b077223 */ /* 0x004fe20000010066 */
[----:B------:R-:W-:-:S04]  /*4270*/  FSEL R102, R15, -INF , !P4 ;  /* 0xff8000000f667808 */ /* 0x000fc80006000000 */
[----:B------:R-:W-:Y:S02]  /*4280*/  FSEL R147, R7, -INF , !P3 ;  /* 0xff80000007937808 */ /* 0x000fe40005800000 */
[----:B------:R-:W-:Y:S01]  /*4290*/  ISETP.GE.AND P3, PT, R74, R96, PT ;  /* 0x000000604a00720c */ /* 0x000fe20003f66270 */
[----:B-1----:R-:W-:Y:S01]  /*42a0*/  IMAD.MOV.U32 R2, RZ, RZ, R0 ;  /* 0x000000ffff027224 */ /* 0x002fe200078e0000 */
[----:B------:R-:W-:Y:S01]  /*42b0*/  IABS R0, R5 ;  /* 0x0000000500007213 */ /* 0x000fe20000000000 */
[----:B------:R-:W-:Y:S02]  /*42c0*/  IMAD.IADD R5, R10, 0x1, -R69 ;  /* 0x000000010a057824 */ /* 0x000fe400078e0a45 */
[----:B------:R1:W2:Y:S02]  /*42d0*/  I2F R36, R2 ;  /* 0x0000000200247306 */ /* 0x0002a40000201400 */
[----:B-1----:R-:W-:Y:S01]  /*42e0*/  MOV R2, R0 ;  /* 0x0000000000027202 */ /* 0x002fe20000000f00 */
[----:B--2---:R-:W-:Y:S01]  /*42f0*/  FFMA.FTZ R8, R36, -R3, R101 ;  /* 0x8000000324087223 */ /* 0x004fe20000010065 */
[----:B------:R-:W-:Y:S01]  /*4300*/  IABS R0, R5 ;  /* 0x0000000500007213 */ /* 0x000fe20000000000 */
[----:B------:R-:W-:-:S03]  /*4310*/  IMAD.IADD R5, R12, 0x1, -R69 ;  /* 0x000000010c057824 */ /* 0x000fc600078e0a45 */
[----:B------:R1:W-:Y:S01]  /*4320*/  I2F R32, R2 ;  /* 0x0000000200207306 */ /* 0x0003e20000201400 */
[----:B------:R-:W-:Y:S01]  /*4330*/  FSEL R127, R8, -INF , !P2 ;  /* 0xff800000087f7808 */ /* 0x000fe20005000000 */
[----:B-1----:R-:W-:Y:S01]  /*4340*/  IMAD.MOV.U32 R2, RZ, RZ, R0 ;  /* 0x000000ffff027224 */ /* 0x002fe200078e0000 */
[----:B------:R-:W-:Y:S01]  /*4350*/  IABS R0, R5 ;  /* 0x0000000500007213 */ /* 0x000fe20000000000 */
[----:B------:R-:W-:Y:S01]  /*4360*/  IMAD.IADD R5, R11, 0x1, -R69 ;  /* 0x000000010b057824 */ /* 0x000fe200078e0a45 */
[----:B------:R-:W-:-:S03]  /*4370*/  FSEL R69, R13, -INF , !P5 ;  /* 0xff8000000d457808 */ /* 0x000fc60006800000 */
[----:B------:R1:W2:Y:S01]  /*4380*/  I2F R37, R2 ;  /* 0x0000000200257306 */ /* 0x0002a20000201400 */
[----:B------:R-:W-:Y:S01]  /*4390*/  FFMA.FTZ R13, R34, -R3, R163 ;  /* 0x80000003220d7223 */ /* 0x000fe200000100a3 */
[----:B------:R-:W-:-:S04]  /*43a0*/  ISETP.GE.AND P5, PT, R72, R96, PT ;  /* 0x000000604800720c */ /* 0x000fc80003fa6270 */
[----:B------:R-:W-:Y:S01]  /*43b0*/  FSEL R204, R13, -INF , !P2 ;  /* 0xff8000000dcc7808 */ /* 0x000fe20005000000 */
[----:B-1----:R-:W-:Y:S01]  /*43c0*/  IMAD.MOV.U32 R2, RZ, RZ, R0 ;  /* 0x000000ffff027224 */ /* 0x002fe200078e0000 */
[----:B------:R-:W-:Y:S01]  /*43d0*/  IABS R0, R5 ;  /* 0x0000000500007213 */ /* 0x000fe20000000000 */
[----:B--2---:R-:W-:Y:S01]  /*43e0*/  FFMA.FTZ R9, R37, -R3, R158 ;  /* 0x8000000325097223 */ /* 0x004fe2000001009e */
[----:B------:R-:W-:Y:S01]  /*43f0*/  IADD3 R5, -R70, R10, RZ ;  /* 0x0000000a46057210 */ /* 0x000fe20007ffe1ff */
[----:B------:R1:W2:Y:S02]  /*4400*/  I2F R16, R2 ;  /* 0x0000000200107306 */ /* 0x0002a40000201400 */
[----:B-1----:R-:W-:Y:S01]  /*4410*/  IMAD.MOV.U32 R2, RZ, RZ, R0 ;  /* 0x000000ffff027224 */ /* 0x002fe200078e0000 */
[----:B------:R-:W-:Y:S01]  /*4420*/  IABS R0, R5 ;  /* 0x0000000500007213 */ /* 0x000fe20000000000 */
[----:B------:R-:W-:-:S04]  /*4430*/  IMAD.IADD R5, R12, 0x1, -R70 ;  /* 0x000000010c057824 */ /* 0x000fc800078e0a46 */
[----:B------:R1:W-:Y:S01]  /*4440*/  I2F R22, R2 ;  /* 0x0000000200167306 */ /* 0x0003e20000201400 */
[----:B--2---:R-:W-:Y:S02]  /*4450*/  FFMA.FTZ R7, R16, -R3, R128 ;  /* 0x8000000310077223 */ /* 0x004fe40000010080 */
[----:B-1----:R-:W-:Y:S01]  /*4460*/  IMAD.MOV.U32 R2, RZ, RZ, R0 ;  /* 0x000000ffff027224 */ /* 0x002fe200078e0000 */
[----:B------:R-:W-:Y:S01]  /*4470*/  IABS R0, R5 ;  /* 0x0000000500007213 */ /* 0x000fe20000000000 */
[----:B------:R-:W-:Y:S01]  /*4480*/  IMAD.IADD R5, R11, 0x1, -R70 ;  /* 0x000000010b057824 */ /* 0x000fe200078e0a46 */
[----:B------:R-:W-:Y:S02]  /*4490*/  FSEL R70, R18, -INF , !P6 ;  /* 0xff80000012467808 */ /* 0x000fe40007000000 */
[----:B------:R1:W2:Y:S01]  /*44a0*/  I2F R19, R2 ;  /* 0x0000000200137306 */ /* 0x0002a20000201400 */
[----:B------:R-:W-:Y:S02]  /*44b0*/  ISETP.GE.AND P6, PT, R71, R96, PT ;  /* 0x000000604700720c */ /* 0x000fe40003fc6270 */
[----:B-1----:R-:W-:Y:S01]  /*44c0*/  MOV R2, R0 ;  /* 0x0000000000027202 */ /* 0x002fe20000000f00 */
[----:B--2---:R-:W-:Y:S01]  /*44d0*/  FFMA.FTZ R8, R19, -R3, R159 ;  /* 0x8000000313087223 */ /* 0x004fe2000001009f */
[----:B------:R-:W-:Y:S01]  /*44e0*/  IABS R0, R5 ;  /* 0x0000000500007213 */ /* 0x000fe20000000000 */
[----:B------:R-:W-:-:S02]  /*44f0*/  IMAD.IADD R5, R10, 0x1, -R71 ;  /* 0x000000010a057824 */ /* 0x000fc400078e0a47 */
[----:B------:R1:W2:Y:S01]  /*4500*/  I2F R23, R2 ;  /* 0x0000000200177306 */ /* 0x0002a20000201400 */
[----:B------:R-:W-:Y:S02]  /*4510*/  MOV R159, R152 ;  /* 0x00000098009f7202 */ /* 0x000fe40000000f00 */
[----:B------:R-:W-:Y:S01]  /*4520*/  FSEL R152, R9, -INF , !P1 ;  /* 0xff80000009987808 */ /* 0x000fe20004800000 */
[----:B------:R-:W-:Y:S02]  /*4530*/  FFMA.FTZ R9, R164, -R3, R220 ;  /* 0x80000003a4097223 */ /* 0x000fe400000100dc */
[----:B------:R-:W-:Y:S02]  /*4540*/  IMAD.MOV.U32 R220, RZ, RZ, R41 ;  /* 0x000000ffffdc7224 */ /* 0x000fe400078e0029 */
[----:B------:R-:W-:Y:S01]  /*4550*/  IMAD.MOV.U32 R41, RZ, RZ, R60 ;  /* 0x000000ffff297224 */ /* 0x000fe200078e003c */
[----:B------:R-:W-:Y:S01]  /*4560*/  MOV R60, R139 ;  /* 0x0000008b003c7202 */ /* 0x000fe20000000f00 */
[----:B------:R-:W-:-:S02]  /*4570*/  IMAD.MOV.U32 R139, RZ, RZ, R42 ;  /* 0x000000ffff8b7224 */ /* 0x000fc400078e002a */
[----:B------:R-:W-:Y:S02]  /*4580*/  IMAD.MOV.U32 R42, RZ, RZ, R224 ;  /* 0x000000ffff2a7224 */ /* 0x000fe400078e00e0 */
[----:B------:R-:W-:Y:S02]  /*4590*/  IMAD.MOV.U32 R83, RZ, RZ, R139 ;  /* 0x000000ffff537224 */ /* 0x000fe400078e008b */
[----:B-1----:R-:W-:Y:S01]  /*45a0*/  IMAD.MOV.U32 R2, RZ, RZ, R0 ;  /* 0x000000ffff027224 */ /* 0x002fe200078e0000 */
[----:B------:R-:W-:Y:S01]  /*45b0*/  IABS R0, R5 ;  /* 0x0000000500007213 */ /* 0x000fe20000000000 */
[----:B------:R-:W-:Y:S02]  /*45c0*/  IMAD.IADD R5, R12, 0x1, -R71 ;  /* 0x000000010c057824 */ /* 0x000fe400078e0a47 */
[----:B------:R1:W-:Y:S01]  /*45d0*/  I2F R21, R2 ;  /* 0x0000000200157306 */ /* 0x0003e20000201400 */
[----:B------:R-:W-:Y:S02]  /*45e0*/  IMAD.MOV.U32 R81, RZ, RZ, R42 ;  /* 0x000000ffff517224 */ /* 0x000fe400078e002a */
[----:B------:R-:W-:-:S02]  /*45f0*/  IMAD.MOV.U32 R139, RZ, RZ, R62 ;  /* 0x000000ffff8b7224 */ /* 0x000fc400078e003e */
[----:B-1----:R-:W-:Y:S01]  /*4600*/  IMAD.MOV.U32 R2, RZ, RZ, R0 ;  /* 0x000000ffff027224 */ /* 0x002fe200078e0000 */
[----:B------:R-:W-:Y:S01]  /*4610*/  IABS R0, R5 ;  /* 0x0000000500007213 */ /* 0x000fe20000000000 */
[----:B------:R-:W-:Y:S01]  /*4620*/  IMAD.IADD R5, R11, 0x1, -R71 ;  /* 0x000000010b057824 */ /* 0x000fe200078e0a47 */
[----:B------:R-:W-:Y:S01]  /*4630*/  FSEL R71, R6, -INF , !P4 ;  /* 0xff80000006477808 */ /* 0x000fe20006000000 */
[----:B------:R1:W-:Y:S01]  /*4640*/  I2F R33, R2 ;  /* 0x0000000200217306 */ /* 0x0003e20000201400 */
[-C--:B------:R-:W-:Y:S01]  /*4650*/  FFMA.FTZ R6, R32, -R3.reuse, R103 ;  /* 0x8000000320067223 */ /* 0x080fe20000010067 */
[----:B------:R-:W-:Y:S01]  /*4660*/  FSEL R103, R7, -INF , !P1 ;  /* 0xff80000007677808 */ /* 0x000fe20004800000 */
[----:B--2---:R-:W-:-:S05]  /*4670*/  FFMA.FTZ R7, R23, -R3, R129 ;  /* 0x8000000317077223 */ /* 0x004fca0000010081 */
[----:B------:R-:W-:Y:S01]  /*4680*/  FSEL R101, R7, -INF , !P0 ;  /* 0xff80000007657808 */ /* 0x000fe20004000000 */
[----:B-1----:R-:W-:Y:S01]  /*4690*/  IMAD.MOV.U32 R2, RZ, RZ, R0 ;  /* 0x000000ffff027224 */ /* 0x002fe200078e0000 */
[----:B------:R-:W-:Y:S01]  /*46a0*/  IABS R0, R5 ;  /* 0x0000000500007213 */ /* 0x000fe20000000000 */
[----:B------:R-:W-:Y:S02]  /*46b0*/  IMAD.IADD R5, R10, 0x1, -R72 ;  /* 0x000000010a057824 */ /* 0x000fe400078e0a48 */
[----:B------:R1:W2:Y:S02]  /*46c0*/  I2F R20, R2 ;  /* 0x0000000200147306 */ /* 0x0002a40000201400 */
[----:B-1----:R-:W-:Y:S01]  /*46d0*/  IMAD.MOV.U32 R2, RZ, RZ, R0 ;  /* 0x000000ffff027224 */ /* 0x002fe200078e0000 */
[----:B------:R-:W-:Y:S01]  /*46e0*/  IABS R0, R5 ;  /* 0x0000000500007213 */ /* 0x000fe20000000000 */
[----:B--2---:R-:W-:Y:S01]  /*46f0*/  FFMA.FTZ R7, R20, -R3, R108 ;  /* 0x8000000314077223 */ /* 0x004fe2000001006c */
[----:B------:R-:W-:-:S03]  /*4700*/  IADD3 R5, -R72, R12, RZ ;  /* 0x0000000c48057210 */ /* 0x000fc60007ffe1ff */
[----:B------:R1:W-:Y:S01]  /*4710*/  I2F R18, R2 ;  /* 0x0000000200127306 */ /* 0x0003e20000201400 */
[----:B------:R-:W-:Y:S01]  /*4720*/  FSEL R151, R7, -INF , !P6 ;  /* 0xff80000007977808 */ /* 0x000fe20007000000 */
[----:B-1----:R-:W-:Y:S01]  /*4730*/  IMAD.MOV.U32 R2, RZ, RZ, R0 ;  /* 0x000000ffff027224 */ /* 0x002fe200078e0000 */
[----:B------:R-:W-:Y:S01]  /*4740*/  IABS R0, R5 ;  /* 0x0000000500007213 */ /* 0x000fe20000000000 */
[----:B------:R-:W-:Y:S01]  /*4750*/  IMAD.IADD R5, R11, 0x1, -R72 ;  /* 0x000000010b057824 */ /* 0x000fe200078e0a48 */
[----:B------:R-:W-:-:S03]  /*4760*/  FSEL R72, R48, -INF , !P4 ;  /* 0xff80000030487808 */ /* 0x000fc60006000000 */
[----:B------:R1:W-:Y:S01]  /*4770*/  I2F R25, R2 ;  /* 0x0000000200197306 */ /* 0x0003e20000201400 */
[----:B------:R-:W-:Y:S02]  /*4780*/  ISETP.GE.AND P4, PT, R73, R96, PT ;  /* 0x000000604900720c */ /* 0x000fe40003f86270 */
[----:B-1----:R-:W-:Y:S02]  /*4790*/  MOV R2, R0 ;  /* 0x0000000000027202 */ /* 0x002fe40000000f00 */
[----:B------:R-:W-:Y:S01]  /*47a0*/  IABS R0, R5 ;  /* 0x0000000500007213 */ /* 0x000fe20000000000 */
[--C-:B------:R-:W-:Y:S02]  /*47b0*/  IMAD.IADD R5, R10, 0x1, -R73.reuse ;  /* 0x000000010a057824 */ /* 0x100fe400078e0a49 */
[----:B------:R1:W2:Y:S02]  /*47c0*/  I2F R24, R2 ;  /* 0x0000000200187306 */ /* 0x0002a40000201400 */
[----:B-1----:R-:W-:Y:S01]  /*47d0*/  IMAD.MOV.U32 R2, RZ, RZ, R0 ;  /* 0x000000ffff027224 */ /* 0x002fe200078e0000 */
[----:B------:R-:W-:Y:S01]  /*47e0*/  IABS R0, R5 ;  /* 0x0000000500007213 */ /* 0x000fe20000000000 */
[----:B------:R-:W-:-:S04]  /*47f0*/  IMAD.IADD R5, R12, 0x1, -R73 ;  /* 0x000000010c057824 */ /* 0x000fc800078e0a49 */
[----:B------:R1:W-:Y:S01]  /*4800*/  I2F R17, R2 ;  /* 0x0000000200117306 */ /* 0x0003e20000201400 */
[----:B--2---:R-:W-:-:S05]  /*4810*/  FFMA.FTZ R7, R24, -R3, R109 ;  /* 0x8000000318077223 */ /* 0x004fca000001006d */
[----:B------:R-:W-:Y:S01]  /*4820*/  FSEL R129, R7, -INF , !P5 ;  /* 0xff80000007817808 */ /* 0x000fe20006800000 */
[----:B-1----:R-:W-:Y:S01]  /*4830*/  IMAD.MOV.U32 R2, RZ, RZ, R0 ;  /* 0x000000ffff027224 */ /* 0x002fe200078e0000 */
[----:B------:R-:W-:Y:S02]  /*4840*/  IABS R0, R5 ;  /* 0x0000000500007213 */ /* 0x000fe40000000000 */
[----:B------:R-:W-:Y:S01]  /*4850*/  IADD3 R5, -R73, R11, RZ ;  /* 0x0000000b49057210 */ /* 0x000fe20007ffe1ff */
[----:B------:R1:W-:Y:S01]  /*4860*/  I2F R35, R2 ;  /* 0x0000000200237306 */ /* 0x0003e20000201400 */
[----:B------:R-:W-:Y:S02]  /*4870*/  IMAD.MOV.U32 R73, RZ, RZ, R60 ;  /* 0x000000ffff497224 */ /* 0x000fe400078e003c */
[----:B-1----:R-:W-:Y:S01]  /*4880*/  IMAD.MOV.U32 R2, RZ, RZ, R0 ;  /* 0x000000ffff027224 */ /* 0x002fe200078e0000 */
[----:B------:R-:W-:Y:S01]  /*4890*/  IABS R0, R5 ;  /* 0x0000000500007213 */ /* 0x000fe20000000000 */
[----:B------:R-:W-:-:S03]  /*48a0*/  IMAD.IADD R5, R10, 0x1, -R74 ;  /* 0x000000010a057824 */ /* 0x000fc600078e0a4a */
[----:B------:R1:W2:Y:S02]  /*48b0*/  I2F R34, R2 ;  /* 0x0000000200227306 */ /* 0x0002a40000201400 */
[----:B-1----:R-:W-:Y:S01]  /*48c0*/  IMAD.MOV.U32 R2, RZ, RZ, R0 ;  /* 0x000000ffff027224 */ /* 0x002fe200078e0000 */
[----:B------:R-:W-:Y:S01]  /*48d0*/  IABS R0, R5 ;  /* 0x0000000500007213 */ /* 0x000fe20000000000 */
[----:B------:R-:W-:-:S04]  /*48e0*/  IMAD.IADD R5, R12, 0x1, -R74 ;  /* 0x000000010c057824 */ /* 0x000fc800078e0a4a */
[----:B------:R1:W3:Y:S01]  /*48f0*/  I2F R27, R2 ;  /* 0x00000002001b7306 */ /* 0x0002e20000201400 */
[----:B--2---:R-:W-:Y:S01]  /*4900*/  FFMA.FTZ R7, R34, -R3, R132 ;  /* 0x8000000322077223 */ /* 0x004fe20000010084 */
[----:B-1----:R-:W-:Y:S02]  /*4910*/  MOV R2, R0 ;  /* 0x0000000000027202 */ /* 0x002fe40000000f00 */
[----:B------:R-:W-:Y:S01]  /*4920*/  IABS R0, R5 ;  /* 0x0000000500007213 */ /* 0x000fe20000000000 */
[----:B------:R-:W-:-:S03]  /*4930*/  IMAD.IADD R5, R11, 0x1, -R74 ;  /* 0x000000010b057824 */ /* 0x000fc600078e0a4a */
[----:B------:R1:W-:Y:S01]  /*4940*/  I2F R39, R2 ;  /* 0x0000000200277306 */ /* 0x0003e20000201400 */
[----:B------:R-:W-:Y:S01]  /*4950*/  IMAD.MOV.U32 R74, RZ, RZ, R148 ;  /* 0x000000ffff4a7224 */ /* 0x000fe200078e0094 */
[----:B------:R-:W-:Y:S01]  /*4960*/  FSEL R148, R6, -INF , !P2 ;  /* 0xff80000006947808 */ /* 0x000fe20005000000 */
[-C--:B------:R-:W-:Y:S01]  /*4970*/  FFMA.FTZ R6, R22, -R3.reuse, R130 ;  /* 0x8000000316067223 */ /* 0x080fe20000010082 */
[----:B------:R-:W-:Y:S02]  /*4980*/  FSEL R130, R58, -INF , !P0 ;  /* 0xff8000003a827808 */ /* 0x000fe40004000000 */
[----:B------:R-:W-:Y:S02]  /*4990*/  ISETP.GE.AND P2, PT, R75, R96, PT ;  /* 0x000000604b00720c */ /* 0x000fe40003f46270 */
[----:B------:R-:W-:Y:S01]  /*49a0*/  FSEL R128, R6, -INF , !P1 ;  /* 0xff80000006807808 */ /* 0x000fe20004800000 */
[-C--:B------:R-:W-:Y:S01]  /*49b0*/  FFMA.FTZ R6, R21, -R3.reuse, R131 ;  /* 0x8000000315067223 */ /* 0x080fe20000010083 */
[----:B------:R-:W-:Y:S01]  /*49c0*/  FSEL R131, R8, -INF , !P0 ;  /* 0xff80000008837808 */ /* 0x000fe20004000000 */
[-C--:B------:R-:W-:Y:S01]  /*49d0*/  FFMA.FTZ R8, R33, -R3.reuse, R222 ;  /* 0x8000000321087223 */ /* 0x080fe200000100de */
[----:B------:R-:W-:Y:S01]  /*49e0*/  FSEL R222, R9, -INF , !P6 ;  /* 0xff80000009de7808 */ /* 0x000fe20007000000 */
[-C--:B------:R-:W-:Y:S01]  /*49f0*/  FFMA.FTZ R9, R165, -R3.reuse, R221 ;  /* 0x80000003a5097223 */ /* 0x080fe200000100dd */
[----:B------:R-:W-:Y:S01]  /*4a00*/  FSEL R126, R6, -INF , !P0 ;  /* 0xff800000067e7808 */ /* 0x000fe20004000000 */
[----:B------:R-:W-:Y:S01]  /*4a10*/  FFMA.FTZ R6, R18, -R3, R110 ;  /* 0x8000000312067223 */ /* 0x000fe2000001006e */
[----:B-1----:R-:W-:-:S02]  /*4a20*/  MOV R2, R0 ;  /* 0x0000000000027202 */ /* 0x002fc40000000f00 */
[----:B------:R-:W-:Y:S01]  /*4a30*/  IABS R0, R5 ;  /* 0x0000000500007213 */ /* 0x000fe20000000000 */
[----:B------:R-:W-:Y:S01]  /*4a40*/  IMAD.IADD R5, R10, 0x1, -R75 ;  /* 0x000000010a057824 */ /* 0x000fe200078e0a4b */
[----:B------:R1:W2:Y:S01]  /*4a50*/  I2F R36, R2 ;  /* 0x0000000200247306 */ /* 0x0002a20000201400 */
[-C--:B------:R-:W-:Y:S02]  /*4a60*/  ISETP.GE.AND P0, PT, R85, R96.reuse, PT ;  /* 0x000000605500720c */ /* 0x080fe40003f06270 */
[----:B------:R-:W-:Y:S01]  /*4a70*/  FSEL R224, R8, -INF , !P6 ;  /* 0xff80000008e07808 */ /* 0x000fe20007000000 */
[-C--:B------:R-:W-:Y:S01]  /*4a80*/  FFMA.FTZ R8, R25, -R3.reuse, R223 ;  /* 0x8000000319087223 */ /* 0x080fe200000100df */
[----:B------:R-:W-:Y:S01]  /*4a90*/  FSEL R155, R6, -INF , !P6 ;  /* 0xff800000069b7808 */ /* 0x000fe20007000000 */
[----:B------:R-:W-:Y:S01]  /*4aa0*/  IMAD.MOV.U32 R223, RZ, RZ, R59 ;  /* 0x000000ffffdf7224 */ /* 0x000fe200078e003b */
[----:B------:R-:W-:Y:S01]  /*4ab0*/  ISETP.GE.AND P6, PT, R86, R96, PT ;  /* 0x000000605600720c */ /* 0x000fe20003fc6270 */
[-C--:B------:R-:W-:Y:S01]  /*4ac0*/  FFMA.FTZ R6, R17, -R3.reuse, R111 ;  /* 0x8000000311067223 */ /* 0x080fe2000001006f */
[----:B------:R-:W-:Y:S01]  /*4ad0*/  FSEL R207, R8, -INF , !P5 ;  /* 0xff80000008cf7808 */ /* 0x000fe20006800000 */
[----:B------:R-:W-:Y:S01]  /*4ae0*/  FFMA.FTZ R8, R35, -R3, R238 ;  /* 0x8000000323087223 */ /* 0x000fe200000100ee */
[----:B------:R-:W-:-:S02]  /*4af0*/  FSEL R110, R7, -INF , !P4 ;  /* 0xff800000076e7808 */ /* 0x000fc40006000000 */
[----:B------:R-:W-:Y:S01]  /*4b00*/  FSEL R150, R6, -INF , !P5 ;  /* 0xff80000006967808 */ /* 0x000fe20006800000 */
[----:B---3--:R-:W-:Y:S01]  /*4b10*/  FFMA.FTZ R6, R27, -R3, R134 ;  /* 0x800000031b067223 */ /* 0x008fe20000010086 */
[----:B------:R-:W-:Y:S01]  /*4b20*/  FSEL R164, R9, -INF , !P5 ;  /* 0xff80000009a47808 */ /* 0x000fe20006800000 */
[----:B-1----:R-:W-:Y:S01]  /*4b30*/  IMAD.MOV.U32 R2, RZ, RZ, R0 ;  /* 0x000000ffff027224 */ /* 0x002fe200078e0000 */
[----:B------:R-:W-:Y:S01]  /*4b40*/  IABS R0, R5 ;  /* 0x0000000500007213 */ /* 0x000fe20000000000 */
[----:B------:R-:W-:Y:S01]  /*4b50*/  IMAD.IADD R5, R12, 0x1, -R75 ;  /* 0x000000010c057824 */ /* 0x000fe200078e0a4b */
[----:B------:R-:W-:Y:S01]  /*4b60*/  FSEL R111, R6, -INF , !P4 ;  /* 0xff800000066f7808 */ /* 0x000fe20006000000 */
[----:B------:R1:W3:Y:S01]  /*4b70*/  I2F R32, R2 ;  /* 0x0000000200207306 */ /* 0x0002e20000201400 */
[-C--:B--2---:R-:W-:Y:S01]  /*4b80*/  FFMA.FTZ R7, R36, -R3.reuse, R133 ;  /* 0x8000000324077223 */ /* 0x084fe20000010085 */
[----:B------:R-:W-:Y:S01]  /*4b90*/  FSEL R158, R8, -INF , !P4 ;  /* 0xff800000089e7808 */ /* 0x000fe20006000000 */
[-C--:B------:R-:W-:Y:S01]  /*4ba0*/  FFMA.FTZ R9, R167, -R3.reuse, R236 ;  /* 0x80000003a7097223 */ /* 0x080fe200000100ec */
[-C--:B------:R-:W-:Y:S01]  /*4bb0*/  ISETP.GE.AND P5, PT, R87, R96.reuse, PT ;  /* 0x000000605700720c */ /* 0x080fe20003fa6270 */
[-C--:B------:R-:W-:Y:S01]  /*4bc0*/  FFMA.FTZ R8, R39, -R3.reuse, R239 ;  /* 0x8000000327087223 */ /* 0x080fe200000100ef */
[----:B------:R-:W-:Y:S01]  /*4bd0*/  FSEL R108, R7, -INF , !P3 ;  /* 0xff800000076c7808 */ /* 0x000fe20005800000 */
[-C--:B------:R-:W-:Y:S01]  /*4be0*/  FFMA.FTZ R36, R205, -R3.reuse, R73 ;  /* 0x80000003cd247223 */ /* 0x080fe20000010049 */
[----:B------:R-:W-:Y:S01]  /*4bf0*/  FSEL R156, R9, -INF , !P4 ;  /* 0xff800000099c7808 */ /* 0x000fe20006000000 */
[-C--:B------:R-:W-:Y:S01]  /*4c00*/  FFMA.FTZ R9, R186, -R3.reuse, R237 ;  /* 0x80000003ba097223 */ /* 0x080fe200000100ed */
[----:B------:R-:W-:Y:S01]  /*4c10*/  FSEL R134, R8, -INF , !P3 ;  /* 0xff80000008867808 */ /* 0x000fe20005800000 */
[----:B------:R-:W-:Y:S01]  /*4c20*/  FFMA.FTZ R8, R187, -R3, R248 ;  /* 0x80000003bb087223 */ /* 0x000fe200000100f8 */
[----:B------:R-:W-:Y:S01]  /*4c30*/  ISETP.GE.AND P4, PT, R88, R96, PT ;  /* 0x000000605800720c */ /* 0x000fe20003f86270 */
[----:B------:R-:W-:Y:S01]  /*4c40*/  IMAD.MOV.U32 R237, RZ, RZ, R51 ;  /* 0x000000ffffed7224 */ /* 0x000fe200078e0033 */
[----:B------:R-:W-:Y:S01]  /*4c50*/  FSEL R132, R9, -INF , !P3 ;  /* 0xff80000009847808 */ /* 0x000fe20005800000 */
[----:B-1----:R-:W-:Y:S01]  /*4c60*/  IMAD.MOV.U32 R2, RZ, RZ, R0 ;  /* 0x000000ffff027224 */ /* 0x002fe200078e0000 */
[----:B------:R-:W-:Y:S01]  /*4c70*/  IABS R0, R5 ;  /* 0x0000000500007213 */ /* 0x000fe20000000000 */
[----:B---3--:R-:W-:Y:S01]  /*4c80*/  FFMA.FTZ R6, R32, -R3, R135 ;  /* 0x8000000320067223 */ /* 0x008fe20000010087 */
[----:B------:R-:W-:Y:S01]  /*4c90*/  IADD3 R5, -R75, R11, RZ ;  /* 0x0000000b4b057210 */ /* 0x000fe20007ffe1ff */
[----:B------:R1:W2:Y:S01]  /*4ca0*/  I2F R37, R2 ;  /* 0x0000000200257306 */ /* 0x0002a20000201400 */
[----:B------:R-:W-:Y:S01]  /*4cb0*/  IMAD.MOV.U32 R75, RZ, RZ, R149 ;  /* 0x000000ffff4b7224 */ /* 0x000fe200078e0095 */
[----:B------:R-:W-:-:S02]  /*4cc0*/  FSEL R149, R57, -INF , !P1 ;  /* 0xff80000039957808 */ /* 0x000fc40004800000 */
[----:B------:R-:W-:Y:S01]  /*4cd0*/  ISETP.GE.AND P1, PT, R84, R96, PT ;  /* 0x000000605400720c */ /* 0x000fe20003f26270 */
[----:B------:R-:W-:Y:S01]  /*4ce0*/  IMAD.MOV.U32 R238, RZ, RZ, R75 ;  /* 0x000000ffffee7224 */ /* 0x000fe200078e004b */
[----:B------:R-:W-:Y:S01]  /*4cf0*/  FSEL R109, R6, -INF , !P3 ;  /* 0xff800000066d7808 */ /* 0x000fe20005800000 */
[----:B------:R-:W-:Y:S01]  /*4d00*/  IMAD.IADD R6, R10, 0x1, -R92 ;  /* 0x000000010a067824 */ /* 0x000fe200078e0a5c */
[----:B------:R-:W-:Y:S01]  /*4d10*/  FSEL R186, R8, -INF , !P2 ;  /* 0xff80000008ba7808 */ /* 0x000fe20005000000 */
[----:B------:R-:W-:Y:S01]  /*4d20*/  IMAD.MOV.U32 R75, RZ, RZ, R52 ;  /* 0x000000ffff4b7224 */ /* 0x000fe200078e0034 */
[----:B------:R-:W-:Y:S01]  /*4d30*/  MOV R236, R159 ;  /* 0x0000009f00ec7202 */ /* 0x000fe20000000f00 */
[----:B------:R-:W-:Y:S01]  /*4d40*/  IMAD.MOV.U32 R159, RZ, RZ, R55 ;  /* 0x000000ffff9f7224 */ /* 0x000fe200078e0037 */
[----:B------:R-:W-:Y:S02]  /*4d50*/  IABS R6, R6 ;  /* 0x0000000600067213 */ /* 0x000fe40000000000 */
[----:B------:R-:W-:Y:S01]  /*4d60*/  ISETP.GE.AND P3, PT, R89, R96, PT ;  /* 0x000000605900720c */ /* 0x000fe20003f66270 */
[----:B-1----:R-:W-:Y:S01]  /*4d70*/  IMAD.MOV.U32 R2, RZ, RZ, R0 ;  /* 0x000000ffff027224 */ /* 0x002fe200078e0000 */
[----:B------:R-:W-:Y:S01]  /*4d80*/  IABS R0, R5 ;  /* 0x0000000500007213 */ /* 0x000fe20000000000 */
[----:B------:R-:W-:-:S02]  /*4d90*/  IMAD.IADD R5, R10, 0x1, -R84 ;  /* 0x000000010a057824 */ /* 0x000fc400078e0a54 */
[----:B------:R1:W-:Y:S01]  /*4da0*/  I2F R16, R2 ;  /* 0x0000000200107306 */ /* 0x0003e20000201400 */
[----:B--2---:R-:W-:-:S05]  /*4db0*/  FFMA.FTZ R7, R37, -R3, R250 ;  /* 0x8000000325077223 */ /* 0x004fca00000100fa */
[----:B------:R-:W-:Y:S01]  /*4dc0*/  FSEL R221, R7, -INF , !P2 ;  /* 0xff80000007dd7808 */ /* 0x000fe20005000000 */
[----:B------:R-:W-:Y:S02]  /*4dd0*/  IMAD.IADD R7, R10, 0x1, -R93 ;  /* 0x000000010a077824 */ /* 0x000fe400078e0a5d */
[----:B-1----:R-:W-:Y:S01]  /*4de0*/  IMAD.MOV.U32 R2, RZ, RZ, R0 ;  /* 0x000000ffff027224 */ /* 0x002fe200078e0000 */
[----:B------:R-:W-:Y:S01]  /*4df0*/  IABS R0, R5 ;  /* 0x0000000500007213 */ /* 0x000fe20000000000 */
[----:B------:R-:W-:Y:S02]  /*4e00*/  IMAD.IADD R5, R12, 0x1, -R84 ;  /* 0x000000010c057824 */ /* 0x000fe400078e0a54 */
[----:B------:R1:W-:Y:S02]  /*4e10*/  I2F R13, R2 ;  /* 0x00000002000d7306 */ /* 0x0003e40000201400 */
[----:B-1----:R-:W-:Y:S01]  /*4e20*/  IMAD.MOV.U32 R2, RZ, RZ, R0 ;  /* 0x000000ffff027224 */ /* 0x002fe200078e0000 */
[----:B------:R-:W-:Y:S01]  /*4e30*/  IABS R0, R5 ;  /* 0x0000000500007213 */ /* 0x000fe20000000000 */
[----:B------:R-:W-:-:S04]  /*4e40*/  IMAD.IADD R5, R11, 0x1, -R84 ;  /* 0x000000010b057824 */ /* 0x000fc800078e0a54 */
[----:B------:R1:W2:Y:S01]  /*4e50*/  I2F R40, R2 ;  /* 0x0000000200287306 */ /* 0x0002a20000201400 */
[----:B------:R-:W-:Y:S01]  /*4e60*/  IMAD.MOV.U32 R84, RZ, RZ, R63 ;  /* 0x000000ffff547224 */ /* 0x000fe200078e003f */
[----:B-1----:R-:W-:Y:S01]  /*4e70*/  MOV R2, R0 ;  /* 0x0000000000027202 */ /* 0x002fe20000000f00 */
[----:B--2---:R-:W-:Y:S01]  /*4e80*/  FFMA.FTZ R9, R40, -R3, R251 ;  /* 0x8000000328097223 */ /* 0x004fe200000100fb */
[----:B------:R-:W-:Y:S01]  /*4e90*/  IABS R0, R5 ;  /* 0x0000000500007213 */ /* 0x000fe20000000000 */
[----:B------:R-:W-:-:S03]  /*4ea0*/  IMAD.IADD R5, R10, 0x1, -R85 ;  /* 0x000000010a057824 */ /* 0x000fc600078e0a55 */
[----:B------:R1:W2:Y:S01]  /*4eb0*/  I2F R26, R2 ;  /* 0x00000002001a7306 */ /* 0x0002a20000201400 */
[----:B------:R-:W-:Y:S01]  /*4ec0*/  FSEL R187, R9, -INF , !P1 ;  /* 0xff80000009bb7808 */ /* 0x000fe20004800000 */
[----:B------:R-:W-:Y:S02]  /*4ed0*/  FFMA.FTZ R9, R191, -R3, R56 ;  /* 0x80000003bf097223 */ /* 0x000fe40000010038 */
[----:B-1----:R-:W-:Y:S01]  /*4ee0*/  IMAD.MOV.U32 R2, RZ, RZ, R0 ;  /* 0x000000ffff027224 */ /* 0x002fe200078e0000 */
[----:B------:R-:W-:Y:S01]  /*4ef0*/  IABS R0, R5 ;  /* 0x0000000500007213 */ /* 0x000fe20000000000 */
[----:B------:R-:W-:Y:S02]  /*4f00*/  IMAD.IADD R5, R12, 0x1, -R85 ;  /* 0x000000010c057824 */ /* 0x000fe400078e0a55 */
[----:B------:R1:W-:Y:S01]  /*4f10*/  I2F R22, R2 ;  /* 0x0000000200167306 */ /* 0x0003e20000201400 */
[-C--:B--2---:R-:W-:Y:S02]  /*4f20*/  FFMA.FTZ R8, R26, -R3.reuse, R181 ;  /* 0x800000031a087223 */ /* 0x084fe400000100b5 */
[----:B------:R-:W-:Y:S03]  /*4f30*/  HMMA.16816.F32.BF16 R24, R28, R168, R216 ;  /* 0x000000a81c18723c */ /* 0x000fe600000418d8 */
[----:B------:R-:W-:Y:S01]  /*4f40*/  FSEL R162, R8, -INF , !P1 ;  /* 0xff80000008a27808 */ /* 0x000fe20004800000 */
[----:B------:R-:W-:-:S03]  /*4f50*/  FFMA.FTZ R8, R189, -R3, R45 ;  /* 0x80000003bd087223 */ /* 0x000fc6000001002d */
[C---:B------:R-:W-:Y:S02]  /*4f60*/  IADD3 R219, R213.reuse, 0x800, RZ ;  /* 0x00000800d5db7810 */ /* 0x040fe40007ffe0ff */
[----:B------:R-:W-:Y:S02]  /*4f70*/  FSEL R181, R8, -INF , !P0 ;  /* 0xff80000008b57808 */ /* 0x000fe40004000000 */
[----:B------:R-:W-:Y:S01]  /*4f80*/  IADD3 R218, R213, 0xc00, RZ ;  /* 0x00000c00d5da7810 */ /* 0x000fe20007ffe0ff */
[----:B-1----:R-:W-:Y:S01]  /*4f90*/  IMAD.MOV.U32 R2, RZ, RZ, R0 ;  /* 0x000000ffff027224 */ /* 0x002fe200078e0000 */
[----:B------:R-:W-:Y:S02]  /*4fa0*/  IABS R0, R5 ;  /* 0x0000000500007213 */ /* 0x000fe40000000000 */
[----:B------:R-:W-:Y:S01]  /*4fb0*/  IADD3 R5, -R85, R11, RZ ;  /* 0x0000000b55057210 */ /* 0x000fe20007ffe1ff */
[----:B------:R1:W-:Y:S01]  /*4fc0*/  I2F R38, R2 ;  /* 0x0000000200267306 */ /* 0x0003e20000201400 */
[----:B------:R-:W-:Y:S01]  /*4fd0*/  IMAD.MOV.U32 R85, RZ, RZ, R43 ;  /* 0x000000ffff557224 */ /* 0x000fe200078e002b */
[----:B------:R-:W-:-:S02]  /*4fe0*/  IADD3 R217, R213, 0x1000, RZ ;  /* 0x00001000d5d97810 */ /* 0x000fc40007ffe0ff */
[----:B------:R-:W-:Y:S01]  /*4ff0*/  IADD3 R216, R213, 0x1400, RZ ;  /* 0x00001400d5d87810 */ /* 0x000fe20007ffe0ff */
[----:B-1----:R-:W-:Y:S01]  /*5000*/  IMAD.MOV.U32 R2, RZ, RZ, R0 ;  /* 0x000000ffff027224 */ /* 0x002fe200078e0000 */
[----:B------:R-:W-:Y:S01]  /*5010*/  IABS R0, R5 ;  /* 0x0000000500007213 */ /* 0x000fe20000000000 */
[----:B------:R-:W-:Y:S02]  /*5020*/  IMAD.IADD R5, R10, 0x1, -R86 ;  /* 0x000000010a057824 */ /* 0x000fe400078e0a56 */
        /* <DEDUP_REMOVED lines=8> */
[----:B------:R1:W2:Y:S01]  /*50b0*/  I2F R48, R2 ;  /* 0x0000000200307306 */ /* 0x0002a20000201400 */
[----:B------:R-:W-:Y:S02]  /*50c0*/  IMAD.MOV.U32 R86, RZ, RZ, R41 ;  /* 0x000000ffff567224 */ /* 0x000fe400078e0029 */
[----:B-1----:R-:W-:Y:S01]  /*50d0*/  IMAD.MOV.U32 R2, RZ, RZ, R0 ;  /* 0x000000ffff027224 */ /* 0x002fe200078e0000 */
[----:B------:R-:W-:Y:S01]  /*50e0*/  IABS R0, R5 ;  /* 0x0000000500007213 */ /* 0x000fe20000000000 */
[----:B------:R-:W-:-:S03]  /*50f0*/  IMAD.IADD R5, R10, 0x1, -R87 ;  /* 0x000000010a057824 */ /* 0x000fc600078e0a57 */
[----:B------:R1:W-:Y:S01]  /*5100*/  I2F R23, R2 ;  /* 0x0000000200177306 */ /* 0x0003e20000201400 */
[----:B--2---:R-:W-:Y:S02]  /*5110*/  FFMA.FTZ R8, R48, -R3, R223 ;  /* 0x8000000330087223 */ /* 0x004fe400000100df */
[----:B------:R-:W-:Y:S02]  /*5120*/  IMAD.MOV.U32 R223, RZ, RZ, R220 ;  /* 0x000000ffffdf7224 */ /* 0x000fe400078e00dc */
[----:B------:R-:W-:Y:S01]  /*5130*/  IMAD.MOV.U32 R220, RZ, RZ, R84 ;  /* 0x000000ffffdc7224 */ /* 0x000fe200078e0054 */
[----:B------:R-:W-:Y:S02]  /*5140*/  MOV R84, R54 ;  /* 0x0000003600547202 */ /* 0x000fe40000000f00 */
[----:B-1----:R-:W-:Y:S02]  /*5150*/  MOV R2, R0 ;  /* 0x0000000000027202 */ /* 0x002fe40000000f00 */
[----:B------:R-:W-:-:S02]  /*5160*/  IABS R0, R5 ;  /* 0x0000000500007213 */ /* 0x000fc40000000000 */
[----:B------:R-:W-:Y:S01]  /*5170*/  IADD3 R5, -R87, R12, RZ ;  /* 0x0000000c57057210 */ /* 0x000fe20007ffe1ff */
[----:B------:R1:W-:Y:S02]  /*5180*/  I2F R20, R2 ;  /* 0x0000000200147306 */ /* 0x0003e40000201400 */
[----:B-1----:R-:W-:Y:S01]  /*5190*/  IMAD.MOV.U32 R2, RZ, RZ, R0 ;  /* 0x000000ffff027224 */ /* 0x002fe200078e0000 */
[----:B------:R-:W-:Y:S01]  /*51a0*/  IABS R0, R5 ;  /* 0x0000000500007213 */ /* 0x000fe20000000000 */
[----:B------:R-:W-:Y:S01]  /*51b0*/  IMAD.IADD R5, R11, 0x1, -R87 ;  /* 0x000000010b057824 */ /* 0x000fe200078e0a57 */
[----:B------:R-:W-:-:S03]  /*51c0*/  MOV R87, R86 ;  /* 0x0000005600577202 */ /* 0x000fc60000000f00 */
[----:B------:R1:W-:Y:S01]  /*51d0*/  I2F R43, R2 ;  /* 0x00000002002b7306 */ /* 0x0003e20000201400 */
[----:B------:R-:W-:Y:S02]  /*51e0*/  IMAD.MOV.U32 R86, RZ, RZ, R85 ;  /* 0x000000ffff567224 */ /* 0x000fe400078e0055 */
[----:B------:R-:W-:Y:S02]  /*51f0*/  IMAD.MOV.U32 R85, RZ, RZ, R53 ;  /* 0x000000ffff557224 */ /* 0x000fe400078e0035 */
[----:B------:R-:W-:Y:S01]  /*5200*/  HMMA.16816.F32.BF16 R52, R28, R176, R232 ;  /* 0x000000b01c34723c */ /* 0x000fe200000418e8 */
[----:B-1----:R-:W-:Y:S01]  /*5210*/  IMAD.MOV.U32 R2, RZ, RZ, R0 ;  /* 0x000000ffff027224 */ /* 0x002fe200078e0000 */
[----:B------:R-:W-:Y:S01]  /*5220*/  IABS R0, R5 ;  /* 0x0000000500007213 */ /* 0x000fe20000000000 */
[----:B------:R-:W-:Y:S02]  /*5230*/  IMAD.IADD R5, R10, 0x1, -R88 ;  /* 0x000000010a057824 */ /* 0x000fe400078e0a58 */
        /* <DEDUP_REMOVED lines=8> */
[----:B------:R1:W-:Y:S01]  /*52c0*/  I2F R60, R2 ;  /* 0x00000002003c7306 */ /* 0x0003e20000201400 */
[----:B------:R-:W-:Y:S02]  /*52d0*/  IMAD.MOV.U32 R88, RZ, RZ, R50 ;  /* 0x000000ffff587224 */ /* 0x000fe400078e0032 */
[----:B-1----:R-:W-:Y:S01]  /*52e0*/  IMAD.MOV.U32 R2, RZ, RZ, R0 ;  /* 0x000000ffff027224 */ /* 0x002fe200078e0000 */
        /* <DEDUP_REMOVED lines=22> */
[----:B------:R1:W2:Y:S02]  /*5450*/  I2F R62, R2 ;  /* 0x00000002003e7306 */ /* 0x0002a40000201400 */
        /* <DEDUP_REMOVED lines=14> */
[----:B------:R-:W-:-:S03]  /*5540*/  FFMA.FTZ R5, R16, -R3, R180 ;  /* 0x8000000310057223 */ /* 0x000fc600000100b4 */
[----:B------:R1:W3:Y:S01]  /*5550*/  I2F R33, R2 ;  /* 0x0000000200217306 */ /* 0x0002e20000201400 */
[----:B------:R-:W-:Y:S01]  /*5560*/  HMMA.16816.F32.BF16 R16, R28, R142, R200 ;  /* 0x0000008e1c10723c */ /* 0x000fe200000418c8 */
[----:B------:R-:W-:Y:S01]  /*5570*/  FSEL R165, R5, -INF , !P2 ;  /* 0xff80000005a57808 */ /* 0x000fe20005000000 */
[----:B------:R-:W-:Y:S01]  /*5580*/  IMAD.MOV.U32 R5, RZ, RZ, R6 ;  /* 0x000000ffff057224 */ /* 0x000fe200078e0006 */
[----:B------:R-:W-:-:S04]  /*5590*/  IADD3 R6, -R92, R11, RZ ;  /* 0x0000000b5c067210 */ /* 0x000fc80007ffe1ff */
[----:B------:R4:W5:Y:S01]  /*55a0*/  I2F R32, R0 ;  /* 0x0000000000207306 */ /* 0x0009620000201400 */
[----:B-1----:R-:W-:-:S07]  /*55b0*/  FFMA.FTZ R2, R13, -R3, R182 ;  /* 0x800000030d027223 */ /* 0x002fce00000100b6 */
[----:B------:R1:W-:Y:S01]  /*55c0*/  I2F R67, R5 ;  /* 0x0000000500437306 */ /* 0x0003e20000201400 */
[----:B------:R-:W-:Y:S01]  /*55d0*/  FFMA.FTZ R13, R188, -R3, R249 ;  /* 0x80000003bc0d7223 */ /* 0x000fe200000100f9 */
[----:B------:R-:W-:Y:S02]  /*55e0*/  FSEL R180, R2, -INF , !P2 ;  /* 0xff80000002b47808 */ /* 0x000fe40005000000 */
[----:B------:R-:W-:Y:S01]  /*55f0*/  ISETP.GE.AND P2, PT, R90, R96, PT ;  /* 0x000000605a00720c */ /* 0x000fe20003f46270 */
[----:B----4-:R-:W-:-:S05]  /*5600*/  IMAD.IADD R0, R12, 0x1, -R92 ;  /* 0x000000010c007824 */ /* 0x010fca00078e0a5c */
[----:B------:R-:W-:Y:S02]  /*5610*/  IABS R2, R0 ;  /* 0x0000000000027213 */ /* 0x000fe40000000000 */
[----:B------:R-:W-:Y:S01]  /*5620*/  IABS R0, R6 ;  /* 0x0000000600007213 */ /* 0x000fe20000000000 */
[----:B------:R-:W-:Y:S01]  /*5630*/  FFMA.FTZ R6, R22, -R3, R183 ;  /* 0x8000000316067223 */ /* 0x000fe200000100b7 */
[----:B------:R-:W-:Y:S01]  /*5640*/  FSEL R183, R13, -INF , !P1 ;  /* 0xff8000000db77808 */ /* 0x000fe20004800000 */
[----:B-1----:R-:W-:Y:S02]  /*5650*/  IMAD.MOV.U32 R5, RZ, RZ, R2 ;  /* 0x000000ffff057224 */ /* 0x002fe400078e0002 */
[----:B------:R-:W-:Y:S01]  /*5660*/  IMAD.MOV.U32 R2, RZ, RZ, R0 ;  /* 0x000000ffff027224 */ /* 0x000fe200078e0000 */
[----:B------:R-:W-:Y:S01]  /*5670*/  IABS R0, R7 ;  /* 0x0000000700007213 */ /* 0x000fe20000000000 */
[----:B------:R1:W-:Y:S01]  /*5680*/  I2F R64, R5 ;  /* 0x0000000500407306 */ /* 0x0003e20000201400 */
[----:B------:R-:W-:Y:S01]  /*5690*/  FSEL R167, R6, -INF , !P1 ;  /* 0xff80000006a77808 */ /* 0x000fe20004800000 */
[-C--:B------:R-:W-:Y:S01]  /*56a0*/  FFMA.FTZ R6, R21, -R3.reuse, R16 ;  /* 0x8000000315067223 */ /* 0x080fe20000010010 */
[----:B------:R-:W-:Y:S01]  /*56b0*/  ISETP.GE.AND P1, PT, R91, R96, PT ;  /* 0x000000605b00720c */ /* 0x000fe20003f26270 */
[----:B------:R-:W-:-:S02]  /*56c0*/  FFMA.FTZ R7, R38, -R3, R44 ;  /* 0x8000000326077223 */ /* 0x000fc4000001002c */
[----:B------:R-:W-:Y:S01]  /*56d0*/  HMMA.16816.F32.BF16 R44, R28, R172, R228 ;  /* 0x000000ac1c2c723c */ /* 0x000fe200000418e4 */
[----:B------:R-:W-:Y:S01]  /*56e0*/  FSEL R135, R6, -INF , !P0 ;  /* 0xff80000006877808 */ /* 0x000fe20004000000 */
[----:B------:R4:W-:Y:S01]  /*56f0*/  I2F R61, R2 ;  /* 0x00000002003d7306 */ /* 0x0009e20000201400 */
[-C--:B------:R-:W-:Y:S01]  /*5700*/  IADD3 R6, -R76, R12.reuse, RZ ;  /* 0x0000000c4c067210 */ /* 0x080fe20007ffe1ff */
[-C--:B--2---:R-:W-:Y:S01]  /*5710*/  FFMA.FTZ R16, R62, -R3.reuse, R86 ;  /* 0x800000033e107223 */ /* 0x084fe20000010056 */
[----:B------:R-:W-:Y:S01]  /*5720*/  FSEL R182, R7, -INF , !P0 ;  /* 0xff80000007b67808 */ /* 0x000fe20004000000 */
[-C--:B------:R-:W-:Y:S01]  /*5730*/  FFMA.FTZ R7, R23, -R3.reuse, R17 ;  /* 0x8000000317077223 */ /* 0x080fe20000010011 */
[----:B------:R-:W-:Y:S01]  /*5740*/  FSEL R172, R9, -INF , !P6 ;  /* 0xff80000009ac7808 */ /* 0x000fe20007000000 */
[-C--:B------:R-:W-:Y:S01]  /*5750*/  FFMA.FTZ R9, R192, -R3.reuse, R49 ;  /* 0x80000003c0097223 */ /* 0x080fe20000010031 */
[----:B------:R-:W-:Y:S01]  /*5760*/  FSEL R173, R8, -INF , !P6 ;  /* 0xff80000008ad7808 */ /* 0x000fe20007000000 */
[----:B------:R2:W-:Y:S01]  /*5770*/  I2F R57, R0 ;  /* 0x0000000000397306 */ /* 0x0005e20000201400 */
[----:B-1----:R-:W-:Y:S01]  /*5780*/  IADD3 R5, -R93, R12, RZ ;  /* 0x0000000c5d057210 */ /* 0x002fe20007ffe1ff */
[-C--:B------:R-:W-:Y:S01]  /*5790*/  FFMA.FTZ R8, R43, -R3.reuse, R227 ;  /* 0x800000032b087223 */ /* 0x080fe200000100e3 */
[----:B------:R-:W-:Y:S01]  /*57a0*/  FSEL R176, R9, -INF , !P5 ;  /* 0xff80000009b07808 */ /* 0x000fe20006800000 */
[----:B------:R-:W-:Y:S01]  /*57b0*/  FFMA.FTZ R9, R194, -R3, R237 ;  /* 0x80000003c2097223 */ /* 0x000fe200000100ed */
[----:B------:R-:W-:-:S02]  /*57c0*/  IABS R5, R5 ;  /* 0x0000000500057213 */ /* 0x000fc40000000000 */
[----:B------:R-:W-:Y:S01]  /*57d0*/  FSEL R201, R8, -INF , !P5 ;  /* 0xff80000008c97808 */ /* 0x000fe20006800000 */
[----:B----4-:R-:W-:Y:S01]  /*57e0*/  FFMA.FTZ R2, R15, -R3, R18 ;  /* 0x800000030f027223 */ /* 0x010fe20000010012 */
[----:B------:R-:W-:Y:S01]  /*57f0*/  MOV R86, R159 ;  /* 0x0000009f00567202 */ /* 0x000fe20000000f00 */
[----:B------:R-:W-:Y:S02]  /*5800*/  FFMA.FTZ R8, R60, -R3, R88 ;  /* 0x800000033c087223 */ /* 0x000fe40000010058 */
[----:B------:R-:W-:Y:S01]  /*5810*/  IMAD.MOV.U32 R88, RZ, RZ, R238 ;  /* 0x000000ffff587224 */ /* 0x000fe200078e00ee */
[----:B------:R-:W-:Y:S01]  /*5820*/  FSEL R163, R2, -INF , !P0 ;  /* 0xff80000002a37808 */ /* 0x000fe20004000000 */
[----:B------:R-:W-:Y:S01]  /*5830*/  IMAD.MOV.U32 R2, RZ, RZ, R5 ;  /* 0x000000ffff027224 */ /* 0x000fe200078e0005 */
[----:B------:R-:W-:Y:S01]  /*5840*/  ISETP.GE.AND P0, PT, R92, R96, PT ;  /* 0x000000605c00720c */ /* 0x000fe20003f06270 */
[----:B------:R-:W-:Y:S01]  /*5850*/  IMAD.IADD R5, R10, 0x1, -R76 ;  /* 0x000000010a057824 */ /* 0x000fe200078e0a4c */
[----:B------:R-:W-:Y:S01]  /*5860*/  FSEL R92, R7, -INF , !P6 ;  /* 0xff800000075c7808 */ /* 0x000fe20007000000 */
[----:B--2---:R-:W-:Y:S01]  /*5870*/  IMAD.IADD R0, R11, 0x1, -R93 ;  /* 0x000000010b007824 */ /* 0x004fe200078e0a5d */
[----:B------:R1:W-:Y:S01]  /*5880*/  I2F R56, R2 ;  /* 0x0000000200387306 */ /* 0x0003e20000201400 */
[----:B------:R-:W-:Y:S01]  /*5890*/  IMAD.MOV.U32 R238, RZ, RZ, R236 ;  /* 0x000000ffffee7224 */ /* 0x000fe200078e00ec */
[----:B------:R-:W-:Y:S01]  /*58a0*/  MOV R236, R87 ;  /* 0x0000005700ec7202 */ /* 0x000fe20000000f00 */
[----:B------:R-:W-:Y:S01]  /*58b0*/  IMAD.MOV.U32 R87, RZ, RZ, R223 ;  /* 0x000000ffff577224 */ /* 0x000fe200078e00df */
[----:B------:R-:W-:Y:S01]  /*58c0*/  IABS R0, R0 ;  /* 0x0000000000007213 */ /* 0x000fe20000000000 */
[-C--:B------:R-:W-:Y:S01]  /*58d0*/  FFMA.FTZ R18, R197, -R3.reuse, R88 ;  /* 0x80000003c5127223 */ /* 0x080fe20000010058 */
[----:B------:R-:W-:Y:S01]  /*58e0*/  FSEL R189, R8, -INF , !P4 ;  /* 0xff80000008bd7808 */ /* 0x000fe20006000000 */
[-C--:B------:R-:W-:Y:S01]  /*58f0*/  FFMA.FTZ R7, R42, -R3.reuse, R24 ;  /* 0x800000032a077223 */ /* 0x080fe20000010018 */
[----:B------:R2:W-:Y:S01]  /*5900*/  I2F R51, R0 ;  /* 0x0000000000337306 */ /* 0x0005e20000201400 */
[-C--:B---3--:R-:W-:Y:S01]  /*5910*/  FFMA.FTZ R8, R33, -R3.reuse, R44 ;  /* 0x8000000321087223 */ /* 0x088fe2000001002c */
[----:B------:R-:W-:Y:S01]  /*5920*/  FSEL R197, R16, -INF , !P2 ;  /* 0xff80000010c57808 */ /* 0x000fe20005000000 */
[-C--:B------:R-:W-:Y:S01]  /*5930*/  FFMA.FTZ R17, R66, -R3.reuse, R87 ;  /* 0x8000000342117223 */ /* 0x080fe20000010057 */
[----:B------:R-:W-:Y:S01]  /*5940*/  FSEL R203, R7, -INF , !P5 ;  /* 0xff80000007cb7808 */ /* 0x000fe20006800000 */
[----:B------:R-:W-:Y:S01]  /*5950*/  FFMA.FTZ R7, R59, -R3, R25 ;  /* 0x800000033b077223 */ /* 0x000fe20000010019 */
[----:B------:R-:W-:Y:S01]  /*5960*/  FSEL R231, R8, -INF , !P1 ;  /* 0xff80000008e77808 */ /* 0x000fe20004800000 */
[----:B------:R-:W-:Y:S01]  /*5970*/  IMAD.MOV.U32 R87, RZ, RZ, R75 ;  /* 0x000000ffff577224 */ /* 0x000fe200078e004b */
[----:B-1----:R-:W-:Y:S01]  /*5980*/  IABS R2, R5 ;  /* 0x0000000500027213 */ /* 0x002fe20000000000 */
[-C--:B------:R-:W-:Y:S01]  /*5990*/  FFMA.FTZ R5, R20, -R3.reuse, R19 ;  /* 0x8000000314057223 */ /* 0x080fe20000010013 */
[----:B------:R-:W-:Y:S01]  /*59a0*/  FSEL R200, R7, -INF , !P4 ;  /* 0xff80000007c87808 */ /* 0x000fe20006000000 */
[C---:B------:R-:W-:Y:S01]  /*59b0*/  HMMA.16816.F32.BF16 R20, R28.reuse, R170, R240 ;  /* 0x000000aa1c14723c */ /* 0x040fe200000418f0 */
[----:B------:R1:W3:Y:S01]  /*59c0*/  I2F R50, R2 ;  /* 0x0000000200327306 */ /* 0x0002e20000201400 */
[-C--:B-----5:R-:W-:Y:S01]  /*59d0*/  FFMA.FTZ R7, R32, -R3.reuse, R46 ;  /* 0x8000000320077223 */ /* 0x0a0fe2000001002e */
[----:B------:R-:W-:Y:S01]  /*59e0*/  FSEL R142, R5, -INF , !P6 ;  /* 0xff800000058e7808 */ /* 0x000fe20007000000 */
[----:B------:R-:W-:Y:S01]  /*59f0*/  IMAD.IADD R5, R11, 0x1, -R76 ;  /* 0x000000010b057824 */ /* 0x000fe200078e0a4c */
[----:B--2---:R-:W-:Y:S01]  /*5a00*/  IABS R0, R6 ;  /* 0x0000000600007213 */ /* 0x004fe20000000000 */
[-C--:B------:R-:W-:Y:S01]  /*5a10*/  FFMA.FTZ R6, R14, -R3.reuse, R26 ;  /* 0x800000030e067223 */ /* 0x080fe2000001001a */
[----:B------:R-:W-:Y:S01]  /*5a20*/  FSEL R170, R18, -INF , !P3 ;  /* 0xff80000012aa7808 */ /* 0x000fe20005800000 */
[----:B------:R-:W-:Y:S01]  /*5a30*/  IMAD R25, R184, 0x20, R166 ;  /* 0x00000020b8197824 */ /* 0x000fe200078e02a6 */
[----:B------:R-:W-:Y:S01]  /*5a40*/  FSEL R171, R9, -INF , !P4 ;  /* 0xff80000009ab7808 */ /* 0x000fe20006000000 */
[-C--:B------:R-:W-:Y:S01]  /*5a50*/  FFMA.FTZ R19, R193, -R3.reuse, R236 ;  /* 0x80000003c1137223 */ /* 0x080fe200000100ec */
[----:B------:R-:W-:Y:S01]  /*5a60*/  FSEL R227, R6, -INF , !P5 ;  /* 0xff80000006e37808 */ /* 0x000fe20006800000 */
[-C--:B------:R-:W-:Y:S01]  /*5a70*/  FFMA.FTZ R6, R41, -R3.reuse, R27 ;  /* 0x8000000329067223 */ /* 0x080fe2000001001b */
[----:B------:R-:W-:Y:S01]  /*5a80*/  FSEL R237, R7, -INF , !P1 ;  /* 0xff80000007ed7808 */ /* 0x000fe20004800000 */
[----:B------:R-:W-:Y:S01]  /*5a90*/  IMAD.IADD R7, R11, 0x1, -R78 ;  /* 0x000000010b077824 */ /* 0x000fe200078e0a4e */
[----:B------:R-:W-:Y:S01]  /*5aa0*/  HMMA.16816.F32.BF16 R40, R28, R174, R244 ;  /* 0x000000ae1c28723c */ /* 0x000fe200000418f4 */
[----:B------:R-:W-:Y:S01]  /*5ab0*/  FFMA.FTZ R27, R209, -R3, R74 ;  /* 0x80000003d11b7223 */ /* 0x000fe2000001004a */
[----:B------:R-:W-:Y:S01]  /*5ac0*/  FSEL R223, R6, -INF , !P4 ;  /* 0xff80000006df7808 */ /* 0x000fe20006000000 */
[----:B-1----:R-:W-:Y:S01]  /*5ad0*/  IMAD.MOV.U32 R2, RZ, RZ, R0 ;  /* 0x000000ffff027224 */ /* 0x002fe200078e0000 */
[----:B------:R-:W-:Y:S01]  /*5ae0*/  IABS R0, R5 ;  /* 0x0000000500007213 */ /* 0x000fe20000000000 */
[----:B------:R-:W-:Y:S01]  /*5af0*/  IMAD.IADD R5, R10, 0x1, -R77 ;  /* 0x000000010a057824 */ /* 0x000fe200078e0a4d */
[----:B------:R-:W-:Y:S01]  /*5b00*/  FSEL R159, R27, -INF , !P0 ;  /* 0xff8000001b9f7808 */ /* 0x000fe20004000000 */
[----:B------:R1:W-:Y:S01]  /*5b10*/  I2F R49, R2 ;  /* 0x0000000200317306 */ /* 0x0003e20000201400 */
[----:B------:R-:W-:Y:S01]  /*5b20*/  IMAD.IADD R6, R12, 0x1, -R79 ;  /* 0x000000010c067824 */ /* 0x000fe200078e0a4f */
[----:B------:R-:W-:Y:S01]  /*5b30*/  FSEL R169, R19, -INF , !P1 ;  /* 0xff80000013a97808 */ /* 0x000fe20004800000 */
[-C--:B------:R-:W-:Y:S01]  /*5b40*/  FFMA.FTZ R13, R63, -R3.reuse, R22 ;  /* 0x800000033f0d7223 */ /* 0x080fe20000010016 */
[----:B------:R-:W-:Y:S01]  /*5b50*/  ISETP.GE.AND P6, PT, R93, R96, PT ;  /* 0x000000605d00720c */ /* 0x000fe20003fc6270 */
[-C--:B------:R-:W-:Y:S01]  /*5b60*/  FFMA.FTZ R14, R58, -R3.reuse, R21 ;  /* 0x800000033a0e7223 */ /* 0x080fe20000010015 */
[----:B------:R-:W-:Y:S01]  /*5b70*/  IABS R6, R6 ;  /* 0x0000000600067213 */ /* 0x000fe20000000000 */
[-C--:B------:R-:W-:Y:S01]  /*5b80*/  FFMA.FTZ R15, R65, -R3.reuse, R20 ;  /* 0x80000003410f7223 */ /* 0x080fe20000010014 */
[----:B------:R-:W-:Y:S01]  /*5b90*/  FSEL R193, R13, -INF , !P3 ;  /* 0xff8000000dc17808 */ /* 0x000fe20005800000 */
[-C--:B------:R-:W-:Y:S01]  /*5ba0*/  FFMA.FTZ R9, R35, -R3.reuse, R23 ;  /* 0x8000000323097223 */ /* 0x080fe20000010017 */
[----:B------:R-:W-:Y:S01]  /*5bb0*/  FSEL R188, R14, -INF , !P2 ;  /* 0xff8000000ebc7808 */ /* 0x000fe20005000000 */
[-C--:B------:R-:W-:Y:S01]  /*5bc0*/  FFMA.FTZ R32, R196, -R3.reuse, R82 ;  /* 0x80000003c4207223 */ /* 0x080fe20000010052 */
[----:B------:R-:W-:Y:S01]  /*5bd0*/  FSEL R184, R15, -INF , !P3 ;  /* 0xff8000000fb87808 */ /* 0x000fe20005800000 */
[-C--:B------:R-:W-:Y:S01]  /*5be0*/  FFMA.FTZ R24, R195, -R3.reuse, R238 ;  /* 0x80000003c3187223 */ /* 0x080fe200000100ee */
[----:B------:R-:W-:Y:S01]  /*5bf0*/  FSEL R192, R9, -INF , !P2 ;  /* 0xff80000009c07808 */ /* 0x000fe20005000000 */
[-C--:B------:R-:W-:Y:S01]  /*5c00*/  FFMA.FTZ R35, R199, -R3.reuse, R83 ;  /* 0x80000003c7237223 */ /* 0x080fe20000010053 */
[----:B-1----:R-:W-:Y:S01]  /*5c10*/  MOV R2, R0 ;  /* 0x0000000000027202 */ /* 0x002fe20000000f00 */
[----:B---3--:R-:W-:Y:S01]  /*5c20*/  FFMA.FTZ R26, R50, -R3, R160 ;  /* 0x80000003321a7223 */ /* 0x008fe200000100a0 */
[----:B------:R-:W-:Y:S01]  /*5c30*/  IABS R0, R5 ;  /* 0x0000000500007213 */ /* 0x000fe20000000000 */
[----:B------:R-:W-:Y:S01]  /*5c40*/  IMAD.IADD R5, R12, 0x1, -R77 ;  /* 0x000000010c057824 */ /* 0x000fe200078e0a4d */
[----:B------:R1:W2:Y:S01]  /*5c50*/  I2F R48, R2 ;  /* 0x0000000200307306 */ /* 0x0002a20000201400 */
[----:B------:R-:W-:-:S02]  /*5c60*/  FSEL R195, R17, -INF , !P3 ;  /* 0xff80000011c37808 */ /* 0x000fc40005800000 */
[----:B------:R-:W-:Y:S01]  /*5c70*/  FSEL R168, R24, -INF , !P2 ;  /* 0xff80000018a87808 */ /* 0x000fe20005000000 */
[----:B------:R-:W-:Y:S01]  /*5c80*/  FFMA.FTZ R24, R51, -R3, R42 ;  /* 0x8000000333187223 */ /* 0x000fe2000001002a */
[-C--:B------:R-:W-:Y:S02]  /*5c90*/  ISETP.GE.AND P5, PT, R76, R96.reuse, PT ;  /* 0x000000604c00720c */ /* 0x080fe40003fa6270 */
[-C--:B------:R-:W-:Y:S02]  /*5ca0*/  ISETP.GE.AND P4, PT, R77, R96.reuse, PT ;  /* 0x000000604d00720c */ /* 0x080fe40003f86270 */
[-C--:B------:R-:W-:Y:S02]  /*5cb0*/  ISETP.GE.AND P3, PT, R94, R96.reuse, PT ;  /* 0x000000605e00720c */ /* 0x080fe40003f66270 */
[----:B------:R-:W-:Y:S02]  /*5cc0*/  ISETP.GE.AND P2, PT, R79, R96, PT ;  /* 0x000000604f00720c */ /* 0x000fe40003f46270 */
[----:B------:R-:W-:-:S02]  /*5cd0*/  FSEL R143, R35, -INF , !P5 ;  /* 0xff800000238f7808 */ /* 0x000fc40006800000 */
[----:B------:R-:W-:Y:S01]  /*5ce0*/  FSEL R177, R26, -INF , !P5 ;  /* 0xff8000001ab17808 */ /* 0x000fe20006800000 */
[----:B-1----:R-:W-:Y:S01]  /*5cf0*/  IMAD.MOV.U32 R2, RZ, RZ, R0 ;  /* 0x000000ffff027224 */ /* 0x002fe200078e0000 */
[----:B------:R-:W-:Y:S01]  /*5d00*/  IABS R0, R5 ;  /* 0x0000000500007213 */ /* 0x000fe20000000000 */
[----:B------:R-:W-:Y:S01]  /*5d10*/  IMAD.IADD R5, R11, 0x1, -R77 ;  /* 0x000000010b057824 */ /* 0x000fe200078e0a4d */
[----:B------:R-:W-:Y:S01]  /*5d20*/  FSEL R93, R32, -INF , !P3 ;  /* 0xff800000205d7808 */ /* 0x000fe20005800000 */
[----:B------:R1:W3:Y:S01]  /*5d30*/  I2F R39, R2 ;  /* 0x0000000200277306 */ /* 0x0002e20000201400 */
[-C--:B--2---:R-:W-:Y:S01]  /*5d40*/  FFMA.FTZ R17, R48, -R3.reuse, R43 ;  /* 0x8000000330117223 */ /* 0x084fe2000001002b */
[----:B-1----:R-:W-:Y:S01]  /*5d50*/  MOV R2, R0 ;  /* 0x0000000000027202 */ /* 0x002fe20000000f00 */
[----:B---3--:R-:W-:Y:S01]  /*5d60*/  FFMA.FTZ R23, R39, -R3, R225 ;  /* 0x8000000327177223 */ /* 0x008fe200000100e1 */
[----:B------:R-:W-:Y:S01]  /*5d70*/  IABS R0, R5 ;  /* 0x0000000500007213 */ /* 0x000fe20000000000 */
[----:B------:R-:W-:-:S03]  /*5d80*/  IMAD.IADD R5, R10, 0x1, -R94 ;  /* 0x000000010a057824 */ /* 0x000fc600078e0a5e */
[----:B------:R1:W2:Y:S01]  /*5d90*/  I2F R38, R2 ;  /* 0x0000000200267306 */ /* 0x0002a20000201400 */
[----:B------:R-:W-:Y:S01]  /*5da0*/  FSEL R225, R17, -INF , !P5 ;  /* 0xff80000011e17808 */ /* 0x000fe20006800000 */
        /* <DEDUP_REMOVED lines=10> */
[-C--:B------:R-:W-:Y:S01]  /*5e50*/  FFMA.FTZ R10, R34, -R3.reuse, R220 ;  /* 0x80000003220a7223 */ /* 0x080fe200000100dc */
[----:B------:R-:W-:Y:S01]  /*5e60*/  IADD3 R220, R213, 0x400, RZ ;  /* 0x00000400d5dc7810 */ /* 0x000fe20007ffe0ff */
[-C--:B------:R-:W-:Y:S01]  /*5e70*/  FFMA.FTZ R34, R198, -R3.reuse, R81 ;  /* 0x80000003c6227223 */ /* 0x080fe20000010051 */
[----:B------:R-:W-:Y:S01]  /*5e80*/  FSEL R198, R24, -INF , !P6 ;  /* 0xff80000018c67808 */ /* 0x000fe20007000000 */
[-C--:B--2---:R-:W-:Y:S01]  /*5e90*/  FFMA.FTZ R16, R37, -R3.reuse, R54 ;  /* 0x8000000325107223 */ /* 0x084fe20000010036 */
[----:B------:R-:W-:Y:S01]  /*5ea0*/  FSEL R202, R10, -INF , !P1 ;  /* 0xff8000000aca7808 */ /* 0x000fe20004800000 */
[----:B------:R-:W-:Y:S01]  /*5eb0*/  FFMA.FTZ R10, R64, -R3, R45 ;  /* 0x80000003400a7223 */ /* 0x000fe2000001002d */
[----:B------:R-:W-:Y:S02]  /*5ec0*/  ISETP.GE.AND P1, PT, R78, R96, PT ;  /* 0x000000604e00720c */ /* 0x000fe40003f26270 */
[----:B------:R-:W-:Y:S01]  /*5ed0*/  FSEL R236, R16, -INF , !P4 ;  /* 0xff80000010ec7808 */ /* 0x000fe20006000000 */
[----:B-1----:R-:W-:Y:S01]  /*5ee0*/  IMAD.MOV.U32 R2, RZ, RZ, R0 ;  /* 0x000000ffff027224 */ /* 0x002fe200078e0000 */
[----:B------:R-:W-:Y:S01]  /*5ef0*/  IABS R0, R5 ;  /* 0x0000000500007213 */ /* 0x000fe20000000000 */
[----:B------:R-:W-:-:S02]  /*5f00*/  IMAD.IADD R5, R12, 0x1, -R94 ;  /* 0x000000010c057824 */ /* 0x000fc400078e0a5e */
[----:B------:R1:W2:Y:S01]  /*5f10*/  I2F R21, R2 ;  /* 0x0000000200157306 */ /* 0x0002a20000201400 */
[-C--:B---3--:R-:W-:Y:S01]  /*5f20*/  FFMA.FTZ R22, R22, -R3.reuse, R215 ;  /* 0x8000000316167223 */ /* 0x088fe200000100d7 */
[----:B------:R-:W-:Y:S02]  /*5f30*/  IADD3 R215, R213, 0x1800, RZ ;  /* 0x00001800d5d77810 */ /* 0x000fe40007ffe0ff */
[----:B-1----:R-:W-:Y:S01]  /*5f40*/  MOV R2, R0 ;  /* 0x0000000000027202 */ /* 0x002fe20000000f00 */
[----:B--2---:R-:W-:Y:S01]  /*5f50*/  FFMA.FTZ R21, R21, -R3, R214 ;  /* 0x8000000315157223 */ /* 0x004fe200000100d6 */
[----:B------:R-:W-:Y:S01]  /*5f60*/  IABS R0, R5 ;  /* 0x0000000500007213 */ /* 0x000fe20000000000 */
[----:B------:R-:W-:Y:S01]  /*5f70*/  IMAD.IADD R5, R12, 0x1, -R78 ;  /* 0x000000010c057824 */ /* 0x000fe200078e0a4e */
[----:B------:R1:W2:Y:S01]  /*5f80*/  I2F R20, R2 ;  /* 0x0000000200147306 */ /* 0x0002a20000201400 */
[----:B------:R-:W-:Y:S01]  /*5f90*/  HMMA.16816.F32.BF16 R12, R28, R178, R84 ;  /* 0x000000b21c0c723c */ /* 0x000fe20000041854 */
[----:B------:R-:W-:-:S02]  /*5fa0*/  IADD3 R214, R213, 0x1c00, RZ ;  /* 0x00001c00d5d67810 */ /* 0x000fc40007ffe0ff */
[----:B------:R-:W-:-:S04]  /*5fb0*/  FSEL R205, R21, -INF , !P2 ;  /* 0xff80000015cd7808 */ /* 0x000fc80005000000 */
[----:B------:R3:W4:Y:S01]  /*5fc0*/  I2F R18, R0 ;  /* 0x0000000000127306 */ /* 0x0007220000201400 */
[-C--:B------:R-:W-:Y:S01]  /*5fd0*/  FFMA.FTZ R31, R153, -R3.reuse, R80 ;  /* 0x80000003991f7223 */ /* 0x080fe20000010050 */
[----:B------:R-:W-:Y:S01]  /*5fe0*/  FSEL R153, R36, -INF , !P6 ;  /* 0xff80000024997808 */ /* 0x000fe20007000000 */
[-C--:B------:R-:W-:Y:S01]  /*5ff0*/  FFMA.FTZ R30, R137, -R3.reuse, R139 ;  /* 0x80000003891e7223 */ /* 0x080fe2000001008b */
[----:B------:R-:W-:Y:S01]  /*6000*/  FSEL R178, R23, -INF , !P4 ;  /* 0xff80000017b27808 */ /* 0x000fe20006000000 */
[-C--:B------:R-:W-:Y:S01]  /*6010*/  FFMA.FTZ R29, R57, -R3.reuse, R161 ;  /* 0x80000003391d7223 */ /* 0x080fe200000100a1 */
[----:B------:R-:W-:Y:S01]  /*6020*/  FSEL R179, R22, -INF , !P3 ;  /* 0xff80000016b37808 */ /* 0x000fe20005800000 */
[----:B------:R-:W-:Y:S01]  /*6030*/  FFMA.FTZ R28, R56, -R3, R40 ;  /* 0x80000003381c7223 */ /* 0x000fe20000010028 */
[----:B------:R-:W-:Y:S01]  /*6040*/  FSEL R160, R31, -INF , !P2 ;  /* 0xff8000001fa07808 */ /* 0x000fe20005000000 */
[----:B-1----:R-:W-:Y:S01]  /*6050*/  IMAD.MOV.U32 R2, RZ, RZ, R6 ;  /* 0x000000ffff027224 */ /* 0x002fe200078e0006 */
[----:B------:R-:W-:Y:S01]  /*6060*/  IADD3 R6, -R79, R11, RZ ;  /* 0x0000000b4f067210 */ /* 0x000fe20007ffe1ff */
[----:B--2---:R-:W-:Y:S01]  /*6070*/  FFMA.FTZ R20, R20, -R3, R210 ;  /* 0x8000000314147223 */ /* 0x004fe200000100d2 */
[----:B------:R-:W-:Y:S01]  /*6080*/  FSEL R175, R29, -INF , !P6 ;  /* 0xff8000001daf7808 */ /* 0x000fe20007000000 */
[----:B------:R1:W2:Y:S01]  /*6090*/  I2F R33, R2 ;  /* 0x0000000200217306 */ /* 0x0002a20000201400 */
[----:B------:R-:W-:-:S02]  /*60a0*/  FSEL R191, R28, -INF , !P6 ;  /* 0xff8000001cbf7808 */ /* 0x000fc40007000000 */
[----:B---3--:R-:W-:Y:S01]  /*60b0*/  IABS R0, R5 ;  /* 0x0000000500007213 */ /* 0x008fe20000000000 */
[-C--:B----4-:R-:W-:Y:S01]  /*60c0*/  FFMA.FTZ R18, R18, -R3.reuse, R53 ;  /* 0x8000000312127223 */ /* 0x090fe20000010035 */
[----:B------:R-:W-:Y:S02]  /*60d0*/  FSEL R161, R30, -INF , !P1 ;  /* 0xff8000001ea17808 */ /* 0x000fe40004800000 */
[----:B------:R-:W-:Y:S01]  /*60e0*/  FSEL R199, R20, -INF , !P1 ;  /* 0xff80000014c77808 */ /* 0x000fe20004800000 */
[----:B------:R-:W-:Y:S01]  /*60f0*/  IMAD.MOV.U32 R5, RZ, RZ, R0 ;  /* 0x000000ffff057224 */ /* 0x000fe200078e0000 */
[----:B------:R-:W-:Y:S01]  /*6100*/  FSEL R232, R18, -INF , !P3 ;  /* 0xff80000012e87808 */ /* 0x000fe20005800000 */
[----:B------:R-:W-:Y:S01]  /*6110*/  IMAD.IADD R0, R185, 0x1, R25 ;  /* 0x00000001b9007824 */ /* 0x000fe200078e0219 */
[----:B------:R-:W-:Y:S01]  /*6120*/  FSEL R185, R10, -INF , !P0 ;  /* 0xff8000000ab97808 */ /* 0x000fe20004000000 */
[----:B------:R3:W4:Y:S01]  /*6130*/  I2F R9, R5 ;  /* 0x0000000500097306 */ /* 0x0007220000201400 */
[----:B------:R-:W-:-:S02]  /*6140*/  FFMA.FTZ R25, R49, -R3, R41 ;  /* 0x8000000331197223 */ /* 0x000fc40000010029 */
[----:B-1----:R-:W-:Y:S01]  /*6150*/  IMAD.IADD R2, R11, 0x1, -R94 ;  /* 0x000000010b027824 */ /* 0x002fe200078e0a5e */
[----:B------:R-:W-:Y:S01]  /*6160*/  FSEL R94, R34, -INF , !P4 ;  /* 0xff800000225e7808 */ /* 0x000fe20006000000 */
[-C--:B------:R-:W-:Y:S01]  /*6170*/  FFMA.FTZ R11, R67, -R3.reuse, R138 ;  /* 0x80000003430b7223 */ /* 0x080fe2000001008a */
[----:B------:R-:W-:Y:S01]  /*6180*/  FSEL R194, R25, -INF , !P5 ;  /* 0xff80000019c27808 */ /* 0x000fe20006800000 */
[-C--:B--2---:R-:W-:Y:S01]  /*6190*/  FFMA.FTZ R12, R33, -R3.reuse, R12 ;  /* 0x80000003210c7223 */ /* 0x084fe2000001000c */
[----:B------:R-:W-:Y:S02]  /*61a0*/  IABS R2, R2 ;  /* 0x0000000200027213 */ /* 0x000fe40000000000 */
[----:B------:R-:W-:Y:S02]  /*61b0*/  FSEL R174, R11, -INF , !P0 ;  /* 0xff8000000bae7808 */ /* 0x000fe40004000000 */
[----:B------:R-:W-:Y:S02]  /*61c0*/  FSEL R230, R12, -INF , !P2 ;  /* 0xff8000000ce67808 */ /* 0x000fe40005000000 */
[----:B---3--:R-:W-:Y:S01]  /*61d0*/  MOV R5, R2 ;  /* 0x0000000200057202 */ /* 0x008fe20000000f00 */
[----:B----4-:R-:W-:Y:S01]  /*61e0*/  FFMA.FTZ R9, R9, -R3, R13 ;  /* 0x8000000309097223 */ /* 0x010fe2000001000d */
[----:B------:R-:W-:-:S02]  /*61f0*/  IABS R2, R6 ;  /* 0x0000000600027213 */ /* 0x000fc40000000000 */
[----:B------:R1:W2:Y:S02]  /*6200*/  I2F R8, R5 ;  /* 0x0000000500087306 */ /* 0x0002a40000201400 */
[----:B------:R-:W-:Y:S01]  /*6210*/  FSEL R228, R9, -INF , !P1 ;  /* 0xff80000009e47808 */ /* 0x000fe20004800000 */
[----:B-1----:R-:W-:Y:S01]  /*6220*/  IMAD.MOV.U32 R5, RZ, RZ, R2 ;  /* 0x000000ffff057224 */ /* 0x002fe200078e0002 */
[----:B------:R-:W-:Y:S01]  /*6230*/  IABS R2, R7 ;  /* 0x0000000700027213 */ /* 0x000fe20000000000 */
[----:B------:R-:W-:-:S03]  /*6240*/  FFMA.FTZ R7, R61, -R3, R47 ;  /* 0x800000033d077223 */ /* 0x000fc6000001002f */
[----:B------:R-:W1:Y:S01]  /*6250*/  I2F R6, R5 ;  /* 0x0000000500067306 */ /* 0x000e620000201400 */
[-C--:B--2---:R-:W-:Y:S01]  /*6260*/  FFMA.FTZ R8, R8, -R3.reuse, R55 ;  /* 0x8000000308087223 */ /* 0x084fe20000010037 */
[----:B------:R-:W-:Y:S02]  /*6270*/  FSEL R196, R7, -INF , !P0 ;  /* 0xff80000007c47808 */ /* 0x000fe40004000000 */
[----:B------:R-:W-:Y:S02]  /*6280*/  ISETP.GE.AND P0, PT, R96, 0x81, PT ;  /* 0x000000816000780c */ /* 0x000fe40003f06270 */
[----:B------:R-:W-:Y:S02]  /*6290*/  FSEL R235, R8, -INF , !P3 ;  /* 0xff80000008eb7808 */ /* 0x000fe40005800000 */
[----:B------:R2:W3:Y:S01]  /*62a0*/  I2F R5, R2 ;  /* 0x0000000200057306 */ /* 0x0004e20000201400 */
[----:B-1----:R-:W-:-:S05]  /*62b0*/  FFMA.FTZ R6, R6, -R3, R14 ;  /* 0x8000000306067223 */ /* 0x002fca000001000e */
[----:B------:R-:W-:Y:S02]  /*62c0*/  FSEL R233, R6, -INF , !P2 ;  /* 0xff80000006e97808 */ /* 0x000fe40005000000 */
[----:B--2---:R-:W-:Y:S01]  /*62d0*/  SHF.R.S32.HI R2, RZ, 0x1f, R97 ;  /* 0x0000001fff027819 */ /* 0x004fe20000011461 */
[----:B---3--:R-:W-:-:S03]  /*62e0*/  FFMA.FTZ R5, R5, -R3, R15 ;  /* 0x8000000305057223 */ /* 0x008fc6000001000f */
[----:B------:R-:W-:Y:S02]  /*62f0*/  LEA.HI R2, R2, R97, RZ, 0x2 ;  /* 0x0000006102027211 */ /* 0x000fe400078f10ff */
[----:B------:R-:W-:Y:S02]  /*6300*/  FSEL R234, R5, -INF , !P1 ;  /* 0xff80000005ea7808 */ /* 0x000fe40004800000 */
[----:B------:R-:W-:-:S05]  /*6310*/  LOP3.LUT R2, R2, 0xfffffffc, RZ, 0xc0, !PT ;  /* 0xfffffffc02027812 */ /* 0x000fca00078ec0ff */
[----:B------:R-:W-:-:S05]  /*6320*/  IMAD.IADD R2, R97, 0x1, -R2 ;  /* 0x0000000161027824 */ /* 0x000fca00078e0a02 */
[----:B------:R1:W-:Y:S01]  /*6330*/  STL [R1+0x70], R2 ;  /* 0x0000700201007387 */ /* 0x0003e20000100800 */
[----:B------:R-:W-:Y:S05]  /*6340*/  @!P0 BRA `(.L_x_493) ;  /* 0x0000038000008947 */ /* 0x000fea0003800000 */
[----:B------:R-:W2:Y:S04]  /*6350*/  LDL.64 R80, [R1+0x48] ;  /* 0x0000480001507983 */ /* 0x000ea80000100a00 */
[----:B------:R-:W3:Y:S01]  /*6360*/  LDL.64 R138, [R1+0x50] ;  /* 0x00005000018a7983 */ /* 0x000ee20000100a00 */
[----:B------:R-:W-:-:S04]  /*6370*/  LEA.HI.SX32 R8, R252, 0xfffffffe, 0x19 ;  /* 0xfffffffefc087811 */ /* 0x000fc800078fcaff */
[----:B-1----:R-:W-:Y:S01]  /*6380*/  SHF.R.S32.HI R2, RZ, 0x1f, R8 ;  /* 0x0000001fff027819 */ /* 0x002fe20000011408 */
[----:B------:R-:W-:-:S04]  /*6390*/  IMAD R6, R8, UR6, RZ ;  /* 0x0000000608067c24 */ /* 0x000fc8000f8e02ff */
[----:B------:R-:W-:Y:S02]  /*63a0*/  IMAD R6, R2, UR7, R6 ;  /* 0x0000000702067c24 */ /* 0x000fe4000f8e0206 */
[----:B------:R-:W-:Y:S02]  /*63b0*/  IMAD.U32 R5, RZ, RZ, UR4 ;  /* 0x00000004ff057e24 */ /* 0x000fe4000f8e00ff */
[----:B------:R-:W-:Y:S01]  /*63c0*/  IMAD.U32 R10, RZ, RZ, UR4 ;  /* 0x00000004ff0a7e24 */ /* 0x000fe2000f8e00ff */
[----:B------:R-:W-:Y:S01]  /*63d0*/  BSSY B0, `(.L_x_494) ;  /* 0x000002e000007945 */ /* 0x000fe20003800000 */
[----:B--2---:R-:W-:Y:S01]  /*63e0*/  ISETP.GE.AND P1, PT, R80, c[0x0][0x220], PT ;  /* 0x0000880050007a0c */ /* 0x004fe20003f26270 */
[----:B---3--:R-:W-:-:S04]  /*63f0*/  IMAD.WIDE.U32 R8, R8, UR7, R138 ;  /* 0x0000000708087c25 */ /* 0x008fc8000f8e008a */
[----:B------:R-:W-:-:S08]  /*6400*/  IMAD.IADD R7, R9, 0x1, R6 ;  /* 0x0000000109077824 */ /* 0x000fd000078e0206 */
[C---:B------:R-:W-:Y:S01]  /*6410*/  @!P1 IADD3 R2, P4, R8.reuse, UR17, RZ ;  /* 0x0000001108029c10 */ /* 0x040fe2000ff9e0ff */
[----:B------:R-:W-:Y:S01]  /*6420*/  @!P1 IMAD.MOV.U32 R16, RZ, RZ, c[0x0][0x19c] ;  /* 0x00006700ff109624 */ /* 0x000fe200078e00ff */
[----:B------:R-:W-:Y:S02]  /*6430*/  @!P1 LEA R5, P2, R5, R8, 0x6 ;  /* 0x0000000805059211 */ /* 0x000fe400078430ff */
[----:B------:R-:W-:Y:S02]  /*6440*/  @!P1 IADD3.X R11, R7, UR16, RZ, P4, !PT ;  /* 0x00000010070b9c10 */ /* 0x000fe4000a7fe4ff */
[----:B------:R-:W-:Y:S02]  /*6450*/  @!P1 LEA R14, P4, R8, c[0x0][0x168], 0x1 ;  /* 0x00005a00080e9a11 */ /* 0x000fe400078808ff */
[----:B------:R-:W-:Y:S02]  /*6460*/  @!P1 LEA R12, P3, R2, c[0x0][0x168], 0x1 ;  /* 0x00005a00020c9a11 */ /* 0x000fe400078608ff */
[----:B------:R-:W-:-:S02]  /*6470*/  @!P1 LEA.HI.X R16, R10, R7, R16, 0x6, P2 ;  /* 0x000000070a109211 */ /* 0x000fc400010f3410 */
[C---:B------:R-:W-:Y:S02]  /*6480*/  @!P1 LEA R10, P2, R5.reuse, c[0x0][0x168], 0x1 ;  /* 0x00005a00050a9a11 */ /* 0x040fe400078408ff */
[----:B------:R-:W-:Y:S02]  /*6490*/  @!P1 LEA.HI.X R15, R8, c[0x0][0x16c], R7, 0x1, P4 ;  /* 0x00005b00080f9a11 */ /* 0x000fe400020f0c07 */
[----:B------:R-:W-:Y:S01]  /*64a0*/  @!P1 LEA.HI.X R13, R2, c[0x0][0x16c], R11, 0x1, P3 ;  /* 0x00005b00020d9a11 */ /* 0x000fe200018f0c0b */
[----:B------:R1:W-:Y:S01]  /*64b0*/  @P1 STS [R226+0x2000], RZ ;  /* 0x002000ffe2001388 */ /* 0x0003e20000000800 */
[----:B------:R-:W-:-:S03]  /*64c0*/  @!P1 LEA.HI.X R11, R5, c[0x0][0x16c], R16, 0x1, P2 ;  /* 0x00005b00050b9a11 */ /* 0x000fc600010f0c10 */
[----:B------:R1:W-:Y:S04]  /*64d0*/  @P1 STS [R226+0x2004], RZ ;  /* 0x002004ffe2001388 */ /* 0x0003e80000000800 */
[----:B------:R1:W-:Y:S04]  /*64e0*/  @P1 STS.64 [R226+0x2008], RZ ;  /* 0x002008ffe2001388 */ /* 0x0003e80000000a00 */
        /* <DEDUP_REMOVED lines=28> */
.L_x_495:
[----:B------:R-:W-:Y:S05]  /*66b0*/  BSYNC B0 ;  /* 0x0000000000007941 */ /* 0x000fea0003800000 */
.L_x_494:
[----:B------:R-:W0:Y:S02]  /*66c0*/  LDGDEPBAR ;  /* 0x00000000000079af */ /* 0x000e240000000000 */
.L_x_493:
[----:B------:R-:W3:Y:S04]  /*66d0*/  LDL R8, [R1+0x18] ;  /* 0x0000180001087983 */ /* 0x000ee80000100800 */
[----:B--2---:R-:W2:Y:S01]  /*66e0*/  LDL.LU R6, [R1+0x10] ;  /* 0x0000100001067983 */ /* 0x004ea20000300800 */
[----:B-1----:R-:W-:Y:S01]  /*66f0*/  FMNMX.FTZ R2, R105, R95, !PT ;  /* 0x0000005f69027209 */ /* 0x002fe20007810000 */
[----:B------:R-:W-:Y:S01]  /*6700*/  UIADD3 UR13, UR20, -0x61c88647, URZ ;  /* 0x9e3779b9140d7890 */ /* 0x000fe2000fffe03f */
[----:B------:R-:W-:Y:S01]  /*6710*/  IMAD.SHL.U32 R209, R0, 0x2, RZ ;  /* 0x0000000200d17824 */ /* 0x000fe200078e00ff */
[----:B------:R-:W1:Y:S01]  /*6720*/  S2R R7, SR_CTAID.X ;  /* 0x0000000000077919 */ /* 0x000e620000002500 */
[----:B------:R-:W-:Y:S01]  /*6730*/  FMNMX.FTZ R2, R99, R2, !PT ;  /* 0x0000000263027209 */ /* 0x000fe20007810000 */
[----:B------:R-:W-:Y:S01]  /*6740*/  UIADD3 UR12, UR21, -0x4498517b, URZ ;  /* 0xbb67ae85150c7890 */ /* 0x000fe2000fffe03f */
[----:B------:R-:W-:Y:S01]  /*6750*/  IMAD R210, R4, 0x2, R209 ;  /* 0x0000000204d27824 */ /* 0x000fe200078e02d1 */
[----:B------:R-:W-:Y:S01]  /*6760*/  UIADD3 UR11, UR20, 0x3c6ef372, URZ ;  /* 0x3c6ef372140b7890 */ /* 0x000fe2000fffe03f */
[----:B------:R-:W-:Y:S01]  /*6770*/  FMNMX.FTZ R2, R120, R2, !PT ;  /* 0x0000000278027209 */ /* 0x000fe20007810000 */
[----:B------:R-:W-:Y:S01]  /*6780*/  UIADD3 UR10, UR21, 0x76cf5d0a, URZ ;  /* 0x76cf5d0a150a7890 */ /* 0x000fe2000fffe03f */
[----:B------:R-:W-:Y:S01]  /*6790*/  STL [R1+0x8c], R213 ;  /* 0x00008cd501007387 */ /* 0x000fe20000100800 */
[----:B------:R-:W-:Y:S01]  /*67a0*/  UIADD3 UR8, UR21, 0x32370b8f, URZ ;  /* 0x32370b8f15087890 */ /* 0x000fe2000fffe03f */
[----:B------:R-:W-:Y:S01]  /*67b0*/  FMNMX.FTZ R2, R124, R2, !PT ;  /* 0x000000027c027209 */ /* 0x000fe20007810000 */
[----:B------:R-:W-:Y:S01]  /*67c0*/  UIADD3 UR9, UR20, -0x255992d5, URZ ;  /* 0xdaa66d2b14097890 */ /* 0x000fe2000fffe03f */
[----:B------:R-:W-:Y:S01]  /*67d0*/  STL [R1+0x88], R212 ;  /* 0x000088d401007387 */ /* 0x000fe20000100800 */
[----:B------:R-:W-:Y:S01]  /*67e0*/  UIADD3 UR6, UR21, -0x126145ec, URZ ;  /* 0xed9eba1415067890 */ /* 0x000fe2000fffe03f */
[----:B------:R-:W-:Y:S01]  /*67f0*/  FMNMX.FTZ R5, R123, R2, !PT ;  /* 0x000000027b057209 */ /* 0x000fe20007810000 */
[----:B------:R-:W-:Y:S01]  /*6800*/  UIADD3 UR7, UR20, 0x78dde6e4, URZ ;  /* 0x78dde6e414077890 */ /* 0x000fe2000fffe03f */
[----:B------:R-:W-:Y:S01]  /*6810*/  FMNMX.FTZ R2, R113, R107, !PT ;  /* 0x0000006b71027209 */ /* 0x000fe20007810000 */
[----:B------:R-:W-:Y:S01]  /*6820*/  STL [R1+0x84], R211 ;  /* 0x000084d301007387 */ /* 0x000fe20000100800 */
[----:B------:R-:W-:Y:S01]  /*6830*/  FMNMX.FTZ R5, R121, R5, !PT ;  /* 0x0000000579057209 */ /* 0x000fe20007810000 */
[----:B------:R-:W-:Y:S01]  /*6840*/  UIADD3 UR5, UR20, 0x1715609d, URZ ;  /* 0x1715609d14057890 */ /* 0x000fe2000fffe03f */
[----:B------:R-:W-:Y:S01]  /*6850*/  FMNMX.FTZ R2, R112, R2, !PT ;  /* 0x0000000270027209 */ /* 0x000fe20007810000 */
[----:B------:R-:W-:Y:S01]  /*6860*/  STL [R1+0x80], R208 ;  /* 0x000080d001007387 */ /* 0x000fe20000100800 */
[----:B------:R-:W-:Y:S01]  /*6870*/  FMNMX.FTZ R5, R72, R5, !PT ;  /* 0x0000000548057209 */ /* 0x000fe20007810000 */
[----:B------:R-:W-:Y:S01]  /*6880*/  UIADD3 UR4, UR21, -0x56f99767, URZ ;  /* 0xa906689915047890 */ /* 0x000fe2000fffe03f */
[----:B------:R-:W-:Y:S01]  /*6890*/  FMNMX.FTZ R2, R106, R2, !PT ;  /* 0x000000026a027209 */ /* 0x000fe20007810000 */
[----:B-1----:R-:W-:Y:S01]  /*68a0*/  IMAD R238, R7, 0x8, R97 ;  /* 0x0000000807ee7824 */ /* 0x002fe200078e0261 */
[----:B------:R-:W-:Y:S01]  /*68b0*/  FMNMX.FTZ R5, R157, R5, !PT ;  /* 0x000000059d057209 */ /* 0x000fe20007810000 */
[----:B------:R-:W-:Y:S01]  /*68c0*/  STL [R1+0x7c], R190 ;  /* 0x00007cbe01007387 */ /* 0x000fe20000100800 */
[----:B------:R-:W-:Y:S01]  /*68d0*/  FMNMX.FTZ R2, R104, R2, !PT ;  /* 0x0000000268027209 */ /* 0x000fe20007810000 */
[----:B------:R-:W-:Y:S01]  /*68e0*/  IMAD.WIDE.U32 R80, R238, -0x326172a9, RZ ;  /* 0xcd9e8d57ee507825 */ /* 0x000fe200078e00ff */
[----:B------:R-:W-:Y:S01]  /*68f0*/  FMNMX.FTZ R5, R154, R5, !PT ;  /* 0x000000059a057209 */ /* 0x000fe20007810000 */
[----:B------:R-:W-:Y:S01]  /*6900*/  STL [R1+0x78], R96 ;  /* 0x0000786001007387 */ /* 0x000fe20000100800 */
[----:B------:R-:W-:Y:S01]  /*6910*/  FMNMX.FTZ R2, R70, R2, !PT ;  /* 0x0000000246027209 */ /* 0x000fe20007810000 */
[----:B------:R-:W-:Y:S01]  /*6920*/  UIADD3 UR15, UR20, -0x4ab325aa, URZ ;  /* 0xb54cda56140f7890 */ /* 0x000fe2000fffe03f */
[----:B------:R-:W-:Y:S01]  /*6930*/  FMNMX.FTZ R5, R149, R5, !PT ;  /* 0x0000000595057209 */ /* 0x000fe20007810000 */
[----:B------:R-:W-:Y:S01]  /*6940*/  STL [R1+0x74], R3 ;  /* 0x0000740301007387 */ /* 0x000fe20000100800 */
[----:B------:R-:W-:Y:S01]  /*6950*/  FMNMX.FTZ R2, R69, R2, !PT ;  /* 0x0000000245027209 */ /* 0x000fe20007810000 */
[----:B------:R-:W-:Y:S01]  /*6960*/  UIADD3 UR14, UR21, 0x646e171e, URZ ;  /* 0x646e171e150e7890 */ /* 0x000fe2000fffe03f */
[----:B------:R-:W-:Y:S01]  /*6970*/  FMNMX.FTZ R5, R130, R5, !PT ;  /* 0x0000000582057209 */ /* 0x000fe20007810000 */
[----:B------:R-:W-:Y:S01]  /*6980*/  LDSM.16.MT88.4 R40, [R209+0x4000] ;  /* 0x00400000d128783b */ /* 0x000fe20000004200 */
        /* <DEDUP_REMOVED lines=34> */
[----:B------:R-:W-:Y:S02]  /*6bb0*/  IADD3 R239, R238, 0x4, RZ ;  /* 0x00000004eeef7810 */ /* 0x000fe40007ffe0ff */
[----:B------:R-:W-:Y:S02]  /*6bc0*/  FMNMX.FTZ R9, R115, R7, !PT ;  /* 0x0000000773097209 */ /* 0x000fe40007810000 */
[----:B------:R-:W-:Y:S01]  /*6bd0*/  FMNMX.FTZ R2, R200, R2, !PT ;  /* 0x00000002c8027209 */ /* 0x000fe20007810000 */
[----:B------:R-:W-:Y:S01]  /*6be0*/  IMAD.WIDE.U32 R82, R239, -0x326172a9, RZ ;  /* 0xcd9e8d57ef527825 */ /* 0x000fe200078e00ff */
[----:B------:R-:W-:-:S03]  /*6bf0*/  FMNMX.FTZ R9, R114, R9, !PT ;  /* 0x0000000972097209 */ /* 0x000fc60007810000 */
[----:B---3--:R-:W-:Y:S01]  /*6c00*/  IMAD.WIDE.U32 R90, R8, -0x2daee0ad, RZ ;  /* 0xd2511f53085a7825 */ /* 0x008fe200078e00ff */
[----:B--2---:R-:W-:Y:S02]  /*6c10*/  LOP3.LUT R85, R6, UR20, RZ, 0x3c, !PT ;  /* 0x0000001406557c12 */ /* 0x004fe4000f8e3cff */
[----:B------:R-:W-:Y:S02]  /*6c20*/  LEA.HI.SX32 R6, R252, 0xffffffff, 0x19 ;  /* 0xfffffffffc067811 */ /* 0x000fe400078fcaff */
[-C--:B------:R-:W-:Y:S01]  /*6c30*/  LOP3.LUT R8, R81, R85.reuse, RZ, 0x3c, !PT ;  /* 0x0000005551087212 */ /* 0x080fe200078e3cff */
[----:B------:R-:W-:Y:S01]  /*6c40*/  IMAD R81, R98, 0x10000, R98 ;  /* 0x0001000062517824 */ /* 0x000fe200078e0262 */
[----:B------:R-:W-:Y:S01]  /*6c50*/  LOP3.LUT R10, R83, R85, RZ, 0x3c, !PT ;  /* 0x00000055530a7212 */ /* 0x000fe200078e3cff */
[----:B------:R-:W-:Y:S02]  /*6c60*/  IMAD.SHL.U32 R84, R6, 0x4, RZ ;  /* 0x0000000406547824 */ /* 0x000fe400078e00ff */
[----:B------:R-:W-:Y:S01]  /*6c70*/  IMAD.WIDE.U32 R88, R8, -0x2daee0ad, RZ ;  /* 0xd2511f5308587825 */ /* 0x000fe200078e00ff */
[----:B------:R-:W-:-:S02]  /*6c80*/  FMNMX.FTZ R8, R153, R5, !PT ;  /* 0x0000000599087209 */ /* 0x000fc40007810000 */
[----:B------:R-:W-:Y:S01]  /*6c90*/  LOP3.LUT R6, R91, UR21, R84, 0x96, !PT ;  /* 0x000000155b067c12 */ /* 0x000fe2000f8e9654 */
[----:B------:R-:W-:Y:S01]  /*6ca0*/  IMAD.WIDE.U32 R86, R10, -0x2daee0ad, RZ ;  /* 0xd2511f530a567825 */ /* 0x000fe200078e00ff */
[----:B------:R-:W-:Y:S02]  /*6cb0*/  FMNMX.FTZ R5, R184, R2, !PT ;  /* 0x00000002b8057209 */ /* 0x000fe40007810000 */
[----:B------:R-:W-:Y:S01]  /*6cc0*/  FMNMX.FTZ R8, R143, R8, !PT ;  /* 0x000000088f087209 */ /* 0x000fe20007810000 */
[----:B------:R-:W-:Y:S01]  /*6cd0*/  IMAD.WIDE.U32 R6, R6, -0x326172a9, RZ ;  /* 0xcd9e8d5706067825 */ /* 0x000fe200078e00ff */
[----:B------:R-:W-:Y:S02]  /*6ce0*/  FMNMX.FTZ R2, R100, R9, !PT ;  /* 0x0000000964027209 */ /* 0x000fe40007810000 */
[----:B------:R-:W-:Y:S02]  /*6cf0*/  FMNMX.FTZ R5, R188, R5, !PT ;  /* 0x00000005bc057209 */ /* 0x000fe40007810000 */
[----:B------:R-:W-:-:S02]  /*6d00*/  LOP3.LUT R12, R7, UR13, R80, 0x96, !PT ;  /* 0x0000000d070c7c12 */ /* 0x000fc4000f8e9650 */
[----:B------:R-:W-:Y:S02]  /*6d10*/  LOP3.LUT R17, R7, UR13, R82, 0x96, !PT ;  /* 0x0000000d07117c12 */ /* 0x000fe4000f8e9652 */
        /* <DEDUP_REMOVED lines=8> */
[----:B------:R-:W-:Y:S02]  /*6da0*/  LOP3.LUT R11, R89, UR12, R90, 0x96, !PT ;  /* 0x0000000c590b7c12 */ /* 0x000fe4000f8e965a */
[----:B------:R-:W-:Y:S02]  /*6db0*/  FMNMX.FTZ R5, R191, R5, !PT ;  /* 0x00000005bf057209 */ /* 0x000fe40007810000 */
[----:B------:R-:W-:Y:S01]  /*6dc0*/  FMNMX.FTZ R139, R161, R7, !PT ;  /* 0x00000007a18b7209 */ /* 0x000fe20007810000 */
[----:B------:R-:W-:Y:S01]  /*6dd0*/  IMAD.WIDE.U32 R58, R11, -0x326172a9, RZ ;  /* 0xcd9e8d570b3a7825 */ /* 0x000fe200078e00ff */
[----:B------:R-:W-:-:S02]  /*6de0*/  FMNMX.FTZ R2, R128, R2, !PT ;  /* 0x0000000280027209 */ /* 0x000fc40007810000 */
[----:B------:R-:W-:Y:S01]  /*6df0*/  FMNMX.FTZ R5, R194, R5, !PT ;  /* 0x00000005c2057209 */ /* 0x000fe20007810000 */
[----:B------:R-:W1:Y:S01]  /*6e00*/  SHFL.BFLY PT, R11, R139, 0x2, 0x1f ;  /* 0x0c401f008b0b7f89 */ /* 0x000e6200000e0000 */
[----:B------:R-:W-:Y:S02]  /*6e10*/  FMNMX.FTZ R2, R126, R2, !PT ;  /* 0x000000027e027209 */ /* 0x000fe40007810000 */
[----:B------:R-:W-:Y:S02]  /*6e20*/  FMNMX.FTZ R5, R229, R5, !PT ;  /* 0x00000005e5057209 */ /* 0x000fe40007810000 */
[----:B------:R-:W-:Y:S02]  /*6e30*/  FMNMX.FTZ R2, R155, R2, !PT ;  /* 0x000000029b027209 */ /* 0x000fe40007810000 */
[----:B------:R-:W-:Y:S02]  /*6e40*/  LOP3.LUT R8, R87, UR12, R90, 0x96, !PT ;  /* 0x0000000c57087c12 */ /* 0x000fe4000f8e965a */
[----:B------:R-:W-:-:S02]  /*6e50*/  FMNMX.FTZ R5, R232, R5, !PT ;  /* 0x00000005e8057209 */ /* 0x000fc40007810000 */
[----:B------:R-:W-:Y:S01]  /*6e60*/  FMNMX.FTZ R2, R150, R2, !PT ;  /* 0x0000000296027209 */ /* 0x000fe20007810000 */
[----:B------:R-:W-:Y:S01]  /*6e70*/  IMAD.WIDE.U32 R62, R8, -0x326172a9, RZ ;  /* 0xcd9e8d57083e7825 */ /* 0x000fe200078e00ff */
[----:B------:R-:W-:Y:S02]  /*6e80*/  FMNMX.FTZ R10, R141, R140, !PT ;  /* 0x0000008c8d0a7209 */ /* 0x000fe40007810000 */
[----:B------:R-:W-:Y:S02]  /*6e90*/  FMNMX.FTZ R5, R230, R5, !PT ;  /* 0x00000005e6057209 */ /* 0x000fe40007810000 */
[----:B------:R-:W-:Y:S02]  /*6ea0*/  LOP3.LUT R8, R59, UR11, R6, 0x96, !PT ;  /* 0x0000000b3b087c12 */ /* 0x000fe4000f8e9606 */
[----:B------:R-:W-:Y:S02]  /*6eb0*/  FMNMX.FTZ R2, R111, R2, !PT ;  /* 0x000000026f027209 */ /* 0x000fe40007810000 */
[----:B------:R-:W-:Y:S01]  /*6ec0*/  FMNMX.FTZ R10, R136, R10, !PT ;  /* 0x0000000a880a7209 */ /* 0x000fe20007810000 */
[----:B------:R-:W-:Y:S01]  /*6ed0*/  IMAD.WIDE.U32 R8, R8, -0x2daee0ad, RZ ;  /* 0xd2511f5308087825 */ /* 0x000fe200078e00ff */
[----:B------:R-:W-:-:S02]  /*6ee0*/  FMNMX.FTZ R137, R228, R5, !PT ;  /* 0x00000005e4897209 */ /* 0x000fc40007810000 */
[----:B------:R-:W-:Y:S01]  /*6ef0*/  LOP3.LUT R16, R63, UR11, R6, 0x96, !PT ;  /* 0x0000000b3f107c12 */ /* 0x000fe2000f8e9606 */
[----:B------:R-:W-:Y:S01]  /*6f00*/  IMAD.WIDE.U32 R6, R12, -0x2daee0ad, RZ ;  /* 0xd2511f530c067825 */ /* 0x000fe200078e00ff */
[----:B------:R-:W-:Y:S01]  /*6f10*/  FMNMX.FTZ R5, R109, R2, !PT ;  /* 0x000000026d057209 */ /* 0x000fe20007810000 */
[----:B------:R-:W2:Y:S01]  /*6f20*/  SHFL.BFLY PT, R14, R137, 0x2, 0x1f ;  /* 0x0c401f00890e7f89 */ /* 0x000ea200000e0000 */
[----:B------:R-:W-:Y:S02]  /*6f30*/  FMNMX.FTZ R2, R122, R10, !PT ;  /* 0x0000000a7a027209 */ /* 0x000fe40007810000 */
[----:B------:R-:W-:Y:S02]  /*6f40*/  FMNMX.FTZ R5, R180, R5, !PT ;  /* 0x00000005b4057209 */ /* 0x000fe40007810000 */
[----:B------:R-:W-:Y:S02]  /*6f50*/  LOP3.LUT R12, R7, UR10, R88, 0x96, !PT ;  /* 0x0000000a070c7c12 */ /* 0x000fe4000f8e9658 */
[----:B------:R-:W-:-:S02]  /*6f60*/  LOP3.LUT R20, R9, UR8, R6, 0x96, !PT ;  /* 0x0000000809147c12 */ /* 0x000fc4000f8e9606 */
[----:B------:R-:W-:Y:S01]  /*6f70*/  FMNMX.FTZ R6, R144, R2, !PT ;  /* 0x0000000290067209 */ /* 0x000fe20007810000 */
[----:B------:R-:W-:Y:S01]  /*6f80*/  IMAD.WIDE.U32 R12, R12, -0x326172a9, RZ ;  /* 0xcd9e8d570c0c7825 */ /* 0x000fe200078e00ff */
[----:B------:R-:W-:Y:S02]  /*6f90*/  FMNMX.FTZ R2, R167, R5, !PT ;  /* 0x00000005a7027209 */ /* 0x000fe40007810000 */
[----:B-1----:R-:W-:Y:S01]  /*6fa0*/  FMNMX.FTZ R139, R139, R11, !PT ;  /* 0x0000000b8b8b7209 */ /* 0x002fe20007810000 */
[----:B------:R-:W-:Y:S01]  /*6fb0*/  IMAD.WIDE.U32 R10, R16, -0x2daee0ad, RZ ;  /* 0xd2511f53100a7825 */ /* 0x000fe200078e00ff */
[----:B------:R-:W-:Y:S02]  /*6fc0*/  FMNMX.FTZ R2, R163, R2, !PT ;  /* 0x00000002a3027209 */ /* 0x000fe40007810000 */
[----:B------:R-:W-:Y:S01]  /*6fd0*/  FMNMX.FTZ R5, R146, R6, !PT ;  /* 0x0000000692057209 */ /* 0x000fe20007810000 */
[----:B------:R-:W1:Y:S01]  /*6fe0*/  SHFL.BFLY PT, R15, R139, 0x1, 0x1f ;  /* 0x0c201f008b0f7f89 */ /* 0x000e6200000e0000 */
[----:B------:R-:W-:Y:S01]  /*6ff0*/  LOP3.LUT R9, R13, UR9, R58, 0x96, !PT ;  /* 0x000000090d097c12 */ /* 0x000fe2000f8e963a */
[----:B------:R-:W-:Y:S01]  /*7000*/  IMAD.WIDE.U32 R6, R17, -0x2daee0ad, RZ ;  /* 0xd2511f5311067825 */ /* 0x000fe200078e00ff */
[----:B------:R-:W-:-:S02]  /*7010*/  FMNMX.FTZ R2, R142, R2, !PT ;  /* 0x000000028e027209 */ /* 0x000fc40007810000 */
[----:B------:R-:W-:Y:S01]  /*7020*/  FMNMX.FTZ R13, R125, R5, !PT ;  /* 0x000000057d0d7209 */ /* 0x000fe20007810000 */
        /* <DEDUP_REMOVED lines=10> */
[----:B------:R-:W-:Y:S01]  /*70d0*/  LOP3.LUT R9, R11, UR8, R6, 0x96, !PT ;  /* 0x000000080b097c12 */ /* 0x000fe2000f8e9606 */
[----:B------:R-:W-:Y:S01]  /*70e0*/  IMAD.WIDE.U32 R6, R7, -0x326172a9, RZ ;  /* 0xcd9e8d5707067825 */ /* 0x000fe200078e00ff */
[----:B--2---:R-:W-:Y:S02]  /*70f0*/  FMNMX.FTZ R137, R137, R14, !PT ;  /* 0x0000000e89897209 */ /* 0x004fe40007810000 */
[----:B------:R-:W-:-:S02]  /*7100*/  FMNMX.FTZ R2, R192, R5, !PT ;  /* 0x00000005c0027209 */ /* 0x000fc40007810000 */
[----:B------:R-:W-:Y:S01]  /*7110*/  FMNMX.FTZ R5, R152, R8, !PT ;  /* 0x0000000898057209 */ /* 0x000fe20007810000 */
[----:B------:R-:W2:Y:S01]  /*7120*/  SHFL.BFLY PT, R11, R137, 0x1, 0x1f ;  /* 0x0c201f00890b7f89 */ /* 0x000ea200000e0000 */
[----:B------:R-:W-:Y:S02]  /*7130*/  LOP3.LUT R7, R7, UR9, R62, 0x96, !PT ;  /* 0x0000000907077c12 */ /* 0x000fe4000f8e963e */
[----:B-1----:R-:W-:Y:S01]  /*7140*/  FMNMX.FTZ R139, R139, R15, !PT ;  /* 0x0000000f8b8b7209 */ /* 0x002fe20007810000 */
[----:B------:R-:W-:Y:S01]  /*7150*/  IMAD.WIDE.U32 R14, R9, -0x326172a9, RZ ;  /* 0xcd9e8d57090e7825 */ /* 0x000fe200078e00ff */
[----:B------:R-:W-:Y:S02]  /*7160*/  FMNMX.FTZ R5, R131, R5, !PT ;  /* 0x0000000583057209 */ /* 0x000fe40007810000 */
[----:B------:R-:W-:Y:S01]  /*7170*/  FSETP.NEU.FTZ.AND P1, PT, R139, -INF , PT ;  /* 0xff8000008b00780b */ /* 0x000fe20003f3d000 */
[----:B------:R-:W-:Y:S01]  /*7180*/  IMAD.WIDE.U32 R18, R7, -0x2daee0ad, RZ ;  /* 0xd2511f5307127825 */ /* 0x000fe200078e00ff */
[----:B------:R-:W-:-:S02]  /*7190*/  FMNMX.FTZ R5, R224, R5, !PT ;  /* 0x00000005e0057209 */ /* 0x000fc40007810000 */
[----:B------:R-:W-:Y:S01]  /*71a0*/  FMNMX.FTZ R2, R237, R2, !PT ;  /* 0x00000002ed027209 */ /* 0x000fe20007810000 */
[----:B------:R-:W-:Y:S01]  /*71b0*/  FMUL.FTZ R7, R139, c[0x0][0x23c] ;  /* 0x00008f008b077a20 */ /* 0x000fe20000410000 */
[----:B------:R-:W-:Y:S01]  /*71c0*/  FMNMX.FTZ R5, R207, R5, !PT ;  /* 0x00000005cf057209 */ /* 0x000fe20007810000 */
[----:B------:R-:W-:Y:S01]  /*71d0*/  IMAD.WIDE.U32 R8, R17, -0x326172a9, RZ ;  /* 0xcd9e8d5711087825 */ /* 0x000fe200078e00ff */
[----:B------:R-:W-:Y:S02]  /*71e0*/  FMNMX.FTZ R2, R196, R2, !PT ;  /* 0x00000002c4027209 */ /* 0x000fe40007810000 */
[----:B------:R-:W-:Y:S02]  /*71f0*/  FSEL R16, R7, RZ, P1 ;  /* 0x000000ff07107208 */ /* 0x000fe40000800000 */
[----:B------:R-:W-:Y:S02]  /*7200*/  FMNMX.FTZ R7, R158, R5, !PT ;  /* 0x000000059e077209 */ /* 0x000fe40007810000 */
[----:B------:R-:W-:Y:S01]  /*7210*/  LOP3.LUT R13, R21, UR7, R12, 0x96, !PT ;  /* 0x00000007150d7c12 */ /* 0x000fe2000f8e960c */
[----:B------:R-:W-:Y:S01]  /*7220*/  FFMA.FTZ R5, R105, c[0x0][0x23c], -R16 ;  /* 0x00008f0069057a23 */ /* 0x000fe20000010810 */
[----:B------:R-:W-:-:S02]  /*7230*/  LOP3.LUT R12, R19, UR6, R10, 0x96, !PT ;  /* 0x00000006130c7c12 */ /* 0x000fc4000f8e960a */
[----:B------:R-:W-:Y:S01]  /*7240*/  FMNMX.FTZ R2, R198, R2, !PT ;  /* 0x00000002c6027209 */ /* 0x000fe20007810000 */
[----:B------:R1:W3:Y:S01]  /*7250*/  MUFU.EX2 R3, R5 ;  /* 0x0000000500037308 */ /* 0x0002e20000000800 */
[----:B------:R-:W-:Y:S01]  /*7260*/  LOP3.LUT R10, R15, UR7, R6, 0x96, !PT ;  /* 0x000000070f0a7c12 */ /* 0x000fe2000f8e9606 */
[----:B------:R-:W-:Y:S01]  /*7270*/  IMAD.WIDE.U32 R56, R13, -0x2daee0ad, RZ ;  /* 0xd2511f530d387825 */ /* 0x000fe200078e00ff */
[----:B------:R-:W-:Y:S02]  /*7280*/  FMNMX.FTZ R6, R134, R7, !PT ;  /* 0x0000000786067209 */ /* 0x000fe40007810000 */
[----:B------:R-:W-:Y:S01]  /*7290*/  FMNMX.FTZ R2, R225, R2, !PT ;  /* 0x00000002e1027209 */ /* 0x000fe20007810000 */
[----:B------:R-:W-:Y:S01]  /*72a0*/  FFMA.FTZ R7, R99, c[0x0][0x23c], -R16 ;  /* 0x00008f0063077a23 */ /* 0x000fe20000010810 */
[----:B--2---:R-:W-:Y:S01]  /*72b0*/  FMNMX.FTZ R137, R137, R11, !PT ;  /* 0x0000000b89897209 */ /* 0x004fe20007810000 */
[----:B------:R-:W-:Y:S01]  /*72c0*/  IMAD.WIDE.U32 R10, R10, -0x2daee0ad, RZ ;  /* 0xd2511f530a0a7825 */ /* 0x000fe200078e00ff */
[----:B------:R-:W-:Y:S01]  /*72d0*/  FMNMX.FTZ R2, R236, R2, !PT ;  /* 0x00000002ec027209 */ /* 0x000fe20007810000 */
[----:B------:R2:W-:Y:S01]  /*72e0*/  MUFU.EX2 R244, R7 ;  /* 0x0000000700f47308 */ /* 0x0005e20000000800 */
[----:B------:R-:W-:Y:S01]  /*72f0*/  FSETP.NEU.FTZ.AND P1, PT, R137, -INF , PT ;  /* 0xff8000008900780b */ /* 0x000fe20003f3d000 */
[----:B------:R-:W-:Y:S01]  /*7300*/  IMAD.WIDE.U32 R12, R12, -0x326172a9, RZ ;  /* 0xcd9e8d570c0c7825 */ /* 0x000fe200078e00ff */
[----:B------:R-:W-:-:S02]  /*7310*/  FMNMX.FTZ R2, R235, R2, !PT ;  /* 0x00000002eb027209 */ /* 0x000fc40007810000 */
[----:B------:R-:W-:Y:S02]  /*7320*/  LOP3.LUT R61, R9, UR5, R20, 0x96, !PT ;  /* 0x00000005093d7c12 */ /* 0x000fe4000f8e9614 */
[----:B-1----:R-:W-:Y:S01]  /*7330*/  FMNMX.FTZ R5, R221, R6, !PT ;  /* 0x00000006dd057209 */ /* 0x002fe20007810000 */
[----:B------:R-:W-:Y:S01]  /*7340*/  FFMA.FTZ R6, R95, c[0x0][0x23c], -R16 ;  /* 0x00008f005f067a23 */ /* 0x000fe20000010810 */
[----:B------:R-:W-:Y:S01]  /*7350*/  FMNMX.FTZ R2, R233, R2, !PT ;  /* 0x00000002e9027209 */ /* 0x000fe20007810000 */
[----:B---3--:R-:W-:Y:S01]  /*7360*/  IMAD.MOV.U32 R95, RZ, RZ, R3 ;  /* 0x000000ffff5f7224 */ /* 0x008fe200078e0003 */
[----:B------:R-:W-:Y:S01]  /*7370*/  FMNMX.FTZ R5, R187, R5, !PT ;  /* 0x00000005bb057209 */ /* 0x000fe20007810000 */
[----:B------:R1:W-:Y:S01]  /*7380*/  MUFU.EX2 R74, R6 ;  /* 0x00000006004a7308 */ /* 0x0003e20000000800 */
[----:B------:R-:W-:Y:S02]  /*7390*/  FMNMX.FTZ R2, R234, R2, !PT ;  /* 0x00000002ea027209 */ /* 0x000fe40007810000 */
[----:B------:R-:W-:-:S02]  /*73a0*/  FMNMX.FTZ R5, R182, R5, !PT ;  /* 0x00000005b6057209 */ /* 0x000fc40007810000 */
[----:B------:R-:W-:Y:S01]  /*73b0*/  LOP3.LUT R18, R11, UR4, R18, 0x96, !PT ;  /* 0x000000040b127c12 */ /* 0x000fe2000f8e9612 */
[----:B------:R-:W3:Y:S01]  /*73c0*/  SHFL.BFLY PT, R133, R2, 0x2, 0x1f ;  /* 0x0c401f0002857f89 */ /* 0x000ee200000e0000 */
[----:B------:R-:W-:Y:S02]  /*73d0*/  FMNMX.FTZ R5, R173, R5, !PT ;  /* 0x00000005ad057209 */ /* 0x000fe40007810000 */
[----:B--2---:R-:W-:Y:S02]  /*73e0*/  LOP3.LUT R7, R57, UR4, R22, 0x96, !PT ;  /* 0x0000000439077c12 */ /* 0x004fe4000f8e9616 */
[----:B------:R-:W-:Y:S02]  /*73f0*/  FMNMX.FTZ R5, R201, R5, !PT ;  /* 0x00000005c9057209 */ /* 0x000fe40007810000 */
[----:B------:R-:W-:Y:S02]  /*7400*/  LOP3.LUT R14, R13, UR5, R14, 0x96, !PT ;  /* 0x000000050d0e7c12 */ /* 0x000fe4000f8e960e */
[----:B------:R-:W-:Y:S01]  /*7410*/  FMNMX.FTZ R5, R189, R5, !PT ;  /* 0x00000005bd057209 */ /* 0x000fe20007810000 */
[----:B-1----:R-:W-:-:S05]  /*7420*/  FMUL.FTZ R6, R137, c[0x0][0x23c] ;  /* 0x00008f0089067a20 */ /* 0x002fca0000410000 */
[----:B------:R-:W-:-:S05]  /*7430*/  FSEL R19, R6, RZ, P1 ;  /* 0x000000ff06137208 */ /* 0x000fca0000800000 */
[----:B------:R-:W-:-:S04]  /*7440*/  FFMA.FTZ R6, R113, c[0x0][0x23c], -R19 ;  /* 0x00008f0071067a23 */ /* 0x000fc80000010813 */
[----:B------:R1:W-:Y:S01]  /*7450*/  MUFU.EX2 R97, R6 ;  /* 0x0000000600617308 */ /* 0x0003e20000000800 */
[----:B---3--:R-:W-:Y:S01]  /*7460*/  FMNMX.FTZ R133, R2, R133, !PT ;  /* 0x0000008502857209 */ /* 0x008fe20007810000 */
[----:B------:R-:W-:-:S04]  /*7470*/  FFMA.FTZ R2, R106, c[0x0][0x23c], -R19 ;  /* 0x00008f006a027a23 */ /* 0x000fc80000010813 */
[----:B------:R-:W2:Y:S02]  /*7480*/  SHFL.BFLY PT, R11, R133, 0x1, 0x1f ;  /* 0x0c201f00850b7f89 */ /* 0x000ea400000e0000 */
[----:B------:R3:W-:Y:S01]  /*7490*/  MUFU.EX2 R3, R2 ;  /* 0x0000000200037308 */ /* 0x0007e20000000800 */
[----:B-1----:R-:W-:Y:S01]  /*74a0*/  FMNMX.FTZ R6, R195, R5, !PT ;  /* 0x00000005c3067209 */ /* 0x002fe20007810000 */
[----:B------:R-:W-:-:S03]  /*74b0*/  FFMA.FTZ R5, R107, c[0x0][0x23c], -R19 ;  /* 0x00008f006b057a23 */ /* 0x000fc60000010813 */
[----:B------:R-:W-:-:S03]  /*74c0*/  FMNMX.FTZ R9, R197, R6, !PT ;  /* 0x00000006c5097209 */ /* 0x000fc60007810000 */
[----:B------:R1:W-:Y:S01]  /*74d0*/  MUFU.EX2 R99, R5 ;  /* 0x0000000500637308 */ /* 0x0003e20000000800 */
[----:B------:R-:W-:-:S04]  /*74e0*/  IMAD.WIDE.U32 R6, R7, -0x326172a9, RZ ;  /* 0xcd9e8d5707067825 */ /* 0x000fc800078e00ff */
[----:B---3--:R-:W-:Y:S01]  /*74f0*/  FFMA.FTZ R2, R104, c[0x0][0x23c], -R19 ;  /* 0x00008f0068027a23 */ /* 0x008fe20000010813 */
[----:B------:R-:W-:Y:S02]  /*7500*/  LOP3.LUT R22, R7, UR15, R8, 0x96, !PT ;  /* 0x0000000f07167c12 */ /* 0x000fe4000f8e9608 */
[C---:B------:R-:W-:Y:S01]  /*7510*/  LOP3.LUT R15, R6.reuse, 0xffff, RZ, 0xc0, !PT ;  /* 0x0000ffff060f7812 */ /* 0x040fe200078ec0ff */
[----:B------:R3:W-:Y:S01]  /*7520*/  MUFU.EX2 R190, R2 ;  /* 0x0000000200be7308 */ /* 0x0007e20000000800 */
[----:B------:R-:W-:Y:S02]  /*7530*/  LOP3.LUT R25, R6, 0xff, RZ, 0xc0, !PT ;  /* 0x000000ff06197812 */ /* 0x000fe400078ec0ff */
[--C-:B------:R-:W-:Y:S02]  /*7540*/  SHF.R.U32.HI R24, RZ, 0x10, R6.reuse ;  /* 0x00000010ff187819 */ /* 0x100fe40000011606 */
[----:B------:R-:W-:Y:S01]  /*7550*/  SHF.R.U32.HI R26, RZ, 0x18, R6 ;  /* 0x00000018ff1a7819 */ /* 0x000fe20000011606 */
[----:B------:R-:W-:Y:S01]  /*7560*/  IMAD.WIDE.U32 R6, R18, -0x326172a9, RZ ;  /* 0xcd9e8d5712067825 */ /* 0x000fe200078e00ff */
[----:B-1----:R-:W-:-:S02]  /*7570*/  FMNMX.FTZ R5, R202, R9, !PT ;  /* 0x00000009ca057209 */ /* 0x002fc40007810000 */
[----:B--2---:R-:W-:Y:S01]  /*7580*/  FMNMX.FTZ R133, R133, R11, !PT ;  /* 0x0000000b85857209 */ /* 0x004fe20007810000 */
[--C-:B------:R-:W-:Y:S01]  /*7590*/  FFMA.FTZ R9, R112, c[0x0][0x23c], -R19.reuse ;  /* 0x00008f0070097a23 */ /* 0x100fe20000010813 */
[----:B------:R-:W-:Y:S02]  /*75a0*/  FMNMX.FTZ R5, R174, R5, !PT ;  /* 0x00000005ae057209 */ /* 0x000fe40007810000 */
[----:B------:R-:W-:Y:S01]  /*75b0*/  LOP3.LUT R11, R6, 0xffff, RZ, 0xc0, !PT ;  /* 0x0000ffff060b7812 */ /* 0x000fe200078ec0ff */
[----:B------:R1:W2:Y:S01]  /*75c0*/  MUFU.EX2 R245, R9 ;  /* 0x0000000900f57308 */ /* 0x0002a20000000800 */
[----:B------:R-:W-:Y:S01]  /*75d0*/  FMNMX.FTZ R5, R175, R5, !PT ;  /* 0x00000005af057209 */ /* 0x000fe20007810000 */
[----:B---3--:R-:W-:Y:S01]  /*75e0*/  FFMA.FTZ R2, R70, c[0x0][0x23c], -R19 ;  /* 0x00008f0046027a23 */ /* 0x008fe20000010813 */
[----:B------:R-:W-:Y:S02]  /*75f0*/  FSETP.NEU.FTZ.AND P1, PT, R133, -INF , PT ;  /* 0xff8000008500780b */ /* 0x000fe40003f3d000 */
[----:B------:R-:W-:-:S02]  /*7600*/  FMNMX.FTZ R5, R177, R5, !PT ;  /* 0x00000005b1057209 */ /* 0x000fc40007810000 */
[----:B------:R-:W-:Y:S01]  /*7610*/  SHF.R.U32.HI R20, RZ, 0x18, R6 ;  /* 0x00000018ff147819 */ /* 0x000fe20000011606 */
[----:B------:R3:W-:Y:S01]  /*7620*/  MUFU.EX2 R240, R2 ;  /* 0x0000000200f07308 */ /* 0x0007e20000000800 */
[----:B------:R-:W-:-:S04]  /*7630*/  FMNMX.FTZ R5, R178, R5, !PT ;  /* 0x00000005b2057209 */ /* 0x000fc80007810000 */
[----:B------:R-:W-:Y:S01]  /*7640*/  FMNMX.FTZ R5, R179, R5, !PT ;  /* 0x00000005b3057209 */ /* 0x000fe20007810000 */
[----:B-1----:R-:W-:-:S03]  /*7650*/  IMAD.WIDE.U32 R8, R14, -0x2daee0ad, RZ ;  /* 0xd2511f530e087825 */ /* 0x002fc600078e00ff */
[----:B------:R-:W-:-:S04]  /*7660*/  FMNMX.FTZ R5, R205, R5, !PT ;  /* 0x00000005cd057209 */ /* 0x000fc80007810000 */
[----:B------:R-:W-:Y:S02]  /*7670*/  FMNMX.FTZ R5, R199, R5, !PT ;  /* 0x00000005c7057209 */ /* 0x000fe40007810000 */
[----:B------:R-:W-:Y:S02]  /*7680*/  LOP3.LUT R13, R9, UR14, R10, 0x96, !PT ;  /* 0x0000000e090d7c12 */ /* 0x000fe4000f8e960a */
[----:B---3--:R-:W-:Y:S01]  /*7690*/  LOP3.LUT R2, R7, UR15, R12, 0x96, !PT ;  /* 0x0000000f07027c12 */ /* 0x008fe2000f8e960c */
[----:B------:R-:W1:Y:S01]  /*76a0*/  SHFL.BFLY PT, R14, R5, 0x2, 0x1f ;  /* 0x0c401f00050e7f89 */ /* 0x000e6200000e0000 */
[----:B------:R-:W-:Y:S01]  /*76b0*/  FMUL.FTZ R7, R133, c[0x0][0x23c] ;  /* 0x00008f0085077a20 */ /* 0x000fe20000410000 */
[C---:B------:R-:W-:Y:S02]  /*76c0*/  LOP3.LUT R10, R8.reuse, 0xffff, RZ, 0xc0, !PT ;  /* 0x0000ffff080a7812 */ /* 0x040fe400078ec0ff */
[----:B------:R-:W-:Y:S02]  /*76d0*/  LOP3.LUT R23, R8, 0xff, RZ, 0xc0, !PT ;  /* 0x000000ff08177812 */ /* 0x000fe400078ec0ff */
[----:B------:R-:W-:-:S02]  /*76e0*/  FSEL R18, R7, RZ, P1 ;  /* 0x000000ff07127208 */ /* 0x000fc40000800000 */
[--C-:B------:R-:W-:Y:S02]  /*76f0*/  SHF.R.U32.HI R21, RZ, 0x10, R8.reuse ;  /* 0x00000010ff157819 */ /* 0x100fe40000011608 */
[----:B------:R-:W-:Y:S01]  /*7700*/  SHF.R.U32.HI R17, RZ, 0x18, R8 ;  /* 0x00000018ff117819 */ /* 0x000fe20000011608 */
[----:B------:R-:W-:Y:S01]  /*7710*/  FFMA.FTZ R8, R69, c[0x0][0x23c], -R19 ;  /* 0x00008f0045087a23 */ /* 0x000fe20000010813 */
[----:B------:R-:W-:Y:S01]  /*7720*/  SHF.R.U32.HI R7, RZ, 0x8, R10 ;  /* 0x00000008ff077819 */ /* 0x000fe2000001160a */
[--C-:B------:R-:W-:Y:S01]  /*7730*/  FFMA.FTZ R10, R119, c[0x0][0x23c], -R18.reuse ;  /* 0x00008f00770a7a23 */ /* 0x100fe20000010812 */
[----:B------:R-:W-:Y:S01]  /*7740*/  SHF.R.U32.HI R9, RZ, 0x8, R15 ;  /* 0x00000008ff097819 */ /* 0x000fe2000001160f */
[----:B------:R3:W-:Y:S01]  /*7750*/  MUFU.EX2 R243, R8 ;  /* 0x0000000800f37308 */ /* 0x0007e20000000800 */
[----:B------:R-:W-:Y:S01]  /*7760*/  LOP3.LUT R12, R6, 0xff, RZ, 0xc0, !PT ;  /* 0x000000ff060c7812 */ /* 0x000fe200078ec0ff */
[----:B------:R-:W-:Y:S01]  /*7770*/  FFMA.FTZ R4, R116, c[0x0][0x23c], -R18 ;  /* 0x00008f0074047a23 */ /* 0x000fe20000010812 */
[----:B------:R-:W-:-:S02]  /*7780*/  SHF.R.U32.HI R15, RZ, 0x10, R6 ;  /* 0x00000010ff0f7819 */ /* 0x000fc40000011606 */
[----:B------:R-:W-:Y:S02]  /*7790*/  LOP3.LUT R6, R21, 0xff, RZ, 0xc0, !PT ;  /* 0x000000ff15067812 */ /* 0x000fe400078ec0ff */
[----:B------:R-:W-:Y:S01]  /*77a0*/  PRMT R23, R23, 0x5410, R7 ;  /* 0x0000541017177816 */ /* 0x000fe20000000007 */
[----:B------:R4:W-:Y:S01]  /*77b0*/  MUFU.EX2 R208, R10 ;  /* 0x0000000a00d07308 */ /* 0x0009e20000000800 */
[----:B-1----:R-:W-:Y:S01]  /*77c0*/  FMNMX.FTZ R5, R5, R14, !PT ;  /* 0x0000000e05057209 */ /* 0x002fe20007810000 */
[----:B------:R-:W-:Y:S01]  /*77d0*/  FFMA.FTZ R7, R117, c[0x0][0x23c], -R18 ;  /* 0x00008f0075077a23 */ /* 0x000fe20000010812 */
[----:B------:R-:W-:Y:S02]  /*77e0*/  PRMT R21, R6, 0x5410, R17 ;  /* 0x0000541006157816 */ /* 0x000fe40000000011 */
[----:B------:R-:W-:Y:S02]  /*77f0*/  LOP3.LUT R6, R13, 0xffff, RZ, 0xc0, !PT ;  /* 0x0000ffff0d067812 */ /* 0x000fe400078ec0ff */
[----:B------:R-:W-:Y:S01]  /*7800*/  PRMT R60, R25, 0x5410, R9 ;  /* 0x00005410193c7816 */ /* 0x000fe20000000009 */
[----:B---3--:R-:W-:Y:S01]  /*7810*/  FFMA.FTZ R8, R68, c[0x0][0x23c], -R19 ;  /* 0x00008f0044087a23 */ /* 0x008fe20000010813 */
[----:B------:R1:W-:Y:S01]  /*7820*/  MUFU.EX2 R211, R7 ;  /* 0x0000000700d37308 */ /* 0x0003e20000000800 */
[----:B------:R-:W-:-:S02]  /*7830*/  SHF.R.U32.HI R6, RZ, 0x8, R6 ;  /* 0x00000008ff067819 */ /* 0x000fc40000011606 */
[----:B------:R-:W-:Y:S02]  /*7840*/  LOP3.LUT R0, R2, 0xffff, RZ, 0xc0, !PT ;  /* 0x0000ffff02007812 */ /* 0x000fe400078ec0ff */
[----:B------:R-:W-:Y:S01]  /*7850*/  LOP3.LUT R9, R24, 0xff, RZ, 0xc0, !PT ;  /* 0x000000ff18097812 */ /* 0x000fe200078ec0ff */
[----:B----4-:R-:W3:Y:S02]  /*7860*/  SHFL.BFLY PT, R10, R5, 0x1, 0x1f ;  /* 0x0c201f00050a7f89 */ /* 0x010ee400000e0000 */
[----:B------:R4:W-:Y:S01]  /*7870*/  MUFU.EX2 R242, R8 ;  /* 0x0000000800f27308 */ /* 0x0009e20000000800 */
[----:B------:R-:W-:Y:S02]  /*7880*/  SHF.R.U32.HI R0, RZ, 0x8, R0 ;  /* 0x00000008ff007819 */ /* 0x000fe40000011600 */
[----:B------:R-:W-:Y:S02]  /*7890*/  PRMT R57, R9, 0x5410, R26 ;  /* 0x0000541009397816 */ /* 0x000fe4000000001a */
[----:B------:R-:W-:Y:S01]  /*78a0*/  LOP3.LUT R9, R15, 0xff, RZ, 0xc0, !PT ;  /* 0x000000ff0f097812 */ /* 0x000fe200078ec0ff */
[----:B-1----:R-:W-:-:S02]  /*78b0*/  FFMA.FTZ R7, R118, c[0x0][0x23c], -R18 ;  /* 0x00008f0076077a23 */ /* 0x002fc40000010812 */
[----:B------:R-:W-:Y:S01]  /*78c0*/  MUFU.EX2 R212, R4 ;  /* 0x0000000400d47308 */ /* 0x000fe20000000800 */
[----:B------:R-:W-:Y:S02]  /*78d0*/  PRMT R9, R9, 0x5410, R20 ;  /* 0x0000541009097816 */ /* 0x000fe40000000014 */
[----:B----4-:R-:W-:-:S05]  /*78e0*/  SHF.R.U32.HI R8, RZ, 0x8, R11 ;  /* 0x00000008ff087819 */ /* 0x010fca000001160b */
[----:B------:R1:W4:Y:S01]  /*78f0*/  MUFU.EX2 R75, R7 ;  /* 0x00000007004b7308 */ /* 0x0003220000000800 */
[----:B------:R-:W-:Y:S02]  /*7900*/  PRMT R11, R12, 0x5410, R8 ;  /* 0x000054100c0b7816 */ /* 0x000fe40000000008 */
[----:B------:R-:W-:Y:S02]  /*7910*/  LOP3.LUT R8, R13, 0xff, RZ, 0xc0, !PT ;  /* 0x000000ff0d087812 */ /* 0x000fe400078ec0ff */
[----:B---3--:R-:W-:Y:S01]  /*7920*/  FMNMX.FTZ R138, R5, R10, !PT ;  /* 0x0000000a058a7209 */ /* 0x008fe20007810000 */
[----:B------:R-:W-:Y:S01]  /*7930*/  FFMA.FTZ R5, R114, c[0x0][0x23c], -R18 ;  /* 0x00008f0072057a23 */ /* 0x000fe20000010812 */
[----:B------:R-:W-:Y:S01]  /*7940*/  PRMT R12, R8, 0x5410, R6 ;  /* 0x00005410080c7816 */ /* 0x000fe20000000006 */
[----:B------:R-:W-:Y:S01]  /*7950*/  FFMA.FTZ R10, R100, c[0x0][0x23c], -R18 ;  /* 0x00008f00640a7a23 */ /* 0x000fe20000010812 */
[----:B------:R-:W-:Y:S01]  /*7960*/  LOP3.LUT R8, R2, 0xff, RZ, 0xc0, !PT ;  /* 0x000000ff02087812 */ /* 0x000fe200078ec0ff */
[----:B------:R3:W-:Y:S01]  /*7970*/  MUFU.EX2 R241, R5 ;  /* 0x0000000500f17308 */ /* 0x0007e20000000800 */
[----:B------:R-:W-:Y:S01]  /*7980*/  SHF.R.U32.HI R6, RZ, 0x18, R2 ;  /* 0x00000018ff067819 */ /* 0x000fe20000011602 */
[----:B--2---:R-:W-:Y:S01]  /*7990*/  IMAD.MOV.U32 R100, RZ, RZ, R245 ;  /* 0x000000ffff647224 */ /* 0x004fe200078e00f5 */
[----:B------:R-:W-:Y:S01]  /*79a0*/  PRMT R8, R8, 0x5410, R0 ;  /* 0x0000541008087816 */ /* 0x000fe20000000000 */
[----:B------:R-:W-:Y:S01]  /*79b0*/  HSET2.LE.AND R0, R11, R81, PT ;  /* 0x000000510b007233 */ /* 0x000fe20003803000 */
[----:B-1----:R-:W-:Y:S01]  /*79c0*/  SHF.R.U32.HI R7, RZ, 0x10, R2 ;  /* 0x00000010ff077819 */ /* 0x002fe20000011602 */
[----:B------:R-:W-:Y:S01]  /*79d0*/  FFMA.FTZ R2, R115, c[0x0][0x23c], -R18 ;  /* 0x00008f0073027a23 */ /* 0x000fe20000010812 */
[----:B------:R-:W-:Y:S01]  /*79e0*/  FSETP.NEU.FTZ.AND P1, PT, R138, -INF , PT ;  /* 0xff8000008a00780b */ /* 0x000fe20003f3d000 */
[----:B------:R-:W-:Y:S01]  /*79f0*/  MUFU.EX2 R73, R10 ;  /* 0x0000000a00497308 */ /* 0x000fe20000000800 */
[----:B------:R-:W-:-:S02]  /*7a00*/  LOP3.LUT R4, R7, 0xff, RZ, 0xc0, !PT ;  /* 0x000000ff07047812 */ /* 0x000fc400078ec0ff */
[----:B------:R-:W-:Y:S02]  /*7a10*/  SHF.R.U32.HI R11, RZ, 0x18, R13 ;  /* 0x00000018ff0b7819 */ /* 0x000fe4000001160d */
[----:B------:R-:W-:Y:S01]  /*7a20*/  PRMT R7, R4, 0x5410, R6 ;  /* 0x0000541004077816 */ /* 0x000fe20000000006 */
[--C-:B------:R-:W-:Y:S02]  /*7a30*/  HSET2.LE.AND R4, R8, R81.reuse, PT ;  /* 0x0000005108047233 */ /* 0x100fe40003803000 */
[----:B------:R1:W2:Y:S01]  /*7a40*/  MUFU.EX2 R105, R2 ;  /* 0x0000000200697308 */ /* 0x0002a20000000800 */
[----:B---3--:R-:W-:Y:S01]  /*7a50*/  F2FP.BF16.PACK_AB R5, R99, R97 ;  /* 0x000000616305723e */ /* 0x008fe200000010ff */
[----:B------:R-:W-:-:S03]  /*7a60*/  HSET2.LE.AND R8, R7, R81, PT ;  /* 0x0000005107087233 */ /* 0x000fc60003803000 */
[----:B------:R-:W-:Y:S02]  /*7a70*/  LOP3.LUT R4, R4, R5, RZ, 0xc0, !PT ;  /* 0x0000000504047212 */ /* 0x000fe400078ec0ff */
[----:B-1----:R-:W-:-:S04]  /*7a80*/  F2FP.BF16.PACK_AB R2, R3, R245 ;  /* 0x000000f50302723e */ /* 0x002fc800000010ff */
[----:B------:R-:W-:Y:S01]  /*7a90*/  LOP3.LUT R6, R0, R2, RZ, 0xc0, !PT ;  /* 0x0000000200067212 */ /* 0x000fe200078ec0ff */
[----:B------:R-:W-:Y:S01]  /*7aa0*/  HSET2.LE.AND R0, R9, R81, PT ;  /* 0x0000005109007233 */ /* 0x000fe20003803000 */
[----:B----4-:R-:W-:Y:S02]  /*7ab0*/  F2FP.BF16.PACK_AB R2, R212, R75 ;  /* 0x0000004bd402723e */ /* 0x010fe400000010ff */
[----:B------:R-:W-:Y:S02]  /*7ac0*/  F2FP.BF16.PACK_AB R9, R211, R208 ;  /* 0x000000d0d309723e */ /* 0x000fe400000010ff */
[----:B------:R-:W-:Y:S01]  /*7ad0*/  LOP3.LUT R7, R0, R2, RZ, 0xc0, !PT ;  /* 0x0000000200077212 */ /* 0x000fe200078ec0ff */
[----:B------:R-:W-:Y:S01]  /*7ae0*/  FFMA.FTZ R2, R71, c[0x0][0x23c], -R18 ;  /* 0x00008f0047027a23 */ /* 0x000fe20000010812 */
[----:B------:R-:W-:Y:S01]  /*7af0*/  LOP3.LUT R5, R8, R9, RZ, 0xc0, !PT ;  /* 0x0000000908057212 */ /* 0x000fe200078ec0ff */
[----:B------:R-:W-:Y:S01]  /*7b00*/  FMUL.FTZ R8, R138, c[0x0][0x23c] ;  /* 0x00008f008a087a20 */ /* 0x000fe20000410000 */
[----:B------:R-:W-:Y:S01]  /*7b10*/  SHF.R.U32.HI R0, RZ, 0x10, R13 ;  /* 0x00000010ff007819 */ /* 0x000fe2000001160d */
[----:B------:R1:W3:Y:S01]  /*7b20*/  MUFU.EX2 R166, R2 ;  /* 0x0000000200a67308 */ /* 0x0002e20000000800 */
[----:B------:R-:W-:-:S02]  /*7b30*/  FFMA.FTZ R9, R120, c[0x0][0x23c], -R16 ;  /* 0x00008f0078097a23 */ /* 0x000fc40000010810 */
[----:B------:R-:W-:Y:S01]  /*7b40*/  LOP3.LUT R10, R0, 0xff, RZ, 0xc0, !PT ;  /* 0x000000ff000a7812 */ /* 0x000fe200078ec0ff */
[--C-:B------:R-:W-:Y:S01]  /*7b50*/  HSET2.LE.AND R0, R23, R81.reuse, PT ;  /* 0x0000005117007233 */ /* 0x100fe20003803000 */
[----:B------:R-:W-:Y:S01]  /*7b60*/  FSEL R17, R8, RZ, P1 ;  /* 0x000000ff08117208 */ /* 0x000fe20000800000 */
[----:B------:R-:W-:Y:S01]  /*7b70*/  HSET2.LE.AND R8, R12, R81, PT ;  /* 0x000000510c087233 */ /* 0x000fe20003803000 */
[----:B------:R-:W-:Y:S01]  /*7b80*/  HMMA.16816.F32.BF16 R32, R4, R40, RZ ;  /* 0x000000280420723c */ /* 0x000fe200000418ff */
[----:B------:R4:W-:Y:S01]  /*7b90*/  MUFU.EX2 R96, R9 ;  /* 0x0000000900607308 */ /* 0x0009e20000000800 */
[----:B------:R-:W-:Y:S01]  /*7ba0*/  PRMT R10, R10, 0x5410, R11 ;  /* 0x000054100a0a7816 */ /* 0x000fe2000000000b */
[----:B------:R-:W-:Y:S01]  /*7bb0*/  FFMA.FTZ R13, R122, c[0x0][0x23c], -R17 ;  /* 0x00008f007a0d7a23 */ /* 0x000fe20000010811 */
[----:B--2---:R-:W-:-:S03]  /*7bc0*/  F2FP.BF16.PACK_AB R11, R241, R105 ;  /* 0x00000069f10b723e */ /* 0x004fc600000010ff */
[--C-:B------:R-:W-:Y:S01]  /*7bd0*/  HSET2.LE.AND R10, R10, R81.reuse, PT ;  /* 0x000000510a0a7233 */ /* 0x100fe20003803000 */
[C---:B------:R-:W-:Y:S01]  /*7be0*/  HMMA.16816.F32.BF16 R28, R4.reuse, R44, RZ ;  /* 0x0000002c041c723c */ /* 0x040fe200000418ff */
[----:B-1----:R-:W-:Y:S01]  /*7bf0*/  F2FP.BF16.PACK_AB R2, R242, R243 ;  /* 0x000000f3f202723e */ /* 0x002fe200000010ff */
[----:B------:R1:W-:Y:S03]  /*7c00*/  MUFU.EX2 R104, R13 ;  /* 0x0000000d00687308 */ /* 0x0003e60000000800 */
[----:B------:R-:W-:Y:S01]  /*7c10*/  LOP3.LUT R14, R0, R2, RZ, 0xc0, !PT ;  /* 0x00000002000e7212 */ /* 0x000fe200078ec0ff */
[--C-:B------:R-:W-:Y:S01]  /*7c20*/  FFMA.FTZ R2, R136, c[0x0][0x23c], -R17.reuse ;  /* 0x00008f0088027a23 */ /* 0x100fe20000010811 */
[----:B------:R-:W-:Y:S01]  /*7c30*/  HSET2.LE.AND R0, R21, R81, PT ;  /* 0x0000005115007233 */ /* 0x000fe20003803000 */
[C---:B------:R-:W-:Y:S01]  /*7c40*/  HMMA.16816.F32.BF16 R36, R4.reuse, R42, RZ ;  /* 0x0000002a0424723c */ /* 0x040fe200000418ff */
[----:B----4-:R-:W-:Y:S01]  /*7c50*/  F2FP.BF16.PACK_AB R9, R240, R190 ;  /* 0x000000bef009723e */ /* 0x010fe200000010ff */
[----:B------:R3:W2:Y:S03]  /*7c60*/  MUFU.EX2 R64, R2 ;  /* 0x0000000200407308 */ /* 0x0006a60000000800 */
[----:B------:R-:W-:Y:S01]  /*7c70*/  LOP3.LUT R12, R8, R9, RZ, 0xc0, !PT ;  /* 0x00000009080c7212 */ /* 0x000fe200078ec0ff */
[----:B------:R-:W-:Y:S01]  /*7c80*/  FFMA.FTZ R8, R141, c[0x0][0x23c], -R17 ;  /* 0x00008f008d087a23 */ /* 0x000fe20000010811 */
[----:B------:R-:W-:Y:S01]  /*7c90*/  LOP3.LUT R9, R22, 0xff, RZ, 0xc0, !PT ;  /* 0x000000ff16097812 */ /* 0x000fe200078ec0ff */
[----:B------:R-:W-:Y:S02]  /*7ca0*/  HMMA.16816.F32.BF16 R24, R4, R46, RZ ;  /* 0x0000002e0418723c */ /* 0x000fe400000418ff */
[----:B------:R-:W-:Y:S01]  /*7cb0*/  MUFU.EX2 R141, R8 ;  /* 0x00000008008d7308 */ /* 0x000fe20000000800 */
[----:B-1----:R-:W-:-:S04]  /*7cc0*/  LOP3.LUT R13, R10, R11, RZ, 0xc0, !PT ;  /* 0x0000000b0a0d7212 */ /* 0x002fc800078ec0ff */
[----:B------:R-:W-:Y:S01]  /*7cd0*/  SHF.R.U32.HI R4, RZ, 0x18, R22 ;  /* 0x00000018ff047819 */ /* 0x000fe20000011616 */
[----:B------:R-:W-:Y:S01]  /*7ce0*/  FFMA.FTZ R6, R124, c[0x0][0x23c], -R16 ;  /* 0x00008f007c067a23 */ /* 0x000fe20000010810 */
[----:B---3--:R-:W-:-:S03]  /*7cf0*/  F2FP.BF16.PACK_AB R2, R166, R73 ;  /* 0x00000049a602723e */ /* 0x008fc600000010ff */
[----:B------:R1:W-:Y:S01]  /*7d00*/  MUFU.EX2 R213, R6 ;  /* 0x0000000600d57308 */ /* 0x0003e20000000800 */
[----:B------:R-:W-:Y:S02]  /*7d10*/  LOP3.LUT R15, R0, R2, RZ, 0xc0, !PT ;  /* 0x00000002000f7212 */ /* 0x000fe400078ec0ff */
[----:B------:R-:W-:Y:S02]  /*7d20*/  SHF.R.U32.HI R0, RZ, 0x10, R22 ;  /* 0x00000010ff007819 */ /* 0x000fe40000011616 */
[----:B------:R-:W-:Y:S02]  /*7d30*/  LOP3.LUT R2, R22, 0xffff, RZ, 0xc0, !PT ;  /* 0x0000ffff16027812 */ /* 0x000fe400078ec0ff */
[----:B------:R-:W-:Y:S01]  /*7d40*/  LOP3.LUT R0, R0, 0xff, RZ, 0xc0, !PT ;  /* 0x000000ff00007812 */ /* 0x000fe200078ec0ff */
[C---:B------:R-:W-:Y:S01]  /*7d50*/  HMMA.16816.F32.BF16 R76, R12.reuse, R48, R32 ;  /* 0x000000300c4c723c */ /* 0x040fe20000041820 */
[----:B------:R-:W-:Y:S01]  /*7d60*/  SHF.R.U32.HI R5, RZ, 0x8, R2 ;  /* 0x00000008ff057819 */ /* 0x000fe20000011602 */
[----:B------:R-:W-:Y:S01]  /*7d70*/  FFMA.FTZ R2, R140, c[0x0][0x23c], -R17 ;  /* 0x00008f008c027a23 */ /* 0x000fe20000010811 */
[----:B------:R-:W-:Y:S01]  /*7d80*/  PRMT R7, R0, 0x5410, R4 ;  /* 0x0000541000077816 */ /* 0x000fe20000000004 */
[--C-:B------:R-:W-:Y:S01]  /*7d90*/  HSET2.LE.AND R0, R60, R81.reuse, PT ;  /* 0x000000513c007233 */ /* 0x100fe20003803000 */
[----:B--2---:R-:W-:Y:S01]  /*7da0*/  IMAD.MOV.U32 R60, RZ, RZ, R64 ;  /* 0x000000ffff3c7224 */ /* 0x004fe200078e0040 */
[----:B------:R2:W3:Y:S01]  /*7db0*/  MUFU.EX2 R140, R2 ;  /* 0x00000002008c7308 */ /* 0x0004e20000000800 */
[----:B------:R-:W-:Y:S01]  /*7dc0*/  PRMT R9, R9, 0x5410, R5 ;  /* 0x0000541009097816 */ /* 0x000fe20000000005 */
[----:B------:R-:W-:Y:S01]  /*7dd0*/  HSET2.LE.AND R4, R57, R81, PT ;  /* 0x0000005139047233 */ /* 0x000fe20003803000 */
[----:B-1----:R-:W-:Y:S01]  /*7de0*/  FFMA.FTZ R6, R144, c[0x0][0x23c], -R17 ;  /* 0x00008f0090067a23 */ /* 0x002fe20000010811 */
[----:B------:R-:W-:Y:S01]  /*7df0*/  F2FP.BF16.PACK_AB R5, R104, R60 ;  /* 0x0000003c6805723e */ /* 0x000fe200000010ff */
[----:B------:R-:W-:Y:S01]  /*7e00*/  HMMA.16816.F32.BF16 R68, R12, R50, R36 ;  /* 0x000000320c44723c */ /* 0x000fe20000041824 */
[----:B------:R-:W-:-:S02]  /*7e10*/  IMAD.MOV.U32 R57, RZ, RZ, R74 ;  /* 0x000000ffff397224 */ /* 0x000fc400078e004a */
[----:B------:R-:W-:Y:S01]  /*7e20*/  LOP3.LUT R11, R4, R5, RZ, 0xc0, !PT ;  /* 0x00000005040b7212 */ /* 0x000fe200078ec0ff */
[----:B------:R-:W-:Y:S01]  /*7e30*/  FFMA.FTZ R4, R123, c[0x0][0x23c], -R16 ;  /* 0x00008f007b047a23 */ /* 0x000fe20000010810 */
[----:B------:R-:W-:Y:S03]  /*7e40*/  MUFU.EX2 R144, R6 ;  /* 0x0000000600907308 */ /* 0x000fe60000000800 */
[----:B------:R-:W-:Y:S01]  /*7e50*/  HMMA.16816.F32.BF16 R64, R12, R52, R28 ;  /* 0x000000340c40723c */ /* 0x000fe2000004181c */
[----:B--2---:R-:W-:-:S04]  /*7e60*/  F2FP.BF16.PACK_AB R2, R96, R244 ;  /* 0x000000f46002723e */ /* 0x004fc800000010ff */
[----:B------:R1:W-:Y:S01]  /*7e70*/  MUFU.EX2 R122, R4 ;  /* 0x00000004007a7308 */ /* 0x0003e20000000800 */
[----:B---3--:R-:W-:Y:S02]  /*7e80*/  F2FP.BF16.PACK_AB R5, R140, R141 ;  /* 0x0000008d8c05723e */ /* 0x008fe400000010ff */
[----:B------:R-:W-:Y:S01]  /*7e90*/  LOP3.LUT R10, R0, R2, RZ, 0xc0, !PT ;  /* 0x00000002000a7212 */ /* 0x000fe200078ec0ff */
[----:B------:R-:W-:Y:S01]  /*7ea0*/  HSET2.LE.AND R0, R9, R81, PT ;  /* 0x0000005109007233 */ /* 0x000fe20003803000 */
[----:B------:R-:W-:Y:S01]  /*7eb0*/  F2FP.BF16.PACK_AB R2, R74, R95 ;  /* 0x0000005f4a02723e */ /* 0x000fe200000010ff */
[----:B------:R-:W-:Y:S03]  /*7ec0*/  HMMA.16816.F32.BF16 R36, R12, R54, R24 ;  /* 0x000000360c24723c */ /* 0x000fe60000041818 */
[----:B------:R-:W-:Y:S01]  /*7ed0*/  LOP3.LUT R8, R0, R2, RZ, 0xc0, !PT ;  /* 0x0000000200087212 */ /* 0x000fe200078ec0ff */
[----:B------:R-:W-:-:S04]  /*7ee0*/  FFMA.FTZ R0, R121, c[0x0][0x23c], -R16 ;  /* 0x00008f0079007a23 */ /* 0x000fc80000010810 */
[----:B------:R2:W-:Y:S01]  /*7ef0*/  MUFU.EX2 R32, R0 ;  /* 0x0000000000207308 */ /* 0x0005e20000000800 */
[----:B-1----:R-:W-:-:S05]  /*7f00*/  HSET2.LE.AND R4, R7, R81, PT ;  /* 0x0000005107047233 */ /* 0x002fca0003803000 */
[----:B------:R-:W-:Y:S01]  /*7f10*/  LOP3.LUT R9, R4, R5, RZ, 0xc0, !PT ;  /* 0x0000000504097212 */ /* 0x000fe200078ec0ff */
[----:B------:R-:W-:-:S04]  /*7f20*/  IMAD.WIDE.U32 R4, R61, -0x2daee0ad, RZ ;  /* 0xd2511f533d047825 */ /* 0x000fc800078e00ff */
[----:B------:R-:W-:Y:S01]  /*7f30*/  IMAD.MOV.U32 R61, RZ, RZ, R244 ;  /* 0x000000ffff3d7224 */ /* 0x000fe200078e00f4 */
[C---:B------:R-:W-:Y:S01]  /*7f40*/  LOP3.LUT R2, R4.reuse, 0xffff, RZ, 0xc0, !PT ;  /* 0x0000ffff04027812 */ /* 0x040fe200078ec0ff */
[C---:B------:R-:W-:Y:S01]  /*7f50*/  HMMA.16816.F32.BF16 R28, R8.reuse, R40, RZ ;  /* 0x00000028081c723c */ /* 0x040fe200000418ff */
[----:B------:R-:W-:Y:S01]  /*7f60*/  LOP3.LUT R12, R4, 0xff, RZ, 0xc0, !PT ;  /* 0x000000ff040c7812 */ /* 0x000fe200078ec0ff */
[----:B--2---:R-:W-:Y:S01]  /*7f70*/  FFMA.FTZ R0, R72, c[0x0][0x23c], -R16 ;  /* 0x00008f0048007a23 */ /* 0x004fe20000010810 */
[----:B------:R-:W-:Y:S01]  /*7f80*/  SHF.R.U32.HI R7, RZ, 0x8, R2 ;  /* 0x00000008ff077819 */ /* 0x000fe20000011602 */
[----:B------:R-:W-:Y:S01]  /*7f90*/  FFMA.FTZ R2, R125, c[0x0][0x23c], -R17 ;  /* 0x00008f007d027a23 */ /* 0x000fe20000010811 */
[----:B------:R-:W-:Y:S01]  /*7fa0*/  SHF.R.U32.HI R6, RZ, 0x10, R4 ;  /* 0x00000010ff067819 */ /* 0x000fe20000011604 */
[----:B------:R1:W-:Y:S01]  /*7fb0*/  MUFU.EX2 R98, R0 ;  /* 0x0000000000627308 */ /* 0x0003e20000000800 */
[----:B------:R-:W-:Y:S01]  /*7fc0*/  PRMT R13, R12, 0x5410, R7 ;  /* 0x000054100c0d7816 */ /* 0x000fe20000000007 */
[----:B------:R-:W-:Y:S01]  /*7fd0*/  FFMA.FTZ R7, R146, c[0x0][0x23c], -R17 ;  /* 0x00008f0092077a23 */ /* 0x000fe20000010811 */
[C---:B------:R-:W-:Y:S05]  /*7fe0*/  HMMA.16816.F32.BF16 R40, R8.reuse, R42, RZ ;  /* 0x0000002a0828723c */ /* 0x040fea00000418ff */
[----:B------:R2:W-:Y:S03]  /*7ff0*/  MUFU.EX2 R33, R2 ;  /* 0x0000000200217308 */ /* 0x0005e60000000800 */
[----:B------:R-:W-:Y:S01]  /*8000*/  HMMA.16816.F32.BF16 R20, R8, R44, RZ ;  /* 0x0000002c0814723c */ /* 0x000fe200000418ff */
[----:B-1----:R-:W-:-:S04]  /*8010*/  LOP3.LUT R0, R5, UR14, R56, 0x96, !PT ;  /* 0x0000000e05007c12 */ /* 0x002fc8000f8e9638 */
[----:B------:R1:W-:Y:S01]  /*8020*/  MUFU.EX2 R123, R7 ;  /* 0x00000007007b7308 */ /* 0x0003e20000000800 */
[----:B------:R-:W-:Y:S01]  /*8030*/  SHF.R.U32.HI R5, RZ, 0x18, R4 ;  /* 0x00000018ff057819 */ /* 0x000fe20000011604 */
[----:B------:R-:W-:Y:S01]  /*8040*/  FFMA.FTZ R4, R102, c[0x0][0x23c], -R17 ;  /* 0x00008f0066047a23 */ /* 0x000fe20000010811 */
[----:B------:R-:W-:Y:S01]  /*8050*/  HMMA.16816.F32.BF16 R24, R8, R46, RZ ;  /* 0x0000002e0818723c */ /* 0x000fe200000418ff */
[----:B------:R-:W-:Y:S02]  /*8060*/  IMAD.MOV.U32 R56, RZ, RZ, R75 ;  /* 0x000000ffff387224 */ /* 0x000fe400078e004b */
[----:B------:R-:W-:Y:S01]  /*8070*/  IMAD.MOV.U32 R102, RZ, RZ, R73 ;  /* 0x000000ffff667224 */ /* 0x000fe200078e0049 */
[----:B--2---:R-:W-:Y:S01]  /*8080*/  LOP3.LUT R2, R6, 0xff, RZ, 0xc0, !PT ;  /* 0x000000ff06027812 */ /* 0x004fe200078ec0ff */
[----:B------:R-:W2:Y:S01]  /*8090*/  MUFU.EX2 R34, R4 ;  /* 0x0000000400227308 */ /* 0x000ea20000000800 */
[----:B------:R-:W-:Y:S02]  /*80a0*/  LOP3.LUT R6, R0, 0xff, RZ, 0xc0, !PT ;  /* 0x000000ff00067812 */ /* 0x000fe400078ec0ff */
[----:B------:R-:W-:-:S02]  /*80b0*/  PRMT R12, R2, 0x5410, R5 ;  /* 0x00005410020c7816 */ /* 0x000fc40000000005 */
[----:B------:R-:W-:Y:S02]  /*80c0*/  SHF.R.U32.HI R5, RZ, 0x10, R0 ;  /* 0x00000010ff057819 */ /* 0x000fe40000011600 */
[----:B------:R-:W-:Y:S01]  /*80d0*/  LOP3.LUT R2, R0, 0xffff, RZ, 0xc0, !PT ;  /* 0x0000ffff00027812 */ /* 0x000fe200078ec0ff */
[----:B-1----:R-:W-:-:S03]  /*80e0*/  HSET2.LE.AND R7, R12, R81, PT ;  /* 0x000000510c077233 */ /* 0x002fc60003803000 */
[----:B------:R-:W-:-:S04]  /*80f0*/  SHF.R.U32.HI R2, RZ, 0x8, R2 ;  /* 0x00000008ff027819 */ /* 0x000fc80000011602 */
[----:B------:R-:W-:Y:S01]  /*8100*/  PRMT R8, R6, 0x5410, R2 ;  /* 0x0000541006087816 */ /* 0x000fe20000000002 */
[----:B--2---:R-:W-:Y:S01]  /*8110*/  IMAD.MOV.U32 R146, RZ, RZ, R34 ;  /* 0x000000ffff927224 */ /* 0x004fe200078e0022 */
[----:B------:R-:W-:Y:S02]  /*8120*/  SHF.R.U32.HI R4, RZ, 0x18, R0 ;  /* 0x00000018ff047819 */ /* 0x000fe40000011600 */
[----:B------:R-:W-:Y:S02]  /*8130*/  LOP3.LUT R0, R5, 0xff, RZ, 0xc0, !PT ;  /* 0x000000ff05007812 */ /* 0x000fe400078ec0ff */
[----:B------:R-:W-:Y:S02]  /*8140*/  F2FP.BF16.PACK_AB R2, R98, R32 ;  /* 0x000000206202723e */ /* 0x000fe400000010ff */
[----:B------:R-:W-:Y:S01]  /*8150*/  PRMT R5, R0, 0x5410, R4 ;  /* 0x0000541000057816 */ /* 0x000fe20000000004 */
[--C-:B------:R-:W-:Y:S01]  /*8160*/  HSET2.LE.AND R0, R13, R81.reuse, PT ;  /* 0x000000510d007233 */ /* 0x100fe20003803000 */
[----:B------:R-:W-:Y:S01]  /*8170*/  F2FP.BF16.PACK_AB R4, R146, R33 ;  /* 0x000000219204723e */ /* 0x000fe200000010ff */
[----:B------:R-:W-:Y:S02]  /*8180*/  LDSM.16.MT88.4 R12, [R210+0x4800] ;  /* 0x00480000d20c783b */ /* 0x000fe40000004200 */
[--C-:B------:R-:W-:Y:S01]  /*8190*/  HSET2.LE.AND R5, R5, R81.reuse, PT ;  /* 0x0000005105057233 */ /* 0x100fe20003803000 */
[----:B------:R-:W-:Y:S01]  /*81a0*/  LOP3.LUT R6, R0, R2, RZ, 0xc0, !PT ;  /* 0x0000000200067212 */ /* 0x000fe200078ec0ff */
[----:B------:R-:W-:Y:S01]  /*81b0*/  HSET2.LE.AND R0, R8, R81, PT ;  /* 0x0000005108007233 */ /* 0x000fe20003803000 */
[----:B------:R-:W-:-:S02]  /*81c0*/  F2FP.BF16.PACK_AB R2, R122, R213 ;  /* 0x000000d57a02723e */ /* 0x000fc400000010ff */
[----:B------:R-:W-:Y:S02]  /*81d0*/  F2FP.BF16.PACK_AB R8, R123, R144 ;  /* 0x000000907b08723e */ /* 0x000fe400000010ff */
[----:B------:R-:W-:Y:S02]  /*81e0*/  LOP3.LUT R7, R7, R4, RZ, 0xc0, !PT ;  /* 0x0000000407077212 */ /* 0x000fe400078ec0ff */
[----:B------:R-:W-:Y:S02]  /*81f0*/  LOP3.LUT R4, R0, R2, RZ, 0xc0, !PT ;  /* 0x0000000200047212 */ /* 0x000fe400078ec0ff */
[----:B------:R-:W-:Y:S02]  /*8200*/  IADD3 R0, R84, 0x1, RZ ;  /* 0x0000000154007810 */ /* 0x000fe40007ffe0ff */
[----:B------:R-:W-:Y:S02]  /*8210*/  LOP3.LUT R5, R5, R8, RZ, 0xc0, !PT ;  /* 0x0000000805057212 */ /* 0x000fe400078ec0ff */
[----:B------:R-:W-:-:S05]  /*8220*/  LOP3.LUT R0, R91, UR21, R0, 0x96, !PT ;  /* 0x000000155b007c12 */ /* 0x000fca000f8e9600 */
[C---:B------:R-:W-:Y:S07]  /*8230*/  HMMA.16816.F32.BF16 R44, R4.reuse, R48, R28 ;  /* 0x00000030042c723c */ /* 0x040fee000004181c */
[----:B------:R-:W-:Y:S01]  /*8240*/  IMAD.WIDE.U32 R28, R0, -0x326172a9, RZ ;  /* 0xcd9e8d57001c7825 */ /* 0x000fe200078e00ff */
[----:B------:R-:W-:Y:S04]  /*8250*/  HMMA.16816.F32.BF16 R40, R4, R50, R40 ;  /* 0x000000320428723c */ /* 0x000fe80000041828 */
[----:B------:R-:W-:-:S02]  /*8260*/  LOP3.LUT R0, R29, UR13, R82, 0x96, !PT ;  /* 0x0000000d1d007c12 */ /* 0x000fc4000f8e9652 */
[----:B------:R-:W-:Y:S02]  /*8270*/  LOP3.LUT R2, R63, UR11, R28, 0x96, !PT ;  /* 0x0000000b3f027c12 */ /* 0x000fe4000f8e961c */
[C---:B------:R-:W-:Y:S01]  /*8280*/  HMMA.16816.F32.BF16 R72, R4.reuse, R52, R20 ;  /* 0x000000340448723c */ /* 0x040fe20000041814 */
[----:B------:R-:W-:Y:S01]  /*8290*/  IMAD.WIDE.U32 R8, R0, -0x2daee0ad, RZ ;  /* 0xd2511f5300087825 */ /* 0x000fe200078e00ff */
[----:B------:R-:W1:Y:S03]  /*82a0*/  LDSM.16.MT88.4 R20, [R209+0x4800] ;  /* 0x00480000d114783b */ /* 0x000e660000004200 */
[----:B------:R-:W-:Y:S01]  /*82b0*/  IMAD.WIDE.U32 R10, R2, -0x2daee0ad, RZ ;  /* 0xd2511f53020a7825 */ /* 0x000fe200078e00ff */
[----:B------:R-:W-:Y:S02]  /*82c0*/  LOP3.LUT R2, R9, UR10, R86, 0x96, !PT ;  /* 0x0000000a09027c12 */ /* 0x000fe4000f8e9656 */
[----:B------:R-:W-:Y:S02]  /*82d0*/  HMMA.16816.F32.BF16 R48, R4, R54, R24 ;  /* 0x000000360430723c */ /* 0x000fe40000041818 */
        /* <DEDUP_REMOVED lines=9> */
[--C-:B------:R-:W-:Y:S01]  /*8370*/  FFMA.FTZ R6, R101, c[0x0][0x23c], -R19.reuse ;  /* 0x00008f0065067a23 */ /* 0x100fe20000010813 */
[----:B------:R-:W-:Y:S01]  /*8380*/  LOP3.LUT R2, R25, UR4, R4, 0x96, !PT ;  /* 0x0000000419027c12 */ /* 0x000fe2000f8e9604 */
[----:B------:R-:W-:Y:S02]  /*8390*/  FFMA.FTZ R4, R103, c[0x0][0x23c], -R19 ;  /* 0x00008f0067047a23 */ /* 0x000fe40000010813 */
[----:B------:R3:W-:Y:S01]  /*83a0*/  MUFU.EX2 R107, R6 ;  /* 0x00000006006b7308 */ /* 0x0007e20000000800 */
[----:B------:R-:W-:Y:S02]  /*83b0*/  IMAD.MOV.U32 R101, RZ, RZ, R33 ;  /* 0x000000ffff657224 */ /* 0x000fe400078e0021 */
[----:B------:R-:W-:Y:S02]  /*83c0*/  IMAD.MOV.U32 R103, RZ, RZ, R242 ;  /* 0x000000ffff677224 */ /* 0x000fe400078e00f2 */
[----:B------:R-:W-:Y:S02]  /*83d0*/  IMAD.MOV.U32 R145, RZ, RZ, R243 ;  /* 0x000000ffff917224 */ /* 0x000fe400078e00f3 */
[----:B--2---:R-:W-:Y:S01]  /*83e0*/  FFMA.FTZ R0, R127, c[0x0][0x23c], -R19 ;  /* 0x00008f007f007a23 */ /* 0x004fe20000010813 */
[----:B------:R-:W2:Y:S08]  /*83f0*/  MUFU.EX2 R114, R4 ;  /* 0x0000000400727308 */ /* 0x000eb00000000800 */
[----:B------:R4:W-:Y:S01]  /*8400*/  MUFU.EX2 R117, R0 ;  /* 0x0000000000757308 */ /* 0x0009e20000000800 */
[----:B---3--:R-:W-:-:S02]  /*8410*/  FFMA.FTZ R6, R147, c[0x0][0x23c], -R18 ;  /* 0x00008f0093067a23 */ /* 0x008fc40000010812 */
[----:B------:R-:W-:-:S05]  /*8420*/  IMAD.MOV.U32 R147, RZ, RZ, R32 ;  /* 0x000000ffff937224 */ /* 0x000fca00078e0020 */
[----:B------:R3:W-:Y:S01]  /*8430*/  MUFU.EX2 R119, R6 ;  /* 0x0000000600777308 */ /* 0x0007e20000000800 */
[----:B----4-:R-:W-:Y:S01]  /*8440*/  LOP3.LUT R0, R5, UR6, R10, 0x96, !PT ;  /* 0x0000000605007c12 */ /* 0x010fe2000f8e960a */
[----:B------:R-:W-:-:S04]  /*8450*/  IMAD.WIDE.U32 R4, R2, -0x326172a9, RZ ;  /* 0xcd9e8d5702047825 */ /* 0x000fc800078e00ff */
[----:B------:R-:W-:Y:S01]  /*8460*/  IMAD.WIDE.U32 R10, R0, -0x326172a9, RZ ;  /* 0xcd9e8d57000a7825 */ /* 0x000fe200078e00ff */
[--C-:B------:R-:W-:Y:S02]  /*8470*/  SHF.R.U32.HI R2, RZ, 0x10, R4.reuse ;  /* 0x00000010ff027819 */ /* 0x100fe40000011604 */
[C---:B------:R-:W-:Y:S02]  /*8480*/  LOP3.LUT R0, R4.reuse, 0xffff, RZ, 0xc0, !PT ;  /* 0x0000ffff04007812 */ /* 0x040fe400078ec0ff */
[----:B------:R-:W-:Y:S02]  /*8490*/  LOP3.LUT R8, R4, 0xff, RZ, 0xc0, !PT ;  /* 0x000000ff04087812 */ /* 0x000fe400078ec0ff */
[----:B------:R-:W-:Y:S02]  /*84a0*/  LOP3.LUT R2, R2, 0xff, RZ, 0xc0, !PT ;  /* 0x000000ff02027812 */ /* 0x000fe400078ec0ff */
[----:B------:R-:W-:Y:S02]  /*84b0*/  SHF.R.U32.HI R4, RZ, 0x18, R4 ;  /* 0x00000018ff047819 */ /* 0x000fe40000011604 */
[----:B------:R-:W-:-:S02]  /*84c0*/  SHF.R.U32.HI R7, RZ, 0x8, R0 ;  /* 0x00000008ff077819 */ /* 0x000fc40000011600 */
[----:B------:R-:W-:Y:S02]  /*84d0*/  LOP3.LUT R0, R5, UR15, R10, 0x96, !PT ;  /* 0x0000000f05007c12 */ /* 0x000fe4000f8e960a */
[----:B------:R-:W-:Y:S01]  /*84e0*/  PRMT R10, R2, 0x5410, R4 ;  /* 0x00005410020a7816 */ /* 0x000fe20000000004 */
[----:B------:R-:W-:Y:S01]  /*84f0*/  FFMA.FTZ R4, R128, c[0x0][0x23c], -R18 ;  /* 0x00008f0080047a23 */ /* 0x000fe20000010812 */
[----:B------:R-:W-:Y:S02]  /*8500*/  SHF.R.U32.HI R5, RZ, 0x10, R0 ;  /* 0x00000010ff057819 */ /* 0x000fe40000011600 */
[----:B------:R-:W-:Y:S01]  /*8510*/  LOP3.LUT R2, R0, 0xffff, RZ, 0xc0, !PT ;  /* 0x0000ffff00027812 */ /* 0x000fe200078ec0ff */
[----:B------:R4:W-:Y:S01]  /*8520*/  MUFU.EX2 R113, R4 ;  /* 0x0000000400717308 */ /* 0x0009e20000000800 */
[----:B------:R-:W-:Y:S02]  /*8530*/  PRMT R9, R8, 0x5410, R7 ;  /* 0x0000541008097816 */ /* 0x000fe40000000007 */
[----:B------:R-:W-:-:S02]  /*8540*/  LOP3.LUT R7, R0, 0xff, RZ, 0xc0, !PT ;  /* 0x000000ff00077812 */ /* 0x000fc400078ec0ff */
[----:B---3--:R-:W-:Y:S02]  /*8550*/  SHF.R.U32.HI R6, RZ, 0x18, R0 ;  /* 0x00000018ff067819 */ /* 0x008fe40000011600 */
[----:B------:R-:W-:Y:S02]  /*8560*/  LOP3.LUT R0, R5, 0xff, RZ, 0xc0, !PT ;  /* 0x000000ff05007812 */ /* 0x000fe400078ec0ff */
[----:B------:R-:W-:Y:S02]  /*8570*/  SHF.R.U32.HI R2, RZ, 0x8, R2 ;  /* 0x00000008ff027819 */ /* 0x000fe40000011602 */
[----:B------:R-:W-:Y:S01]  /*8580*/  PRMT R8, R0, 0x5410, R6 ;  /* 0x0000541000087816 */ /* 0x000fe20000000006 */
[----:B------:R-:W-:Y:S01]  /*8590*/  HSET2.LE.AND R0, R9, R81, PT ;  /* 0x0000005109007233 */ /* 0x000fe20003803000 */
[----:B------:R-:W-:Y:S02]  /*85a0*/  PRMT R5, R7, 0x5410, R2 ;  /* 0x0000541007057816 */ /* 0x000fe40000000002 */
[----:B--2---:R-:W-:Y:S01]  /*85b0*/  F2FP.BF16.PACK_AB R2, R107, R114 ;  /* 0x000000726b02723e */ /* 0x004fe200000010ff */
[----:B----4-:R-:W-:-:S03]  /*85c0*/  FFMA.FTZ R4, R126, c[0x0][0x23c], -R18 ;  /* 0x00008f007e047a23 */ /* 0x010fc60000010812 */
[----:B------:R-:W-:Y:S01]  /*85d0*/  LOP3.LUT R6, R0, R2, RZ, 0xc0, !PT ;  /* 0x0000000200067212 */ /* 0x000fe200078ec0ff */
[----:B------:R2:W3:Y:S01]  /*85e0*/  MUFU.EX2 R106, R4 ;  /* 0x00000004006a7308 */ /* 0x0004e20000000800 */
[----:B------:R-:W-:Y:S01]  /*85f0*/  HSET2.LE.AND R0, R10, R81, PT ;  /* 0x000000510a007233 */ /* 0x000fe20003803000 */
[----:B--2---:R-:W-:Y:S01]  /*8600*/  FFMA.FTZ R4, R148, c[0x0][0x23c], -R18 ;  /* 0x00008f0094047a23 */ /* 0x004fe20000010812 */
[----:B---3--:R-:W-:-:S05]  /*8610*/  F2FP.BF16.PACK_AB R2, R106, R113 ;  /* 0x000000716a02723e */ /* 0x008fca00000010ff */
[----:B------:R2:W3:Y:S01]  /*8620*/  MUFU.EX2 R116, R4 ;  /* 0x0000000400747308 */ /* 0x0004e20000000800 */
[----:B------:R-:W-:Y:S01]  /*8630*/  LOP3.LUT R7, R0, R2, RZ, 0xc0, !PT ;  /* 0x0000000200077212 */ /* 0x000fe200078ec0ff */
[----:B------:R-:W-:Y:S01]  /*8640*/  HSET2.LE.AND R0, R5, R81, PT ;  /* 0x0000005105007233 */ /* 0x000fe20003803000 */
[----:B------:R-:W-:-:S04]  /*8650*/  F2FP.BF16.PACK_AB R2, R117, R120 ;  /* 0x000000787502723e */ /* 0x000fc800000010ff */
[----:B--2---:R-:W-:Y:S01]  /*8660*/  LOP3.LUT R4, R0, R2, RZ, 0xc0, !PT ;  /* 0x0000000200047212 */ /* 0x004fe200078ec0ff */
[----:B------:R-:W-:Y:S01]  /*8670*/  HSET2.LE.AND R0, R8, R81, PT ;  /* 0x0000005108007233 */ /* 0x000fe20003803000 */
[----:B---3--:R-:W-:-:S04]  /*8680*/  F2FP.BF16.PACK_AB R2, R116, R119 ;  /* 0x000000777402723e */ /* 0x008fc800000010ff */
        /* <DEDUP_REMOVED lines=9> */
[----:B------:R-:W-:-:S04]  /*8720*/  LOP3.LUT R2, R7, UR10, R88, 0x96, !PT ;  /* 0x0000000a07027c12 */ /* 0x000fc8000f8e9658 */
        /* <DEDUP_REMOVED lines=8> */
[----:B------:R-:W-:Y:S01]  /*87b0*/  IMAD.WIDE.U32 R32, R0, -0x2daee0ad, RZ ;  /* 0xd2511f5300207825 */ /* 0x000fe200078e00ff */
[----:B------:R-:W-:-:S03]  /*87c0*/  LOP3.LUT R7, R7, UR6, R4, 0x96, !PT ;  /* 0x0000000607077c12 */ /* 0x000fc6000f8e9604 */
[----:B------:R-:W-:Y:S01]  /*87d0*/  FFMA.FTZ R2, R154, c[0x0][0x23c], -R16 ;  /* 0x00008f009a027a23 */ /* 0x000fe20000010810 */
[----:B------:R-:W-:Y:S01]  /*87e0*/  LOP3.LUT R0, R33, UR4, R6, 0x96, !PT ;  /* 0x0000000421007c12 */ /* 0x000fe2000f8e9606 */
[----:B------:R-:W-:Y:S02]  /*87f0*/  FFMA.FTZ R6, R130, c[0x0][0x23c], -R16 ;  /* 0x00008f0082067a23 */ /* 0x000fe40000010810 */
[----:B------:R2:W-:Y:S01]  /*8800*/  MUFU.EX2 R118, R2 ;  /* 0x0000000200767308 */ /* 0x0005e20000000800 */
[----:B------:R-:W-:-:S04]  /*8810*/  IMAD.WIDE.U32 R28, R7, -0x326172a9, RZ ;  /* 0xcd9e8d57071c7825 */ /* 0x000fc800078e00ff */
[----:B------:R-:W-:Y:S02]  /*8820*/  IMAD.MOV.U32 R157, RZ, RZ, R241 ;  /* 0x000000ffff9d7224 */ /* 0x000fe400078e00f1 */
[----:B-1----:R-:W-:Y:S01]  /*8830*/  IMAD.WIDE.U32 R4, R0, -0x326172a9, RZ ;  /* 0xcd9e8d5700047825 */ /* 0x002fe200078e00ff */
[----:B------:R1:W-:Y:S03]  /*8840*/  MUFU.EX2 R112, R6 ;  /* 0x0000000600707308 */ /* 0x0003e60000000800 */
[----:B------:R-:W-:Y:S01]  /*8850*/  IMAD.MOV.U32 R154, RZ, RZ, R240 ;  /* 0x000000ffff9a7224 */ /* 0x000fe200078e00f0 */
[----:B------:R-:W-:Y:S02]  /*8860*/  LOP3.LUT R0, R4, 0xffff, RZ, 0xc0, !PT ;  /* 0x0000ffff04007812 */ /* 0x000fe400078ec0ff */
[----:B------:R-:W-:Y:S01]  /*8870*/  SHF.R.U32.HI R7, RZ, 0x18, R4 ;  /* 0x00000018ff077819 */ /* 0x000fe20000011604 */
[----:B--2---:R-:W-:-:S04]  /*8880*/  FFMA.FTZ R2, R149, c[0x0][0x23c], -R16 ;  /* 0x00008f0095027a23 */ /* 0x004fc80000010810 */
[----:B------:R2:W3:Y:S01]  /*8890*/  MUFU.EX2 R115, R2 ;  /* 0x0000000200737308 */ /* 0x0004e20000000800 */
[----:B-1----:R-:W-:Y:S02]  /*88a0*/  FFMA.FTZ R6, R152, c[0x0][0x23c], -R17 ;  /* 0x00008f0098067a23 */ /* 0x002fe40000010811 */
[----:B------:R-:W-:-:S05]  /*88b0*/  IMAD.MOV.U32 R152, RZ, RZ, R123 ;  /* 0x000000ffff987224 */ /* 0x000fca00078e007b */
[----:B------:R1:W-:Y:S01]  /*88c0*/  MUFU.EX2 R251, R6 ;  /* 0x0000000600fb7308 */ /* 0x0003e20000000800 */
[----:B--2---:R-:W-:Y:S02]  /*88d0*/  SHF.R.U32.HI R2, RZ, 0x8, R0 ;  /* 0x00000008ff027819 */ /* 0x004fe40000011600 */
[----:B------:R-:W-:-:S04]  /*88e0*/  LOP3.LUT R0, R4, 0xff, RZ, 0xc0, !PT ;  /* 0x000000ff04007812 */ /* 0x000fc800078ec0ff */
[----:B------:R-:W-:Y:S02]  /*88f0*/  PRMT R10, R0, 0x5410, R2 ;  /* 0x00005410000a7816 */ /* 0x000fe40000000002 */
[----:B------:R-:W-:Y:S01]  /*8900*/  SHF.R.U32.HI R2, RZ, 0x10, R4 ;  /* 0x00000010ff027819 */ /* 0x000fe20000011604 */
[----:B------:R-:W-:Y:S01]  /*8910*/  FFMA.FTZ R4, R131, c[0x0][0x23c], -R17 ;  /* 0x00008f0083047a23 */ /* 0x000fe20000010811 */
[----:B------:R-:W-:Y:S02]  /*8920*/  LOP3.LUT R0, R5, UR15, R28, 0x96, !PT ;  /* 0x0000000f05007c12 */ /* 0x000fe4000f8e961c */
[----:B------:R-:W-:Y:S01]  /*8930*/  LOP3.LUT R2, R2, 0xff, RZ, 0xc0, !PT ;  /* 0x000000ff02027812 */ /* 0x000fe200078ec0ff */
[----:B------:R2:W4:Y:S01]  /*8940*/  MUFU.EX2 R250, R4 ;  /* 0x0000000400fa7308 */ /* 0x0005220000000800 */
[----:B-1----:R-:W-:Y:S02]  /*8950*/  SHF.R.U32.HI R6, RZ, 0x18, R0 ;  /* 0x00000018ff067819 */ /* 0x002fe40000011600 */
[----:B------:R-:W-:-:S02]  /*8960*/  PRMT R9, R2, 0x5410, R7 ;  /* 0x0000541002097816 */ /* 0x000fc40000000007 */
[C---:B------:R-:W-:Y:S02]  /*8970*/  LOP3.LUT R2, R0.reuse, 0xffff, RZ, 0xc0, !PT ;  /* 0x0000ffff00027812 */ /* 0x040fe400078ec0ff */
[----:B------:R-:W-:Y:S02]  /*8980*/  LOP3.LUT R7, R0, 0xff, RZ, 0xc0, !PT ;  /* 0x000000ff00077812 */ /* 0x000fe400078ec0ff */
[----:B------:R-:W-:Y:S01]  /*8990*/  SHF.R.U32.HI R5, RZ, 0x8, R2 ;  /* 0x00000008ff057819 */ /* 0x000fe20000011602 */
[----:B------:R-:W-:-:S03]  /*89a0*/  FFMA.FTZ R2, R206, c[0x0][0x23c], -R17 ;  /* 0x00008f00ce027a23 */ /* 0x000fc60000010811 */
[----:B------:R-:W-:Y:S01]  /*89b0*/  PRMT R8, R7, 0x5410, R5 ;  /* 0x0000541007087816 */ /* 0x000fe20000000005 */
[----:B------:R3:W-:Y:S01]  /*89c0*/  MUFU.EX2 R249, R2 ;  /* 0x0000000200f97308 */ /* 0x0007e20000000800 */
[----:B--2---:R-:W-:-:S04]  /*89d0*/  SHF.R.U32.HI R4, RZ, 0x10, R0 ;  /* 0x00000010ff047819 */ /* 0x004fc80000011600 */
[----:B------:R-:W-:Y:S01]  /*89e0*/  LOP3.LUT R0, R4, 0xff, RZ, 0xc0, !PT ;  /* 0x000000ff04007812 */ /* 0x000fe200078ec0ff */
[----:B------:R-:W-:-:S03]  /*89f0*/  FFMA.FTZ R4, R204, c[0x0][0x23c], -R17 ;  /* 0x00008f00cc047a23 */ /* 0x000fc60000010811 */
[----:B------:R-:W-:Y:S01]  /*8a00*/  PRMT R5, R0, 0x5410, R6 ;  /* 0x0000541000057816 */ /* 0x000fe20000000006 */
[----:B------:R-:W-:Y:S01]  /*8a10*/  HSET2.LE.AND R0, R10, R81, PT ;  /* 0x000000510a007233 */ /* 0x000fe20003803000 */
[----:B------:R1:W2:Y:S01]  /*8a20*/  MUFU.EX2 R248, R4 ;  /* 0x0000000400f87308 */ /* 0x0002a20000000800 */
[----:B---3--:R-:W-:-:S04]  /*8a30*/  F2FP.BF16.PACK_AB R2, R112, R115 ;  /* 0x000000737002723e */ /* 0x008fc800000010ff */
[----:B------:R-:W-:Y:S01]  /*8a40*/  LOP3.LUT R6, R0, R2, RZ, 0xc0, !PT ;  /* 0x0000000200067212 */ /* 0x000fe200078ec0ff */
[----:B------:R-:W-:Y:S01]  /*8a50*/  HSET2.LE.AND R0, R9, R81, PT ;  /* 0x0000005109007233 */ /* 0x000fe20003803000 */
[----:B----4-:R-:W-:-:S04]  /*8a60*/  F2FP.BF16.PACK_AB R2, R250, R251 ;  /* 0x000000fbfa02723e */ /* 0x010fc800000010ff */
[----:B------:R-:W-:Y:S01]  /*8a70*/  LOP3.LUT R7, R0, R2, RZ, 0xc0, !PT ;  /* 0x0000000200077212 */ /* 0x000fe200078ec0ff */
[----:B------:R-:W-:Y:S01]  /*8a80*/  HSET2.LE.AND R0, R8, R81, PT ;  /* 0x0000005108007233 */ /* 0x000fe20003803000 */
[----:B------:R-:W-:-:S04]  /*8a90*/  F2FP.BF16.PACK_AB R2, R118, R121 ;  /* 0x000000797602723e */ /* 0x000fc800000010ff */
[----:B-1----:R-:W-:Y:S01]  /*8aa0*/  LOP3.LUT R4, R0, R2, RZ, 0xc0, !PT ;  /* 0x0000000200047212 */ /* 0x002fe200078ec0ff */
[----:B------:R-:W-:Y:S01]  /*8ab0*/  HSET2.LE.AND R0, R5, R81, PT ;  /* 0x0000005105007233 */ /* 0x000fe20003803000 */
[----:B--2---:R-:W-:-:S04]  /*8ac0*/  F2FP.BF16.PACK_AB R2, R248, R249 ;  /* 0x000000f9f802723e */ /* 0x004fc800000010ff */
[----:B------:R-:W-:Y:S01]  /*8ad0*/  LOP3.LUT R5, R0, R2, RZ, 0xc0, !PT ;  /* 0x0000000200057212 */ /* 0x000fe200078ec0ff */
[--C-:B------:R-:W-:Y:S02]  /*8ae0*/  FFMA.FTZ R0, R151, c[0x0][0x23c], -R19.reuse ;  /* 0x00008f0097007a23 */ /* 0x100fe40000010813 */
[----:B------:R-:W-:Y:S02]  /*8af0*/  FFMA.FTZ R2, R129, c[0x0][0x23c], -R19 ;  /* 0x00008f0081027a23 */ /* 0x000fe40000010813 */
[----:B------:R1:W-:Y:S02]  /*8b00*/  MUFU.EX2 R246, R0 ;  /* 0x0000000000f67308 */ /* 0x0003e40000000800 */
[C---:B------:R-:W-:Y:S06]  /*8b10*/  HMMA.16816.F32.BF16 R36, R4.reuse, R20, R44 ;  /* 0x000000140424723c */ /* 0x040fec000004182c */
[----:B------:R2:W-:Y:S02]  /*8b20*/  MUFU.EX2 R244, R2 ;  /* 0x0000000200f47308 */ /* 0x0005e40000000800 */
[----:B------:R-:W-:Y:S01]  /*8b30*/  HMMA.16816.F32.BF16 R40, R4, R22, R40 ;  /* 0x000000160428723c */ /* 0x000fe20000041828 */
[----:B-1----:R-:W-:-:S07]  /*8b40*/  LOP3.LUT R0, R11, UR5, R34, 0x96, !PT ;  /* 0x000000050b007c12 */ /* 0x002fce000f8e9622 */
[----:B------:R-:W-:Y:S01]  /*8b50*/  HMMA.16816.F32.BF16 R44, R4, R12, R72 ;  /* 0x0000000c042c723c */ /* 0x000fe20000041848 */
[----:B--2---:R-:W-:-:S07]  /*8b60*/  FFMA.FTZ R2, R110, c[0x0][0x23c], -R19 ;  /* 0x00008f006e027a23 */ /* 0x004fce0000010813 */
[----:B------:R-:W-:Y:S01]  /*8b70*/  HMMA.16816.F32.BF16 R48, R4, R14, R48 ;  /* 0x0000000e0430723c */ /* 0x000fe20000041830 */
[----:B------:R-:W1:Y:S01]  /*8b80*/  LDSM.16.MT88.4 R12, [R209+0x4c00] ;  /* 0x004c0000d10c783b */ /* 0x000e620000004200 */
[----:B------:R2:W-:Y:S05]  /*8b90*/  MUFU.EX2 R245, R2 ;  /* 0x0000000200f57308 */ /* 0x0005ea0000000800 */
[----:B------:R-:W-:-:S05]  /*8ba0*/  IMAD.WIDE.U32 R4, R0, -0x2daee0ad, RZ ;  /* 0xd2511f5300047825 */ /* 0x000fca00078e00ff */
[C---:B------:R-:W-:Y:S02]  /*8bb0*/  LOP3.LUT R0, R4.reuse, 0xffff, RZ, 0xc0, !PT ;  /* 0x0000ffff04007812 */ /* 0x040fe400078ec0ff */
[----:B------:R-:W-:Y:S02]  /*8bc0*/  LOP3.LUT R7, R4, 0xff, RZ, 0xc0, !PT ;  /* 0x000000ff04077812 */ /* 0x000fe400078ec0ff */
[----:B------:R-:W-:Y:S01]  /*8bd0*/  SHF.R.U32.HI R6, RZ, 0x8, R0 ;  /* 0x00000008ff067819 */ /* 0x000fe20000011600 */
[----:B--2---:R-:W-:Y:S01]  /*8be0*/  FFMA.FTZ R2, R108, c[0x0][0x23c], -R19 ;  /* 0x00008f006c027a23 */ /* 0x004fe20000010813 */
[----:B------:R-:W-:Y:S01]  /*8bf0*/  LOP3.LUT R0, R5, UR14, R24, 0x96, !PT ;  /* 0x0000000e05007c12 */ /* 0x000fe2000f8e9618 */
[----:B------:R-:W-:Y:S01]  /*8c00*/  FFMA.FTZ R5, R155, c[0x0][0x23c], -R18 ;  /* 0x00008f009b057a23 */ /* 0x000fe20000010812 */
[----:B------:R-:W-:Y:S01]  /*8c10*/  PRMT R10, R7, 0x5410, R6 ;  /* 0x00005410070a7816 */ /* 0x000fe20000000006 */
[----:B------:R2:W3:Y:S01]  /*8c20*/  MUFU.EX2 R247, R2 ;  /* 0x0000000200f77308 */ /* 0x0004e20000000800 */
[----:B------:R-:W-:Y:S01]  /*8c30*/  SHF.R.U32.HI R9, RZ, 0x18, R4 ;  /* 0x00000018ff097819 */ /* 0x000fe20000011604 */
[----:B------:R-:W-:Y:S01]  /*8c40*/  FFMA.FTZ R6, R111, c[0x0][0x23c], -R18 ;  /* 0x00008f006f067a23 */ /* 0x000fe20000010812 */
[----:B------:R-:W-:Y:S01]  /*8c50*/  LOP3.LUT R8, R0, 0xff, RZ, 0xc0, !PT ;  /* 0x000000ff00087812 */ /* 0x000fe200078ec0ff */
[----:B------:R-:W4:Y:S01]  /*8c60*/  LDSM.16.MT88.4 R24, [R210+0x4c00] ;  /* 0x004c0000d218783b */ /* 0x000f220000004200 */
[----:B------:R-:W-:-:S03]  /*8c70*/  IMAD.MOV.U32 R155, RZ, RZ, R122 ;  /* 0x000000ffff9b7224 */ /* 0x000fc600078e007a */
[----:B------:R1:W-:Y:S01]  /*8c80*/  MUFU.EX2 R242, R5 ;  /* 0x0000000500f27308 */ /* 0x0003e20000000800 */
[----:B--2---:R-:W-:-:S07]  /*8c90*/  SHF.R.U32.HI R2, RZ, 0x10, R4 ;  /* 0x00000010ff027819 */ /* 0x004fce0000011604 */
[----:B------:R2:W-:Y:S01]  /*8ca0*/  MUFU.EX2 R243, R6 ;  /* 0x0000000600f37308 */ /* 0x0005e20000000800 */
[----:B------:R-:W-:Y:S02]  /*8cb0*/  SHF.R.U32.HI R4, RZ, 0x10, R0 ;  /* 0x00000010ff047819 */ /* 0x000fe40000011600 */
[----:B------:R-:W-:Y:S02]  /*8cc0*/  LOP3.LUT R7, R2, 0xff, RZ, 0xc0, !PT ;  /* 0x000000ff02077812 */ /* 0x000fe400078ec0ff */
[----:B------:R-:W-:Y:S02]  /*8cd0*/  LOP3.LUT R2, R0, 0xffff, RZ, 0xc0, !PT ;  /* 0x0000ffff00027812 */ /* 0x000fe400078ec0ff */
[----:B------:R-:W-:Y:S02]  /*8ce0*/  PRMT R7, R7, 0x5410, R9 ;  /* 0x0000541007077816 */ /* 0x000fe40000000009 */
[----:B-1----:R-:W-:Y:S02]  /*8cf0*/  SHF.R.U32.HI R5, RZ, 0x8, R2 ;  /* 0x00000008ff057819 */ /* 0x002fe40000011602 */
[----:B------:R-:W-:-:S02]  /*8d00*/  SHF.R.U32.HI R2, RZ, 0x18, R0 ;  /* 0x00000018ff027819 */ /* 0x000fc40000011600 */
[----:B------:R-:W-:Y:S01]  /*8d10*/  LOP3.LUT R0, R4, 0xff, RZ, 0xc0, !PT ;  /* 0x000000ff04007812 */ /* 0x000fe200078ec0ff */
[--C-:B------:R-:W-:Y:S01]  /*8d20*/  FFMA.FTZ R4, R109, c[0x0][0x23c], -R18.reuse ;  /* 0x00008f006d047a23 */ /* 0x100fe20000010812 */
[----:B------:R-:W-:Y:S01]  /*8d30*/  PRMT R8, R8, 0x5410, R5 ;  /* 0x0000541008087816 */ /* 0x000fe20000000005 */
[----:B------:R-:W-:Y:S01]  /*8d40*/  FFMA.FTZ R5, R150, c[0x0][0x23c], -R18 ;  /* 0x00008f0096057a23 */ /* 0x000fe20000010812 */
[----:B------:R-:W-:Y:S01]  /*8d50*/  PRMT R9, R0, 0x5410, R2 ;  /* 0x0000541000097816 */ /* 0x000fe20000000002 */
[----:B------:R-:W1:Y:S01]  /*8d60*/  MUFU.EX2 R241, R4 ;  /* 0x0000000400f17308 */ /* 0x000e620000000800 */
[----:B------:R-:W-:Y:S01]  /*8d70*/  HSET2.LE.AND R0, R10, R81, PT ;  /* 0x000000510a007233 */ /* 0x000fe20003803000 */
[----:B---3--:R-:W-:-:S04]  /*8d80*/  F2FP.BF16.PACK_AB R2, R247, R245 ;  /* 0x000000f5f702723e */ /* 0x008fc800000010ff */
[----:B--2---:R-:W-:Y:S01]  /*8d90*/  LOP3.LUT R6, R0, R2, RZ, 0xc0, !PT ;  /* 0x0000000200067212 */ /* 0x004fe200078ec0ff */
[----:B------:R-:W-:Y:S01]  /*8da0*/  HSET2.LE.AND R0, R7, R81, PT ;  /* 0x0000005107007233 */ /* 0x000fe20003803000 */
[----:B------:R-:W2:Y:S01]  /*8db0*/  MUFU.EX2 R240, R5 ;  /* 0x0000000500f07308 */ /* 0x000ea20000000800 */
[----:B-1----:R-:W-:-:S04]  /*8dc0*/  F2FP.BF16.PACK_AB R2, R241, R243 ;  /* 0x000000f3f102723e */ /* 0x002fc800000010ff */
[----:B------:R-:W-:Y:S01]  /*8dd0*/  LOP3.LUT R7, R0, R2, RZ, 0xc0, !PT ;  /* 0x0000000200077212 */ /* 0x000fe200078ec0ff */
[----:B------:R-:W-:Y:S01]  /*8de0*/  HSET2.LE.AND R0, R8, R81, PT ;  /* 0x0000005108007233 */ /* 0x000fe20003803000 */
[----:B------:R-:W-:-:S04]  /*8df0*/  F2FP.BF16.PACK_AB R2, R244, R246 ;  /* 0x000000f6f402723e */ /* 0x000fc800000010ff */
[----:B------:R-:W-:Y:S01]  /*8e00*/  LOP3.LUT R4, R0, R2, RZ, 0xc0, !PT ;  /* 0x0000000200047212 */ /* 0x000fe200078ec0ff */
[----:B------:R-:W-:Y:S01]  /*8e10*/  HSET2.LE.AND R0, R9, R81, PT ;  /* 0x0000005109007233 */ /* 0x000fe20003803000 */
[----:B--2---:R-:W-:-:S04]  /*8e20*/  F2FP.BF16.PACK_AB R2, R240, R242 ;  /* 0x000000f2f002723e */ /* 0x004fc800000010ff */
[----:B------:R-:W-:Y:S01]  /*8e30*/  LOP3.LUT R5, R0, R2, RZ, 0xc0, !PT ;  /* 0x0000000200057212 */ /* 0x000fe200078ec0ff */
[--C-:B------:R-:W-:Y:S02]  /*8e40*/  FFMA.FTZ R0, R222, c[0x0][0x23c], -R16.reuse ;  /* 0x00008f00de007a23 */ /* 0x100fe40000010810 */
[----:B------:R-:W-:Y:S02]  /*8e50*/  FFMA.FTZ R2, R132, c[0x0][0x23c], -R16 ;  /* 0x00008f0084027a23 */ /* 0x000fe40000010810 */
[----:B------:R1:W-:Y:S01]  /*8e60*/  MUFU.EX2 R136, R0 ;  /* 0x0000000000887308 */ /* 0x0003e20000000800 */
[----:B------:R-:W-:Y:S01]  /*8e70*/  IMAD.MOV.U32 R222, RZ, RZ, R106 ;  /* 0x000000ffffde7224 */ /* 0x000fe200078e006a */
[C---:B------:R-:W-:Y:S06]  /*8e80*/  HMMA.16816.F32.BF16 R72, R4.reuse, R12, R52 ;  /* 0x0000000c0448723c */ /* 0x040fec0000041834 */
[----:B------:R-:W-:Y:S02]  /*8e90*/  MUFU.EX2 R132, R2 ;  /* 0x0000000200847308 */ /* 0x000fe40000000800 */
[----:B------:R-:W-:Y:S01]  /*8ea0*/  HMMA.16816.F32.BF16 R68, R4, R14, R68 ;  /* 0x0000000e0444723c */ /* 0x000fe20000041844 */
[----:B-1----:R-:W-:-:S07]  /*8eb0*/  FFMA.FTZ R0, R164, c[0x0][0x23c], -R16 ;  /* 0x00008f00a4007a23 */ /* 0x002fce0000010810 */
[C---:B----4-:R-:W-:Y:S01]  /*8ec0*/  HMMA.16816.F32.BF16 R64, R4.reuse, R24, R64 ;  /* 0x000000180440723c */ /* 0x050fe20000041840 */
[----:B------:R1:W-:Y:S07]  /*8ed0*/  MUFU.EX2 R204, R0 ;  /* 0x0000000000cc7308 */ /* 0x0003ee0000000800 */
[----:B------:R-:W-:Y:S01]  /*8ee0*/  HMMA.16816.F32.BF16 R52, R4, R26, R76 ;  /* 0x0000001a0434723c */ /* 0x000fe2000004184c */
[----:B-1----:R-:W-:Y:S02]  /*8ef0*/  FFMA.FTZ R0, R156, c[0x0][0x23c], -R16 ;  /* 0x00008f009c007a23 */ /* 0x002fe40000010810 */
[----:B------:R-:W-:-:S02]  /*8f00*/  IMAD.MOV.U32 R156, RZ, RZ, R166 ;  /* 0x000000ffff9c7224 */ /* 0x000fc400078e00a6 */
[----:B------:R1:W2:Y:S02]  /*8f10*/  MUFU.EX2 R206, R0 ;  /* 0x0000000000ce7308 */ /* 0x0002a40000000800 */
[----:B-1----:R-:W-:-:S05]  /*8f20*/  LOP3.LUT R0, R29, UR5, R30, 0x96, !PT ;  /* 0x000000051d007c12 */ /* 0x002fca000f8e961e */
[----:B------:R-:W-:-:S04]  /*8f30*/  IMAD.WIDE.U32 R4, R0, -0x2daee0ad, RZ ;  /* 0xd2511f5300047825 */ /* 0x000fc800078e00ff */
[----:B------:R-:W-:Y:S01]  /*8f40*/  FFMA.FTZ R0, R224, c[0x0][0x23c], -R17 ;  /* 0x00008f00e0007a23 */ /* 0x000fe20000010811 */
[C---:B------:R-:W-:Y:S01]  /*8f50*/  LOP3.LUT R2, R4.reuse, 0xffff, RZ, 0xc0, !PT ;  /* 0x0000ffff04027812 */ /* 0x040fe200078ec0ff */
[----:B------:R-:W-:Y:S01]  /*8f60*/  IMAD.MOV.U32 R224, RZ, RZ, R107 ;  /* 0x000000ffffe07224 */ /* 0x000fe200078e006b */
[--C-:B------:R-:W-:Y:S01]  /*8f70*/  SHF.R.U32.HI R7, RZ, 0x10, R4.reuse ;  /* 0x00000010ff077819 */ /* 0x100fe20000011604 */
[----:B------:R1:W-:Y:S01]  /*8f80*/  MUFU.EX2 R130, R0 ;  /* 0x0000000000827308 */ /* 0x0003e20000000800 */
[----:B------:R-:W-:Y:S02]  /*8f90*/  LOP3.LUT R8, R4, 0xff, RZ, 0xc0, !PT ;  /* 0x000000ff04087812 */ /* 0x000fe400078ec0ff */
[----:B------:R-:W-:Y:S02]  /*8fa0*/  SHF.R.U32.HI R6, RZ, 0x18, R4 ;  /* 0x00000018ff067819 */ /* 0x000fe40000011604 */
[----:B------:R-:W-:Y:S02]  /*8fb0*/  SHF.R.U32.HI R4, RZ, 0x8, R2 ;  /* 0x00000008ff047819 */ /* 0x000fe40000011602 */
[----:B------:R-:W-:Y:S01]  /*8fc0*/  LOP3.LUT R2, R7, 0xff, RZ, 0xc0, !PT ;  /* 0x000000ff07027812 */ /* 0x000fe200078ec0ff */
[----:B------:R-:W-:Y:S01]  /*8fd0*/  FFMA.FTZ R7, R207, c[0x0][0x23c], -R17 ;  /* 0x00008f00cf077a23 */ /* 0x000fe20000010811 */
[----:B------:R-:W-:Y:S01]  /*8fe0*/  PRMT R10, R8, 0x5410, R4 ;  /* 0x00005410080a7816 */ /* 0x000fe20000000004 */
[----:B------:R-:W-:Y:S01]  /*8ff0*/  IMAD.MOV.U32 R207, RZ, RZ, R113 ;  /* 0x000000ffffcf7224 */ /* 0x000fe200078e0071 */
[----:B------:R-:W-:Y:S01]  /*9000*/  PRMT R9, R2, 0x5410, R6 ;  /* 0x0000541002097816 */ /* 0x000fe20000000006 */
[----:B------:R3:W-:Y:S01]  /*9010*/  MUFU.EX2 R128, R7 ;  /* 0x0000000700807308 */ /* 0x0007e20000000800 */
[----:B-1----:R-:W-:Y:S01]  /*9020*/  LOP3.LUT R0, R5, UR14, R32, 0x96, !PT ;  /* 0x0000000e05007c12 */ /* 0x002fe2000f8e9620 */
[----:B------:R-:W-:Y:S01]  /*9030*/  FFMA.FTZ R5, R158, c[0x0][0x23c], -R17 ;  /* 0x00008f009e057a23 */ /* 0x000fe20000010811 */
[----:B------:R-:W-:Y:S01]  /*9040*/  LDSM.16.MT88.4 R32, [R210+0x5000] ;  /* 0x00500000d220783b */ /* 0x000fe20000004200 */
[----:B------:R-:W-:Y:S01]  /*9050*/  IMAD.MOV.U32 R158, RZ, RZ, R121 ;  /* 0x000000ffff9e7224 */ /* 0x000fe200078e0079 */
[----:B------:R-:W-:-:S03]  /*9060*/  LOP3.LUT R2, R0, 0xffff, RZ, 0xc0, !PT ;  /* 0x0000ffff00027812 */ /* 0x000fc600078ec0ff */
[----:B------:R1:W-:Y:S01]  /*9070*/  MUFU.EX2 R131, R5 ;  /* 0x0000000500837308 */ /* 0x0003e20000000800 */
[----:B------:R-:W-:Y:S02]  /*9080*/  LOP3.LUT R6, R0, 0xff, RZ, 0xc0, !PT ;  /* 0x000000ff00067812 */ /* 0x000fe400078ec0ff */
[----:B------:R-:W-:Y:S02]  /*9090*/  SHF.R.U32.HI R4, RZ, 0x18, R0 ;  /* 0x00000018ff047819 */ /* 0x000fe40000011600 */
[----:B------:R-:W-:Y:S01]  /*90a0*/  SHF.R.U32.HI R2, RZ, 0x8, R2 ;  /* 0x00000008ff027819 */ /* 0x000fe20000011602 */
[----:B---3--:R-:W-:-:S03]  /*90b0*/  HSET2.LE.AND R7, R9, R81, PT ;  /* 0x0000005109077233 */ /* 0x008fc60003803000 */
[----:B------:R-:W-:Y:S02]  /*90c0*/  PRMT R8, R6, 0x5410, R2 ;  /* 0x0000541006087816 */ /* 0x000fe40000000002 */
[----:B--2---:R-:W-:Y:S01]  /*90d0*/  F2FP.BF16.PACK_AB R2, R132, R206 ;  /* 0x000000ce8402723e */ /* 0x004fe200000010ff */
[----:B-1----:R-:W-:Y:S02]  /*90e0*/  FFMA.FTZ R5, R134, c[0x0][0x23c], -R17 ;  /* 0x00008f0086057a23 */ /* 0x002fe40000010811 */
[----:B------:R-:W-:Y:S02]  /*90f0*/  IMAD.MOV.U32 R134, RZ, RZ, R112 ;  /* 0x000000ffff867224 */ /* 0x000fe400078e0070 */
[----:B------:R1:W2:Y:S02]  /*9100*/  MUFU.EX2 R129, R5 ;  /* 0x0000000500817308 */ /* 0x0002a40000000800 */
[----:B-1----:R-:W-:-:S04]  /*9110*/  SHF.R.U32.HI R5, RZ, 0x10, R0 ;  /* 0x00000010ff057819 */ /* 0x002fc80000011600 */
[----:B------:R-:W-:-:S04]  /*9120*/  LOP3.LUT R0, R5, 0xff, RZ, 0xc0, !PT ;  /* 0x000000ff05007812 */ /* 0x000fc800078ec0ff */
[----:B------:R-:W-:Y:S01]  /*9130*/  PRMT R5, R0, 0x5410, R4 ;  /* 0x0000541000057816 */ /* 0x000fe20000000004 */
[----:B------:R-:W-:Y:S01]  /*9140*/  HSET2.LE.AND R0, R10, R81, PT ;  /* 0x000000510a007233 */ /* 0x000fe20003803000 */
[----:B--2---:R-:W-:-:S03]  /*9150*/  F2FP.BF16.PACK_AB R4, R129, R131 ;  /* 0x000000838104723e */ /* 0x004fc600000010ff */
[--C-:B------:R-:W-:Y:S01]  /*9160*/  HSET2.LE.AND R5, R5, R81.reuse, PT ;  /* 0x0000005105057233 */ /* 0x100fe20003803000 */
[----:B------:R-:W-:Y:S01]  /*9170*/  LOP3.LUT R6, R0, R2, RZ, 0xc0, !PT ;  /* 0x0000000200067212 */ /* 0x000fe200078ec0ff */
[----:B------:R-:W-:Y:S01]  /*9180*/  HSET2.LE.AND R0, R8, R81, PT ;  /* 0x0000005108007233 */ /* 0x000fe20003803000 */
[----:B------:R-:W-:Y:S02]  /*9190*/  F2FP.BF16.PACK_AB R2, R204, R136 ;  /* 0x00000088cc02723e */ /* 0x000fe400000010ff */
[----:B------:R-:W-:Y:S02]  /*91a0*/  LOP3.LUT R7, R7, R4, RZ, 0xc0, !PT ;  /* 0x0000000407077212 */ /* 0x000fe400078ec0ff */
[----:B------:R-:W-:Y:S02]  /*91b0*/  LOP3.LUT R4, R0, R2, RZ, 0xc0, !PT ;  /* 0x0000000200047212 */ /* 0x000fe400078ec0ff */
[----:B------:R-:W-:Y:S02]  /*91c0*/  IADD3 R0, R84, 0x2, RZ ;  /* 0x0000000254007810 */ /* 0x000fe40007ffe0ff */
[----:B------:R-:W-:-:S02]  /*91d0*/  F2FP.BF16.PACK_AB R8, R128, R130 ;  /* 0x000000828008723e */ /* 0x000fc400000010ff */
[----:B------:R-:W-:Y:S02]  /*91e0*/  LOP3.LUT R0, R91, UR21, R0, 0x96, !PT ;  /* 0x000000155b007c12 */ /* 0x000fe4000f8e9600 */
[----:B------:R-:W-:-:S03]  /*91f0*/  LOP3.LUT R5, R5, R8, RZ, 0xc0, !PT ;  /* 0x0000000805057212 */ /* 0x000fc600078ec0ff */
[----:B------:R-:W-:-:S04]  /*9200*/  IMAD.WIDE.U32 R20, R0, -0x326172a9, RZ ;  /* 0xcd9e8d5700147825 */ /* 0x000fc800078e00ff */
[----:B------:R-:W-:Y:S01]  /*9210*/  HMMA.16816.F32.BF16 R40, R4, R14, R40 ;  /* 0x0000000e0428723c */ /* 0x000fe20000041828 */
[----:B------:R-:W-:Y:S02]  /*9220*/  LOP3.LUT R0, R21, UR13, R82, 0x96, !PT ;  /* 0x0000000d15007c12 */ /* 0x000fe4000f8e9652 */
[----:B------:R-:W-:-:S03]  /*9230*/  LOP3.LUT R2, R63, UR11, R20, 0x96, !PT ;  /* 0x0000000b3f027c12 */ /* 0x000fc6000f8e9614 */
[----:B------:R-:W-:Y:S02]  /*9240*/  IMAD.WIDE.U32 R8, R0, -0x2daee0ad, RZ ;  /* 0xd2511f5300087825 */ /* 0x000fe400078e00ff */
[----:B------:R-:W-:Y:S02]  /*9250*/  HMMA.16816.F32.BF16 R76, R4, R12, R36 ;  /* 0x0000000c044c723c */ /* 0x000fe40000041824 */
[----:B------:R-:W-:Y:S01]  /*9260*/  IMAD.WIDE.U32 R10, R2, -0x2daee0ad, RZ ;  /* 0xd2511f53020a7825 */ /* 0x000fe200078e00ff */
[----:B------:R-:W-:-:S04]  /*9270*/  LOP3.LUT R2, R9, UR10, R86, 0x96, !PT ;  /* 0x0000000a09027c12 */ /* 0x000fc8000f8e9656 */
[----:B------:R-:W-:Y:S01]  /*9280*/  LOP3.LUT R0, R11, UR8, R8, 0x96, !PT ;  /* 0x000000080b007c12 */ /* 0x000fe2000f8e9608 */
[----:B------:R-:W-:Y:S01]  /*9290*/  IMAD.WIDE.U32 R8, R2, -0x326172a9, RZ ;  /* 0xcd9e8d5702087825 */ /* 0x000fe200078e00ff */
[----:B------:R-:W-:Y:S03]  /*92a0*/  HMMA.16816.F32.BF16 R44, R4, R24, R44 ;  /* 0x00000018042c723c */ /* 0x000fe6000004182c */
[----:B------:R-:W-:Y:S01]  /*92b0*/  IMAD.WIDE.U32 R14, R0, -0x326172a9, RZ ;  /* 0xcd9e8d57000e7825 */ /* 0x000fe200078e00ff */
[----:B------:R-:W-:-:S03]  /*92c0*/  LOP3.LUT R9, R9, UR9, R62, 0x96, !PT ;  /* 0x0000000909097c12 */ /* 0x000fc6000f8e963e */
[----:B------:R-:W-:Y:S01]  /*92d0*/  FFMA.FTZ R0, R165, c[0x0][0x23c], -R19 ;  /* 0x00008f00a5007a23 */ /* 0x000fe20000010813 */
[----:B------:R-:W-:Y:S01]  /*92e0*/  LOP3.LUT R2, R15, UR7, R8, 0x96, !PT ;  /* 0x000000070f027c12 */ /* 0x000fe2000f8e9608 */
[----:B------:R-:W-:Y:S01]  /*92f0*/  HMMA.16816.F32.BF16 R48, R4, R26, R48 ;  /* 0x0000001a0430723c */ /* 0x000fe20000041830 */
[----:B------:R-:W1:Y:S01]  /*9300*/  LDSM.16.MT88.4 R24, [R209+0x5000] ;  /* 0x00500000d118783b */ /* 0x000e620000004200 */
[----:B------:R2:W-:Y:S01]  /*9310*/  MUFU.EX2 R127, R0 ;  /* 0x00000000007f7308 */ /* 0x0005e20000000800 */
[----:B------:R-:W-:Y:S02]  /*9320*/  IMAD.MOV.U32 R39, RZ, RZ, R120 ;  /* 0x000000ffff277224 */ /* 0x000fe400078e0078 */
[----:B------:R-:W-:-:S04]  /*9330*/  IMAD.WIDE.U32 R36, R2, -0x2daee0ad, RZ ;  /* 0xd2511f5302247825 */ /* 0x000fc800078e00ff */
[----:B------:R-:W-:-:S04]  /*9340*/  IMAD.WIDE.U32 R4, R9, -0x2daee0ad, RZ ;  /* 0xd2511f5309047825 */ /* 0x000fc800078e00ff */
[--C-:B------:R-:W-:Y:S01]  /*9350*/  FFMA.FTZ R2, R135, c[0x0][0x23c], -R19.reuse ;  /* 0x00008f0087027a23 */ /* 0x100fe20000010813 */
[----:B------:R-:W-:Y:S01]  /*9360*/  LOP3.LUT R4, R37, UR4, R4, 0x96, !PT ;  /* 0x0000000425047c12 */ /* 0x000fe2000f8e9604 */
[----:B------:R-:W-:Y:S02]  /*9370*/  IMAD.MOV.U32 R135, RZ, RZ, R114 ;  /* 0x000000ffff877224 */ /* 0x000fe400078e0072 */
[----:B------:R3:W-:Y:S01]  /*9380*/  MUFU.EX2 R124, R2 ;  /* 0x00000002007c7308 */ /* 0x0007e20000000800 */
[----:B--2---:R-:W-:Y:S02]  /*9390*/  FFMA.FTZ R0, R162, c[0x0][0x23c], -R19 ;  /* 0x00008f00a2007a23 */ /* 0x004fe40000010813 */
[----:B------:R-:W-:-:S05]  /*93a0*/  IMAD.MOV.U32 R162, RZ, RZ, R119 ;  /* 0x000000ffffa27224 */ /* 0x000fca00078e0077 */
[----:B------:R2:W-:Y:S01]  /*93b0*/  MUFU.EX2 R126, R0 ;  /* 0x00000000007e7308 */ /* 0x0005e20000000800 */
[----:B---3--:R-:W-:Y:S02]  /*93c0*/  FFMA.FTZ R2, R92, c[0x0][0x23c], -R19 ;  /* 0x00008f005c027a23 */ /* 0x008fe40000010813 */
[----:B------:R-:W-:-:S05]  /*93d0*/  IMAD.MOV.U32 R92, RZ, RZ, R118 ;  /* 0x000000ffff5c7224 */ /* 0x000fca00078e0076 */
[----:B------:R3:W4:Y:S01]  /*93e0*/  MUFU.EX2 R125, R2 ;  /* 0x00000002007d7308 */ /* 0x0007220000000800 */
[----:B--2---:R-:W-:Y:S01]  /*93f0*/  LOP3.LUT R0, R5, UR6, R10, 0x96, !PT ;  /* 0x0000000605007c12 */ /* 0x004fe2000f8e960a */
[----:B------:R-:W-:-:S04]  /*9400*/  IMAD.WIDE.U32 R4, R4, -0x326172a9, RZ ;  /* 0xcd9e8d5704047825 */ /* 0x000fc800078e00ff */
[----:B------:R-:W-:Y:S01]  /*9410*/  IMAD.WIDE.U32 R10, R0, -0x326172a9, RZ ;  /* 0xcd9e8d57000a7825 */ /* 0x000fe200078e00ff */
[----:B------:R-:W-:Y:S02]  /*9420*/  LOP3.LUT R0, R4, 0xffff, RZ, 0xc0, !PT ;  /* 0x0000ffff04007812 */ /* 0x000fe400078ec0ff */
[----:B------:R-:W-:Y:S02]  /*9430*/  SHF.R.U32.HI R8, RZ, 0x10, R4 ;  /* 0x00000010ff087819 */ /* 0x000fe40000011604 */
[----:B------:R-:W-:Y:S01]  /*9440*/  SHF.R.U32.HI R6, RZ, 0x8, R0 ;  /* 0x00000008ff067819 */ /* 0x000fe20000011600 */
[----:B---3--:R-:W-:Y:S01]  /*9450*/  FFMA.FTZ R2, R180, c[0x0][0x23c], -R18 ;  /* 0x00008f00b4027a23 */ /* 0x008fe20000010812 */
[----:B------:R-:W-:Y:S01]  /*9460*/  LOP3.LUT R9, R4, 0xff, RZ, 0xc0, !PT ;  /* 0x000000ff04097812 */ /* 0x000fe200078ec0ff */
[----:B------:R-:W-:Y:S01]  /*9470*/  IMAD.MOV.U32 R180, RZ, RZ, R115 ;  /* 0x000000ffffb47224 */ /* 0x000fe200078e0073 */
[----:B------:R-:W-:Y:S01]  /*9480*/  SHF.R.U32.HI R7, RZ, 0x18, R4 ;  /* 0x00000018ff077819 */ /* 0x000fe20000011604 */
[----:B------:R2:W-:Y:S01]  /*9490*/  MUFU.EX2 R122, R2 ;  /* 0x00000002007a7308 */ /* 0x0005e20000000800 */
[----:B------:R-:W-:-:S02]  /*94a0*/  LOP3.LUT R0, R5, UR15, R10, 0x96, !PT ;  /* 0x0000000f05007c12 */ /* 0x000fc4000f8e960a */
[----:B------:R-:W-:Y:S02]  /*94b0*/  LOP3.LUT R4, R8, 0xff, RZ, 0xc0, !PT ;  /* 0x000000ff08047812 */ /* 0x000fe400078ec0ff */
[----:B------:R-:W-:Y:S02]  /*94c0*/  PRMT R12, R9, 0x5410, R6 ;  /* 0x00005410090c7816 */ /* 0x000fe40000000006 */
[----:B------:R-:W-:Y:S01]  /*94d0*/  PRMT R10, R4, 0x5410, R7 ;  /* 0x00005410040a7816 */ /* 0x000fe20000000007 */
[----:B------:R-:W-:Y:S01]  /*94e0*/  FFMA.FTZ R7, R163, c[0x0][0x23c], -R18 ;  /* 0x00008f00a3077a23 */ /* 0x000fe20000010812 */
[----:B------:R-:W-:Y:S01]  /*94f0*/  SHF.R.U32.HI R4, RZ, 0x10, R0 ;  /* 0x00000010ff047819 */ /* 0x000fe20000011600 */
[----:B------:R-:W-:Y:S01]  /*9500*/  IMAD.MOV.U32 R163, RZ, RZ, R117 ;  /* 0x000000ffffa37224 */ /* 0x000fe200078e0075 */
[----:B------:R-:W-:Y:S01]  /*9510*/  LOP3.LUT R5, R0, 0xff, RZ, 0xc0, !PT ;  /* 0x000000ff00057812 */ /* 0x000fe200078ec0ff */
[----:B------:R-:W-:Y:S01]  /*9520*/  MUFU.EX2 R123, R7 ;  /* 0x00000007007b7308 */ /* 0x000fe20000000800 */
[----:B------:R-:W-:-:S02]  /*9530*/  LOP3.LUT R38, R11, UR5, R14, 0x96, !PT ;  /* 0x000000050b267c12 */ /* 0x000fc4000f8e960e */
[----:B--2---:R-:W-:-:S04]  /*9540*/  LOP3.LUT R2, R0, 0xffff, RZ, 0xc0, !PT ;  /* 0x0000ffff00027812 */ /* 0x004fc800078ec0ff */
[----:B------:R-:W-:Y:S02]  /*9550*/  SHF.R.U32.HI R6, RZ, 0x8, R2 ;  /* 0x00000008ff067819 */ /* 0x000fe40000011602 */
[----:B------:R-:W-:Y:S02]  /*9560*/  SHF.R.U32.HI R2, RZ, 0x18, R0 ;  /* 0x00000018ff027819 */ /* 0x000fe40000011600 */
[----:B------:R-:W-:Y:S01]  /*9570*/  LOP3.LUT R0, R4, 0xff, RZ, 0xc0, !PT ;  /* 0x000000ff04007812 */ /* 0x000fe200078ec0ff */
[----:B------:R-:W-:Y:S01]  /*9580*/  FFMA.FTZ R4, R142, c[0x0][0x23c], -R18 ;  /* 0x00008f008e047a23 */ /* 0x000fe20000010812 */
[----:B------:R-:W-:Y:S01]  /*9590*/  PRMT R8, R5, 0x5410, R6 ;  /* 0x0000541005087816 */ /* 0x000fe20000000006 */
[----:B------:R-:W-:Y:S01]  /*95a0*/  FFMA.FTZ R5, R167, c[0x0][0x23c], -R18 ;  /* 0x00008f00a7057a23 */ /* 0x000fe20000010812 */
[----:B------:R-:W-:Y:S01]  /*95b0*/  PRMT R9, R0, 0x5410, R2 ;  /* 0x0000541000097816 */ /* 0x000fe20000000002 */
[----:B------:R-:W2:Y:S01]  /*95c0*/  MUFU.EX2 R121, R4 ;  /* 0x0000000400797308 */ /* 0x000ea20000000800 */
[----:B------:R-:W-:Y:S01]  /*95d0*/  HSET2.LE.AND R0, R12, R81, PT ;  /* 0x000000510c007233 */ /* 0x000fe20003803000 */
[----:B----4-:R-:W-:Y:S01]  /*95e0*/  F2FP.BF16.PACK_AB R2, R125, R124 ;  /* 0x0000007c7d02723e */ /* 0x010fe200000010ff */
[----:B------:R-:W-:-:S03]  /*95f0*/  IMAD.MOV.U32 R142, RZ, RZ, R116 ;  /* 0x000000ffff8e7224 */ /* 0x000fc600078e0074 */
[----:B------:R-:W-:Y:S01]  /*9600*/  LOP3.LUT R6, R0, R2, RZ, 0xc0, !PT ;  /* 0x0000000200067212 */ /* 0x000fe200078ec0ff */
[----:B------:R-:W-:Y:S01]  /*9610*/  HSET2.LE.AND R0, R10, R81, PT ;  /* 0x000000510a007233 */ /* 0x000fe20003803000 */
[----:B------:R-:W3:Y:S01]  /*9620*/  MUFU.EX2 R120, R5 ;  /* 0x0000000500787308 */ /* 0x000ee20000000800 */
[----:B--2---:R-:W-:-:S04]  /*9630*/  F2FP.BF16.PACK_AB R2, R121, R123 ;  /* 0x0000007b7902723e */ /* 0x004fc800000010ff */
[----:B------:R-:W-:Y:S01]  /*9640*/  LOP3.LUT R7, R0, R2, RZ, 0xc0, !PT ;  /* 0x0000000200077212 */ /* 0x000fe200078ec0ff */
[----:B------:R-:W-:Y:S01]  /*9650*/  HSET2.LE.AND R0, R8, R81, PT ;  /* 0x0000005108007233 */ /* 0x000fe20003803000 */
[----:B------:R-:W-:-:S04]  /*9660*/  F2FP.BF16.PACK_AB R2, R126, R127 ;  /* 0x0000007f7e02723e */ /* 0x000fc800000010ff */
[----:B------:R-:W-:Y:S01]  /*9670*/  LOP3.LUT R4, R0, R2, RZ, 0xc0, !PT ;  /* 0x0000000200047212 */ /* 0x000fe200078ec0ff */
        /* <DEDUP_REMOVED lines=19> */
[----:B------:R-:W-:Y:S02]  /*97b0*/  LOP3.LUT R7, R7, UR6, R4, 0x96, !PT ;  /* 0x0000000607077c12 */ /* 0x000fe4000f8e9604 */
[----:B------:R-:W-:Y:S01]  /*97c0*/  IADD3 R0, R84, 0x3, RZ ;  /* 0x0000000354007810 */ /* 0x000fe20007ffe0ff */
[----:B------:R-:W-:Y:S01]  /*97d0*/  IMAD.MOV.U32 R84, RZ, RZ, R105 ;  /* 0x000000ffff547224 */ /* 0x000fe200078e0069 */
[----:B------:R-:W-:Y:S01]  /*97e0*/  LOP3.LUT R2, R23, UR4, R6, 0x96, !PT ;  /* 0x0000000417027c12 */ /* 0x000fe2000f8e9606 */
[----:B------:R-:W-:Y:S01]  /*97f0*/  IMAD.WIDE.U32 R6, R7, -0x326172a9, RZ ;  /* 0xcd9e8d5707067825 */ /* 0x000fe200078e00ff */
[----:B------:R-:W-:-:S03]  /*9800*/  LOP3.LUT R9, R91, UR21, R0, 0x96, !PT ;  /* 0x000000155b097c12 */ /* 0x000fc6000f8e9600 */
[----:B------:R-:W-:Y:S01]  /*9810*/  IMAD.WIDE.U32 R4, R2, -0x326172a9, RZ ;  /* 0xcd9e8d5702047825 */ /* 0x000fe200078e00ff */
[----:B------:R-:W-:-:S03]  /*9820*/  LOP3.LUT R29, R7, UR5, R8, 0x96, !PT ;  /* 0x00000005071d7c12 */ /* 0x000fc6000f8e9608 */
[----:B------:R-:W-:Y:S01]  /*9830*/  IMAD.WIDE.U32 R14, R9, -0x326172a9, RZ ;  /* 0xcd9e8d57090e7825 */ /* 0x000fe200078e00ff */
[----:B------:R-:W-:Y:S02]  /*9840*/  LOP3.LUT R0, R5, UR15, R6, 0x96, !PT ;  /* 0x0000000f05007c12 */ /* 0x000fe4000f8e9606 */
[C---:B------:R-:W-:Y:S02]  /*9850*/  LOP3.LUT R2, R4.reuse, 0xffff, RZ, 0xc0, !PT ;  /* 0x0000ffff04027812 */ /* 0x040fe400078ec0ff */
[--C-:B------:R-:W-:Y:S02]  /*9860*/  SHF.R.U32.HI R5, RZ, 0x10, R4.reuse ;  /* 0x00000010ff057819 */ /* 0x100fe40000011604 */
[----:B------:R-:W-:Y:S02]  /*9870*/  LOP3.LUT R7, R4, 0xff, RZ, 0xc0, !PT ;  /* 0x000000ff04077812 */ /* 0x000fe400078ec0ff */
[----:B------:R-:W-:Y:S02]  /*9880*/  SHF.R.U32.HI R6, RZ, 0x18, R4 ;  /* 0x00000018ff067819 */ /* 0x000fe40000011604 */
[----:B------:R-:W-:-:S02]  /*9890*/  SHF.R.U32.HI R4, RZ, 0x8, R2 ;  /* 0x00000008ff047819 */ /* 0x000fc40000011602 */
[----:B------:R-:W-:Y:S01]  /*98a0*/  LOP3.LUT R2, R5, 0xff, RZ, 0xc0, !PT ;  /* 0x000000ff05027812 */ /* 0x000fe200078ec0ff */
[----:B------:R-:W-:Y:S01]  /*98b0*/  FFMA.FTZ R5, R186, c[0x0][0x23c], -R16 ;  /* 0x00008f00ba057a23 */ /* 0x000fe20000010810 */
[----:B------:R-:W-:Y:S01]  /*98c0*/  PRMT R10, R7, 0x5410, R4 ;  /* 0x00005410070a7816 */ /* 0x000fe20000000004 */
[----:B------:R-:W-:Y:S01]  /*98d0*/  FFMA.FTZ R4, R183, c[0x0][0x23c], -R16 ;  /* 0x00008f00b7047a23 */ /* 0x000fe20000010810 */
[----:B------:R-:W-:Y:S01]  /*98e0*/  PRMT R11, R2, 0x5410, R6 ;  /* 0x00005410020b7816 */ /* 0x000fe20000000006 */
[----:B------:R1:W-:Y:S01]  /*98f0*/  MUFU.EX2 R117, R5 ;  /* 0x0000000500757308 */ /* 0x0003e20000000800 */
[----:B------:R-:W-:Y:S01]  /*9900*/  LOP3.LUT R2, R0, 0xffff, RZ, 0xc0, !PT ;  /* 0x0000ffff00027812 */ /* 0x000fe200078ec0ff */
[----:B------:R-:W-:Y:S02]  /*9910*/  FFMA.FTZ R6, R221, c[0x0][0x23c], -R17 ;  /* 0x00008f00dd067a23 */ /* 0x000fe40000010811 */
[----:B------:R-:W-:Y:S02]  /*9920*/  IMAD.MOV.U32 R186, RZ, RZ, R142 ;  /* 0x000000ffffba7224 */ /* 0x000fe400078e008e */
[----:B------:R-:W-:-:S02]  /*9930*/  IMAD.MOV.U32 R142, RZ, RZ, R103 ;  /* 0x000000ffff8e7224 */ /* 0x000fc400078e0067 */
[----:B------:R2:W-:Y:S01]  /*9940*/  MUFU.EX2 R116, R4 ;  /* 0x0000000400747308 */ /* 0x0005e20000000800 */
[----:B------:R-:W-:Y:S02]  /*9950*/  IMAD.MOV.U32 R221, RZ, RZ, R156 ;  /* 0x000000ffffdd7224 */ /* 0x000fe400078e009c */
[----:B------:R-:W-:Y:S02]  /*9960*/  IMAD.MOV.U32 R183, RZ, RZ, R163 ;  /* 0x000000ffffb77224 */ /* 0x000fe400078e00a3 */
[----:B-1----:R-:W-:-:S03]  /*9970*/  FFMA.FTZ R5, R181, c[0x0][0x23c], -R16 ;  /* 0x00008f00b5057a23 */ /* 0x002fc60000010810 */
[----:B------:R-:W-:Y:S01]  /*9980*/  MUFU.EX2 R113, R6 ;  /* 0x0000000600717308 */ /* 0x000fe20000000800 */
[----:B------:R-:W-:Y:S01]  /*9990*/  IMAD.MOV.U32 R181, RZ, RZ, R92 ;  /* 0x000000ffffb57224 */ /* 0x000fe200078e005c */
[----:B--2---:R-:W-:-:S06]  /*99a0*/  SHF.R.U32.HI R4, RZ, 0x8, R2 ;  /* 0x00000008ff047819 */ /* 0x004fcc0000011602 */
[----:B------:R-:W-:Y:S01]  /*99b0*/  MUFU.EX2 R119, R5 ;  /* 0x0000000500777308 */ /* 0x000fe20000000800 */
[----:B------:R-:W-:-:S04]  /*99c0*/  LOP3.LUT R2, R0, 0xff, RZ, 0xc0, !PT ;  /* 0x000000ff00027812 */ /* 0x000fc800078ec0ff */
[----:B------:R-:W-:Y:S01]  /*99d0*/  PRMT R8, R2, 0x5410, R4 ;  /* 0x0000541002087816 */ /* 0x000fe20000000004 */
[----:B------:R-:W-:Y:S01]  /*99e0*/  FFMA.FTZ R2, R172, c[0x0][0x23c], -R16 ;  /* 0x00008f00ac027a23 */ /* 0x000fe20000010810 */
[----:B------:R-:W-:Y:S01]  /*99f0*/  SHF.R.U32.HI R4, RZ, 0x10, R0 ;  /* 0x00000010ff047819 */ /* 0x000fe20000011600 */
[----:B------:R-:W-:Y:S02]  /*9a00*/  IMAD.MOV.U32 R172, RZ, RZ, R162 ;  /* 0x000000ffffac7224 */ /* 0x000fe400078e00a2 */
[----:B------:R1:W2:Y:S02]  /*9a10*/  MUFU.EX2 R118, R2 ;  /* 0x0000000200767308 */ /* 0x0002a40000000800 */
[----:B-1----:R-:W-:Y:S02]  /*9a20*/  SHF.R.U32.HI R2, RZ, 0x18, R0 ;  /* 0x00000018ff027819 */ /* 0x002fe40000011600 */
[----:B------:R-:W-:Y:S01]  /*9a30*/  LOP3.LUT R0, R4, 0xff, RZ, 0xc0, !PT ;  /* 0x000000ff04007812 */ /* 0x000fe200078ec0ff */
[----:B------:R-:W-:-:S02]  /*9a40*/  FFMA.FTZ R4, R182, c[0x0][0x23c], -R17 ;  /* 0x00008f00b6047a23 */ /* 0x000fc40000010811 */
[----:B------:R-:W-:Y:S01]  /*9a50*/  IMAD.MOV.U32 R182, RZ, RZ, R39 ;  /* 0x000000ffffb67224 */ /* 0x000fe200078e0027 */
[----:B------:R-:W-:Y:S01]  /*9a60*/  PRMT R7, R0, 0x5410, R2 ;  /* 0x0000541000077816 */ /* 0x000fe20000000002 */
[----:B------:R-:W-:Y:S01]  /*9a70*/  FFMA.FTZ R2, R173, c[0x0][0x23c], -R17 ;  /* 0x00008f00ad027a23 */ /* 0x000fe20000010811 */
[C---:B------:R-:W-:Y:S01]  /*9a80*/  LOP3.LUT R0, R15.reuse, UR13, R80, 0x96, !PT ;  /* 0x0000000d0f007c12 */ /* 0x040fe2000f8e9650 */
[----:B------:R1:W-:Y:S01]  /*9a90*/  MUFU.EX2 R115, R4 ;  /* 0x0000000400737308 */ /* 0x0003e20000000800 */
[----:B------:R-:W-:Y:S01]  /*9aa0*/  LOP3.LUT R15, R15, UR13, R82, 0x96, !PT ;  /* 0x0000000d0f0f7c12 */ /* 0x000fe2000f8e9652 */
[----:B------:R-:W-:-:S06]  /*9ab0*/  IMAD.MOV.U32 R173, RZ, RZ, R158 ;  /* 0x000000ffffad7224 */ /* 0x000fcc00078e009e */
[----:B------:R3:W4:Y:S01]  /*9ac0*/  MUFU.EX2 R114, R2 ;  /* 0x0000000200727308 */ /* 0x0007220000000800 */
[----:B-1----:R-:W-:Y:S01]  /*9ad0*/  IMAD.WIDE.U32 R4, R0, -0x2daee0ad, RZ ;  /* 0xd2511f5300047825 */ /* 0x002fe200078e00ff */
[----:B------:R-:W-:-:S04]  /*9ae0*/  HSET2.LE.AND R0, R10, R81, PT ;  /* 0x000000510a007233 */ /* 0x000fc80003803000 */
[----:B------:R-:W-:Y:S02]  /*9af0*/  LOP3.LUT R5, R5, UR10, R88, 0x96, !PT ;  /* 0x0000000a05057c12 */ /* 0x000fe4000f8e9658 */
[--C-:B---3--:R-:W-:Y:S02]  /*9b00*/  LOP3.LUT R2, R59, UR11, R14.reuse, 0x96, !PT ;  /* 0x0000000b3b027c12 */ /* 0x108fe4000f8e960e */
[----:B------:R-:W-:-:S03]  /*9b10*/  LOP3.LUT R14, R63, UR11, R14, 0x96, !PT ;  /* 0x0000000b3f0e7c12 */ /* 0x000fc6000f8e960e */
[----:B------:R-:W-:Y:S01]  /*9b20*/  IMAD.WIDE.U32 R12, R2, -0x2daee0ad, RZ ;  /* 0xd2511f53020c7825 */ /* 0x000fe200078e00ff */
[----:B--2---:R-:W-:-:S04]  /*9b30*/  F2FP.BF16.PACK_AB R2, R118, R119 ;  /* 0x000000777602723e */ /* 0x004fc800000010ff */
[----:B------:R-:W-:Y:S01]  /*9b40*/  LOP3.LUT R6, R13, UR8, R4, 0x96, !PT ;  /* 0x000000080d067c12 */ /* 0x000fe2000f8e9604 */
[----:B------:R-:W-:Y:S01]  /*9b50*/  FFMA.FTZ R4, R187, c[0x0][0x23c], -R17 ;  /* 0x00008f00bb047a23 */ /* 0x000fe20000010811 */
[----:B------:R-:W-:Y:S01]  /*9b60*/  LOP3.LUT R10, R0, R2, RZ, 0xc0, !PT ;  /* 0x00000002000a7212 */ /* 0x000fe200078ec0ff */
[--C-:B------:R-:W-:Y:S01]  /*9b70*/  HSET2.LE.AND R0, R11, R81.reuse, PT ;  /* 0x000000510b007233 */ /* 0x100fe20003803000 */
[----:B----4-:R-:W-:Y:S01]  /*9b80*/  F2FP.BF16.PACK_AB R2, R114, R115 ;  /* 0x000000737202723e */ /* 0x010fe200000010ff */
[----:B------:R-:W1:Y:S01]  /*9b90*/  MUFU.EX2 R112, R4 ;  /* 0x0000000400707308 */ /* 0x000e620000000800 */
[----:B------:R-:W-:Y:S02]  /*9ba0*/  IMAD.MOV.U32 R187, RZ, RZ, R101 ;  /* 0x000000ffffbb7224 */ /* 0x000fe400078e0065 */
[----:B------:R-:W-:Y:S01]  /*9bb0*/  LOP3.LUT R11, R0, R2, RZ, 0xc0, !PT ;  /* 0x00000002000b7212 */ /* 0x000fe200078ec0ff */
[----:B------:R-:W-:Y:S01]  /*9bc0*/  HSET2.LE.AND R0, R8, R81, PT ;  /* 0x0000005108007233 */ /* 0x000fe20003803000 */
[----:B------:R-:W-:-:S04]  /*9bd0*/  F2FP.BF16.PACK_AB R2, R116, R117 ;  /* 0x000000757402723e */ /* 0x000fc800000010ff */
[----:B------:R-:W-:Y:S01]  /*9be0*/  LOP3.LUT R8, R0, R2, RZ, 0xc0, !PT ;  /* 0x0000000200087212 */ /* 0x000fe200078ec0ff */
[----:B------:R-:W-:Y:S01]  /*9bf0*/  HSET2.LE.AND R0, R7, R81, PT ;  /* 0x0000005107007233 */ /* 0x000fe20003803000 */
[----:B------:R-:W-:Y:S01]  /*9c00*/  IMAD.WIDE.U32 R6, R6, -0x326172a9, RZ ;  /* 0xcd9e8d5706067825 */ /* 0x000fe200078e00ff */
[----:B-1----:R-:W-:-:S03]  /*9c10*/  F2FP.BF16.PACK_AB R2, R112, R113 ;  /* 0x000000717002723e */ /* 0x002fc600000010ff */
[----:B------:R-:W-:Y:S01]  /*9c20*/  IMAD.WIDE.U32 R4, R5, -0x326172a9, RZ ;  /* 0xcd9e8d5705047825 */ /* 0x000fe200078e00ff */
[----:B------:R-:W-:-:S04]  /*9c30*/  LOP3.LUT R9, R0, R2, RZ, 0xc0, !PT ;  /* 0x0000000200097212 */ /* 0x000fc800078ec0ff */
[----:B------:R-:W-:Y:S02]  /*9c40*/  LOP3.LUT R2, R5, UR9, R58, 0x96, !PT ;  /* 0x0000000905027c12 */ /* 0x000fe4000f8e963a */
[----:B------:R-:W-:Y:S01]  /*9c50*/  LOP3.LUT R0, R7, UR7, R4, 0x96, !PT ;  /* 0x0000000707007c12 */ /* 0x000fe2000f8e9604 */
[----:B------:R-:W-:Y:S02]  /*9c60*/  FFMA.FTZ R7, R176, c[0x0][0x23c], -R16 ;  /* 0x00008f00b0077a23 */ /* 0x000fe40000010810 */
[----:B------:R-:W-:Y:S01]  /*9c70*/  IMAD.WIDE.U32 R4, R2, -0x2daee0ad, RZ ;  /* 0xd2511f5302047825 */ /* 0x000fe200078e00ff */
[----:B------:R-:W-:Y:S01]  /*9c80*/  HMMA.16816.F32.BF16 R64, R8, R26, R40 ;  /* 0x0000001a0840723c */ /* 0x000fe20000041828 */
[----:B------:R1:W-:Y:S02]  /*9c90*/  MUFU.EX2 R111, R7 ;  /* 0x00000007006f7308 */ /* 0x0003e40000000800 */
[----:B------:R-:W-:Y:S01]  /*9ca0*/  IMAD.WIDE.U32 R20, R0, -0x2daee0ad, RZ ;  /* 0xd2511f5300147825 */ /* 0x000fe200078e00ff */
[----:B------:R-:W-:-:S03]  /*9cb0*/  LOP3.LUT R2, R5, UR6, R12, 0x96, !PT ;  /* 0x0000000605027c12 */ /* 0x000fc6000f8e960c */
[----:B------:R-:W-:Y:S01]  /*9cc0*/  IMAD.MOV.U32 R176, RZ, RZ, R147 ;  /* 0x000000ffffb07224 */ /* 0x000fe200078e0093 */
[----:B------:R-:W-:Y:S01]  /*9cd0*/  LOP3.LUT R0, R21, UR4, R4, 0x96, !PT ;  /* 0x0000000415007c12 */ /* 0x000fe2000f8e9604 */
[----:B------:R-:W-:Y:S01]  /*9ce0*/  IMAD.WIDE.U32 R12, R2, -0x326172a9, RZ ;  /* 0xcd9e8d57020c7825 */ /* 0x000fe200078e00ff */
[----:B------:R-:W-:Y:S03]  /*9cf0*/  HMMA.16816.F32.BF16 R148, R8, R32, R44 ;  /* 0x000000200894723c */ /* 0x000fe6000004182c */
[----:B------:R-:W-:Y:S01]  /*9d00*/  IMAD.WIDE.U32 R4, R0, -0x326172a9, RZ ;  /* 0xcd9e8d5700047825 */ /* 0x000fe200078e00ff */
[----:B------:R-:W-:-:S03]  /*9d10*/  LOP3.LUT R23, R13, UR5, R6, 0x96, !PT ;  /* 0x000000050d177c12 */ /* 0x000fc6000f8e9606 */
[----:B------:R-:W-:Y:S01]  /*9d20*/  FFMA.FTZ R0, R171, c[0x0][0x23c], -R16 ;  /* 0x00008f00ab007a23 */ /* 0x000fe20000010810 */
[----:B------:R-:W-:Y:S01]  /*9d30*/  LOP3.LUT R21, R5, UR15, R12, 0x96, !PT ;  /* 0x0000000f05157c12 */ /* 0x000fe2000f8e960c */
[----:B-1----:R-:W-:Y:S01]  /*9d40*/  IMAD.WIDE.U32 R6, R15, -0x2daee0ad, RZ ;  /* 0xd2511f530f067825 */ /* 0x002fe200078e00ff */
[C---:B------:R-:W-:Y:S01]  /*9d50*/  LOP3.LUT R28, R4.reuse, 0xffff, RZ, 0xc0, !PT ;  /* 0x0000ffff041c7812 */ /* 0x040fe200078ec0ff */
[----:B------:R1:W-:Y:S01]  /*9d60*/  MUFU.EX2 R110, R0 ;  /* 0x00000000006e7308 */ /* 0x0003e20000000800 */
[----:B------:R-:W-:Y:S01]  /*9d70*/  LOP3.LUT R40, R4, 0xff, RZ, 0xc0, !PT ;  /* 0x000000ff04287812 */ /* 0x000fe200078ec0ff */
[----:B------:R-:W-:Y:S01]  /*9d80*/  FFMA.FTZ R2, R153, c[0x0][0x23c], -R16 ;  /* 0x00008f0099027a23 */ /* 0x000fe20000010810 */
[--C-:B------:R-:W-:Y:S01]  /*9d90*/  SHF.R.U32.HI R31, RZ, 0x10, R4.reuse ;  /* 0x00000010ff1f7819 */ /* 0x100fe20000011604 */
[----:B------:R-:W-:Y:S01]  /*9da0*/  IMAD.MOV.U32 R147, RZ, RZ, R145 ;  /* 0x000000ffff937224 */ /* 0x000fe200078e0091 */
[----:B------:R-:W-:Y:S01]  /*9db0*/  SHF.R.U32.HI R30, RZ, 0x18, R4 ;  /* 0x00000018ff1e7819 */ /* 0x000fe20000011604 */
[----:B------:R-:W-:Y:S01]  /*9dc0*/  IMAD.WIDE.U32 R4, R29, -0x2daee0ad, RZ ;  /* 0xd2511f531d047825 */ /* 0x000fe200078e00ff */
[----:B------:R-:W-:Y:S01]  /*9dd0*/  LOP3.LUT R7, R7, UR10, R86, 0x96, !PT ;  /* 0x0000000a07077c12 */ /* 0x000fe2000f8e9656 */
[----:B------:R2:W-:Y:S01]  /*9de0*/  MUFU.EX2 R105, R2 ;  /* 0x0000000200697308 */ /* 0x0005e20000000800 */
[----:B------:R-:W-:Y:S01]  /*9df0*/  HMMA.16816.F32.BF16 R76, R8, R24, R76 ;  /* 0x00000018084c723c */ /* 0x000fe2000004184c */
[----:B------:R-:W-:Y:S01]  /*9e00*/  IMAD.MOV.U32 R145, RZ, RZ, R102 ;  /* 0x000000ffff917224 */ /* 0x000fe200078e0066 */
[----:B------:R-:W-:Y:S01]  /*9e10*/  LOP3.LUT R22, R5, UR14, R22, 0x96, !PT ;  /* 0x0000000e05167c12 */ /* 0x000fe2000f8e9616 */
[----:B------:R-:W-:Y:S01]  /*9e20*/  IMAD.WIDE.U32 R12, R7, -0x326172a9, RZ ;  /* 0xcd9e8d57070c7825 */ /* 0x000fe200078e00ff */
[----:B------:R-:W-:-:S02]  /*9e30*/  LOP3.LUT R26, R4, 0xffff, RZ, 0xc0, !PT ;  /* 0x0000ffff041a7812 */ /* 0x000fc400078ec0ff */
[----:B------:R-:W-:Y:S01]  /*9e40*/  LOP3.LUT R27, R4, 0xff, RZ, 0xc0, !PT ;  /* 0x000000ff041b7812 */ /* 0x000fe200078ec0ff */
[----:B-1----:R-:W-:Y:S01]  /*9e50*/  FFMA.FTZ R0, R170, c[0x0][0x23c], -R16 ;  /* 0x00008f00aa007a23 */ /* 0x002fe20000010810 */
[----:B------:R-:W-:Y:S01]  /*9e60*/  SHF.R.U32.HI R29, RZ, 0x10, R4 ;  /* 0x00000010ff1d7819 */ /* 0x000fe20000011604 */
[----:B------:R-:W-:Y:S01]  /*9e70*/  IMAD.MOV.U32 R170, RZ, RZ, R154 ;  /* 0x000000ffffaa7224 */ /* 0x000fe200078e009a */
[----:B------:R-:W-:Y:S01]  /*9e80*/  SHF.R.U32.HI R37, RZ, 0x18, R4 ;  /* 0x00000018ff257819 */ /* 0x000fe20000011604 */
[----:B------:R1:W-:Y:S01]  /*9e90*/  MUFU.EX2 R109, R0 ;  /* 0x00000000006d7308 */ /* 0x0003e20000000800 */
[----:B------:R-:W-:Y:S01]  /*9ea0*/  IMAD.WIDE.U32 R4, R14, -0x2daee0ad, RZ ;  /* 0xd2511f530e047825 */ /* 0x000fe200078e00ff */
[----:B------:R-:W-:Y:S01]  /*9eb0*/  LOP3.LUT R14, R13, UR9, R62, 0x96, !PT ;  /* 0x000000090d0e7c12 */ /* 0x000fe2000f8e963e */
[----:B------:R-:W-:Y:S02]  /*9ec0*/  HMMA.16816.F32.BF16 R44, R8, R34, R48 ;  /* 0x00000022082c723c */ /* 0x000fe40000041830 */
[----:B--2---:R-:W-:-:S02]  /*9ed0*/  FFMA.FTZ R2, R143, c[0x0][0x23c], -R16 ;  /* 0x00008f008f027a23 */ /* 0x004fc40000010810 */
[----:B------:R-:W-:-:S04]  /*9ee0*/  IMAD.WIDE.U32 R14, R14, -0x2daee0ad, RZ ;  /* 0xd2511f530e0e7825 */ /* 0x000fc800078e00ff */
[----:B------:R-:W-:Y:S02]  /*9ef0*/  IMAD.MOV.U32 R154, RZ, RZ, R61 ;  /* 0x000000ffff9a7224 */ /* 0x000fe400078e003d */
[----:B------:R-:W-:Y:S02]  /*9f00*/  IMAD.MOV.U32 R61, RZ, RZ, R104 ;  /* 0x000000ffff3d7224 */ /* 0x000fe400078e0068 */
[----:B------:R2:W-:Y:S01]  /*9f10*/  MUFU.EX2 R104, R2 ;  /* 0x0000000200687308 */ /* 0x0005e20000000800 */
[----:B-1----:R-:W-:Y:S02]  /*9f20*/  FFMA.FTZ R0, R168, c[0x0][0x23c], -R16 ;  /* 0x00008f00a8007a23 */ /* 0x002fe40000010810 */
[----:B------:R-:W-:Y:S02]  /*9f30*/  IMAD.MOV.U32 R171, RZ, RZ, R157 ;  /* 0x000000ffffab7224 */ /* 0x000fe400078e009d */
[----:B------:R-:W-:Y:S02]  /*9f40*/  IMAD.MOV.U32 R157, RZ, RZ, R56 ;  /* 0x000000ffff9d7224 */ /* 0x000fe400078e0038 */
[----:B------:R-:W-:Y:S01]  /*9f50*/  IMAD.MOV.U32 R56, RZ, RZ, R60 ;  /* 0x000000ffff387224 */ /* 0x000fe200078e003c */
[----:B------:R1:W-:Y:S01]  /*9f60*/  MUFU.EX2 R108, R0 ;  /* 0x00000000006c7308 */ /* 0x0003e20000000800 */
[----:B------:R-:W-:-:S04]  /*9f70*/  IMAD.WIDE.U32 R8, R38, -0x2daee0ad, RZ ;  /* 0xd2511f5326087825 */ /* 0x000fc800078e00ff */
[----:B------:R-:W-:Y:S01]  /*9f80*/  IMAD.MOV.U32 R60, RZ, RZ, R100 ;  /* 0x000000ffff3c7224 */ /* 0x000fe200078e0064 */
[----:B------:R-:W-:Y:S01]  /*9f90*/  LOP3.LUT R25, R8, 0xff, RZ, 0xc0, !PT ;  /* 0x000000ff08197812 */ /* 0x000fe200078ec0ff */
[----:B------:R-:W-:Y:S01]  /*9fa0*/  IMAD.MOV.U32 R143, RZ, RZ, R84 ;  /* 0x000000ffff8f7224 */ /* 0x000fe200078e0054 */
[----:B------:R-:W-:Y:S01]  /*9fb0*/  SHF.R.U32.HI R24, RZ, 0x18, R8 ;  /* 0x00000018ff187819 */ /* 0x000fe20000011608 */
[----:B--2---:R-:W-:Y:S02]  /*9fc0*/  FFMA.FTZ R2, R93, c[0x0][0x23c], -R16 ;  /* 0x00008f005d027a23 */ /* 0x004fe40000010810 */
[----:B------:R-:W-:Y:S02]  /*9fd0*/  IMAD.MOV.U32 R168, RZ, RZ, R152 ;  /* 0x000000ffffa87224 */ /* 0x000fe400078e0098 */
[----:B------:R-:W-:Y:S01]  /*9fe0*/  MUFU.EX2 R102, R2 ;  /* 0x0000000200667308 */ /* 0x000fe20000000800 */
[----:B-1----:R-:W-:Y:S02]  /*9ff0*/  FFMA.FTZ R0, R169, c[0x0][0x23c], -R16 ;  /* 0x00008f00a9007a23 */ /* 0x002fe40000010810 */
[----:B------:R-:W-:-:S05]  /*a000*/  IMAD.MOV.U32 R169, RZ, RZ, R155 ;  /* 0x000000ffffa97224 */ /* 0x000fca00078e009b */
[----:B------:R1:W-:Y:S02]  /*a010*/  MUFU.EX2 R107, R0 ;  /* 0x00000000006b7308 */ /* 0x0003e40000000800 */
[----:B-1----:R-:W-:-:S06]  /*a020*/  FFMA.FTZ R0, R159, c[0x0][0x23c], -R16 ;  /* 0x00008f009f007a23 */ /* 0x002fcc0000010810 */
[----:B------:R1:W-:Y:S02]  /*a030*/  MUFU.EX2 R106, R0 ;  /* 0x00000000006a7308 */ /* 0x0003e40000000800 */
[----:B-1----:R-:W-:-:S05]  /*a040*/  LOP3.LUT R0, R5, UR8, R6, 0x96, !PT ;  /* 0x0000000805007c12 */ /* 0x002fca000f8e9606 */
[----:B------:R-:W-:-:S04]  /*a050*/  IMAD.WIDE.U32 R6, R0, -0x326172a9, RZ ;  /* 0xcd9e8d5700067825 */ /* 0x000fc800078e00ff */
[----:B------:R-:W-:Y:S01]  /*a060*/  FFMA.FTZ R0, R94, c[0x0][0x23c], -R16 ;  /* 0x00008f005e007a23 */ /* 0x000fe20000010810 */
[----:B------:R-:W-:-:S03]  /*a070*/  LOP3.LUT R5, R7, UR7, R12, 0x96, !PT ;  /* 0x0000000707057c12 */ /* 0x000fc6000f8e960c */
[----:B------:R1:W-:Y:S02]  /*a080*/  MUFU.EX2 R103, R0 ;  /* 0x0000000000677308 */ /* 0x0003e40000000800 */
[----:B------:R-:W-:-:S05]  /*a090*/  IMAD.WIDE.U32 R12, R5, -0x2daee0ad, RZ ;  /* 0xd2511f53050c7825 */ /* 0x000fca00078e00ff */
[----:B------:R-:W-:Y:S02]  /*a0a0*/  LOP3.LUT R2, R13, UR4, R14, 0x96, !PT ;  /* 0x000000040d027c12 */ /* 0x000fe4000f8e960e */
[----:B-1----:R-:W-:Y:S01]  /*a0b0*/  LOP3.LUT R0, R15, UR6, R4, 0x96, !PT ;  /* 0x000000060f007c12 */ /* 0x002fe2000f8e9604 */
[----:B------:R-:W-:-:S04]  /*a0c0*/  IMAD.WIDE.U32 R4, R23, -0x2daee0ad, RZ ;  /* 0xd2511f5317047825 */ /* 0x000fc800078e00ff */
[----:B------:R-:W-:Y:S01]  /*a0d0*/  IMAD.WIDE.U32 R14, R0, -0x326172a9, RZ ;  /* 0xcd9e8d57000e7825 */ /* 0x000fe200078e00ff */
[C---:B------:R-:W-:Y:S02]  /*a0e0*/  LOP3.LUT R10, R4.reuse, 0xffff, RZ, 0xc0, !PT ;  /* 0x0000ffff040a7812 */ /* 0x040fe400078ec0ff */
[----:B------:R-:W-:Y:S01]  /*a0f0*/  LOP3.LUT R23, R4, 0xff, RZ, 0xc0, !PT ;  /* 0x000000ff04177812 */ /* 0x000fe200078ec0ff */
[----:B------:R-:W-:Y:S01]  /*a100*/  FFMA.FTZ R0, R160, c[0x0][0x23c], -R16 ;  /* 0x00008f00a0007a23 */ /* 0x000fe20000010810 */
[----:B------:R-:W-:Y:S02]  /*a110*/  LOP3.LUT R6, R15, UR5, R6, 0x96, !PT ;  /* 0x000000050f067c12 */ /* 0x000fe4000f8e9606 */
[----:B------:R-:W-:Y:S01]  /*a120*/  LOP3.LUT R15, R5, UR14, R20, 0x96, !PT ;  /* 0x0000000e050f7c12 */ /* 0x000fe2000f8e9614 */
[----:B------:R1:W-:Y:S01]  /*a130*/  MUFU.EX2 R101, R0 ;  /* 0x0000000000657308 */ /* 0x0003e20000000800 */
[----:B------:R-:W-:Y:S01]  /*a140*/  SHF.R.U32.HI R11, RZ, 0x18, R4 ;  /* 0x00000018ff0b7819 */ /* 0x000fe20000011604 */
[----:B------:R-:W-:Y:S01]  /*a150*/  IMAD.WIDE.U32 R6, R6, -0x2daee0ad, RZ ;  /* 0xd2511f5306067825 */ /* 0x000fe200078e00ff */
[----:B------:R-:W-:-:S04]  /*a160*/  SHF.R.U32.HI R20, RZ, 0x10, R8 ;  /* 0x00000010ff147819 */ /* 0x000fc80000011608 */
[C---:B------:R-:W-:Y:S02]  /*a170*/  LOP3.LUT R38, R6.reuse, 0xffff, RZ, 0xc0, !PT ;  /* 0x0000ffff06267812 */ /* 0x040fe400078ec0ff */
[----:B------:R-:W-:Y:S02]  /*a180*/  LOP3.LUT R39, R6, 0xff, RZ, 0xc0, !PT ;  /* 0x000000ff06277812 */ /* 0x000fe400078ec0ff */
[--C-:B------:R-:W-:Y:S02]  /*a190*/  SHF.R.U32.HI R41, RZ, 0x10, R6.reuse ;  /* 0x00000010ff297819 */ /* 0x100fe40000011606 */
[----:B------:R-:W-:Y:S02]  /*a1a0*/  SHF.R.U32.HI R42, RZ, 0x18, R6 ;  /* 0x00000018ff2a7819 */ /* 0x000fe40000011606 */
[----:B------:R-:W-:Y:S01]  /*a1b0*/  SHF.R.U32.HI R6, RZ, 0x8, R26 ;  /* 0x00000008ff067819 */ /* 0x000fe2000001161a */
[----:B-1----:R-:W-:Y:S01]  /*a1c0*/  FFMA.FTZ R0, R161, c[0x0][0x23c], -R16 ;  /* 0x00008f00a1007a23 */ /* 0x002fe20000010810 */
[----:B------:R-:W-:Y:S01]  /*a1d0*/  SHF.R.U32.HI R16, RZ, 0x10, R4 ;  /* 0x00000010ff107819 */ /* 0x000fe20000011604 */
[----:B------:R-:W-:Y:S01]  /*a1e0*/  IMAD.WIDE.U32 R4, R2, -0x326172a9, RZ ;  /* 0xcd9e8d5702047825 */ /* 0x000fe200078e00ff */
[----:B------:R-:W-:Y:S01]  /*a1f0*/  PRMT R33, R27, 0x5410, R6 ;  /* 0x000054101b217816 */ /* 0x000fe20000000006 */
[----:B------:R1:W-:Y:S01]  /*a200*/  MUFU.EX2 R100, R0 ;  /* 0x0000000000647308 */ /* 0x0003e20000000800 */
[----:B------:R-:W-:Y:S01]  /*a210*/  LOP3.LUT R6, R29, 0xff, RZ, 0xc0, !PT ;  /* 0x000000ff1d067812 */ /* 0x000fe200078ec0ff */
[----:B------:R-:W-:Y:S01]  /*a220*/  FFMA.FTZ R2, R201, c[0x0][0x23c], -R17 ;  /* 0x00008f00c9027a23 */ /* 0x000fe20000010811 */
[----:B------:R-:W-:Y:S01]  /*a230*/  LOP3.LUT R13, R5, UR15, R14, 0x96, !PT ;  /* 0x0000000f050d7c12 */ /* 0x000fe2000f8e960e */
[----:B------:R-:W-:Y:S01]  /*a240*/  IMAD.MOV.U32 R201, RZ, RZ, R56 ;  /* 0x000000ffffc97224 */ /* 0x000fe200078e0038 */
[----:B------:R-:W-:Y:S01]  /*a250*/  LOP3.LUT R32, R4, 0xffff, RZ, 0xc0, !PT ;  /* 0x0000ffff04207812 */ /* 0x000fe200078ec0ff */
[----:B------:R-:W-:Y:S01]  /*a260*/  IMAD.MOV.U32 R56, RZ, RZ, R99 ;  /* 0x000000ffff387224 */ /* 0x000fe200078e0063 */
[--C-:B------:R-:W-:Y:S01]  /*a270*/  SHF.R.U32.HI R35, RZ, 0x10, R4.reuse ;  /* 0x00000010ff237819 */ /* 0x100fe20000011604 */
[----:B------:R2:W-:Y:S01]  /*a280*/  MUFU.EX2 R99, R2 ;  /* 0x0000000200637308 */ /* 0x0005e20000000800 */
[----:B------:R-:W-:Y:S01]  /*a290*/  FFMA.FTZ R5, R200, c[0x0][0x23c], -R19 ;  /* 0x00008f00c8057a23 */ /* 0x000fe20000010813 */
[----:B------:R-:W-:Y:S01]  /*a2a0*/  SHF.R.U32.HI R34, RZ, 0x18, R4 ;  /* 0x00000018ff227819 */ /* 0x000fe20000011604 */
[----:B------:R-:W-:Y:S01]  /*a2b0*/  IMAD.MOV.U32 R200, RZ, RZ, R157 ;  /* 0x000000ffffc87224 */ /* 0x000fe200078e009d */
[----:B------:R-:W-:Y:S01]  /*a2c0*/  LOP3.LUT R14, R7, UR14, R12, 0x96, !PT ;  /* 0x0000000e070e7c12 */ /* 0x000fe2000f8e960c */
[----:B------:R-:W-:-:S02]  /*a2d0*/  IMAD.MOV.U32 R157, RZ, RZ, R57 ;  /* 0x000000ffff9d7224 */ /* 0x000fc400078e0039 */
[----:B------:R-:W-:Y:S01]  /*a2e0*/  FFMA.FTZ R7, R227, c[0x0][0x23c], -R18 ;  /* 0x00008f00e3077a23 */ /* 0x000fe20000010812 */
[----:B-1----:R-:W-:Y:S01]  /*a2f0*/  LOP3.LUT R0, R9, UR14, R36, 0x96, !PT ;  /* 0x0000000e09007c12 */ /* 0x002fe2000f8e9624 */
[----:B------:R1:W-:Y:S01]  /*a300*/  MUFU.EX2 R94, R5 ;  /* 0x00000005005e7308 */ /* 0x0003e20000000800 */
[----:B------:R-:W-:Y:S02]  /*a310*/  LOP3.LUT R36, R4, 0xff, RZ, 0xc0, !PT ;  /* 0x000000ff04247812 */ /* 0x000fe400078ec0ff */
[----:B------:R-:W-:Y:S02]  /*a320*/  SHF.R.U32.HI R4, RZ, 0x8, R28 ;  /* 0x00000008ff047819 */ /* 0x000fe4000001161c */
[----:B------:R-:W-:Y:S01]  /*a330*/  LOP3.LUT R9, R8, 0xffff, RZ, 0xc0, !PT ;  /* 0x0000ffff08097812 */ /* 0x000fe200078ec0ff */
[----:B--2---:R-:W-:Y:S01]  /*a340*/  FFMA.FTZ R2, R189, c[0x0][0x23c], -R17 ;  /* 0x00008f00bd027a23 */ /* 0x004fe20000010811 */
[----:B------:R-:W-:Y:S01]  /*a350*/  PRMT R58, R40, 0x5410, R4 ;  /* 0x00005410283a7816 */ /* 0x000fe20000000004 */
[----:B------:R-:W-:Y:S01]  /*a360*/  IMAD.MOV.U32 R189, RZ, RZ, R61 ;  /* 0x000000ffffbd7224 */ /* 0x000fe200078e003d */
[----:B------:R-:W-:Y:S01]  /*a370*/  LOP3.LUT R8, R21, 0xff, RZ, 0xc0, !PT ;  /* 0x000000ff15087812 */ /* 0x000fe200078ec0ff */
[----:B------:R-:W-:Y:S01]  /*a380*/  IMAD.MOV.U32 R61, RZ, RZ, R97 ;  /* 0x000000ffff3d7224 */ /* 0x000fe200078e0061 */
[----:B------:R2:W-:Y:S01]  /*a390*/  MUFU.EX2 R92, R7 ;  /* 0x00000007005c7308 */ /* 0x0005e20000000800 */
[----:B------:R-:W-:-:S02]  /*a3a0*/  FFMA.FTZ R4, R184, c[0x0][0x23c], -R19 ;  /* 0x00008f00b8047a23 */ /* 0x000fc40000010813 */
[----:B------:R-:W-:Y:S01]  /*a3b0*/  IMAD.MOV.U32 R184, RZ, RZ, R56 ;  /* 0x000000ffffb87224 */ /* 0x000fe200078e0038 */
[----:B-1----:R-:W-:Y:S01]  /*a3c0*/  SHF.R.U32.HI R5, RZ, 0x8, R10 ;  /* 0x00000008ff057819 */ /* 0x002fe2000001160a */
[----:B------:R-:W-:Y:S02]  /*a3d0*/  IMAD.MOV.U32 R227, RZ, RZ, R61 ;  /* 0x000000ffffe37224 */ /* 0x000fe400078e003d */
[----:B------:R-:W-:Y:S01]  /*a3e0*/  IMAD.MOV.U32 R61, RZ, RZ, R60 ;  /* 0x000000ffff3d7224 */ /* 0x000fe200078e003c */
[----:B------:R1:W-:Y:S01]  /*a3f0*/  MUFU.EX2 R97, R2 ;  /* 0x0000000200617308 */ /* 0x0003e20000000800 */
[----:B------:R-:W-:Y:S02]  /*a400*/  PRMT R60, R23, 0x5410, R5 ;  /* 0x00005410173c7816 */ /* 0x000fe40000000005 */
[----:B------:R-:W-:-:S04]  /*a410*/  SHF.R.U32.HI R5, RZ, 0x8, R9 ;  /* 0x00000008ff057819 */ /* 0x000fc80000011609 */
[----:B------:R-:W-:Y:S01]  /*a420*/  PRMT R9, R25, 0x5410, R5 ;  /* 0x0000541019097816 */ /* 0x000fe20000000005 */
[----:B------:R3:W-:Y:S01]  /*a430*/  MUFU.EX2 R93, R4 ;  /* 0x00000004005d7308 */ /* 0x0007e20000000800 */
[----:B--2---:R-:W-:Y:S01]  /*a440*/  SHF.R.U32.HI R7, RZ, 0x18, R0 ;  /* 0x00000018ff077819 */ /* 0x004fe20000011600 */
[----:B-1----:R-:W-:Y:S02]  /*a450*/  FFMA.FTZ R2, R203, c[0x0][0x23c], -R19 ;  /* 0x00008f00cb027a23 */ /* 0x002fe40000010813 */
[----:B------:R-:W-:Y:S02]  /*a460*/  IMAD.MOV.U32 R203, RZ, RZ, R154 ;  /* 0x000000ffffcb7224 */ /* 0x000fe400078e009a */
[----:B------:R-:W-:Y:S02]  /*a470*/  IMAD.MOV.U32 R154, RZ, RZ, R95 ;  /* 0x000000ffff9a7224 */ /* 0x000fe400078e005f */
[----:B------:R1:W-:Y:S01]  /*a480*/  MUFU.EX2 R95, R2 ;  /* 0x00000002005f7308 */ /* 0x0003e20000000800 */
[----:B---3--:R-:W-:-:S02]  /*a490*/  LOP3.LUT R4, R16, 0xff, RZ, 0xc0, !PT ;  /* 0x000000ff10047812 */ /* 0x008fc400078ec0ff */
[----:B------:R-:W-:Y:S02]  /*a4a0*/  PRMT R16, R6, 0x5410, R37 ;  /* 0x0000541006107816 */ /* 0x000fe40000000025 */
[----:B------:R-:W-:Y:S02]  /*a4b0*/  SHF.R.U32.HI R6, RZ, 0x10, R0 ;  /* 0x00000010ff067819 */ /* 0x000fe40000011600 */
[----:B------:R-:W-:Y:S01]  /*a4c0*/  PRMT R59, R4, 0x5410, R11 ;  /* 0x00005410043b7816 */ /* 0x000fe2000000000b */
[----:B------:R-:W-:Y:S01]  /*a4d0*/  FFMA.FTZ R4, R223, c[0x0][0x23c], -R18 ;  /* 0x00008f00df047a23 */ /* 0x000fe20000010812 */
[----:B------:R-:W-:Y:S01]  /*a4e0*/  LOP3.LUT R6, R6, 0xff, RZ, 0xc0, !PT ;  /* 0x000000ff06067812 */ /* 0x000fe200078ec0ff */
[----:B------:R-:W-:Y:S01]  /*a4f0*/  IMAD.MOV.U32 R223, RZ, RZ, R154 ;  /* 0x000000ffffdf7224 */ /* 0x000fe200078e009a */
[----:B------:R-:W-:Y:S01]  /*a500*/  SHF.R.U32.HI R11, RZ, 0x18, R21 ;  /* 0x00000018ff0b7819 */ /* 0x000fe20000011615 */
[----:B------:R2:W3:Y:S01]  /*a510*/  MUFU.EX2 R91, R4 ;  /* 0x00000004005b7308 */ /* 0x0004e20000000800 */
[----:B-1----:R-:W-:-:S04]  /*a520*/  LOP3.LUT R2, R31, 0xff, RZ, 0xc0, !PT ;  /* 0x000000ff1f027812 */ /* 0x002fc800078ec0ff */
[----:B------:R-:W-:Y:S02]  /*a530*/  PRMT R57, R2, 0x5410, R30 ;  /* 0x0000541002397816 */ /* 0x000fe4000000001e */
[----:B------:R-:W-:Y:S01]  /*a540*/  LOP3.LUT R2, R21, 0xffff, RZ, 0xc0, !PT ;  /* 0x0000ffff15027812 */ /* 0x000fe200078ec0ff */
[----:B------:R-:W-:Y:S03]  /*a550*/  LDSM.16.MT88.4 R28, [R210+0x5400] ;  /* 0x00540000d21c783b */ /* 0x000fe60000004200 */
[----:B------:R-:W-:Y:S02]  /*a560*/  SHF.R.U32.HI R2, RZ, 0x8, R2 ;  /* 0x00000008ff027819 */ /* 0x000fe40000011602 */
[----:B--2---:R-:W-:Y:S02]  /*a570*/  LOP3.LUT R4, R20, 0xff, RZ, 0xc0, !PT ;  /* 0x000000ff14047812 */ /* 0x004fe400078ec0ff */
[----:B------:R-:W-:-:S02]  /*a580*/  PRMT R56, R8, 0x5410, R2 ;  /* 0x0000541008387816 */ /* 0x000fc40000000002 */
[C---:B------:R-:W-:Y:S02]  /*a590*/  LOP3.LUT R2, R0.reuse, 0xffff, RZ, 0xc0, !PT ;  /* 0x0000ffff00027812 */ /* 0x040fe400078ec0ff */
[----:B------:R-:W-:Y:S02]  /*a5a0*/  LOP3.LUT R8, R0, 0xff, RZ, 0xc0, !PT ;  /* 0x000000ff00087812 */ /* 0x000fe400078ec0ff */
[----:B------:R-:W-:Y:S01]  /*a5b0*/  SHF.R.U32.HI R0, RZ, 0x8, R2 ;  /* 0x00000008ff007819 */ /* 0x000fe20000011602 */
[----:B------:R-:W-:Y:S01]  /*a5c0*/  FFMA.FTZ R2, R188, c[0x0][0x23c], -R19 ;  /* 0x00008f00bc027a23 */ /* 0x000fe20000010813 */
[----:B------:R-:W-:Y:S01]  /*a5d0*/  PRMT R12, R4, 0x5410, R24 ;  /* 0x00005410040c7816 */ /* 0x000fe20000000018 */
[----:B------:R-:W-:Y:S01]  /*a5e0*/  FFMA.FTZ R4, R193, c[0x0][0x23c], -R18 ;  /* 0x00008f00c1047a23 */ /* 0x000fe20000010812 */
[----:B------:R-:W-:Y:S01]  /*a5f0*/  PRMT R0, R8, 0x5410, R0 ;  /* 0x0000541008007816 */ /* 0x000fe20000000000 */
[----:B------:R1:W2:Y:S01]  /*a600*/  MUFU.EX2 R90, R2 ;  /* 0x00000002005a7308 */ /* 0x0002a20000000800 */
[----:B------:R-:W4:Y:S01]  /*a610*/  LDSM.16.MT88.4 R24, [R209+0x5400] ;  /* 0x00540000d118783b */ /* 0x000f220000004200 */
[----:B------:R-:W-:-:S02]  /*a620*/  IMAD.MOV.U32 R188, RZ, RZ, R157 ;  /* 0x000000ffffbc7224 */ /* 0x000fc400078e009d */
[----:B------:R-:W-:Y:S01]  /*a630*/  HSET2.LE.AND R0, R0, R81, PT ;  /* 0x0000005100007233 */ /* 0x000fe20003803000 */
[----:B------:R-:W-:-:S03]  /*a640*/  FFMA.FTZ R8, R202, c[0x0][0x23c], -R17 ;  /* 0x00008f00ca087a23 */ /* 0x000fc60000010811 */
[----:B------:R2:W-:Y:S01]  /*a650*/  MUFU.EX2 R89, R4 ;  /* 0x0000000400597308 */ /* 0x0005e20000000800 */
[----:B-1----:R-:W-:Y:S01]  /*a660*/  PRMT R2, R6, 0x5410, R7 ;  /* 0x0000541006027816 */ /* 0x002fe20000000007 */
[----:B------:R-:W-:Y:S01]  /*a670*/  FFMA.FTZ R7, R195, c[0x0][0x23c], -R17 ;  /* 0x00008f00c3077a23 */ /* 0x000fe20000010811 */
[----:B---3--:R-:W-:-:S05]  /*a680*/  F2FP.BF16.PACK_AB R6, R91, R92 ;  /* 0x0000005c5b06723e */ /* 0x008fca00000010ff */
[----:B------:R1:W-:Y:S01]  /*a690*/  MUFU.EX2 R84, R8 ;  /* 0x0000000800547308 */ /* 0x0003e20000000800 */
[----:B------:R-:W-:Y:S01]  /*a6a0*/  HSET2.LE.AND R5, R2, R81, PT ;  /* 0x0000005102057233 */ /* 0x000fe20003803000 */
[----:B------:R-:W-:-:S04]  /*a6b0*/  F2FP.BF16.PACK_AB R2, R94, R95 ;  /* 0x0000005f5e02723e */ /* 0x000fc800000010ff */
[----:B--2---:R-:W-:Y:S01]  /*a6c0*/  LOP3.LUT R4, R0, R2, RZ, 0xc0, !PT ;  /* 0x0000000200047212 */ /* 0x004fe200078ec0ff */
[----:B------:R-:W-:Y:S01]  /*a6d0*/  FFMA.FTZ R2, R192, c[0x0][0x23c], -R18 ;  /* 0x00008f00c0027a23 */ /* 0x000fe20000010812 */
[----:B------:R-:W-:Y:S01]  /*a6e0*/  HSET2.LE.AND R0, R9, R81, PT ;  /* 0x0000005109007233 */ /* 0x000fe20003803000 */
[----:B------:R-:W-:Y:S01]  /*a6f0*/  LOP3.LUT R5, R5, R6, RZ, 0xc0, !PT ;  /* 0x0000000605057212 */ /* 0x000fe200078ec0ff */
[----:B------:R-:W-:Y:S01]  /*a700*/  MUFU.EX2 R87, R7 ;  /* 0x0000000700577308 */ /* 0x000fe20000000800 */
[----:B------:R-:W-:-:S04]  /*a710*/  SHF.R.U32.HI R9, RZ, 0x8, R32 ;  /* 0x00000008ff097819 */ /* 0x000fc80000011620 */
[----:B------:R-:W-:Y:S01]  /*a720*/  PRMT R40, R36, 0x5410, R9 ;  /* 0x0000541024287816 */ /* 0x000fe20000000009 */
[----:B-1----:R-:W-:Y:S01]  /*a730*/  FFMA.FTZ R8, R231, c[0x0][0x23c], -R19 ;  /* 0x00008f00e7087a23 */ /* 0x002fe20000010813 */
[----:B------:R-:W-:Y:S01]  /*a740*/  SHF.R.U32.HI R9, RZ, 0x18, R22 ;  /* 0x00000018ff097819 */ /* 0x000fe20000011616 */
[----:B------:R1:W2:Y:S02]  /*a750*/  MUFU.EX2 R88, R2 ;  /* 0x0000000200587308 */ /* 0x0002a40000000800 */
[----:B-1----:R-:W-:-:S04]  /*a760*/  F2FP.BF16.PACK_AB R2, R90, R93 ;  /* 0x0000005d5a02723e */ /* 0x002fc800000010ff */
[----:B------:R-:W-:Y:S01]  /*a770*/  LOP3.LUT R6, R0, R2, RZ, 0xc0, !PT ;  /* 0x0000000200067212 */ /* 0x000fe200078ec0ff */
[----:B------:R-:W-:Y:S01]  /*a780*/  FFMA.FTZ R2, R197, c[0x0][0x23c], -R17 ;  /* 0x00008f00c5027a23 */ /* 0x000fe20000010811 */
[----:B------:R-:W-:-:S03]  /*a790*/  SHF.R.U32.HI R0, RZ, 0x10, R21 ;  /* 0x00000010ff007819 */ /* 0x000fc60000011615 */
[----:B------:R2:W1:Y:S01]  /*a7a0*/  MUFU.EX2 R86, R2 ;  /* 0x0000000200567308 */ /* 0x0004620000000800 */
[----:B------:R-:W-:Y:S01]  /*a7b0*/  LOP3.LUT R10, R0, 0xff, RZ, 0xc0, !PT ;  /* 0x000000ff000a7812 */ /* 0x000fe200078ec0ff */
[----:B------:R-:W-:Y:S01]  /*a7c0*/  HSET2.LE.AND R0, R12, R81, PT ;  /* 0x000000510c007233 */ /* 0x000fe20003803000 */
[----:B------:R-:W-:Y:S02]  /*a7d0*/  LOP3.LUT R12, R13, 0xff, RZ, 0xc0, !PT ;  /* 0x000000ff0d0c7812 */ /* 0x000fe400078ec0ff */
[----:B------:R-:W-:Y:S01]  /*a7e0*/  PRMT R43, R10, 0x5410, R11 ;  /* 0x000054100a2b7816 */ /* 0x000fe2000000000b */
[----:B------:R-:W-:Y:S01]  /*a7f0*/  FFMA.FTZ R10, R185, c[0x0][0x23c], -R19 ;  /* 0x00008f00b90a7a23 */ /* 0x000fe20000010813 */
[----:B------:R-:W-:Y:S02]  /*a800*/  LOP3.LUT R11, R15, 0xff, RZ, 0xc0, !PT ;  /* 0x000000ff0f0b7812 */ /* 0x000fe400078ec0ff */
[----:B--2---:R-:W-:-:S04]  /*a810*/  F2FP.BF16.PACK_AB R2, R88, R89 ;  /* 0x000000595802723e */ /* 0x004fc800000010ff */
[----:B------:R-:W-:Y:S01]  /*a820*/  LOP3.LUT R7, R0, R2, RZ, 0xc0, !PT ;  /* 0x0000000200077212 */ /* 0x000fe200078ec0ff */
[--C-:B------:R-:W-:Y:S02]  /*a830*/  FFMA.FTZ R0, R174, c[0x0][0x23c], -R17.reuse ;  /* 0x00008f00ae007a23 */ /* 0x100fe40000010811 */
[----:B------:R-:W-:Y:S02]  /*a840*/  FFMA.FTZ R2, R175, c[0x0][0x23c], -R17 ;  /* 0x00008f00af027a23 */ /* 0x000fe40000010811 */
[----:B------:R2:W3:Y:S02]  /*a850*/  MUFU.EX2 R83, R0 ;  /* 0x0000000000537308 */ /* 0x0004e40000000800 */
[C---:B----4-:R-:W-:Y:S06]  /*a860*/  HMMA.16816.F32.BF16 R156, R4.reuse, R24, R72 ;  /* 0x00000018049c723c */ /* 0x050fec0000041848 */
[----:B------:R4:W-:Y:S02]  /*a870*/  MUFU.EX2 R82, R2 ;  /* 0x0000000200527308 */ /* 0x0009e40000000800 */
[----:B------:R-:W-:Y:S01]  /*a880*/  HMMA.16816.F32.BF16 R160, R4, R26, R68 ;  /* 0x0000001a04a0723c */ /* 0x000fe20000041844 */
[----:B--2---:R-:W-:-:S05]  /*a890*/  LOP3.LUT R0, R35, 0xff, RZ, 0xc0, !PT ;  /* 0x000000ff23007812 */ /* 0x004fca00078ec0ff */
[----:B------:R-:W-:Y:S02]  /*a8a0*/  MUFU.EX2 R73, R8 ;  /* 0x0000000800497308 */ /* 0x000fe40000000800 */
[C---:B------:R-:W-:Y:S01]  /*a8b0*/  HMMA.16816.F32.BF16 R164, R4.reuse, R28, R164 ;  /* 0x0000001c04a4723c */ /* 0x040fe200000418a4 */
[----:B------:R-:W-:Y:S01]  /*a8c0*/  PRMT R35, R0, 0x5410, R34 ;  /* 0x0000541000237816 */ /* 0x000fe20000000022 */
[--C-:B------:R-:W-:Y:S02]  /*a8d0*/  FFMA.FTZ R0, R177, c[0x0][0x23c], -R17.reuse ;  /* 0x00008f00b1007a23 */ /* 0x100fe40000010811 */
[--C-:B----4-:R-:W-:Y:S02]  /*a8e0*/  FFMA.FTZ R2, R178, c[0x0][0x23c], -R17.reuse ;  /* 0x00008f00b2027a23 */ /* 0x110fe40000010811 */
[----:B------:R2:W-:Y:S02]  /*a8f0*/  MUFU.EX2 R80, R0 ;  /* 0x0000000000507308 */ /* 0x0005e40000000800 */
[----:B------:R-:W-:Y:S06]  /*a900*/  HMMA.16816.F32.BF16 R52, R4, R30, R52 ;  /* 0x0000001e0434723c */ /* 0x000fec0000041834 */
[----:B------:R4:W-:Y:S01]  /*a910*/  MUFU.EX2 R75, R2 ;  /* 0x00000002004b7308 */ /* 0x0009e20000000800 */
[----:B------:R-:W-:Y:S01]  /*a920*/  FFMA.FTZ R5, R179, c[0x0][0x23c], -R17 ;  /* 0x00008f00b3057a23 */ /* 0x000fe20000010811 */
[----:B------:R-:W-:-:S02]  /*a930*/  LOP3.LUT R7, R22, 0xff, RZ, 0xc0, !PT ;  /* 0x000000ff16077812 */ /* 0x000fc400078ec0ff */
[----:B--2---:R-:W-:-:S04]  /*a940*/  SHF.R.U32.HI R0, RZ, 0x8, R38 ;  /* 0x00000008ff007819 */ /* 0x004fc80000011626 */
[----:B------:R2:W-:Y:S01]  /*a950*/  MUFU.EX2 R74, R5 ;  /* 0x00000005004a7308 */ /* 0x0005e20000000800 */
[----:B------:R-:W-:Y:S02]  /*a960*/  PRMT R39, R39, 0x5410, R0 ;  /* 0x0000541027277816 */ /* 0x000fe40000000000 */
[----:B------:R-:W-:Y:S02]  /*a970*/  LOP3.LUT R0, R22, 0xffff, RZ, 0xc0, !PT ;  /* 0x0000ffff16007812 */ /* 0x000fe400078ec0ff */
[----:B----4-:R-:W-:-:S03]  /*a980*/  SHF.R.U32.HI R2, RZ, 0x10, R22 ;  /* 0x00000010ff027819 */ /* 0x010fc60000011616 */
[----:B------:R4:W1:Y:S01]  /*a990*/  MUFU.EX2 R72, R10 ;  /* 0x0000000a00487308 */ /* 0x0008620000000800 */
[----:B------:R-:W-:Y:S01]  /*a9a0*/  SHF.R.U32.HI R6, RZ, 0x8, R0 ;  /* 0x00000008ff067819 */ /* 0x000fe20000011600 */
[--C-:B------:R-:W-:Y:S01]  /*a9b0*/  HSET2.LE.AND R0, R33, R81.reuse, PT ;  /* 0x0000005121007233 */ /* 0x100fe20003803000 */
[----:B------:R-:W-:Y:S01]  /*a9c0*/  LOP3.LUT R4, R2, 0xff, RZ, 0xc0, !PT ;  /* 0x000000ff02047812 */ /* 0x000fe200078ec0ff */
[----:B------:R-:W3:Y:S01]  /*a9d0*/  LDSM.16.MT88.4 R20, [R209+0x5800] ;  /* 0x00580000d114783b */ /* 0x000ee20000004200 */
[----:B------:R-:W-:Y:S02]  /*a9e0*/  PRMT R7, R7, 0x5410, R6 ;  /* 0x0000541007077816 */ /* 0x000fe40000000006 */
[----:B------:R-:W-:Y:S02]  /*a9f0*/  F2FP.BF16.PACK_AB R2, R108, R109 ;  /* 0x0000006d6c02723e */ /* 0x000fe400000010ff */
[----:B--2---:R-:W-:Y:S01]  /*aa00*/  PRMT R5, R4, 0x5410, R9 ;  /* 0x0000541004057816 */ /* 0x004fe20000000009 */
[--C-:B------:R-:W-:Y:S01]  /*aa10*/  HSET2.LE.AND R4, R7, R81.reuse, PT ;  /* 0x0000005107047233 */ /* 0x100fe20003803000 */
[----:B------:R-:W-:Y:S01]  /*aa20*/  LOP3.LUT R6, R0, R2, RZ, 0xc0, !PT ;  /* 0x0000000200067212 */ /* 0x000fe200078ec0ff */
[--C-:B------:R-:W-:Y:S01]  /*aa30*/  HSET2.LE.AND R0, R16, R81.reuse, PT ;  /* 0x0000005110007233 */ /* 0x100fe20003803000 */
[----:B------:R-:W-:Y:S01]  /*aa40*/  F2FP.BF16.PACK_AB R9, R97, R99 ;  /* 0x000000636109723e */ /* 0x000fe200000010ff */
[----:B------:R-:W-:Y:S01]  /*aa50*/  HSET2.LE.AND R8, R5, R81, PT ;  /* 0x0000005105087233 */ /* 0x000fe20003803000 */
[----:B------:R-:W-:-:S02]  /*aa60*/  F2FP.BF16.PACK_AB R5, R110, R111 ;  /* 0x0000006f6e05723e */ /* 0x000fc400000010ff */
[----:B-1----:R-:W-:Y:S02]  /*aa70*/  F2FP.BF16.PACK_AB R2, R86, R87 ;  /* 0x000000575602723e */ /* 0x002fe400000010ff */
[----:B------:R-:W-:Y:S02]  /*aa80*/  LOP3.LUT R4, R4, R5, RZ, 0xc0, !PT ;  /* 0x0000000504047212 */ /* 0x000fe400078ec0ff */
[----:B------:R-:W-:Y:S01]  /*aa90*/  LOP3.LUT R5, R8, R9, RZ, 0xc0, !PT ;  /* 0x0000000908057212 */ /* 0x000fe200078ec0ff */
[----:B------:R-:W-:Y:S01]  /*aaa0*/  FFMA.FTZ R8, R191, c[0x0][0x23c], -R19 ;  /* 0x00008f00bf087a23 */ /* 0x000fe20000010813 */
[----:B------:R-:W-:Y:S02]  /*aab0*/  LOP3.LUT R7, R0, R2, RZ, 0xc0, !PT ;  /* 0x0000000200077212 */ /* 0x000fe400078ec0ff */
[----:B------:R-:W-:Y:S01]  /*aac0*/  LOP3.LUT R0, R15, 0xffff, RZ, 0xc0, !PT ;  /* 0x0000ffff0f007812 */ /* 0x000fe200078ec0ff */
[----:B------:R1:W-:Y:S01]  /*aad0*/  MUFU.EX2 R71, R8 ;  /* 0x0000000800477308 */ /* 0x0003e20000000800 */
[----:B------:R-:W-:-:S02]  /*aae0*/  SHF.R.U32.HI R2, RZ, 0x10, R15 ;  /* 0x00000010ff027819 */ /* 0x000fc4000001160f */
[----:B----4-:R-:W-:Y:S01]  /*aaf0*/  SHF.R.U32.HI R10, RZ, 0x18, R15 ;  /* 0x00000018ff0a7819 */ /* 0x010fe2000001160f */
[----:B------:R-:W-:Y:S01]  /*ab00*/  HMMA.16816.F32.BF16 R48, R4, R26, R64 ;  /* 0x0000001a0430723c */ /* 0x000fe20000041840 */
[----:B------:R-:W-:Y:S01]  /*ab10*/  LOP3.LUT R9, R41, 0xff, RZ, 0xc0, !PT ;  /* 0x000000ff29097812 */ /* 0x000fe200078ec0ff */
[----:B------:R-:W-:-:S03]  /*ab20*/  FFMA.FTZ R15, R236, c[0x0][0x23c], -R18 ;  /* 0x00008f00ec0f7a23 */ /* 0x000fc60000010812 */
[----:B------:R-:W-:-:S03]  /*ab30*/  PRMT R16, R9, 0x5410, R42 ;  /* 0x0000541009107816 */ /* 0x000fc6000000002a */
[C---:B------:R-:W-:Y:S01]  /*ab40*/  HMMA.16816.F32.BF16 R152, R4.reuse, R24, R76 ;  /* 0x000000180498723c */ /* 0x040fe2000004184c */
[----:B------:R-:W2:Y:S01]  /*ab50*/  LDSM.16.MT88.4 R24, [R210+0x5800] ;  /* 0x00580000d218783b */ /* 0x000ea20000004200 */
[----:B-1----:R-:W-:Y:S02]  /*ab60*/  SHF.R.U32.HI R8, RZ, 0x8, R0 ;  /* 0x00000008ff087819 */ /* 0x002fe40000011600 */
[----:B------:R-:W-:Y:S01]  /*ab70*/  LOP3.LUT R0, R2, 0xff, RZ, 0xc0, !PT ;  /* 0x000000ff02007812 */ /* 0x000fe200078ec0ff */
[----:B------:R-:W-:Y:S01]  /*ab80*/  FFMA.FTZ R2, R194, c[0x0][0x23c], -R19 ;  /* 0x00008f00c2027a23 */ /* 0x000fe20000010813 */
[----:B------:R-:W-:Y:S02]  /*ab90*/  PRMT R37, R11, 0x5410, R8 ;  /* 0x000054100b257816 */ /* 0x000fe40000000008 */
[----:B------:R-:W-:Y:S01]  /*aba0*/  HMMA.16816.F32.BF16 R148, R4, R28, R148 ;  /* 0x0000001c0494723c */ /* 0x000fe20000041894 */
[----:B------:R-:W-:Y:S01]  /*abb0*/  PRMT R36, R0, 0x5410, R10 ;  /* 0x0000541000247816 */ /* 0x000fe2000000000a */
[--C-:B------:R-:W-:Y:S01]  /*abc0*/  FFMA.FTZ R0, R237, c[0x0][0x23c], -R18.reuse ;  /* 0x00008f00ed007a23 */ /* 0x100fe20000010812 */
[----:B------:R1:W-:Y:S01]  /*abd0*/  MUFU.EX2 R70, R2 ;  /* 0x0000000200467308 */ /* 0x0003e20000000800 */
[----:B------:R-:W-:Y:S01]  /*abe0*/  SHF.R.U32.HI R8, RZ, 0x10, R13 ;  /* 0x00000010ff087819 */ /* 0x000fe2000001160d */
[----:B------:R-:W-:Y:S01]  /*abf0*/  FFMA.FTZ R10, R196, c[0x0][0x23c], -R18 ;  /* 0x00008f00c40a7a23 */ /* 0x000fe20000010812 */
[----:B------:R-:W-:-:S02]  /*ac00*/  LOP3.LUT R11, R14, 0xff, RZ, 0xc0, !PT ;  /* 0x000000ff0e0b7812 */ /* 0x000fc400078ec0ff */
[----:B------:R-:W-:Y:S03]  /*ac10*/  HMMA.16816.F32.BF16 R44, R4, R30, R44 ;  /* 0x0000001e042c723c */ /* 0x000fe6000004182c */
[----:B------:R4:W-:Y:S04]  /*ac20*/  MUFU.EX2 R69, R0 ;  /* 0x0000000000457308 */ /* 0x0009e80000000800 */
[----:B------:R-:W-:Y:S02]  /*ac30*/  FADD.FTZ R5, R223, R188 ;  /* 0x000000bcdf057221 */ /* 0x000fe40000010000 */
[----:B------:R-:W-:Y:S01]  /*ac40*/  IMAD.MOV.U32 R223, RZ, RZ, R227 ;  /* 0x000000ffffdf7224 */ /* 0x000fe200078e00e3 */
[----:B-1----:R-:W-:Y:S01]  /*ac50*/  LOP3.LUT R2, R13, 0xffff, RZ, 0xc0, !PT ;  /* 0x0000ffff0d027812 */ /* 0x002fe200078ec0ff */
[----:B------:R1:W1:Y:S01]  /*ac60*/  MUFU.EX2 R68, R10 ;  /* 0x0000000a00447308 */ /* 0x0002620000000800 */
[----:B------:R-:W-:Y:S01]  /*ac70*/  SHF.R.U32.HI R13, RZ, 0x18, R13 ;  /* 0x00000018ff0d7819 */ /* 0x000fe2000001160d */
[----:B------:R-:W-:Y:S01]  /*ac80*/  IMAD.MOV.U32 R188, RZ, RZ, R184 ;  /* 0x000000ffffbc7224 */ /* 0x000fe200078e00b8 */
[----:B------:R-:W-:Y:S01]  /*ac90*/  SHF.R.U32.HI R9, RZ, 0x8, R2 ;  /* 0x00000008ff097819 */ /* 0x000fe20000011602 */
[----:B------:R-:W-:Y:S01]  /*aca0*/  IMAD.MOV.U32 R184, RZ, RZ, R200 ;  /* 0x000000ffffb87224 */ /* 0x000fe200078e00c8 */
[----:B------:R-:W-:Y:S01]  /*acb0*/  LOP3.LUT R2, R8, 0xff, RZ, 0xc0, !PT ;  /* 0x000000ff08027812 */ /* 0x000fe200078ec0ff */
[----:B------:R-:W-:Y:S01]  /*acc0*/  IMAD.MOV.U32 R227, RZ, RZ, R203 ;  /* 0x000000ffffe37224 */ /* 0x000fe200078e00cb */
[----:B----4-:R-:W-:Y:S01]  /*acd0*/  LOP3.LUT R0, R14, 0xffff, RZ, 0xc0, !PT ;  /* 0x0000ffff0e007812 */ /* 0x010fe200078ec0ff */
[----:B------:R-:W-:Y:S01]  /*ace0*/  IMAD.MOV.U32 R200, RZ, RZ, R201 ;  /* 0x000000ffffc87224 */ /* 0x000fe200078e00c9 */
[----:B------:R-:W-:Y:S01]  /*acf0*/  PRMT R13, R2, 0x5410, R13 ;  /* 0x00005410020d7816 */ /* 0x000fe2000000000d */
[----:B------:R-:W-:Y:S01]  /*ad00*/  FFMA.FTZ R2, R198, c[0x0][0x23c], -R18 ;  /* 0x00008f00c6027a23 */ /* 0x000fe20000010812 */
[----:B------:R-:W-:Y:S01]  /*ad10*/  SHF.R.U32.HI R0, RZ, 0x8, R0 ;  /* 0x00000008ff007819 */ /* 0x000fe20000011600 */
[----:B------:R-:W-:Y:S01]  /*ad20*/  FFMA.FTZ R4, R228, c[0x0][0x23c], -R19 ;  /* 0x00008f00e4047a23 */ /* 0x000fe20000010813 */
[----:B------:R-:W-:Y:S01]  /*ad30*/  PRMT R9, R12, 0x5410, R9 ;  /* 0x000054100c097816 */ /* 0x000fe20000000009 */
[----:B------:R4:W-:Y:S01]  /*ad40*/  MUFU.EX2 R67, R2 ;  /* 0x0000000200437308 */ /* 0x0009e20000000800 */
[----:B------:R-:W-:Y:S01]  /*ad50*/  PRMT R34, R11, 0x5410, R0 ;  /* 0x000054100b227816 */ /* 0x000fe20000000000 */
[----:B-1----:R-:W-:Y:S01]  /*ad60*/  FFMA.FTZ R10, R199, c[0x0][0x23c], -R17 ;  /* 0x00008f00c70a7a23 */ /* 0x002fe20000010811 */
[--C-:B------:R-:W-:Y:S01]  /*ad70*/  SHF.R.U32.HI R0, RZ, 0x10, R14.reuse ;  /* 0x00000010ff007819 */ /* 0x100fe2000001160e */
[----:B------:R-:W-:Y:S01]  /*ad80*/  FFMA.FTZ R11, R229, c[0x0][0x23c], -R19 ;  /* 0x00008f00e50b7a23 */ /* 0x000fe20000010813 */
[----:B------:R-:W-:Y:S01]  /*ad90*/  SHF.R.U32.HI R8, RZ, 0x18, R14 ;  /* 0x00000018ff087819 */ /* 0x000fe2000001160e */
[----:B------:R-:W-:Y:S01]  /*ada0*/  FADD.FTZ R28, R223, R188 ;  /* 0x000000bcdf1c7221 */ /* 0x000fe20000010000 */
[----:B------:R-:W-:Y:S01]  /*adb0*/  LOP3.LUT R0, R0, 0xff, RZ, 0xc0, !PT ;  /* 0x000000ff00007812 */ /* 0x000fe200078ec0ff */
[----:B------:R-:W-:Y:S01]  /*adc0*/  MUFU.EX2 R64, R10 ;  /* 0x0000000a00407308 */ /* 0x000fe20000000800 */
[----:B------:R-:W-:-:S02]  /*add0*/  IMAD.MOV.U32 R203, RZ, RZ, R189 ;  /* 0x000000ffffcb7224 */ /* 0x000fc400078e00bd */
[----:B------:R-:W-:Y:S01]  /*ade0*/  PRMT R32, R0, 0x5410, R8 ;  /* 0x0000541000207816 */ /* 0x000fe20000000008 */
[--C-:B------:R-:W-:Y:S01]  /*adf0*/  HSET2.LE.AND R0, R9, R81.reuse, PT ;  /* 0x0000005109007233 */ /* 0x100fe20003803000 */
[----:B------:R-:W-:Y:S01]  /*ae00*/  FFMA.FTZ R9, R205, c[0x0][0x23c], -R17 ;  /* 0x00008f00cd097a23 */ /* 0x000fe20000010811 */
[----:B------:R-:W-:Y:S01]  /*ae10*/  HSET2.LE.AND R7, R57, R81, PT ;  /* 0x0000005139077233 */ /* 0x000fe20003803000 */
[----:B------:R-:W-:Y:S01]  /*ae20*/  FADD.FTZ R29, R208, R211 ;  /* 0x000000d3d01d7221 */ /* 0x000fe20000010000 */
[----:B------:R-:W-:Y:S01]  /*ae30*/  MUFU.EX2 R63, R11 ;  /* 0x0000000b003f7308 */ /* 0x000fe20000000800 */
[----:B----4-:R-:W-:Y:S02]  /*ae40*/  FFMA.FTZ R2, R225, c[0x0][0x23c], -R18 ;  /* 0x00008f00e1027a23 */ /* 0x010fe40000010812 */
[----:B------:R-:W-:Y:S02]  /*ae50*/  IMAD.MOV.U32 R188, RZ, RZ, R227 ;  /* 0x000000ffffbc7224 */ /* 0x000fe400078e00e3 */
[----:B------:R-:W-:Y:S01]  /*ae60*/  IMAD.MOV.U32 R223, RZ, RZ, R200 ;  /* 0x000000ffffdf7224 */ /* 0x000fe200078e00c8 */
[----:B------:R-:W-:Y:S01]  /*ae70*/  F2FP.BF16.PACK_AB R12, R106, R107 ;  /* 0x0000006b6a0c723e */ /* 0x000fe200000010ff */
[----:B------:R-:W-:Y:S01]  /*ae80*/  FFMA.FTZ R17, R235, c[0x0][0x23c], -R18 ;  /* 0x00008f00eb117a23 */ /* 0x000fe20000010812 */
[----:B------:R1:W4:Y:S01]  /*ae90*/  MUFU.EX2 R66, R2 ;  /* 0x0000000200427308 */ /* 0x0003220000000800 */
[----:B------:R-:W-:-:S07]  /*aea0*/  IMAD.MOV.U32 R201, RZ, RZ, R213 ;  /* 0x000000ffffc97224 */ /* 0x000fce00078e00d5 */
[----:B------:R2:W2:Y:S01]  /*aeb0*/  MUFU.EX2 R65, R9 ;  /* 0x0000000900417308 */ /* 0x0004a20000000800 */
[----:B------:R-:W-:Y:S01]  /*aec0*/  IMAD.MOV.U32 R227, RZ, RZ, R61 ;  /* 0x000000ffffe37224 */ /* 0x000fe200078e003d */
[----:B---3--:R-:W-:Y:S01]  /*aed0*/  F2FP.BF16.PACK_AB R14, R83, R84 ;  /* 0x00000054530e723e */ /* 0x008fe200000010ff */
[----:B------:R-:W-:Y:S01]  /*aee0*/  FADD.FTZ R33, R188, R5 ;  /* 0x00000005bc217221 */ /* 0x000fe20000010000 */
[--C-:B------:R-:W-:Y:S01]  /*aef0*/  HSET2.LE.AND R16, R16, R81.reuse, PT ;  /* 0x0000005110107233 */ /* 0x100fe20003803000 */
[----:B-1----:R-:W-:Y:S01]  /*af00*/  F2FP.BF16.PACK_AB R2, R72, R73 ;  /* 0x000000494802723e */ /* 0x002fe200000010ff */
[----:B------:R-:W-:Y:S02]  /*af10*/  IMAD.MOV.U32 R189, RZ, RZ, R212 ;  /* 0x000000ffffbd7224 */ /* 0x000fe400078e00d4 */
[----:B------:R1:W-:Y:S01]  /*af20*/  MUFU.EX2 R38, R15 ;  /* 0x0000000f00267308 */ /* 0x0003e20000000800 */
[----:B------:R-:W-:Y:S01]  /*af30*/  IMAD.MOV.U32 R200, RZ, RZ, R190 ;  /* 0x000000ffffc87224 */ /* 0x000fe200078e00be */
[----:B------:R-:W-:Y:S01]  /*af40*/  LOP3.LUT R8, R0, R2, RZ, 0xc0, !PT ;  /* 0x0000000200087212 */ /* 0x000fe200078ec0ff */
[--C-:B------:R-:W-:Y:S01]  /*af50*/  HSET2.LE.AND R0, R13, R81.reuse, PT ;  /* 0x000000510d007233 */ /* 0x100fe20003803000 */
[----:B------:R-:W-:Y:S01]  /*af60*/  F2FP.BF16.PACK_AB R2, R68, R69 ;  /* 0x000000454402723e */ /* 0x000fe200000010ff */
[----:B------:R3:W5:Y:S03]  /*af70*/  LDL.LU R213, [R1+0x8c] ;  /* 0x00008c0001d57983 */ /* 0x0007660000300800 */
[----:B--2---:R-:W-:Y:S01]  /*af80*/  LOP3.LUT R9, R0, R2, RZ, 0xc0, !PT ;  /* 0x0000000200097212 */ /* 0x004fe200078ec0ff */
[--C-:B------:R-:W-:Y:S01]  /*af90*/  HSET2.LE.AND R0, R40, R81.reuse, PT ;  /* 0x0000005128007233 */ /* 0x100fe20003803000 */
[----:B------:R-:W-:Y:S01]  /*afa0*/  F2FP.BF16.PACK_AB R2, R70, R71 ;  /* 0x000000474602723e */ /* 0x000fe200000010ff */
[----:B------:R-:W-:Y:S01]  /*afb0*/  IMAD.MOV.U32 R188, RZ, RZ, R223 ;  /* 0x000000ffffbc7224 */ /* 0x000fe200078e00df */
[--C-:B------:R-:W-:Y:S01]  /*afc0*/  HSET2.LE.AND R5, R56, R81.reuse, PT ;  /* 0x0000005138057233 */ /* 0x100fe20003803000 */
[----:B------:R3:W5:Y:S01]  /*afd0*/  LDL.LU R212, [R1+0x88] ;  /* 0x0000880001d47983 */ /* 0x0007620000300800 */
[----:B------:R-:W-:Y:S01]  /*afe0*/  LOP3.LUT R10, R0, R2, RZ, 0xc0, !PT ;  /* 0x00000002000a7212 */ /* 0x000fe200078ec0ff */
[--C-:B------:R-:W-:Y:S01]  /*aff0*/  HSET2.LE.AND R0, R35, R81.reuse, PT ;  /* 0x0000005123007233 */ /* 0x100fe20003803000 */
[----:B----4-:R-:W-:Y:S01]  /*b000*/  F2FP.BF16.PACK_AB R2, R66, R67 ;  /* 0x000000434202723e */ /* 0x010fe200000010ff */
[----:B------:R-:W-:Y:S01]  /*b010*/  IMAD.MOV.U32 R223, RZ, RZ, R227 ;  /* 0x000000ffffdf7224 */ /* 0x000fe200078e00e3 */
[----:B------:R2:W-:Y:S01]  /*b020*/  MUFU.EX2 R56, R4 ;  /* 0x0000000400387308 */ /* 0x0005e20000000800 */
[--C-:B------:R-:W-:Y:S01]  /*b030*/  HSET2.LE.AND R13, R43, R81.reuse, PT ;  /* 0x000000512b0d7233 */ /* 0x100fe20003803000 */
[----:B------:R-:W-:Y:S01]  /*b040*/  LOP3.LUT R11, R0, R2, RZ, 0xc0, !PT ;  /* 0x00000002000b7212 */ /* 0x000fe200078ec0ff */
[--C-:B------:R-:W-:Y:S01]  /*b050*/  FFMA.FTZ R2, R232, c[0x0][0x23c], -R19.reuse ;  /* 0x00008f00e8027a23 */ /* 0x100fe20000010813 */
[----:B-1----:R-:W-:Y:S01]  /*b060*/  HSET2.LE.AND R15, R39, R81, PT ;  /* 0x00000051270f7233 */ /* 0x002fe20003803000 */
[----:B------:R-:W-:Y:S01]  /*b070*/  IMAD.MOV.U32 R227, RZ, RZ, R184 ;  /* 0x000000ffffe37224 */ /* 0x000fe200078e00b8 */
[----:B------:R3:W5:Y:S01]  /*b080*/  LDL.LU R211, [R1+0x84] ;  /* 0x0000840001d37983 */ /* 0x0007620000300800 */
[----:B------:R-:W-:Y:S01]  /*b090*/  FFMA.FTZ R0, R230, c[0x0][0x23c], -R19 ;  /* 0x00008f00e6007a23 */ /* 0x000fe20000010813 */
[----:B------:R1:W4:Y:S01]  /*b0a0*/  MUFU.EX2 R62, R2 ;  /* 0x00000002003e7308 */ /* 0x0003220000000800 */
[----:B------:R-:W-:Y:S01]  /*b0b0*/  IMAD.MOV.U32 R184, RZ, RZ, R96 ;  /* 0x000000ffffb87224 */ /* 0x000fe200078e0060 */
[----:B------:R-:W-:Y:S01]  /*b0c0*/  HMMA.16816.F32.BF16 R156, R8, R20, R156 ;  /* 0x00000014089c723c */ /* 0x000fe2000004189c */
[--C-:B------:R-:W-:Y:S01]  /*b0d0*/  FFMA.FTZ R19, R233, c[0x0][0x23c], -R18.reuse ;  /* 0x00008f00e9137a23 */ /* 0x100fe20000010812 */
[----:B------:R3:W5:Y:S01]  /*b0e0*/  LDL.LU R208, [R1+0x80] ;  /* 0x0000800001d07983 */ /* 0x0007620000300800 */
[----:B------:R-:W-:Y:S01]  /*b0f0*/  FFMA.FTZ R18, R234, c[0x0][0x23c], -R18 ;  /* 0x00008f00ea127a23 */ /* 0x000fe20000010812 */
[----:B--2---:R-:W-:-:S04]  /*b100*/  F2FP.BF16.PACK_AB R4, R80, R82 ;  /* 0x000000525004723e */ /* 0x004fc800000010ff */
[C---:B------:R-:W-:Y:S01]  /*b110*/  HMMA.16816.F32.BF16 R160, R8.reuse, R22, R160 ;  /* 0x0000001608a0723c */ /* 0x040fe200000418a0 */
[----:B------:R2:W-:Y:S01]  /*b120*/  MUFU.EX2 R61, R0 ;  /* 0x00000000003d7308 */ /* 0x0005e20000000800 */
[----:B-1----:R-:W-:Y:S01]  /*b130*/  FADD.FTZ R2, R141, R140 ;  /* 0x0000008c8d027221 */ /* 0x002fe20000010000 */
[----:B------:R3:W5:Y:S03]  /*b140*/  LDL.LU R190, [R1+0x7c] ;  /* 0x00007c0001be7983 */ /* 0x0007660000300800 */
[----:B------:R-:W-:Y:S01]  /*b150*/  FADD.FTZ R35, R188, R2 ;  /* 0x00000002bc237221 */ /* 0x000fe20000010000 */
[----:B------:R-:W-:Y:S01]  /*b160*/  LOP3.LUT R7, R7, R4, RZ, 0xc0, !PT ;  /* 0x0000000407077212 */ /* 0x000fe200078ec0ff */
[----:B------:R-:W-:Y:S01]  /*b170*/  IMAD.MOV.U32 R188, RZ, RZ, R223 ;  /* 0x000000ffffbc7224 */ /* 0x000fe200078e00df */
[C---:B------:R-:W-:Y:S01]  /*b180*/  HMMA.16816.F32.BF16 R164, R8.reuse, R24, R164 ;  /* 0x0000001808a4723c */ /* 0x040fe200000418a4 */
[----:B------:R-:W-:Y:S01]  /*b190*/  IMAD.MOV.U32 R223, RZ, RZ, R227 ;  /* 0x000000ffffdf7224 */ /* 0x000fe200078e00e3 */
[----:B------:R-:W-:Y:S01]  /*b1a0*/  MUFU.EX2 R18, R18 ;  /* 0x0000001200127308 */ /* 0x000fe20000000800 */
[----:B------:R-:W-:Y:S01]  /*b1b0*/  IMAD.MOV.U32 R227, RZ, RZ, R184 ;  /* 0x000000ffffe37224 */ /* 0x000fe200078e00b8 */
[--C-:B--2---:R-:W-:Y:S01]  /*b1c0*/  HSET2.LE.AND R0, R58, R81.reuse, PT ;  /* 0x000000513a007233 */ /* 0x104fe20003803000 */
[----:B------:R-:W-:Y:S01]  /*b1d0*/  IMAD.MOV.U32 R184, RZ, RZ, R203 ;  /* 0x000000ffffb87224 */ /* 0x000fe200078e00cb */
[----:B------:R-:W-:Y:S01]  /*b1e0*/  LOP3.LUT R4, R5, R12, RZ, 0xc0, !PT ;  /* 0x0000000c05047212 */ /* 0x000fe200078ec0ff */
[----:B------:R-:W-:Y:S01]  /*b1f0*/  IMAD.MOV.U32 R203, RZ, RZ, R3 ;  /* 0x000000ffffcb7224 */ /* 0x000fe200078e0003 */
[----:B------:R-:W-:Y:S01]  /*b200*/  HMMA.16816.F32.BF16 R40, R8, R26, R52 ;  /* 0x0000001a0828723c */ /* 0x000fe20000041834 */
[----:B------:R-:W-:Y:S01]  /*b210*/  IMAD.MOV.U32 R192, RZ, RZ, R223 ;  /* 0x000000ffffc07224 */ /* 0x000fe200078e00df */
[----:B------:R-:W-:Y:S01]  /*b220*/  LOP3.LUT R5, R13, R14, RZ, 0xc0, !PT ;  /* 0x0000000e0d057212 */ /* 0x000fe200078ec0ff */
[----:B------:R-:W-:Y:S01]  /*b230*/  HSET2.LE.AND R13, R36, R81, PT ;  /* 0x00000051240d7233 */ /* 0x000fe20003803000 */
[----:B------:R-:W-:Y:S01]  /*b240*/  IMAD.MOV.U32 R193, RZ, RZ, R227 ;  /* 0x000000ffffc17224 */ /* 0x000fe200078e00e3 */
[----:B------:R1:W-:Y:S01]  /*b250*/  MUFU.EX2 R36, R17 ;  /* 0x0000001100247308 */ /* 0x0003e20000000800 */
[----:B------:R3:W5:Y:S01]  /*b260*/  LDL.LU R96, [R1+0x78] ;  /* 0x0000780001607983 */ /* 0x0007620000300800 */
[----:B------:R-:W-:-:S02]  /*b270*/  FADD.FTZ R9, R188, R28 ;  /* 0x0000001cbc097221 */ /* 0x000fc40000010000 */
[----:B------:R-:W-:Y:S01]  /*b280*/  IMAD.MOV.U32 R188, RZ, RZ, R184 ;  /* 0x000000ffffbc7224 */ /* 0x000fe200078e00b8 */
[--C-:B------:R-:W-:Y:S01]  /*b290*/  HSET2.LE.AND R12, R34, R81.reuse, PT ;  /* 0x00000051220c7233 */ /* 0x100fe20003803000 */
[----:B------:R-:W-:Y:S01]  /*b2a0*/  IMAD.MOV.U32 R223, RZ, RZ, R203 ;  /* 0x000000ffffdf7224 */ /* 0x000fe200078e00cb */
[----:B------:R-:W-:Y:S01]  /*b2b0*/  F2FP.BF16.PACK_AB R2, R104, R105 ;  /* 0x000000696802723e */ /* 0x000fe200000010ff */
[----:B------:R-:W-:Y:S01]  /*b2c0*/  IMAD.MOV.U32 R227, RZ, RZ, R189 ;  /* 0x000000ffffe37224 */ /* 0x000fe200078e00bd */
[----:B------:R2:W2:Y:S01]  /*b2d0*/  MUFU.EX2 R34, R19 ;  /* 0x0000001300227308 */ /* 0x0004a20000000800 */
[----:B------:R-:W-:Y:S01]  /*b2e0*/  IMAD.MOV.U32 R189, RZ, RZ, R169 ;  /* 0x000000ffffbd7224 */ /* 0x000fe200078e00a9 */
[--C-:B------:R-:W-:Y:S01]  /*b2f0*/  HSET2.LE.AND R14, R32, R81.reuse, PT ;  /* 0x00000051200e7233 */ /* 0x100fe20003803000 */
[----:B------:R-:W-:Y:S01]  /*b300*/  FADD.FTZ R10, R188, R35 ;  /* 0x00000023bc0a7221 */ /* 0x000fe20000010000 */
[----:B------:R-:W-:Y:S01]  /*b310*/  HSET2.LE.AND R8, R37, R81, PT ;  /* 0x0000005125087233 */ /* 0x000fe20003803000 */
[----:B-1----:R-:W-:Y:S01]  /*b320*/  FADD.FTZ R17, R192, R29 ;  /* 0x0000001dc0117221 */ /* 0x002fe20000010000 */
[----:B------:R3:W5:Y:S01]  /*b330*/  LDL.LU R3, [R1+0x74] ;  /* 0x0000740001037983 */ /* 0x0007620000300800 */
[----:B------:R-:W-:-:S02]  /*b340*/  IMAD.MOV.U32 R169, RZ, RZ, R170 ;  /* 0x000000ffffa97224 */ /* 0x000fc400078e00aa */
[----:B------:R-:W-:Y:S01]  /*b350*/  FADD.FTZ R9, R223, R9 ;  /* 0x00000009df097221 */ /* 0x000fe20000010000 */
[----:B------:R-:W-:Y:S01]  /*b360*/  LOP3.LUT R6, R0, R2, RZ, 0xc0, !PT ;  /* 0x0000000200067212 */ /* 0x000fe200078ec0ff */
[----:B------:R-:W-:Y:S01]  /*b370*/  IMAD.MOV.U32 R203, RZ, RZ, R143 ;  /* 0x000000ffffcb7224 */ /* 0x000fe200078e008f */
[----:B------:R-:W-:Y:S01]  /*b380*/  LDSM.16.MT88.4 R28, [R210+0x5c00] ;  /* 0x005c0000d21c783b */ /* 0x000fe20000004200 */
[----:B------:R-:W-:Y:S02]  /*b390*/  IMAD.MOV.U32 R170, RZ, RZ, R176 ;  /* 0x000000ffffaa7224 */ /* 0x000fe400078e00b0 */
[----:B------:R-:W-:Y:S01]  /*b3a0*/  FADD.FTZ R17, R227, R17 ;  /* 0x00000011e3117221 */ /* 0x000fe20000010000 */
[--C-:B------:R-:W-:Y:S01]  /*b3b0*/  HSET2.LE.AND R2, R60, R81.reuse, PT ;  /* 0x000000513c027233 */ /* 0x100fe20003803000 */
[----:B------:R-:W-:Y:S01]  /*b3c0*/  IMAD.MOV.U32 R176, RZ, RZ, R147 ;  /* 0x000000ffffb07224 */ /* 0x000fe200078e0093 */
[----:B------:R-:W-:Y:S01]  /*b3d0*/  HSET2.LE.AND R0, R59, R81, PT ;  /* 0x000000513b007233 */ /* 0x000fe20003803000 */
[----:B------:R-:W-:Y:S01]  /*b3e0*/  FADD.FTZ R32, R144, R10 ;  /* 0x0000000a90207221 */ /* 0x000fe20000010000 */
[----:B------:R-:W-:Y:S01]  /*b3f0*/  F2FP.BF16.PACK_AB R10, R100, R101 ;  /* 0x00000065640a723e */ /* 0x000fe200000010ff */
[----:B------:R-:W-:-:S02]  /*b400*/  IMAD.MOV.U32 R147, RZ, RZ, R145 ;  /* 0x000000ffff937224 */ /* 0x000fc400078e0091 */
[----:B--2---:R-:W-:Y:S01]  /*b410*/  FADD.FTZ R19, R200, R9 ;  /* 0x00000009c8137221 */ /* 0x004fe20000010000 */
[----:B------:R-:W-:Y:S01]  /*b420*/  F2FP.BF16.PACK_AB R9, R64, R65 ;  /* 0x000000414009723e */ /* 0x000fe200000010ff */
[----:B------:R-:W-:Y:S02]  /*b430*/  FADD.FTZ R17, R203, R17 ;  /* 0x00000011cb117221 */ /* 0x000fe40000010000 */
[----:B------:R-:W-:Y:S02]  /*b440*/  IMAD.MOV.U32 R184, RZ, RZ, R201 ;  /* 0x000000ffffb87224 */ /* 0x000fe400078e00c9 */
[----:B------:R-:W-:Y:S02]  /*b450*/  FADD.FTZ R11, R193, R33 ;  /* 0x00000021c10b7221 */ /* 0x000fe40000010000 */
[----:B------:R-:W-:Y:S02]  /*b460*/  IMAD.MOV.U32 R203, RZ, RZ, R176 ;  /* 0x000000ffffcb7224 */ /* 0x000fe400078e00b0 */
[----:B------:R-:W-:-:S02]  /*b470*/  IMAD.MOV.U32 R201, RZ, RZ, R168 ;  /* 0x000000ffffc97224 */ /* 0x000fc400078e00a8 */
[----:B------:R-:W-:Y:S02]  /*b480*/  IMAD.MOV.U32 R193, RZ, RZ, R189 ;  /* 0x000000ffffc17224 */ /* 0x000fe400078e00bd */
[----:B------:R-:W-:Y:S01]  /*b490*/  IMAD.MOV.U32 R176, RZ, RZ, R146 ;  /* 0x000000ffffb07224 */ /* 0x000fe200078e0092 */
[----:B------:R-:W-:Y:S01]  /*b4a0*/  LOP3.LUT R146, R2, R10, RZ, 0xc0, !PT ;  /* 0x0000000a02927212 */ /* 0x000fe200078ec0ff */
[----:B------:R-:W-:Y:S01]  /*b4b0*/  IMAD.MOV.U32 R145, RZ, RZ, R98 ;  /* 0x000000ffff917224 */ /* 0x000fe200078e0062 */
[----:B------:R-:W-:Y:S01]  /*b4c0*/  F2FP.BF16.PACK_AB R2, R74, R75 ;  /* 0x0000004b4a02723e */ /* 0x000fe200000010ff */
[----:B------:R-:W-:Y:S01]  /*b4d0*/  IMAD.MOV.U32 R189, RZ, RZ, R147 ;  /* 0x000000ffffbd7224 */ /* 0x000fe200078e0093 */
[----:B------:R-:W-:Y:S01]  /*b4e0*/  LOP3.LUT R147, R0, R9, RZ, 0xc0, !PT ;  /* 0x0000000900937212 */ /* 0x000fe200078ec0ff */
[----:B------:R-:W-:Y:S01]  /*b4f0*/  IMAD.MOV.U32 R168, RZ, RZ, R171 ;  /* 0x000000ffffa87224 */ /* 0x000fe200078e00ab */
[----:B----4-:R-:W-:Y:S01]  /*b500*/  F2FP.BF16.PACK_AB R0, R62, R63 ;  /* 0x0000003f3e00723e */ /* 0x010fe200000010ff */
[----:B------:R-:W-:-:S02]  /*b510*/  IMAD.MOV.U32 R188, RZ, RZ, R201 ;  /* 0x000000ffffbc7224 */ /* 0x000fc400078e00c9 */
[----:B------:R-:W-:Y:S01]  /*b520*/  IMAD.MOV.U32 R201, RZ, RZ, R145 ;  /* 0x000000ffffc97224 */ /* 0x000fe200078e0091 */
[----:B------:R-:W-:Y:S01]  /*b530*/  LOP3.LUT R145, R13, R2, RZ, 0xc0, !PT ;  /* 0x000000020d917212 */ /* 0x000fe200078ec0ff */
[----:B------:R-:W-:Y:S01]  /*b540*/  IMAD.MOV.U32 R171, RZ, RZ, R187 ;  /* 0x000000ffffab7224 */ /* 0x000fe200078e00bb */
[----:B------:R-:W-:Y:S01]  /*b550*/  F2FP.BF16.PACK_AB R2, R18, R34 ;  /* 0x000000221202723e */ /* 0x000fe200000010ff */
[----:B------:R-:W-:Y:S01]  /*b560*/  IMAD.MOV.U32 R227, RZ, RZ, R168 ;  /* 0x000000ffffe37224 */ /* 0x000fe200078e00a8 */
[----:B------:R-:W-:Y:S01]  /*b570*/  LOP3.LUT R168, R12, R0, RZ, 0xc0, !PT ;  /* 0x000000000ca87212 */ /* 0x000fe200078ec0ff */
[----:B------:R-:W-:Y:S01]  /*b580*/  FADD.FTZ R33, R184, R11 ;  /* 0x0000000bb8217221 */ /* 0x000fe20000010000 */
[----:B------:R-:W-:Y:S01]  /*b590*/  F2FP.BF16.PACK_AB R0, R56, R61 ;  /* 0x0000003d3800723e */ /* 0x000fe200000010ff */
[----:B------:R-:W-:Y:S02]  /*b5a0*/  IMAD.MOV.U32 R223, RZ, RZ, R169 ;  /* 0x000000ffffdf7224 */ /* 0x000fe400078e00a9 */
[----:B------:R-:W-:Y:S01]  /*b5b0*/  IMAD.MOV.U32 R200, RZ, RZ, R171 ;  /* 0x000000ffffc87224 */ /* 0x000fe200078e00ab */
[----:B------:R-:W-:Y:S01]  /*b5c0*/  LOP3.LUT R171, R16, R2, RZ, 0xc0, !PT ;  /* 0x0000000210ab7212 */ /* 0x000fe200078ec0ff */
[----:B------:R-:W-:Y:S01]  /*b5d0*/  IMAD.MOV.U32 R184, RZ, RZ, R170 ;  /* 0x000000ffffb87224 */ /* 0x000fe200078e00aa */
[----:B------:R-:W-:Y:S01]  /*b5e0*/  HMMA.16816.F32.BF16 R152, R4, R20, R152 ;  /* 0x000000140498723c */ /* 0x000fe20000041898 */
[----:B------:R-:W-:Y:S01]  /*b5f0*/  LOP3.LUT R170, R15, R0, RZ, 0xc0, !PT ;  /* 0x000000000faa7212 */ /* 0x000fe200078ec0ff */
[----:B------:R-:W-:-:S02]  /*b600*/  FADD.FTZ R2, R193, R33 ;  /* 0x00000021c1027221 */ /* 0x000fc40000010000 */
[----:B------:R-:W-:-:S04]  /*b610*/  FADD.FTZ R0, R188, R32 ;  /* 0x00000020bc007221 */ /* 0x000fc80000010000 */
[C---:B------:R-:W-:Y:S01]  /*b620*/  HMMA.16816.F32.BF16 R148, R4.reuse, R24, R148 ;  /* 0x000000180494723c */ /* 0x040fe20000041894 */
[----:B------:R-:W-:Y:S01]  /*b630*/  IMAD.MOV.U32 R187, RZ, RZ, R142 ;  /* 0x000000ffffbb7224 */ /* 0x000fe200078e008e */
[----:B------:R-:W-:Y:S01]  /*b640*/  F2FP.BF16.PACK_AB R11, R102, R103 ;  /* 0x00000067660b723e */ /* 0x000fe200000010ff */
[----:B------:R-:W1:Y:S05]  /*b650*/  LDSM.16.MT88.4 R140, [R209+0x5c00] ;  /* 0x005c0000d18c783b */ /* 0x000e6a0000004200 */
[C---:B------:R-:W-:Y:S08]  /*b660*/  HMMA.16816.F32.BF16 R20, R4.reuse, R22, R48 ;  /* 0x000000160414723c */ /* 0x040ff00000041830 */
[----:B------:R-:W-:Y:S07]  /*b670*/  HMMA.16816.F32.BF16 R24, R4, R26, R44 ;  /* 0x0000001a0418723c */ /* 0x000fee000004182c */
[----:B------:R-:W-:-:S02]  /*b680*/  FADD.FTZ R4, R223, R19 ;  /* 0x00000013df047221 */ /* 0x000fc40000010000 */
[----:B------:R-:W-:Y:S02]  /*b690*/  FADD.FTZ R5, R227, R17 ;  /* 0x00000011e3057221 */ /* 0x000fe40000010000 */
[----:B------:R-:W-:Y:S02]  /*b6a0*/  FADD.FTZ R7, R184, R2 ;  /* 0x00000002b8077221 */ /* 0x000fe40000010000 */
[----:B------:R-:W-:Y:S02]  /*b6b0*/  FADD.FTZ R6, R200, R0 ;  /* 0x00000000c8067221 */ /* 0x000fe40000010000 */
[----:B------:R-:W-:Y:S02]  /*b6c0*/  FADD.FTZ R2, R203, R4 ;  /* 0x00000004cb027221 */ /* 0x000fe40000010000 */
[----:B------:R-:W-:Y:S02]  /*b6d0*/  FADD.FTZ R0, R189, R5 ;  /* 0x00000005bd007221 */ /* 0x000fe40000010000 */
[----:B------:R-:W-:Y:S01]  /*b6e0*/  FADD.FTZ R4, R201, R7 ;  /* 0x00000007c9047221 */ /* 0x000fe20000010000 */
[----:B------:R-:W-:Y:S01]  /*b6f0*/  LOP3.LUT R144, R8, R11, RZ, 0xc0, !PT ;  /* 0x0000000b08907212 */ /* 0x000fe200078ec0ff */
[----:B------:R-:W-:Y:S01]  /*b700*/  FADD.FTZ R6, R176, R6 ;  /* 0x00000006b0067221 */ /* 0x000fe20000010000 */
[----:B------:R-:W-:Y:S01]  /*b710*/  F2FP.BF16.PACK_AB R8, R36, R38 ;  /* 0x000000262408723e */ /* 0x000fe200000010ff */
[----:B------:R-:W-:-:S02]  /*b720*/  FADD.FTZ R2, R187, R2 ;  /* 0x00000002bb027221 */ /* 0x000fc40000010000 */
[----:B------:R-:W-:Y:S02]  /*b730*/  FADD.FTZ R0, R221, R0 ;  /* 0x00000000dd007221 */ /* 0x000fe40000010000 */
[----:B------:R-:W-:Y:S02]  /*b740*/  FADD.FTZ R5, R173, R4 ;  /* 0x00000004ad057221 */ /* 0x000fe40000010000 */
[----:B------:R-:W-:Y:S01]  /*b750*/  FADD.FTZ R4, R249, R6 ;  /* 0x00000006f9047221 */ /* 0x000fe20000010000 */
[----:B------:R-:W-:Y:S01]  /*b760*/  LOP3.LUT R169, R14, R8, RZ, 0xc0, !PT ;  /* 0x000000080ea97212 */ /* 0x000fe200078ec0ff */
        /* <DEDUP_REMOVED lines=88> */
[----:B------:R3:W-:Y:S01]  /*bcf0*/  STL [R1+0x30], R4 ;  /* 0x0000300401007387 */ /* 0x0007e20000100800 */
[----:B------:R-:W2:Y:S02]  /*bd00*/  LDC.U8 R98, c[0x0][0x2d8] ;  /* 0x0000b600ff627b82 */ /* 0x000ea40000000000 */
[----:B------:R-:W-:Y:S01]  /*bd10*/  FADD.FTZ R5, R105, R5 ;  /* 0x0000000569057221 */ /* 0x000fe20000010000 */
[----:B------:R3:W-:Y:S04]  /*bd20*/  STL [R1+0x38], R0 ;  /* 0x0000380001007387 */ /* 0x0007e80000100800 */
[----:B------:R3:W-:Y:S01]  /*bd30*/  STL [R1+0x34], R2 ;  /* 0x0000340201007387 */ /* 0x0007e20000100800 */
[----:B------:R-:W-:-:S04]  /*bd40*/  FADD.FTZ R5, R104, R5 ;  /* 0x0000000568057221 */ /* 0x000fc80000010000 */
[----:B------:R-:W-:Y:S01]  /*bd50*/  FADD.FTZ R5, R103, R5 ;  /* 0x0000000567057221 */ /* 0x000fe20000010000 */
[----:B-1----:R-:W-:Y:S03]  /*bd60*/  HMMA.16816.F32.BF16 R156, R168, R140, R156 ;  /* 0x0000008ca89c723c */ /* 0x002fe6000004189c */
[----:B------:R-:W-:-:S04]  /*bd70*/  FADD.FTZ R5, R102, R5 ;  /* 0x0000000566057221 */ /* 0x000fc80000010000 */
[----:B------:R-:W-:Y:S01]  /*bd80*/  FADD.FTZ R5, R101, R5 ;  /* 0x0000000565057221 */ /* 0x000fe20000010000 */
[----:B------:R-:W-:Y:S03]  /*bd90*/  HMMA.16816.F32.BF16 R160, R168, R142, R160 ;  /* 0x0000008ea8a0723c */ /* 0x000fe600000418a0 */
[----:B------:R-:W-:-:S05]  /*bda0*/  FADD.FTZ R235, R100, R5 ;  /* 0x0000000564eb7221 */ /* 0x000fca0000010000 */
[----:B------:R-:W-:Y:S08]  /*bdb0*/  HMMA.16816.F32.BF16 R152, R144, R140, R152 ;  /* 0x0000008c9098723c */ /* 0x000ff00000041898 */
[----:B------:R-:W-:Y:S08]  /*bdc0*/  HMMA.16816.F32.BF16 R164, R168, R28, R164 ;  /* 0x0000001ca8a4723c */ /* 0x000ff000000418a4 */
[C---:B------:R-:W-:Y:S08]  /*bdd0*/  HMMA.16816.F32.BF16 R140, R144.reuse, R142, R20 ;  /* 0x0000008e908c723c */ /* 0x040ff00000041814 */
[----:B------:R-:W-:Y:S08]  /*bde0*/  HMMA.16816.F32.BF16 R148, R144, R28, R148 ;  /* 0x0000001c9094723c */ /* 0x000ff00000041894 */
[-C--:B------:R-:W-:Y:S08]  /*bdf0*/  HMMA.16816.F32.BF16 R168, R168, R30.reuse, R40 ;  /* 0x0000001ea8a8723c */ /* 0x080ff00000041828 */
[----:B------:R-:W-:Y:S01]  /*be00*/  HMMA.16816.F32.BF16 R144, R144, R30, R24 ;  /* 0x0000001e9090723c */ /* 0x000fe20000041818 */
[----:B------:R-:W-:Y:S07]  /*be10*/  @!P0 BRA `(.L_x_496) ;  /* 0x000084b000008947 */ /* 0x000fee0003800000 */
[----:B--23--:R-:W2:Y:S04]  /*be20*/  LDL.LU R224, [R1+0x14] ;  /* 0x0000140001e07983 */ /* 0x00cea80000300800 */
[----:B------:R-:W1:Y:S01]  /*be30*/  S2R R222, SR_TID.X ;  /* 0x0000000000de7919 */ /* 0x000e620000002100 */
[----:B------:R-:W-:Y:S01]  /*be40*/  LEA.HI.SX32 R227, R252, 0xfffffffe, 0x19 ;  /* 0xfffffffefce37811 */ /* 0x000fe200078fcaff */
[----:B------:R-:W-:Y:S01]  /*be50*/  IMAD.MOV.U32 R136, RZ, RZ, R133 ;  /* 0x000000ffff887224 */ /* 0x000fe200078e0085 */
[----:B------:R-:W-:-:S02]  /*be60*/  MOV R134, R138 ;  /* 0x0000008a00867202 */ /* 0x000fc40000000f00 */
[----:B------:R-:W-:Y:S02]  /*be70*/  MOV R2, R139 ;  /* 0x0000008b00027202 */ /* 0x000fe40000000f00 */
[----:B------:R-:W-:Y:S02]  /*be80*/  MOV R135, R137 ;  /* 0x0000008900877202 */ /* 0x000fe40000000f00 */
[----:B-1----:R-:W-:-:S05]  /*be90*/  LOP3.LUT R222, R222, 0x3, RZ, 0xc0, !PT ;  /* 0x00000003dede7812 */ /* 0x002fca00078ec0ff */
[----:B--2---:R-:W-:-:S05]  /*bea0*/  IMAD R0, R222, -0x2, R224 ;  /* 0xfffffffede007824 */ /* 0x004fca00078e02e0 */
[----:B-----5:R-:W-:-:S05]  /*beb0*/  IADD3 R0, R96, R0, -R190 ;  /* 0x0000000060007210 */ /* 0x020fca0007ffe8be */
[----:B------:R1:W-:Y:S04]  /*bec0*/  STL [R1+0x40], R0 ;  /* 0x0000400001007387 */ /* 0x0003e80000100800 */
[----:B------:R-:W2:Y:S04]  /*bed0*/  LDL.LU R222, [R1+0x18] ;  /* 0x0000180001de7983 */ /* 0x000ea80000300800 */
[----:B------:R-:W3:Y:S01]  /*bee0*/  LDL.64 R180, [R1+0x48] ;  /* 0x0000480001b47983 */ /* 0x000ee20000100a00 */
[----:B------:R-:W-:Y:S01]  /*bef0*/  IMAD.WIDE.U32 R8, R238, -0x326172a9, RZ ;  /* 0xcd9e8d57ee087825 */ /* 0x000fe200078e00ff */
[----:B------:R-:W-:-:S03]  /*bf00*/  PRMT R230, R98, 0x7054, R98 ;  /* 0x0000705462e67816 */ /* 0x000fc60000000062 */
[----:B------:R-:W-:Y:S01]  /*bf10*/  IMAD.WIDE.U32 R6, R239, -0x326172a9, RZ ;  /* 0xcd9e8d57ef067825 */ /* 0x000fe200078e00ff */
[-C--:B------:R-:W-:Y:S01]  /*bf20*/  LOP3.LUT R4, R9, R85.reuse, RZ, 0x3c, !PT ;  /* 0x0000005509047212 */ /* 0x080fe200078e3cff */
[----:B------:R-:W-:Y:S02]  /*bf30*/  STL.64 [R1+0x28], R8 ;  /* 0x0000280801007387 */ /* 0x000fe40000100a00 */
[----:B------:R-:W-:Y:S02]  /*bf40*/  IMAD.MOV.U32 R5, RZ, RZ, c[0x0][0x1a4] ;  /* 0x00006900ff057624 */ /* 0x000fe400078e00ff */
[----:B------:R4:W-:Y:S01]  /*bf50*/  STL.64 [R1+0x20], R6 ;  /* 0x0000200601007387 */ /* 0x0009e20000100a00 */
[----:B-1----:R-:W-:Y:S01]  /*bf60*/  LOP3.LUT R0, R7, R85, RZ, 0x3c, !PT ;  /* 0x0000005507007212 */ /* 0x002fe200078e3cff */
[----:B----4-:R-:W-:-:S04]  /*bf70*/  IMAD.WIDE.U32 R6, R4, -0x2daee0ad, RZ ;  /* 0xd2511f5304067825 */ /* 0x010fc800078e00ff */
[----:B--2---:R-:W-:Y:S01]  /*bf80*/  IMAD.WIDE.U32 R228, R222, -0x2daee0ad, RZ ;  /* 0xd2511f53dee47825 */ /* 0x004fe200078e00ff */
[----:B---3--:R-:W-:-:S13]  /*bf90*/  ISETP.GE.AND P0, PT, R180, c[0x0][0x220], PT ;  /* 0x00008800b4007a0c */ /* 0x008fda0003f06270 */
[----:B------:R-:W-:Y:S02]  /*bfa0*/  @!P0 IMAD R8, R5, 0x60, RZ ;  /* 0x0000006005088824 */ /* 0x000fe400078e02ff */
[----:B------:R-:W-:-:S03]  /*bfb0*/  IMAD.WIDE.U32 R4, R0, -0x2daee0ad, RZ ;  /* 0xd2511f5300047825 */ /* 0x000fc600078e00ff */
[----:B------:R1:W-:Y:S04]  /*bfc0*/  @!P0 STL [R1+0x3c], R8 ;  /* 0x00003c0801008387 */ /* 0x0003e80000100800 */
[----:B------:R1:W-:Y:S04]  /*bfd0*/  STL.64 [R1], R4 ;  /* 0x0000000401007387 */ /* 0x0003e80000100a00 */
[----:B------:R1:W-:Y:S01]  /*bfe0*/  STL.64 [R1+0x8], R6 ;  /* 0x0000080601007387 */ /* 0x0003e20000100a00 */
[----:B------:R-:W-:Y:S05]  /*bff0*/  BRA `(.L_x_497) ;  /* 0x0000035000007947 */ /* 0x000fea0003800000 */
.L_x_499:
[----:B------:R-:W2:Y:S01]  /*c000*/  LDL.64 R138, [R1+0x60] ;  /* 0x00006000018a7983 */ /* 0x000ea20000100a00 */
[----:B------:R-:W-:Y:S03]  /*c010*/  IADD3 R0, R227, -0x1, RZ ;  /* 0xffffffffe3007810 */ /* 0x000fe60007ffe0ff */
[----:B------:R-:W3:Y:S01]  /*c020*/  LDL.64 R222, [R1+0x50] ;  /* 0x0000500001de7983 */ /* 0x000ee20000100a00 */
[----:B------:R-:W-:Y:S01]  /*c030*/  SHF.R.S32.HI R133, RZ, 0x1f, R0 ;  /* 0x0000001fff857819 */ /* 0x000fe20000011400 */
[C---:B------:R-:W-:Y:S02]  /*c040*/  IMAD.WIDE.U32 R172, R0.reuse, c[0x0][0x198], RZ ;  /* 0x0000660000ac7a25 */ /* 0x040fe400078e00ff */
        /* <DEDUP_REMOVED lines=8> */
[----:B--2---:R-:W-:Y:S01]  /*c0d0*/  LEA R132, P3, R172, R138, 0x7 ;  /* 0x0000008aac847211 */ /* 0x004fe200078638ff */
[----:B------:R-:W-:Y:S03]  /*c0e0*/  @!P0 IMAD.MOV.U32 R139, RZ, RZ, c[0x0][0x19c] ;  /* 0x00006700ff8b8624 */ /* 0x000fe600078e00ff */
[----:B------:R-:W-:Y:S02]  /*c0f0*/  @!P0 LEA R176, P5, R132, c[0x0][0x168], 0x1 ;  /* 0x00005a0084b08a11 */ /* 0x000fe400078a08ff */
[----:B---3--:R-:W-:Y:S02]  /*c100*/  LEA.HI.X R133, R172, R223, R133, 0x7, P3 ;  /* 0x000000dfac857211 */ /* 0x008fe400018f3c85 */
        /* <DEDUP_REMOVED lines=12> */
[C---:B------:R-:W-:Y:S01]  /*c1d0*/  @!P0 LEA R172, P2, R138.reuse, c[0x0][0x168], 0x1 ;  /* 0x00005a008aac8a11 */ /* 0x040fe200078408ff */
        /* <DEDUP_REMOVED lines=23> */
.L_x_497:
[----:B------:R-:W2:Y:S01]  /*c350*/  LDL.64 R10, [R1+0x58] ;  /* 0x00005800010a7983 */ /* 0x000ea20000100a00 */
[----:B------:R-:W-:Y:S04]  /*c360*/  DEPBAR.LE SB0, 0x0 ;  /* 0x000080000000791a */ /* 0x000fe80000000000 */
[----:B------:R-:W-:Y:S01]  /*c370*/  SHF.R.S32.HI R0, RZ, 0x1f, R227 ;  /* 0x0000001fff007819 */ /* 0x000fe200000114e3 */
[----:B------:R-:W3:Y:S01]  /*c380*/  LDL R9, [R1+0x44] ;  /* 0x0000440001097983 */ /* 0x000ee20000100800 */
[C---:B-1----:R-:W-:Y:S04]  /*c390*/  IMAD.WIDE.U32 R6, R227.reuse, c[0x0][0x1a0], RZ ;  /* 0x00006800e3067a25 */ /* 0x042fe800078e00ff */
        /* <DEDUP_REMOVED lines=23> */
[----:B------:R-:W-:Y:S02]  /*c510*/  @!P0 LEA R0, P2, R15, R4, 0x6 ;  /* 0x000000040f008211 */ /* 0x000fe400078430ff */
        /* <DEDUP_REMOVED lines=112> */
.L_x_498:
[----:B------:R-:W2:Y:S01]  /*cc20*/  LDL R0, [R1+0x40] ;  /* 0x0000400001007983 */ /* 0x000ea20000100800 */
[C---:B------:R-:W-:Y:S03]  /*cc30*/  IMAD.SHL.U32 R237, R227.reuse, 0x4, RZ ;  /* 0x00000004e3ed7824 */ /* 0x040fe600078e00ff */
        /* <DEDUP_REMOVED lines=8> */
[----:B------:R3:W-:Y:S06]  /*ccc0*/  STL.64 [R1+0x80], R212 ;  /* 0x000080d401007387 */ /* 0x0007ec0000100a00 */
[----:B------:R-:W-:Y:S04]  /*ccd0*/  STL [R1+0x78], R211 ;  /* 0x000078d301007387 */ /* 0x000fe80000100800 */
[----:B------:R-:W-:Y:S04]  /*cce0*/  STL [R1+0x74], R208 ;  /* 0x000074d001007387 */ /* 0x000fe80000100800 */
[----:B------:R-:W4:Y:S06]  /*ccf0*/  LDL.64 R240, [R1+0x20] ;  /* 0x0000200001f07983 */ /* 0x000f2c0000100a00 */
[----:B------:R-:W4:Y:S06]  /*cd00*/  LDL.64 R242, [R1+0x8] ;  /* 0x0000080001f27983 */ /* 0x000f2c0000100a00 */
[----:B------:R-:W4:Y:S06]  /*cd10*/  LDL.64 R238, [R1+0x28] ;  /* 0x0000280001ee7983 */ /* 0x000f2c0000100a00 */
[----:B---3--:R-:W3:Y:S06]  /*cd20*/  LDL.64 R212, [R1] ;  /* 0x0000000001d47983 */ /* 0x008eec0000100a00 */
[----:B------:R-:W-:Y:S01]  /*cd30*/  STL [R1+0xa8], R227 ;  /* 0x0000a8e301007387 */ /* 0x000fe20000100800 */
[----:B--2---:R-:W-:Y:S05]  /*cd40*/  IMAD R0, R227, -0x80, R0 ;  /* 0xffffff80e3007824 */ /* 0x004fea00078e0200 */
[C---:B------:R-:W-:Y:S02]  /*cd50*/  IADD3 R137, R0.reuse, -0x78, RZ ;  /* 0xffffff8800897810 */ /* 0x040fe40007ffe0ff */
[C---:B------:R-:W-:Y:S02]  /*cd60*/  IADD3 R132, R0.reuse, 0x47, RZ ;  /* 0x0000004700847810 */ /* 0x040fe40007ffe0ff */
[----:B------:R-:W-:Y:S02]  /*cd70*/  ISETP.GE.AND P3, PT, R137, RZ, PT ;  /* 0x000000ff8900720c */ /* 0x000fe40003f66270 */
[C---:B------:R-:W-:Y:S02]  /*cd80*/  IADD3 R133, R0.reuse, -0x79, RZ ;  /* 0xffffff8700857810 */ /* 0x040fe40007ffe0ff */
[C---:B-1----:R-:W-:Y:S02]  /*cd90*/  IADD3 R138, R0.reuse, 0x40, RZ ;  /* 0x00000040008a7810 */ /* 0x042fe40007ffe0ff */
[----:B------:R-:W-:Y:S02]  /*cda0*/  ISETP.GE.AND P2, PT, R133, RZ, PT ;  /* 0x000000ff8500720c */ /* 0x000fe40003f46270 */
[C---:B------:R-:W-:Y:S02]  /*cdb0*/  IADD3 R139, R0.reuse, -0x40, RZ ;  /* 0xffffffc0008b7810 */ /* 0x040fe40007ffe0ff */
[C---:B------:R-:W-:Y:S02]  /*cdc0*/  IADD3 R185, R0.reuse, -0x49, RZ ;  /* 0xffffffb700b97810 */ /* 0x040fe40007ffe0ff */
[C---:B------:R-:W-:Y:S02]  /*cdd0*/  IADD3 R184, R0.reuse, -0x50, RZ ;  /* 0xffffffb000b87810 */ /* 0x040fe40007ffe0ff */
[----:B------:R-:W-:Y:S02]  /*cde0*/  @!P3 IADD3 R137, -R0, 0x78, RZ ;  /* 0x000000780089b810 */ /* 0x000fe40007ffe1ff */
[----:B------:R-:W-:Y:S02]  /*cdf0*/  ISETP.GE.AND P3, PT, R132, RZ, PT ;  /* 0x000000ff8400720c */ /* 0x000fe40003f66270 */
[----:B------:R-:W1:Y:S01]  /*ce00*/  I2F R179, R137 ;  /* 0x0000008900b37306 */ /* 0x000e620000201400 */
[C---:B------:R-:W-:Y:S02]  /*ce10*/  @!P2 IADD3 R133, -R0.reuse, 0x79, RZ ;  /* 0x000000790085a810 */ /* 0x040fe40007ffe1ff */
[C---:B------:R-:W-:Y:S02]  /*ce20*/  IADD3 R183, R0.reuse, -0x51, RZ ;  /* 0xffffffaf00b77810 */ /* 0x040fe40007ffe0ff */
[C---:B------:R-:W-:Y:S02]  /*ce30*/  IADD3 R198, R0.reuse, -0x1, RZ ;  /* 0xffffffff00c67810 */ /* 0x040fe40007ffe0ff */
[C---:B------:R-:W-:Y:S02]  /*ce40*/  IADD3 R182, R0.reuse, -0x58, RZ ;  /* 0xffffffa800b67810 */ /* 0x040fe40007ffe0ff */
[C---:B------:R-:W-:Y:S01]  /*ce50*/  IADD3 R181, R0.reuse, -0x59, RZ ;  /* 0xffffffa700b57810 */ /* 0x040fe20007ffe0ff */
[----:B------:R-:W2:Y:S01]  /*ce60*/  I2F R178, R133 ;  /* 0x0000008500b27306 */ /* 0x000ea20000201400 */
[C---:B------:R-:W-:Y:S02]  /*ce70*/  @!P3 IADD3 R132, -R0.reuse, -0x47, RZ ;  /* 0xffffffb90084b810 */ /* 0x040fe40007ffe1ff */
[C---:B------:R-:W-:Y:S02]  /*ce80*/  IADD3 R180, R0.reuse, -0x60, RZ ;  /* 0xffffffa000b47810 */ /* 0x040fe40007ffe0ff */
[C---:B------:R-:W-:Y:S02]  /*ce90*/  IADD3 R197, R0.reuse, -0x8, RZ ;  /* 0xfffffff800c57810 */ /* 0x040fe40007ffe0ff */
[C---:B------:R-:W-:Y:S02]  /*cea0*/  IADD3 R196, R0.reuse, -0x9, RZ ;  /* 0xfffffff700c47810 */ /* 0x040fe40007ffe0ff */
[----:B------:R-:W-:Y:S01]  /*ceb0*/  IADD3 R195, R0, -0x10, RZ ;  /* 0xfffffff000c37810 */ /* 0x000fe20007ffe0ff */
[----:B------:R-:W3:Y:S01]  /*cec0*/  I2F R177, R132 ;  /* 0x0000008400b17306 */ /* 0x000ee20000201400 */
[----:B------:R-:W-:Y:S02]  /*ced0*/  ISETP.GE.AND P2, PT, R138, RZ, PT ;  /* 0x000000ff8a00720c */ /* 0x000fe40003f46270 */
[----:B------:R-:W-:Y:S01]  /*cee0*/  IABS R176, R0 ;  /* 0x0000000000b07213 */ /* 0x000fe20000000000 */
[-C--:B-1----:R-:W-:Y:S01]  /*cef0*/  FFMA.FTZ R128, R179, -R3.reuse, R128 ;  /* 0x80000003b3807223 */ /* 0x082fe20000010080 */
[C---:B------:R-:W-:Y:S02]  /*cf00*/  IADD3 R137, R0.reuse, 0x3f, RZ ;  /* 0x0000003f00897810 */ /* 0x040fe40007ffe0ff */
[C---:B------:R-:W-:Y:S02]  /*cf10*/  IADD3 R191, R0.reuse, -0x20, RZ ;  /* 0xffffffe000bf7810 */ /* 0x040fe40007ffe0ff */
[----:B------:R-:W-:Y:S01]  /*cf20*/  ISETP.GE.AND P3, PT, R137, RZ, PT ;  /* 0x000000ff8900720c */ /* 0x000fe20003f66270 */
[----:B------:R-:W1:Y:S01]  /*cf30*/  I2F R176, R176 ;  /* 0x000000b000b07306 */ /* 0x000e620000201400 */
[C---:B------:R-:W-:Y:S02]  /*cf40*/  IADD3 R179, R0.reuse, -0x61, RZ ;  /* 0xffffff9f00b37810 */ /* 0x040fe40007ffe0ff */
[----:B------:R-:W-:Y:S01]  /*cf50*/  IADD3 R194, R0, -0x11, RZ ;  /* 0xffffffef00c27810 */ /* 0x000fe20007ffe0ff */
[-C--:B--2---:R-:W-:Y:S01]  /*cf60*/  FFMA.FTZ R129, R178, -R3.reuse, R129 ;  /* 0x80000003b2817223 */ /* 0x084fe20000010081 */
[C---:B------:R-:W-:Y:S02]  /*cf70*/  @!P2 IADD3 R138, -R0.reuse, -0x40, RZ ;  /* 0xffffffc0008aa810 */ /* 0x040fe40007ffe1ff */
[C---:B------:R-:W-:Y:S02]  /*cf80*/  IADD3 R133, R0.reuse, 0x38, RZ ;  /* 0x0000003800857810 */ /* 0x040fe40007ffe0ff */
[C---:B------:R-:W-:Y:S01]  /*cf90*/  IADD3 R193, R0.reuse, -0x18, RZ ;  /* 0xffffffe800c17810 */ /* 0x040fe20007ffe0ff */
[----:B------:R-:W2:Y:S01]  /*cfa0*/  I2F R175, R138 ;  /* 0x0000008a00af7306 */ /* 0x000ea20000201400 */
[----:B------:R-:W-:Y:S02]  /*cfb0*/  ISETP.GE.AND P2, PT, R133, RZ, PT ;  /* 0x000000ff8500720c */ /* 0x000fe40003f46270 */
[C---:B------:R-:W-:Y:S01]  /*cfc0*/  @!P3 IADD3 R137, -R0.reuse, -0x3f, RZ ;  /* 0xffffffc10089b810 */ /* 0x040fe20007ffe1ff */
[-C--:B---3--:R-:W-:Y:S01]  /*cfd0*/  FFMA.FTZ R11, R177, -R3.reuse, R11 ;  /* 0x80000003b10b7223 */ /* 0x088fe2000001000b */
[C---:B------:R-:W-:Y:S02]  /*cfe0*/  IADD3 R132, R0.reuse, 0x37, RZ ;  /* 0x0000003700847810 */ /* 0x040fe40007ffe0ff */
[----:B------:R-:W-:Y:S02]  /*cff0*/  IADD3 R192, R0, -0x19, RZ ;  /* 0xffffffe700c07810 */ /* 0x000fe40007ffe0ff */
[----:B------:R-:W-:Y:S01]  /*d000*/  ISETP.GE.AND P3, PT, R132, RZ, PT ;  /* 0x000000ff8400720c */ /* 0x000fe20003f66270 */
[----:B------:R-:W3:Y:S01]  /*d010*/  I2F R174, R137 ;  /* 0x0000008900ae7306 */ /* 0x000ee20000201400 */
[C---:B------:R-:W-:Y:S02]  /*d020*/  IADD3 R188, R0.reuse, -0x29, RZ ;  /* 0xffffffd700bc7810 */ /* 0x040fe40007ffe0ff */
[----:B------:R-:W-:Y:S01]  /*d030*/  IADD3 R190, R0, -0x21, RZ ;  /* 0xffffffdf00be7810 */ /* 0x000fe20007ffe0ff */
[-C--:B-1----:R-:W-:Y:S01]  /*d040*/  FFMA.FTZ R18, R176, -R3.reuse, R18 ;  /* 0x80000003b0127223 */ /* 0x082fe20000010012 */
[----:B------:R-:W-:Y:S01]  /*d050*/  @!P2 IADD3 R133, -R0, -0x38, RZ ;  /* 0xffffffc80085a810 */ /* 0x000fe20007ffe1ff */
[CC--:B------:R-:W-:Y:S01]  /*d060*/  FFMA.FTZ R72, R176.reuse, -R3.reuse, R72 ;  /* 0x80000003b0487223 */ /* 0x0c0fe20000010048 */
[----:B------:R-:W-:Y:S01]  /*d070*/  ISETP.GE.AND P2, PT, R139, RZ, PT ;  /* 0x000000ff8b00720c */ /* 0x000fe20003f46270 */
[-C--:B------:R-:W-:Y:S01]  /*d080*/  FFMA.FTZ R78, R176, -R3.reuse, R78 ;  /* 0x80000003b04e7223 */ /* 0x080fe2000001004e */
[C---:B------:R-:W-:Y:S01]  /*d090*/  IADD3 R189, R0.reuse, -0x28, RZ ;  /* 0xffffffd800bd7810 */ /* 0x040fe20007ffe0ff */
[----:B------:R-:W1:Y:S01]  /*d0a0*/  I2F R173, R133 ;  /* 0x0000008500ad7306 */ /* 0x000e620000201400 */
[----:B------:R-:W-:Y:S01]  /*d0b0*/  IADD3 R178, R0, -0x68, RZ ;  /* 0xffffff9800b27810 */ /* 0x000fe20007ffe0ff */
[-C--:B------:R-:W-:Y:S01]  /*d0c0*/  FFMA.FTZ R4, R176, -R3.reuse, R4 ;  /* 0x80000003b0047223 */ /* 0x080fe20000010004 */
[C---:B------:R-:W-:Y:S01]  /*d0d0*/  @!P3 IADD3 R132, -R0.reuse, -0x37, RZ ;  /* 0xffffffc90084b810 */ /* 0x040fe20007ffe1ff */
[CC--:B--2---:R-:W-:Y:S01]  /*d0e0*/  FFMA.FTZ R8, R175.reuse, -R3.reuse, R8 ;  /* 0x80000003af087223 */ /* 0x0c4fe20000010008 */
[C---:B------:R-:W-:Y:S01]  /*d0f0*/  IADD3 R138, R0.reuse, 0x30, RZ ;  /* 0x00000030008a7810 */ /* 0x040fe20007ffe0ff */
[-C--:B------:R-:W-:Y:S01]  /*d100*/  FFMA.FTZ R14, R175, -R3.reuse, R14 ;  /* 0x80000003af0e7223 */ /* 0x080fe2000001000e */
[C---:B------:R-:W-:Y:S02]  /*d110*/  IADD3 R175, R0.reuse, 0x28, RZ ;  /* 0x0000002800af7810 */ /* 0x040fe40007ffe0ff */
[----:B------:R-:W-:Y:S01]  /*d120*/  IADD3 R199, R0, -0x38, RZ ;  /* 0xffffffc800c77810 */ /* 0x000fe20007ffe0ff */
[----:B------:R2:W2:Y:S01]  /*d130*/  I2F R172, R132 ;  /* 0x0000008400ac7306 */ /* 0x0004a20000201400 */
[----:B------:R-:W-:Y:S02]  /*d140*/  ISETP.GE.AND P3, PT, R138, RZ, PT ;  /* 0x000000ff8a00720c */ /* 0x000fe40003f66270 */
[----:B------:R-:W-:Y:S01]  /*d150*/  @!P2 IADD3 R139, -R0, 0x40, RZ ;  /* 0x00000040008ba810 */ /* 0x000fe20007ffe1ff */
[-C--:B---3--:R-:W-:Y:S01]  /*d160*/  FFMA.FTZ R15, R174, -R3.reuse, R15 ;  /* 0x80000003ae0f7223 */ /* 0x088fe2000001000f */
[----:B------:R-:W-:Y:S01]  /*d170*/  IADD3 R137, R0, -0x41, RZ ;  /* 0xffffffbf00897810 */ /* 0x000fe20007ffe0ff */
[-C--:B------:R-:W-:Y:S01]  /*d180*/  FFMA.FTZ R9, R174, -R3.reuse, R9 ;  /* 0x80000003ae097223 */ /* 0x080fe20000010009 */
[----:B------:R-:W-:Y:S02]  /*d190*/  IADD3 R174, R0, 0x27, RZ ;  /* 0x0000002700ae7810 */ /* 0x000fe40007ffe0ff */
[----:B------:R-:W-:Y:S01]  /*d1a0*/  ISETP.GE.AND P4, PT, R137, RZ, PT ;  /* 0x000000ff8900720c */ /* 0x000fe20003f86270 */
[----:B------:R-:W3:Y:S01]  /*d1b0*/  I2F R139, R139 ;  /* 0x0000008b008b7306 */ /* 0x000ee20000201400 */
[----:B------:R-:W-:Y:S02]  /*d1c0*/  ISETP.GE.AND P5, PT, R174, RZ, PT ;  /* 0x000000ffae00720c */ /* 0x000fe40003fa6270 */
[C---:B------:R-:W-:Y:S01]  /*d1d0*/  IADD3 R187, R0.reuse, -0x30, RZ ;  /* 0xffffffd000bb7810 */ /* 0x040fe20007ffe0ff */
[CC--:B-1----:R-:W-:Y:S01]  /*d1e0*/  FFMA.FTZ R26, R173.reuse, -R3.reuse, R26 ;  /* 0x80000003ad1a7223 */ /* 0x0c2fe2000001001a */
[C---:B------:R-:W-:Y:S01]  /*d1f0*/  @!P3 IADD3 R138, -R0.reuse, -0x30, RZ ;  /* 0xffffffd0008ab810 */ /* 0x040fe20007ffe1ff */
[-C--:B------:R-:W-:Y:S01]  /*d200*/  FFMA.FTZ R12, R173, -R3.reuse, R12 ;  /* 0x80000003ad0c7223 */ /* 0x080fe2000001000c */
[C---:B------:R-:W-:Y:S02]  /*d210*/  IADD3 R133, R0.reuse, -0x48, RZ ;  /* 0xffffffb800857810 */ /* 0x040fe40007ffe0ff */
[C---:B------:R-:W-:Y:S02]  /*d220*/  IADD3 R173, R0.reuse, 0x20, RZ ;  /* 0x0000002000ad7810 */ /* 0x040fe40007ffe0ff */
[----:B------:R-:W1:Y:S01]  /*d230*/  I2F R138, R138 ;  /* 0x0000008a008a7306 */ /* 0x000e620000201400 */
[C---:B------:R-:W-:Y:S02]  /*d240*/  @!P4 IADD3 R137, -R0.reuse, 0x41, RZ ;  /* 0x000000410089c810 */ /* 0x040fe40007ffe1ff */
[----:B--2---:R-:W-:Y:S01]  /*d250*/  IADD3 R132, R0, 0x2f, RZ ;  /* 0x0000002f00847810 */ /* 0x004fe20007ffe0ff */
[CC--:B------:R-:W-:Y:S01]  /*d260*/  FFMA.FTZ R27, R172.reuse, -R3.reuse, R27 ;  /* 0x80000003ac1b7223 */ /* 0x0c0fe2000001001b */
[----:B------:R-:W-:Y:S01]  /*d270*/  ISETP.GE.AND P4, PT, R175, RZ, PT ;  /* 0x000000ffaf00720c */ /* 0x000fe20003f86270 */
[-C--:B------:R-:W-:Y:S01]  /*d280*/  FFMA.FTZ R13, R172, -R3.reuse, R13 ;  /* 0x80000003ac0d7223 */ /* 0x080fe2000001000d */
[----:B------:R-:W-:Y:S02]  /*d290*/  ISETP.GE.AND P2, PT, R132, RZ, PT ;  /* 0x000000ff8400720c */ /* 0x000fe40003f46270 */
[----:B------:R-:W-:Y:S01]  /*d2a0*/  ISETP.GE.AND P3, PT, R133, RZ, PT ;  /* 0x000000ff8500720c */ /* 0x000fe20003f66270 */
[----:B------:R-:W2:Y:S01]  /*d2b0*/  I2F R137, R137 ;  /* 0x0000008900897306 */ /* 0x000ea20000201400 */
[C---:B------:R-:W-:Y:S02]  /*d2c0*/  IADD3 R172, R0.reuse, 0x1f, RZ ;  /* 0x0000001f00ac7810 */ /* 0x040fe40007ffe0ff */
[----:B------:R-:W-:Y:S01]  /*d2d0*/  ISETP.GE.AND P6, PT, R173, RZ, PT ;  /* 0x000000ffad00720c */ /* 0x000fe20003fc6270 */
[CC--:B---3--:R-:W-:Y:S01]  /*d2e0*/  FFMA.FTZ R68, R139.reuse, -R3.reuse, R68 ;  /* 0x800000038b447223 */ /* 0x0c8fe20000010044 */
[C---:B------:R-:W-:Y:S01]  /*d2f0*/  @!P5 IADD3 R174, -R0.reuse, -0x27, RZ ;  /* 0xffffffd900aed810 */ /* 0x040fe20007ffe1ff */
[-C--:B------:R-:W-:Y:S01]  /*d300*/  FFMA.FTZ R82, R139, -R3.reuse, R82 ;  /* 0x800000038b527223 */ /* 0x080fe20000010052 */
[C---:B------:R-:W-:Y:S02]  /*d310*/  IADD3 R139, R0.reuse, 0x18, RZ ;  /* 0x00000018008b7810 */ /* 0x040fe40007ffe0ff */
[C---:B------:R-:W-:Y:S02]  /*d320*/  @!P4 IADD3 R175, -R0.reuse, -0x28, RZ ;  /* 0xffffffd800afc810 */ /* 0x040fe40007ffe1ff */
[----:B------:R-:W-:Y:S02]  /*d330*/  @!P2 IADD3 R132, -R0, -0x2f, RZ ;  /* 0xffffffd10084a810 */ /* 0x000fe40007ffe1ff */
[----:B------:R-:W3:Y:S01]  /*d340*/  I2F R204, R175 ;  /* 0x000000af00cc7306 */ /* 0x000ee20000201400 */
[----:B------:R-:W-:Y:S01]  /*d350*/  ISETP.GE.AND P2, PT, R185, RZ, PT ;  /* 0x000000ffb900720c */ /* 0x000fe20003f46270 */
[-C--:B-1----:R-:W-:Y:S01]  /*d360*/  FFMA.FTZ R24, R138, -R3.reuse, R24 ;  /* 0x800000038a187223 */ /* 0x082fe20000010018 */
[----:B------:R-:W-:Y:S01]  /*d370*/  @!P3 IADD3 R133, -R0, 0x48, RZ ;  /* 0x000000480085b810 */ /* 0x000fe20007ffe1ff */
[-C--:B------:R-:W-:Y:S01]  /*d380*/  FFMA.FTZ R30, R138, -R3.reuse, R30 ;  /* 0x800000038a1e7223 */ /* 0x080fe2000001001e */
[----:B------:R-:W-:Y:S02]  /*d390*/  ISETP.GE.AND P3, PT, R184, RZ, PT ;  /* 0x000000ffb800720c */ /* 0x000fe40003f66270 */
[----:B------:R-:W-:Y:S02]  /*d3a0*/  ISETP.GE.AND P4, PT, R183, RZ, PT ;  /* 0x000000ffb700720c */ /* 0x000fe40003f86270 */
[C---:B------:R-:W-:Y:S01]  /*d3b0*/  IADD3 R138, R0.reuse, 0x17, RZ ;  /* 0x00000017008a7810 */ /* 0x040fe20007ffe0ff */
[----:B------:R-:W1:Y:S01]  /*d3c0*/  I2F R133, R133 ;  /* 0x0000008500857306 */ /* 0x000e620000201400 */
[----:B------:R-:W-:Y:S01]  /*d3d0*/  @!P6 IADD3 R173, -R0, -0x20, RZ ;  /* 0xffffffe000ade810 */ /* 0x000fe20007ffe1ff */
[CC--:B--2---:R-:W-:Y:S01]  /*d3e0*/  FFMA.FTZ R69, R137.reuse, -R3.reuse, R69 ;  /* 0x8000000389457223 */ /* 0x0c4fe20000010045 */
[----:B------:R-:W-:Y:S01]  /*d3f0*/  ISETP.GE.AND P5, PT, R182, RZ, PT ;  /* 0x000000ffb600720c */ /* 0x000fe20003fa6270 */
[-C--:B------:R-:W-:Y:S01]  /*d400*/  FFMA.FTZ R83, R137, -R3.reuse, R83 ;  /* 0x8000000389537223 */ /* 0x080fe20000010053 */
[----:B------:R-:W-:Y:S02]  /*d410*/  @!P2 IADD3 R185, -R0, 0x49, RZ ;  /* 0x0000004900b9a810 */ /* 0x000fe40007ffe1ff */
[----:B------:R-:W-:Y:S02]  /*d420*/  ISETP.GE.AND P2, PT, R172, RZ, PT ;  /* 0x000000ffac00720c */ /* 0x000fe40003f46270 */
[C---:B------:R-:W-:Y:S01]  /*d430*/  @!P3 IADD3 R184, -R0.reuse, 0x50, RZ ;  /* 0x0000005000b8b810 */ /* 0x040fe20007ffe1ff */
[----:B------:R-:W2:Y:S01]  /*d440*/  I2F R132, R132 ;  /* 0x0000008400847306 */ /* 0x000ea20000201400 */
[----:B------:R-:W-:Y:S02]  /*d450*/  @!P4 IADD3 R183, -R0, 0x51, RZ ;  /* 0x0000005100b7c810 */ /* 0x000fe40007ffe1ff */
[----:B------:R-:W-:Y:S01]  /*d460*/  ISETP.GE.AND P3, PT, R139, RZ, PT ;  /* 0x000000ff8b00720c */ /* 0x000fe20003f66270 */
[CC--:B---3--:R-:W-:Y:S01]  /*d470*/  FFMA.FTZ R28, R204.reuse, -R3.reuse, R28 ;  /* 0x80000003cc1c7223 */ /* 0x0c8fe2000001001c */
[----:B------:R-:W-:Y:S01]  /*d480*/  ISETP.GE.AND P6, PT, R181, RZ, PT ;  /* 0x000000ffb500720c */ /* 0x000fe20003fc6270 */
[-C--:B------:R-:W-:Y:S01]  /*d490*/  FFMA.FTZ R42, R204, -R3.reuse, R42 ;  /* 0x80000003cc2a7223 */ /* 0x080fe2000001002a */
[----:B------:R-:W-:Y:S02]  /*d4a0*/  ISETP.GE.AND P4, PT, R138, RZ, PT ;  /* 0x000000ff8a00720c */ /* 0x000fe40003f86270 */
[C---:B------:R-:W-:Y:S01]  /*d4b0*/  IADD3 R137, R0.reuse, 0x10, RZ ;  /* 0x0000001000897810 */ /* 0x040fe20007ffe0ff */
[----:B------:R-:W3:Y:S01]  /*d4c0*/  I2F R184, R184 ;  /* 0x000000b800b87306 */ /* 0x000ee20000201400 */
[----:B------:R-:W-:Y:S02]  /*d4d0*/  @!P2 IADD3 R172, -R0, -0x1f, RZ ;  /* 0xffffffe100aca810 */ /* 0x000fe40007ffe1ff */
[----:B------:R-:W-:Y:S01]  /*d4e0*/  ISETP.GE.AND P2, PT, R198, RZ, PT ;  /* 0x000000ffc600720c */ /* 0x000fe20003f46270 */
[CC--:B-1----:R-:W-:Y:S01]  /*d4f0*/  FFMA.FTZ R86, R133.reuse, -R3.reuse, R86 ;  /* 0x8000000385567223 */ /* 0x0c2fe20000010056 */
[C---:B------:R-:W-:Y:S01]  /*d500*/  @!P5 IADD3 R182, -R0.reuse, 0x58, RZ ;  /* 0x0000005800b6d810 */ /* 0x040fe20007ffe1ff */
[-C--:B------:R-:W-:Y:S01]  /*d510*/  FFMA.FTZ R80, R133, -R3.reuse, R80 ;  /* 0x8000000385507223 */ /* 0x080fe20000010050 */
[C---:B------:R-:W-:Y:S02]  /*d520*/  @!P3 IADD3 R139, -R0.reuse, -0x18, RZ ;  /* 0xffffffe8008bb810 */ /* 0x040fe40007ffe1ff */
[C---:B------:R-:W-:Y:S01]  /*d530*/  @!P6 IADD3 R181, -R0.reuse, 0x59, RZ ;  /* 0x0000005900b5e810 */ /* 0x040fe20007ffe1ff */
[----:B------:R-:W1:Y:S01]  /*d540*/  I2F R175, R172 ;  /* 0x000000ac00af7306 */ /* 0x000e620000201400 */
[----:B------:R-:W-:Y:S02]  /*d550*/  @!P4 IADD3 R138, -R0, -0x17, RZ ;  /* 0xffffffe9008ac810 */ /* 0x000fe40007ffe1ff */
[----:B------:R-:W-:Y:S01]  /*d560*/  ISETP.GE.AND P5, PT, R180, RZ, PT ;  /* 0x000000ffb400720c */ /* 0x000fe20003fa6270 */
[CC--:B--2---:R-:W-:Y:S01]  /*d570*/  FFMA.FTZ R25, R132.reuse, -R3.reuse, R25 ;  /* 0x8000000384197223 */ /* 0x0c4fe20000010019 */
[----:B------:R-:W-:Y:S01]  /*d580*/  ISETP.GE.AND P3, PT, R197, RZ, PT ;  /* 0x000000ffc500720c */ /* 0x000fe20003f66270 */
[-C--:B------:R-:W-:Y:S01]  /*d590*/  FFMA.FTZ R31, R132, -R3.reuse, R31 ;  /* 0x80000003841f7223 */ /* 0x080fe2000001001f */
[----:B------:R-:W-:Y:S02]  /*d5a0*/  @!P2 IADD3 R198, -R0, 0x1, RZ ;  /* 0x0000000100c6a810 */ /* 0x000fe40007ffe1ff */
[----:B------:R-:W-:Y:S01]  /*d5b0*/  ISETP.GE.AND P2, PT, R137, RZ, PT ;  /* 0x000000ff8900720c */ /* 0x000fe20003f46270 */
[----:B------:R-:W2:Y:S01]  /*d5c0*/  I2F R139, R139 ;  /* 0x0000008b008b7306 */ /* 0x000ea20000201400 */
[----:B------:R-:W-:Y:S02]  /*d5d0*/  ISETP.GE.AND P6, PT, R196, RZ, PT ;  /* 0x000000ffc400720c */ /* 0x000fe40003fc6270 */
[----:B------:R-:W-:Y:S01]  /*d5e0*/  ISETP.GE.AND P4, PT, R195, RZ, PT ;  /* 0x000000ffc300720c */ /* 0x000fe20003f86270 */
[-C--:B---3--:R-:W-:Y:S01]  /*d5f0*/  FFMA.FTZ R84, R184, -R3.reuse, R84 ;  /* 0x80000003b8547223 */ /* 0x088fe20000010054 */
[----:B------:R-:W-:Y:S01]  /*d600*/  IADD3 R133, R0, 0xf, RZ ;  /* 0x0000000f00857810 */ /* 0x000fe20007ffe0ff */
[-C--:B------:R-:W-:Y:S01]  /*d610*/  FFMA.FTZ R98, R184, -R3.reuse, R98 ;  /* 0x80000003b8627223 */ /* 0x080fe20000010062 */
[C---:B------:R-:W-:Y:S02]  /*d620*/  @!P5 IADD3 R180, -R0.reuse, 0x60, RZ ;  /* 0x0000006000b4d810 */ /* 0x040fe40007ffe1ff */
[C---:B------:R-:W-:Y:S01]  /*d630*/  @!P3 IADD3 R197, -R0.reuse, 0x8, RZ ;  /* 0x0000000800c5b810 */ /* 0x040fe20007ffe1ff */
[----:B------:R-:W3:Y:S01]  /*d640*/  I2F R206, R198 ;  /* 0x000000c600ce7306 */ /* 0x000ee20000201400 */
[----:B------:R-:W-:Y:S02]  /*d650*/  ISETP.GE.AND P5, PT, R179, RZ, PT ;  /* 0x000000ffb300720c */ /* 0x000fe40003fa6270 */
[C---:B------:R-:W-:Y:S01]  /*d660*/  @!P2 IADD3 R137, -R0.reuse, -0x10, RZ ;  /* 0xfffffff00089a810 */ /* 0x040fe20007ffe1ff */
[-C--:B-1----:R-:W-:Y:S01]  /*d670*/  FFMA.FTZ R41, R175, -R3.reuse, R41 ;  /* 0x80000003af297223 */ /* 0x082fe20000010029 */
[----:B------:R-:W-:Y:S01]  /*d680*/  ISETP.GE.AND P2, PT, R191, RZ, PT ;  /* 0x000000ffbf00720c */ /* 0x000fe20003f46270 */
[-C--:B------:R-:W-:Y:S01]  /*d690*/  FFMA.FTZ R47, R175, -R3.reuse, R47 ;  /* 0x80000003af2f7223 */ /* 0x080fe2000001002f */
[C---:B------:R-:W-:Y:S02]  /*d6a0*/  @!P6 IADD3 R196, -R0.reuse, 0x9, RZ ;  /* 0x0000000900c4e810 */ /* 0x040fe40007ffe1ff */
[----:B------:R-:W-:Y:S01]  /*d6b0*/  @!P4 IADD3 R195, -R0, 0x10, RZ ;  /* 0x0000001000c3c810 */ /* 0x000fe20007ffe1ff */
[----:B------:R-:W1:Y:S01]  /*d6c0*/  I2F R205, R197 ;  /* 0x000000c500cd7306 */ /* 0x000e620000201400 */
[----:B------:R-:W-:Y:S02]  /*d6d0*/  ISETP.GE.AND P3, PT, R194, RZ, PT ;  /* 0x000000ffc200720c */ /* 0x000fe40003f66270 */
[----:B------:R-:W-:Y:S01]  /*d6e0*/  ISETP.GE.AND P6, PT, R193, RZ, PT ;  /* 0x000000ffc100720c */ /* 0x000fe20003fc6270 */
[CC--:B--2---:R-:W-:Y:S01]  /*d6f0*/  FFMA.FTZ R44, R139.reuse, -R3.reuse, R44 ;  /* 0x800000038b2c7223 */ /* 0x0c4fe2000001002c */
[----:B------:R-:W-:Y:S01]  /*d700*/  ISETP.GE.AND P4, PT, R192, RZ, PT ;  /* 0x000000ffc000720c */ /* 0x000fe20003f86270 */
[-C--:B------:R-:W-:Y:S01]  /*d710*/  FFMA.FTZ R58, R139, -R3.reuse, R58 ;  /* 0x800000038b3a7223 */ /* 0x080fe2000001003a */
[C---:B------:R-:W-:Y:S02]  /*d720*/  @!P5 IADD3 R179, -R0.reuse, 0x61, RZ ;  /* 0x0000006100b3d810 */ /* 0x040fe40007ffe1ff */
[----:B------:R-:W-:Y:S01]  /*d730*/  @!P2 IADD3 R191, -R0, 0x20, RZ ;  /* 0x0000002000bfa810 */ /* 0x000fe20007ffe1ff */
[----:B------:R-:W2:Y:S01]  /*d740*/  I2F R198, R196 ;  /* 0x000000c400c67306 */ /* 0x000ea20000201400 */
[----:B------:R-:W-:Y:S02]  /*d750*/  ISETP.GE.AND P2, PT, R188, RZ, PT ;  /* 0x000000ffbc00720c */ /* 0x000fe40003f46270 */
[----:B------:R-:W-:Y:S01]  /*d760*/  ISETP.GE.AND P5, PT, R133, RZ, PT ;  /* 0x000000ff8500720c */ /* 0x000fe20003fa6270 */
[-C--:B---3--:R-:W-:Y:S01]  /*d770*/  FFMA.FTZ R5, R206, -R3.reuse, R5 ;  /* 0x80000003ce057223 */ /* 0x088fe20000010005 */
[----:B------:R-:W-:Y:S01]  /*d780*/  @!P3 IADD3 R194, -R0, 0x11, RZ ;  /* 0x0000001100c2b810 */ /* 0x000fe20007ffe1ff */
[-C--:B------:R-:W-:Y:S01]  /*d790*/  FFMA.FTZ R19, R206, -R3.reuse, R19 ;  /* 0x80000003ce137223 */ /* 0x080fe20000010013 */
[----:B------:R-:W-:Y:S01]  /*d7a0*/  @!P6 IADD3 R193, -R0, 0x18, RZ ;  /* 0x0000001800c1e810 */ /* 0x000fe20007ffe1ff */
[-C--:B------:R-:W-:Y:S01]  /*d7b0*/  FFMA.FTZ R73, R206, -R3.reuse, R73 ;  /* 0x80000003ce497223 */ /* 0x080fe20000010049 */
[----:B------:R-:W-:Y:S01]  /*d7c0*/  @!P4 IADD3 R192, -R0, 0x19, RZ ;  /* 0x0000001900c0c810 */ /* 0x000fe20007ffe1ff */
[----:B------:R-:W3:Y:S01]  /*d7d0*/  I2F R197, R195 ;  /* 0x000000c300c57306 */ /* 0x000ee20000201400 */
[----:B------:R-:W-:Y:S01]  /*d7e0*/  ISETP.GE.AND P3, PT, R190, RZ, PT ;  /* 0x000000ffbe00720c */ /* 0x000fe20003f66270 */
[-C--:B------:R-:W-:Y:S01]  /*d7f0*/  FFMA.FTZ R79, R206, -R3.reuse, R79 ;  /* 0x80000003ce4f7223 */ /* 0x080fe2000001004f */
[----:B------:R-:W-:Y:S01]  /*d800*/  ISETP.GE.AND P6, PT, R189, RZ, PT ;  /* 0x000000ffbd00720c */ /* 0x000fe20003fc6270 */
[CC--:B-1----:R-:W-:Y:S01]  /*d810*/  FFMA.FTZ R16, R205.reuse, -R3.reuse, R16 ;  /* 0x80000003cd107223 */ /* 0x0c2fe20000010010 */
[----:B------:R-:W-:Y:S01]  /*d820*/  ISETP.GE.AND P4, PT, R178, RZ, PT ;  /* 0x000000ffb200720c */ /* 0x000fe20003f86270 */
[CC--:B------:R-:W-:Y:S01]  /*d830*/  FFMA.FTZ R22, R205.reuse, -R3.reuse, R22 ;  /* 0x80000003cd167223 */ /* 0x0c0fe20000010016 */
[C---:B------:R-:W-:Y:S01]  /*d840*/  IADD3 R176, R0.reuse, 0x8, RZ ;  /* 0x0000000800b07810 */ /* 0x040fe20007ffe0ff */
[CC--:B------:R-:W-:Y:S01]  /*d850*/  FFMA.FTZ R76, R205.reuse, -R3.reuse, R76 ;  /* 0x80000003cd4c7223 */ /* 0x0c0fe2000001004c */
[C---:B------:R-:W-:Y:S01]  /*d860*/  IADD3 R177, R0.reuse, -0x69, RZ ;  /* 0xffffff9700b17810 */ /* 0x040fe20007ffe0ff */
[----:B------:R-:W1:Y:S01]  /*d870*/  I2F R196, R194 ;  /* 0x000000c200c47306 */ /* 0x000e620000201400 */
[C---:B------:R-:W-:Y:S01]  /*d880*/  IADD3 R186, R0.reuse, -0x31, RZ ;  /* 0xffffffcf00ba7810 */ /* 0x040fe20007ffe0ff */
[-C--:B------:R-:W-:Y:S01]  /*d890*/  FFMA.FTZ R90, R205, -R3.reuse, R90 ;  /* 0x80000003cd5a7223 */ /* 0x080fe2000001005a */
[----:B------:R-:W-:Y:S01]  /*d8a0*/  @!P2 IADD3 R188, -R0, 0x29, RZ ;  /* 0x0000002900bca810 */ /* 0x000fe20007ffe1ff */
[CC--:B--2---:R-:W-:Y:S01]  /*d8b0*/  FFMA.FTZ R17, R198.reuse, -R3.reuse, R17 ;  /* 0x80000003c6117223 */ /* 0x0c4fe20000010011 */
[----:B------:R-:W-:Y:S01]  /*d8c0*/  ISETP.GE.AND P2, PT, R199, RZ, PT ;  /* 0x000000ffc700720c */ /* 0x000fe20003f46270 */
[-C--:B------:R-:W-:Y:S01]  /*d8d0*/  FFMA.FTZ R23, R198, -R3.reuse, R23 ;  /* 0x80000003c6177223 */ /* 0x080fe20000010017 */
[----:B------:R-:W-:Y:S01]  /*d8e0*/  @!P5 IADD3 R133, -R0, -0xf, RZ ;  /* 0xfffffff10085d810 */ /* 0x000fe20007ffe1ff */
[-C--:B------:R-:W-:Y:S01]  /*d8f0*/  FFMA.FTZ R77, R198, -R3.reuse, R77 ;  /* 0x80000003c64d7223 */ /* 0x080fe2000001004d */
[C---:B------:R-:W-:Y:S01]  /*d900*/  @!P3 IADD3 R190, -R0.reuse, 0x21, RZ ;  /* 0x0000002100beb810 */ /* 0x040fe20007ffe1ff */
[----:B------:R-:W2:Y:S01]  /*d910*/  I2F R221, R188 ;  /* 0x000000bc00dd7306 */ /* 0x000ea20000201400 */
[----:B------:R-:W-:Y:S01]  /*d920*/  @!P6 IADD3 R189, -R0, 0x28, RZ ;  /* 0x0000002800bde810 */ /* 0x000fe20007ffe1ff */
[-C--:B------:R-:W-:Y:S01]  /*d930*/  FFMA.FTZ R91, R198, -R3.reuse, R91 ;  /* 0x80000003c65b7223 */ /* 0x080fe2000001005b */
[----:B------:R-:W-:Y:S01]  /*d940*/  @!P4 IADD3 R178, -R0, 0x68, RZ ;  /* 0x0000006800b2c810 */ /* 0x000fe20007ffe1ff */
[-C--:B---3--:R-:W-:Y:S01]  /*d950*/  FFMA.FTZ R20, R197, -R3.reuse, R20 ;  /* 0x80000003c5147223 */ /* 0x088fe20000010014 */
[----:B------:R-:W-:Y:S01]  /*d960*/  ISETP.GE.AND P5, PT, R187, RZ, PT ;  /* 0x000000ffbb00720c */ /* 0x000fe20003fa6270 */
[CC--:B------:R-:W-:Y:S01]  /*d970*/  FFMA.FTZ R34, R197.reuse, -R3.reuse, R34 ;  /* 0x80000003c5227223 */ /* 0x0c0fe20000010022 */
[----:B------:R-:W-:Y:S01]  /*d980*/  ISETP.GE.AND P3, PT, R176, RZ, PT ;  /* 0x000000ffb000720c */ /* 0x000fe20003f66270 */
[-C--:B------:R-:W-:Y:S01]  /*d990*/  FFMA.FTZ R88, R197, -R3.reuse, R88 ;  /* 0x80000003c5587223 */ /* 0x080fe20000010058 */
[----:B------:R-:W-:Y:S01]  /*d9a0*/  ISETP.GE.AND P6, PT, R177, RZ, PT ;  /* 0x000000ffb100720c */ /* 0x000fe20003fc6270 */
[----:B------:R-:W3:Y:S01]  /*d9b0*/  I2F R172, R133 ;  /* 0x0000008500ac7306 */ /* 0x000ee20000201400 */
[----:B------:R-:W-:Y:S01]  /*d9c0*/  ISETP.GE.AND P4, PT, R186, RZ, PT ;  /* 0x000000ffba00720c */ /* 0x000fe20003f86270 */
[-C--:B------:R-:W-:Y:S01]  /*d9d0*/  FFMA.FTZ R94, R197, -R3.reuse, R94 ;  /* 0x80000003c55e7223 */ /* 0x080fe2000001005e */
[----:B------:R-:W-:Y:S01]  /*d9e0*/  IADD3 R132, R0, 0x48, RZ ;  /* 0x0000004800847810 */ /* 0x000fe20007ffe0ff */
[-C--:B-1----:R-:W-:Y:S01]  /*d9f0*/  FFMA.FTZ R35, R196, -R3.reuse, R35 ;  /* 0x80000003c4237223 */ /* 0x082fe20000010023 */
[----:B------:R-:W-:Y:S01]  /*da00*/  IADD3 R200, R0, -0x70, RZ ;  /* 0xffffff9000c87810 */ /* 0x000fe20007ffe0ff */
[-C--:B------:R-:W-:Y:S01]  /*da10*/  FFMA.FTZ R21, R196, -R3.reuse, R21 ;  /* 0x80000003c4157223 */ /* 0x080fe20000010015 */
[----:B------:R-:W-:Y:S01]  /*da20*/  IADD3 R201, R0, 0x7, RZ ;  /* 0x0000000700c97810 */ /* 0x000fe20007ffe0ff */
[-C--:B------:R-:W-:Y:S01]  /*da30*/  FFMA.FTZ R89, R196, -R3.reuse, R89 ;  /* 0x80000003c4597223 */ /* 0x080fe20000010059 */
[C---:B------:R-:W-:Y:S01]  /*da40*/  IADD3 R202, R0.reuse, -0x39, RZ ;  /* 0xffffffc700ca7810 */ /* 0x040fe20007ffe0ff */
[----:B------:R-:W1:Y:S01]  /*da50*/  I2F R207, R189 ;  /* 0x000000bd00cf7306 */ /* 0x000e620000201400 */
[----:B------:R-:W-:Y:S01]  /*da60*/  IADD3 R203, R0, -0x71, RZ ;  /* 0xffffff8f00cb7810 */ /* 0x000fe20007ffe0ff */
[-C--:B------:R-:W-:Y:S01]  /*da70*/  FFMA.FTZ R95, R196, -R3.reuse, R95 ;  /* 0x80000003c45f7223 */ /* 0x080fe2000001005f */
[----:B------:R-:W-:Y:S01]  /*da80*/  @!P2 IADD3 R199, -R0, 0x38, RZ ;  /* 0x0000003800c7a810 */ /* 0x000fe20007ffe1ff */
[CC--:B--2---:R-:W-:Y:S01]  /*da90*/  FFMA.FTZ R49, R221.reuse, -R3.reuse, R49 ;  /* 0x80000003dd317223 */ /* 0x0c4fe20000010031 */
[----:B------:R-:W-:Y:S01]  /*daa0*/  ISETP.GE.AND P2, PT, R132, RZ, PT ;  /* 0x000000ff8400720c */ /* 0x000fe20003f46270 */
[CC--:B------:R-:W-:Y:S01]  /*dab0*/  FFMA.FTZ R55, R221.reuse, -R3.reuse, R55 ;  /* 0x80000003dd377223 */ /* 0x0c0fe20000010037 */
[C---:B------:R-:W-:Y:S01]  /*dac0*/  @!P5 IADD3 R187, -R0.reuse, 0x30, RZ ;  /* 0x0000003000bbd810 */ /* 0x040fe20007ffe1ff */
[CC--:B------:R-:W-:Y:S01]  /*dad0*/  FFMA.FTZ R109, R221.reuse, -R3.reuse, R109 ;  /* 0x80000003dd6d7223 */ /* 0x0c0fe2000001006d */
[C---:B------:R-:W-:Y:S01]  /*dae0*/  @!P3 IADD3 R176, -R0.reuse, -0x8, RZ ;  /* 0xfffffff800b0b810 */ /* 0x040fe20007ffe1ff */
[----:B------:R-:W2:Y:S01]  /*daf0*/  I2F R195, R193 ;  /* 0x000000c100c37306 */ /* 0x000ea20000201400 */
[C---:B------:R-:W-:Y:S01]  /*db00*/  @!P6 IADD3 R177, -R0.reuse, 0x69, RZ ;  /* 0x0000006900b1e810 */ /* 0x040fe20007ffe1ff */
[-C--:B------:R-:W-:Y:S01]  /*db10*/  FFMA.FTZ R123, R221, -R3.reuse, R123 ;  /* 0x80000003dd7b7223 */ /* 0x080fe2000001007b */
[----:B------:R-:W-:Y:S01]  /*db20*/  @!P4 IADD3 R186, -R0, 0x31, RZ ;  /* 0x0000003100bac810 */ /* 0x000fe20007ffe1ff */
[-C--:B---3--:R-:W-:Y:S01]  /*db30*/  FFMA.FTZ R57, R172, -R3.reuse, R57 ;  /* 0x80000003ac397223 */ /* 0x088fe20000010039 */
[----:B------:R-:W-:Y:S01]  /*db40*/  ISETP.GE.AND P5, PT, R200, RZ, PT ;  /* 0x000000ffc800720c */ /* 0x000fe20003fa6270 */
[-C--:B------:R-:W-:Y:S01]  /*db50*/  FFMA.FTZ R63, R172, -R3.reuse, R63 ;  /* 0x80000003ac3f7223 */ /* 0x080fe2000001003f */
[----:B------:R-:W-:Y:S02]  /*db60*/  ISETP.GE.AND P3, PT, R201, RZ, PT ;  /* 0x000000ffc900720c */ /* 0x000fe40003f66270 */
[----:B------:R-:W-:Y:S01]  /*db70*/  ISETP.GE.AND P6, PT, R202, RZ, PT ;  /* 0x000000ffca00720c */ /* 0x000fe20003fc6270 */
[----:B------:R-:W3:Y:S01]  /*db80*/  I2F R194, R192 ;  /* 0x000000c000c27306 */ /* 0x000ee20000201400 */
[----:B------:R-:W-:Y:S02]  /*db90*/  ISETP.GE.AND P4, PT, R203, RZ, PT ;  /* 0x000000ffcb00720c */ /* 0x000fe40003f86270 */
[C---:B------:R-:W-:Y:S01]  /*dba0*/  @!P2 IADD3 R132, -R0.reuse, -0x48, RZ ;  /* 0xffffffb80084a810 */ /* 0x040fe20007ffe1ff */
[CC--:B-1----:R-:W-:Y:S02]  /*dbb0*/  FFMA.FTZ R54, R207.reuse, -R3.reuse, R54 ;  /* 0x80000003cf367223 */ /* 0x0c2fe40000010036 */
[CC--:B------:R-:W-:Y:S02]  /*dbc0*/  FFMA.FTZ R48, R207.reuse, -R3.reuse, R48 ;  /* 0x80000003cf307223 */ /* 0x0c0fe40000010030 */
[C---:B------:R-:W-:Y:S01]  /*dbd0*/  @!P5 IADD3 R200, -R0.reuse, 0x70, RZ ;  /* 0x0000007000c8d810 */ /* 0x040fe20007ffe1ff */
[CC--:B------:R-:W-:Y:S01]  /*dbe0*/  FFMA.FTZ R108, R207.reuse, -R3.reuse, R108 ;  /* 0x80000003cf6c7223 */ /* 0x0c0fe2000001006c */
[----:B------:R-:W1:Y:S01]  /*dbf0*/  I2F R223, R132 ;  /* 0x0000008400df7306 */ /* 0x000e620000201400 */
[C---:B------:R-:W-:Y:S01]  /*dc00*/  @!P3 IADD3 R201, -R0.reuse, -0x7, RZ ;  /* 0xfffffff900c9b810 */ /* 0x040fe20007ffe1ff */
[-C--:B------:R-:W-:Y:S01]  /*dc10*/  FFMA.FTZ R122, R207, -R3.reuse, R122 ;  /* 0x80000003cf7a7223 */ /* 0x080fe2000001007a */
[C---:B------:R-:W-:Y:S01]  /*dc20*/  @!P6 IADD3 R202, -R0.reuse, 0x39, RZ ;  /* 0x0000003900cae810 */ /* 0x040fe20007ffe1ff */
[CC--:B--2---:R-:W-:Y:S01]  /*dc30*/  FFMA.FTZ R32, R195.reuse, -R3.reuse, R32 ;  /* 0x80000003c3207223 */ /* 0x0c4fe20000010020 */
[----:B------:R-:W-:Y:S01]  /*dc40*/  @!P4 IADD3 R203, -R0, 0x71, RZ ;  /* 0x0000007100cbc810 */ /* 0x000fe20007ffe1ff */
[CC--:B------:R-:W-:Y:S02]  /*dc50*/  FFMA.FTZ R38, R195.reuse, -R3.reuse, R38 ;  /* 0x80000003c3267223 */ /* 0x0c0fe40000010026 */
[CC--:B------:R-:W-:Y:S02]  /*dc60*/  FFMA.FTZ R92, R195.reuse, -R3.reuse, R92 ;  /* 0x80000003c35c7223 */ /* 0x0c0fe4000001005c */
[----:B------:R-:W2:Y:S01]  /*dc70*/  I2F R132, R174 ;  /* 0x000000ae00847306 */ /* 0x000ea20000201400 */
[-C--:B------:R-:W-:Y:S02]  /*dc80*/  FFMA.FTZ R106, R195, -R3.reuse, R106 ;  /* 0x80000003c36a7223 */ /* 0x080fe4000001006a */
[CC--:B---3--:R-:W-:Y:S02]  /*dc90*/  FFMA.FTZ R33, R194.reuse, -R3.reuse, R33 ;  /* 0x80000003c2217223 */ /* 0x0c8fe40000010021 */
[CC--:B------:R-:W-:Y:S02]  /*dca0*/  FFMA.FTZ R39, R194.reuse, -R3.reuse, R39 ;  /* 0x80000003c2277223 */ /* 0x0c0fe40000010027 */
[CC--:B------:R-:W-:Y:S03]  /*dcb0*/  FFMA.FTZ R93, R194.reuse, -R3.reuse, R93 ;  /* 0x80000003c25d7223 */ /* 0x0c0fe6000001005d */
[----:B------:R-:W3:Y:S01]  /*dcc0*/  I2F R0, R173 ;  /* 0x000000ad00007306 */ /* 0x000ee20000201400 */
[-C--:B------:R-:W-:Y:S02]  /*dcd0*/  FFMA.FTZ R107, R194, -R3.reuse, R107 ;  /* 0x80000003c26b7223 */ /* 0x080fe4000001006b */
[-C--:B-1----:R-:W-:Y:S05]  /*dce0*/  FFMA.FTZ R10, R223, -R3.reuse, R10 ;  /* 0x80000003df0a7223 */ /* 0x082fea000001000a */
[----:B------:R-:W-:Y:S02]  /*dcf0*/  FMNMX.FTZ R172, R10, R136, !PT ;  /* 0x000000880aac7209 */ /* 0x000fe40007810000 */
[----:B------:R-:W1:Y:S01]  /*dd00*/  I2F R173, R137 ;  /* 0x0000008900ad7306 */ /* 0x000e620000201400 */
[CC--:B--2---:R-:W-:Y:S02]  /*dd10*/  FFMA.FTZ R29, R132.reuse, -R3.reuse, R29 ;  /* 0x80000003841d7223 */ /* 0x0c4fe4000001001d */
[-C--:B------:R-:W-:Y:S01]  /*dd20*/  FFMA.FTZ R43, R132, -R3.reuse, R43 ;  /* 0x80000003842b7223 */ /* 0x080fe2000001002b */
[----:B------:R-:W-:Y:S06]  /*dd30*/  LOP3.LUT R132, R229, UR21, R237, 0x96, !PT ;  /* 0x00000015e5847c12 */ /* 0x000fec000f8e96ed */
[----:B------:R-:W2:Y:S01]  /*dd40*/  I2F R174, R138 ;  /* 0x0000008a00ae7306 */ /* 0x000ea20000201400 */
[----:B------:R-:W-:Y:S04]  /*dd50*/  IMAD.WIDE.U32 R132, R132, -0x326172a9, RZ ;  /* 0xcd9e8d5784847825 */ /* 0x000fe800078e00ff */
[CC--:B---3--:R-:W-:Y:S02]  /*dd60*/  FFMA.FTZ R40, R0.reuse, -R3.reuse, R40 ;  /* 0x8000000300287223 */ /* 0x0c8fe40000010028 */
[-C--:B------:R-:W-:Y:S03]  /*dd70*/  FFMA.FTZ R46, R0, -R3.reuse, R46 ;  /* 0x80000003002e7223 */ /* 0x080fe6000001002e */
[----:B------:R-:W3:Y:S01]  /*dd80*/  I2F R191, R191 ;  /* 0x000000bf00bf7306 */ /* 0x000ee20000201400 */
[-C--:B-1----:R-:W-:Y:S01]  /*dd90*/  FFMA.FTZ R56, R173, -R3.reuse, R56 ;  /* 0x80000003ad387223 */ /* 0x082fe20000010038 */
[----:B------:R-:W-:Y:S01]  /*dda0*/  LOP3.LUT R137, R213, UR12, R228, 0x96, !PT ;  /* 0x0000000cd5897c12 */ /* 0x000fe2000f8e96e4 */
[-C--:B------:R-:W-:Y:S04]  /*ddb0*/  FFMA.FTZ R62, R173, -R3.reuse, R62 ;  /* 0x80000003ad3e7223 */ /* 0x080fe8000001003e */
[----:B------:R-:W-:Y:S03]  /*ddc0*/  IMAD.WIDE.U32 R224, R137, -0x326172a9, RZ ;  /* 0xcd9e8d5789e07825 */ /* 0x000fe600078e00ff */
[----:B------:R-:W1:Y:S01]  /*ddd0*/  I2F R222, R187 ;  /* 0x000000bb00de7306 */ /* 0x000e620000201400 */
[CC--:B--2---:R-:W-:Y:S01]  /*dde0*/  FFMA.FTZ R45, R174.reuse, -R3.reuse, R45 ;  /* 0x80000003ae2d7223 */ /* 0x0c4fe2000001002d */
[----:B----4-:R-:W-:Y:S01]  /*ddf0*/  LOP3.LUT R138, R133, UR13, R240, 0x96, !PT ;  /* 0x0000000d858a7c12 */ /* 0x010fe2000f8e96f0 */
[-C--:B------:R-:W-:Y:S01]  /*de00*/  FFMA.FTZ R59, R174, -R3.reuse, R59 ;  /* 0x80000003ae3b7223 */ /* 0x080fe2000001003b */
[----:B------:R-:W-:Y:S02]  /*de10*/  LOP3.LUT R137, R225, UR11, R132, 0x96, !PT ;  /* 0x0000000be1897c12 */ /* 0x000fe4000f8e9684 */
[----:B------:R-:W-:Y:S01]  /*de20*/  LOP3.LUT R133, R133, UR13, R238, 0x96, !PT ;  /* 0x0000000d85857c12 */ /* 0x000fe2000f8e96ee */
[----:B------:R-:W-:Y:S03]  /*de30*/  IMAD.WIDE.U32 R138, R138, -0x2daee0ad, RZ ;  /* 0xd2511f538a8a7825 */ /* 0x000fe600078e00ff */
[----:B------:R-:W2:Y:S01]  /*de40*/  I2F R185, R185 ;  /* 0x000000b900b97306 */ /* 0x000ea20000201400 */
[----:B------:R-:W-:Y:S01]  /*de50*/  IMAD.WIDE.U32 R188, R137, -0x2daee0ad, RZ ;  /* 0xd2511f5389bc7825 */ /* 0x000fe200078e00ff */
[----:B------:R-:W-:Y:S02]  /*de60*/  LOP3.LUT R175, R139, UR10, R212, 0x96, !PT ;  /* 0x0000000a8baf7c12 */ /* 0x000fe4000f8e96d4 */
[----:B------:R-:W-:Y:S01]  /*de70*/  LOP3.LUT R139, R243, UR12, R228, 0x96, !PT ;  /* 0x0000000cf38b7c12 */ /* 0x000fe2000f8e96e4 */
[-C--:B---3--:R-:W-:Y:S01]  /*de80*/  FFMA.FTZ R36, R191, -R3.reuse, R36 ;  /* 0x80000003bf247223 */ /* 0x088fe20000010024 */
[----:B------:R-:W-:Y:S01]  /*de90*/  LOP3.LUT R184, R189, UR8, R138, 0x96, !PT ;  /* 0x00000008bdb87c12 */ /* 0x000fe2000f8e968a */
[-C--:B------:R-:W-:Y:S01]  /*dea0*/  FFMA.FTZ R50, R191, -R3.reuse, R50 ;  /* 0x80000003bf327223 */ /* 0x080fe20000010032 */
[----:B------:R-:W-:Y:S01]  /*deb0*/  FMNMX.FTZ R138, R4, R2, !PT ;  /* 0x00000002048a7209 */ /* 0x000fe20007810000 */
[----:B------:R-:W-:Y:S01]  /*dec0*/  IMAD.WIDE.U32 R192, R139, -0x326172a9, RZ ;  /* 0xcd9e8d578bc07825 */ /* 0x000fe200078e00ff */
[----:B------:R3:W4:Y:S02]  /*ded0*/  I2F R0, R186 ;  /* 0x000000ba00007306 */ /* 0x0007240000201400 */
[----:B------:R-:W-:Y:S01]  /*dee0*/  FMNMX.FTZ R138, R5, R138, !PT ;  /* 0x0000008a058a7209 */ /* 0x000fe20007810000 */
[-C--:B-1----:R-:W-:Y:S01]  /*def0*/  FFMA.FTZ R52, R222, -R3.reuse, R52 ;  /* 0x80000003de347223 */ /* 0x082fe20000010034 */
[----:B------:R-:W-:Y:S01]  /*df00*/  LOP3.LUT R139, R193, UR11, R132, 0x96, !PT ;  /* 0x0000000bc18b7c12 */ /* 0x000fe2000f8e9684 */
[----:B------:R-:W-:Y:S01]  /*df10*/  IMAD.WIDE.U32 R132, R133, -0x2daee0ad, RZ ;  /* 0xd2511f5385847825 */ /* 0x000fe200078e00ff */
[----:B------:R-:W-:Y:S03]  /*df20*/  FMNMX.FTZ R138, R16, R138, !PT ;  /* 0x0000008a108a7209 */ /* 0x000fe60007810000 */
[-C--:B------:R-:W-:Y:S01]  /*df30*/  FFMA.FTZ R66, R222, -R3.reuse, R66 ;  /* 0x80000003de427223 */ /* 0x080fe20000010042 */
[----:B------:R-:W1:Y:S01]  /*df40*/  I2F R190, R190 ;  /* 0x000000be00be7306 */ /* 0x000e620000201400 */
[-C--:B------:R-:W-:Y:S01]  /*df50*/  FFMA.FTZ R104, R191, -R3.reuse, R104 ;  /* 0x80000003bf687223 */ /* 0x080fe20000010068 */
[----:B------:R-:W-:Y:S01]  /*df60*/  FMNMX.FTZ R138, R17, R138, !PT ;  /* 0x0000008a118a7209 */ /* 0x000fe20007810000 */
[CC--:B--2---:R-:W-:Y:S02]  /*df70*/  FFMA.FTZ R81, R185.reuse, -R3.reuse, R81 ;  /* 0x80000003b9517223 */ /* 0x0c4fe40000010051 */
[-C--:B------:R-:W-:Y:S01]  /*df80*/  FFMA.FTZ R87, R185, -R3.reuse, R87 ;  /* 0x80000003b9577223 */ /* 0x080fe20000010057 */
[----:B------:R-:W-:Y:S01]  /*df90*/  FMNMX.FTZ R138, R20, R138, !PT ;  /* 0x0000008a148a7209 */ /* 0x000fe20007810000 */
[----:B------:R-:W-:Y:S03]  /*dfa0*/  IMAD.WIDE.U32 R184, R184, -0x326172a9, RZ ;  /* 0xcd9e8d57b8b87825 */ /* 0x000fe600078e00ff */
[----:B------:R-:W-:Y:S01]  /*dfb0*/  FMNMX.FTZ R138, R21, R138, !PT ;  /* 0x0000008a158a7209 */ /* 0x000fe20007810000 */
[-C--:B------:R-:W-:Y:S01]  /*dfc0*/  FFMA.FTZ R110, R191, -R3.reuse, R110 ;  /* 0x80000003bf6e7223 */ /* 0x080fe2000001006e */
[----:B------:R-:W2:Y:S01]  /*dfd0*/  I2F R199, R199 ;  /* 0x000000c700c77306 */ /* 0x000ea20000201400 */
[-C--:B------:R-:W-:Y:S01]  /*dfe0*/  FFMA.FTZ R120, R222, -R3.reuse, R120 ;  /* 0x80000003de787223 */ /* 0x080fe20000010078 */
[----:B------:R-:W-:Y:S01]  /*dff0*/  FMNMX.FTZ R138, R32, R138, !PT ;  /* 0x0000008a208a7209 */ /* 0x000fe20007810000 */
[----:B---3--:R-:W-:Y:S01]  /*e000*/  IMAD.WIDE.U32 R186, R139, -0x2daee0ad, RZ ;  /* 0xd2511f538bba7825 */ /* 0x008fe200078e00ff */
[----:B------:R-:W-:Y:S02]  /*e010*/  LOP3.LUT R139, R133, UR10, R242, 0x96, !PT ;  /* 0x0000000a858b7c12 */ /* 0x000fe4000f8e96f2 */
[----:B------:R-:W-:Y:S01]  /*e020*/  FMNMX.FTZ R133, R33, R138, !PT ;  /* 0x0000008a21857209 */ /* 0x000fe20007810000 */
[CC--:B----4-:R-:W-:Y:S02]  /*e030*/  FFMA.FTZ R53, R0.reuse, -R3.reuse, R53 ;  /* 0x8000000300357223 */ /* 0x0d0fe40000010035 */
[CC--:B------:R-:W-:Y:S01]  /*e040*/  FFMA.FTZ R67, R0.reuse, -R3.reuse, R67 ;  /* 0x8000000300437223 */ /* 0x0c0fe20000010043 */
[----:B------:R-:W3:Y:S01]  /*e050*/  I2F R183, R183 ;  /* 0x000000b700b77306 */ /* 0x000ee20000201400 */
[----:B------:R-:W-:Y:S01]  /*e060*/  FFMA.FTZ R121, R0, -R3, R121 ;  /* 0x8000000300797223 */ /* 0x000fe20000010079 */
[----:B------:R-:W-:Y:S01]  /*e070*/  FMNMX.FTZ R133, R36, R133, !PT ;  /* 0x0000008524857209 */ /* 0x000fe20007810000 */
[CC--:B-1----:R-:W-:Y:S02]  /*e080*/  FFMA.FTZ R37, R190.reuse, -R3.reuse, R37 ;  /* 0x80000003be257223 */ /* 0x0c2fe40000010025 */
[-C--:B------:R-:W-:Y:S02]  /*e090*/  FFMA.FTZ R51, R190, -R3.reuse, R51 ;  /* 0x80000003be337223 */ /* 0x080fe40000010033 */
[----:B------:R-:W-:Y:S01]  /*e0a0*/  FFMA.FTZ R127, R0, -R3, R127 ;  /* 0x80000003007f7223 */ /* 0x000fe2000001007f */
[----:B------:R-:W-:Y:S01]  /*e0b0*/  FMNMX.FTZ R133, R37, R133, !PT ;  /* 0x0000008525857209 */ /* 0x000fe20007810000 */
[CC--:B------:R-:W-:Y:S01]  /*e0c0*/  FFMA.FTZ R105, R190.reuse, -R3.reuse, R105 ;  /* 0x80000003be697223 */ /* 0x0c0fe20000010069 */
[----:B------:R-:W1:Y:S01]  /*e0d0*/  I2F R202, R202 ;  /* 0x000000ca00ca7306 */ /* 0x000e620000201400 */
[----:B------:R-:W-:Y:S01]  /*e0e0*/  FFMA.FTZ R111, R190, -R3, R111 ;  /* 0x80000003be6f7223 */ /* 0x000fe2000001006f */
[----:B------:R-:W-:Y:S01]  /*e0f0*/  FMNMX.FTZ R133, R48, R133, !PT ;  /* 0x0000008530857209 */ /* 0x000fe20007810000 */
[-C--:B------:R-:W-:Y:S02]  /*e100*/  FFMA.FTZ R126, R222, -R3.reuse, R126 ;  /* 0x80000003de7e7223 */ /* 0x080fe4000001007e */
[----:B--2---:R-:W-:Y:S01]  /*e110*/  FFMA.FTZ R64, R199, -R3, R64 ;  /* 0x80000003c7407223 */ /* 0x004fe20000010040 */
[----:B------:R-:W-:Y:S01]  /*e120*/  FMNMX.FTZ R133, R49, R133, !PT ;  /* 0x0000008531857209 */ /* 0x000fe20007810000 */
[CC--:B------:R-:W-:Y:S02]  /*e130*/  FFMA.FTZ R70, R199.reuse, -R3.reuse, R70 ;  /* 0x80000003c7467223 */ /* 0x0c0fe40000010046 */
[----:B------:R-:W-:Y:S01]  /*e140*/  FFMA.FTZ R124, R199, -R3, R124 ;  /* 0x80000003c77c7223 */ /* 0x000fe2000001007c */
[----:B------:R-:W2:Y:S01]  /*e150*/  I2F R137, R200 ;  /* 0x000000c800897306 */ /* 0x000ea20000201400 */
[----:B------:R-:W-:Y:S01]  /*e160*/  FMNMX.FTZ R133, R52, R133, !PT ;  /* 0x0000008534857209 */ /* 0x000fe20007810000 */
[----:B---3--:R-:W-:Y:S03]  /*e170*/  FFMA.FTZ R85, R183, -R3, R85 ;  /* 0x80000003b7557223 */ /* 0x008fe60000010055 */
[----:B------:R-:W-:Y:S01]  /*e180*/  FMNMX.FTZ R133, R53, R133, !PT ;  /* 0x0000008535857209 */ /* 0x000fe20007810000 */
[-C--:B------:R-:W-:Y:S04]  /*e190*/  FFMA.FTZ R99, R183, -R3.reuse, R99 ;  /* 0x80000003b7637223 */ /* 0x080fe80000010063 */
[----:B------:R-:W3:Y:S01]  /*e1a0*/  I2F R182, R182 ;  /* 0x000000b600b67306 */ /* 0x000ee20000201400 */
[CC--:B-1----:R-:W-:Y:S02]  /*e1b0*/  FFMA.FTZ R65, R202.reuse, -R3.reuse, R65 ;  /* 0x80000003ca417223 */ /* 0x0c2fe40000010041 */
[CC--:B------:R-:W-:Y:S02]  /*e1c0*/  FFMA.FTZ R71, R202.reuse, -R3.reuse, R71 ;  /* 0x80000003ca477223 */ /* 0x0c0fe40000010047 */
[-C--:B------:R-:W-:Y:S05]  /*e1d0*/  FFMA.FTZ R125, R202, -R3.reuse, R125 ;  /* 0x80000003ca7d7223 */ /* 0x080fea000001007d */
[----:B------:R-:W1:Y:S01]  /*e1e0*/  I2F R181, R181 ;  /* 0x000000b500b57306 */ /* 0x000e620000201400 */
[CC--:B--2---:R-:W-:Y:S02]  /*e1f0*/  FFMA.FTZ R116, R137.reuse, -R3.reuse, R116 ;  /* 0x8000000389747223 */ /* 0x0c4fe40000010074 */
[----:B------:R-:W-:Y:S01]  /*e200*/  FFMA.FTZ R130, R137, -R3, R130 ;  /* 0x8000000389827223 */ /* 0x000fe20000010082 */
[----:B------:R-:W-:Y:S06]  /*e210*/  FMNMX.FTZ R137, R64, R133, !PT ;  /* 0x0000008540897209 */ /* 0x000fec0007810000 */
[----:B------:R-:W2:Y:S01]  /*e220*/  I2F R176, R176 ;  /* 0x000000b000b07306 */ /* 0x000ea20000201400 */
[----:B------:R-:W-:Y:S01]  /*e230*/  FMNMX.FTZ R137, R65, R137, !PT ;  /* 0x0000008941897209 */ /* 0x000fe20007810000 */
[----:B---3--:R-:W-:Y:S03]  /*e240*/  FFMA.FTZ R96, R182, -R3, R96 ;  /* 0x80000003b6607223 */ /* 0x008fe60000010060 */
[----:B------:R-:W-:Y:S01]  /*e250*/  FMNMX.FTZ R137, R68, R137, !PT ;  /* 0x0000008944897209 */ /* 0x000fe20007810000 */
[----:B------:R-:W-:Y:S03]  /*e260*/  FFMA.FTZ R102, R182, -R3, R102 ;  /* 0x80000003b6667223 */ /* 0x000fe60000010066 */
[----:B------:R-:W-:Y:S01]  /*e270*/  FMNMX.FTZ R137, R69, R137, !PT ;  /* 0x0000008945897209 */ /* 0x000fe20007810000 */
[----:B------:R-:W3:Y:S03]  /*e280*/  I2F R179, R179 ;  /* 0x000000b300b37306 */ /* 0x000ee60000201400 */
[----:B------:R-:W-:Y:S01]  /*e290*/  FMNMX.FTZ R137, R80, R137, !PT ;  /* 0x0000008950897209 */ /* 0x000fe20007810000 */
[CC--:B-1----:R-:W-:Y:S02]  /*e2a0*/  FFMA.FTZ R97, R181.reuse, -R3.reuse, R97 ;  /* 0x80000003b5617223 */ /* 0x0c2fe40000010061 */
[----:B------:R-:W-:Y:S01]  /*e2b0*/  FFMA.FTZ R103, R181, -R3, R103 ;  /* 0x80000003b5677223 */ /* 0x000fe20000010067 */
[----:B------:R-:W-:Y:S03]  /*e2c0*/  FMNMX.FTZ R137, R81, R137, !PT ;  /* 0x0000008951897209 */ /* 0x000fe60007810000 */
[----:B------:R-:W1:Y:S01]  /*e2d0*/  I2F R201, R201 ;  /* 0x000000c900c97306 */ /* 0x000e620000201400 */
[----:B------:R-:W-:Y:S01]  /*e2e0*/  FMNMX.FTZ R137, R84, R137, !PT ;  /* 0x0000008954897209 */ /* 0x000fe20007810000 */
[C---:B--2---:R-:W-:Y:S03]  /*e2f0*/  FFMA.FTZ R6, R176.reuse, -R3, R6 ;  /* 0x80000003b0067223 */ /* 0x044fe60000010006 */
[----:B------:R-:W-:Y:S01]  /*e300*/  FMNMX.FTZ R137, R85, R137, !PT ;  /* 0x0000008955897209 */ /* 0x000fe20007810000 */
[CC--:B------:R-:W-:Y:S02]  /*e310*/  FFMA.FTZ R60, R176.reuse, -R3.reuse, R60 ;  /* 0x80000003b03c7223 */ /* 0x0c0fe4000001003c */
[----:B------:R-:W-:Y:S01]  /*e320*/  FFMA.FTZ R74, R176, -R3, R74 ;  /* 0x80000003b04a7223 */ /* 0x000fe2000001004a */
[----:B------:R-:W-:Y:S01]  /*e330*/  FMNMX.FTZ R133, R6, R134, !PT ;  /* 0x0000008606857209 */ /* 0x000fe20007810000 */
[----:B------:R-:W2:Y:S01]  /*e340*/  I2F R180, R180 ;  /* 0x000000b400b47306 */ /* 0x000ea20000201400 */
[----:B------:R-:W-:Y:S01]  /*e350*/  FMNMX.FTZ R137, R96, R137, !PT ;  /* 0x0000008960897209 */ /* 0x000fe20007810000 */
[----:B---3--:R-:W-:Y:S03]  /*e360*/  FFMA.FTZ R101, R179, -R3, R101 ;  /* 0x80000003b3657223 */ /* 0x008fe60000010065 */
[----:B------:R-:W-:Y:S01]  /*e370*/  FMNMX.FTZ R137, R97, R137, !PT ;  /* 0x0000008961897209 */ /* 0x000fe20007810000 */
[-C--:B------:R-:W-:Y:S01]  /*e380*/  FFMA.FTZ R115, R179, -R3.reuse, R115 ;  /* 0x80000003b3737223 */ /* 0x080fe20000010073 */
[----:B------:R-:W-:Y:S03]  /*e390*/  LOP3.LUT R179, R187, UR8, R132, 0x96, !PT ;  /* 0x00000008bbb37c12 */ /* 0x000fe6000f8e9684 */
[----:B------:R-:W3:Y:S01]  /*e3a0*/  I2F R178, R178 ;  /* 0x000000b200b27306 */ /* 0x000ee20000201400 */
[CC--:B-1----:R-:W-:Y:S02]  /*e3b0*/  FFMA.FTZ R7, R201.reuse, -R3.reuse, R7 ;  /* 0x80000003c9077223 */ /* 0x0c2fe40000010007 */
[CC--:B------:R-:W-:Y:S02]  /*e3c0*/  FFMA.FTZ R61, R201.reuse, -R3.reuse, R61 ;  /* 0x80000003c93d7223 */ /* 0x0c0fe4000001003d */
[----:B------:R-:W-:Y:S01]  /*e3d0*/  FFMA.FTZ R75, R201, -R3, R75 ;  /* 0x80000003c94b7223 */ /* 0x000fe2000001004b */
[----:B------:R-:W-:Y:S04]  /*e3e0*/  FMNMX.FTZ R133, R7, R133, !PT ;  /* 0x0000008507857209 */ /* 0x000fe80007810000 */
[----:B------:R-:W1:Y:S01]  /*e3f0*/  I2F R177, R177 ;  /* 0x000000b100b17306 */ /* 0x000e620000201400 */
[----:B------:R-:W-:Y:S01]  /*e400*/  FMNMX.FTZ R133, R18, R133, !PT ;  /* 0x0000008512857209 */ /* 0x000fe20007810000 */
[CC--:B--2---:R-:W-:Y:S02]  /*e410*/  FFMA.FTZ R100, R180.reuse, -R3.reuse, R100 ;  /* 0x80000003b4647223 */ /* 0x0c4fe40000010064 */
[----:B------:R-:W-:Y:S01]  /*e420*/  FFMA.FTZ R114, R180, -R3, R114 ;  /* 0x80000003b4727223 */ /* 0x000fe20000010072 */
[----:B------:R-:W-:Y:S02]  /*e430*/  FMNMX.FTZ R133, R19, R133, !PT ;  /* 0x0000008513857209 */ /* 0x000fe40007810000 */
[----:B------:R-:W-:Y:S03]  /*e440*/  FMNMX.FTZ R137, R100, R137, !PT ;  /* 0x0000008964897209 */ /* 0x000fe60007810000 */
[----:B------:R-:W2:Y:S01]  /*e450*/  I2F R132, R203 ;  /* 0x000000cb00847306 */ /* 0x000ea20000201400 */
[----:B------:R-:W-:Y:S02]  /*e460*/  FMNMX.FTZ R133, R22, R133, !PT ;  /* 0x0000008516857209 */ /* 0x000fe40007810000 */
[----:B------:R-:W-:Y:S01]  /*e470*/  FMNMX.FTZ R137, R101, R137, !PT ;  /* 0x0000008965897209 */ /* 0x000fe20007810000 */
[C---:B---3--:R-:W-:Y:S01]  /*e480*/  FFMA.FTZ R112, R178.reuse, -R3, R112 ;  /* 0x80000003b2707223 */ /* 0x048fe20000010070 */
[----:B------:R-:W-:Y:S01]  /*e490*/  FMNMX.FTZ R133, R23, R133, !PT ;  /* 0x0000008517857209 */ /* 0x000fe20007810000 */
[----:B------:R-:W-:Y:S02]  /*e4a0*/  FFMA.FTZ R118, R178, -R3, R118 ;  /* 0x80000003b2767223 */ /* 0x000fe40000010076 */
[----:B------:R-:W-:Y:S01]  /*e4b0*/  IMAD.WIDE.U32 R178, R179, -0x326172a9, RZ ;  /* 0xcd9e8d57b3b27825 */ /* 0x000fe200078e00ff */
[----:B------:R-:W-:Y:S02]  /*e4c0*/  FMNMX.FTZ R133, R34, R133, !PT ;  /* 0x0000008522857209 */ /* 0x000fe40007810000 */
[----:B------:R-:W-:Y:S02]  /*e4d0*/  FMNMX.FTZ R137, R112, R137, !PT ;  /* 0x0000008970897209 */ /* 0x000fe40007810000 */
[----:B------:R-:W-:Y:S01]  /*e4e0*/  FMNMX.FTZ R133, R35, R133, !PT ;  /* 0x0000008523857209 */ /* 0x000fe20007810000 */
[CC--:B-1----:R-:W-:Y:S02]  /*e4f0*/  FFMA.FTZ R113, R177.reuse, -R3.reuse, R113 ;  /* 0x80000003b1717223 */ /* 0x0c2fe40000010071 */
[----:B------:R-:W-:Y:S01]  /*e500*/  FFMA.FTZ R119, R177, -R3, R119 ;  /* 0x80000003b1777223 */ /* 0x000fe20000010077 */
[----:B------:R-:W-:Y:S02]  /*e510*/  FMNMX.FTZ R133, R38, R133, !PT ;  /* 0x0000008526857209 */ /* 0x000fe40007810000 */
[----:B------:R-:W-:Y:S02]  /*e520*/  FMNMX.FTZ R137, R113, R137, !PT ;  /* 0x0000008971897209 */ /* 0x000fe40007810000 */
[----:B------:R-:W-:Y:S02]  /*e530*/  FMNMX.FTZ R133, R39, R133, !PT ;  /* 0x0000008527857209 */ /* 0x000fe40007810000 */
[----:B------:R-:W-:Y:S01]  /*e540*/  FMNMX.FTZ R137, R116, R137, !PT ;  /* 0x0000008974897209 */ /* 0x000fe20007810000 */
[----:B--2---:R-:W-:Y:S01]  /*e550*/  FFMA.FTZ R117, R132, -R3, R117 ;  /* 0x8000000384757223 */ /* 0x004fe20000010075 */
        /* <DEDUP_REMOVED lines=11> */
[----:B------:R-:W-:Y:S01]  /*e610*/  FMNMX.FTZ R0, R13, R132, !PT ;  /* 0x000000840d007209 */ /* 0x000fe20007810000 */
[----:B------:R-:W-:Y:S01]  /*e620*/  IMAD.WIDE.U32 R132, R139, -0x326172a9, RZ ;  /* 0xcd9e8d578b847825 */ /* 0x000fe200078e00ff */
[----:B------:R-:W-:Y:S02]  /*e630*/  FMNMX.FTZ R139, R55, R138, !PT ;  /* 0x0000008a378b7209 */ /* 0x000fe40007810000 */
[----:B------:R-:W-:Y:S02]  /*e640*/  FMNMX.FTZ R0, R24, R0, !PT ;  /* 0x0000000018007209 */ /* 0x000fe40007810000 */
[----:B------:R-:W-:Y:S02]  /*e650*/  FMNMX.FTZ R138, R11, R172, !PT ;  /* 0x000000ac0b8a7209 */ /* 0x000fe40007810000 */
[----:B------:R-:W-:Y:S02]  /*e660*/  FMNMX.FTZ R0, R25, R0, !PT ;  /* 0x0000000019007209 */ /* 0x000fe40007810000 */
[----:B------:R-:W-:Y:S02]  /*e670*/  LOP3.LUT R172, R133, UR9, R192, 0x96, !PT ;  /* 0x0000000985ac7c12 */ /* 0x000fe4000f8e96c0 */
[----:B------:R-:W-:Y:S02]  /*e680*/  FMNMX.FTZ R133, R66, R139, !PT ;  /* 0x0000008b42857209 */ /* 0x000fe40007810000 */
[----:B------:R-:W-:Y:S02]  /*e690*/  FMNMX.FTZ R138, R14, R138, !PT ;  /* 0x0000008a0e8a7209 */ /* 0x000fe40007810000 */
[----:B------:R-:W-:Y:S02]  /*e6a0*/  FMNMX.FTZ R133, R67, R133, !PT ;  /* 0x0000008543857209 */ /* 0x000fe40007810000 */
[----:B------:R-:W-:Y:S02]  /*e6b0*/  LOP3.LUT R182, R179, UR7, R132, 0x96, !PT ;  /* 0x00000007b3b67c12 */ /* 0x000fe4000f8e9684 */
[----:B------:R-:W-:Y:S02]  /*e6c0*/  FMNMX.FTZ R132, R28, R0, !PT ;  /* 0x000000001c847209 */ /* 0x000fe40007810000 */
[----:B------:R-:W-:Y:S01]  /*e6d0*/  FMNMX.FTZ R0, R15, R138, !PT ;  /* 0x0000008a0f007209 */ /* 0x000fe20007810000 */
[----:B------:R-:W-:Y:S01]  /*e6e0*/  IMAD.WIDE.U32 R182, R182, -0x2daee0ad, RZ ;  /* 0xd2511f53b6b67825 */ /* 0x000fe200078e00ff */
[----:B------:R-:W-:Y:S02]  /*e6f0*/  FMNMX.FTZ R138, R70, R133, !PT ;  /* 0x00000085468a7209 */ /* 0x000fe40007810000 */
[----:B-1----:R-:W-:Y:S02]  /*e700*/  FMNMX.FTZ R174, R137, R174, !PT ;  /* 0x000000ae89ae7209 */ /* 0x002fe40007810000 */
[----:B------:R-:W-:Y:S01]  /*e710*/  FMNMX.FTZ R137, R29, R132, !PT ;  /* 0x000000841d897209 */ /* 0x000fe20007810000 */
[----:B------:R-:W-:Y:S01]  /*e720*/  IMAD.WIDE.U32 R132, R175, -0x326172a9, RZ ;  /* 0xcd9e8d57af847825 */ /* 0x000fe200078e00ff */
        /* <DEDUP_REMOVED lines=41> */
[----:B------:R-:W-:Y:S02]  /*e9c0*/  LOP3.LUT R179, R139, UR6, R188, 0x96, !PT ;  /* 0x000000068bb37c12 */ /* 0x000fe4000f8e96bc */
[----:B-1----:R-:W-:Y:S02]  /*e9d0*/  FMNMX.FTZ R139, R174, R175, !PT ;  /* 0x000000afae8b7209 */ /* 0x002fe40007810000 */
[----:B------:R-:W-:Y:S02]  /*e9e0*/  FMNMX.FTZ R0, R63, R0, !PT ;  /* 0x000000003f007209 */ /* 0x000fe40007810000 */
[----:B------:R-:W-:Y:S01]  /*e9f0*/  LOP3.LUT R174, R183, UR4, R132, 0x96, !PT ;  /* 0x00000004b7ae7c12 */ /* 0x000fe2000f8e9684 */
[----:B------:R-:W-:Y:S01]  /*ea00*/  FMUL.FTZ R172, R139, c[0x0][0x23c] ;  /* 0x00008f008bac7a20 */ /* 0x000fe20000410000 */
[----:B------:R-:W-:Y:S02]  /*ea10*/  FMNMX.FTZ R132, R77, R133, !PT ;  /* 0x000000854d847209 */ /* 0x000fe40007810000 */
[----:B------:R-:W-:Y:S01]  /*ea20*/  FMNMX.FTZ R133, R118, R137, !PT ;  /* 0x0000008976857209 */ /* 0x000fe20007810000 */
[----:B------:R-:W-:Y:S01]  /*ea30*/  IMAD.WIDE.U32 R174, R174, -0x326172a9, RZ ;  /* 0xcd9e8d57aeae7825 */ /* 0x000fe200078e00ff */
[----:B------:R-:W-:Y:S02]  /*ea40*/  FMNMX.FTZ R173, R74, R0, !PT ;  /* 0x000000004aad7209 */ /* 0x000fe40007810000 */
[C---:B------:R-:W-:Y:S01]  /*ea50*/  FSETP.NEU.FTZ.AND P2, PT, R139.reuse, -INF , PT ;  /* 0xff8000008b00780b */ /* 0x040fe20003f5d000 */
[----:B------:R-:W-:Y:S01]  /*ea60*/  FADD.FTZ R0, -R139, R2 ;  /* 0x000000028b007221 */ /* 0x000fe20000010100 */
[----:B------:R-:W-:Y:S02]  /*ea70*/  FMNMX.FTZ R2, R88, R132, !PT ;  /* 0x0000008458027209 */ /* 0x000fe40007810000 */
[----:B------:R-:W-:Y:S01]  /*ea80*/  FMNMX.FTZ R132, R119, R133, !PT ;  /* 0x0000008577847209 */ /* 0x000fe20007810000 */
[----:B------:R-:W-:Y:S01]  /*ea90*/  FMUL.FTZ R0, R0, c[0x0][0x23c] ;  /* 0x00008f0000007a20 */ /* 0x000fe20000410000 */
[----:B------:R-:W-:Y:S02]  /*eaa0*/  FMNMX.FTZ R137, R89, R2, !PT ;  /* 0x0000000259897209 */ /* 0x000fe40007810000 */
[----:B------:R-:W-:Y:S02]  /*eab0*/  FMNMX.FTZ R2, R130, R132, !PT ;  /* 0x0000008482027209 */ /* 0x000fe40007810000 */
[----:B------:R1:W-:Y:S01]  /*eac0*/  MUFU.EX2 R132, R0 ;  /* 0x0000000000847308 */ /* 0x0003e20000000800 */
[----:B------:R-:W-:Y:S02]  /*ead0*/  FSEL R172, R172, RZ, P2 ;  /* 0x000000ffacac7208 */ /* 0x000fe40001000000 */
[----:B------:R-:W-:Y:S02]  /*eae0*/  FMNMX.FTZ R133, R75, R173, !PT ;  /* 0x000000ad4b857209 */ /* 0x000fe40007810000 */
[----:B------:R-:W-:Y:S01]  /*eaf0*/  FMNMX.FTZ R137, R92, R137, !PT ;  /* 0x000000895c897209 */ /* 0x000fe20007810000 */
[----:B------:R-:W-:Y:S01]  /*eb00*/  FFMA.FTZ R4, R4, c[0x0][0x23c], -R172 ;  /* 0x00008f0004047a23 */ /* 0x000fe200000108ac */
[----:B------:R-:W-:Y:S01]  /*eb10*/  LOP3.LUT R173, R181, UR4, R138, 0x96, !PT ;  /* 0x00000004b5ad7c12 */ /* 0x000fe2000f8e968a */
[--C-:B------:R-:W-:Y:S01]  /*eb20*/  FFMA.FTZ R16, R16, c[0x0][0x23c], -R172.reuse ;  /* 0x00008f0010107a23 */ /* 0x100fe200000108ac */
[----:B------:R-:W-:Y:S01]  /*eb30*/  FMNMX.FTZ R137, R93, R137, !PT ;  /* 0x000000895d897209 */ /* 0x000fe20007810000 */
[--C-:B------:R-:W-:Y:S01]  /*eb40*/  FFMA.FTZ R17, R17, c[0x0][0x23c], -R172.reuse ;  /* 0x00008f0011117a23 */ /* 0x100fe200000108ac */
[----:B------:R2:W-:Y:S01]  /*eb50*/  MUFU.EX2 R191, R4 ;  /* 0x0000000400bf7308 */ /* 0x0005e20000000800 */
[----:B------:R-:W-:Y:S01]  /*eb60*/  FFMA.FTZ R33, R33, c[0x0][0x23c], -R172 ;  /* 0x00008f0021217a23 */ /* 0x000fe200000108ac */
[----:B------:R-:W-:Y:S01]  /*eb70*/  SHF.R.U32.HI R186, RZ, 0x10, R174 ;  /* 0x00000010ffba7819 */ /* 0x000fe200000116ae */
[----:B------:R-:W-:Y:S01]  /*eb80*/  FFMA.FTZ R21, R21, c[0x0][0x23c], -R172 ;  /* 0x00008f0015157a23 */ /* 0x000fe200000108ac */
[----:B------:R-:W-:Y:S01]  /*eb90*/  LOP3.LUT R185, R177, UR5, R178, 0x96, !PT ;  /* 0x00000005b1b97c12 */ /* 0x000fe2000f8e96b2 */
[--C-:B------:R-:W-:Y:S01]  /*eba0*/  FFMA.FTZ R5, R5, c[0x0][0x23c], -R172.reuse ;  /* 0x00008f0005057a23 */ /* 0x100fe200000108ac */
[----:B------:R-:W-:Y:S01]  /*ebb0*/  LOP3.LUT R181, R174, 0xffff, RZ, 0xc0, !PT ;  /* 0x0000ffffaeb57812 */ /* 0x000fe200078ec0ff */
[--C-:B------:R-:W-:Y:S01]  /*ebc0*/  FFMA.FTZ R32, R32, c[0x0][0x23c], -R172.reuse ;  /* 0x00008f0020207a23 */ /* 0x100fe200000108ac */
[----:B------:R-:W-:Y:S01]  /*ebd0*/  LOP3.LUT R187, R174, 0xff, RZ, 0xc0, !PT ;  /* 0x000000ffaebb7812 */ /* 0x000fe200078ec0ff */
[--C-:B------:R-:W-:Y:S01]  /*ebe0*/  FFMA.FTZ R20, R20, c[0x0][0x23c], -R172.reuse ;  /* 0x00008f0014147a23 */ /* 0x100fe200000108ac */
[----:B------:R-:W-:Y:S01]  /*ebf0*/  MUFU.EX2 R215, R16 ;  /* 0x0000001000d77308 */ /* 0x000fe20000000800 */
[----:B------:R-:W-:Y:S01]  /*ec00*/  IMAD.WIDE.U32 R178, R179, -0x326172a9, RZ ;  /* 0xcd9e8d57b3b27825 */ /* 0x000fe200078e00ff */
[----:B-1----:R-:W-:Y:S03]  /*ec10*/  FMNMX.FTZ R0, R131, R2, !PT ;  /* 0x0000000283007209 */ /* 0x002fe60007810000 */
[--C-:B------:R-:W-:Y:S01]  /*ec20*/  FFMA.FTZ R246, R128, c[0x0][0x23c], -R172.reuse ;  /* 0x00008f0080f67a23 */ /* 0x100fe200000108ac */
[----:B------:R-:W-:Y:S01]  /*ec30*/  FMNMX.FTZ R2, R78, R133, !PT ;  /* 0x000000854e027209 */ /* 0x000fe20007810000 */
[--C-:B------:R-:W-:Y:S01]  /*ec40*/  FFMA.FTZ R128, R129, c[0x0][0x23c], -R172.reuse ;  /* 0x00008f0081807a23 */ /* 0x100fe200000108ac */
[----:B------:R-:W1:Y:S01]  /*ec50*/  SHFL.BFLY PT, R183, R0, 0x2, 0x1f ;  /* 0x0c401f0000b77f89 */ /* 0x000e6200000e0000 */
[--C-:B------:R-:W-:Y:S01]  /*ec60*/  FFMA.FTZ R236, R116, c[0x0][0x23c], -R172.reuse ;  /* 0x00008f0074ec7a23 */ /* 0x100fe200000108ac */
[----:B------:R-:W-:Y:S01]  /*ec70*/  FMNMX.FTZ R2, R79, R2, !PT ;  /* 0x000000024f027209 */ /* 0x000fe20007810000 */
[--C-:B------:R-:W-:Y:S01]  /*ec80*/  FFMA.FTZ R198, R64, c[0x0][0x23c], -R172.reuse ;  /* 0x00008f0040c67a23 */ /* 0x100fe200000108ac */
[----:B------:R3:W-:Y:S01]  /*ec90*/  MUFU.EX2 R217, R17 ;  /* 0x0000001100d97308 */ /* 0x0007e20000000800 */
[--C-:B------:R-:W-:Y:S01]  /*eca0*/  FFMA.FTZ R197, R65, c[0x0][0x23c], -R172.reuse ;  /* 0x00008f0041c57a23 */ /* 0x100fe200000108ac */
[----:B------:R-:W-:Y:S01]  /*ecb0*/  FMNMX.FTZ R2, R90, R2, !PT ;  /* 0x000000025a027209 */ /* 0x000fe20007810000 */
[--C-:B------:R-:W-:Y:S01]  /*ecc0*/  FFMA.FTZ R196, R48, c[0x0][0x23c], -R172.reuse ;  /* 0x00008f0030c47a23 */ /* 0x100fe200000108ac */
[----:B--2---:R-:W-:Y:S01]  /*ecd0*/  FMNMX.FTZ R4, R104, R137, !PT ;  /* 0x0000008968047209 */ /* 0x004fe20007810000 */
        /* <DEDUP_REMOVED lines=15> */
[----:B-1----:R-:W-:Y:S01]  /*edd0*/  FMNMX.FTZ R138, R0, R183, !PT ;  /* 0x000000b7008a7209 */ /* 0x002fe20007810000 */
[--C-:B------:R-:W-:Y:S01]  /*ede0*/  FFMA.FTZ R226, R96, c[0x0][0x23c], -R172.reuse ;  /* 0x00008f0060e27a23 */ /* 0x100fe200000108ac */
[----:B------:R-:W-:Y:S01]  /*edf0*/  FMNMX.FTZ R0, R106, R2, !PT ;  /* 0x000000026a007209 */ /* 0x000fe20007810000 */
[--C-:B------:R-:W-:Y:S01]  /*ee00*/  FFMA.FTZ R220, R97, c[0x0][0x23c], -R172.reuse ;  /* 0x00008f0061dc7a23 */ /* 0x100fe200000108ac */
[----:B------:R-:W-:Y:S01]  /*ee10*/  FMNMX.FTZ R4, R120, R4, !PT ;  /* 0x0000000478047209 */ /* 0x000fe20007810000 */
[----:B---3--:R-:W-:Y:S01]  /*ee20*/  IMAD.WIDE.U32 R16, R173, -0x326172a9, RZ ;  /* 0xcd9e8d57ad107825 */ /* 0x008fe200078e00ff */
[----:B------:R-:W-:Y:S01]  /*ee30*/  FMNMX.FTZ R0, R107, R0, !PT ;  /* 0x000000006b007209 */ /* 0x000fe20007810000 */
[----:B------:R-:W1:Y:S01]  /*ee40*/  SHFL.BFLY PT, R2, R138, 0x1, 0x1f ;  /* 0x0c201f008a027f89 */ /* 0x000e6200000e0000 */
[----:B------:R-:W-:Y:S01]  /*ee50*/  FMNMX.FTZ R137, R121, R4, !PT ;  /* 0x0000000479897209 */ /* 0x000fe20007810000 */
[--C-:B------:R-:W-:Y:S01]  /*ee60*/  FFMA.FTZ R219, R84, c[0x0][0x23c], -R172.reuse ;  /* 0x00008f0054db7a23 */ /* 0x100fe200000108ac */
[----:B------:R-:W-:Y:S01]  /*ee70*/  FMNMX.FTZ R0, R110, R0, !PT ;  /* 0x000000006e007209 */ /* 0x000fe20007810000 */
[--C-:B------:R-:W-:Y:S01]  /*ee80*/  FFMA.FTZ R218, R85, c[0x0][0x23c], -R172.reuse ;  /* 0x00008f0055da7a23 */ /* 0x100fe200000108ac */
[----:B------:R-:W-:Y:S01]  /*ee90*/  FMNMX.FTZ R137, R124, R137, !PT ;  /* 0x000000897c897209 */ /* 0x000fe20007810000 */
[--C-:B------:R-:W-:Y:S01]  /*eea0*/  FFMA.FTZ R85, R100, c[0x0][0x23c], -R172.reuse ;  /* 0x00008f0064557a23 */ /* 0x100fe200000108ac */
[----:B------:R-:W2:Y:S01]  /*eeb0*/  MUFU.EX2 R214, R21 ;  /* 0x0000001500d67308 */ /* 0x000ea20000000800 */
[----:B------:R-:W-:Y:S01]  /*eec0*/  FFMA.FTZ R101, R101, c[0x0][0x23c], -R172 ;  /* 0x00008f0065657a23 */ /* 0x000fe200000108ac */
[----:B------:R-:W-:Y:S01]  /*eed0*/  FMNMX.FTZ R0, R111, R0, !PT ;  /* 0x000000006f007209 */ /* 0x000fe20007810000 */
[----:B------:R-:W-:Y:S01]  /*eee0*/  IMAD.MOV.U32 R96, RZ, RZ, R247 ;  /* 0x000000ffff607224 */ /* 0x000fe200078e00f7 */
[----:B------:R-:W-:Y:S02]  /*eef0*/  FMNMX.FTZ R137, R125, R137, !PT ;  /* 0x000000897d897209 */ /* 0x000fe40007810000 */
[----:B------:R-:W-:Y:S02]  /*ef00*/  FMNMX.FTZ R0, R122, R0, !PT ;  /* 0x000000007a007209 */ /* 0x000fe40007810000 */
[----:B------:R-:W-:Y:S01]  /*ef10*/  LOP3.LUT R133, R175, UR15, R176, 0x96, !PT ;  /* 0x0000000faf857c12 */ /* 0x000fe2000f8e96b0 */
[----:B------:R-:W3:Y:S01]  /*ef20*/  SHFL.BFLY PT, R173, R137, 0x2, 0x1f ;  /* 0x0c401f0089ad7f89 */ /* 0x000ee200000e0000 */
[----:B------:R-:W-:Y:S01]  /*ef30*/  FMNMX.FTZ R0, R123, R0, !PT ;  /* 0x000000007b007209 */ /* 0x000fe20007810000 */
[----:B------:R4:W-:Y:S01]  /*ef40*/  MUFU.EX2 R216, R5 ;  /* 0x0000000500d87308 */ /* 0x0009e20000000800 */
[----:B------:R-:W-:Y:S01]  /*ef50*/  SHF.R.U32.HI R183, RZ, 0x18, R174 ;  /* 0x00000018ffb77819 */ /* 0x000fe200000116ae */
[----:B------:R-:W-:Y:S01]  /*ef60*/  IMAD.WIDE.U32 R174, R185, -0x2daee0ad, RZ ;  /* 0xd2511f53b9ae7825 */ /* 0x000fe200078e00ff */
[----:B------:R-:W-:Y:S02]  /*ef70*/  FMNMX.FTZ R0, R126, R0, !PT ;  /* 0x000000007e007209 */ /* 0x000fe40007810000 */
[----:B------:R-:W-:Y:S02]  /*ef80*/  LOP3.LUT R184, R179, UR5, R184, 0x96, !PT ;  /* 0x00000005b3b87c12 */ /* 0x000fe4000f8e96b8 */
[----:B------:R-:W-:Y:S02]  /*ef90*/  FMNMX.FTZ R0, R127, R0, !PT ;  /* 0x000000007f007209 */ /* 0x000fe40007810000 */
[----:B-1----:R-:W-:Y:S01]  /*efa0*/  FMNMX.FTZ R138, R138, R2, !PT ;  /* 0x000000028a8a7209 */ /* 0x002fe20007810000 */
[----:B------:R1:W1:Y:S01]  /*efb0*/  MUFU.EX2 R207, R32 ;  /* 0x0000002000cf7308 */ /* 0x0002620000000800 */
[----:B------:R-:W-:Y:S01]  /*efc0*/  SHF.R.U32.HI R176, RZ, 0x18, R16 ;  /* 0x00000018ffb07819 */ /* 0x000fe20000011610 */
[----:B------:R-:W1:Y:S01]  /*efd0*/  SHFL.BFLY PT, R2, R0, 0x2, 0x1f ;  /* 0x0c401f0000027f89 */ /* 0x000e6200000e0000 */
[----:B--2---:R-:W-:Y:S01]  /*efe0*/  IMAD.MOV.U32 R64, RZ, RZ, R214 ;  /* 0x000000ffff407224 */ /* 0x004fe200078e00d6 */
[----:B------:R-:W-:Y:S02]  /*eff0*/  FSETP.NEU.FTZ.AND P2, PT, R138, -INF , PT ;  /* 0xff8000008a00780b */ /* 0x000fe40003f5d000 */
[C---:B------:R-:W-:Y:S02]  /*f000*/  LOP3.LUT R179, R16.reuse, 0xff, RZ, 0xc0, !PT ;  /* 0x000000ff10b37812 */ /* 0x040fe400078ec0ff */
[--C-:B------:R-:W-:Y:S02]  /*f010*/  SHF.R.U32.HI R185, RZ, 0x10, R174.reuse ;  /* 0x00000010ffb97819 */ /* 0x100fe400000116ae */
[----:B------:R2:W-:Y:S01]  /*f020*/  MUFU.EX2 R208, R20 ;  /* 0x0000001400d07308 */ /* 0x0005e20000000800 */
[----:B------:R-:W-:Y:S02]  /*f030*/  LOP3.LUT R177, R16, 0xffff, RZ, 0xc0, !PT ;  /* 0x0000ffff10b17812 */ /* 0x000fe400078ec0ff */
[----:B---3--:R-:W-:Y:S01]  /*f040*/  FMNMX.FTZ R137, R137, R173, !PT ;  /* 0x000000ad89897209 */ /* 0x008fe20007810000 */
[----:B------:R-:W-:Y:S01]  /*f050*/  FMUL.FTZ R173, R138, c[0x0][0x23c] ;  /* 0x00008f008aad7a20 */ /* 0x000fe20000410000 */
[----:B------:R-:W-:Y:S01]  /*f060*/  LOP3.LUT R190, R174, 0xff, RZ, 0xc0, !PT ;  /* 0x000000ffaebe7812 */ /* 0x000fe200078ec0ff */
[----:B----4-:R-:W-:Y:S01]  /*f070*/  IMAD.WIDE.U32 R4, R184, -0x2daee0ad, RZ ;  /* 0xd2511f53b8047825 */ /* 0x010fe200078e00ff */
[----:B------:R-:W-:Y:S01]  /*f080*/  SHF.R.U32.HI R189, RZ, 0x18, R174 ;  /* 0x00000018ffbd7819 */ /* 0x000fe200000116ae */
[----:B------:R-:W3:Y:S01]  /*f090*/  SHFL.BFLY PT, R33, R137, 0x1, 0x1f ;  /* 0x0c201f0089217f89 */ /* 0x000ee200000e0000 */
[----:B------:R-:W-:Y:S01]  /*f0a0*/  FSEL R173, R173, RZ, P2 ;  /* 0x000000ffadad7208 */ /* 0x000fe20001000000 */
[----:B------:R-:W-:Y:S01]  /*f0b0*/  MUFU.EX2 R199, R199 ;  /* 0x000000c700c77308 */ /* 0x000fe20000000800 */
[----:B------:R-:W-:Y:S02]  /*f0c0*/  SHF.R.U32.HI R184, RZ, 0x10, R4 ;  /* 0x00000010ffb87819 */ /* 0x000fe40000011604 */
[----:B------:R-:W-:Y:S01]  /*f0d0*/  LOP3.LUT R188, R4, 0xff, RZ, 0xc0, !PT ;  /* 0x000000ff04bc7812 */ /* 0x000fe200078ec0ff */
[--C-:B------:R-:W-:Y:S01]  /*f0e0*/  FFMA.FTZ R21, R18, c[0x0][0x23c], -R173.reuse ;  /* 0x00008f0012157a23 */ /* 0x100fe200000108ad */
[----:B------:R-:W-:Y:S01]  /*f0f0*/  LOP3.LUT R18, R186, 0xff, RZ, 0xc0, !PT ;  /* 0x000000ffba127812 */ /* 0x000fe200078ec0ff */
[--C-:B------:R-:W-:Y:S01]  /*f100*/  FFMA.FTZ R19, R19, c[0x0][0x23c], -R173.reuse ;  /* 0x00008f0013137a23 */ /* 0x100fe200000108ad */
[----:B-1----:R-:W-:Y:S01]  /*f110*/  FMNMX.FTZ R0, R0, R2, !PT ;  /* 0x0000000200007209 */ /* 0x002fe20007810000 */
[--C-:B------:R-:W-:Y:S01]  /*f120*/  FFMA.FTZ R7, R7, c[0x0][0x23c], -R173.reuse ;  /* 0x00008f0007077a23 */ /* 0x100fe200000108ad */
[----:B------:R-:W-:Y:S01]  /*f130*/  LOP3.LUT R2, R133, 0xffff, RZ, 0xc0, !PT ;  /* 0x0000ffff85027812 */ /* 0x000fe200078ec0ff */
[----:B------:R-:W-:Y:S01]  /*f140*/  FFMA.FTZ R6, R6, c[0x0][0x23c], -R173 ;  /* 0x00008f0006067a23 */ /* 0x000fe200000108ad */
[----:B------:R-:W-:Y:S01]  /*f150*/  PRMT R186, R18, 0x5410, R183 ;  /* 0x0000541012ba7816 */ /* 0x000fe200000000b7 */
[--C-:B------:R-:W-:Y:S01]  /*f160*/  FFMA.FTZ R34, R34, c[0x0][0x23c], -R173.reuse ;  /* 0x00008f0022227a23 */ /* 0x100fe200000108ad */
[----:B------:R-:W-:Y:S01]  /*f170*/  SHF.R.U32.HI R18, RZ, 0x8, R2 ;  /* 0x00000008ff127819 */ /* 0x000fe20000011602 */
[--C-:B------:R-:W-:Y:S01]  /*f180*/  FFMA.FTZ R22, R22, c[0x0][0x23c], -R173.reuse ;  /* 0x00008f0016167a23 */ /* 0x100fe200000108ad */
[----:B------:R-:W1:Y:S01]  /*f190*/  SHFL.BFLY PT, R2, R0, 0x1, 0x1f ;  /* 0x0c201f0000027f89 */ /* 0x000e6200000e0000 */
[--C-:B------:R-:W-:Y:S01]  /*f1a0*/  FFMA.FTZ R23, R23, c[0x0][0x23c], -R173.reuse ;  /* 0x00008f0017177a23 */ /* 0x100fe200000108ad */
[----:B------:R4:W-:Y:S01]  /*f1b0*/  MUFU.EX2 R206, R19 ;  /* 0x0000001300ce7308 */ /* 0x0009e20000000800 */
[--C-:B------:R-:W-:Y:S01]  /*f1c0*/  FFMA.FTZ R35, R35, c[0x0][0x23c], -R173.reuse ;  /* 0x00008f0023237a23 */ /* 0x100fe200000108ad */
[----:B------:R-:W-:Y:S01]  /*f1d0*/  LOP3.LUT R32, R17, UR15, R178, 0x96, !PT ;  /* 0x0000000f11207c12 */ /* 0x000fe2000f8e96b2 */
[--C-:B------:R-:W-:Y:S01]  /*f1e0*/  FFMA.FTZ R100, R71, c[0x0][0x23c], -R173.reuse ;  /* 0x00008f0047647a23 */ /* 0x100fe200000108ad */
[----:B------:R-:W-:Y:S01]  /*f1f0*/  SHF.R.U32.HI R178, RZ, 0x10, R16 ;  /* 0x00000010ffb27819 */ /* 0x000fe20000011610 */
[----:B------:R-:W-:Y:S01]  /*f200*/  FFMA.FTZ R38, R38, c[0x0][0x23c], -R173 ;  /* 0x00008f0026267a23 */ /* 0x000fe200000108ad */
[----:B---3--:R-:W-:Y:S01]  /*f210*/  FMNMX.FTZ R137, R137, R33, !PT ;  /* 0x0000002189897209 */ /* 0x008fe20007810000 */
[C---:B------:R-:W-:Y:S01]  /*f220*/  FMUL.FTZ R33, R132.reuse, R145 ;  /* 0x0000009184217220 */ /* 0x040fe20000410000 */
[----:B------:R-:W-:Y:S01]  /*f230*/  LOP3.LUT R17, R175, UR14, R182, 0x96, !PT ;  /* 0x0000000eaf117c12 */ /* 0x000fe2000f8e96b6 */
[----:B------:R-:W-:Y:S01]  /*f240*/  FFMA.FTZ R145, R132, R235, R191 ;  /* 0x000000eb84917223 */ /* 0x000fe200000100bf */
[----:B------:R-:W-:Y:S01]  /*f250*/  LOP3.LUT R182, R174, 0xffff, RZ, 0xc0, !PT ;  /* 0x0000ffffaeb67812 */ /* 0x000fe200078ec0ff */
[----:B------:R-:W-:Y:S01]  /*f260*/  FMUL.FTZ R174, R137, c[0x0][0x23c] ;  /* 0x00008f0089ae7a20 */ /* 0x000fe20000410000 */
[----:B------:R-:W-:Y:S01]  /*f270*/  LOP3.LUT R16, R5, UR14, R180, 0x96, !PT ;  /* 0x0000000e05107c12 */ /* 0x000fe2000f8e96b4 */
[--C-:B------:R-:W-:Y:S01]  /*f280*/  FFMA.FTZ R39, R39, c[0x0][0x23c], -R173.reuse ;  /* 0x00008f0027277a23 */ /* 0x100fe200000108ad */
[----:B------:R-:W-:Y:S01]  /*f290*/  LOP3.LUT R175, R4, 0xffff, RZ, 0xc0, !PT ;  /* 0x0000ffff04af7812 */ /* 0x000fe200078ec0ff */
[----:B------:R-:W-:Y:S01]  /*f2a0*/  FFMA.FTZ R116, R82, c[0x0][0x23c], -R173 ;  /* 0x00008f0052747a23 */ /* 0x000fe200000108ad */
[----:B------:R-:W-:Y:S01]  /*f2b0*/  SHF.R.U32.HI R5, RZ, 0x8, R177 ;  /* 0x00000008ff057819 */ /* 0x000fe200000116b1 */
[--C-:B------:R-:W-:Y:S01]  /*f2c0*/  FFMA.FTZ R97, R83, c[0x0][0x23c], -R173.reuse ;  /* 0x00008f0053617a23 */ /* 0x100fe200000108ad */
[----:B------:R3:W-:Y:S01]  /*f2d0*/  MUFU.EX2 R244, R7 ;  /* 0x0000000700f47308 */ /* 0x0007e20000000800 */
[--C-:B------:R-:W-:Y:S01]  /*f2e0*/  FFMA.FTZ R99, R99, c[0x0][0x23c], -R173.reuse ;  /* 0x00008f0063637a23 */ /* 0x100fe200000108ad */
[----:B------:R-:W-:Y:S01]  /*f2f0*/  FSETP.NEU.FTZ.AND P2, PT, R137, -INF , PT ;  /* 0xff8000008900780b */ /* 0x000fe20003f5d000 */
[----:B------:R-:W-:Y:S01]  /*f300*/  FFMA.FTZ R84, R131, c[0x0][0x23c], -R173 ;  /* 0x00008f0083547a23 */ /* 0x000fe200000108ad */
[----:B--2---:R-:W-:Y:S01]  /*f310*/  SHF.R.U32.HI R20, RZ, 0x8, R181 ;  /* 0x00000008ff147819 */ /* 0x004fe200000116b5 */
[----:B------:R-:W-:Y:S01]  /*f320*/  IMAD.MOV.U32 R131, RZ, RZ, R237 ;  /* 0x000000ffff837224 */ /* 0x000fe200078e00ed */
[----:B------:R-:W-:Y:S02]  /*f330*/  PRMT R195, R179, 0x5410, R5 ;  /* 0x00005410b3c37816 */ /* 0x000fe40000000005 */
[--C-:B------:R-:W-:Y:S02]  /*f340*/  SHF.R.U32.HI R5, RZ, 0x10, R133.reuse ;  /* 0x00000010ff057819 */ /* 0x100fe40000011685 */
[----:B------:R2:W-:Y:S01]  /*f350*/  MUFU.EX2 R205, R6 ;  /* 0x0000000600cd7308 */ /* 0x0005e20000000800 */
[----:B------:R-:W-:Y:S02]  /*f360*/  FSEL R174, R174, RZ, P2 ;  /* 0x000000ffaeae7208 */ /* 0x000fe40001000000 */
[----:B------:R-:W-:Y:S02]  /*f370*/  PRMT R187, R187, 0x5410, R20 ;  /* 0x00005410bbbb7816 */ /* 0x000fe40000000014 */
[----:B------:R-:W-:Y:S01]  /*f380*/  LOP3.LUT R20, R133, 0xff, RZ, 0xc0, !PT ;  /* 0x000000ff85147812 */ /* 0x000fe200078ec0ff */
[--C-:B------:R-:W-:Y:S01]  /*f390*/  FFMA.FTZ R8, R8, c[0x0][0x23c], -R174.reuse ;  /* 0x00008f0008087a23 */ /* 0x100fe200000108ae */
[----:B------:R-:W-:Y:S01]  /*f3a0*/  SHF.R.U32.HI R133, RZ, 0x18, R133 ;  /* 0x00000018ff857819 */ /* 0x000fe20000011685 */
[--C-:B------:R-:W-:Y:S01]  /*f3b0*/  FFMA.FTZ R9, R9, c[0x0][0x23c], -R174.reuse ;  /* 0x00008f0009097a23 */ /* 0x100fe200000108ae */
[----:B------:R-:W-:Y:S01]  /*f3c0*/  LOP3.LUT R5, R5, 0xff, RZ, 0xc0, !PT ;  /* 0x000000ff05057812 */ /* 0x000fe200078ec0ff */
[----:B------:R-:W-:Y:S01]  /*f3d0*/  FFMA.FTZ R25, R25, c[0x0][0x23c], -R174 ;  /* 0x00008f0019197a23 */ /* 0x000fe200000108ae */
[----:B------:R-:W-:Y:S01]  /*f3e0*/  SHF.R.U32.HI R180, RZ, 0x18, R4 ;  /* 0x00000018ffb47819 */ /* 0x000fe20000011604 */
[--C-:B------:R-:W-:Y:S01]  /*f3f0*/  FFMA.FTZ R12, R12, c[0x0][0x23c], -R174.reuse ;  /* 0x00008f000c0c7a23 */ /* 0x100fe200000108ae */
[----:B------:R-:W-:Y:S01]  /*f400*/  LOP3.LUT R4, R178, 0xff, RZ, 0xc0, !PT ;  /* 0x000000ffb2047812 */ /* 0x000fe200078ec0ff */
[--C-:B------:R-:W-:Y:S01]  /*f410*/  FFMA.FTZ R13, R13, c[0x0][0x23c], -R174.reuse ;  /* 0x00008f000d0d7a23 */ /* 0x100fe200000108ae */
[----:B------:R-:W-:Y:S01]  /*f420*/  PRMT R183, R5, 0x5410, R133 ;  /* 0x0000541005b77816 */ /* 0x000fe20000000085 */
[--C-:B------:R-:W-:Y:S01]  /*f430*/  FFMA.FTZ R24, R24, c[0x0][0x23c], -R174.reuse ;  /* 0x00008f0018187a23 */ /* 0x100fe200000108ae */
[----:B-1----:R-:W-:Y:S01]  /*f440*/  FMNMX.FTZ R133, R0, R2, !PT ;  /* 0x0000000200857209 */ /* 0x002fe20007810000 */
        /* <DEDUP_REMOVED lines=8> */
[C---:B------:R-:W-:Y:S01]  /*f4d0*/  FMUL.FTZ R175, R133.reuse, c[0x0][0x23c] ;  /* 0x00008f0085af7a20 */ /* 0x040fe20000410000 */
[----:B----4-:R-:W-:Y:S01]  /*f4e0*/  LOP3.LUT R19, R32, 0xff, RZ, 0xc0, !PT ;  /* 0x000000ff20137812 */ /* 0x010fe200078ec0ff */
[--C-:B------:R-:W-:Y:S01]  /*f4f0*/  FFMA.FTZ R44, R44, c[0x0][0x23c], -R174.reuse ;  /* 0x00008f002c2c7a23 */ /* 0x100fe200000108ae */
[----:B------:R-:W-:Y:S01]  /*f500*/  FSETP.NEU.FTZ.AND P2, PT, R133, -INF , PT ;  /* 0xff8000008500780b */ /* 0x000fe20003f5d000 */
[----:B------:R-:W-:Y:S01]  /*f510*/  FFMA.FTZ R45, R45, c[0x0][0x23c], -R174 ;  /* 0x00008f002d2d7a23 */ /* 0x000fe200000108ae */
[----:B------:R-:W-:Y:S01]  /*f520*/  SHF.R.U32.HI R4, RZ, 0x8, R4 ;  /* 0x00000008ff047819 */ /* 0x000fe20000011604 */
[--C-:B------:R-:W-:Y:S01]  /*f530*/  FFMA.FTZ R60, R60, c[0x0][0x23c], -R174.reuse ;  /* 0x00008f003c3c7a23 */ /* 0x100fe200000108ae */
[----:B------:R1:W-:Y:S01]  /*f540*/  MUFU.EX2 R234, R9 ;  /* 0x0000000900ea7308 */ /* 0x0003e20000000800 */
[--C-:B------:R-:W-:Y:S01]  /*f550*/  FFMA.FTZ R61, R61, c[0x0][0x23c], -R174.reuse ;  /* 0x00008f003d3d7a23 */ /* 0x100fe200000108ae */
[----:B------:R-:W-:Y:S01]  /*f560*/  FSEL R175, R175, RZ, P2 ;  /* 0x000000ffafaf7208 */ /* 0x000fe20001000000 */
[----:B------:R-:W-:Y:S01]  /*f570*/  FFMA.FTZ R56, R56, c[0x0][0x23c], -R174 ;  /* 0x00008f0038387a23 */ /* 0x000fe200000108ae */
[----:B------:R-:W-:Y:S01]  /*f580*/  PRMT R181, R19, 0x5410, R4 ;  /* 0x0000541013b57816 */ /* 0x000fe20000000004 */
[----:B------:R-:W-:Y:S01]  /*f590*/  FFMA.FTZ R57, R57, c[0x0][0x23c], -R174 ;  /* 0x00008f0039397a23 */ /* 0x000fe200000108ae */
[--C-:B------:R-:W-:Y:S01]  /*f5a0*/  SHF.R.U32.HI R4, RZ, 0x10, R32.reuse ;  /* 0x00000010ff047819 */ /* 0x100fe20000011620 */
[--C-:B------:R-:W-:Y:S01]  /*f5b0*/  FFMA.FTZ R10, R10, c[0x0][0x23c], -R175.reuse ;  /* 0x00008f000a0a7a23 */ /* 0x100fe200000108af */
[----:B------:R-:W-:Y:S01]  /*f5c0*/  SHF.R.U32.HI R32, RZ, 0x18, R32 ;  /* 0x00000018ff207819 */ /* 0x000fe20000011620 */
[--C-:B------:R-:W-:Y:S01]  /*f5d0*/  FFMA.FTZ R11, R11, c[0x0][0x23c], -R175.reuse ;  /* 0x00008f000b0b7a23 */ /* 0x100fe200000108af */
[----:B------:R-:W-:Y:S01]  /*f5e0*/  LOP3.LUT R4, R4, 0xff, RZ, 0xc0, !PT ;  /* 0x000000ff04047812 */ /* 0x000fe200078ec0ff */
[--C-:B------:R-:W-:Y:S01]  /*f5f0*/  FFMA.FTZ R26, R26, c[0x0][0x23c], -R175.reuse ;  /* 0x00008f001a1a7a23 */ /* 0x100fe200000108af */
[----:B---3--:R-:W-:Y:S01]  /*f600*/  IADD3 R7, R237, 0x1, RZ ;  /* 0x00000001ed077810 */ /* 0x008fe20007ffe0ff */
[--C-:B------:R-:W-:Y:S01]  /*f610*/  FFMA.FTZ R14, R14, c[0x0][0x23c], -R175.reuse ;  /* 0x00008f000e0e7a23 */ /* 0x100fe200000108af */
[----:B------:R-:W-:Y:S01]  /*f620*/  PRMT R179, R4, 0x5410, R32 ;  /* 0x0000541004b37816 */ /* 0x000fe20000000020 */
[----:B------:R-:W-:Y:S01]  /*f630*/  FFMA.FTZ R30, R30, c[0x0][0x23c], -R175 ;  /* 0x00008f001e1e7a23 */ /* 0x000fe200000108af */
[----:B------:R-:W-:Y:S01]  /*f640*/  LOP3.LUT R4, R229, UR21, R7, 0x96, !PT ;  /* 0x00000015e5047c12 */ /* 0x000fe2000f8e9607 */
[----:B------:R-:W-:Y:S01]  /*f650*/  FMUL.FTZ R32, R132, R144 ;  /* 0x0000009084207220 */ /* 0x000fe20000410000 */
[----:B------:R-:W-:Y:S01]  /*f660*/  MUFU.EX2 R203, R10 ;  /* 0x0000000a00cb7308 */ /* 0x000fe20000000800 */
[--C-:B------:R-:W-:Y:S01]  /*f670*/  FFMA.FTZ R15, R15, c[0x0][0x23c], -R175.reuse ;  /* 0x00008f000f0f7a23 */ /* 0x100fe200000108af */
[----:B--2---:R-:W-:Y:S01]  /*f680*/  SHF.R.U32.HI R6, RZ, 0x8, R182 ;  /* 0x00000008ff067819 */ /* 0x004fe200000116b6 */
[--C-:B------:R-:W-:Y:S01]  /*f690*/  FFMA.FTZ R27, R27, c[0x0][0x23c], -R175.reuse ;  /* 0x00008f001b1b7a23 */ /* 0x100fe200000108af */
[----:B------:R-:W-:Y:S01]  /*f6a0*/  LOP3.LUT R5, R185, 0xff, RZ, 0xc0, !PT ;  /* 0x000000ffb9057812 */ /* 0x000fe200078ec0ff */
[--C-:B------:R-:W-:Y:S01]  /*f6b0*/  FFMA.FTZ R31, R31, c[0x0][0x23c], -R175.reuse ;  /* 0x00008f001f1f7a23 */ /* 0x100fe200000108af */
[----:B------:R-:W-:Y:S01]  /*f6c0*/  PRMT R190, R190, 0x5410, R6 ;  /* 0x00005410bebe7816 */ /* 0x000fe20000000006 */
[----:B------:R-:W-:Y:S01]  /*f6d0*/  IMAD.WIDE.U32 R6, R4, -0x326172a9, RZ ;  /* 0xcd9e8d5704067825 */ /* 0x000fe200078e00ff */
[C---:B-1----:R-:W-:Y:S01]  /*f6e0*/  LOP3.LUT R9, R17.reuse, 0xff, RZ, 0xc0, !PT ;  /* 0x000000ff11097812 */ /* 0x042fe200078ec0ff */
[--C-:B------:R-:W-:Y:S01]  /*f6f0*/  HSET2.LE.AND R53, R179, R230.reuse, PT ;  /* 0x000000e6b3357233 */ /* 0x100fe20003803000 */
[----:B------:R-:W-:Y:S01]  /*f700*/  MUFU.EX2 R232, R11 ;  /* 0x0000000b00e87308 */ /* 0x000fe20000000800 */
[----:B------:R-:W-:Y:S01]  /*f710*/  FFMA.FTZ R42, R42, c[0x0][0x23c], -R175 ;  /* 0x00008f002a2a7a23 */ /* 0x000fe200000108af */
[----:B------:R-:W-:Y:S01]  /*f720*/  PRMT R188, R188, 0x5410, R2 ;  /* 0x00005410bcbc7816 */ /* 0x000fe20000000002 */
[----:B------:R-:W-:Y:S01]  /*f730*/  IMAD.MOV.U32 R144, RZ, RZ, R207 ;  /* 0x000000ffff907224 */ /* 0x000fe200078e00cf */
[----:B------:R-:W-:Y:S01]  /*f740*/  LOP3.LUT R2, R17, 0xffff, RZ, 0xc0, !PT ;  /* 0x0000ffff11027812 */ /* 0x000fe200078ec0ff */
[----:B------:R-:W-:Y:S01]  /*f750*/  FFMA.FTZ R185, R49, c[0x0][0x23c], -R172 ;  /* 0x00008f0031b97a23 */ /* 0x000fe200000108ac */
[----:B------:R-:W-:Y:S01]  /*f760*/  LOP3.LUT R0, R184, 0xff, RZ, 0xc0, !PT ;  /* 0x000000ffb8007812 */ /* 0x000fe200078ec0ff */
[----:B------:R-:W-:Y:S01]  /*f770*/  IMAD.MOV.U32 R49, RZ, RZ, R216 ;  /* 0x000000ffff317224 */ /* 0x000fe200078e00d8 */
[----:B------:R-:W-:Y:S01]  /*f780*/  LOP3.LUT R8, R7, UR13, R240, 0x96, !PT ;  /* 0x0000000d07087c12 */ /* 0x000fe2000f8e96f0 */
[----:B------:R-:W-:Y:S01]  /*f790*/  FFMA.FTZ R216, R113, c[0x0][0x23c], -R172 ;  /* 0x00008f0071d87a23 */ /* 0x000fe200000108ac */
[----:B------:R1:W-:Y:S01]  /*f7a0*/  MUFU.EX2 R202, R21 ;  /* 0x0000001500ca7308 */ /* 0x0003e20000000800 */
[----:B------:R-:W-:Y:S01]  /*f7b0*/  FFMA.FTZ R43, R43, c[0x0][0x23c], -R175 ;  /* 0x00008f002b2b7a23 */ /* 0x000fe200000108af */
[----:B------:R-:W-:Y:S01]  /*f7c0*/  PRMT R189, R5, 0x5410, R189 ;  /* 0x0000541005bd7816 */ /* 0x000fe200000000bd */
[--C-:B------:R-:W-:Y:S01]  /*f7d0*/  FFMA.FTZ R46, R46, c[0x0][0x23c], -R175.reuse ;  /* 0x00008f002e2e7a23 */ /* 0x100fe200000108af */
[----:B------:R-:W-:Y:S01]  /*f7e0*/  SHF.R.U32.HI R5, RZ, 0x8, R2 ;  /* 0x00000008ff057819 */ /* 0x000fe20000011602 */
[----:B------:R-:W-:Y:S01]  /*f7f0*/  FFMA.FTZ R47, R47, c[0x0][0x23c], -R175 ;  /* 0x00008f002f2f7a23 */ /* 0x000fe200000108af */
[----:B------:R-:W-:Y:S01]  /*f800*/  PRMT R180, R0, 0x5410, R180 ;  /* 0x0000541000b47816 */ /* 0x000fe200000000b4 */
[--C-:B------:R-:W-:Y:S01]  /*f810*/  FFMA.FTZ R113, R98, c[0x0][0x23c], -R173.reuse ;  /* 0x00008f0062717a23 */ /* 0x100fe200000108ad */
[----:B------:R-:W-:Y:S01]  /*f820*/  LOP3.LUT R0, R16, 0xffff, RZ, 0xc0, !PT ;  /* 0x0000ffff10007812 */ /* 0x000fe200078ec0ff */
[----:B------:R-:W-:Y:S01]  /*f830*/  FFMA.FTZ R98, R103, c[0x0][0x23c], -R173 ;  /* 0x00008f0067627a23 */ /* 0x000fe200000108ad */
[----:B------:R2:W-:Y:S01]  /*f840*/  MUFU.EX2 R245, R34 ;  /* 0x0000002200f57308 */ /* 0x0005e20000000800 */
[----:B------:R-:W-:Y:S01]  /*f850*/  FFMA.FTZ R62, R62, c[0x0][0x23c], -R175 ;  /* 0x00008f003e3e7a23 */ /* 0x000fe200000108af */
[----:B------:R-:W-:Y:S01]  /*f860*/  PRMT R178, R20, 0x5410, R18 ;  /* 0x0000541014b27816 */ /* 0x000fe20000000012 */
[----:B------:R-:W-:Y:S01]  /*f870*/  FMUL.FTZ R20, R132, R148 ;  /* 0x0000009484147220 */ /* 0x000fe20000410000 */
[----:B------:R-:W-:Y:S01]  /*f880*/  PRMT R18, R9, 0x5410, R5 ;  /* 0x0000541009127816 */ /* 0x000fe20000000005 */
[----:B------:R-:W-:Y:S01]  /*f890*/  IMAD.WIDE.U32 R8, R8, -0x2daee0ad, RZ ;  /* 0xd2511f5308087825 */ /* 0x000fe200078e00ff */
[----:B------:R-:W-:Y:S01]  /*f8a0*/  SHF.R.U32.HI R0, RZ, 0x8, R0 ;  /* 0x00000008ff007819 */ /* 0x000fe20000011600 */
[--C-:B------:R-:W-:Y:S01]  /*f8b0*/  HSET2.LE.AND R71, R180, R230.reuse, PT ;  /* 0x000000e6b4477233 */ /* 0x100fe20003803000 */
[----:B------:R-:W-:Y:S01]  /*f8c0*/  LOP3.LUT R182, R7, UR13, R238, 0x96, !PT ;  /* 0x0000000d07b67c12 */ /* 0x000fe2000f8e96ee */
[----:B------:R-:W-:Y:S01]  /*f8d0*/  IMAD.MOV.U32 R148, RZ, RZ, R49 ;  /* 0x000000ffff947224 */ /* 0x000fe200078e0031 */
[----:B------:R-:W3:Y:S01]  /*f8e0*/  MUFU.EX2 R250, R25 ;  /* 0x0000001900fa7308 */ /* 0x000ee20000000800 */
[--C-:B------:R-:W-:Y:S01]  /*f8f0*/  FFMA.FTZ R63, R63, c[0x0][0x23c], -R175.reuse ;  /* 0x00008f003f3f7a23 */ /* 0x100fe200000108af */
[----:B------:R-:W-:Y:S01]  /*f900*/  LOP3.LUT R7, R16, 0xff, RZ, 0xc0, !PT ;  /* 0x000000ff10077812 */ /* 0x000fe200078ec0ff */
[--C-:B------:R-:W-:Y:S01]  /*f910*/  FFMA.FTZ R58, R58, c[0x0][0x23c], -R175.reuse ;  /* 0x00008f003a3a7a23 */ /* 0x100fe200000108af */
[----:B------:R-:W-:Y:S01]  /*f920*/  LOP3.LUT R184, R193, UR11, R6, 0x96, !PT ;  /* 0x0000000bc1b87c12 */ /* 0x000fe2000f8e9606 */
[----:B-1----:R-:W-:Y:S01]  /*f930*/  FMUL.FTZ R21, R132, R149 ;  /* 0x0000009584157220 */ /* 0x002fe20000410000 */
[----:B------:R-:W-:Y:S01]  /*f940*/  PRMT R176, R7, 0x5410, R0 ;  /* 0x0000541007b07816 */ /* 0x000fe20000000000 */
[--C-:B------:R-:W-:Y:S01]  /*f950*/  FFMA.FTZ R59, R59, c[0x0][0x23c], -R175.reuse ;  /* 0x00008f003b3b7a23 */ /* 0x100fe200000108af */
[----:B------:R-:W-:Y:S01]  /*f960*/  LOP3.LUT R0, R9, UR10, R212, 0x96, !PT ;  /* 0x0000000a09007c12 */ /* 0x000fe2000f8e96d4 */
[----:B------:R-:W-:Y:S01]  /*f970*/  FFMA.FTZ R72, R72, c[0x0][0x23c], -R174 ;  /* 0x00008f0048487a23 */ /* 0x000fe200000108ae */
[----:B------:R3:W-:Y:S01]  /*f980*/  MUFU.EX2 R248, R26 ;  /* 0x0000001a00f87308 */ /* 0x0007e20000000800 */
[----:B------:R-:W-:Y:S01]  /*f990*/  FFMA.FTZ R74, R74, c[0x0][0x23c], -R175 ;  /* 0x00008f004a4a7a23 */ /* 0x000fe200000108af */
[----:B------:R-:W-:Y:S01]  /*f9a0*/  LOP3.LUT R6, R225, UR11, R6, 0x96, !PT ;  /* 0x0000000be1067c12 */ /* 0x000fe2000f8e9606 */
[----:B------:R-:W-:Y:S01]  /*f9b0*/  IMAD.WIDE.U32 R10, R0, -0x326172a9, RZ ;  /* 0xcd9e8d57000a7825 */ /* 0x000fe200078e00ff */
[--C-:B------:R-:W-:Y:S01]  /*f9c0*/  HSET2.LE.AND R49, R183, R230.reuse, PT ;  /* 0x000000e6b7317233 */ /* 0x100fe20003803000 */
[--C-:B------:R-:W-:Y:S01]  /*f9d0*/  SHF.R.U32.HI R4, RZ, 0x10, R17.reuse ;  /* 0x00000010ff047819 */ /* 0x100fe20000011611 */
[--C-:B------:R-:W-:Y:S01]  /*f9e0*/  HSET2.LE.AND R48, R178, R230.reuse, PT ;  /* 0x000000e6b2307233 */ /* 0x100fe20003803000 */
[----:B------:R-:W-:Y:S01]  /*f9f0*/  IMAD.WIDE.U32 R6, R6, -0x2daee0ad, RZ ;  /* 0xd2511f5306067825 */ /* 0x000fe200078e00ff */
[----:B------:R-:W-:Y:S01]  /*fa00*/  SHF.R.U32.HI R17, RZ, 0x18, R17 ;  /* 0x00000018ff117819 */ /* 0x000fe20000011611 */
[--C-:B------:R-:W-:Y:S01]  /*fa10*/  HSET2.LE.AND R52, R181, R230.reuse, PT ;  /* 0x000000e6b5347233 */ /* 0x100fe20003803000 */
[----:B------:R-:W-:Y:S01]  /*fa20*/  MUFU.EX2 R233, R12 ;  /* 0x0000000c00e97308 */ /* 0x000fe20000000800 */
[----:B--2---:R-:W-:Y:S01]  /*fa30*/  IMAD.MOV.U32 R34, RZ, RZ, R236 ;  /* 0x000000ffff227224 */ /* 0x004fe200078e00ec */
[----:B------:R-:W-:Y:S01]  /*fa40*/  LOP3.LUT R2, R4, 0xff, RZ, 0xc0, !PT ;  /* 0x000000ff04027812 */ /* 0x000fe200078ec0ff */
[----:B------:R-:W-:Y:S01]  /*fa50*/  IMAD.MOV.U32 R178, RZ, RZ, R64 ;  /* 0x000000ffffb27224 */ /* 0x000fe200078e0040 */
[----:B------:R-:W-:Y:S01]  /*fa60*/  LOP3.LUT R4, R7, UR8, R8, 0x96, !PT ;  /* 0x0000000807047c12 */ /* 0x000fe2000f8e9608 */
[----:B------:R-:W-:Y:S01]  /*fa70*/  FFMA.FTZ R73, R73, c[0x0][0x23c], -R174 ;  /* 0x00008f0049497a23 */ /* 0x000fe200000108ae */
[----:B------:R-:W-:Y:S01]  /*fa80*/  LOP3.LUT R8, R11, UR9, R224, 0x96, !PT ;  /* 0x000000090b087c12 */ /* 0x000fe2000f8e96e0 */
[----:B------:R-:W-:Y:S01]  /*fa90*/  FFMA.FTZ R78, R78, c[0x0][0x23c], -R175 ;  /* 0x00008f004e4e7a23 */ /* 0x000fe200000108af */
[--C-:B------:R-:W-:Y:S01]  /*faa0*/  HSET2.LE.AND R64, R18, R230.reuse, PT ;  /* 0x000000e612407233 */ /* 0x100fe20003803000 */
[----:B------:R-:W-:Y:S01]  /*fab0*/  IMAD.WIDE.U32 R4, R4, -0x326172a9, RZ ;  /* 0xcd9e8d5704047825 */ /* 0x000fe200078e00ff */
[----:B------:R1:W-:Y:S01]  /*fac0*/  MUFU.EX2 R231, R13 ;  /* 0x0000000d00e77308 */ /* 0x0003e20000000800 */
[--C-:B------:R-:W-:Y:S01]  /*fad0*/  HSET2.LE.AND R68, R176, R230.reuse, PT ;  /* 0x000000e6b0447233 */ /* 0x100fe20003803000 */
[----:B------:R-:W-:Y:S01]  /*fae0*/  PRMT R177, R2, 0x5410, R17 ;  /* 0x0000541002b17816 */ /* 0x000fe20000000011 */
[----:B------:R-:W-:Y:S01]  /*faf0*/  IMAD.WIDE.U32 R8, R8, -0x2daee0ad, RZ ;  /* 0xd2511f5308087825 */ /* 0x000fe200078e00ff */
[----:B------:R-:W-:Y:S02]  /*fb00*/  SHF.R.U32.HI R2, RZ, 0x10, R16 ;  /* 0x00000010ff027819 */ /* 0x000fe40000011610 */
[----:B------:R-:W-:Y:S01]  /*fb10*/  LOP3.LUT R0, R5, UR7, R10, 0x96, !PT ;  /* 0x0000000705007c12 */ /* 0x000fe2000f8e960a */
[C---:B------:R-:W-:Y:S01]  /*fb20*/  FMUL.FTZ R5, R132.reuse, R153 ;  /* 0x0000009984057220 */ /* 0x040fe20000410000 */
[----:B------:R-:W-:Y:S01]  /*fb30*/  LOP3.LUT R10, R9, UR6, R6, 0x96, !PT ;  /* 0x00000006090a7c12 */ /* 0x000fe2000f8e9606 */
[----:B------:R-:W-:Y:S01]  /*fb40*/  FMUL.FTZ R17, R132, R141 ;  /* 0x0000008d84117220 */ /* 0x000fe20000410000 */
[----:B------:R2:W-:Y:S01]  /*fb50*/  MUFU.EX2 R223, R14 ;  /* 0x0000000e00df7308 */ /* 0x0005e20000000800 */
[----:B---3--:R-:W-:Y:S01]  /*fb60*/  IMAD.MOV.U32 R26, RZ, RZ, R250 ;  /* 0x000000ffff1a7224 */ /* 0x008fe200078e00fa */
[----:B------:R-:W-:Y:S01]  /*fb70*/  LOP3.LUT R2, R2, 0xff, RZ, 0xc0, !PT ;  /* 0x000000ff02027812 */ /* 0x000fe200078ec0ff */
[----:B------:R-:W-:Y:S01]  /*fb80*/  IMAD.WIDE.U32 R10, R10, -0x326172a9, RZ ;  /* 0xcd9e8d570a0a7825 */ /* 0x000fe200078e00ff */
[----:B------:R-:W-:Y:S01]  /*fb90*/  SHF.R.U32.HI R16, RZ, 0x18, R16 ;  /* 0x00000018ff107819 */ /* 0x000fe20000011610 */
[--C-:B------:R-:W-:Y:S02]  /*fba0*/  HSET2.LE.AND R65, R177, R230.reuse, PT ;  /* 0x000000e6b1417233 */ /* 0x100fe40003803000 */
[----:B------:R-:W-:Y:S01]  /*fbb0*/  IMAD.MOV.U32 R177, RZ, RZ, R243 ;  /* 0x000000ffffb17224 */ /* 0x000fe200078e00f3 */
[----:B------:R-:W-:Y:S01]  /*fbc0*/  PRMT R19, R2, 0x5410, R16 ;  /* 0x0000541002137816 */ /* 0x000fe20000000010 */
[----:B------:R-:W-:Y:S01]  /*fbd0*/  IMAD.MOV.U32 R2, RZ, RZ, R217 ;  /* 0x000000ffff027224 */ /* 0x000fe200078e00d9 */
[----:B------:R3:W4:Y:S01]  /*fbe0*/  MUFU.EX2 R252, R22 ;  /* 0x0000001600fc7308 */ /* 0x0007220000000800 */
[C---:B------:R-:W-:Y:S01]  /*fbf0*/  FMUL.FTZ R16, R132.reuse, R140 ;  /* 0x0000008c84107220 */ /* 0x040fe20000410000 */
[----:B------:R-:W-:Y:S01]  /*fc00*/  LOP3.LUT R7, R11, UR5, R4, 0x96, !PT ;  /* 0x000000050b077c12 */ /* 0x000fe2000f8e9604 */
[----:B------:R-:W-:Y:S01]  /*fc10*/  FMUL.FTZ R4, R132, R152 ;  /* 0x0000009884047220 */ /* 0x000fe20000410000 */
[--C-:B------:R-:W-:Y:S01]  /*fc20*/  HSET2.LE.AND R69, R19, R230.reuse, PT ;  /* 0x000000e613457233 */ /* 0x100fe20003803000 */
[----:B------:R-:W-:Y:S02]  /*fc30*/  IMAD.MOV.U32 R149, RZ, RZ, R2 ;  /* 0x000000ffff957224 */ /* 0x000fe400078e0002 */
[----:B------:R-:W-:Y:S02]  /*fc40*/  IMAD.MOV.U32 R132, RZ, RZ, R211 ;  /* 0x000000ffff847224 */ /* 0x000fe400078e00d3 */
[--C-:B------:R-:W-:Y:S01]  /*fc50*/  FFMA.FTZ R211, R87, c[0x0][0x23c], -R173.reuse ;  /* 0x00008f0057d37a23 */ /* 0x100fe200000108ad */
[----:B------:R4:W-:Y:S01]  /*fc60*/  MUFU.EX2 R201, R24 ;  /* 0x0000001800c97308 */ /* 0x0009e20000000800 */
[----:B------:R-:W-:Y:S02]  /*fc70*/  IMAD.MOV.U32 R87, RZ, RZ, R208 ;  /* 0x000000ffff577224 */ /* 0x000fe400078e00d0 */
[----:B------:R-:W-:Y:S02]  /*fc80*/  FFMA.FTZ R208, R114, c[0x0][0x23c], -R173 ;  /* 0x00008f0072d07a23 */ /* 0x000fe400000108ad */
[----:B------:R-:W-:Y:S02]  /*fc90*/  IMAD.MOV.U32 R114, RZ, RZ, R245 ;  /* 0x000000ffff727224 */ /* 0x000fe400078e00f5 */
[----:B-1----:R-:W-:Y:S01]  /*fca0*/  IMAD.WIDE.U32 R12, R0, -0x2daee0ad, RZ ;  /* 0xd2511f53000c7825 */ /* 0x002fe200078e00ff */
[--C-:B------:R-:W-:Y:S02]  /*fcb0*/  HSET2.LE.AND R0, R187, R230.reuse, PT ;  /* 0x000000e6bb007233 */ /* 0x100fe40003803000 */
[----:B------:R1:W-:Y:S01]  /*fcc0*/  MUFU.EX2 R11, R28 ;  /* 0x0000001c000b7308 */ /* 0x0003e20000000800 */
[--C-:B--2---:R-:W-:Y:S01]  /*fcd0*/  FFMA.FTZ R14, R50, c[0x0][0x23c], -R173.reuse ;  /* 0x00008f00320e7a23 */ /* 0x104fe200000108ad */
[----:B------:R-:W-:Y:S01]  /*fce0*/  F2FP.BF16.PACK_AB R50, R149, R215 ;  /* 0x000000d79532723e */ /* 0x000fe200000010ff */
[----:B------:R-:W-:Y:S01]  /*fcf0*/  FFMA.FTZ R217, R112, c[0x0][0x23c], -R172 ;  /* 0x00008f0070d97a23 */ /* 0x000fe200000108ac */
[----:B------:R-:W-:Y:S01]  /*fd00*/  LOP3.LUT R8, R13, UR4, R8, 0x96, !PT ;  /* 0x000000040d087c12 */ /* 0x000fe2000f8e9608 */
[--C-:B---3--:R-:W-:Y:S01]  /*fd10*/  FFMA.FTZ R22, R66, c[0x0][0x23c], -R173.reuse ;  /* 0x00008f0042167a23 */ /* 0x108fe200000108ad */
[--C-:B------:R-:W-:Y:S01]  /*fd20*/  HSET2.LE.AND R66, R190, R230.reuse, PT ;  /* 0x000000e6be427233 */ /* 0x100fe20003803000 */
[----:B----4-:R-:W-:Y:S01]  /*fd30*/  IMAD.MOV.U32 R25, RZ, RZ, R252 ;  /* 0x000000ffff197224 */ /* 0x010fe200078e00fc */
[----:B------:R-:W-:Y:S01]  /*fd40*/  LOP3.LUT R50, R0, R50, RZ, 0xc0, !PT ;  /* 0x0000003200327212 */ /* 0x000fe200078ec0ff */
[----:B------:R-:W-:Y:S01]  /*fd50*/  FFMA.FTZ R172, R117, c[0x0][0x23c], -R172 ;  /* 0x00008f0075ac7a23 */ /* 0x000fe200000108ac */
[----:B------:R-:W2:Y:S01]  /*fd60*/  MUFU.EX2 R2, R29 ;  /* 0x0000001d00027308 */ /* 0x000ea20000000800 */
[----:B------:R-:W-:Y:S01]  /*fd70*/  IMAD.MOV.U32 R117, RZ, RZ, R246 ;  /* 0x000000ffff757224 */ /* 0x000fe200078e00f6 */
[----:B------:R-:W-:Y:S01]  /*fd80*/  F2FP.BF16.PACK_AB R0, R132, R144 ;  /* 0x000000908400723e */ /* 0x000fe200000010ff */
[----:B------:R-:W-:Y:S03]  /*fd90*/  IMAD.WIDE.U32 R8, R8, -0x326172a9, RZ ;  /* 0xcd9e8d5708087825 */ /* 0x000fe600078e00ff */
[----:B------:R-:W-:Y:S01]  /*fda0*/  LOP3.LUT R66, R66, R0, RZ, 0xc0, !PT ;  /* 0x0000000042427212 */ /* 0x000fe200078ec0ff */
[--C-:B------:R-:W-:Y:S01]  /*fdb0*/  FFMA.FTZ R24, R54, c[0x0][0x23c], -R173.reuse ;  /* 0x00008f0036187a23 */ /* 0x100fe200000108ad */
[----:B------:R-:W-:Y:S01]  /*fdc0*/  F2FP.BF16.PACK_AB R0, R244, R205 ;  /* 0x000000cdf400723e */ /* 0x000fe200000010ff */
[--C-:B------:R-:W-:Y:S01]  /*fdd0*/  FFMA.FTZ R112, R70, c[0x0][0x23c], -R173.reuse ;  /* 0x00008f0046707a23 */ /* 0x100fe200000108ad */
[----:B------:R3:W-:Y:S01]  /*fde0*/  MUFU.EX2 R245, R30 ;  /* 0x0000001e00f57308 */ /* 0x0007e20000000800 */
[----:B------:R-:W-:Y:S01]  /*fdf0*/  IMAD.MOV.U32 R18, RZ, RZ, R206 ;  /* 0x000000ffff127224 */ /* 0x000fe200078e00ce */
[--C-:B------:R-:W-:Y:S01]  /*fe00*/  HSET2.LE.AND R54, R195, R230.reuse, PT ;  /* 0x000000e6c3367233 */ /* 0x100fe20003803000 */
[--C-:B------:R-:W-:Y:S01]  /*fe10*/  FFMA.FTZ R13, R51, c[0x0][0x23c], -R173.reuse ;  /* 0x00008f00330d7a23 */ /* 0x100fe200000108ad */
[----:B------:R-:W-:Y:S01]  /*fe20*/  LOP3.LUT R49, R49, R0, RZ, 0xc0, !PT ;  /* 0x0000000031317212 */ /* 0x000fe200078ec0ff */
[--C-:B-1----:R-:W-:Y:S01]  /*fe30*/  FFMA.FTZ R28, R115, c[0x0][0x23c], -R173.reuse ;  /* 0x00008f00731c7a23 */ /* 0x102fe200000108ad */
[----:B------:R-:W-:Y:S01]  /*fe40*/  F2FP.BF16.PACK_AB R0, R231, R233 ;  /* 0x000000e9e700723e */ /* 0x000fe200000010ff */
[----:B------:R-:W-:Y:S01]  /*fe50*/  IMAD.MOV.U32 R176, RZ, RZ, R242 ;  /* 0x000000ffffb07224 */ /* 0x000fe200078e00f2 */
[--C-:B------:R-:W-:Y:S01]  /*fe60*/  HSET2.LE.AND R70, R188, R230.reuse, PT ;  /* 0x000000e6bc467233 */ /* 0x100fe20003803000 */
[----:B------:R-:W-:Y:S01]  /*fe70*/  IMAD.MOV.U32 R19, RZ, RZ, R148 ;  /* 0x000000ffff137224 */ /* 0x000fe200078e0094 */
[----:B------:R-:W1:Y:S01]  /*fe80*/  MUFU.EX2 R129, R23 ;  /* 0x0000001700817308 */ /* 0x000e620000000800 */
[----:B------:R-:W-:Y:S01]  /*fe90*/  IMAD.MOV.U32 R177, RZ, RZ, R132 ;  /* 0x000000ffffb17224 */ /* 0x000fe200078e0084 */
[----:B------:R-:W-:Y:S01]  /*fea0*/  LOP3.LUT R54, R54, R0, RZ, 0xc0, !PT ;  /* 0x0000000036367212 */ /* 0x000fe200078ec0ff */
[----:B------:R-:W-:Y:S01]  /*feb0*/  IMAD.MOV.U32 R132, RZ, RZ, R96 ;  /* 0x000000ffff847224 */ /* 0x000fe200078e0060 */
[--C-:B------:R-:W-:Y:S01]  /*fec0*/  HSET2.LE.AND R51, R186, R230.reuse, PT ;  /* 0x000000e6ba337233 */ /* 0x100fe20003803000 */
[----:B--2---:R-:W-:Y:S01]  /*fed0*/  IMAD.MOV.U32 R115, RZ, RZ, R2 ;  /* 0x000000ffff737224 */ /* 0x004fe200078e0002 */
[----:B------:R-:W-:Y:S01]  /*fee0*/  F2FP.BF16.PACK_AB R2, R148, R191 ;  /* 0x000000bf9402723e */ /* 0x000fe200000010ff */
[--C-:B------:R-:W-:Y:S01]  /*fef0*/  FFMA.FTZ R29, R102, c[0x0][0x23c], -R173.reuse ;  /* 0x00008f00661d7a23 */ /* 0x100fe200000108ad */
[----:B------:R-:W-:Y:S01]  /*ff00*/  LOP3.LUT R10, R9, UR15, R10, 0x96, !PT ;  /* 0x0000000f090a7c12 */ /* 0x000fe2000f8e960a */
[----:B------:R-:W-:Y:S01]  /*ff10*/  FFMA.FTZ R102, R130, c[0x0][0x23c], -R173 ;  /* 0x00008f0082667a23 */ /* 0x000fe200000108ad */
[----:B------:R2:W4:Y:S01]  /*ff20*/  MUFU.EX2 R214, R15 ;  /* 0x0000000f00d67308 */ /* 0x0005220000000800 */
[----:B------:R-:W-:Y:S01]  /*ff30*/  IMAD.MOV.U32 R130, RZ, RZ, R202 ;  /* 0x000000ffff827224 */ /* 0x000fe200078e00ca */
[----:B------:R-:W-:Y:S01]  /*ff40*/  LOP3.LUT R48, R48, R2, RZ, 0xc0, !PT ;  /* 0x0000000230307212 */ /* 0x000fe200078ec0ff */
[----:B------:R-:W-:Y:S01]  /*ff50*/  IMAD.MOV.U32 R148, RZ, RZ, R101 ;  /* 0x000000ffff947224 */ /* 0x000fe200078e0065 */
[----:B------:R-:W-:Y:S01]  /*ff60*/  F2FP.BF16.PACK_AB R2, R178, R87 ;  /* 0x00000057b202723e */ /* 0x000fe200000010ff */
[----:B---3--:R-:W-:Y:S01]  /*ff70*/  IMAD.MOV.U32 R30, RZ, RZ, R11 ;  /* 0x000000ffff1e7224 */ /* 0x008fe200078e000b */
[----:B------:R-:W-:Y:S01]  /*ff80*/  LOP3.LUT R80, R10, 0xff, RZ, 0xc0, !PT ;  /* 0x000000ff0a507812 */ /* 0x000fe200078ec0ff */
[----:B------:R-:W-:Y:S01]  /*ff90*/  IMAD.MOV.U32 R101, RZ, RZ, R221 ;  /* 0x000000ffff657224 */ /* 0x000fe200078e00dd */
[----:B------:R-:W-:Y:S01]  /*ffa0*/  SHF.R.U32.HI R81, RZ, 0x10, R10 ;  /* 0x00000010ff517819 */ /* 0x000fe2000001160a */
[----:B------:R-:W-:Y:S01]  /*ffb0*/  FFMA.FTZ R79, R79, c[0x0][0x23c], -R175 ;  /* 0x00008f004f4f7a23 */ /* 0x000fe200000108af */
[----:B------:R4:W-:Y:S01]  /*ffc0*/  MUFU.EX2 R249, R27 ;  /* 0x0000001b00f97308 */ /* 0x0009e20000000800 */
[--C-:B------:R-:W-:Y:S01]  /*ffd0*/  FFMA.FTZ R76, R76, c[0x0][0x23c], -R174.reuse ;  /* 0x00008f004c4c7a23 */ /* 0x100fe200000108ae */
[----:B------:R-:W-:Y:S01]  /*ffe0*/  F2FP.BF16.PACK_AB R6, R18, R130 ;  /* 0x000000821206723e */ /* 0x000fe200000010ff */
[--C-:B------:R-:W-:Y:S01]  /*fff0*/  FFMA.FTZ R77, R77, c[0x0][0x23c], -R174.reuse ;  /* 0x00008f004d4d7a23 */ /* 0x100fe200000108ae */
[----:B-1----:R-:W-:Y:S01]  /*10000*/  F2FP.BF16.PACK_AB R0, R129, R25 ;  /* 0x000000198100723e */ /* 0x002fe200000010ff */
[----:B------:R-:W-:Y:S01]  /*10010*/  FFMA.FTZ R23, R55, c[0x0][0x23c], -R173 ;  /* 0x00008f0037177a23 */ /* 0x000fe200000108ad */
[----:B------:R-:W-:Y:S01]  /*10020*/  LOP3.LUT R51, R51, R6, RZ, 0xc0, !PT ;  /* 0x0000000633337212 */ /* 0x000fe200078ec0ff */
[--C-:B------:R-:W-:Y:S01]  /*10030*/  FFMA.FTZ R75, R75, c[0x0][0x23c], -R175.reuse ;  /* 0x00008f004b4b7a23 */ /* 0x100fe200000108af */
[----:B------:R-:W-:Y:S01]  /*10040*/  LOP3.LUT R65, R65, R0, RZ, 0xc0, !PT ;  /* 0x0000000041417212 */ /* 0x000fe200078ec0ff */
[--C-:B------:R-:W-:Y:S01]  /*10050*/  FFMA.FTZ R88, R88, c[0x0][0x23c], -R174.reuse ;  /* 0x00008f0058587a23 */ /* 0x100fe200000108ae */
[----:B------:R-:W1:Y:S01]  /*10060*/  MUFU.EX2 R250, R31 ;  /* 0x0000001f00fa7308 */ /* 0x000e620000000800 */
[--C-:B------:R-:W-:Y:S01]  /*10070*/  FFMA.FTZ R89, R89, c[0x0][0x23c], -R174.reuse ;  /* 0x00008f0059597a23 */ /* 0x100fe200000108ae */
[----:B------:R-:W-:Y:S01]  /*10080*/  F2FP.BF16.PACK_AB R0, R115, R30 ;  /* 0x0000001e7300723e */ /* 0x000fe200000010ff */
[----:B------:R-:W-:Y:S01]  /*10090*/  FFMA.FTZ R90, R90, c[0x0][0x23c], -R175 ;  /* 0x00008f005a5a7a23 */ /* 0x000fe200000108af */
[----:B------:R-:W-:Y:S01]  /*100a0*/  LOP3.LUT R64, R64, R2, RZ, 0xc0, !PT ;  /* 0x0000000240407212 */ /* 0x000fe200078ec0ff */
[----:B--2---:R-:W-:Y:S01]  /*100b0*/  FFMA.FTZ R15, R67, c[0x0][0x23c], -R173 ;  /* 0x00008f00430f7a23 */ /* 0x004fe200000108ad */
[----:B------:R-:W-:Y:S01]  /*100c0*/  LOP3.LUT R70, R70, R0, RZ, 0xc0, !PT ;  /* 0x0000000046467212 */ /* 0x000fe200078ec0ff */
[--C-:B------:R-:W-:Y:S01]  /*100d0*/  FFMA.FTZ R91, R91, c[0x0][0x23c], -R175.reuse ;  /* 0x00008f005b5b7a23 */ /* 0x100fe200000108af */
[----:B------:R-:W-:Y:S01]  /*100e0*/  F2FP.BF16.PACK_AB R2, R234, R204 ;  /* 0x000000ccea02723e */ /* 0x000fe200000010ff */
[--C-:B------:R-:W-:Y:S01]  /*100f0*/  FFMA.FTZ R92, R92, c[0x0][0x23c], -R174.reuse ;  /* 0x00008f005c5c7a23 */ /* 0x100fe200000108ae */
[----:B------:R2:W-:Y:S01]  /*10100*/  MUFU.EX2 R236, R42 ;  /* 0x0000002a00ec7308 */ /* 0x0005e20000000800 */
[----:B------:R-:W-:Y:S01]  /*10110*/  FFMA.FTZ R93, R93, c[0x0][0x23c], -R174 ;  /* 0x00008f005d5d7a23 */ /* 0x000fe200000108ae */
[----:B------:R-:W-:Y:S01]  /*10120*/  LOP3.LUT R52, R52, R2, RZ, 0xc0, !PT ;  /* 0x0000000234347212 */ /* 0x000fe200078ec0ff */
[----:B------:R-:W-:Y:S01]  /*10130*/  FFMA.FTZ R94, R94, c[0x0][0x23c], -R175 ;  /* 0x00008f005e5e7a23 */ /* 0x000fe200000108af */
[----:B------:R-:W-:Y:S01]  /*10140*/  F2FP.BF16.PACK_AB R6, R232, R203 ;  /* 0x000000cbe806723e */ /* 0x000fe200000010ff */
[----:B----4-:R-:W-:Y:S01]  /*10150*/  IMAD.MOV.U32 R27, RZ, RZ, R214 ;  /* 0x000000ffff1b7224 */ /* 0x010fe200078e00d6 */
[--C-:B------:R-:W-:Y:S01]  /*10160*/  HSET2.LE.AND R67, R189, R230.reuse, PT ;  /* 0x000000e6bd437233 */ /* 0x100fe20003803000 */
[----:B------:R-:W-:Y:S01]  /*10170*/  FFMA.FTZ R214, R118, c[0x0][0x23c], -R173 ;  /* 0x00008f0076d67a23 */ /* 0x000fe200000108ad */
[----:B------:R-:W-:Y:S01]  /*10180*/  LOP3.LUT R53, R53, R6, RZ, 0xc0, !PT ;  /* 0x0000000635357212 */ /* 0x000fe200078ec0ff */
[----:B------:R-:W-:Y:S01]  /*10190*/  IMAD.MOV.U32 R118, RZ, RZ, R240 ;  /* 0x000000ffff767224 */ /* 0x000fe200078e00f0 */
[----:B------:R3:W4:Y:S01]  /*101a0*/  MUFU.EX2 R251, R35 ;  /* 0x0000002300fb7308 */ /* 0x0007220000000800 */
[--C-:B------:R-:W-:Y:S01]  /*101b0*/  FFMA.FTZ R95, R95, c[0x0][0x23c], -R175.reuse ;  /* 0x00008f005f5f7a23 */ /* 0x100fe200000108af */
[----:B------:R-:W-:Y:S01]  /*101c0*/  F2FP.BF16.PACK_AB R2, R27, R223 ;  /* 0x000000df1b02723e */ /* 0x000fe200000010ff */
[--C-:B------:R-:W-:Y:S01]  /*101d0*/  FFMA.FTZ R110, R110, c[0x0][0x23c], -R175.reuse ;  /* 0x00008f006e6e7a23 */ /* 0x100fe200000108af */
[----:B-1----:R-:W-:Y:S01]  /*101e0*/  F2FP.BF16.PACK_AB R0, R250, R245 ;  /* 0x000000f5fa00723e */ /* 0x002fe200000010ff */
[--C-:B------:R-:W-:Y:S01]  /*101f0*/  FFMA.FTZ R111, R111, c[0x0][0x23c], -R175.reuse ;  /* 0x00008f006f6f7a23 */ /* 0x100fe200000108af */
[--C-:B------:R-:W-:Y:S01]  /*10200*/  HSET2.LE.AND R55, R194, R230.reuse, PT ;  /* 0x000000e6c2377233 */ /* 0x100fe20003803000 */
[--C-:B------:R-:W-:Y:S01]  /*10210*/  FFMA.FTZ R104, R104, c[0x0][0x23c], -R174.reuse ;  /* 0x00008f0068687a23 */ /* 0x100fe200000108ae */
[----:B------:R-:W-:Y:S01]  /*10220*/  LOP3.LUT R71, R71, R0, RZ, 0xc0, !PT ;  /* 0x0000000047477212 */ /* 0x000fe200078ec0ff */
[--C-:B------:R-:W-:Y:S01]  /*10230*/  FFMA.FTZ R105, R105, c[0x0][0x23c], -R174.reuse ;  /* 0x00008f0069697a23 */ /* 0x100fe200000108ae */
[----:B------:R1:W-:Y:S01]  /*10240*/  MUFU.EX2 R252, R40 ;  /* 0x0000002800fc7308 */ /* 0x0003e20000000800 */
[--C-:B------:R-:W-:Y:S01]  /*10250*/  FFMA.FTZ R108, R108, c[0x0][0x23c], -R174.reuse ;  /* 0x00008f006c6c7a23 */ /* 0x100fe200000108ae */
[----:B------:R-:W-:Y:S01]  /*10260*/  LOP3.LUT R55, R55, R2, RZ, 0xc0, !PT ;  /* 0x0000000237377212 */ /* 0x000fe200078ec0ff */
[----:B------:R-:W-:Y:S01]  /*10270*/  FFMA.FTZ R109, R109, c[0x0][0x23c], -R174 ;  /* 0x00008f006d6d7a23 */ /* 0x000fe200000108ae */
[----:B------:R-:W-:Y:S01]  /*10280*/  LOP3.LUT R0, R10, 0xffff, RZ, 0xc0, !PT ;  /* 0x0000ffff0a007812 */ /* 0x000fe200078ec0ff */
[----:B--2---:R-:W-:Y:S01]  /*10290*/  IMAD.MOV.U32 R42, RZ, RZ, R238 ;  /* 0x000000ffff2a7224 */ /* 0x004fe200078e00ee */
[----:B------:R-:W-:Y:S01]  /*102a0*/  LOP3.LUT R82, R8, 0xffff, RZ, 0xc0, !PT ;  /* 0x0000ffff08527812 */ /* 0x000fe200078ec0ff */
[--C-:B------:R-:W-:Y:S01]  /*102b0*/  FFMA.FTZ R106, R106, c[0x0][0x23c], -R175.reuse ;  /* 0x00008f006a6a7a23 */ /* 0x100fe200000108af */
[----:B------:R-:W-:Y:S01]  /*102c0*/  SHF.R.U32.HI R0, RZ, 0x8, R0 ;  /* 0x00000008ff007819 */ /* 0x000fe20000011600 */
[----:B------:R-:W-:Y:S01]  /*102d0*/  FFMA.FTZ R107, R107, c[0x0][0x23c], -R175 ;  /* 0x00008f006b6b7a23 */ /* 0x000fe200000108af */
[----:B------:R-:W2:Y:S01]  /*102e0*/  MUFU.EX2 R246, R41 ;  /* 0x0000002900f67308 */ /* 0x000ea20000000800 */
[----:B------:R-:W-:Y:S01]  /*102f0*/  FFMA.FTZ R120, R120, c[0x0][0x23c], -R174 ;  /* 0x00008f0078787a23 */ /* 0x000fe200000108ae */
[----:B------:R-:W-:Y:S01]  /*10300*/  PRMT R80, R80, 0x5410, R0 ;  /* 0x0000541050507816 */ /* 0x000fe20000000000 */
[----:B------:R-:W-:Y:S01]  /*10310*/  FFMA.FTZ R121, R121, c[0x0][0x23c], -R174 ;  /* 0x00008f0079797a23 */ /* 0x000fe200000108ae */
[----:B------:R-:W-:Y:S01]  /*10320*/  LOP3.LUT R9, R8, 0xff, RZ, 0xc0, !PT ;  /* 0x000000ff08097812 */ /* 0x000fe200078ec0ff */
[--C-:B---3--:R-:W-:Y:S01]  /*10330*/  FFMA.FTZ R35, R86, c[0x0][0x23c], -R173.reuse ;  /* 0x00008f0056237a23 */ /* 0x108fe200000108ad */
[----:B------:R-:W-:Y:S01]  /*10340*/  SHF.R.U32.HI R10, RZ, 0x18, R10 ;  /* 0x00000018ff0a7819 */ /* 0x000fe2000001160a */
[----:B------:R-:W-:Y:S01]  /*10350*/  FFMA.FTZ R173, R119, c[0x0][0x23c], -R173 ;  /* 0x00008f0077ad7a23 */ /* 0x000fe200000108ad */
[--C-:B------:R-:W-:Y:S01]  /*10360*/  HSET2.LE.AND R80, R80, R230.reuse, PT ;  /* 0x000000e650507233 */ /* 0x100fe20003803000 */
[----:B----4-:R-:W-:Y:S01]  /*10370*/  IMAD.MOV.U32 R179, RZ, RZ, R251 ;  /* 0x000000ffffb37224 */ /* 0x010fe200078e00fb */
[----:B------:R3:W4:Y:S01]  /*10380*/  MUFU.EX2 R243, R43 ;  /* 0x0000002b00f37308 */ /* 0x0007220000000800 */
[----:B------:R-:W-:Y:S01]  /*10390*/  IMAD.MOV.U32 R119, RZ, RZ, R241 ;  /* 0x000000ffff777224 */ /* 0x000fe200078e00f1 */
[----:B------:R-:W-:Y:S01]  /*103a0*/  LOP3.LUT R81, R81, 0xff, RZ, 0xc0, !PT ;  /* 0x000000ff51517812 */ /* 0x000fe200078ec0ff */
[----:B------:R-:W-:Y:S01]  /*103b0*/  FFMA.FTZ R124, R124, c[0x0][0x23c], -R174 ;  /* 0x00008f007c7c7a23 */ /* 0x000fe200000108ae */
[----:B------:R-:W-:Y:S01]  /*103c0*/  SHF.R.U32.HI R83, RZ, 0x10, R8 ;  /* 0x00000010ff537819 */ /* 0x000fe20000011608 */
[----:B-1----:R-:W-:Y:S01]  /*103d0*/  IMAD.MOV.U32 R40, RZ, RZ, R201 ;  /* 0x000000ffff287224 */ /* 0x002fe200078e00c9 */
[----:B------:R-:W-:Y:S01]  /*103e0*/  PRMT R81, R81, 0x5410, R10 ;  /* 0x0000541051517816 */ /* 0x000fe2000000000a */
[----:B------:R-:W-:Y:S01]  /*103f0*/  FFMA.FTZ R174, R125, c[0x0][0x23c], -R174 ;  /* 0x00008f007dae7a23 */ /* 0x000fe200000108ae */
[----:B------:R-:W-:Y:S01]  /*10400*/  SHF.R.U32.HI R82, RZ, 0x8, R82 ;  /* 0x00000008ff527819 */ /* 0x000fe20000011652 */
[--C-:B------:R-:W-:Y:S01]  /*10410*/  FFMA.FTZ R122, R122, c[0x0][0x23c], -R175.reuse ;  /* 0x00008f007a7a7a23 */ /* 0x100fe200000108af */
[----:B------:R-:W-:Y:S01]  /*10420*/  MUFU.EX2 R240, R44 ;  /* 0x0000002c00f07308 */ /* 0x000fe20000000800 */
[--C-:B------:R-:W-:Y:S01]  /*10430*/  FFMA.FTZ R123, R123, c[0x0][0x23c], -R175.reuse ;  /* 0x00008f007b7b7a23 */ /* 0x100fe200000108af */
[----:B------:R-:W-:Y:S01]  /*10440*/  F2FP.BF16.PACK_AB R6, R179, R114 ;  /* 0x00000072b306723e */ /* 0x000fe200000010ff */
[----:B------:R-:W-:Y:S01]  /*10450*/  FFMA.FTZ R126, R126, c[0x0][0x23c], -R175 ;  /* 0x00008f007e7e7a23 */ /* 0x000fe200000108af */
[----:B--2---:R-:W-:Y:S01]  /*10460*/  F2FP.BF16.PACK_AB R0, R246, R252 ;  /* 0x000000fcf600723e */ /* 0x004fe200000010ff */
[----:B------:R-:W-:Y:S01]  /*10470*/  IMAD.MOV.U32 R41, RZ, RZ, R87 ;  /* 0x000000ffff297224 */ /* 0x000fe200078e0057 */
[----:B------:R-:W-:Y:S01]  /*10480*/  SHF.R.U32.HI R8, RZ, 0x18, R8 ;  /* 0x00000018ff087819 */ /* 0x000fe20000011608 */
[----:B------:R-:W-:Y:S01]  /*10490*/  FFMA.FTZ R175, R127, c[0x0][0x23c], -R175 ;  /* 0x00008f007faf7a23 */ /* 0x000fe200000108af */
[----:B------:R-:W-:Y:S01]  /*104a0*/  PRMT R82, R9, 0x5410, R82 ;  /* 0x0000541009527816 */ /* 0x000fe20000000052 */
[--C-:B------:R-:W-:Y:S01]  /*104b0*/  HSET2.LE.AND R81, R81, R230.reuse, PT ;  /* 0x000000e651517233 */ /* 0x100fe20003803000 */
[----:B------:R-:W1:Y:S01]  /*104c0*/  MUFU.EX2 R238, R45 ;  /* 0x0000002d00ee7308 */ /* 0x000e620000000800 */
[----:B------:R-:W-:Y:S02]  /*104d0*/  LOP3.LUT R83, R83, 0xff, RZ, 0xc0, !PT ;  /* 0x000000ff53537812 */ /* 0x000fe400078ec0ff */
[----:B------:R-:W-:Y:S01]  /*104e0*/  LOP3.LUT R67, R67, R6, RZ, 0xc0, !PT ;  /* 0x0000000643437212 */ /* 0x000fe200078ec0ff */
[----:B---3--:R-:W-:Y:S01]  /*104f0*/  IMAD.MOV.U32 R43, RZ, RZ, R239 ;  /* 0x000000ffff2b7224 */ /* 0x008fe200078e00ef */
[----:B------:R-:W-:Y:S01]  /*10500*/  F2FP.BF16.PACK_AB R6, R249, R248 ;  /* 0x000000f8f906723e */ /* 0x000fe200000010ff */
[----:B------:R-:W-:Y:S01]  /*10510*/  IMAD.MOV.U32 R43, RZ, RZ, R149 ;  /* 0x000000ffff2b7224 */ /* 0x000fe200078e0095 */
[----:B------:R-:W-:Y:S01]  /*10520*/  LOP3.LUT R80, R80, R0, RZ, 0xc0, !PT ;  /* 0x0000000050507212 */ /* 0x000fe200078ec0ff */
[----:B------:R-:W-:Y:S01]  /*10530*/  IMAD.MOV.U32 R149, RZ, RZ, R85 ;  /* 0x000000ffff957224 */ /* 0x000fe200078e0055 */
[----:B----4-:R-:W-:Y:S01]  /*10540*/  F2FP.BF16.PACK_AB R0, R243, R236 ;  /* 0x000000ecf300723e */ /* 0x010fe200000010ff */
[----:B------:R-:W-:Y:S01]  /*10550*/  MUFU.EX2 R235, R46 ;  /* 0x0000002e00eb7308 */ /* 0x000fe20000000800 */
[----:B------:R-:W-:Y:S01]  /*10560*/  PRMT R83, R83, 0x5410, R8 ;  /* 0x0000541053537816 */ /* 0x000fe20000000008 */
[----:B------:R-:W-:Y:S01]  /*10570*/  IMAD.WIDE.U32 R8, R182, -0x2daee0ad, RZ ;  /* 0xd2511f53b6087825 */ /* 0x000fe200078e00ff */
[----:B------:R-:W-:Y:S01]  /*10580*/  LOP3.LUT R69, R69, R6, RZ, 0xc0, !PT ;  /* 0x0000000645457212 */ /* 0x000fe200078ec0ff */
[--C-:B------:R-:W-:Y:S01]  /*10590*/  HSET2.LE.AND R82, R82, R230.reuse, PT ;  /* 0x000000e652527233 */ /* 0x100fe20003803000 */
[----:B------:R-:W-:Y:S01]  /*105a0*/  F2FP.BF16.PACK_AB R2, R26, R40 ;  /* 0x000000281a02723e */ /* 0x000fe200000010ff */
[----:B------:R-:W-:Y:S01]  /*105b0*/  IMAD.WIDE.U32 R6, R7, -0x2daee0ad, RZ ;  /* 0xd2511f5307067825 */ /* 0x000fe200078e00ff */
[----:B------:R-:W-:Y:S01]  /*105c0*/  LOP3.LUT R81, R81, R0, RZ, 0xc0, !PT ;  /* 0x0000000051517212 */ /* 0x000fe200078ec0ff */
[--C-:B------:R-:W-:Y:S01]  /*105d0*/  HSET2.LE.AND R83, R83, R230.reuse, PT ;  /* 0x000000e653537233 */ /* 0x100fe20003803000 */
[----:B------:R-:W-:Y:S01]  /*105e0*/  LOP3.LUT R68, R68, R2, RZ, 0xc0, !PT ;  /* 0x0000000244447212 */ /* 0x000fe200078ec0ff */
[----:B------:R-:W2:Y:S01]  /*105f0*/  MUFU.EX2 R180, R47 ;  /* 0x0000002f00b47308 */ /* 0x000ea20000000800 */
[----:B------:R-:W-:Y:S02]  /*10600*/  LOP3.LUT R2, R7, UR14, R12, 0x96, !PT ;  /* 0x0000000e07027c12 */ /* 0x000fe4000f8e960c */
[----:B------:R-:W-:Y:S02]  /*10610*/  LOP3.LUT R7, R6, 0xffff, RZ, 0xc0, !PT ;  /* 0x0000ffff06077812 */ /* 0x000fe400078ec0ff */
[----:B-1----:R-:W-:Y:S02]  /*10620*/  F2FP.BF16.PACK_AB R0, R238, R240 ;  /* 0x000000f0ee00723e */ /* 0x002fe400000010ff */
[----:B------:R-:W-:Y:S02]  /*10630*/  LOP3.LUT R11, R6, 0xff, RZ, 0xc0, !PT ;  /* 0x000000ff060b7812 */ /* 0x000fe400078ec0ff */
[----:B------:R-:W-:Y:S01]  /*10640*/  LOP3.LUT R82, R82, R0, RZ, 0xc0, !PT ;  /* 0x0000000052527212 */ /* 0x000fe200078ec0ff */
[----:B------:R1:W-:Y:S01]  /*10650*/  MUFU.EX2 R241, R60 ;  /* 0x0000003c00f17308 */ /* 0x0003e20000000800 */
[--C-:B------:R-:W-:Y:S02]  /*10660*/  SHF.R.U32.HI R12, RZ, 0x10, R6.reuse ;  /* 0x00000010ff0c7819 */ /* 0x100fe40000011606 */
[----:B------:R-:W-:Y:S07]  /*10670*/  SHF.R.U32.HI R6, RZ, 0x18, R6 ;  /* 0x00000018ff067819 */ /* 0x000fee0000011606 */
[----:B------:R3:W-:Y:S01]  /*10680*/  MUFU.EX2 R251, R61 ;  /* 0x0000003d00fb7308 */ /* 0x0007e20000000800 */
[----:B--2---:R-:W-:Y:S04]  /*10690*/  F2FP.BF16.PACK_AB R0, R180, R235 ;  /* 0x000000ebb400723e */ /* 0x004fe800000010ff */
[----:B------:R-:W-:Y:S05]  /*106a0*/  LOP3.LUT R83, R83, R0, RZ, 0xc0, !PT ;  /* 0x0000000053537212 */ /* 0x000fea00078ec0ff */
[----:B------:R2:W-:Y:S01]  /*106b0*/  MUFU.EX2 R237, R62 ;  /* 0x0000003e00ed7308 */ /* 0x0005e20000000800 */
[C---:B------:R-:W-:Y:S02]  /*106c0*/  LOP3.LUT R0, R2.reuse, 0xffff, RZ, 0xc0, !PT ;  /* 0x0000ffff02007812 */ /* 0x040fe400078ec0ff */
[----:B-1----:R-:W-:Y:S02]  /*106d0*/  LOP3.LUT R60, R2, 0xff, RZ, 0xc0, !PT ;  /* 0x000000ff023c7812 */ /* 0x002fe400078ec0ff */
[----:B------:R-:W-:Y:S05]  /*106e0*/  SHF.R.U32.HI R0, RZ, 0x8, R0 ;  /* 0x00000008ff007819 */ /* 0x000fea0000011600 */
[----:B------:R-:W-:Y:S01]  /*106f0*/  MUFU.EX2 R31, R56 ;  /* 0x00000038001f7308 */ /* 0x000fe20000000800 */
[----:B------:R-:W-:Y:S02]  /*10700*/  PRMT R60, R60, 0x5410, R0 ;  /* 0x000054103c3c7816 */ /* 0x000fe40000000000 */
[--C-:B---3--:R-:W-:Y:S02]  /*10710*/  SHF.R.U32.HI R61, RZ, 0x10, R2.reuse ;  /* 0x00000010ff3d7819 */ /* 0x108fe40000011602 */
[----:B------:R-:W-:Y:S01]  /*10720*/  SHF.R.U32.HI R2, RZ, 0x18, R2 ;  /* 0x00000018ff027819 */ /* 0x000fe20000011602 */
[--C-:B------:R-:W-:Y:S01]  /*10730*/  HSET2.LE.AND R60, R60, R230.reuse, PT ;  /* 0x000000e63c3c7233 */ /* 0x100fe20003803000 */
[----:B------:R-:W-:Y:S03]  /*10740*/  LOP3.LUT R61, R61, 0xff, RZ, 0xc0, !PT ;  /* 0x000000ff3d3d7812 */ /* 0x000fe600078ec0ff */
[----:B------:R-:W1:Y:S01]  /*10750*/  MUFU.EX2 R103, R57 ;  /* 0x0000003900677308 */ /* 0x000e620000000800 */
[----:B------:R-:W-:Y:S02]  /*10760*/  PRMT R61, R61, 0x5410, R2 ;  /* 0x000054103d3d7816 */ /* 0x000fe40000000002 */
[----:B--2---:R-:W-:Y:S03]  /*10770*/  SHF.R.U32.HI R62, RZ, 0x8, R7 ;  /* 0x00000008ff3e7819 */ /* 0x004fe60000011607 */
[--C-:B------:R-:W-:Y:S01]  /*10780*/  HSET2.LE.AND R61, R61, R230.reuse, PT ;  /* 0x000000e63d3d7233 */ /* 0x100fe20003803000 */
[----:B------:R-:W-:Y:S03]  /*10790*/  PRMT R62, R11, 0x5410, R62 ;  /* 0x000054100b3e7816 */ /* 0x000fe6000000003e */
[----:B------:R2:W-:Y:S02]  /*107a0*/  MUFU.EX2 R239, R63 ;  /* 0x0000003f00ef7308 */ /* 0x0005e40000000800 */
[--C-:B------:R-:W-:Y:S08]  /*107b0*/  HSET2.LE.AND R62, R62, R230.reuse, PT ;  /* 0x000000e63e3e7233 */ /* 0x100ff00003803000 */
[----:B------:R-:W-:Y:S01]  /*107c0*/  MUFU.EX2 R242, R58 ;  /* 0x0000003a00f27308 */ /* 0x000fe20000000800 */
[----:B-1----:R-:W-:Y:S04]  /*107d0*/  F2FP.BF16.PACK_AB R0, R103, R31 ;  /* 0x0000001f6700723e */ /* 0x002fe800000010ff */
[----:B------:R-:W-:Y:S05]  /*107e0*/  LOP3.LUT R60, R60, R0, RZ, 0xc0, !PT ;  /* 0x000000003c3c7212 */ /* 0x000fea00078ec0ff */
[----:B------:R-:W1:Y:S01]  /*107f0*/  MUFU.EX2 R247, R59 ;  /* 0x0000003b00f77308 */ /* 0x000e620000000800 */
[----:B--2---:R-:W-:Y:S04]  /*10800*/  LOP3.LUT R63, R12, 0xff, RZ, 0xc0, !PT ;  /* 0x000000ff0c3f7812 */ /* 0x004fe800078ec0ff */
[----:B------:R-:W-:Y:S01]  /*10810*/  PRMT R63, R63, 0x5410, R6 ;  /* 0x000054103f3f7816 */ /* 0x000fe20000000006 */
[----:B------:R-:W-:Y:S04]  /*10820*/  IMAD.WIDE.U32 R6, R184, -0x2daee0ad, RZ ;  /* 0xd2511f53b8067825 */ /* 0x000fe800078e00ff */
[----:B------:R-:W-:Y:S01]  /*10830*/  MUFU.EX2 R201, R196 ;  /* 0x000000c400c97308 */ /* 0x000fe20000000800 */
[--C-:B------:R-:W-:Y:S01]  /*10840*/  HSET2.LE.AND R63, R63, R230.reuse, PT ;  /* 0x000000e63f3f7233 */ /* 0x100fe20003803000 */
[----:B------:R-:W-:Y:S08]  /*10850*/  LOP3.LUT R7, R7, UR8, R8, 0x96, !PT ;  /* 0x0000000807077c12 */ /* 0x000ff0000f8e9608 */
[----:B------:R-:W2:Y:S01]  /*10860*/  MUFU.EX2 R202, R185 ;  /* 0x000000b900ca7308 */ /* 0x000ea20000000800 */
[----:B-1----:R-:W-:Y:S04]  /*10870*/  F2FP.BF16.PACK_AB R0, R247, R242 ;  /* 0x000000f2f700723e */ /* 0x002fe800000010ff */
[----:B------:R-:W-:Y:S02]  /*10880*/  LOP3.LUT R61, R61, R0, RZ, 0xc0, !PT ;  /* 0x000000003d3d7212 */ /* 0x000fe400078ec0ff */
[----:B------:R-:W-:Y:S03]  /*10890*/  F2FP.BF16.PACK_AB R0, R251, R241 ;  /* 0x000000f1fb00723e */ /* 0x000fe600000010ff */
[----:B------:R-:W-:Y:S01]  /*108a0*/  MUFU.EX2 R195, R14 ;  /* 0x0000000e00c37308 */ /* 0x000fe20000000800 */
[----:B------:R-:W-:Y:S02]  /*108b0*/  LOP3.LUT R62, R62, R0, RZ, 0xc0, !PT ;  /* 0x000000003e3e7212 */ /* 0x000fe400078ec0ff */
[----:B------:R-:W-:Y:S04]  /*108c0*/  F2FP.BF16.PACK_AB R0, R239, R237 ;  /* 0x000000edef00723e */ /* 0x000fe800000010ff */
[----:B------:R-:W-:Y:S03]  /*108d0*/  LOP3.LUT R63, R63, R0, RZ, 0xc0, !PT ;  /* 0x000000003f3f7212 */ /* 0x000fe600078ec0ff */
[----:B------:R-:W1:Y:S01]  /*108e0*/  MUFU.EX2 R196, R13 ;  /* 0x0000000d00c47308 */ /* 0x000e620000000800 */
[----:B------:R-:W-:Y:S05]  /*108f0*/  LOP3.LUT R0, R9, UR10, R176, 0x96, !PT ;  /* 0x0000000a09007c12 */ /* 0x000fea000f8e96b0 */
[----:B------:R-:W-:Y:S04]  /*10900*/  IMAD.WIDE.U32 R10, R0, -0x326172a9, RZ ;  /* 0xcd9e8d57000a7825 */ /* 0x000fe800078e00ff */
[----:B------:R-:W-:Y:S01]  /*10910*/  MUFU.EX2 R206, R198 ;  /* 0x000000c600ce7308 */ /* 0x000fe20000000800 */
[----:B------:R-:W-:Y:S05]  /*10920*/  LOP3.LUT R8, R11, UR9, R192, 0x96, !PT ;  /* 0x000000090b087c12 */ /* 0x000fea000f8e96c0 */
[----:B------:R-:W-:Y:S04]  /*10930*/  IMAD.WIDE.U32 R8, R8, -0x2daee0ad, RZ ;  /* 0xd2511f5308087825 */ /* 0x000fe800078e00ff */
[----:B------:R-:W3:Y:S01]  /*10940*/  MUFU.EX2 R207, R197 ;  /* 0x000000c500cf7308 */ /* 0x000ee20000000800 */
[----:B------:R-:W-:Y:S01]  /*10950*/  LOP3.LUT R9, R9, UR6, R6, 0x96, !PT ;  /* 0x0000000609097c12 */ /* 0x000fe2000f8e9606 */
[----:B------:R-:W-:Y:S05]  /*10960*/  IMAD.WIDE.U32 R6, R7, -0x326172a9, RZ ;  /* 0xcd9e8d5707067825 */ /* 0x000fea00078e00ff */
[----:B------:R-:W-:Y:S03]  /*10970*/  LOP3.LUT R10, R7, UR7, R10, 0x96, !PT ;  /* 0x00000007070a7c12 */ /* 0x000fe6000f8e960a */
[----:B------:R4:W-:Y:S02]  /*10980*/  MUFU.EX2 R191, R24 ;  /* 0x0000001800bf7308 */ /* 0x0009e40000000800 */
[----:B------:R-:W-:Y:S05]  /*10990*/  IMAD.WIDE.U32 R10, R10, -0x2daee0ad, RZ ;  /* 0xd2511f530a0a7825 */ /* 0x000fea00078e00ff */
[----:B------:R-:W-:Y:S01]  /*109a0*/  LOP3.LUT R7, R11, UR4, R8, 0x96, !PT ;  /* 0x000000040b077c12 */ /* 0x000fe2000f8e9608 */
[----:B------:R-:W-:Y:S02]  /*109b0*/  IMAD.WIDE.U32 R8, R9, -0x326172a9, RZ ;  /* 0xcd9e8d5709087825 */ /* 0x000fe400078e00ff */
[----:B------:R1:W-:Y:S03]  /*109c0*/  MUFU.EX2 R197, R22 ;  /* 0x0000001600c57308 */ /* 0x0003e60000000800 */
[----:B------:R-:W-:Y:S01]  /*109d0*/  LOP3.LUT R2, R9, UR5, R6, 0x96, !PT ;  /* 0x0000000509027c12 */ /* 0x000fe2000f8e9606 */
[----:B------:R-:W-:Y:S05]  /*109e0*/  IMAD.WIDE.U32 R6, R7, -0x326172a9, RZ ;  /* 0xcd9e8d5707067825 */ /* 0x000fea00078e00ff */
[C---:B------:R-:W-:Y:S01]  /*109f0*/  LOP3.LUT R0, R6.reuse, 0xffff, RZ, 0xc0, !PT ;  /* 0x0000ffff06007812 */ /* 0x040fe200078ec0ff */
[----:B------:R-:W3:Y:S01]  /*10a00*/  MUFU.EX2 R198, R15 ;  /* 0x0000000f00c67308 */ /* 0x000ee20000000800 */
[----:B------:R-:W-:Y:S02]  /*10a10*/  LOP3.LUT R46, R6, 0xff, RZ, 0xc0, !PT ;  /* 0x000000ff062e7812 */ /* 0x000fe400078ec0ff */
[----:B------:R-:W-:Y:S01]  /*10a20*/  SHF.R.U32.HI R0, RZ, 0x8, R0 ;  /* 0x00000008ff007819 */ /* 0x000fe20000011600 */
[----:B----4-:R-:W-:Y:S01]  /*10a30*/  IMAD.MOV.U32 R24, RZ, RZ, R84 ;  /* 0x000000ffff187224 */ /* 0x010fe200078e0054 */
[----:B------:R-:W-:Y:S02]  /*10a40*/  SHF.R.U32.HI R47, RZ, 0x10, R6 ;  /* 0x00000010ff2f7819 */ /* 0x000fe40000011606 */
[----:B------:R-:W-:Y:S02]  /*10a50*/  PRMT R46, R46, 0x5410, R0 ;  /* 0x000054102e2e7816 */ /* 0x000fe40000000000 */
[----:B------:R-:W-:Y:S01]  /*10a60*/  SHF.R.U32.HI R6, RZ, 0x18, R6 ;  /* 0x00000018ff067819 */ /* 0x000fe20000011606 */
[----:B------:R4:W-:Y:S01]  /*10a70*/  MUFU.EX2 R188, R36 ;  /* 0x0000002400bc7308 */ /* 0x0009e20000000800 */
[----:B------:R-:W-:Y:S01]  /*10a80*/  LOP3.LUT R47, R47, 0xff, RZ, 0xc0, !PT ;  /* 0x000000ff2f2f7812 */ /* 0x000fe200078ec0ff */
[--C-:B------:R-:W-:Y:S01]  /*10a90*/  HSET2.LE.AND R46, R46, R230.reuse, PT ;  /* 0x000000e62e2e7233 */ /* 0x100fe20003803000 */
[----:B--2---:R-:W-:Y:S01]  /*10aa0*/  F2FP.BF16.PACK_AB R0, R202, R201 ;  /* 0x000000c9ca00723e */ /* 0x004fe200000010ff */
[----:B-1----:R-:W-:Y:S01]  /*10ab0*/  IMAD.MOV.U32 R22, RZ, RZ, R26 ;  /* 0x000000ffff167224 */ /* 0x002fe200078e001a */
[----:B------:R-:W-:Y:S01]  /*10ac0*/  PRMT R47, R47, 0x5410, R6 ;  /* 0x000054102f2f7816 */ /* 0x000fe20000000006 */
[----:B------:R-:W-:Y:S01]  /*10ad0*/  IMAD.MOV.U32 R26, RZ, RZ, R117 ;  /* 0x000000ffff1a7224 */ /* 0x000fe200078e0075 */
[----:B------:R-:W-:Y:S01]  /*10ae0*/  LOP3.LUT R8, R7, UR15, R8, 0x96, !PT ;  /* 0x0000000f07087c12 */ /* 0x000fe2000f8e9608 */
[----:B------:R-:W-:Y:S01]  /*10af0*/  IMAD.WIDE.U32 R6, R2, -0x2daee0ad, RZ ;  /* 0xd2511f5302067825 */ /* 0x000fe200078e00ff */
[----:B------:R-:W-:Y:S01]  /*10b00*/  LOP3.LUT R46, R46, R0, RZ, 0xc0, !PT ;  /* 0x000000002e2e7212 */ /* 0x000fe200078ec0ff */
[--C-:B------:R-:W-:Y:S01]  /*10b10*/  HSET2.LE.AND R47, R47, R230.reuse, PT ;  /* 0x000000e62f2f7233 */ /* 0x100fe20003803000 */
[----:B------:R-:W-:Y:S01]  /*10b20*/  F2FP.BF16.PACK_AB R0, R196, R195 ;  /* 0x000000c3c400723e */ /* 0x000fe200000010ff */
[----:B------:R1:W2:Y:S01]  /*10b30*/  MUFU.EX2 R190, R37 ;  /* 0x0000002500be7308 */ /* 0x0002a20000000800 */
[C---:B------:R-:W-:Y:S02]  /*10b40*/  LOP3.LUT R58, R6.reuse, 0xff, RZ, 0xc0, !PT ;  /* 0x000000ff063a7812 */ /* 0x040fe400078ec0ff */
[----:B------:R-:W-:Y:S02]  /*10b50*/  LOP3.LUT R47, R47, R0, RZ, 0xc0, !PT ;  /* 0x000000002f2f7212 */ /* 0x000fe400078ec0ff */
[----:B------:R-:W-:Y:S02]  /*10b60*/  LOP3.LUT R0, R6, 0xffff, RZ, 0xc0, !PT ;  /* 0x0000ffff06007812 */ /* 0x000fe400078ec0ff */
[----:B------:R-:W-:Y:S02]  /*10b70*/  SHF.R.U32.HI R59, RZ, 0x10, R6 ;  /* 0x00000010ff3b7819 */ /* 0x000fe40000011606 */
[----:B------:R-:W-:Y:S01]  /*10b80*/  SHF.R.U32.HI R0, RZ, 0x8, R0 ;  /* 0x00000008ff007819 */ /* 0x000fe20000011600 */
[----:B------:R-:W-:Y:S01]  /*10b90*/  MUFU.EX2 R187, R38 ;  /* 0x0000002600bb7308 */ /* 0x000fe20000000800 */
[----:B------:R-:W-:Y:S01]  /*10ba0*/  SHF.R.U32.HI R6, RZ, 0x18, R6 ;  /* 0x00000018ff067819 */ /* 0x000fe20000011606 */
[----:B----4-:R-:W-:Y:S01]  /*10bb0*/  IMAD.MOV.U32 R36, RZ, RZ, R25 ;  /* 0x000000ffff247224 */ /* 0x010fe200078e0019 */
[----:B------:R-:W-:Y:S01]  /*10bc0*/  PRMT R58, R58, 0x5410, R0 ;  /* 0x000054103a3a7816 */ /* 0x000fe20000000000 */
[----:B------:R-:W-:Y:S01]  /*10bd0*/  IMAD.MOV.U32 R25, RZ, RZ, R34 ;  /* 0x000000ffff197224 */ /* 0x000fe200078e0022 */
[----:B------:R-:W-:Y:S01]  /*10be0*/  LOP3.LUT R59, R59, 0xff, RZ, 0xc0, !PT ;  /* 0x000000ff3b3b7812 */ /* 0x000fe200078ec0ff */
[----:B------:R-:W-:Y:S01]  /*10bf0*/  IMAD.MOV.U32 R34, RZ, RZ, R222 ;  /* 0x000000ffff227224 */ /* 0x000fe200078e00de */
[----:B---3--:R-:W-:Y:S01]  /*10c00*/  F2FP.BF16.PACK_AB R0, R207, R206 ;  /* 0x000000cecf00723e */ /* 0x008fe200000010ff */
[--C-:B------:R-:W-:Y:S01]  /*10c10*/  HSET2.LE.AND R58, R58, R230.reuse, PT ;  /* 0x000000e63a3a7233 */ /* 0x100fe20003803000 */
[----:B------:R-:W-:Y:S01]  /*10c20*/  PRMT R59, R59, 0x5410, R6 ;  /* 0x000054103b3b7816 */ /* 0x000fe20000000006 */
[----:B------:R-:W3:Y:S01]  /*10c30*/  MUFU.EX2 R189, R39 ;  /* 0x0000002700bd7308 */ /* 0x000ee20000000800 */
[----:B------:R-:W-:Y:S02]  /*10c40*/  LOP3.LUT R44, R8, 0xff, RZ, 0xc0, !PT ;  /* 0x000000ff082c7812 */ /* 0x000fe400078ec0ff */
[----:B------:R-:W-:Y:S01]  /*10c50*/  LOP3.LUT R58, R58, R0, RZ, 0xc0, !PT ;  /* 0x000000003a3a7212 */ /* 0x000fe200078ec0ff */
[----:B-1----:R-:W-:Y:S01]  /*10c60*/  IMAD.MOV.U32 R37, RZ, RZ, R102 ;  /* 0x000000ffff257224 */ /* 0x002fe200078e0066 */
[--C-:B------:R-:W-:Y:S01]  /*10c70*/  HSET2.LE.AND R59, R59, R230.reuse, PT ;  /* 0x000000e63b3b7233 */ /* 0x100fe20003803000 */
[----:B------:R-:W-:Y:S02]  /*10c80*/  F2FP.BF16.PACK_AB R0, R198, R197 ;  /* 0x000000c5c600723e */ /* 0x000fe400000010ff */
[--C-:B------:R-:W-:Y:S02]  /*10c90*/  SHF.R.U32.HI R45, RZ, 0x10, R8.reuse ;  /* 0x00000010ff2d7819 */ /* 0x100fe40000011608 */
[----:B------:R-:W-:Y:S01]  /*10ca0*/  LOP3.LUT R59, R59, R0, RZ, 0xc0, !PT ;  /* 0x000000003b3b7212 */ /* 0x000fe200078ec0ff */
[----:B------:R-:W1:Y:S01]  /*10cb0*/  MUFU.EX2 R200, R200 ;  /* 0x000000c800c87308 */ /* 0x000e620000000800 */
[----:B------:R-:W-:Y:S02]  /*10cc0*/  LOP3.LUT R0, R8, 0xffff, RZ, 0xc0, !PT ;  /* 0x0000ffff08007812 */ /* 0x000fe400078ec0ff */
[----:B------:R-:W-:Y:S02]  /*10cd0*/  SHF.R.U32.HI R8, RZ, 0x18, R8 ;  /* 0x00000018ff087819 */ /* 0x000fe40000011608 */
[----:B------:R-:W-:Y:S02]  /*10ce0*/  SHF.R.U32.HI R0, RZ, 0x8, R0 ;  /* 0x00000008ff007819 */ /* 0x000fe40000011600 */
[----:B------:R-:W-:Y:S02]  /*10cf0*/  LOP3.LUT R45, R45, 0xff, RZ, 0xc0, !PT ;  /* 0x000000ff2d2d7812 */ /* 0x000fe400078ec0ff */
[----:B------:R-:W-:Y:S01]  /*10d00*/  PRMT R44, R44, 0x5410, R0 ;  /* 0x000054102c2c7816 */ /* 0x000fe20000000000 */
[----:B------:R-:W4:Y:S01]  /*10d10*/  MUFU.EX2 R194, R23 ;  /* 0x0000001700c27308 */ /* 0x000f220000000800 */
[----:B------:R-:W-:Y:S02]  /*10d20*/  PRMT R45, R45, 0x5410, R8 ;  /* 0x000054102d2d7816 */ /* 0x000fe40000000008 */
[----:B--2---:R-:W-:Y:S01]  /*10d30*/  F2FP.BF16.PACK_AB R0, R190, R188 ;  /* 0x000000bcbe00723e */ /* 0x004fe200000010ff */
[--C-:B------:R-:W-:Y:S01]  /*10d40*/  HSET2.LE.AND R44, R44, R230.reuse, PT ;  /* 0x000000e62c2c7233 */ /* 0x100fe20003803000 */
[----:B------:R-:W-:Y:S01]  /*10d50*/  LOP3.LUT R2, R7, UR14, R10, 0x96, !PT ;  /* 0x0000000e07027c12 */ /* 0x000fe2000f8e960a */
[--C-:B------:R-:W-:Y:S03]  /*10d60*/  HSET2.LE.AND R45, R45, R230.reuse, PT ;  /* 0x000000e62d2d7233 */ /* 0x100fe60003803000 */
[----:B------:R-:W-:Y:S01]  /*10d70*/  LOP3.LUT R44, R44, R0, RZ, 0xc0, !PT ;  /* 0x000000002c2c7212 */ /* 0x000fe200078ec0ff */
[----:B------:R-:W-:Y:S01]  /*10d80*/  MUFU.EX2 R110, R110 ;  /* 0x0000006e006e7308 */ /* 0x000fe20000000800 */
[----:B---3--:R-:W-:Y:S02]  /*10d90*/  F2FP.BF16.PACK_AB R0, R189, R187 ;  /* 0x000000bbbd00723e */ /* 0x008fe400000010ff */
[C---:B------:R-:W-:Y:S02]  /*10da0*/  LOP3.LUT R56, R2.reuse, 0xff, RZ, 0xc0, !PT ;  /* 0x000000ff02387812 */ /* 0x040fe400078ec0ff */
[----:B------:R-:W-:Y:S02]  /*10db0*/  LOP3.LUT R45, R45, R0, RZ, 0xc0, !PT ;  /* 0x000000002d2d7212 */ /* 0x000fe400078ec0ff */
[----:B------:R-:W-:Y:S02]  /*10dc0*/  LOP3.LUT R0, R2, 0xffff, RZ, 0xc0, !PT ;  /* 0x0000ffff02007812 */ /* 0x000fe400078ec0ff */
[----:B------:R-:W-:Y:S01]  /*10dd0*/  SHF.R.U32.HI R57, RZ, 0x10, R2 ;  /* 0x00000010ff397819 */ /* 0x000fe20000011602 */
[----:B------:R-:W-:Y:S01]  /*10de0*/  MUFU.EX2 R111, R111 ;  /* 0x0000006f006f7308 */ /* 0x000fe20000000800 */
[----:B------:R-:W-:Y:S02]  /*10df0*/  SHF.R.U32.HI R0, RZ, 0x8, R0 ;  /* 0x00000008ff007819 */ /* 0x000fe40000011600 */
[----:B------:R-:W-:Y:S02]  /*10e00*/  SHF.R.U32.HI R2, RZ, 0x18, R2 ;  /* 0x00000018ff027819 */ /* 0x000fe40000011602 */
[----:B------:R-:W-:Y:S02]  /*10e10*/  PRMT R56, R56, 0x5410, R0 ;  /* 0x0000541038387816 */ /* 0x000fe40000000000 */
[----:B------:R-:W-:Y:S02]  /*10e20*/  LOP3.LUT R57, R57, 0xff, RZ, 0xc0, !PT ;  /* 0x000000ff39397812 */ /* 0x000fe400078ec0ff */
[----:B-1----:R-:W-:Y:S01]  /*10e30*/  F2FP.BF16.PACK_AB R0, R199, R200 ;  /* 0x000000c8c700723e */ /* 0x002fe200000010ff */
[--C-:B------:R-:W-:Y:S01]  /*10e40*/  HSET2.LE.AND R56, R56, R230.reuse, PT ;  /* 0x000000e638387233 */ /* 0x100fe20003803000 */
[----:B------:R-:W-:Y:S01]  /*10e50*/  PRMT R57, R57, 0x5410, R2 ;  /* 0x0000541039397816 */ /* 0x000fe20000000002 */
[----:B------:R-:W-:Y:S03]  /*10e60*/  MUFU.EX2 R174, R174 ;  /* 0x000000ae00ae7308 */ /* 0x000fe60000000800 */
[----:B------:R-:W-:Y:S01]  /*10e70*/  LOP3.LUT R56, R56, R0, RZ, 0xc0, !PT ;  /* 0x0000000038387212 */ /* 0x000fe200078ec0ff */
[--C-:B------:R-:W-:Y:S01]  /*10e80*/  HSET2.LE.AND R57, R57, R230.reuse, PT ;  /* 0x000000e639397233 */ /* 0x100fe20003803000 */
[----:B----4-:R-:W-:Y:S04]  /*10e90*/  F2FP.BF16.PACK_AB R0, R194, R191 ;  /* 0x000000bfc200723e */ /* 0x010fe800000010ff */
[----:B------:R-:W-:Y:S01]  /*10ea0*/  LOP3.LUT R57, R57, R0, RZ, 0xc0, !PT ;  /* 0x0000000039397212 */ /* 0x000fe200078ec0ff */
        /* <DEDUP_REMOVED lines=21> */
[----:B------:R-:W-:Y:S03]  /*11000*/  MUFU.EX2 R107, R107 ;  /* 0x0000006b006b7308 */ /* 0x000fe60000000800 */
[----:B------:R-:W-:Y:S01]  /*11010*/  IMAD.WIDE.U32 R12, R12, -0x2daee0ad, RZ ;  /* 0xd2511f530c0c7825 */ /* 0x000fe200078e00ff */
[----:B------:R-:W-:Y:S04]  /*11020*/  LOP3.LUT R10, R9, UR5, R10, 0x96, !PT ;  /* 0x00000005090a7c12 */ /* 0x000fe8000f8e960a */
[----:B------:R-:W-:Y:S02]  /*11030*/  LOP3.LUT R6, R13, UR4, R6, 0x96, !PT ;  /* 0x000000040d067c12 */ /* 0x000fe4000f8e9606 */
[----:B------:R-:W-:Y:S03]  /*11040*/  MUFU.EX2 R108, R108 ;  /* 0x0000006c006c7308 */ /* 0x000fe60000000800 */
        /* <DEDUP_REMOVED lines=13> */
[----:B------:R-:W-:Y:S01]  /*11120*/  LOP3.LUT R2, R0, 0xffff, RZ, 0xc0, !PT ;  /* 0x0000ffff00027812 */ /* 0x000fe200078ec0ff */
[----:B------:R-:W-:Y:S03]  /*11130*/  MUFU.EX2 R89, R89 ;  /* 0x0000005900597308 */ /* 0x000fe60000000800 */
[C---:B------:R-:W-:Y:S02]  /*11140*/  LOP3.LUT R140, R6.reuse, 0xffff, RZ, 0xc0, !PT ;  /* 0x0000ffff068c7812 */ /* 0x040fe400078ec0ff */
[----:B------:R-:W-:Y:S02]  /*11150*/  LOP3.LUT R141, R6, 0xff, RZ, 0xc0, !PT ;  /* 0x000000ff068d7812 */ /* 0x000fe400078ec0ff */
[--C-:B------:R-:W-:Y:S02]  /*11160*/  SHF.R.U32.HI R152, RZ, 0x10, R6.reuse ;  /* 0x00000010ff987819 */ /* 0x100fe40000011606 */
        /* <DEDUP_REMOVED lines=9> */
[----:B------:R-:W-:Y:S04]  /*11200*/  LOP3.LUT R0, R6, 0xff, RZ, 0xc0, !PT ;  /* 0x000000ff06007812 */ /* 0x000fe800078ec0ff */
[----:B------:R-:W-:Y:S02]  /*11210*/  PRMT R185, R0, 0x5410, R2 ;  /* 0x0000541000b97816 */ /* 0x000fe40000000002 */
[----:B------:R-:W-:Y:S01]  /*11220*/  IADD3 R0, R131, 0x3, RZ ;  /* 0x0000000383007810 */ /* 0x000fe20007ffe0ff */
[----:B------:R-:W-:Y:S03]  /*11230*/  MUFU.EX2 R92, R92 ;  /* 0x0000005c005c7308 */ /* 0x000fe60000000800 */
[----:B------:R-:W-:Y:S05]  /*11240*/  LOP3.LUT R0, R229, UR21, R0, 0x96, !PT ;  /* 0x00000015e5007c12 */ /* 0x000fea000f8e9600 */
[----:B------:R-:W-:Y:S02]  /*11250*/  IMAD.WIDE.U32 R182, R0, -0x326172a9, RZ ;  /* 0xcd9e8d5700b67825 */ /* 0x000fe400078e00ff */
[----:B------:R-:W-:Y:S03]  /*11260*/  MUFU.EX2 R93, R93 ;  /* 0x0000005d005d7308 */ /* 0x000fe60000000800 */
[----:B------:R-:W-:Y:S01]  /*11270*/  LOP3.LUT R6, R183, UR13, R42, 0x96, !PT ;  /* 0x0000000db7067c12 */ /* 0x000fe2000f8e962a */
[----:B------:R-:W-:Y:S01]  /*11280*/  IMAD.MOV.U32 R42, RZ, RZ, R144 ;  /* 0x000000ffff2a7224 */ /* 0x000fe200078e0090 */
[----:B------:R-:W-:Y:S03]  /*11290*/  LOP3.LUT R8, R193, UR11, R182, 0x96, !PT ;  /* 0x0000000bc1087c12 */ /* 0x000fe6000f8e96b6 */
        /* <DEDUP_REMOVED lines=32> */
[----:B------:R-:W-:Y:S04]  /*114a0*/  LOP3.LUT R0, R15, UR13, R118, 0x96, !PT ;  /* 0x0000000d0f007c12 */ /* 0x000fe8000f8e9676 */
[----:B------:R-:W-:Y:S01]  /*114b0*/  LOP3.LUT R87, R7, UR14, R12, 0x96, !PT ;  /* 0x0000000e07577c12 */ /* 0x000fe2000f8e960c */
[----:B------:R-:W-:Y:S01]  /*114c0*/  IMAD.WIDE.U32 R8, R0, -0x2daee0ad, RZ ;  /* 0xd2511f5300087825 */ /* 0x000fe200078e00ff */
[C---:B------:R-:W-:Y:S02]  /*114d0*/  LOP3.LUT R192, R6.reuse, 0xffff, RZ, 0xc0, !PT ;  /* 0x0000ffff06c07812 */ /* 0x040fe400078ec0ff */
[----:B------:R-:W-:Y:S02]  /*114e0*/  SHF.R.U32.HI R193, RZ, 0x10, R6 ;  /* 0x00000010ffc17819 */ /* 0x000fe40000011606 */
[----:B------:R-:W-:Y:S02]  /*114f0*/  LOP3.LUT R0, R9, UR10, R212, 0x96, !PT ;  /* 0x0000000a09007c12 */ /* 0x000fe4000f8e96d4 */
[----:B------:R-:W-:Y:S02]  /*11500*/  LOP3.LUT R222, R6, 0xff, RZ, 0xc0, !PT ;  /* 0x000000ff06de7812 */ /* 0x000fe400078ec0ff */
[----:B------:R-:W-:Y:S01]  /*11510*/  SHF.R.U32.HI R221, RZ, 0x18, R6 ;  /* 0x00000018ffdd7819 */ /* 0x000fe20000011606 */
[----:B------:R-:W-:Y:S01]  /*11520*/  IMAD.WIDE.U32 R10, R0, -0x326172a9, RZ ;  /* 0xcd9e8d57000a7825 */ /* 0x000fe200078e00ff */
[----:B------:R-:W-:Y:S05]  /*11530*/  LOP3.LUT R6, R225, UR11, R14, 0x96, !PT ;  /* 0x0000000be1067c12 */ /* 0x000fea000f8e960e */
[----:B------:R-:W-:Y:S05]  /*11540*/  IMAD.WIDE.U32 R6, R6, -0x2daee0ad, RZ ;  /* 0xd2511f5306067825 */ /* 0x000fea00078e00ff */
[----:B------:R-:W-:Y:S02]  /*11550*/  LOP3.LUT R7, R7, UR8, R8, 0x96, !PT ;  /* 0x0000000807077c12 */ /* 0x000fe4000f8e9608 */
        /* <DEDUP_REMOVED lines=22> */
[----:B------:R-:W-:Y:S01]  /*116c0*/  IMAD.WIDE.U32 R6, R9, -0x2daee0ad, RZ ;  /* 0xd2511f5309067825 */ /* 0x000fe200078e00ff */
[----:B------:R-:W1:Y:S03]  /*116d0*/  MUFU.EX2 R2, R2 ;  /* 0x0000000200027308 */ /* 0x000e660000000800 */
[----:B------:R-:W-:Y:S01]  /*116e0*/  FADD.FTZ R0, -R133, R136 ;  /* 0x0000008885007221 */ /* 0x000fe20000010100 */
[C---:B------:R-:W-:Y:S01]  /*116f0*/  LOP3.LUT R96, R6.reuse, 0xffff, RZ, 0xc0, !PT ;  /* 0x0000ffff06607812 */ /* 0x040fe200078ec0ff */
[----:B------:R-:W-:Y:S01]  /*11700*/  IMAD.MOV.U32 R136, RZ, RZ, R22 ;  /* 0x000000ffff887224 */ /* 0x000fe200078e0016 */
[----:B------:R-:W-:Y:S01]  /*11710*/  LOP3.LUT R102, R6, 0xff, RZ, 0xc0, !PT ;  /* 0x000000ff06667812 */ /* 0x000fe200078ec0ff */
[----:B------:R-:W-:Y:S01]  /*11720*/  FMUL.FTZ R0, R0, c[0x0][0x23c] ;  /* 0x00008f0000007a20 */ /* 0x000fe20000410000 */
[--C-:B------:R-:W-:Y:S01]  /*11730*/  SHF.R.U32.HI R117, RZ, 0x10, R6.reuse ;  /* 0x00000010ff757819 */ /* 0x100fe20000011606 */
[----:B------:R-:W-:Y:S01]  /*11740*/  IMAD.MOV.U32 R22, RZ, RZ, R43 ;  /* 0x000000ffff167224 */ /* 0x000fe200078e002b */
[----:B------:R-:W-:Y:S01]  /*11750*/  SHF.R.U32.HI R131, RZ, 0x18, R6 ;  /* 0x00000018ff837819 */ /* 0x000fe20000011606 */
[----:B------:R-:W-:Y:S01]  /*11760*/  FADD.FTZ R6, -R138, R134 ;  /* 0x000000868a067221 */ /* 0x000fe20000010100 */
[----:B------:R-:W-:Y:S01]  /*11770*/  LOP3.LUT R85, R7, UR14, R10, 0x96, !PT ;  /* 0x0000000e07557c12 */ /* 0x000fe2000f8e960a */
[----:B------:R-:W-:Y:S01]  /*11780*/  IMAD.MOV.U32 R134, RZ, RZ, R24 ;  /* 0x000000ffff867224 */ /* 0x000fe200078e0018 */
[----:B------:R-:W2:Y:S01]  /*11790*/  MUFU.EX2 R0, R0 ;  /* 0x0000000000007308 */ /* 0x000ea20000000800 */
[----:B------:R-:W-:Y:S02]  /*117a0*/  FMUL.FTZ R6, R6, c[0x0][0x23c] ;  /* 0x00008f0006067a20 */ /* 0x000fe40000410000 */
[----:B------:R-:W-:Y:S02]  /*117b0*/  IMAD.MOV.U32 R43, RZ, RZ, R176 ;  /* 0x000000ffff2b7224 */ /* 0x000fe400078e00b0 */
[----:B------:R-:W-:Y:S02]  /*117c0*/  IMAD.MOV.U32 R176, RZ, RZ, R41 ;  /* 0x000000ffffb07224 */ /* 0x000fe400078e0029 */
[----:B------:R-:W-:Y:S02]  /*117d0*/  IMAD.MOV.U32 R41, RZ, RZ, R98 ;  /* 0x000000ffff297224 */ /* 0x000fe400078e0062 */
[----:B------:R-:W-:Y:S01]  /*117e0*/  IMAD.MOV.U32 R98, RZ, RZ, R132 ;  /* 0x000000ffff627224 */ /* 0x000fe200078e0084 */
[----:B------:R-:W3:Y:S01]  /*117f0*/  MUFU.EX2 R36, R6 ;  /* 0x0000000600247308 */ /* 0x000ee20000000800 */
[----:B------:R-:W-:Y:S02]  /*11800*/  IMAD.MOV.U32 R132, RZ, RZ, R149 ;  /* 0x000000ffff847224 */ /* 0x000fe400078e0095 */
[----:B------:R-:W-:Y:S02]  /*11810*/  IMAD.MOV.U32 R149, RZ, RZ, R148 ;  /* 0x000000ffff957224 */ /* 0x000fe400078e0094 */
[----:B------:R-:W-:Y:S02]  /*11820*/  IMAD.MOV.U32 R148, RZ, RZ, R26 ;  /* 0x000000ffff947224 */ /* 0x000fe400078e001a */
[C---:B-1----:R-:W-:Y:S02]  /*11830*/  FMUL.FTZ R8, R2.reuse, R156 ;  /* 0x0000009c02087220 */ /* 0x042fe40000410000 */
[C---:B------:R-:W-:Y:S01]  /*11840*/  FMUL.FTZ R9, R2.reuse, R157 ;  /* 0x0000009d02097220 */ /* 0x040fe20000410000 */
[----:B------:R-:W-:Y:S01]  /*11850*/  MUFU.EX2 R98, R98 ;  /* 0x0000006200627308 */ /* 0x000fe20000000800 */
[C---:B------:R-:W-:Y:S02]  /*11860*/  FMUL.FTZ R12, R2.reuse, R160 ;  /* 0x000000a0020c7220 */ /* 0x040fe40000410000 */
[----:B------:R-:W-:Y:S02]  /*11870*/  FMUL.FTZ R13, R2, R161 ;  /* 0x000000a1020d7220 */ /* 0x000fe40000410000 */
[C---:B--2---:R-:W-:Y:S02]  /*11880*/  FMUL.FTZ R10, R0.reuse, R158 ;  /* 0x0000009e000a7220 */ /* 0x044fe40000410000 */
[----:B------:R-:W-:Y:S02]  /*11890*/  IMAD.MOV.U32 R158, RZ, RZ, R27 ;  /* 0x000000ffff9e7224 */ /* 0x000fe400078e001b */
[C---:B------:R-:W-:Y:S02]  /*118a0*/  FMUL.FTZ R11, R0.reuse, R159 ;  /* 0x0000009f000b7220 */ /* 0x040fe40000410000 */
[----:B------:R-:W-:Y:S02]  /*118b0*/  FMUL.FTZ R15, R0, R163 ;  /* 0x000000a3000f7220 */ /* 0x000fe40000410000 */
[----:B------:R-:W-:Y:S02]  /*118c0*/  IMAD.MOV.U32 R163, RZ, RZ, R18 ;  /* 0x000000ffffa37224 */ /* 0x000fe400078e0012 */
[C---:B---3--:R-:W-:Y:S02]  /*118d0*/  FMUL.FTZ R6, R36.reuse, R154 ;  /* 0x0000009a24067220 */ /* 0x048fe40000410000 */
[----:B------:R-:W-:Y:S02]  /*118e0*/  IMAD.MOV.U32 R154, RZ, RZ, R42 ;  /* 0x000000ffff9a7224 */ /* 0x000fe400078e002a */
[----:B------:R-:W-:Y:S02]  /*118f0*/  IMAD.MOV.U32 R42, RZ, RZ, R177 ;  /* 0x000000ffff2a7224 */ /* 0x000fe400078e00b1 */
[----:B------:R-:W-:Y:S02]  /*11900*/  IMAD.MOV.U32 R177, RZ, RZ, R178 ;  /* 0x000000ffffb17224 */ /* 0x000fe400078e00b2 */
[----:B------:R-:W-:Y:S02]  /*11910*/  IMAD.MOV.U32 R178, RZ, RZ, R25 ;  /* 0x000000ffffb27224 */ /* 0x000fe400078e0019 */
[C---:B------:R-:W-:Y:S01]  /*11920*/  FMUL.FTZ R7, R36.reuse, R155 ;  /* 0x0000009b24077220 */ /* 0x040fe20000410000 */
[----:B------:R-:W1:Y:S01]  /*11930*/  LDSM.16.MT88.4 R24, [R209+0x4000] ;  /* 0x00400000d118783b */ /* 0x000e620000004200 */
[C---:B------:R-:W-:Y:S02]  /*11940*/  FMUL.FTZ R18, R36.reuse, R142 ;  /* 0x0000008e24127220 */ /* 0x040fe40000410000 */
[----:B------:R-:W-:Y:S01]  /*11950*/  IMAD.MOV.U32 R142, RZ, RZ, R19 ;  /* 0x000000ffff8e7224 */ /* 0x000fe200078e0013 */
[----:B------:R-:W-:Y:S01]  /*11960*/  MUFU.EX2 R178, R178 ;  /* 0x000000b200b27308 */ /* 0x000fe20000000800 */
[----:B------:R-:W-:Y:S02]  /*11970*/  FMUL.FTZ R19, R36, R143 ;  /* 0x0000008f24137220 */ /* 0x000fe40000410000 */
[----:B------:R-:W-:Y:S02]  /*11980*/  IMAD.MOV.U32 R143, RZ, RZ, R43 ;  /* 0x000000ffff8f7224 */ /* 0x000fe400078e002b */
[----:B------:R-:W-:Y:S02]  /*11990*/  IMAD.MOV.U32 R159, RZ, RZ, R42 ;  /* 0x000000ffff9f7224 */ /* 0x000fe400078e002a */
[----:B------:R-:W-:Y:S02]  /*119a0*/  FMUL.FTZ R14, R0, R162 ;  /* 0x000000a2000e7220 */ /* 0x000fe40000410000 */
[----:B------:R-:W-:Y:S02]  /*119b0*/  IMAD.MOV.U32 R156, RZ, RZ, R23 ;  /* 0x000000ffff9c7224 */ /* 0x000fe400078e0017 */
[----:B------:R-:W-:Y:S02]  /*119c0*/  IMAD.MOV.U32 R162, RZ, RZ, R22 ;  /* 0x000000ffffa27224 */ /* 0x000fe400078e0016 */
[C---:B------:R-:W-:Y:S02]  /*119d0*/  FMUL.FTZ R22, R36.reuse, R150 ;  /* 0x0000009624167220 */ /* 0x040fe40000410000 */
[----:B------:R-:W-:Y:S02]  /*119e0*/  FMUL.FTZ R23, R36, R151 ;  /* 0x0000009724177220 */ /* 0x000fe40000410000 */
[----:B------:R-:W-:Y:S02]  /*119f0*/  IMAD.MOV.U32 R151, RZ, RZ, R177 ;  /* 0x000000ffff977224 */ /* 0x000fe400078e00b1 */
[----:B------:R-:W-:Y:S02]  /*11a00*/  IMAD.MOV.U32 R155, RZ, RZ, R31 ;  /* 0x000000ffff9b7224 */ /* 0x000fe400078e001f */
[----:B------:R-:W-:Y:S02]  /*11a10*/  IMAD.MOV.U32 R160, RZ, RZ, R30 ;  /* 0x000000ffffa07224 */ /* 0x000fe400078e001e */
[----:B------:R-:W-:Y:S02]  /*11a20*/  IMAD.MOV.U32 R157, RZ, RZ, R29 ;  /* 0x000000ffff9d7224 */ /* 0x000fe400078e001d */
[----:B------:R-:W-:Y:S02]  /*11a30*/  IMAD.MOV.U32 R177, RZ, RZ, R28 ;  /* 0x000000ffffb17224 */ /* 0x000fe400078e001c */
[C---:B------:R-:W-:Y:S02]  /*11a40*/  FMUL.FTZ R28, R2.reuse, R168 ;  /* 0x000000a8021c7220 */ /* 0x040fe40000410000 */
[----:B------:R-:W-:Y:S02]  /*11a50*/  FMUL.FTZ R29, R2, R169 ;  /* 0x000000a9021d7220 */ /* 0x000fe40000410000 */
[C---:B------:R-:W-:Y:S02]  /*11a60*/  FMUL.FTZ R30, R0.reuse, R170 ;  /* 0x000000aa001e7220 */ /* 0x040fe40000410000 */
[----:B------:R-:W-:Y:S02]  /*11a70*/  FMUL.FTZ R31, R0, R171 ;  /* 0x000000ab001f7220 */ /* 0x000fe40000410000 */
[----:B------:R-:W-:Y:S01]  /*11a80*/  IMAD.MOV.U32 R150, RZ, RZ, R176 ;  /* 0x000000ffff967224 */ /* 0x000fe200078e00b0 */
[-C--:B-1----:R-:W-:Y:S01]  /*11a90*/  HMMA.16816.F32.BF16 R4, R48, R24.reuse, R4 ;  /* 0x000000183004723c */ /* 0x082fe20000041804 */
[----:B------:R-:W-:Y:S02]  /*11aa0*/  IMAD.MOV.U32 R161, RZ, RZ, R114 ;  /* 0x000000ffffa17224 */ /* 0x000fe400078e0072 */
[----:B------:R-:W-:Y:S02]  /*11ab0*/  IMAD.MOV.U32 R176, RZ, RZ, R35 ;  /* 0x000000ffffb07224 */ /* 0x000fe400078e0023 */
[----:B------:R-:W-:Y:S02]  /*11ac0*/  IMAD.MOV.U32 R114, RZ, RZ, R34 ;  /* 0x000000ffff727224 */ /* 0x000fe400078e0022 */
[C---:B------:R-:W-:Y:S01]  /*11ad0*/  FMUL.FTZ R34, R36.reuse, R146 ;  /* 0x0000009224227220 */ /* 0x040fe20000410000 */
[C---:B------:R-:W-:Y:S01]  /*11ae0*/  HMMA.16816.F32.BF16 R8, R52.reuse, R24, R8 ;  /* 0x000000183408723c */ /* 0x040fe20000041808 */
[----:B------:R-:W-:Y:S02]  /*11af0*/  FMUL.FTZ R35, R36, R147 ;  /* 0x0000009324237220 */ /* 0x000fe40000410000 */
[----:B------:R-:W-:Y:S04]  /*11b00*/  MUFU.EX2 R114, R114 ;  /* 0x0000007200727308 */ /* 0x000fe80000000800 */
[C---:B------:R-:W-:Y:S01]  /*11b10*/  FMUL.FTZ R24, R2.reuse, R164 ;  /* 0x000000a402187220 */ /* 0x040fe20000410000 */
[-C--:B------:R-:W-:Y:S01]  /*11b20*/  HMMA.16816.F32.BF16 R12, R52, R26.reuse, R12 ;  /* 0x0000001a340c723c */ /* 0x080fe2000004180c */
[----:B------:R-:W-:Y:S03]  /*11b30*/  IMAD.MOV.U32 R164, RZ, RZ, R41 ;  /* 0x000000ffffa47224 */ /* 0x000fe600078e0029 */
[----:B------:R-:W-:Y:S02]  /*11b40*/  FMUL.FTZ R25, R2, R165 ;  /* 0x000000a502197220 */ /* 0x000fe40000410000 */
[----:B------:R-:W-:Y:S02]  /*11b50*/  IMAD.MOV.U32 R165, RZ, RZ, R40 ;  /* 0x000000ffffa57224 */ /* 0x000fe400078e0028 */
[----:B------:R-:W1:Y:S01]  /*11b60*/  LDSM.16.MT88.4 R40, [R210+0x4000] ;  /* 0x00400000d228783b */ /* 0x000e620000004200 */
[C---:B------:R-:W-:Y:S07]  /*11b70*/  HMMA.16816.F32.BF16 R16, R48.reuse, R26, R16 ;  /* 0x0000001a3010723c */ /* 0x040fee0000041810 */
[C---:B------:R-:W-:Y:S02]  /*11b80*/  FMUL.FTZ R26, R0.reuse, R166 ;  /* 0x000000a6001a7220 */ /* 0x040fe40000410000 */
[----:B------:R-:W-:Y:S03]  /*11b90*/  FMUL.FTZ R27, R0, R167 ;  /* 0x000000a7001b7220 */ /* 0x000fe60000410000 */
        /* <DEDUP_REMOVED lines=13> */
[----:B------:R-:W-:Y:S01]  /*11c70*/  IMAD.MOV.U32 R163, RZ, RZ, R162 ;  /* 0x000000ffffa37224 */ /* 0x000fe200078e00a2 */
[-C--:B-1----:R-:W-:Y:S01]  /*11c80*/  HMMA.16816.F32.BF16 R20, R48, R40.reuse, R20 ;  /* 0x000000283014723c */ /* 0x082fe20000041814 */
[----:B------:R-:W-:Y:S02]  /*11c90*/  IMAD.MOV.U32 R158, RZ, RZ, R156 ;  /* 0x000000ffff9e7224 */ /* 0x000fe400078e009c */
[----:B------:R-:W-:Y:S02]  /*11ca0*/  IMAD.MOV.U32 R156, RZ, RZ, R154 ;  /* 0x000000ffff9c7224 */ /* 0x000fe400078e009a */
[----:B------:R-:W-:Y:S02]  /*11cb0*/  IMAD.MOV.U32 R154, RZ, RZ, R136 ;  /* 0x000000ffff9a7224 */ /* 0x000fe400078e0088 */
[----:B------:R-:W-:Y:S01]  /*11cc0*/  IMAD.MOV.U32 R136, RZ, RZ, R135 ;  /* 0x000000ffff887224 */ /* 0x000fe200078e0087 */
        /* <DEDUP_REMOVED lines=9> */
[----:B------:R-:W-:Y:S01]  /*11d60*/  HMMA.16816.F32.BF16 R32, R48, R42, R32 ;  /* 0x0000002a3020723c */ /* 0x000fe20000041820 */
[----:B------:R-:W-:Y:S01]  /*11d70*/  IMAD.MOV.U32 R150, RZ, RZ, R143 ;  /* 0x000000ffff967224 */ /* 0x000fe200078e008f */
[----:B------:R-:W1:Y:S02]  /*11d80*/  LDSM.16.MT88.4 R40, [R209+0x4400] ;  /* 0x00440000d128783b */ /* 0x000e640000004200 */
[----:B------:R-:W-:Y:S02]  /*11d90*/  IMAD.MOV.U32 R143, RZ, RZ, R142 ;  /* 0x000000ffff8f7224 */ /* 0x000fe400078e008e */
[----:B------:R-:W-:Y:S02]  /*11da0*/  IMAD.MOV.U32 R142, RZ, RZ, R163 ;  /* 0x000000ffff8e7224 */ /* 0x000fe400078e00a3 */
[----:B------:R-:W-:Y:S02]  /*11db0*/  IMAD.MOV.U32 R37, RZ, RZ, R129 ;  /* 0x000000ffff257224 */ /* 0x000fe400078e0081 */
[----:B------:R2:W-:Y:S02]  /*11dc0*/  MUFU.EX2 R129, R227 ;  /* 0x000000e300817308 */ /* 0x0005e40000000800 */
        /* <DEDUP_REMOVED lines=12> */
[----:B--2---:R-:W2:Y:S01]  /*11e90*/  LDL.LU R227, [R1+0xa8] ;  /* 0x0000a80001e37983 */ /* 0x004ea20000300800 */
        /* <DEDUP_REMOVED lines=50> */
[-C--:B------:R-:W-:Y:S01]  /*121c0*/  HMMA.16816.F32.BF16 R28, R68, R42.reuse, R28 ;  /* 0x0000002a441c723c */ /* 0x080fe2000004181c */
[----:B------:R-:W-:Y:S02]  /*121d0*/  MUFU.EX2 R136, R218 ;  /* 0x000000da00887308 */ /* 0x000fe40000000800 */
        /* <DEDUP_REMOVED lines=26> */
[----:B------:R-:W-:Y:S01]  /*12380*/  IMAD.MOV.U32 R53, RZ, RZ, R38 ;  /* 0x000000ffff357224 */ /* 0x000fe200078e0026 */
[C---:B------:R-:W-:Y:S01]  /*12390*/  LOP3.LUT R37, R39.reuse, 0xffff, RZ, 0xc0, !PT ;  /* 0x0000ffff27257812 */ /* 0x040fe200078ec0ff */
[----:B------:R-:W-:Y:S01]  /*123a0*/  IMAD.MOV.U32 R70, RZ, RZ, R118 ;  /* 0x000000ffff467224 */ /* 0x000fe200078e0076 */
[----:B------:R-:W-:Y:S01]  /*123b0*/  SHF.R.U32.HI R38, RZ, 0x10, R39 ;  /* 0x00000010ff267819 */ /* 0x000fe20000011627 */
[----:B------:R-:W-:Y:S01]  /*123c0*/  IMAD.MOV.U32 R179, RZ, RZ, R132 ;  /* 0x000000ffffb37224 */ /* 0x000fe200078e0084 */
[----:B------:R-:W-:Y:S01]  /*123d0*/  SHF.R.U32.HI R37, RZ, 0x8, R37 ;  /* 0x00000008ff257819 */ /* 0x000fe20000011625 */
[----:B------:R-:W-:Y:S01]  /*123e0*/  IMAD.MOV.U32 R132, RZ, RZ, R149 ;  /* 0x000000ffff847224 */ /* 0x000fe200078e0095 */
[C---:B------:R-:W-:Y:S01]  /*123f0*/  HMMA.16816.F32.BF16 R8, R80.reuse, R40, R8 ;  /* 0x000000285008723c */ /* 0x040fe20000041808 */
[----:B------:R-:W-:Y:S02]  /*12400*/  IMAD.MOV.U32 R149, RZ, RZ, R148 ;  /* 0x000000ffff957224 */ /* 0x000fe400078e0094 */
[----:B------:R1:W-:Y:S01]  /*12410*/  MUFU.EX2 R148, R226 ;  /* 0x000000e200947308 */ /* 0x0003e20000000800 */
[----:B------:R-:W-:Y:S01]  /*12420*/  IMAD.MOV.U32 R51, RZ, RZ, R55 ;  /* 0x000000ffff337224 */ /* 0x000fe200078e0037 */
[----:B------:R-:W-:Y:S01]  /*12430*/  LOP3.LUT R38, R38, 0xff, RZ, 0xc0, !PT ;  /* 0x000000ff26267812 */ /* 0x000fe200078ec0ff */
        /* <DEDUP_REMOVED lines=8> */
[----:B------:R-:W3:Y:S01]  /*124c0*/  LDSM.16.MT88.4 R40, [R210+0x4800] ;  /* 0x00480000d228783b */ /* 0x000ee20000004200 */
[----:B------:R4:W-:Y:S01]  /*124d0*/  MUFU.EX2 R149, R220 ;  /* 0x000000dc00957308 */ /* 0x0009e20000000800 */
[----:B------:R-:W-:Y:S02]  /*124e0*/  IMAD.MOV.U32 R177, RZ, RZ, R179 ;  /* 0x000000ffffb17224 */ /* 0x000fe400078e00b3 */
[----:B------:R-:W-:Y:S02]  /*124f0*/  IMAD.MOV.U32 R179, RZ, RZ, R132 ;  /* 0x000000ffffb37224 */ /* 0x000fe400078e0084 */
[----:B------:R-:W-:Y:S02]  /*12500*/  IMAD.MOV.U32 R66, RZ, RZ, R208 ;  /* 0x000000ffff427224 */ /* 0x000fe400078e00d0 */
[----:B-1----:R1:W5:Y:S02]  /*12510*/  LDL.LU R226, [R1+0xa4] ;  /* 0x0000a40001e27983 */ /* 0x0023640000300800 */
[----:B------:R-:W-:Y:S01]  /*12520*/  IMAD.MOV.U32 R52, RZ, RZ, R54 ;  /* 0x000000ffff347224 */ /* 0x000fe200078e0036 */
[----:B------:R1:W-:Y:S01]  /*12530*/  MUFU.EX2 R132, R219 ;  /* 0x000000db00847308 */ /* 0x0003e20000000800 */
[----:B------:R-:W-:Y:S02]  /*12540*/  IMAD.MOV.U32 R50, RZ, RZ, R134 ;  /* 0x000000ffff327224 */ /* 0x000fe400078e0086 */
[----:B------:R-:W-:Y:S02]  /*12550*/  IMAD.MOV.U32 R180, RZ, RZ, R176 ;  /* 0x000000ffffb47224 */ /* 0x000fe400078e00b0 */
[----:B------:R-:W-:Y:S02]  /*12560*/  IMAD.MOV.U32 R134, RZ, RZ, R115 ;  /* 0x000000ffff867224 */ /* 0x000fe400078e0073 */
[----:B------:R-:W-:Y:S02]  /*12570*/  IMAD.MOV.U32 R49, RZ, RZ, R50 ;  /* 0x000000ffff317224 */ /* 0x000fe400078e0032 */
[----:B------:R-:W-:Y:S01]  /*12580*/  IMAD.MOV.U32 R50, RZ, RZ, R51 ;  /* 0x000000ffff327224 */ /* 0x000fe200078e0033 */
[----:B------:R3:W-:Y:S01]  /*12590*/  MUFU.EX2 R176, R217 ;  /* 0x000000d900b07308 */ /* 0x0007e20000000800 */
[----:B------:R-:W-:Y:S02]  /*125a0*/  IMAD.MOV.U32 R51, RZ, RZ, R52 ;  /* 0x000000ffff337224 */ /* 0x000fe400078e0034 */
[----:B------:R-:W-:Y:S01]  /*125b0*/  IMAD.MOV.U32 R52, RZ, RZ, R170 ;  /* 0x000000ffff347224 */ /* 0x000fe200078e00aa */
[----:B----4-:R4:W5:Y:S01]  /*125c0*/  LDL.LU R220, [R1+0xa0] ;  /* 0x0000a00001dc7983 */ /* 0x0109620000300800 */
[----:B------:R-:W-:Y:S02]  /*125d0*/  IMAD.MOV.U32 R170, RZ, RZ, R157 ;  /* 0x000000ffffaa7224 */ /* 0x000fe400078e009d */
[----:B------:R-:W-:Y:S02]  /*125e0*/  IMAD.MOV.U32 R157, RZ, RZ, R215 ;  /* 0x000000ffff9d7224 */ /* 0x000fe400078e00d7 */
[----:B------:R-:W-:Y:S01]  /*125f0*/  IMAD.MOV.U32 R164, RZ, RZ, R150 ;  /* 0x000000ffffa47224 */ /* 0x000fe200078e0096 */
[----:B------:R-:W-:Y:S01]  /*12600*/  MUFU.EX2 R115, R76 ;  /* 0x0000004c00737308 */ /* 0x000fe20000000800 */
[----:B------:R-:W-:Y:S02]  /*12610*/  IMAD.MOV.U32 R150, RZ, RZ, R180 ;  /* 0x000000ffff967224 */ /* 0x000fe400078e00b4 */
[----:B------:R-:W-:Y:S01]  /*12620*/  IMAD.MOV.U32 R180, RZ, RZ, R177 ;  /* 0x000000ffffb47224 */ /* 0x000fe200078e00b1 */
[----:B-1----:R4:W5:Y:S01]  /*12630*/  LDL.LU R219, [R1+0x9c] ;  /* 0x00009c0001db7983 */ /* 0x0029620000300800 */
[----:B------:R-:W-:Y:S02]  /*12640*/  IMAD.MOV.U32 R54, RZ, RZ, R130 ;  /* 0x000000ffff367224 */ /* 0x000fe400078e0082 */
[----:B------:R-:W-:Y:S01]  /*12650*/  IMAD.MOV.U32 R147, RZ, RZ, R171 ;  /* 0x000000ffff937224 */ /* 0x000fe200078e00ab */
[----:B------:R4:W5:Y:S01]  /*12660*/  LDL.LU R218, [R1+0x98] ;  /* 0x0000980001da7983 */ /* 0x0009620000300800 */
[-C--:B---3--:R-:W-:Y:S01]  /*12670*/  HMMA.16816.F32.BF16 R20, R44, R40.reuse, R20 ;  /* 0x000000282c14723c */ /* 0x088fe20000041814 */
[----:B------:R-:W-:Y:S01]  /*12680*/  IMAD.MOV.U32 R171, RZ, RZ, R143 ;  /* 0x000000ffffab7224 */ /* 0x000fe200078e008f */
[----:B------:R1:W-:Y:S01]  /*12690*/  MUFU.EX2 R177, R216 ;  /* 0x000000d800b17308 */ /* 0x0003e20000000800 */
[----:B------:R-:W-:Y:S02]  /*126a0*/  IMAD.MOV.U32 R143, RZ, RZ, R154 ;  /* 0x000000ffff8f7224 */ /* 0x000fe400078e009a */
[----:B------:R-:W-:Y:S01]  /*126b0*/  IMAD.MOV.U32 R154, RZ, RZ, R103 ;  /* 0x000000ffff9a7224 */ /* 0x000fe200078e0067 */
[----:B------:R4:W5:Y:S01]  /*126c0*/  LDL.LU R217, [R1+0x94] ;  /* 0x0000940001d97983 */ /* 0x0009620000300800 */
[----:B------:R-:W-:Y:S01]  /*126d0*/  IMAD.MOV.U32 R67, RZ, RZ, R53 ;  /* 0x000000ffff437224 */ /* 0x000fe200078e0035 */
[C---:B------:R-:W-:Y:S01]  /*126e0*/  HMMA.16816.F32.BF16 R24, R80.reuse, R40, R24 ;  /* 0x000000285018723c */ /* 0x040fe20000041818 */
[----:B------:R-:W-:Y:S03]  /*126f0*/  IMAD.MOV.U32 R118, RZ, RZ, R99 ;  /* 0x000000ffff767224 */ /* 0x000fe600078e0063 */
[----:B------:R-:W-:Y:S01]  /*12700*/  IMAD.MOV.U32 R71, RZ, RZ, R119 ;  /* 0x000000ffff477224 */ /* 0x000fe200078e0077 */
[----:B------:R-:W3:Y:S01]  /*12710*/  MUFU.EX2 R130, R97 ;  /* 0x0000006100827308 */ /* 0x000ee20000000800 */
[----:B------:R-:W-:Y:S02]  /*12720*/  IMAD.MOV.U32 R71, RZ, RZ, R170 ;  /* 0x000000ffff477224 */ /* 0x000fe400078e00aa */
[----:B------:R-:W-:Y:S01]  /*12730*/  IMAD.MOV.U32 R170, RZ, RZ, R214 ;  /* 0x000000ffffaa7224 */ /* 0x000fe200078e00d6 */
[-C--:B------:R-:W-:Y:S03]  /*12740*/  HMMA.16816.F32.BF16 R28, R80, R42.reuse, R28 ;  /* 0x0000002a501c723c */ /* 0x080fe6000004181c */
[----:B------:R-:W-:Y:S02]  /*12750*/  IMAD.MOV.U32 R69, RZ, RZ, R71 ;  /* 0x000000ffff457224 */ /* 0x000fe400078e0047 */
[----:B------:R-:W-:Y:S01]  /*12760*/  IMAD.MOV.U32 R166, RZ, RZ, R164 ;  /* 0x000000ffffa67224 */ /* 0x000fe200078e00a4 */
[----:B------:R3:W-:Y:S02]  /*12770*/  MUFU.EX2 R82, R66 ;  /* 0x0000004200527308 */ /* 0x0007e40000000800 */
[----:B------:R-:W-:Y:S01]  /*12780*/  HMMA.16816.F32.BF16 R32, R44, R42, R32 ;  /* 0x0000002a2c20723c */ /* 0x000fe20000041820 */
[----:B------:R-:W4:Y:S06]  /*12790*/  LDSM.16.MT88.4 R40, [R209+0x4c00] ;  /* 0x004c0000d128783b */ /* 0x000f2c0000004200 */
[--C-:B------:R-:W-:Y:S01]  /*127a0*/  HSET2.LE.AND R47, R144, R230.reuse, PT ;  /* 0x000000e6902f7233 */ /* 0x100fe20003803000 */
[----:B------:R2:W-:Y:S01]  /*127b0*/  MUFU.EX2 R97, R72 ;  /* 0x0000004800617308 */ /* 0x0005e20000000800 */
[----:B-1----:R1:W5:Y:S03]  /*127c0*/  LDL.LU R216, [R1+0x90] ;  /* 0x0000900001d87983 */ /* 0x0023660000300800 */
[--C-:B------:R-:W-:Y:S01]  /*127d0*/  HSET2.LE.AND R46, R145, R230.reuse, PT ;  /* 0x000000e6912e7233 */ /* 0x100fe20003803000 */
[----:B------:R1:W5:Y:S04]  /*127e0*/  LDL.LU R215, [R1+0x8c] ;  /* 0x00008c0001d77983 */ /* 0x0003680000300800 */
[----:B------:R1:W5:Y:S01]  /*127f0*/  LDL.LU R214, [R1+0x88] ;  /* 0x0000880001d67983 */ /* 0x0003620000300800 */
[----:B------:R-:W-:Y:S01]  /*12800*/  MUFU.EX2 R83, R74 ;  /* 0x0000004a00537308 */ /* 0x000fe20000000800 */
[----:B---3--:R-:W-:Y:S02]  /*12810*/  IMAD.MOV.U32 R66, RZ, RZ, R67 ;  /* 0x000000ffff427224 */ /* 0x008fe400078e0043 */
[----:B------:R-:W-:Y:S07]  /*12820*/  IMAD.MOV.U32 R67, RZ, RZ, R69 ;  /* 0x000000ffff437224 */ /* 0x000fee00078e0045 */
[----:B------:R-:W-:Y:S10]  /*12830*/  MUFU.EX2 R103, R100 ;  /* 0x0000006400677308 */ /* 0x000ff40000000800 */
[----:B------:R-:W-:Y:S01]  /*12840*/  MUFU.EX2 R100, R73 ;  /* 0x0000004900647308 */ /* 0x000fe20000000800 */
[-C--:B----4-:R-:W-:Y:S09]  /*12850*/  HMMA.16816.F32.BF16 R4, R56, R40.reuse, R4 ;  /* 0x000000283804723c */ /* 0x090ff20000041804 */
[----:B------:R-:W-:Y:S01]  /*12860*/  MUFU.EX2 R99, R112 ;  /* 0x0000007000637308 */ /* 0x000fe20000000800 */
[C---:B------:R-:W-:Y:S08]  /*12870*/  HMMA.16816.F32.BF16 R8, R60.reuse, R40, R8 ;  /* 0x000000283c08723c */ /* 0x040ff00000041808 */
[-C--:B------:R-:W-:Y:S01]  /*12880*/  HMMA.16816.F32.BF16 R12, R60, R42.reuse, R12 ;  /* 0x0000002a3c0c723c */ /* 0x080fe2000004180c */
[----:B------:R-:W-:Y:S07]  /*12890*/  MUFU.EX2 R112, R78 ;  /* 0x0000004e00707308 */ /* 0x000fee0000000800 */
[C---:B------:R-:W-:Y:S01]  /*128a0*/  HMMA.16816.F32.BF16 R16, R56.reuse, R42, R16 ;  /* 0x0000002a3810723c */ /* 0x040fe20000041810 */
[----:B------:R-:W3:Y:S02]  /*128b0*/  LDSM.16.MT88.4 R40, [R210+0x4c00] ;  /* 0x004c0000d228783b */ /* 0x000ee40000004200 */
[----:B------:R-:W-:Y:S10]  /*128c0*/  MUFU.EX2 R81, R66 ;  /* 0x0000004200517308 */ /* 0x000ff40000000800 */
[----:B------:R-:W4:Y:S10]  /*128d0*/  MUFU.EX2 R119, R79 ;  /* 0x0000004f00777308 */ /* 0x000f340000000800 */
[----:B------:R-:W-:Y:S10]  /*128e0*/  MUFU.EX2 R79, R75 ;  /* 0x0000004b004f7308 */ /* 0x000ff40000000800 */
[----:B------:R-:W-:Y:S01]  /*128f0*/  MUFU.EX2 R164, R180 ;  /* 0x000000b400a47308 */ /* 0x000fe20000000800 */
[-C--:B---3--:R-:W-:Y:S09]  /*12900*/  HMMA.16816.F32.BF16 R20, R56, R40.reuse, R20 ;  /* 0x000000283814723c */ /* 0x088ff20000041814 */
[----:B------:R-:W-:Y:S01]  /*12910*/  MUFU.EX2 R180, R128 ;  /* 0x0000008000b47308 */ /* 0x000fe20000000800 */
[C---:B------:R-:W-:Y:S09]  /*12920*/  HMMA.16816.F32.BF16 R24, R60.reuse, R40, R24 ;  /* 0x000000283c18723c */ /* 0x040ff20000041818 */
[----:B------:R-:W3:Y:S03]  /*12930*/  MUFU.EX2 R128, R77 ;  /* 0x0000004d00807308 */ /* 0x000ee60000000800 */
[----:B------:R-:W-:Y:S01]  /*12940*/  LOP3.LUT R40, R39, 0xff, RZ, 0xc0, !PT ;  /* 0x000000ff27287812 */ /* 0x000fe200078ec0ff */
[-C--:B------:R-:W-:Y:S01]  /*12950*/  HMMA.16816.F32.BF16 R28, R60, R42.reuse, R28 ;  /* 0x0000002a3c1c723c */ /* 0x080fe2000004181c */
[----:B------:R-:W-:Y:S02]  /*12960*/  SHF.R.U32.HI R39, RZ, 0x18, R39 ;  /* 0x00000018ff277819 */ /* 0x000fe40000011627 */
[----:B------:R-:W-:Y:S02]  /*12970*/  PRMT R48, R40, 0x5410, R37 ;  /* 0x0000541028307816 */ /* 0x000fe40000000025 */
[----:B------:R-:W-:Y:S01]  /*12980*/  LOP3.LUT R37, R84, 0xffff, RZ, 0xc0, !PT ;  /* 0x0000ffff54257812 */ /* 0x000fe200078ec0ff */
[----:B------:R-:W-:Y:S02]  /*12990*/  MUFU.EX2 R76, R67 ;  /* 0x00000043004c7308 */ /* 0x000fe40000000800 */
[----:B------:R-:W-:Y:S01]  /*129a0*/  HMMA.16816.F32.BF16 R32, R56, R42, R32 ;  /* 0x0000002a3820723c */ /* 0x000fe20000041820 */
[----:B------:R-:W-:Y:S03]  /*129b0*/  LOP3.LUT R41, R225, UR11, R182, 0x96, !PT ;  /* 0x0000000be1297c12 */ /* 0x000fe6000f8e96b6 */
[----:B------:R-:W-:Y:S03]  /*129c0*/  SHF.R.U32.HI R37, RZ, 0x8, R37 ;  /* 0x00000008ff257819 */ /* 0x000fe60000011625 */
[----:B------:R-:W-:Y:S01]  /*129d0*/  IMAD.MOV.U32 R58, RZ, RZ, R50 ;  /* 0x000000ffff3a7224 */ /* 0x000fe200078e0032 */
[----:B------:R-:W-:Y:S01]  /*129e0*/  PRMT R57, R38, 0x5410, R39 ;  /* 0x0000541026397816 */ /* 0x000fe20000000027 */
[----:B------:R-:W1:Y:S03]  /*129f0*/  MUFU.EX2 R118, R118 ;  /* 0x0000007600767308 */ /* 0x000e660000000800 */
[----:B------:R-:W-:Y:S02]  /*12a00*/  LOP3.LUT R38, R84, 0xff, RZ, 0xc0, !PT ;  /* 0x000000ff54267812 */ /* 0x000fe400078ec0ff */
[----:B------:R-:W-:Y:S02]  /*12a10*/  SHF.R.U32.HI R39, RZ, 0x18, R84 ;  /* 0x00000018ff277819 */ /* 0x000fe40000011654 */
[----:B------:R-:W-:Y:S02]  /*12a20*/  PRMT R135, R38, 0x5410, R37 ;  /* 0x0000541026877816 */ /* 0x000fe40000000025 */
[----:B------:R-:W-:Y:S01]  /*12a30*/  LOP3.LUT R38, R183, UR13, R70, 0x96, !PT ;  /* 0x0000000db7267c12 */ /* 0x000fe2000f8e9646 */
[----:B------:R-:W-:Y:S01]  /*12a40*/  IMAD.MOV.U32 R70, RZ, RZ, R49 ;  /* 0x000000ffff467224 */ /* 0x000fe200078e0031 */
[----:B------:R-:W-:Y:S01]  /*12a50*/  SHF.R.U32.HI R37, RZ, 0x10, R84 ;  /* 0x00000010ff257819 */ /* 0x000fe20000011654 */
[----:B------:R-:W-:Y:S01]  /*12a60*/  IMAD.MOV.U32 R49, RZ, RZ, R52 ;  /* 0x000000ffff317224 */ /* 0x000fe200078e0034 */
[----:B------:R1:W-:Y:S01]  /*12a70*/  MUFU.EX2 R84, R211 ;  /* 0x000000d300547308 */ /* 0x0003e20000000800 */
[----:B------:R-:W-:Y:S01]  /*12a80*/  IMAD.WIDE.U32 R44, R38, -0x2daee0ad, RZ ;  /* 0xd2511f53262c7825 */ /* 0x000fe200078e00ff */
[----:B------:R-:W-:Y:S03]  /*12a90*/  LOP3.LUT R37, R37, 0xff, RZ, 0xc0, !PT ;  /* 0x000000ff25257812 */ /* 0x000fe600078ec0ff */
[----:B------:R-:W-:Y:S01]  /*12aa0*/  IMAD.MOV.U32 R52, RZ, RZ, R157 ;  /* 0x000000ffff347224 */ /* 0x000fe200078e009d */
[----:B------:R-:W-:Y:S01]  /*12ab0*/  LOP3.LUT R42, R45, UR10, R212, 0x96, !PT ;  /* 0x0000000a2d2a7c12 */ /* 0x000fe2000f8e96d4 */
[----:B------:R-:W-:Y:S01]  /*12ac0*/  IMAD.MOV.U32 R157, RZ, RZ, R134 ;  /* 0x000000ffff9d7224 */ /* 0x000fe200078e0086 */
[----:B------:R3:W5:Y:S01]  /*12ad0*/  LDL.LU.64 R212, [R1+0x80] ;  /* 0x0000800001d47983 */ /* 0x0007620000300a00 */
[----:B------:R-:W-:Y:S01]  /*12ae0*/  IMAD.MOV.U32 R71, RZ, RZ, R52 ;  /* 0x000000ffff477224 */ /* 0x000fe200078e0034 */
[----:B------:R-:W-:Y:S01]  /*12af0*/  PRMT R134, R37, 0x5410, R39 ;  /* 0x0000541025867816 */ /* 0x000fe20000000027 */
[----:B------:R-:W-:Y:S01]  /*12b00*/  IMAD.WIDE.U32 R42, R42, -0x326172a9, RZ ;  /* 0xcd9e8d572a2a7825 */ /* 0x000fe200078e00ff */
[----:B------:R-:W-:Y:S01]  /*12b10*/  SHF.R.U32.HI R37, RZ, 0x8, R140 ;  /* 0x00000008ff257819 */ /* 0x000fe2000001168c */
[----:B------:R3:W3:Y:S02]  /*12b20*/  MUFU.EX2 R80, R70 ;  /* 0x0000004600507308 */ /* 0x0006e40000000800 */
[----:B------:R-:W-:Y:S01]  /*12b30*/  IMAD.WIDE.U32 R38, R41, -0x2daee0ad, RZ ;  /* 0xd2511f5329267825 */ /* 0x000fe200078e00ff */
[----:B------:R-:W-:Y:S02]  /*12b40*/  LOP3.LUT R40, R43, UR9, R224, 0x96, !PT ;  /* 0x000000092b287c12 */ /* 0x000fe4000f8e96e0 */
[----:B--2---:R-:W-:Y:S01]  /*12b50*/  PRMT R72, R141, 0x5410, R37 ;  /* 0x000054108d487816 */ /* 0x004fe20000000025 */
[----:B------:R-:W-:Y:S01]  /*12b60*/  IMAD.MOV.U32 R69, RZ, RZ, R49 ;  /* 0x000000ffff457224 */ /* 0x000fe200078e0031 */
[----:B------:R-:W-:Y:S01]  /*12b70*/  LOP3.LUT R39, R39, UR8, R44, 0x96, !PT ;  /* 0x0000000827277c12 */ /* 0x000fe2000f8e962c */
[----:B------:R-:W-:Y:S01]  /*12b80*/  IMAD.WIDE.U32 R40, R40, -0x2daee0ad, RZ ;  /* 0xd2511f5328287825 */ /* 0x000fe200078e00ff */
[----:B------:R-:W-:Y:S01]  /*12b90*/  SHF.R.U32.HI R37, RZ, 0x8, R96 ;  /* 0x00000008ff257819 */ /* 0x000fe20000011660 */
[----:B------:R2:W2:Y:S01]  /*12ba0*/  MUFU.EX2 R77, R69 ;  /* 0x00000045004d7308 */ /* 0x0004a20000000800 */
[----:B-1----:R1:W5:Y:S01]  /*12bb0*/  LDL.LU R211, [R1+0x78] ;  /* 0x0000780001d37983 */ /* 0x0023620000300800 */
[----:B------:R-:W-:Y:S01]  /*12bc0*/  IMAD.MOV.U32 R49, RZ, RZ, R146 ;  /* 0x000000ffff317224 */ /* 0x000fe200078e0092 */
[----:B------:R-:W-:Y:S01]  /*12bd0*/  LOP3.LUT R41, R41, UR6, R38, 0x96, !PT ;  /* 0x0000000629297c12 */ /* 0x000fe2000f8e9626 */
[----:B------:R-:W-:Y:S01]  /*12be0*/  IMAD.WIDE.U32 R38, R39, -0x326172a9, RZ ;  /* 0xcd9e8d5727267825 */ /* 0x000fe200078e00ff */
[----:B------:R-:W-:Y:S01]  /*12bf0*/  PRMT R74, R102, 0x5410, R37 ;  /* 0x00005410664a7816 */ /* 0x000fe20000000025 */
[----:B------:R1:W5:Y:S01]  /*12c00*/  LDL.LU R208, [R1+0x74] ;  /* 0x0000740001d07983 */ /* 0x0003620000300800 */
[----:B------:R-:W-:Y:S01]  /*12c10*/  LOP3.LUT R37, R86, 0xffff, RZ, 0xc0, !PT ;  /* 0x0000ffff56257812 */ /* 0x000fe200078ec0ff */
[----:B------:R-:W-:Y:S01]  /*12c20*/  IMAD.MOV.U32 R146, RZ, RZ, R55 ;  /* 0x000000ffff927224 */ /* 0x000fe200078e0037 */
[----:B------:R-:W-:Y:S01]  /*12c30*/  LOP3.LUT R42, R39, UR7, R42, 0x96, !PT ;  /* 0x00000007272a7c12 */ /* 0x000fe2000f8e962a */
[----:B------:R-:W-:Y:S01]  /*12c40*/  IMAD.MOV.U32 R183, RZ, RZ, R49 ;  /* 0x000000ffffb77224 */ /* 0x000fe200078e0031 */
[----:B------:R-:W-:Y:S01]  /*12c50*/  F2FP.BF16.PACK_AB R44, R130, R116 ;  /* 0x00000074822c723e */ /* 0x000fe200000010ff */
[----:B------:R-:W-:Y:S01]  /*12c60*/  IMAD.MOV.U32 R141, RZ, RZ, R51 ;  /* 0x000000ffff8d7224 */ /* 0x000fe200078e0033 */
[----:B------:R-:W-:Y:S01]  /*12c70*/  LOP3.LUT R39, R152, 0xff, RZ, 0xc0, !PT ;  /* 0x000000ff98277812 */ /* 0x000fe200078ec0ff */
[----:B------:R-:W-:Y:S01]  /*12c80*/  IMAD.WIDE.U32 R42, R42, -0x2daee0ad, RZ ;  /* 0xd2511f532a2a7825 */ /* 0x000fe200078e00ff */
[----:B------:R-:W-:Y:S02]  /*12c90*/  MUFU.EX2 R179, R179 ;  /* 0x000000b300b37308 */ /* 0x000fe40000000800 */
[----:B------:R-:W-:Y:S01]  /*12ca0*/  PRMT R68, R39, 0x5410, R153 ;  /* 0x0000541027447816 */ /* 0x000fe20000000099 */
[----:B---3--:R-:W-:Y:S01]  /*12cb0*/  IMAD.MOV.U32 R70, RZ, RZ, R54 ;  /* 0x000000ffff467224 */ /* 0x008fe200078e0036 */
[----:B------:R-:W-:Y:S01]  /*12cc0*/  LOP3.LUT R52, R43, UR4, R40, 0x96, !PT ;  /* 0x000000042b347c12 */ /* 0x000fe2000f8e9628 */
[----:B------:R-:W-:Y:S01]  /*12cd0*/  IMAD.WIDE.U32 R40, R41, -0x326172a9, RZ ;  /* 0xcd9e8d5729287825 */ /* 0x000fe200078e00ff */
[----:B------:R-:W-:Y:S03]  /*12ce0*/  SHF.R.U32.HI R39, RZ, 0x8, R37 ;  /* 0x00000008ff277819 */ /* 0x000fe60000011625 */
[----:B------:R-:W-:Y:S01]  /*12cf0*/  IMAD.WIDE.U32 R52, R52, -0x326172a9, RZ ;  /* 0xcd9e8d5734347825 */ /* 0x000fe200078e00ff */
[----:B------:R-:W-:Y:S01]  /*12d00*/  LOP3.LUT R54, R41, UR5, R38, 0x96, !PT ;  /* 0x0000000529367c12 */ /* 0x000fe2000f8e9626 */
[----:B------:R-:W3:Y:S01]  /*12d10*/  MUFU.EX2 R150, R150 ;  /* 0x0000009600967308 */ /* 0x000ee20000000800 */
[----:B------:R-:W-:Y:S01]  /*12d20*/  LOP3.LUT R41, R86, 0xff, RZ, 0xc0, !PT ;  /* 0x000000ff56297812 */ /* 0x000fe200078ec0ff */
[----:B------:R-:W-:Y:S01]  /*12d30*/  IMAD.MOV.U32 R182, RZ, RZ, R70 ;  /* 0x000000ffffb67224 */ /* 0x000fe200078e0046 */
[----:B------:R-:W-:Y:S01]  /*12d40*/  LOP3.LUT R37, R52, 0xffff, RZ, 0xc0, !PT ;  /* 0x0000ffff34257812 */ /* 0x000fe200078ec0ff */
[----:B------:R-:W-:Y:S01]  /*12d50*/  IMAD.WIDE.U32 R54, R54, -0x2daee0ad, RZ ;  /* 0xd2511f5336367825 */ /* 0x000fe200078e00ff */
[----:B------:R-:W-:Y:S02]  /*12d60*/  LOP3.LUT R38, R117, 0xff, RZ, 0xc0, !PT ;  /* 0x000000ff75267812 */ /* 0x000fe400078ec0ff */
[----:B------:R-:W-:Y:S01]  /*12d70*/  PRMT R64, R41, 0x5410, R39 ;  /* 0x0000541029407816 */ /* 0x000fe20000000027 */
[----:B------:R-:W-:Y:S01]  /*12d80*/  IMAD.MOV.U32 R140, RZ, RZ, R71 ;  /* 0x000000ffff8c7224 */ /* 0x000fe200078e0047 */
[----:B------:R-:W-:Y:S01]  /*12d90*/  SHF.R.U32.HI R37, RZ, 0x8, R37 ;  /* 0x00000008ff257819 */ /* 0x000fe20000011625 */
[----:B------:R-:W-:Y:S01]  /*12da0*/  FADD.FTZ R58, R58, R141 ;  /* 0x0000008d3a3a7221 */ /* 0x000fe20000010000 */
[----:B------:R-:W-:Y:S02]  /*12db0*/  SHF.R.U32.HI R39, RZ, 0x10, R86 ;  /* 0x00000010ff277819 */ /* 0x000fe40000011656 */
[----:B------:R-:W-:Y:S01]  /*12dc0*/  PRMT R73, R38, 0x5410, R131 ;  /* 0x0000541026497816 */ /* 0x000fe20000000083 */
[----:B------:R-:W-:Y:S01]  /*12dd0*/  FADD.FTZ R58, R140, R58 ;  /* 0x0000003a8c3a7221 */ /* 0x000fe20000010000 */
[----:B------:R-:W-:Y:S02]  /*12de0*/  LOP3.LUT R38, R52, 0xff, RZ, 0xc0, !PT ;  /* 0x000000ff34267812 */ /* 0x000fe400078ec0ff */
[----:B------:R-:W-:Y:S01]  /*12df0*/  LOP3.LUT R56, R53, UR15, R40, 0x96, !PT ;  /* 0x0000000f35387c12 */ /* 0x000fe2000f8e9628 */
[----:B------:R-:W-:Y:S01]  /*12e00*/  FADD.FTZ R58, R183, R58 ;  /* 0x0000003ab73a7221 */ /* 0x000fe20000010000 */
[----:B------:R-:W-:Y:S02]  /*12e10*/  PRMT R78, R38, 0x5410, R37 ;  /* 0x00005410264e7816 */ /* 0x000fe40000000025 */
[----:B------:R-:W-:Y:S01]  /*12e20*/  LOP3.LUT R37, R39, 0xff, RZ, 0xc0, !PT ;  /* 0x000000ff27257812 */ /* 0x000fe200078ec0ff */
[--C-:B------:R-:W-:Y:S01]  /*12e30*/  HSET2.LE.AND R39, R184, R230.reuse, PT ;  /* 0x000000e6b8277233 */ /* 0x100fe20003803000 */
[----:B------:R-:W-:Y:S02]  /*12e40*/  SHF.R.U32.HI R38, RZ, 0x18, R86 ;  /* 0x00000018ff267819 */ /* 0x000fe40000011656 */
[----:B------:R-:W-:Y:S02]  /*12e50*/  LOP3.LUT R59, R55, UR14, R42, 0x96, !PT ;  /* 0x0000000e373b7c12 */ /* 0x000fe4000f8e962a */
[----:B------:R-:W-:Y:S01]  /*12e60*/  PRMT R66, R37, 0x5410, R38 ;  /* 0x0000541025427816 */ /* 0x000fe20000000026 */
[----:B------:R-:W1:Y:S01]  /*12e70*/  LDSM.16.MT88.4 R40, [R209+0x5000] ;  /* 0x00500000d128783b */ /* 0x000e620000004200 */
[----:B------:R-:W-:Y:S01]  /*12e80*/  LOP3.LUT R39, R39, R44, RZ, 0xc0, !PT ;  /* 0x0000002c27277212 */ /* 0x000fe200078ec0ff */
[--C-:B------:R-:W-:Y:S01]  /*12e90*/  HSET2.LE.AND R38, R186, R230.reuse, PT ;  /* 0x000000e6ba267233 */ /* 0x100fe20003803000 */
[----:B----4-:R-:W-:Y:S02]  /*12ea0*/  F2FP.BF16.PACK_AB R44, R119, R112 ;  /* 0x00000070772c723e */ /* 0x010fe400000010ff */
[C---:B------:R-:W-:Y:S02]  /*12eb0*/  LOP3.LUT R67, R54.reuse, 0xffff, RZ, 0xc0, !PT ;  /* 0x0000ffff36437812 */ /* 0x040fe400078ec0ff */
[----:B------:R-:W-:Y:S01]  /*12ec0*/  LOP3.LUT R47, R47, R44, RZ, 0xc0, !PT ;  /* 0x0000002c2f2f7212 */ /* 0x000fe200078ec0ff */
[----:B------:R-:W4:Y:S01]  /*12ed0*/  LDL.LU R37, [R1+0x30] ;  /* 0x0000300001257983 */ /* 0x000f220000300800 */
[--C-:B--2---:R-:W-:Y:S02]  /*12ee0*/  SHF.R.U32.HI R69, RZ, 0x10, R54.reuse ;  /* 0x00000010ff457819 */ /* 0x104fe40000011636 */
[----:B------:R-:W-:Y:S02]  /*12ef0*/  LOP3.LUT R71, R54, 0xff, RZ, 0xc0, !PT ;  /* 0x000000ff36477812 */ /* 0x000fe400078ec0ff */
[----:B------:R-:W-:Y:S01]  /*12f00*/  SHF.R.U32.HI R70, RZ, 0x18, R54 ;  /* 0x00000018ff467819 */ /* 0x000fe20000011636 */
[----:B----4-:R-:W-:Y:S01]  /*12f10*/  FFMA.FTZ R60, R36, R37, R205 ;  /* 0x00000025243c7223 */ /* 0x010fe200000100cd */
[----:B------:R-:W-:Y:S01]  /*12f20*/  F2FP.BF16.PACK_AB R37, R101, R98 ;  /* 0x000000626525723e */ /* 0x000fe200000010ff */
[----:B------:R-:W2:Y:S02]  /*12f30*/  LDL.LU R36, [R1+0x34] ;  /* 0x0000340001247983 */ /* 0x000ea40000300800 */
[----:B------:R-:W-:Y:S02]  /*12f40*/  FADD.FTZ R60, R244, R60 ;  /* 0x0000003cf43c7221 */ /* 0x000fe40000010000 */
[----:B------:R-:W4:Y:S01]  /*12f50*/  LDL.LU R45, [R1+0x38] ;  /* 0x00003800012d7983 */ /* 0x000f220000300800 */
[----:B--2---:R-:W-:Y:S01]  /*12f60*/  FFMA.FTZ R61, R2, R36, R204 ;  /* 0x00000024023d7223 */ /* 0x004fe200000100cc */
[--C-:B------:R-:W-:Y:S01]  /*12f70*/  HSET2.LE.AND R36, R181, R230.reuse, PT ;  /* 0x000000e6b5247233 */ /* 0x100fe20003803000 */
[----:B------:R-:W-:Y:S01]  /*12f80*/  F2FP.BF16.PACK_AB R2, R129, R114 ;  /* 0x000000728102723e */ /* 0x000fe200000010ff */
[----:B----4-:R-:W-:Y:S01]  /*12f90*/  FFMA.FTZ R65, R0, R45, R203 ;  /* 0x0000002d00417223 */ /* 0x010fe200000100cb */
[--C-:B------:R-:W-:Y:S01]  /*12fa0*/  HSET2.LE.AND R45, R48, R230.reuse, PT ;  /* 0x000000e6302d7233 */ /* 0x100fe20003803000 */
[----:B------:R-:W-:Y:S01]  /*12fb0*/  F2FP.BF16.PACK_AB R48, R100, R97 ;  /* 0x000000616430723e */ /* 0x000fe200000010ff */
[----:B------:R-:W-:Y:S01]  /*12fc0*/  FADD.FTZ R61, R234, R61 ;  /* 0x0000003dea3d7221 */ /* 0x000fe20000010000 */
[----:B------:R-:W-:Y:S01]  /*12fd0*/  LOP3.LUT R36, R36, R37, RZ, 0xc0, !PT ;  /* 0x0000002524247212 */ /* 0x000fe200078ec0ff */
[--C-:B------:R-:W-:Y:S01]  /*12fe0*/  HSET2.LE.AND R37, R185, R230.reuse, PT ;  /* 0x000000e6b9257233 */ /* 0x100fe20003803000 */
[----:B------:R-:W-:Y:S02]  /*12ff0*/  F2FP.BF16.PACK_AB R0, R103, R99 ;  /* 0x000000636700723e */ /* 0x000fe400000010ff */
[----:B------:R-:W-:Y:S01]  /*13000*/  LOP3.LUT R44, R45, R48, RZ, 0xc0, !PT ;  /* 0x000000302d2c7212 */ /* 0x000fe200078ec0ff */
[--C-:B------:R-:W-:Y:S01]  /*13010*/  HSET2.LE.AND R45, R57, R230.reuse, PT ;  /* 0x000000e6392d7233 */ /* 0x100fe20003803000 */
[----:B------:R-:W2:Y:S01]  /*13020*/  LDSM.16.MT88.4 R48, [R210+0x5000] ;  /* 0x00500000d230783b */ /* 0x000ea20000004200 */
[----:B------:R-:W-:Y:S02]  /*13030*/  LOP3.LUT R38, R38, R2, RZ, 0xc0, !PT ;  /* 0x0000000226267212 */ /* 0x000fe400078ec0ff */
[----:B------:R-:W-:Y:S02]  /*13040*/  LOP3.LUT R37, R37, R0, RZ, 0xc0, !PT ;  /* 0x0000000025257212 */ /* 0x000fe400078ec0ff */
[----:B------:R-:W-:Y:S02]  /*13050*/  F2FP.BF16.PACK_AB R2, R128, R115 ;  /* 0x000000738002723e */ /* 0x000fe400000010ff */
[----:B------:R-:W-:Y:S02]  /*13060*/  F2FP.BF16.PACK_AB R0, R79, R83 ;  /* 0x000000534f00723e */ /* 0x000fe400000010ff */
[--C-:B------:R-:W-:Y:S01]  /*13070*/  SHF.R.U32.HI R57, RZ, 0x18, R52.reuse ;  /* 0x00000018ff397819 */ /* 0x100fe20000011634 */
[-C--:B-1----:R-:W-:Y:S01]  /*13080*/  HMMA.16816.F32.BF16 R4, R36, R40.reuse, R4 ;  /* 0x000000282404723c */ /* 0x082fe20000041804 */
[----:B------:R-:W-:Y:S02]  /*13090*/  LOP3.LUT R46, R46, R2, RZ, 0xc0, !PT ;  /* 0x000000022e2e7212 */ /* 0x000fe400078ec0ff */
[----:B------:R-:W-:Y:S02]  /*130a0*/  LOP3.LUT R45, R45, R0, RZ, 0xc0, !PT ;  /* 0x000000002d2d7212 */ /* 0x000fe400078ec0ff */
[----:B------:R-:W-:Y:S02]  /*130b0*/  SHF.R.U32.HI R2, RZ, 0x10, R52 ;  /* 0x00000010ff027819 */ /* 0x000fe40000011634 */
[----:B------:R-:W-:Y:S02]  /*130c0*/  LOP3.LUT R52, R85, 0xffff, RZ, 0xc0, !PT ;  /* 0x0000ffff55347812 */ /* 0x000fe400078ec0ff */
[----:B------:R-:W-:Y:S01]  /*130d0*/  LOP3.LUT R53, R2, 0xff, RZ, 0xc0, !PT ;  /* 0x000000ff02357812 */ /* 0x000fe200078ec0ff */
[C---:B------:R-:W-:Y:S02]  /*130e0*/  HMMA.16816.F32.BF16 R8, R44.reuse, R40, R8 ;  /* 0x000000282c08723c */ /* 0x040fe40000041808 */
[----:B------:R-:W-:Y:S02]  /*130f0*/  SHF.R.U32.HI R2, RZ, 0x8, R52 ;  /* 0x00000008ff027819 */ /* 0x000fe40000011634 */
[----:B------:R-:W-:Y:S01]  /*13100*/  PRMT R75, R53, 0x5410, R57 ;  /* 0x00005410354b7816 */ /* 0x000fe20000000039 */
[----:B------:R-:W-:Y:S01]  /*13110*/  FADD.FTZ R57, R232, R65 ;  /* 0x00000041e8397221 */ /* 0x000fe20000010000 */
[----:B------:R-:W1:Y:S01]  /*13120*/  LDSM.16.MT88.4 R52, [R209+0x5400] ;  /* 0x00540000d134783b */ /* 0x000e620000004200 */
[----:B------:R-:W-:Y:S01]  /*13130*/  LOP3.LUT R0, R85, 0xff, RZ, 0xc0, !PT ;  /* 0x000000ff55007812 */ /* 0x000fe200078ec0ff */
[-C--:B------:R-:W-:Y:S01]  /*13140*/  HMMA.16816.F32.BF16 R12, R44, R42.reuse, R12 ;  /* 0x0000002a2c0c723c */ /* 0x080fe2000004180c */
[----:B------:R-:W-:Y:S01]  /*13150*/  FADD.FTZ R57, R223, R57 ;  /* 0x00000039df397221 */ /* 0x000fe20000010000 */
[----:B------:R-:W-:Y:S02]  /*13160*/  MUFU.EX2 R65, R121 ;  /* 0x0000007900417308 */ /* 0x000fe40000000800 */
[----:B------:R-:W-:Y:S01]  /*13170*/  PRMT R63, R0, 0x5410, R2 ;  /* 0x00005410003f7816 */ /* 0x000fe20000000002 */
[--C-:B------:R-:W-:Y:S01]  /*13180*/  HSET2.LE.AND R40, R64, R230.reuse, PT ;  /* 0x000000e640287233 */ /* 0x100fe20003803000 */
[--C-:B------:R-:W-:Y:S02]  /*13190*/  SHF.R.U32.HI R0, RZ, 0x10, R85.reuse ;  /* 0x00000010ff007819 */ /* 0x100fe40000011655 */
[C---:B------:R-:W-:Y:S01]  /*131a0*/  HMMA.16816.F32.BF16 R16, R36.reuse, R42, R16 ;  /* 0x0000002a2410723c */ /* 0x040fe20000041810 */
[----:B------:R-:W-:Y:S03]  /*131b0*/  SHF.R.U32.HI R2, RZ, 0x18, R85 ;  /* 0x00000018ff027819 */ /* 0x000fe60000011655 */
[----:B------:R-:W-:Y:S02]  /*131c0*/  LOP3.LUT R0, R0, 0xff, RZ, 0xc0, !PT ;  /* 0x000000ff00007812 */ /* 0x000fe400078ec0ff */
[----:B------:R-:W-:Y:S02]  /*131d0*/  F2FP.BF16.PACK_AB R41, R136, R132 ;  /* 0x000000848829723e */ /* 0x000fe400000010ff */
[-C--:B--2---:R-:W-:Y:S01]  /*131e0*/  HMMA.16816.F32.BF16 R20, R36, R48.reuse, R20 ;  /* 0x000000302414723c */ /* 0x084fe20000041814 */
[----:B------:R-:W-:Y:S03]  /*131f0*/  PRMT R62, R0, 0x5410, R2 ;  /* 0x00005410003e7816 */ /* 0x000fe60000000002 */
[--C-:B------:R-:W-:Y:S01]  /*13200*/  HSET2.LE.AND R0, R72, R230.reuse, PT ;  /* 0x000000e648007233 */ /* 0x100fe20003803000 */
[----:B------:R-:W-:Y:S01]  /*13210*/  F2FP.BF16.PACK_AB R2, R149, R148 ;  /* 0x000000949502723e */ /* 0x000fe200000010ff */
[----:B------:R-:W-:Y:S01]  /*13220*/  MUFU.EX2 R72, R171 ;  /* 0x000000ab00487308 */ /* 0x000fe20000000800 */
[----:B------:R-:W-:Y:S01]  /*13230*/  LOP3.LUT R40, R40, R41, RZ, 0xc0, !PT ;  /* 0x0000002928287212 */ /* 0x000fe200078ec0ff */
[C---:B------:R-:W-:Y:S01]  /*13240*/  HMMA.16816.F32.BF16 R24, R44.reuse, R48, R24 ;  /* 0x000000302c18723c */ /* 0x040fe20000041818 */
[----:B------:R-:W-:Y:S03]  /*13250*/  LOP3.LUT R42, R0, R2, RZ, 0xc0, !PT ;  /* 0x00000002002a7212 */ /* 0x000fe600078ec0ff */
[--C-:B------:R-:W-:Y:S01]  /*13260*/  HSET2.LE.AND R0, R68, R230.reuse, PT ;  /* 0x000000e644007233 */ /* 0x100fe20003803000 */
[----:B------:R-:W-:Y:S01]  /*13270*/  F2FP.BF16.PACK_AB R43, R118, R113 ;  /* 0x00000071762b723e */ /* 0x000fe200000010ff */
[--C-:B------:R-:W-:Y:S01]  /*13280*/  HSET2.LE.AND R2, R66, R230.reuse, PT ;  /* 0x000000e642027233 */ /* 0x100fe20003803000 */
[----:B------:R-:W-:Y:S01]  /*13290*/  F2FP.BF16.PACK_AB R41, R84, R80 ;  /* 0x000000505429723e */ /* 0x000fe200000010ff */
[-C--:B------:R-:W-:Y:S01]  /*132a0*/  HMMA.16816.F32.BF16 R28, R44, R50.reuse, R28 ;  /* 0x000000322c1c723c */ /* 0x080fe2000004181c */
[----:B------:R-:W-:Y:S01]  /*132b0*/  LOP3.LUT R43, R0, R43, RZ, 0xc0, !PT ;  /* 0x0000002b002b7212 */ /* 0x000fe200078ec0ff */
[----:B------:R-:W-:Y:S02]  /*132c0*/  MUFU.EX2 R66, R120 ;  /* 0x0000007800427308 */ /* 0x000fe40000000800 */
[----:B------:R-:W-:Y:S01]  /*132d0*/  FADD.FTZ R0, R233, R61 ;  /* 0x0000003de9007221 */ /* 0x000fe20000010000 */
[----:B------:R-:W-:Y:S01]  /*132e0*/  LOP3.LUT R41, R2, R41, RZ, 0xc0, !PT ;  /* 0x0000002902297212 */ /* 0x000fe200078ec0ff */
[----:B------:R-:W-:Y:S01]  /*132f0*/  FADD.FTZ R2, R182, R60 ;  /* 0x0000003cb6027221 */ /* 0x000fe20000010000 */
[--C-:B------:R-:W-:Y:S01]  /*13300*/  HSET2.LE.AND R48, R73, R230.reuse, PT ;  /* 0x000000e649307233 */ /* 0x100fe20003803000 */
[----:B------:R-:W-:Y:S01]  /*13310*/  FADD.FTZ R60, R231, R0 ;  /* 0x00000000e73c7221 */ /* 0x000fe20000010000 */
[----:B------:R-:W-:Y:S01]  /*13320*/  HMMA.16816.F32.BF16 R32, R36, R50, R32 ;  /* 0x000000322420723c */ /* 0x000fe20000041820 */
[----:B------:R-:W2:Y:S02]  /*13330*/  LDSM.16.MT88.4 R36, [R210+0x5400] ;  /* 0x00540000d224783b */ /* 0x000ea40000004200 */
[----:B------:R-:W-:Y:S01]  /*13340*/  FADD.FTZ R64, R147, R2 ;  /* 0x0000000293407221 */ /* 0x000fe20000010000 */
[----:B------:R4:W-:Y:S01]  /*13350*/  MUFU.EX2 R73, R146 ;  /* 0x0000009200497308 */ /* 0x0009e20000000800 */
[--C-:B------:R-:W-:Y:S01]  /*13360*/  HSET2.LE.AND R46, R74, R230.reuse, PT ;  /* 0x000000e64a2e7233 */ /* 0x100fe20003803000 */
[----:B------:R-:W-:Y:S01]  /*13370*/  F2FP.BF16.PACK_AB R0, R89, R88 ;  /* 0x000000585900723e */ /* 0x000fe200000010ff */
[--C-:B------:R-:W-:Y:S01]  /*13380*/  HSET2.LE.AND R44, R63, R230.reuse, PT ;  /* 0x000000e63f2c7233 */ /* 0x100fe20003803000 */
[----:B------:R-:W-:Y:S01]  /*13390*/  F2FP.BF16.PACK_AB R2, R91, R90 ;  /* 0x0000005a5b02723e */ /* 0x000fe200000010ff */
[--C-:B------:R-:W-:Y:S01]  /*133a0*/  HSET2.LE.AND R45, R62, R230.reuse, PT ;  /* 0x000000e63e2d7233 */ /* 0x100fe20003803000 */
[-C--:B-1----:R-:W-:Y:S02]  /*133b0*/  HMMA.16816.F32.BF16 R4, R40, R52.reuse, R4 ;  /* 0x000000342804723c */ /* 0x082fe40000041804 */
[----:B------:R-:W-:Y:S02]  /*133c0*/  F2FP.BF16.PACK_AB R47, R93, R92 ;  /* 0x0000005c5d2f723e */ /* 0x000fe400000010ff */
[----:B------:R-:W-:Y:S01]  /*133d0*/  F2FP.BF16.PACK_AB R49, R95, R94 ;  /* 0x0000005e5f31723e */ /* 0x000fe200000010ff */
[----:B------:R-:W1:Y:S01]  /*133e0*/  MUFU.EX2 R68, R170 ;  /* 0x000000aa00447308 */ /* 0x000e620000000800 */
[----:B------:R-:W-:Y:S02]  /*133f0*/  LOP3.LUT R44, R44, R0, RZ, 0xc0, !PT ;  /* 0x000000002c2c7212 */ /* 0x000fe400078ec0ff */
[----:B------:R-:W-:Y:S04]  /*13400*/  LOP3.LUT R45, R45, R2, RZ, 0xc0, !PT ;  /* 0x000000022d2d7212 */ /* 0x000fe800078ec0ff */
[----:B------:R-:W-:Y:S02]  /*13410*/  LOP3.LUT R46, R46, R47, RZ, 0xc0, !PT ;  /* 0x0000002f2e2e7212 */ /* 0x000fe400078ec0ff */
[----:B------:R-:W-:Y:S01]  /*13420*/  LOP3.LUT R47, R48, R49, RZ, 0xc0, !PT ;  /* 0x00000031302f7212 */ /* 0x000fe200078ec0ff */
[----:B------:R-:W-:Y:S01]  /*13430*/  MUFU.EX2 R63, R122 ;  /* 0x0000007a003f7308 */ /* 0x000fe20000000800 */
[----:B------:R-:W-:Y:S02]  /*13440*/  LOP3.LUT R51, R87, 0xff, RZ, 0xc0, !PT ;  /* 0x000000ff57337812 */ /* 0x000fe400078ec0ff */
[----:B------:R-:W-:Y:S02]  /*13450*/  LOP3.LUT R0, R56, 0xffff, RZ, 0xc0, !PT ;  /* 0x0000ffff38007812 */ /* 0x000fe400078ec0ff */
[----:B------:R-:W-:Y:S01]  /*13460*/  SHF.R.U32.HI R2, RZ, 0x10, R56 ;  /* 0x00000010ff027819 */ /* 0x000fe20000011638 */
[C---:B------:R-:W-:Y:S01]  /*13470*/  HMMA.16816.F32.BF16 R8, R44.reuse, R52, R8 ;  /* 0x000000342c08723c */ /* 0x040fe20000041808 */
[----:B------:R-:W-:Y:S02]  /*13480*/  SHF.R.U32.HI R49, RZ, 0x8, R0 ;  /* 0x00000008ff317819 */ /* 0x000fe40000011600 */
[----:B------:R-:W-:Y:S02]  /*13490*/  LOP3.LUT R48, R2, 0xff, RZ, 0xc0, !PT ;  /* 0x000000ff02307812 */ /* 0x000fe400078ec0ff */
[----:B------:R-:W-:Y:S02]  /*134a0*/  SHF.R.U32.HI R2, RZ, 0x8, R192 ;  /* 0x00000008ff027819 */ /* 0x000fe400000116c0 */
[----:B------:R-:W-:Y:S01]  /*134b0*/  FADD.FTZ R52, R169, R57 ;  /* 0x00000039a9347221 */ /* 0x000fe20000010000 */
[-C--:B------:R-:W-:Y:S01]  /*134c0*/  HMMA.16816.F32.BF16 R12, R44, R54.reuse, R12 ;  /* 0x000000362c0c723c */ /* 0x080fe2000004180c */
[----:B------:R-:W-:Y:S03]  /*134d0*/  FADD.FTZ R53, R168, R58 ;  /* 0x0000003aa8357221 */ /* 0x000fe60000010000 */
[----:B------:R-:W-:Y:S02]  /*134e0*/  LOP3.LUT R0, R193, 0xff, RZ, 0xc0, !PT ;  /* 0x000000ffc1007812 */ /* 0x000fe400078ec0ff */
[----:B------:R-:W-:Y:S02]  /*134f0*/  LOP3.LUT R50, R56, 0xff, RZ, 0xc0, !PT ;  /* 0x000000ff38327812 */ /* 0x000fe400078ec0ff */
[C---:B------:R-:W-:Y:S01]  /*13500*/  HMMA.16816.F32.BF16 R16, R40.reuse, R54, R16 ;  /* 0x000000362810723c */ /* 0x040fe20000041810 */
[----:B------:R-:W-:Y:S03]  /*13510*/  SHF.R.U32.HI R56, RZ, 0x18, R56 ;  /* 0x00000018ff387819 */ /* 0x000fe60000011638 */
[----:B------:R-:W-:Y:S02]  /*13520*/  PRMT R61, R50, 0x5410, R49 ;  /* 0x00005410323d7816 */ /* 0x000fe40000000031 */
[----:B------:R-:W-:Y:S02]  /*13530*/  PRMT R62, R48, 0x5410, R56 ;  /* 0x00005410303e7816 */ /* 0x000fe40000000038 */
[-C--:B--2---:R-:W-:Y:S01]  /*13540*/  HMMA.16816.F32.BF16 R20, R40, R36.reuse, R20 ;  /* 0x000000242814723c */ /* 0x084fe20000041814 */
[----:B------:R-:W-:Y:S03]  /*13550*/  SHF.R.U32.HI R49, RZ, 0x8, R67 ;  /* 0x00000008ff317819 */ /* 0x000fe60000011643 */
[----:B------:R-:W-:Y:S02]  /*13560*/  LOP3.LUT R48, R69, 0xff, RZ, 0xc0, !PT ;  /* 0x000000ff45307812 */ /* 0x000fe400078ec0ff */
[----:B------:R-:W-:Y:S02]  /*13570*/  PRMT R71, R71, 0x5410, R49 ;  /* 0x0000541047477816 */ /* 0x000fe40000000031 */
[----:B------:R-:W-:Y:S01]  /*13580*/  SHF.R.U32.HI R49, RZ, 0x18, R59 ;  /* 0x00000018ff317819 */ /* 0x000fe2000001163b */
[C---:B------:R-:W-:Y:S03]  /*13590*/  HMMA.16816.F32.BF16 R24, R44.reuse, R36, R24 ;  /* 0x000000242c18723c */ /* 0x040fe60000041818 */
[----:B------:R-:W-:Y:S02]  /*135a0*/  PRMT R70, R48, 0x5410, R70 ;  /* 0x0000541030467816 */ /* 0x000fe40000000046 */
[----:B------:R-:W-:Y:S02]  /*135b0*/  F2FP.BF16.PACK_AB R56, R105, R104 ;  /* 0x000000686938723e */ /* 0x000fe400000010ff */
[----:B------:R-:W-:Y:S01]  /*135c0*/  F2FP.BF16.PACK_AB R36, R77, R76 ;  /* 0x0000004c4d24723e */ /* 0x000fe200000010ff */
[-C--:B------:R-:W-:Y:S01]  /*135d0*/  HMMA.16816.F32.BF16 R28, R44, R38.reuse, R28 ;  /* 0x000000262c1c723c */ /* 0x080fe2000004181c */
[--C-:B------:R-:W-:Y:S02]  /*135e0*/  HSET2.LE.AND R37, R61, R230.reuse, PT ;  /* 0x000000e63d257233 */ /* 0x100fe40003803000 */
[----:B------:R-:W-:Y:S01]  /*135f0*/  MUFU.EX2 R61, R123 ;  /* 0x0000007b003d7308 */ /* 0x000fe20000000800 */
[--C-:B------:R-:W-:Y:S02]  /*13600*/  SHF.R.U32.HI R50, RZ, 0x18, R87.reuse ;  /* 0x00000018ff327819 */ /* 0x100fe40000011657 */
[----:B----4-:R-:W-:Y:S02]  /*13610*/  PRMT R146, R222, 0x5410, R2 ;  /* 0x00005410de927816 */ /* 0x010fe40000000002 */
[----:B------:R-:W-:Y:S01]  /*13620*/  HMMA.16816.F32.BF16 R32, R40, R38, R32 ;  /* 0x000000262820723c */ /* 0x000fe20000041820 */
[----:B------:R-:W-:Y:S03]  /*13630*/  SHF.R.U32.HI R2, RZ, 0x10, R87 ;  /* 0x00000010ff027819 */ /* 0x000fe60000011657 */
[----:B------:R-:W-:Y:S01]  /*13640*/  PRMT R147, R0, 0x5410, R221 ;  /* 0x0000541000937816 */ /* 0x000fe200000000dd */
[--C-:B------:R-:W-:Y:S01]  /*13650*/  HSET2.LE.AND R146, R146, R230.reuse, PT ;  /* 0x000000e692927233 */ /* 0x100fe20003803000 */
[----:B------:R-:W-:Y:S01]  /*13660*/  LOP3.LUT R2, R2, 0xff, RZ, 0xc0, !PT ;  /* 0x000000ff02027812 */ /* 0x000fe200078ec0ff */
[--C-:B------:R-:W-:Y:S01]  /*13670*/  HSET2.LE.AND R39, R75, R230.reuse, PT ;  /* 0x000000e64b277233 */ /* 0x100fe20003803000 */
[----:B------:R-:W-:Y:S01]  /*13680*/  F2FP.BF16.PACK_AB R40, R111, R110 ;  /* 0x0000006e6f28723e */ /* 0x000fe200000010ff */
[--C-:B------:R-:W-:Y:S03]  /*13690*/  HSET2.LE.AND R38, R78, R230.reuse, PT ;  /* 0x000000e64e267233 */ /* 0x100fe60003803000 */
[----:B------:R-:W-:Y:S01]  /*136a0*/  LOP3.LUT R39, R39, R40, RZ, 0xc0, !PT ;  /* 0x0000002827277212 */ /* 0x000fe200078ec0ff */
[--C-:B------:R-:W-:Y:S01]  /*136b0*/  HSET2.LE.AND R147, R147, R230.reuse, PT ;  /* 0x000000e693937233 */ /* 0x100fe20003803000 */
[----:B------:R-:W-:Y:S01]  /*136c0*/  LDSM.16.MT88.4 R40, [R210+0x5800] ;  /* 0x00580000d228783b */ /* 0x000fe20000004200 */
[----:B------:R-:W-:Y:S01]  /*136d0*/  PRMT R145, R2, 0x5410, R50 ;  /* 0x0000541002917816 */ /* 0x000fe20000000032 */
[--C-:B------:R-:W-:Y:S01]  /*136e0*/  HSET2.LE.AND R50, R167, R230.reuse, PT ;  /* 0x000000e6a7327233 */ /* 0x100fe20003803000 */
[----:B------:R-:W-:Y:S02]  /*136f0*/  SHF.R.U32.HI R2, RZ, 0x10, R59 ;  /* 0x00000010ff027819 */ /* 0x000fe4000001163b */
[----:B------:R-:W-:Y:S01]  /*13700*/  LOP3.LUT R0, R87, 0xffff, RZ, 0xc0, !PT ;  /* 0x0000ffff57007812 */ /* 0x000fe200078ec0ff */
[--C-:B------:R-:W-:Y:S01]  /*13710*/  HSET2.LE.AND R145, R145, R230.reuse, PT ;  /* 0x000000e691917233 */ /* 0x100fe20003803000 */
[----:B------:R-:W-:Y:S02]  /*13720*/  LOP3.LUT R2, R2, 0xff, RZ, 0xc0, !PT ;  /* 0x000000ff02027812 */ /* 0x000fe400078ec0ff */
[----:B------:R-:W-:Y:S02]  /*13730*/  SHF.R.U32.HI R0, RZ, 0x8, R0 ;  /* 0x00000008ff007819 */ /* 0x000fe40000011600 */
[----:B------:R-:W-:Y:S01]  /*13740*/  PRMT R169, R2, 0x5410, R49 ;  /* 0x0000541002a97816 */ /* 0x000fe20000000031 */
[----:B------:R-:W-:Y:S01]  /*13750*/  FADD.FTZ R2, R151, R53 ;  /* 0x0000003597027221 */ /* 0x000fe20000010000 */
[----:B------:R-:W-:Y:S01]  /*13760*/  PRMT R144, R51, 0x5410, R0 ;  /* 0x0000541033907816 */ /* 0x000fe20000000000 */
[----:B------:R-:W-:Y:S01]  /*13770*/  FADD.FTZ R49, R165, R60 ;  /* 0x0000003ca5317221 */ /* 0x000fe20000010000 */
[----:B------:R-:W-:Y:S01]  /*13780*/  LOP3.LUT R0, R59, 0xffff, RZ, 0xc0, !PT ;  /* 0x0000ffff3b007812 */ /* 0x000fe200078ec0ff */
[----:B------:R-:W-:Y:S01]  /*13790*/  FADD.FTZ R60, R163, R2 ;  /* 0x00000002a33c7221 */ /* 0x000fe20000010000 */
[----:B------:R-:W-:Y:S01]  /*137a0*/  LOP3.LUT R51, R59, 0xff, RZ, 0xc0, !PT ;  /* 0x000000ff3b337812 */ /* 0x000fe200078ec0ff */
[----:B------:R-:W-:Y:S01]  /*137b0*/  FADD.FTZ R58, R142, R49 ;  /* 0x000000318e3a7221 */ /* 0x000fe20000010000 */
[----:B------:R-:W-:Y:S01]  /*137c0*/  SHF.R.U32.HI R48, RZ, 0x8, R0 ;  /* 0x00000008ff307819 */ /* 0x000fe20000011600 */
[----:B------:R-:W-:Y:S01]  /*137d0*/  FADD.FTZ R45, R159, R60 ;  /* 0x0000003c9f2d7221 */ /* 0x000fe20000010000 */
[----:B------:R-:W-:Y:S01]  /*137e0*/  F2FP.BF16.PACK_AB R0, R177, R176 ;  /* 0x000000b0b100723e */ /* 0x000fe200000010ff */
[--C-:B------:R-:W-:Y:S01]  /*137f0*/  HSET2.LE.AND R49, R134, R230.reuse, PT ;  /* 0x000000e686317233 */ /* 0x100fe20003803000 */
[----:B------:R-:W-:Y:S01]  /*13800*/  IMAD.MOV.U32 R134, RZ, RZ, R138 ;  /* 0x000000ffff867224 */ /* 0x000fe200078e008a */
[----:B------:R-:W-:Y:S01]  /*13810*/  PRMT R168, R51, 0x5410, R48 ;  /* 0x0000541033a87816 */ /* 0x000fe20000000030 */
[----:B------:R-:W-:Y:S01]  /*13820*/  FADD.FTZ R48, R248, R52 ;  /* 0x00000034f8307221 */ /* 0x000fe20000010000 */
[----:B------:R-:W-:Y:S01]  /*13830*/  LOP3.LUT R50, R50, R0, RZ, 0xc0, !PT ;  /* 0x0000000032327212 */ /* 0x000fe200078ec0ff */
[----:B------:R-:W-:Y:S01]  /*13840*/  FADD.FTZ R0, R166, R64 ;  /* 0x00000040a6007221 */ /* 0x000fe20000010000 */
[----:B------:R-:W2:Y:S01]  /*13850*/  LDSM.16.MT88.4 R52, [R209+0x5800] ;  /* 0x00580000d134783b */ /* 0x000ea20000004200 */
[----:B------:R-:W-:Y:S01]  /*13860*/  FADD.FTZ R57, R249, R48 ;  /* 0x00000030f9397221 */ /* 0x000fe20000010000 */
[----:B------:R-:W-:Y:S01]  /*13870*/  LOP3.LUT R49, R49, R36, RZ, 0xc0, !PT ;  /* 0x0000002431317212 */ /* 0x000fe200078ec0ff */
[----:B------:R-:W-:Y:S01]  /*13880*/  FADD.FTZ R59, R143, R0 ;  /* 0x000000008f3b7221 */ /* 0x000fe20000010000 */
[----:B------:R-:W-:Y:S01]  /*13890*/  LOP3.LUT R36, R37, R56, RZ, 0xc0, !PT ;  /* 0x0000003825247212 */ /* 0x000fe200078ec0ff */
[----:B------:R-:W-:Y:S01]  /*138a0*/  FADD.FTZ R44, R245, R57 ;  /* 0x00000039f52c7221 */ /* 0x000fe20000010000 */
[--C-:B------:R-:W-:Y:S01]  /*138b0*/  HSET2.LE.AND R37, R62, R230.reuse, PT ;  /* 0x000000e63e257233 */ /* 0x100fe20003803000 */
[----:B------:R-:W-:Y:S01]  /*138c0*/  FADD.FTZ R45, R188, R45 ;  /* 0x0000002dbc2d7221 */ /* 0x000fe20000010000 */
[----:B------:R-:W4:Y:S01]  /*138d0*/  LDSM.16.MT88.4 R140, [R209+0x5c00] ;  /* 0x005c0000d18c783b */ /* 0x000f220000004200 */
[----:B------:R-:W-:Y:S01]  /*138e0*/  FADD.FTZ R44, R250, R44 ;  /* 0x0000002cfa2c7221 */ /* 0x000fe20000010000 */
[--C-:B------:R-:W-:Y:S01]  /*138f0*/  HSET2.LE.AND R51, R162, R230.reuse, PT ;  /* 0x000000e6a2337233 */ /* 0x100fe20003803000 */
[----:B------:R-:W-:Y:S01]  /*13900*/  FADD.FTZ R57, R190, R45 ;  /* 0x0000002dbe397221 */ /* 0x000fe20000010000 */
[--C-:B------:R-:W-:Y:S01]  /*13910*/  HSET2.LE.AND R48, R135, R230.reuse, PT ;  /* 0x000000e687307233 */ /* 0x100fe20003803000 */
[----:B------:R-:W-:Y:S01]  /*13920*/  IMAD.MOV.U32 R135, RZ, RZ, R137 ;  /* 0x000000ffff877224 */ /* 0x000fe200078e0089 */
[----:B---3--:R-:W-:Y:S01]  /*13930*/  F2FP.BF16.PACK_AB R0, R164, R150 ;  /* 0x00000096a400723e */ /* 0x008fe200000010ff */
[--C-:B------:R-:W-:Y:S01]  /*13940*/  HSET2.LE.AND R169, R169, R230.reuse, PT ;  /* 0x000000e6a9a97233 */ /* 0x100fe20003803000 */
[----:B------:R-:W-:Y:S01]  /*13950*/  F2FP.BF16.PACK_AB R2, R81, R82 ;  /* 0x000000525102723e */ /* 0x000fe200000010ff */
[--C-:B------:R-:W-:Y:S01]  /*13960*/  HSET2.LE.AND R168, R168, R230.reuse, PT ;  /* 0x000000e6a8a87233 */ /* 0x100fe20003803000 */
[----:B------:R-:W-:Y:S01]  /*13970*/  LOP3.LUT R48, R48, R0, RZ, 0xc0, !PT ;  /* 0x0000000030307212 */ /* 0x000fe200078ec0ff */
[----:B------:R-:W-:Y:S01]  /*13980*/  FADD.FTZ R0, R160, R58 ;  /* 0x0000003aa0007221 */ /* 0x000fe20000010000 */
[----:B------:R-:W-:Y:S01]  /*13990*/  LOP3.LUT R51, R51, R2, RZ, 0xc0, !PT ;  /* 0x0000000233337212 */ /* 0x000fe200078ec0ff */
[----:B------:R-:W-:Y:S01]  /*139a0*/  FADD.FTZ R2, R161, R59 ;  /* 0x0000003ba1027221 */ /* 0x000fe20000010000 */
[----:B------:R-:W3:Y:S01]  /*139b0*/  MUFU.EX2 R58, R126 ;  /* 0x0000007e003a7308 */ /* 0x000ee20000000800 */
[----:B------:R-:W-:Y:S01]  /*139c0*/  FADD.FTZ R46, R157, R0 ;  /* 0x000000009d2e7221 */ /* 0x000fe20000010000 */
[----:B------:R-:W-:Y:S01]  /*139d0*/  F2FP.BF16.PACK_AB R0, R107, R106 ;  /* 0x0000006a6b00723e */ /* 0x000fe200000010ff */
[----:B------:R-:W-:Y:S01]  /*139e0*/  FADD.FTZ R47, R158, R2 ;  /* 0x000000029e2f7221 */ /* 0x000fe20000010000 */
[----:B------:R-:W-:Y:S01]  /*139f0*/  F2FP.BF16.PACK_AB R2, R109, R108 ;  /* 0x0000006c6d02723e */ /* 0x000fe200000010ff */
[--C-:B------:R-:W-:Y:S01]  /*13a00*/  HSET2.LE.AND R144, R144, R230.reuse, PT ;  /* 0x000000e690907233 */ /* 0x100fe20003803000 */
[----:B------:R-:W-:Y:S01]  /*13a10*/  LOP3.LUT R37, R37, R0, RZ, 0xc0, !PT ;  /* 0x0000000025257212 */ /* 0x000fe200078ec0ff */
[----:B------:R-:W-:Y:S01]  /*13a20*/  FADD.FTZ R0, R252, R46 ;  /* 0x0000002efc007221 */ /* 0x000fe20000010000 */
[----:B------:R-:W-:Y:S01]  /*13a30*/  LOP3.LUT R38, R38, R2, RZ, 0xc0, !PT ;  /* 0x0000000226267212 */ /* 0x000fe200078ec0ff */
[----:B------:R-:W-:Y:S01]  /*13a40*/  FADD.FTZ R46, R236, R44 ;  /* 0x0000002cec2e7221 */ /* 0x000fe20000010000 */
[----:B------:R-:W4:Y:S01]  /*13a50*/  MUFU.EX2 R59, R124 ;  /* 0x0000007c003b7308 */ /* 0x000f220000000800 */
[----:B------:R-:W-:Y:S01]  /*13a60*/  FADD.FTZ R2, R187, R47 ;  /* 0x0000002fbb027221 */ /* 0x000fe20000010000 */
[----:B-1----:R-:W-:Y:S01]  /*13a70*/  F2FP.BF16.PACK_AB R45, R173, R68 ;  /* 0x00000044ad2d723e */ /* 0x002fe200000010ff */
[----:B------:R-:W-:Y:S01]  /*13a80*/  FADD.FTZ R47, R246, R0 ;  /* 0x00000000f62f7221 */ /* 0x000fe20000010000 */
[----:B------:R-:W-:Y:S01]  /*13a90*/  F2FP.BF16.PACK_AB R44, R72, R73 ;  /* 0x00000049482c723e */ /* 0x000fe200000010ff */
[----:B------:R-:W-:Y:S01]  /*13aa0*/  FADD.FTZ R56, R189, R2 ;  /* 0x00000002bd387221 */ /* 0x000fe20000010000 */
[----:B------:R-:W-:Y:S01]  /*13ab0*/  LOP3.LUT R145, R145, R45, RZ, 0xc0, !PT ;  /* 0x0000002d91917212 */ /* 0x000fe200078ec0ff */
[----:B------:R-:W-:Y:S01]  /*13ac0*/  FADD.FTZ R45, R243, R46 ;  /* 0x0000002ef32d7221 */ /* 0x000fe20000010000 */
[-C--:B--2---:R-:W-:Y:S01]  /*13ad0*/  HMMA.16816.F32.BF16 R4, R48, R52.reuse, R4 ;  /* 0x000000343004723c */ /* 0x084fe20000041804 */
[----:B------:R-:W-:Y:S01]  /*13ae0*/  LOP3.LUT R147, R147, R44, RZ, 0xc0, !PT ;  /* 0x0000002c93937212 */ /* 0x000fe200078ec0ff */
[----:B------:R-:W-:Y:S01]  /*13af0*/  FADD.FTZ R44, R201, R57 ;  /* 0x00000039c92c7221 */ /* 0x000fe20000010000 */
[----:B------:R-:W-:Y:S01]  /*13b00*/  F2FP.BF16.PACK_AB R2, R172, R178 ;  /* 0x000000b2ac02723e */ /* 0x000fe200000010ff */
[----:B------:R-:W-:Y:S01]  /*13b10*/  FADD.FTZ R46, R235, R45 ;  /* 0x0000002deb2e7221 */ /* 0x000fe20000010000 */
[--C-:B------:R-:W-:Y:S01]  /*13b20*/  HSET2.LE.AND R45, R70, R230.reuse, PT ;  /* 0x000000e6462d7233 */ /* 0x100fe20003803000 */
[----:B---3--:R-:W-:Y:S02]  /*13b30*/  F2FP.BF16.PACK_AB R171, R175, R58 ;  /* 0x0000003aafab723e */ /* 0x008fe400000010ff */
[C---:B------:R-:W-:Y:S01]  /*13b40*/  HMMA.16816.F32.BF16 R8, R36.reuse, R52, R8 ;  /* 0x000000342408723c */ /* 0x040fe20000041808 */
[----:B------:R-:W-:Y:S03]  /*13b50*/  LOP3.LUT R144, R144, R2, RZ, 0xc0, !PT ;  /* 0x0000000290907212 */ /* 0x000fe600078ec0ff */
[----:B------:R-:W-:Y:S01]  /*13b60*/  FADD.FTZ R2, R195, R56 ;  /* 0x00000038c3027221 */ /* 0x000fe20000010000 */
[----:B------:R-:W-:Y:S02]  /*13b70*/  LOP3.LUT R171, R45, R171, RZ, 0xc0, !PT ;  /* 0x000000ab2dab7212 */ /* 0x000fe400078ec0ff */
[----:B------:R-:W-:Y:S01]  /*13b80*/  FADD.FTZ R53, R202, R44 ;  /* 0x0000002cca357221 */ /* 0x000fe20000010000 */
[-C--:B------:R-:W-:Y:S01]  /*13b90*/  HMMA.16816.F32.BF16 R12, R36, R54.reuse, R12 ;  /* 0x00000036240c723c */ /* 0x080fe2000004180c */
[----:B------:R-:W-:Y:S03]  /*13ba0*/  FADD.FTZ R52, R196, R2 ;  /* 0x00000002c4347221 */ /* 0x000fe60000010000 */
[----:B------:R-:W-:Y:S01]  /*13bb0*/  HSET2.LE.AND R44, R71, R230, PT ;  /* 0x000000e6472c7233 */ /* 0x000fe20003803000 */
[----:B----4-:R-:W-:Y:S02]  /*13bc0*/  F2FP.BF16.PACK_AB R170, R174, R59 ;  /* 0x0000003baeaa723e */ /* 0x010fe400000010ff */
[----:B------:R-:W-:Y:S01]  /*13bd0*/  F2FP.BF16.PACK_AB R2, R61, R63 ;  /* 0x0000003f3d02723e */ /* 0x000fe200000010ff */
[C---:B------:R-:W-:Y:S01]  /*13be0*/  HMMA.16816.F32.BF16 R16, R48.reuse, R54, R16 ;  /* 0x000000363010723c */ /* 0x040fe20000041810 */
[----:B------:R-:W-:Y:S03]  /*13bf0*/  LOP3.LUT R170, R44, R170, RZ, 0xc0, !PT ;  /* 0x000000aa2caa7212 */ /* 0x000fe600078ec0ff */
[----:B------:R-:W-:Y:S01]  /*13c00*/  FADD.FTZ R44, R156, R46 ;  /* 0x0000002e9c2c7221 */ /* 0x000fe20000010000 */
[----:B------:R-:W-:Y:S01]  /*13c10*/  LOP3.LUT R169, R169, R2, RZ, 0xc0, !PT ;  /* 0x00000002a9a97212 */ /* 0x000fe200078ec0ff */
[----:B------:R-:W-:Y:S01]  /*13c20*/  FADD.FTZ R2, R191, R52 ;  /* 0x00000034bf027221 */ /* 0x000fe20000010000 */
[----:B------:R-:W-:Y:S01]  /*13c30*/  F2FP.BF16.PACK_AB R0, R180, R179 ;  /* 0x000000b3b400723e */ /* 0x000fe200000010ff */
[-C--:B------:R-:W-:Y:S04]  /*13c40*/  HMMA.16816.F32.BF16 R20, R48, R40.reuse, R20 ;  /* 0x000000283014723c */ /* 0x080fe80000041814 */
[----:B------:R-:W-:Y:S01]  /*13c50*/  FADD.FTZ R2, R194, R2 ;  /* 0x00000002c2027221 */ /* 0x000fe20000010000 */
[----:B------:R-:W-:Y:S01]  /*13c60*/  LOP3.LUT R146, R146, R0, RZ, 0xc0, !PT ;  /* 0x0000000092927212 */ /* 0x000fe200078ec0ff */
[----:B------:R-:W-:Y:S02]  /*13c70*/  FADD.FTZ R0, R240, R47 ;  /* 0x0000002ff0007221 */ /* 0x000fe40000010000 */
[----:B------:R-:W-:Y:S01]  /*13c80*/  FADD.FTZ R2, R197, R2 ;  /* 0x00000002c5027221 */ /* 0x000fe20000010000 */
[C---:B------:R-:W-:Y:S03]  /*13c90*/  HMMA.16816.F32.BF16 R24, R36.reuse, R40, R24 ;  /* 0x000000282418723c */ /* 0x040fe60000041818 */
[----:B------:R-:W-:Y:S01]  /*13ca0*/  FADD.FTZ R47, R238, R0 ;  /* 0x00000000ee2f7221 */ /* 0x000fe20000010000 */
[----:B------:R-:W-:Y:S03]  /*13cb0*/  F2FP.BF16.PACK_AB R0, R65, R66 ;  /* 0x000000424100723e */ /* 0x000fe600000010ff */
[----:B------:R-:W-:Y:S01]  /*13cc0*/  FADD.FTZ R40, R200, R53 ;  /* 0x00000035c8287221 */ /* 0x000fe20000010000 */
[-C--:B------:R-:W-:Y:S01]  /*13cd0*/  HMMA.16816.F32.BF16 R28, R36, R42.reuse, R28 ;  /* 0x0000002a241c723c */ /* 0x080fe2000004181c */
[----:B------:R-:W-:Y:S03]  /*13ce0*/  FADD.FTZ R41, R242, R44 ;  /* 0x0000002cf2297221 */ /* 0x000fe60000010000 */
[----:B------:R-:W-:Y:S01]  /*13cf0*/  FADD.FTZ R44, R199, R40 ;  /* 0x00000028c72c7221 */ /* 0x000fe20000010000 */
[----:B------:R-:W-:Y:S01]  /*13d00*/  LOP3.LUT R168, R168, R0, RZ, 0xc0, !PT ;  /* 0x00000000a8a87212 */ /* 0x000fe200078ec0ff */
[----:B------:R-:W-:Y:S02]  /*13d10*/  FADD.FTZ R0, R155, R47 ;  /* 0x0000002f9b007221 */ /* 0x000fe40000010000 */
[----:B------:R-:W-:Y:S01]  /*13d20*/  FADD.FTZ R36, R206, R44 ;  /* 0x0000002cce247221 */ /* 0x000fe20000010000 */
[----:B------:R-:W-:Y:S03]  /*13d30*/  HMMA.16816.F32.BF16 R32, R48, R42, R32 ;  /* 0x0000002a3020723c */ /* 0x000fe60000041820 */
[----:B------:R-:W-:Y:S02]  /*13d40*/  FADD.FTZ R44, R207, R36 ;  /* 0x00000024cf2c7221 */ /* 0x000fe40000010000 */
[----:B------:R-:W-:Y:S01]  /*13d50*/  FADD.FTZ R40, R154, R0 ;  /* 0x000000009a287221 */ /* 0x000fe20000010000 */
[----:B------:R-:W1:Y:S01]  /*13d60*/  LDSM.16.MT88.4 R36, [R210+0x5c00] ;  /* 0x005c0000d224783b */ /* 0x000e620000004200 */
        /* <DEDUP_REMOVED lines=43> */
[-C--:B-1----:R-:W-:Y:S01]  /*14020*/  HMMA.16816.F32.BF16 R148, R144, R36.reuse, R20 ;  /* 0x000000249094723c */ /* 0x082fe20000041814 */
        /* <DEDUP_REMOVED lines=34> */
[----:B------:R-:W-:Y:S01]  /*14250*/  IADD3 R0, R227, -0x1, RZ ;  /* 0xffffffffe3007810 */ /* 0x000fe20007ffe0ff */
[----:B------:R-:W-:Y:S02]  /*14260*/  IMAD.MOV.U32 R136, RZ, RZ, R133 ;  /* 0x000000ffff887224 */ /* 0x000fe400078e0085 */
[----:B------:R-:W-:Y:S01]  /*14270*/  STL [R1+0x34], R4 ;  /* 0x0000340401007387 */ /* 0x000fe20000100800 */
[----:B------:R-:W-:Y:S02]  /*14280*/  FADD.FTZ R2, R175, R2 ;  /* 0x00000002af027221 */ /* 0x000fe40000010000 */
[----:B------:R-:W-:Y:S03]  /*14290*/  IMAD.MOV.U32 R227, RZ, RZ, R0 ;  /* 0x000000ffffe37224 */ /* 0x000fe600078e0000 */
[----:B------:R1:W-:Y:S02]  /*142a0*/  STL [R1+0x38], R2 ;  /* 0x0000380201007387 */ /* 0x0003e40000100800 */
[----:B-1----:R-:W-:Y:S01]  /*142b0*/  IMAD.MOV.U32 R2, RZ, RZ, R139 ;  /* 0x000000ffff027224 */ /* 0x002fe200078e008b */
[----:B-----5:R-:W-:-:S05]  /*142c0*/  @P1 BRA `(.L_x_497) ;  /* 0xffff808000001947 */ /* 0x020fca000383ffff */
.L_x_496:
[----:B--23--:R-:W2:Y:S04]  /*142d0*/  LDL.LU R7, [R1+0x30] ;  /* 0x0000300001077983 */ /* 0x00cea80000300800 */
[----:B------:R-:W3:Y:S04]  /*142e0*/  LDL.LU R5, [R1+0x34] ;  /* 0x0000340001057983 */ /* 0x000ee80000300800 */
[----:B------:R-:W4:Y:S04]  /*142f0*/  LDL.LU R6, [R1+0x38] ;  /* 0x0000380001067983 */ /* 0x000f280000300800 */
[----:B------:R-:W4:Y:S01]  /*14300*/  LDL.LU R39, [R1+0x68] ;  /* 0x0000680001277983 */ /* 0x000f220000300800 */
[----:B------:R-:W1:Y:S03]  /*14310*/  LDC.U8 R26, c[0x0][0x329] ;  /* 0x0000ca40ff1a7b82 */ /* 0x000e660000000000 */
[----:B-----5:R-:W1:Y:S04]  /*14320*/  SHFL.BFLY PT, R3, R235, 0x2, 0x1f ;  /* 0x0c401f00eb037f89 */ /* 0x020e6800000e0000 */
[----:B------:R-:W1:Y:S02]  /*14330*/  S2R R38, SR_TID.X ;  /* 0x0000000000267919 */ /* 0x000e640000002100 */
[----:B-1----:R-:W-:Y:S01]  /*14340*/  FADD.FTZ R3, R3, R235 ;  /* 0x000000eb03037221 */ /* 0x002fe20000010000 */
[----:B------:R-:W-:-:S04]  /*14350*/  SHF.R.S32.HI R25, RZ, 0x1f, R38 ;  /* 0x0000001fff197819 */ /* 0x000fc80000011426 */
[----:B------:R-:W1:Y:S01]  /*14360*/  SHFL.BFLY PT, R8, R3, 0x1, 0x1f ;  /* 0x0c201f0003087f89 */ /* 0x000e6200000e0000 */
[CC--:B------:R-:W-:Y:S02]  /*14370*/  LEA.HI R22, R25.reuse, R38.reuse, RZ, 0x2 ;  /* 0x0000002619167211 */ /* 0x0c0fe400078f10ff */
[----:B------:R-:W-:Y:S01]  /*14380*/  LEA.HI R25, R25, R38, RZ, 0x5 ;  /* 0x0000002619197211 */ /* 0x000fe200078f28ff */
[----:B-1----:R-:W-:-:S03]  /*14390*/  FADD.FTZ R19, R3, R8 ;  /* 0x0000000803137221 */ /* 0x002fc60000010000 */
[----:B------:R-:W-:Y:S02]  /*143a0*/  SHF.R.S32.HI R8, RZ, 0x5, R25 ;  /* 0x00000005ff087819 */ /* 0x000fe40000011419 */
[----:B------:R-:W-:Y:S01]  /*143b0*/  FSETP.NE.FTZ.AND P6, PT, R19, RZ, PT ;  /* 0x000000ff1300720b */ /* 0x000fe20003fd5000 */
[----:B--2---:R-:W1:Y:S04]  /*143c0*/  SHFL.BFLY PT, R2, R7, 0x2, 0x1f ;  /* 0x0c401f0007027f89 */ /* 0x004e6800000e0000 */
[----:B---3--:R-:W2:Y:S04]  /*143d0*/  SHFL.BFLY PT, R0, R5, 0x2, 0x1f ;  /* 0x0c401f0005007f89 */ /* 0x008ea800000e0000 */
[----:B----4-:R-:W3:Y:S01]  /*143e0*/  SHFL.BFLY PT, R4, R6, 0x2, 0x1f ;  /* 0x0c401f0006047f89 */ /* 0x010ee200000e0000 */
[----:B------:R-:W-:Y:S01]  /*143f0*/  ISETP.NE.AND P0, PT, R39, -0x1, PT ;  /* 0xffffffff2700780c */ /* 0x000fe20003f05270 */
[----:B-1----:R-:W-:-:S02]  /*14400*/  FADD.FTZ R2, R2, R7 ;  /* 0x0000000702027221 */ /* 0x002fc40000010000 */
[----:B--2---:R-:W-:-:S03]  /*14410*/  FADD.FTZ R0, R0, R5 ;  /* 0x0000000500007221 */ /* 0x004fc60000010000 */
[----:B------:R-:W1:Y:S01]  /*14420*/  SHFL.BFLY PT, R7, R2, 0x1, 0x1f ;  /* 0x0c201f0002077f89 */ /* 0x000e6200000e0000 */
[----:B---3--:R-:W-:-:S03]  /*14430*/  FADD.FTZ R4, R4, R6 ;  /* 0x0000000604047221 */ /* 0x008fc60000010000 */
[----:B------:R-:W2:Y:S04]  /*14440*/  SHFL.BFLY PT, R5, R0, 0x1, 0x1f ;  /* 0x0c201f0000057f89 */ /* 0x000ea800000e0000 */
[----:B------:R-:W3:Y:S01]  /*14450*/  SHFL.BFLY PT, R6, R4, 0x1, 0x1f ;  /* 0x0c201f0004067f89 */ /* 0x000ee200000e0000 */
[----:B-1----:R-:W-:Y:S01]  /*14460*/  FADD.FTZ R21, R2, R7 ;  /* 0x0000000702157221 */ /* 0x002fe20000010000 */
[----:B------:R-:W-:Y:S01]  /*14470*/  LOP3.LUT R7, R22, 0xfffffffc, RZ, 0xc0, !PT ;  /* 0xfffffffc16077812 */ /* 0x000fe200078ec0ff */
[----:B------:R-:W-:Y:S01]  /*14480*/  @P0 IMAD.WIDE.U32 R2, R39, c[0x0][0x1e8], RZ ;  /* 0x00007a0027020a25 */ /* 0x000fe200078e00ff */
[----:B------:R-:W-:Y:S02]  /*14490*/  SHF.R.S32.HI R22, RZ, 0x2, R22 ;  /* 0x00000002ff167819 */ /* 0x000fe40000011416 */
[----:B------:R-:W-:Y:S01]  /*144a0*/  FSETP.NE.FTZ.AND P5, PT, R21, RZ, PT ;  /* 0x000000ff1500720b */ /* 0x000fe20003fb5000 */
[----:B--2---:R-:W-:Y:S01]  /*144b0*/  FADD.FTZ R20, R0, R5 ;  /* 0x0000000500147221 */ /* 0x004fe20000010000 */
[----:B------:R-:W-:Y:S01]  /*144c0*/  MOV R0, 0x3f800000 ;  /* 0x3f80000000007802 */ /* 0x000fe20000000f00 */
[----:B---3--:R-:W-:Y:S01]  /*144d0*/  FADD.FTZ R23, R4, R6 ;  /* 0x0000000604177221 */ /* 0x008fe20000010000 */
[----:B------:R-:W-:Y:S01]  /*144e0*/  MOV R5, 0x3f800000 ;  /* 0x3f80000000057802 */ /* 0x000fe20000000f00 */
[----:B------:R-:W-:Y:S01]  /*144f0*/  IMAD.MOV.U32 R4, RZ, RZ, 0x3f800000 ;  /* 0x3f800000ff047424 */ /* 0x000fe200078e00ff */
[----:B------:R-:W-:Y:S01]  /*14500*/  FSETP.NE.FTZ.AND P4, PT, R20, RZ, PT ;  /* 0x000000ff1400720b */ /* 0x000fe20003f95000 */
[----:B------:R-:W-:Y:S01]  /*14510*/  IMAD.MOV.U32 R6, RZ, RZ, 0x3f800000 ;  /* 0x3f800000ff067424 */ /* 0x000fe200078e00ff */
[----:B------:R-:W-:Y:S01]  /*14520*/  FSETP.NE.FTZ.AND P3, PT, R23, RZ, PT ;  /* 0x000000ff1700720b */ /* 0x000fe20003f75000 */
[----:B------:R-:W-:Y:S01]  /*14530*/  @P0 IMAD R37, R39, c[0x0][0x1ec], R3 ;  /* 0x00007b0027250a24 */ /* 0x000fe200078e0203 */
[----:B------:R-:W-:Y:S01]  /*14540*/  IADD3 R7, -R7, R38, RZ ;  /* 0x0000002607077210 */ /* 0x000fe20007ffe1ff */
[----:B------:R-:W1:Y:S01]  /*14550*/  @P6 MUFU.RCP R0, R19 ;  /* 0x0000001300006308 */ /* 0x000e620000001000 */
[----:B------:R-:W-:-:S02]  /*14560*/  @P0 IMAD.MOV.U32 R36, RZ, RZ, R2 ;  /* 0x000000ffff240224 */ /* 0x000fc400078e0002 */
[----:B------:R-:W-:-:S05]  /*14570*/  LEA R24, R8, R7, 0x8 ;  /* 0x0000000708187211 */ /* 0x000fca00078e40ff */
[----:B------:R-:W2:Y:S08]  /*14580*/  @P5 MUFU.RCP R4, R21 ;  /* 0x0000001500045308 */ /* 0x000eb00000001000 */
        /* <DEDUP_REMOVED lines=18> */
[----:B------:R-:W-:Y:S01]  /*146b0*/  SHF.R.S32.HI R3, RZ, 0x1f, R22 ;  /* 0x0000001fff037819 */ /* 0x000fe20000011416 */
[----:B---3--:R-:W-:Y:S01]  /*146c0*/  FMUL.FTZ R2, R5, c[0x0][0x2dc] ;  /* 0x0000b70005027a20 */ /* 0x008fe20000410000 */
[----:B------:R-:W-:Y:S01]  /*146d0*/  F2FP.BF16.PACK_AB R12, R12, R150 ;  /* 0x000000960c0c723e */ /* 0x000fe200000010ff */
[C---:B------:R-:W-:Y:S01]  /*146e0*/  FMUL.FTZ R15, R0.reuse, R141 ;  /* 0x0000008d000f7220 */ /* 0x040fe20000410000 */
[----:B------:R-:W-:Y:S01]  /*146f0*/  LEA.HI R3, R3, R22, RZ, 0x3 ;  /* 0x0000001603037211 */ /* 0x000fe200078f18ff */
[C---:B------:R-:W-:Y:S01]  /*14700*/  FMUL.FTZ R148, R0.reuse, R148 ;  /* 0x0000009400947220 */ /* 0x040fe20000410000 */
[----:B------:R-:W-:Y:S01]  /*14710*/  F2FP.BF16.PACK_AB R7, R7, R146 ;  /* 0x000000920707723e */ /* 0x000fe200000010ff */
[C---:B------:R-:W-:Y:S01]  /*14720*/  FMUL.FTZ R8, R0.reuse, R149 ;  /* 0x0000009500087220 */ /* 0x040fe20000410000 */
[----:B------:R-:W-:Y:S01]  /*14730*/  LOP3.LUT R3, R3, 0xfffffff8, RZ, 0xc0, !PT ;  /* 0xfffffff803037812 */ /* 0x000fe200078ec0ff */
[C---:B------:R-:W-:Y:S01]  /*14740*/  FMUL.FTZ R144, R0.reuse, R144 ;  /* 0x0000009000907220 */ /* 0x040fe20000410000 */
[----:B------:R-:W-:Y:S01]  /*14750*/  F2FP.BF16.PACK_AB R15, R15, R140 ;  /* 0x0000008c0f0f723e */ /* 0x000fe200000010ff */
[----:B------:R-:W-:Y:S01]  /*14760*/  FMUL.FTZ R9, R0, R145 ;  /* 0x0000009100097220 */ /* 0x000fe20000410000 */
[----:B------:R-:W-:Y:S01]  /*14770*/  F2FP.BF16.PACK_AB R8, R8, R148 ;  /* 0x000000940808723e */ /* 0x000fe200000010ff */
[----:B------:R-:W-:-:S02]  /*14780*/  IMAD.IADD R3, R22, 0x1, -R3 ;  /* 0x0000000116037824 */ /* 0x000fc400078e0a03 */
[----:B-1----:R-:W-:Y:S01]  /*14790*/  FMUL.FTZ R0, R6, c[0x0][0x2dc] ;  /* 0x0000b70006007a20 */ /* 0x002fe20000410000 */
        /* <DEDUP_REMOVED lines=11> */
[----:B------:R-:W-:Y:S01]  /*14850*/  LEA.HI R2, R3, R3, RZ, 0x1 ;  /* 0x0000000303027211 */ /* 0x000fe200078f08ff */
[C---:B------:R-:W-:Y:S01]  /*14860*/  FMUL.FTZ R158, R0.reuse, R158 ;  /* 0x0000009e009e7220 */ /* 0x040fe20000410000 */
[----:B------:R-:W-:Y:S01]  /*14870*/  F2FP.BF16.PACK_AB R11, R11, R164 ;  /* 0x000000a40b0b723e */ /* 0x000fe200000010ff */
[----:B------:R-:W-:Y:S01]  /*14880*/  FMUL.FTZ R159, R0, R159 ;  /* 0x0000009f009f7220 */ /* 0x000fe20000410000 */
[----:B------:R-:W-:Y:S01]  /*14890*/  F2FP.BF16.PACK_AB R6, R6, R168 ;  /* 0x000000a80606723e */ /* 0x000fe200000010ff */
[----:B------:R-:W-:-:S02]  /*148a0*/  FMUL.FTZ R162, R0, R162 ;  /* 0x000000a200a27220 */ /* 0x000fc40000410000 */
[C---:B------:R-:W-:Y:S01]  /*148b0*/  FMUL.FTZ R163, R0.reuse, R163 ;  /* 0x000000a300a37220 */ /* 0x040fe20000410000 */
[----:B------:R-:W-:Y:S01]  /*148c0*/  F2FP.BF16.PACK_AB R158, R159, R158 ;  /* 0x0000009e9f9e723e */ /* 0x000fe200000010ff */
[C---:B------:R-:W-:Y:S02]  /*148d0*/  FMUL.FTZ R166, R0.reuse, R166 ;  /* 0x000000a600a67220 */ /* 0x040fe40000410000 */
[C---:B------:R-:W-:Y:S01]  /*148e0*/  FMUL.FTZ R10, R0.reuse, R167 ;  /* 0x000000a7000a7220 */ /* 0x040fe20000410000 */
[----:B------:R-:W-:Y:S01]  /*148f0*/  F2FP.BF16.PACK_AB R162, R163, R162 ;  /* 0x000000a2a3a2723e */ /* 0x000fe200000010ff */
[C---:B------:R-:W-:Y:S02]  /*14900*/  FMUL.FTZ R170, R0.reuse, R170 ;  /* 0x000000aa00aa7220 */ /* 0x040fe40000410000 */
[----:B------:R-:W-:Y:S01]  /*14910*/  FMUL.FTZ R5, R0, R171 ;  /* 0x000000ab00057220 */ /* 0x000fe20000410000 */
[----:B------:R-:W-:Y:S02]  /*14920*/  SHF.R.S32.HI R0, RZ, 0x1, R2 ;  /* 0x00000001ff007819 */ /* 0x000fe40000011402 */
[----:B------:R-:W-:-:S02]  /*14930*/  LOP3.LUT R2, R2, 0x3fffffe, RZ, 0xc0, !PT ;  /* 0x03fffffe02027812 */ /* 0x000fc400078ec0ff */
[C---:B------:R-:W-:Y:S02]  /*14940*/  SHF.L.U32 R4, R0.reuse, 0x6, RZ ;  /* 0x0000000600047819 */ /* 0x040fe400000006ff */
[----:B------:R-:W-:Y:S01]  /*14950*/  LOP3.LUT P1, RZ, R0, 0x2, RZ, 0xc0, !PT ;  /* 0x0000000200ff7812 */ /* 0x000fe2000782c0ff */
[----:B------:R-:W-:Y:S01]  /*14960*/  IMAD.IADD R2, R3, 0x1, -R2 ;  /* 0x0000000103027824 */ /* 0x000fe200078e0a02 */
[----:B------:R-:W-:Y:S02]  /*14970*/  LOP3.LUT R3, R4, 0xc0, RZ, 0xc0, !PT ;  /* 0x000000c004037812 */ /* 0x000fe400078ec0ff */
[----:B------:R-:W-:Y:S02]  /*14980*/  LOP3.LUT R4, R0, 0x1, RZ, 0xc0, !PT ;  /* 0x0000000100047812 */ /* 0x000fe400078ec0ff */
[----:B------:R-:W-:Y:S02]  /*14990*/  LEA R2, R2, R24, 0x4 ;  /* 0x0000001802027211 */ /* 0x000fe400078e20ff */
[----:B------:R-:W-:Y:S01]  /*149a0*/  LEA.HI R3, R3, R3, RZ, 0x1d ;  /* 0x0000000303037211 */ /* 0x000fe200078fe8ff */
[----:B------:R-:W1:Y:S01]  /*149b0*/  LDC.U8 R24, c[0x0][0x328] ;  /* 0x0000ca00ff187b82 */ /* 0x000e620000000000 */
[----:B------:R-:W-:-:S02]  /*149c0*/  ISETP.NE.U32.AND P2, PT, R4, 0x1, PT ;  /* 0x000000010400780c */ /* 0x000fc40003f45070 */
[----:B------:R-:W-:Y:S01]  /*149d0*/  MOV R4, 0xfffffff0 ;  /* 0xfffffff000047802 */ /* 0x000fe20000000f00 */
[----:B------:R-:W-:Y:S01]  /*149e0*/  IMAD.U32 R2, R2, 0x2, R3 ;  /* 0x0000000202027824 */ /* 0x000fe200078e0003 */
[----:B------:R-:W-:Y:S02]  /*149f0*/  F2FP.BF16.PACK_AB R10, R10, R166 ;  /* 0x000000a60a0a723e */ /* 0x000fe400000010ff */
[----:B------:R-:W-:Y:S02]  /*14a00*/  SEL R4, R4, 0x10, !P2 ;  /* 0x0000001004047807 */ /* 0x000fe40005000000 */
[----:B------:R-:W-:Y:S02]  /*14a10*/  SHF.L.U32 R0, R2, 0x1, RZ ;  /* 0x0000000102007819 */ /* 0x000fe400000006ff */
[----:B------:R-:W-:Y:S02]  /*14a20*/  F2FP.BF16.PACK_AB R5, R5, R170 ;  /* 0x000000aa0505723e */ /* 0x000fe400000010ff */
[C---:B------:R-:W-:Y:S01]  /*14a30*/  IADD3 R3, R0.reuse, R4, RZ ;  /* 0x0000000400037210 */ /* 0x040fe20007ffe0ff */
[----:B------:R-:W-:Y:S01]  /*14a40*/  STS [R0], R17 ;  /* 0x0000001100007388 */ /* 0x000fe20000000800 */
[----:B------:R-:W-:-:S02]  /*14a50*/  IADD3 R2, R0, 0x20, RZ ;  /* 0x0000002000027810 */ /* 0x000fc40007ffe0ff */
[----:B------:R-:W-:Y:S01]  /*14a60*/  @P1 IADD3 R2, R0, -0x20, RZ ;  /* 0xffffffe000021810 */ /* 0x000fe20007ffe0ff */
[----:B------:R2:W-:Y:S01]  /*14a70*/  STS [R0+0x200], R16 ;  /* 0x0002001000007388 */ /* 0x0005e20000000800 */
[----:B------:R-:W-:-:S03]  /*14a80*/  ISETP.NE.AND P2, PT, R26, RZ, PT ;  /* 0x000000ff1a00720c */ /* 0x000fc60003f45270 */
[----:B------:R-:W-:Y:S04]  /*14a90*/  STS [R3], R15 ;  /* 0x0000000f03007388 */ /* 0x000fe80000000800 */
[----:B------:R-:W-:Y:S04]  /*14aa0*/  STS [R3+0x200], R14 ;  /* 0x0002000e03007388 */ /* 0x000fe80000000800 */
[----:B------:R3:W-:Y:S02]  /*14ab0*/  STS [R0+0x1000], R18 ;  /* 0x0010001200007388 */ /* 0x0007e40000000800 */
[----:B-1----:R-:W-:-:S02]  /*14ac0*/  @!P2 ISETP.NE.AND P1, PT, R24, RZ, PT ;  /* 0x000000ff1800a20c */ /* 0x002fc40003f25270 */
[----:B------:R1:W-:Y:S04]  /*14ad0*/  STS [R0+0x1200], R158 ;  /* 0x0012009e00007388 */ /* 0x0003e80000000800 */
[----:B------:R4:W-:Y:S04]  /*14ae0*/  STS [R3+0x1000], R13 ;  /* 0x0010000d03007388 */ /* 0x0009e80000000800 */
[----:B------:R4:W-:Y:S04]  /*14af0*/  STS [R3+0x1200], R162 ;  /* 0x001200a203007388 */ /* 0x0009e80000000800 */
[----:B--2---:R-:W2:Y:S04]  /*14b00*/  S2R R16, SR_CTAID.Y ;  /* 0x0000000000107919 */ /* 0x004ea80000002600 */
[----:B------:R2:W-:Y:S04]  /*14b10*/  STS [R2], R8 ;  /* 0x0000000802007388 */ /* 0x0005e80000000800 */
[----:B------:R2:W-:Y:S04]  /*14b20*/  STS [R2+0x200], R12 ;  /* 0x0002000c02007388 */ /* 0x0005e80000000800 */
[----:B---3--:R3:W5:Y:S01]  /*14b30*/  LDL R18, [R1+0x6c] ;  /* 0x00006c0001127983 */ /* 0x0087620000100800 */
[----:B-1----:R-:W-:-:S03]  /*14b40*/  IADD3 R0, R4, R2, RZ ;  /* 0x0000000204007210 */ /* 0x002fc60007ffe0ff */
[----:B------:R-:W1:Y:S01]  /*14b50*/  S2R R17, SR_CTAID.Z ;  /* 0x0000000000117919 */ /* 0x000e620000002700 */
[----:B----4-:R-:W-:-:S03]  /*14b60*/  @P2 IMAD.MOV.U32 R13, RZ, RZ, c[0x0][0x210] ;  /* 0x00008400ff0d2624 */ /* 0x010fc600078e00ff */
[----:B------:R4:W-:Y:S01]  /*14b70*/  STS [R0], R9 ;  /* 0x0000000900007388 */ /* 0x0009e20000000800 */
[----:B------:R-:W-:-:S03]  /*14b80*/  @!P2 MOV R3, c[0x0][0x214] ;  /* 0x000085000003aa02 */ /* 0x000fc60000000f00 */
[----:B------:R-:W-:Y:S04]  /*14b90*/  STS [R0+0x200], R7 ;  /* 0x0002000700007388 */ /* 0x000fe80000000800 */
[----:B------:R-:W-:Y:S01]  /*14ba0*/  STS [R2+0x1000], R11 ;  /* 0x0010000b02007388 */ /* 0x000fe20000000800 */
[----:B--2---:R-:W-:Y:S01]  /*14bb0*/  @P2 IMAD R8, R13, c[0x0][0x214], RZ ;  /* 0x000085000d082a24 */ /* 0x004fe200078e02ff */
[----:B------:R-:W-:Y:S02]  /*14bc0*/  @!P2 SEL R8, R3, c[0x0][0x234], !P1 ;  /* 0x00008d000308aa07 */ /* 0x000fe40004800000 */
[----:B------:R2:W-:Y:S01]  /*14bd0*/  STS [R2+0x1200], R10 ;  /* 0x0012000a02007388 */ /* 0x0005e20000000800 */
[----:B------:R-:W-:-:S03]  /*14be0*/  ISETP.NE.AND P1, PT, R24, RZ, PT ;  /* 0x000000ff1800720c */ /* 0x000fc60003f25270 */
[----:B------:R-:W-:Y:S01]  /*14bf0*/  STS [R0+0x1000], R6 ;  /* 0x0010000600007388 */ /* 0x000fe20000000800 */
[----:B------:R-:W-:-:S03]  /*14c00*/  ISETP.EQ.AND P1, PT, R26, RZ, P1 ;  /* 0x000000ff1a00720c */ /* 0x000fc60000f22270 */
[----:B------:R1:W-:Y:S04]  /*14c10*/  STS [R0+0x1200], R5 ;  /* 0x0012000500007388 */ /* 0x0003e80000000800 */
[----:B------:R-:W-:Y:S06]  /*14c20*/  BAR.SYNC.DEFER_BLOCKING 0x0 ;  /* 0x0000000000007b1d */ /* 0x000fec0000010000 */
[----:B------:R-:W3:Y:S01]  /*14c30*/  S2R R12, SR_CTAID.X ;  /* 0x00000000000c7919 */ /* 0x000ee20000002500 */
[----:B----4-:R-:W-:Y:S01]  /*14c40*/  @P3 MUFU.LG2 R9, R23 ;  /* 0x0000001700093308 */ /* 0x010fe20000000c00 */
[----:B--2---:R-:W-:-:S07]  /*14c50*/  @!P0 SHF.R.S32.HI R2, RZ, 0x1f, R16 ;  /* 0x0000001fff028819 */ /* 0x004fce0000011410 */
[----:B------:R-:W-:Y:S01]  /*14c60*/  @P4 MUFU.LG2 R10, R20 ;  /* 0x00000014000a4308 */ /* 0x000fe20000000c00 */
[----:B------:R-:W-:Y:S01]  /*14c70*/  @!P0 IMAD R3, R2, c[0x0][0x1e0], RZ ;  /* 0x0000780002038a24 */ /* 0x000fe200078e02ff */
[----:B------:R-:W-:Y:S01]  /*14c80*/  LOP3.LUT R2, R25, 0xffffffe0, RZ, 0xc0, !PT ;  /* 0xffffffe019027812 */ /* 0x000fe200078ec0ff */
[----:B-1----:R-:W-:-:S05]  /*14c90*/  @!P0 IMAD.WIDE.U32 R4, R16, c[0x0][0x1e0], RZ ;  /* 0x0000780010048a25 */ /* 0x002fca00078e00ff */
[----:B------:R-:W1:Y:S01]  /*14ca0*/  @P6 MUFU.LG2 R6, R19 ;  /* 0x0000001300066308 */ /* 0x000e620000000c00 */
[----:B------:R2:W4:Y:S01]  /*14cb0*/  LDS.128 R24, [R226] ;  /* 0x00000000e2187984 */ /* 0x0005220000000c00 */
[----:B------:R-:W-:Y:S01]  /*14cc0*/  @P2 IMAD.MOV.U32 R0, RZ, RZ, 0x1 ;  /* 0x00000001ff002424 */ /* 0x000fe200078e00ff */
[----:B------:R-:W-:Y:S01]  /*14cd0*/  @!P0 MOV R36, R4 ;  /* 0x0000000400248202 */ /* 0x000fe20000000f00 */
[C---:B------:R-:W-:Y:S01]  /*14ce0*/  @!P0 IMAD R3, R16.reuse, c[0x0][0x1e4], R3 ;  /* 0x0000790010038a24 */ /* 0x040fe200078e0203 */
[----:B------:R2:W2:Y:S01]  /*14cf0*/  LDS.128 R28, [R226+0x800] ;  /* 0x00080000e21c7984 */ /* 0x0004a20000000c00 */
[----:B------:R-:W-:Y:S02]  /*14d00*/  @P1 IMAD R4, R16, c[0x0][0x214], RZ ;  /* 0x0000850010041a24 */ /* 0x000fe400078e02ff */
[----:B------:R-:W-:Y:S01]  /*14d10*/  @!P2 IMAD R0, R8, c[0x0][0x1c0], RZ ;  /* 0x000070000800aa24 */ /* 0x000fe200078e02ff */
[----:B------:R2:W2:Y:S01]  /*14d20*/  LDS.128 R32, [R226+0x1000] ;  /* 0x00100000e2207984 */ /* 0x0004a20000000c00 */
[----:B------:R-:W1:Y:S01]  /*14d30*/  @P5 MUFU.LG2 R11, R21 ;  /* 0x00000015000b5308 */ /* 0x000e620000000c00 */
[----:B------:R-:W-:Y:S01]  /*14d40*/  @!P0 IADD3 R37, R5, R3, RZ ;  /* 0x0000000305258210 */ /* 0x000fe20007ffe0ff */
[----:B------:R-:W-:Y:S01]  /*14d50*/  IMAD.IADD R7, R38, 0x1, -R2 ;  /* 0x0000000126077824 */ /* 0x000fe200078e0a02 */
[----:B------:R-:W2:Y:S01]  /*14d60*/  LDS.128 R224, [R226+0x1800] ;  /* 0x00180000e2e07984 */ /* 0x000ea20000000c00 */
[----:B------:R-:W-:Y:S01]  /*14d70*/  IMAD R0, R16, R0, RZ ;  /* 0x0000000010007224 */ /* 0x000fe200078e02ff */
[----:B------:R-:W-:-:S02]  /*14d80*/  @P1 SEL R4, R4, R39, !P0 ;  /* 0x0000002704041207 */ /* 0x000fc40004000000 */
[----:B------:R-:W-:Y:S01]  /*14d90*/  @P2 MOV R5, c[0x0][0x210] ;  /* 0x0000840000052a02 */ /* 0x000fe20000000f00 */
[----:B------:R-:W-:Y:S01]  /*14da0*/  @!P2 IMAD.MOV.U32 R5, RZ, RZ, 0x1 ;  /* 0x00000001ff05a424 */ /* 0x000fe200078e00ff */
[----:B------:R-:W-:Y:S01]  /*14db0*/  @!P1 CS2R R2, SRZ ;  /* 0x0000000000029805 */ /* 0x000fe2000001ff00 */
[----:B------:R-:W-:Y:S02]  /*14dc0*/  SEL R0, R0, RZ, !P1 ;  /* 0x000000ff00007207 */ /* 0x000fe40004800000 */
[----:B------:R-:W-:Y:S02]  /*14dd0*/  @P1 SHF.R.S32.HI R3, RZ, 0x1f, R4 ;  /* 0x0000001fff031819 */ /* 0x000fe40000011404 */
[----:B------:R-:W-:Y:S02]  /*14de0*/  LOP3.LUT P0, RZ, R7, 0x3, RZ, 0xc0, !PT ;  /* 0x0000000307ff7812 */ /* 0x000fe4000780c0ff */
[----:B------:R-:W-:Y:S01]  /*14df0*/  @P1 MOV R2, R4 ;  /* 0x0000000400021202 */ /* 0x000fe20000000f00 */
[----:B---3--:R-:W-:-:S02]  /*14e00*/  IMAD R4, R12, R5, RZ ;  /* 0x000000050c047224 */ /* 0x008fc400078e02ff */
[----:B-1----:R-:W-:Y:S02]  /*14e10*/  @P6 FMUL.FTZ R6, R6, 0.69314718246459960938 ;  /* 0x3f31721806066820 */ /* 0x002fe40000410000 */
[----:B------:R-:W-:Y:S01]  /*14e20*/  IMAD R0, R17, R8, R0 ;  /* 0x0000000811007224 */ /* 0x000fe200078e0200 */
[----:B------:R-:W-:Y:S02]  /*14e30*/  SHF.L.U32 R8, R4, 0x7, RZ ;  /* 0x0000000704087819 */ /* 0x000fe400000006ff */
[----:B------:R-:W-:Y:S01]  /*14e40*/  MOV R16, 0x7f800000 ;  /* 0x7f80000000107802 */ /* 0x000fe20000000f00 */
[----:B------:R-:W-:Y:S02]  /*14e50*/  @P6 FFMA.FTZ R16, R139, c[0x0][0x238], R6 ;  /* 0x00008e008b106a23 */ /* 0x000fe40000010006 */
[----:B------:R-:W-:Y:S01]  /*14e60*/  @P4 FMUL.FTZ R6, R10, 0.69314718246459960938 ;  /* 0x3f3172180a064820 */ /* 0x000fe20000410000 */
[----:B------:R-:W-:Y:S01]  /*14e70*/  IADD3 R10, P2, P1, R8, R2, R0 ;  /* 0x00000002080a7210 */ /* 0x000fe2000795e000 */
[----:B------:R-:W-:Y:S01]  /*14e80*/  @P5 FMUL.FTZ R7, R11, 0.69314718246459960938 ;  /* 0x3f3172180b075820 */ /* 0x000fe20000410000 */
[----:B------:R-:W-:Y:S01]  /*14e90*/  SHF.R.S32.HI R2, RZ, 0x1f, R8 ;  /* 0x0000001fff027819 */ /* 0x000fe20000011408 */
[----:B------:R-:W-:Y:S01]  /*14ea0*/  @P3 FMUL.FTZ R4, R9, 0.69314718246459960938 ;  /* 0x3f31721809043820 */ /* 0x000fe20000410000 */
[----:B------:R-:W-:Y:S01]  /*14eb0*/  SHF.R.S32.HI R0, RZ, 0x1f, R0 ;  /* 0x0000001fff007819 */ /* 0x000fe20000011400 */
        /* <DEDUP_REMOVED lines=8> */
[----:B------:R-:W-:Y:S05]  /*14f40*/  @P0 BRA `(.L_x_501) ;  /* 0x0000029000000947 */ /* 0x000fea0003800000 */
[----:B----4-:R-:W3:Y:S04]  /*14f50*/  LDL.LU R19, [R1+0x70] ;  /* 0x0000700001137983 */ /* 0x010ee80000300800 */
[----:B------:R-:W1:Y:S02]  /*14f60*/  S2R R2, SR_TID.X ;  /* 0x0000000000027919 */ /* 0x000e640000002100 */
[----:B-1----:R-:W-:-:S04]  /*14f70*/  SHF.R.S32.HI R0, RZ, 0x1f, R2 ;  /* 0x0000001fff007819 */ /* 0x002fc80000011402 */
[----:B------:R-:W-:-:S04]  /*14f80*/  LEA.HI R0, R0, R2, RZ, 0x5 ;  /* 0x0000000200007211 */ /* 0x000fc800078f28ff */
[----:B------:R-:W-:-:S05]  /*14f90*/  LOP3.LUT R0, R0, 0xffffffe0, RZ, 0xc0, !PT ;  /* 0xffffffe000007812 */ /* 0x000fca00078ec0ff */
[----:B------:R-:W-:-:S05]  /*14fa0*/  IMAD.IADD R0, R2, 0x1, -R0 ;  /* 0x0000000102007824 */ /* 0x000fca00078e0a00 */
[----:B------:R-:W-:-:S04]  /*14fb0*/  SHF.R.S32.HI R2, RZ, 0x1f, R0 ;  /* 0x0000001fff027819 */ /* 0x000fc80000011400 */
[----:B------:R-:W-:-:S04]  /*14fc0*/  LEA.HI R0, R2, R0, RZ, 0x2 ;  /* 0x0000000002007211 */ /* 0x000fc800078f10ff */
[----:B------:R-:W-:-:S05]  /*14fd0*/  SHF.R.S32.HI R0, RZ, 0x2, R0 ;  /* 0x00000002ff007819 */ /* 0x000fca0000011400 */
[----:B---3--:R-:W-:-:S05]  /*14fe0*/  IMAD R0, R19, 0x10, R0 ;  /* 0x0000001013007824 */ /* 0x008fca00078e0200 */
        /* <DEDUP_REMOVED lines=31> */
.L_x_501:
[----:B----4-:R-:W-:Y:S05]  /*151e0*/  BSYNC B0 ;  /* 0x0000000000007941 */ /* 0x010fea0003800000 */
.L_x_500:
[----:B-1----:R-:W3:Y:S01]  /*151f0*/  LDL.LU.64 R6, [R1+0x48] ;  /* 0x0000480001067983 */ /* 0x002ee20000300a00 */
[----:B------:R-:W-:Y:S01]  /*15200*/  SHF.R.S32.HI R5, RZ, 0x1f, R17 ;  /* 0x0000001fff057819 */ /* 0x000fe20000011411 */
[----:B------:R-:W-:Y:S02]  /*15210*/  BSSY B0, `(.L_x_502) ;  /* 0x000001d000007945 */ /* 0x000fe40003800000 */
[----:B------:R-:W1:Y:S02]  /*15220*/  S2R R2, SR_TID.X ;  /* 0x0000000000027919 */ /* 0x000e640000002100 */
[----:B------:R-:W-:-:S02]  /*15230*/  IMAD R5, R5, c[0x0][0x1f0], RZ ;  /* 0x00007c0005057a24 */ /* 0x000fc400078e02ff */
[----:B------:R-:W4:Y:S01]  /*15240*/  S2R R10, SR_CTAID.X ;  /* 0x00000000000a7919 */ /* 0x000f220000002500 */
[----:B-1----:R-:W-:-:S04]  /*15250*/  SHF.R.S32.HI R4, RZ, 0x1f, R2 ;  /* 0x0000001fff047819 */ /* 0x002fc80000011402 */
[----:B------:R-:W-:-:S04]  /*15260*/  LEA.HI R4, R4, R2, RZ, 0x2 ;  /* 0x0000000204047211 */ /* 0x000fc800078f10ff */
[----:B------:R-:W-:Y:S02]  /*15270*/  LOP3.LUT R0, R4, 0xfffffffc, RZ, 0xc0, !PT ;  /* 0xfffffffc04007812 */ /* 0x000fe400078ec0ff */
[----:B------:R-:W-:-:S03]  /*15280*/  SHF.R.S32.HI R8, RZ, 0x2, R4 ;  /* 0x00000002ff087819 */ /* 0x000fc60000011404 */
[----:B------:R-:W-:Y:S01]  /*15290*/  IMAD.IADD R0, R2, 0x1, -R0 ;  /* 0x0000000102007824 */ /* 0x000fe200078e0a00 */
[----:B------:R-:W-:-:S03]  /*152a0*/  SHF.R.S32.HI R9, RZ, 0x1f, R8 ;  /* 0x0000001fff097819 */ /* 0x000fc60000011408 */
[----:B------:R-:W-:-:S05]  /*152b0*/  IMAD.SHL.U32 R0, R0, 0x8, RZ ;  /* 0x0000000800007824 */ /* 0x000fca00078e00ff */
[----:B------:R-:W-:Y:S02]  /*152c0*/  SHF.R.S32.HI R0, RZ, 0x1f, R0 ;  /* 0x0000001fff007819 */ /* 0x000fe40000011400 */
[C---:B---3--:R-:W-:Y:S02]  /*152d0*/  IADD3 R2, P0, R6.reuse, R36, RZ ;  /* 0x0000002406027210 */ /* 0x048fe40007f1e0ff */
[----:B------:R-:W-:-:S03]  /*152e0*/  ISETP.GE.AND P1, PT, R6, c[0x0][0x220], PT ;  /* 0x0000880006007a0c */ /* 0x000fc60003f26270 */
[----:B------:R-:W-:Y:S01]  /*152f0*/  IMAD.X R3, R0, 0x1, R37, P0 ;  /* 0x0000000100037824 */ /* 0x000fe200000e0625 */
[----:B-----5:R-:W-:Y:S01]  /*15300*/  ISETP.GE.OR P0, PT, R22, R18, P1 ;  /* 0x000000121600720c */ /* 0x020fe20000f06670 */
[C---:B------:R-:W-:Y:S02]  /*15310*/  IMAD R0, R17.reuse, c[0x0][0x1f4], R5 ;  /* 0x00007d0011007a24 */ /* 0x040fe400078e0205 */
[----:B------:R-:W-:-:S04]  /*15320*/  IMAD.WIDE.U32 R6, R17, c[0x0][0x1f0], R2 ;  /* 0x00007c0011067a25 */ /* 0x000fc800078e0002 */
[----:B----4-:R-:W-:-:S04]  /*15330*/  IMAD.WIDE R2, R10, 0x80, R8 ;  /* 0x000000800a027825 */ /* 0x010fc800078e0208 */
        /* <DEDUP_REMOVED lines=10> */
.L_x_503:
[----:B------:R-:W-:Y:S05]  /*153e0*/  BSYNC B0 ;  /* 0x0000000000007941 */ /* 0x000fea0003800000 */
.L_x_502:
        /* <DEDUP_REMOVED lines=14> */
[----:B--2---:R1:W-:Y:S02]  /*154d0*/  STG.E.128 [R12.64], R28 ;  /* 0x0000001c0c007986 */ /* 0x0043e4000c101d12 */
.L_x_505:
[----:B------:R-:W-:Y:S05]  /*154e0*/  BSYNC B0 ;  /* 0x0000000000007941 */ /* 0x000fea0003800000 */
.L_x_504:
        /* <DEDUP_REMOVED lines=15> */
.L_x_507:
[----:B------:R-:W-:Y:S05]  /*155e0*/  BSYNC B0 ;  /* 0x0000000000007941 */ /* 0x000fea0003800000 */
.L_x_506:
        /* <DEDUP_REMOVED lines=13> */
[----:B--2---:R-:W-:Y:S01]  /*156c0*/  STG.E.128 [R2.64], R224 ;  /* 0x000000e002007986 */ /* 0x004fe2000c101d12 */
[----:B------:R-:W-:Y:S05]  /*156d0*/  EXIT ;  /* 0x000000000000794d */ /* 0x000fea0003800000 */
.L_x_466:
[----:B------:R-:W2:Y:S01]  /*156e0*/  LDL.LU R9, [R1+0x68] ;  /* 0x0000680001097983 */ /* 0x000ea20000300800 */
[----:B------:R-:W3:Y:S01]  /*156f0*/  LDC.U8 R4, c[0x0][0x329] ;  /* 0x0000ca40ff047b82 */ /* 0x000ee20000000000 */
[----:B------:R-:W-:Y:S01]  /*15700*/  LEA.HI R8, R25, R210, RZ, 0x2 ;  /* 0x000000d219087211 */ /* 0x000fe200078f10ff */
[----:B------:R-:W-:Y:S01]  /*15710*/  BSSY B0, `(.L_x_508) ;  /* 0x0000041000007945 */ /* 0x000fe20003800000 */
[----:B------:R-:W4:Y:S01]  /*15720*/  S2R R12, SR_CTAID.X ;  /* 0x00000000000c7919 */ /* 0x000f220000002500 */
[----:B------:R-:W-:Y:S02]  /*15730*/  IADD3 R14, -R38, R190, RZ ;  /* 0x000000be260e7210 */ /* 0x000fe40007ffe1ff */
[----:B------:R-:W-:Y:S02]  /*15740*/  LOP3.LUT R7, R8, 0xfffffffc, RZ, 0xc0, !PT ;  /* 0xfffffffc08077812 */ /* 0x000fe400078ec0ff */
[----:B------:R-:W5:Y:S03]  /*15750*/  LDC.U8 R6, c[0x0][0x328] ;  /* 0x0000ca00ff067b82 */ /* 0x000f660000000000 */
[----:B------:R-:W-:Y:S01]  /*15760*/  IMAD.IADD R20, R210, 0x1, -R7 ;  /* 0x00000001d2147824 */ /* 0x000fe200078e0a07 */
[----:B---3--:R-:W-:-:S02]  /*15770*/  ISETP.NE.AND P2, PT, R4, RZ, PT ;  /* 0x000000ff0400720c */ /* 0x008fc40003f45270 */
        /* <DEDUP_REMOVED lines=21> */
[----:B------:R-:W-:Y:S01]  /*158d0*/  @!P4 IMAD.IADD R4, R3, 0x1, R0 ;  /* 0x000000010304c824 */ /* 0x000fe200078e0200 */
[----:B------:R-:W-:Y:S01]  /*158e0*/  SHF.R.S32.HI R3, RZ, 0x1f, R16 ;  /* 0x0000001fff037819 */ /* 0x000fe20000011410 */
[----:B------:R-:W-:Y:S02]  /*158f0*/  IMAD.SHL.U32 R0, R20, 0x8, RZ ;  /* 0x0000000814007824 */ /* 0x000fe400078e00ff */
[----:B------:R-:W-:Y:S02]  /*15900*/  @!P1 IMAD R9, R28, c[0x0][0x214], RZ ;  /* 0x000085001c099a24 */ /* 0x000fe400078e02ff */
[----:B------:R-:W-:Y:S01]  /*15910*/  @!P2 IMAD R2, R5, c[0x0][0x1c0], RZ ;  /* 0x000070000502aa24 */ /* 0x000fe200078e02ff */
[----:B------:R-:W-:Y:S01]  /*15920*/  IADD3 R10, P3, R0, R10, RZ ;  /* 0x0000000a000a7210 */ /* 0x000fe20007f7e0ff */
[----:B------:R-:W-:Y:S01]  /*15930*/  @P0 IMAD.MOV.U32 R6, RZ, RZ, R9 ;  /* 0x000000ffff060224 */ /* 0x000fe200078e0009 */
[----:B------:R1:W-:Y:S01]  /*15940*/  @!P1 STL [R1+0x68], R9 ;  /* 0x0000680901009387 */ /* 0x0003e20000100800 */
[----:B------:R-:W-:Y:S01]  /*15950*/  IMAD R2, R28, R2, RZ ;  /* 0x000000021c027224 */ /* 0x000fe200078e02ff */
[----:B------:R-:W-:-:S02]  /*15960*/  LEA.HI.X.SX32 R11, R0, R4, 0x1, P3 ;  /* 0x00000004000b7211 */ /* 0x000fc400018f0eff */
[----:B------:R-:W-:Y:S01]  /*15970*/  ISETP.GE.AND P1, PT, R0, c[0x0][0x220], PT ;  /* 0x0000880000007a0c */ /* 0x000fe20003f26270 */
[----:B------:R-:W-:Y:S01]  /*15980*/  IMAD R0, R3, c[0x0][0x1f0], RZ ;  /* 0x00007c0003007a24 */ /* 0x000fe200078e02ff */
[----:B------:R-:W-:Y:S01]  /*15990*/  SHF.R.S32.HI R4, RZ, 0x2, R8 ;  /* 0x00000002ff047819 */ /* 0x000fe20000011408 */
[----:B------:R-:W-:Y:S01]  /*159a0*/  IMAD.WIDE.U32 R10, R16, c[0x0][0x1f0], R10 ;  /* 0x00007c00100a7a25 */ /* 0x000fe200078e000a */
[----:B------:R-:W-:Y:S02]  /*159b0*/  SEL R3, R2, RZ, !P0 ;  /* 0x000000ff02037207 */ /* 0x000fe40004000000 */
[-C--:B------:R-:W-:Y:S01]  /*159c0*/  ISETP.GE.OR P3, PT, R4, R14.reuse, P1 ;  /* 0x0000000e0400720c */ /* 0x080fe20000f66670 */
[----:B------:R-:W-:Y:S01]  /*159d0*/  IMAD R2, R38, R17, RZ ;  /* 0x0000001126027224 */ /* 0x000fe200078e02ff */
[----:B------:R-:W-:Y:S02]  /*159e0*/  @P0 SHF.R.S32.HI R7, RZ, 0x1f, R9 ;  /* 0x0000001fff070819 */ /* 0x000fe40000011409 */
[----:B------:R-:W-:-:S02]  /*159f0*/  ISETP.GE.AND P6, PT, R4, R14, PT ;  /* 0x0000000e0400720c */ /* 0x000fc40003fc6270 */
[----:B------:R-:W-:Y:S01]  /*15a00*/  SHF.R.S32.HI R8, RZ, 0x1f, R2 ;  /* 0x0000001fff087819 */ /* 0x000fe20000011402 */
[C---:B-1----:R-:W-:Y:S02]  /*15a10*/  IMAD R9, R16.reuse, c[0x0][0x1f4], R0 ;  /* 0x00007d0010097a24 */ /* 0x042fe400078e0200 */
[----:B------:R-:W-:Y:S01]  /*15a20*/  IMAD R0, R16, R5, R3 ;  /* 0x0000000510007224 */ /* 0x000fe200078e0203 */
[----:B------:R-:W-:-:S04]  /*15a30*/  SHF.R.S32.HI R5, RZ, 0x1f, R4 ;  /* 0x0000001fff057819 */ /* 0x000fc80000011404 */
[----:B------:R-:W-:Y:S01]  /*15a40*/  IADD3 R19, P2, P0, R2, R6, R0 ;  /* 0x0000000602137210 */ /* 0x000fe2000785e000 */
[----:B----4-:R-:W-:Y:S01]  /*15a50*/  IMAD.WIDE R2, R12, 0x80, R4 ;  /* 0x000000800c027825 */ /* 0x010fe200078e0204 */
        /* <DEDUP_REMOVED lines=12> */
.L_x_509:
[----:B------:R-:W-:Y:S05]  /*15b20*/  BSYNC B0 ;  /* 0x0000000000007941 */ /* 0x000fea0003800000 */
.L_x_508:
        /* <DEDUP_REMOVED lines=16> */
.L_x_511:
[----:B------:R-:W-:Y:S05]  /*15c30*/  BSYNC B0 ;  /* 0x0000000000007941 */ /* 0x000fea0003800000 */
.L_x_510:
        /* <DEDUP_REMOVED lines=16> */
.L_x_513:
[----:B------:R-:W-:Y:S05]  /*15d40*/  BSYNC B0 ;  /* 0x0000000000007941 */ /* 0x000fea0003800000 */
.L_x_512:
        /* <DEDUP_REMOVED lines=15> */
.L_x_515:
[----:B------:R-:W-:Y:S05]  /*15e40*/  BSYNC B0 ;  /* 0x0000000000007941 */ /* 0x000fea0003800000 */
.L_x_514:
        /* <DEDUP_REMOVED lines=34> */
.L_x_516:
        /* <DEDUP_REMOVED lines=9> */
.L_x_1137:


//--------------------- .text._ZN5flash16flash_fwd_kernelI23Flash_fwd_kernel_traitsILi32ELi128ELi128ELi4ELb0ELb0EN7cutlass10bfloat16_tE19Flash_kernel_traitsILi32ELi128ELi128ELi4ES3_EELb1ELb0ELb0ELb0ELb0ELb0ELb0ELb1EEEvNS_16Flash_fwd_paramsE --------------------------
	.section	.text._ZN5flash16flash_fwd_kernelI23Flash_fwd_kernel_traitsILi32ELi128ELi128ELi4ELb0ELb0EN7cutlass10bfloat16_tE19Flash_kernel_traitsILi32ELi128ELi128ELi4ES3_EELb1ELb0ELb0ELb0ELb0ELb0ELb0ELb1EEEvNS_16Flash_fwd_paramsE,"ax",@progbits
	.sectioninfo	@"SHI_REGISTERS=255"
	.align	128
        .global         _ZN5flash16flash_fwd_kernelI23Flash_fwd_kernel_traitsILi32ELi128ELi128ELi4ELb0ELb0EN7cutlass10bfloat16_tE19Flash_kernel_traitsILi32ELi128ELi128ELi4ES3_EELb1ELb0ELb0ELb0ELb0ELb0ELb0ELb1EEEvNS_16Flash_fwd_paramsE
        .type           _ZN5flash16flash_fwd_kernelI23Flash_fwd_kernel_traitsILi32ELi128ELi128ELi4ELb0ELb0EN7cutlass10bfloat16_tE19Flash_kernel_traitsILi32ELi128ELi128ELi4ES3_EELb1ELb0ELb0ELb0ELb0ELb0ELb0ELb1EEEvNS_16Flash_fwd_paramsE,@function
        .size           _ZN5flash16flash_fwd_kernelI23Flash_fwd_kernel_traitsILi32ELi128ELi128ELi4ELb0ELb0EN7cutlass10bfloat16_tE19Flash_kernel_traitsILi32ELi128ELi128ELi4ES3_EELb1ELb0ELb0ELb0ELb0ELb0ELb0ELb1EEEvNS_16Flash_fwd_paramsE,(.L_x_1138 - _ZN5flash16flash_fwd_kernelI23Flash_fwd_kernel_traitsILi32ELi128ELi128ELi4ELb0ELb0EN7cutlass10bfloat16_tE19Flash_kernel_traitsILi32ELi128ELi128ELi4ES3_EELb1ELb0ELb0ELb0ELb0ELb0ELb0ELb1EEEvNS_16Flash_fwd_paramsE)
        .other          _ZN5flash16flash_fwd_kernelI23Flash_fwd_kernel_traitsILi32ELi128ELi128ELi4ELb0ELb0EN7cutlass10bfloat16_tE19Flash_kernel_traitsILi32ELi128ELi128ELi4ES3_EELb1ELb0ELb0ELb0ELb0ELb0ELb0ELb1EEEvNS_16Flash_fwd_paramsE,@"STO_CUDA_ENTRY STV_DEFAULT"
_ZN5flash16flash_fwd_kernelI23Flash_fwd_kernel_traitsILi32ELi128ELi128ELi4ELb0ELb0EN7cutlass10bfloat16_tE19Flash_kernel_traitsILi32ELi128ELi128ELi4ES3_EELb1ELb0ELb0ELb0ELb0ELb0ELb0ELb1EEEvNS_16Flash_fwd_paramsE:
.text._ZN5flash16flash_fwd_kernelI23Flash_fwd_kernel_traitsILi32ELi128ELi128ELi4ELb0ELb0EN7cutlass10bfloat16_tE19Flash_kernel_traitsILi32ELi128ELi128ELi4ES3_EELb1ELb0ELb0ELb0ELb0ELb0ELb0ELb1EEEvNS_16Flash_fwd_paramsE:
[----:B------:R-:W-:-:S03]  /*0000*/  MOV R1, c[0x0][0x28] ;  /* 0x00000a0000017a02 */ /* 0x000fc60000000f00 */
[----:B------:R-:W-:Y:S01]  /*0010*/  ULDC.U8 UR4, c[0x0][0x304] ;  /* 0x0000c10000047ab9 */ /* 0x000fe20000000000 */
[----:B------:R-:W-:Y:S01]  /*0020*/  IADD3 R1, R1, -0x358, RZ ;  /* 0xfffffca801017810 */ /* 0x000fe20007ffe0ff */
[----:B------:R-:W-:Y:S01]  /*0030*/  ULDC.64 UR20, c[0x0][0x2f0] ;  /* 0x0000bc0000147ab9 */ /* 0x000fe20000000a00 */
[----:B------:R-:W-:Y:S01]  /*0040*/  ISETP.NE.AND P2, PT, RZ, UR4, PT ;  /* 0x00000004ff007c0c */ /* 0x000fe2000bf45270 */
[----:B------:R-:W-:Y:S01]  /*0050*/  IMAD.U32 R4, RZ, RZ, UR20 ;  /* 0x00000014ff047e24 */ /* 0x000fe2000f8e00ff */
[----:B------:R-:W-:Y:S01]  /*0060*/  ULDC.64 UR16, c[0x0][0x118] ;  /* 0x0000460000107ab9 */ /* 0x000fe20000000a00 */
[----:B------:R-:W-:Y:S01]  /*0070*/  IMAD.U32 R5, RZ, RZ, UR21 ;  /* 0x00000015ff057e24 */ /* 0x000fe2000f8e00ff */
[----:B------:R-:W-:Y:S01]  /*0080*/  MOV R2, c[0x0][0x2fc] ;  /* 0x0000bf0000027a02 */ /* 0x000fe20000000f00 */
[----:B------:R-:W-:Y:S01]  /*0090*/  IMAD.MOV.U32 R6, RZ, RZ, c[0x0][0x2f8] ;  /* 0x0000be00ff067624 */ /* 0x000fe200078e00ff */
[----:B------:R-:W1:Y:S01]  /*00a0*/  S2UR UR11, SR_CTAID.X ;  /* 0x00000000000b79c3 */ /* 0x000e620000002500 */
[----:B------:R-:W-:-:S06]  /*00b0*/  ULDC.64 UR4, c[0x0][0x240] ;  /* 0x0000900000047ab9 */ /* 0x000fcc0000000a00 */
[----:B------:R-:W2:Y:S01]  /*00c0*/  @P2 LDG.E.64 R4, [R4.64] ;  /* 0x0000001004042981 */ /* 0x000ea2000c1e1b00 */
[----:B------:R-:W-:-:S05]  /*00d0*/  @P2 IMAD.MOV.U32 R7, RZ, RZ, R2 ;  /* 0x000000ffff072224 */ /* 0x000fca00078e0002 */
[----:B------:R3:W4:Y:S01]  /*00e0*/  @P2 LDG.E.64 R8, [R6.64] ;  /* 0x0000001006082981 */ /* 0x000722000c1e1b00 */
[----:B------:R-:W5:Y:S01]  /*00f0*/  S2UR UR10, SR_CTAID.Y ;  /* 0x00000000000a79c3 */ /* 0x000f620000002600 */
[----:B------:R-:W-:Y:S02]  /*0100*/  UISETP.NE.U32.AND UP2, UPT, URZ, UR4, UPT ;  /* 0x000000043f00728c */ /* 0x000fe4000bf45070 */
[----:B------:R-:W-:Y:S02]  /*0110*/  UMOV UR12, 0x4 ;  /* 0x00000004000c7882 */ /* 0x000fe40000000000 */
[----:B------:R-:W-:Y:S02]  /*0120*/  UISETP.NE.AND.EX UP2, UPT, URZ, UR5, UPT, UP2 ;  /* 0x000000053f00728c */ /* 0x000fe4000bf45320 */
[----:B------:R-:W-:Y:S01]  /*0130*/  ULDC.64 UR14, c[0x0][0x240] ;  /* 0x00009000000e7ab9 */ /* 0x000fe20000000a00 */
[----:B------:R-:W1:Y:S01]  /*0140*/  S2UR UR9, SR_CTAID.Z ;  /* 0x00000000000979c3 */ /* 0x000e620000002700 */
[----:B------:R-:W-:-:S02]  /*0150*/  ULDC.64 UR4, c[0x0][0x250] ;  /* 0x0000940000047ab9 */ /* 0x000fc40000000a00 */
[----:B------:R-:W-:Y:S01]  /*0160*/  PLOP3.LUT P0, PT, PT, PT, UP2, 0x80, 0x0 ;  /* 0x000000000000781c */ /* 0x000fe20003f0f028 */
[----:B------:R-:W-:Y:S02]  /*0170*/  UISETP.NE.U32.AND UP0, UPT, URZ, UR4, UPT ;  /* 0x000000043f00728c */ /* 0x000fe4000bf05070 */
[----:B------:R-:W-:Y:S02]  /*0180*/  ULDC.U8 UR8, c[0x0][0x312] ;  /* 0x0000c48000087ab9 */ /* 0x000fe40000000000 */
[----:B------:R-:W-:Y:S02]  /*0190*/  UISETP.NE.AND UP3, UPT, UR8, URZ, UPT ;  /* 0x0000003f0800728c */ /* 0x000fe4000bf65270 */
[----:B------:R-:W-:-:S03]  /*01a0*/  UISETP.NE.AND.EX UP0, UPT, URZ, UR5, UPT, UP0 ;  /* 0x000000053f00728c */ /* 0x000fc6000bf05300 */
[----:B------:R-:W-:Y:S01]  /*01b0*/  ULDC.64 UR4, c[0x0][0x250] ;  /* 0x0000940000047ab9 */ /* 0x000fe20000000a00 */
[----:B---3--:R-:W3:Y:S01]  /*01c0*/  S2R R7, SR_TID.X ;  /* 0x0000000000077919 */ /* 0x008ee20000002100 */
[----:B-----5:R-:W-:Y:S02]  /*01d0*/  UIMAD.WIDE UR14, UR10, UR12, UR14 ;  /* 0x0000000c0a0e72a5 */ /* 0x020fe4000f8e020e */
[----:B-1----:R-:W-:-:S06]  /*01e0*/  ULOP3.LUT UR6, UR9, UR11, UR10, 0xfe, !UPT ;  /* 0x0000000b09067292 */ /* 0x002fcc000f8efe0a */
[----:B---3--:R-:W-:Y:S01]  /*01f0*/  LOP3.LUT P3, RZ, R7, UR6, RZ, 0xfc, !PT ;  /* 0x0000000607ff7c12 */ /* 0x008fe2000f86fcff */
[----:B------:R-:W-:Y:S02]  /*0200*/  ULDC.64 UR6, c[0x0][0x248] ;  /* 0x0000920000067ab9 */ /* 0x000fe40000000a00 */
[----:B------:R-:W-:-:S04]  /*0210*/  UISETP.EQ.U32.AND UP1, UPT, URZ, UR6, UPT ;  /* 0x000000063f00728c */ /* 0x000fc8000bf22070 */
[----:B------:R-:W-:-:S03]  /*0220*/  UISETP.EQ.OR.EX UP1, UPT, URZ, UR7, !UP3, UP1 ;  /* 0x000000073f00728c */ /* 0x000fc6000df22710 */
[----:B------:R-:W-:-:S03]  /*0230*/  ULDC.64 UR6, c[0x0][0x248] ;  /* 0x0000920000067ab9 */ /* 0x000fc60000000a00 */
[----:B------:R-:W-:Y:S02]  /*0240*/  @!P3 IMAD.MOV.U32 R10, RZ, RZ, c[0x0][0x308] ;  /* 0x0000c200ff0ab624 */ /* 0x000fe400078e00ff */
[----:B------:R-:W-:Y:S01]  /*0250*/  @!P3 IMAD.MOV.U32 R11, RZ, RZ, c[0x0][0x30c] ;  /* 0x0000c300ff0bb624 */ /* 0x000fe200078e00ff */
[----:B------:R-:W-:Y:S02]  /*0260*/  @UP0 UIMAD.WIDE UR4, UR10, UR12, UR4 ;  /* 0x0000000c0a0402a5 */ /* 0x000fe4000f8e0204 */
[----:B------:R-:W-:Y:S01]  /*0270*/  UIMAD.WIDE UR6, UR10, UR12, UR6 ;  /* 0x0000000c0a0672a5 */ /* 0x000fe2000f8e0206 */
[----:B--2---:R-:W1:Y:S01]  /*0280*/  @P2 R2UR UR20, R4 ;  /* 0x00000000041423c2 */ /* 0x004e6200000e0000 */
[----:B----4-:R-:W-:-:S07]  /*0290*/  @P2 IADD3 R6, P1, R8, c[0x0][0x300], RZ ;  /* 0x0000c00008062a10 */ /* 0x010fce0007f3e0ff */
[----:B------:R-:W2:Y:S01]  /*02a0*/  @P2 R2UR UR21, R5 ;  /* 0x00000000051523c2 */ /* 0x000ea200000e0000 */
[----:B------:R-:W-:Y:S02]  /*02b0*/  @P2 IMAD.X R2, RZ, RZ, R9, P1 ;  /* 0x000000ffff022224 */ /* 0x000fe400008e0609 */
[----:B------:R-:W-:Y:S02]  /*02c0*/  @!P3 IMAD.MOV.U32 R8, RZ, RZ, R6 ;  /* 0x000000ffff08b224 */ /* 0x000fe400078e0006 */
[----:B------:R-:W-:-:S05]  /*02d0*/  @!P3 IMAD.MOV.U32 R9, RZ, RZ, R2 ;  /* 0x000000ffff09b224 */ /* 0x000fca00078e0002 */
[----:B------:R-:W-:Y:S01]  /*02e0*/  @!P3 STG.E.64 [R10.64+0x8], R8 ;  /* 0x000008080a00b986 */ /* 0x000fe2000c101b10 */
[----:B-1----:R-:W-:Y:S01]  /*02f0*/  MOV R4, UR20 ;  /* 0x0000001400047c02 */ /* 0x002fe20008000f00 */
[----:B--2---:R-:W-:-:S05]  /*0300*/  IMAD.U32 R5, RZ, RZ, UR21 ;  /* 0x00000015ff057e24 */ /* 0x004fca000f8e00ff */
[----:B------:R1:W-:Y:S01]  /*0310*/  @!P3 STG.E.64 [R10.64], R4 ;  /* 0x000000040a00b986 */ /* 0x0003e2000c101b10 */
[----:B------:R-:W-:Y:S02]  /*0320*/  PLOP3.LUT P1, PT, PT, PT, UP0, 0x80, 0x0 ;  /* 0x000000000000781c */ /* 0x000fe40003f2f008 */
[----:B------:R-:W-:Y:S01]  /*0330*/  PLOP3.LUT P2, PT, PT, PT, UP1, 0x80, 0x0 ;  /* 0x000000000000781c */ /* 0x000fe20003f4f018 */
[----:B-1----:R-:W-:Y:S01]  /*0340*/  IMAD.U32 R4, RZ, RZ, UR14 ;  /* 0x0000000eff047e24 */ /* 0x002fe2000f8e00ff */
[----:B------:R-:W-:-:S05]  /*0350*/  MOV R5, UR15 ;  /* 0x0000000f00057c02 */ /* 0x000fca0008000f00 */
[----:B------:R1:W2:Y:S04]  /*0360*/  @P0 LDG.E R9, [R4.64] ;  /* 0x0000001004090981 */ /* 0x0002a8000c1e1900 */
[----:B------:R1:W3:Y:S01]  /*0370*/  @P0 LDG.E R0, [R4.64+0x4] ;  /* 0x0000041004000981 */ /* 0x0002e2000c1e1900 */
[----:B------:R-:W-:Y:S01]  /*0380*/  MOV R10, UR4 ;  /* 0x00000004000a7c02 */ /* 0x000fe20008000f00 */
[----:B------:R-:W-:-:S05]  /*0390*/  IMAD.U32 R11, RZ, RZ, UR5 ;  /* 0x00000005ff0b7e24 */ /* 0x000fca000f8e00ff */
[----:B------:R4:W5:Y:S01]  /*03a0*/  @P1 LDG.E R3, [R10.64] ;  /* 0x000000100a031981 */ /* 0x000962000c1e1900 */
[----:B-1----:R-:W-:Y:S01]  /*03b0*/  IMAD.U32 R4, RZ, RZ, UR6 ;  /* 0x00000006ff047e24 */ /* 0x002fe2000f8e00ff */
[----:B------:R-:W-:-:S05]  /*03c0*/  MOV R5, UR7 ;  /* 0x0000000700057c02 */ /* 0x000fca0008000f00 */
[----:B------:R-:W5:Y:S01]  /*03d0*/  @!P2 LDG.E R8, [R4.64] ;  /* 0x000000100408a981 */ /* 0x000f62000c1e1900 */
[----:B------:R-:W-:Y:S01]  /*03e0*/  UMOV UR8, 0xffffffff ;  /* 0xffffffff00087882 */ /* 0x000fe20000000000 */
[----:B------:R-:W-:-:S04]  /*03f0*/  SHF.R.S32.HI R12, RZ, 0x1f, R7 ;  /* 0x0000001fff0c7819 */ /* 0x000fc80000011407 */
[----:B----4-:R-:W-:Y:S01]  /*0400*/  LEA.HI R11, R12, R7, RZ, 0x5 ;  /* 0x000000070c0b7211 */ /* 0x010fe200078f28ff */
[----:B------:R-:W1:Y:S01]  /*0410*/  LDC.U8 R212, c[0x0][0x2d8] ;  /* 0x0000b600ffd47b82 */ /* 0x000e620000000000 */
[----:B------:R-:W-:Y:S02]  /*0420*/  UMOV UR14, URZ ;  /* 0x0000003f000e7c82 */ /* 0x000fe40008000000 */
[----:B------:R-:W-:-:S05]  /*0430*/  UMOV UR19, 0xffffffff ;  /* 0xffffffff00137882 */ /* 0x000fca0000000000 */
[----:B--2---:R-:W2:Y:S08]  /*0440*/  @P0 R2UR UR8, R9 ;  /* 0x00000000090803c2 */ /* 0x004eb000000e0000 */
[----:B---3--:R3:W2:Y:S01]  /*0450*/  @P0 R2UR UR15, R0 ;  /* 0x00000000000f03c2 */ /* 0x0086a200000e0000 */
[----:B------:R-:W-:-:S04]  /*0460*/  ISETP.NE.U32.AND P0, PT, RZ, c[0x0][0x248], PT ;  /* 0x00009200ff007a0c */ /* 0x000fc80003f05070 */
[----:B------:R-:W-:Y:S02]  /*0470*/  ISETP.NE.AND.EX P0, PT, RZ, c[0x0][0x24c], PT, P0 ;  /* 0x00009300ff007a0c */ /* 0x000fe40003f05300 */
[----:B---3--:R-:W-:-:S05]  /*0480*/  LOP3.LUT R0, R11, 0xffffffe0, RZ, 0xc0, !PT ;  /* 0xffffffe00b007812 */ /* 0x008fca00078ec0ff */
[----:B------:R-:W-:-:S05]  /*0490*/  IMAD.IADD R13, R7, 0x1, -R0 ;  /* 0x00000001070d7824 */ /* 0x000fca00078e0a00 */
[----:B------:R3:W-:Y:S01]  /*04a0*/  STL [R1+0x20], R13 ;  /* 0x0000200d01007387 */ /* 0x0007e20000100800 */
[----:B--2---:R-:W-:Y:S01]  /*04b0*/  @UP2 UIADD3 UR15, UR15, -UR8, URZ ;  /* 0x800000080f0f2290 */ /* 0x004fe2000fffe03f */
[----:B-----5:R3:W2:Y:S06]  /*04c0*/  @P1 R2UR UR14, R3 ;  /* 0x00000000030e13c2 */ /* 0x0206ac00000e0000 */
[----:B------:R-:W-:Y:S02]  /*04d0*/  @!UP2 ULDC UR15, c[0x0][0x214] ;  /* 0x00008500000faab9 */ /* 0x000fe40000000800 */
[----:B------:R3:W4:Y:S02]  /*04e0*/  @!P2 R2UR UR19, R8 ;  /* 0x000000000813a3c2 */ /* 0x00072400000e0000 */
[----:B--234-:R-:W-:Y:S05]  /*04f0*/  @!P0 BRA `(.L_x_517) ;  /* 0x0000007000008947 */ /* 0x01cfea0003800000 */
[----:B-1----:R-:W-:-:S13]  /*0500*/  PLOP3.LUT P0, PT, PT, PT, UP3, 0x80, 0x0 ;  /* 0x000000000000781c */ /* 0x002fda0003f0f038 */
[----:B------:R-:W2:Y:S04]  /*0510*/  @P0 LDG.E R0, [R4.64+0x4] ;  /* 0x0000041004000981 */ /* 0x000ea8000c1e1900 */
[----:B------:R-:W3:Y:S01]  /*0520*/  @!P0 LDG.E R4, [R4.64] ;  /* 0x0000001004048981 */ /* 0x000ee2000c1e1900 */
[----:B--2---:R-:W1:Y:S02]  /*0530*/  @P0 R2UR UR6, R0 ;  /* 0x00000000000603c2 */ /* 0x004e6400000e0000 */
[----:B-1----:R-:W-:-:S11]  /*0540*/  @UP3 UIADD3 UR6, UR6, -UR19, URZ ;  /* 0x8000001306063290 */ /* 0x002fd6000fffe03f */
[----:B---3--:R1:W2:Y:S02]  /*0550*/  @!P0 R2UR UR6, R4 ;  /* 0x00000000040683c2 */ /* 0x0082a400000e0000 */
[----:B-12---:R-:W-:Y:S05]  /*0560*/  BRA `(.L_x_518) ;  /* 0x0000001000007947 */ /* 0x006fea0003800000 */
.L_x_517:
[----:B-1----:R-:W-:Y:S02]  /*0570*/  ULDC UR6, c[0x0][0x218] ;  /* 0x0000860000067ab9 */ /* 0x002fe40000000800 */
.L_x_518:
        /* <DEDUP_REMOVED lines=21> */
[----:B------:R-:W-:Y:S02]  /*06d0*/  UISETP.GE.AND UP0, UPT, UR13, 0x1, UPT ;  /* 0x000000010d00788c */ /* 0x000fe4000bf06270 */
[----:B------:R-:W-:-:S04]  /*06e0*/  UIADD3 UR4, UR13, 0x7f, URZ ;  /* 0x0000007f0d047890 */ /* 0x000fc8000fffe03f */
[----:B------:R-:W-:Y:S01]  /*06f0*/  PLOP3.LUT P0, PT, PT, PT, UP0, 0x80, 0x0 ;  /* 0x000000000000781c */ /* 0x000fe20003f0f008 */
[----:B------:R-:W-:-:S04]  /*0700*/  USHF.R.S32.HI UR22, URZ, 0x1f, UR4 ;  /* 0x0000001f3f167899 */ /* 0x000fc80008011404 */
[----:B------:R-:W-:-:S08]  /*0710*/  ULEA.HI UR22, UR22, UR4, URZ, 0x7 ;  /* 0x0000000416167291 */ /* 0x000fd0000f8f383f */
[----:B------:R-:W-:Y:S05]  /*0720*/  @!P0 BRA `(.L_x_519) ;  /* 0x00019d9000008947 */ /* 0x000fea0003800000 */
[----:B------:R-:W-:Y:S01]  /*0730*/  UISETP.NE.AND UP1, UPT, UR8, -0x1, UPT ;  /* 0xffffffff0800788c */ /* 0x000fe2000bf25270 */
[----:B------:R-:W-:Y:S01]  /*0740*/  SHF.R.S32.HI R0, RZ, 0x1f, R13 ;  /* 0x0000001fff007819 */ /* 0x000fe2000001140d */
[----:B------:R-:W-:Y:S02]  /*0750*/  UISETP.NE.AND UP0, UPT, UR19, -0x1, UPT ;  /* 0xffffffff1300788c */ /* 0x000fe4000bf05270 */
[----:B------:R-:W-:Y:S02]  /*0760*/  ULDC.64 UR4, c[0x0][0x190] ;  /* 0x0000640000047ab9 */ /* 0x000fe40000000a00 */
[----:B------:R-:W-:Y:S02]  /*0770*/  ULDC.64 UR6, c[0x0][0x178] ;  /* 0x00005e0000067ab9 */ /* 0x000fe40000000a00 */
[----:B------:R-:W-:-:S03]  /*0780*/  PLOP3.LUT P0, PT, PT, PT, UP0, 0x80, 0x0 ;  /* 0x000000000000781c */ /* 0x000fc60003f0f008 */
[----:B------:R-:W-:Y:S02]  /*0790*/  @UP1 UIMAD.WIDE.U32 UR24, UR8, UR4, URZ ;  /* 0x00000004081812a5 */ /* 0x000fe4000f8e003f */
[----:B------:R-:W-:Y:S02]  /*07a0*/  @UP0 UIADD3 UR23, UR14, UR19, URZ ;  /* 0x000000130e170290 */ /* 0x000fe4000fffe03f */
[----:B------:R-:W-:Y:S02]  /*07b0*/  @UP1 UIMAD UR18, UR8, UR5, UR25 ;  /* 0x00000005081212a4 */ /* 0x000fe4000f8e0219 */
[----:B------:R-:W-:Y:S02]  /*07c0*/  @!UP1 USHF.R.S32.HI UR25, URZ, 0x1f, UR10 ;  /* 0x0000001f3f199899 */ /* 0x000fe4000801140a */
[----:B------:R-:W-:Y:S02]  /*07d0*/  ULDC.64 UR4, c[0x0][0x198] ;  /* 0x0000660000047ab9 */ /* 0x000fe40000000a00 */
[----:B------:R-:W-:-:S02]  /*07e0*/  @!UP1 UIMAD UR25, UR25, UR6, URZ ;  /* 0x00000006191992a4 */ /* 0x000fc4000f8e023f */
[----:B------:R-:W-:Y:S02]  /*07f0*/  @!UP1 UIMAD.WIDE.U32 UR28, UR10, UR6, URZ ;  /* 0x000000060a1c92a5 */ /* 0x000fe4000f8e003f */
[----:B------:R-:W-:Y:S02]  /*0800*/  @UP0 UIMAD.WIDE.U32 UR26, UR23, UR4, URZ ;  /* 0x00000004171a02a5 */ /* 0x000fe4000f8e003f */
[----:B------:R-:W-:Y:S02]  /*0810*/  USHF.R.S32.HI UR6, URZ, 0x7, UR22 ;  /* 0x000000073f067899 */ /* 0x000fe40008011416 */
[----:B------:R-:W-:Y:S02]  /*0820*/  @UP0 UIMAD UR23, UR23, UR5, UR27 ;  /* 0x00000005171702a4 */ /* 0x000fe4000f8e021b */
[----:B------:R-:W-:Y:S02]  /*0830*/  ULDC UR22, c[0x0][0x1c0] ;  /* 0x0000700000167ab9 */ /* 0x000fe40000000800 */
[----:B------:R-:W-:-:S02]  /*0840*/  UIMAD UR22, UR10, UR22, UR9 ;  /* 0x000000160a1672a4 */ /* 0x000fc4000f8e0209 */
[----:B------:R-:W-:Y:S02]  /*0850*/  ULDC UR5, c[0x0][0x224] ;  /* 0x0000890000057ab9 */ /* 0x000fe40000000800 */
[----:B------:R-:W-:Y:S02]  /*0860*/  UIMAD UR5, UR22, UR5, UR12 ;  /* 0x00000005160572a4 */ /* 0x000fe4000f8e020c */
[----:B------:R-:W-:Y:S02]  /*0870*/  @!UP1 UIMAD UR4, UR10, UR7, UR25 ;  /* 0x000000070a0492a4 */ /* 0x000fe4000f8e0219 */
[----:B------:R-:W-:Y:S02]  /*0880*/  USHF.L.U32 UR22, UR22, 0x5, URZ ;  /* 0x0000000516167899 */ /* 0x000fe4000800063f */
[----:B------:R-:W-:Y:S02]  /*0890*/  ULDC UR7, c[0x0][0x228] ;  /* 0x00008a0000077ab9 */ /* 0x000fe40000000800 */
[----:B------:R-:W-:-:S02]  /*08a0*/  UIMAD UR7, UR5, UR7, URZ ;  /* 0x00000007050772a4 */ /* 0x000fc4000f8e023f */
[----:B------:R-:W-:Y:S01]  /*08b0*/  USHF.R.S32.HI UR5, URZ, 0x1f, UR22 ;  /* 0x0000001f3f057899 */ /* 0x000fe20008011416 */
[----:B------:R-:W-:Y:S01]  /*08c0*/  IADD3 R6, P2, P1, R6, UR22, R13 ;  /* 0x0000001606067c10 */ /* 0x000fe2000f95e00d */
[----:B------:R-:W-:Y:S02]  /*08d0*/  @!UP1 UIADD3 UR18, UR29, UR4, URZ ;  /* 0x000000041d129290 */ /* 0x000fe4000fffe03f */
[----:B------:R-:W-:Y:S02]  /*08e0*/  @UP1 UMOV UR22, UR24 ;  /* 0x0000001800161c82 */ /* 0x000fe40008000000 */
[----:B------:R-:W-:Y:S01]  /*08f0*/  IADD3.X R2, R2, UR5, R0, P2, P1 ;  /* 0x0000000502027c10 */ /* 0x000fe200097e2400 */
[----:B------:R-:W-:Y:S02]  /*0900*/  @!UP1 UMOV UR22, UR28 ;  /* 0x0000001c00169c82 */ /* 0x000fe40008000000 */
[----:B------:R-:W-:Y:S01]  /*0910*/  @UP0 UMOV UR24, UR26 ;  /* 0x0000001a00180c82 */ /* 0x000fe20008000000 */
[----:B------:R-:W-:Y:S05]  /*0920*/  @P0 BRA `(.L_x_520) ;  /* 0x000000d000000947 */ /* 0x000fea0003800000 */
[----:B------:R-:W-:Y:S02]  /*0930*/  USHF.R.S32.HI UR24, URZ, 0x1f, UR14 ;  /* 0x0000001f3f187899 */ /* 0x000fe4000801140e */
[----:B------:R-:W-:-:S02]  /*0940*/  ULDC.64 UR4, c[0x0][0x198] ;  /* 0x0000660000047ab9 */ /* 0x000fc40000000a00 */
[----:B------:R-:W-:Y:S02]  /*0950*/  UIMAD UR24, UR24, UR4, URZ ;  /* 0x00000004181872a4 */ /* 0x000fe4000f8e023f */
[----:B------:R-:W-:Y:S02]  /*0960*/  UIMAD.WIDE.U32 UR26, UR14, UR4, URZ ;  /* 0x000000040e1a72a5 */ /* 0x000fe4000f8e003f */
[----:B------:R-:W-:Y:S02]  /*0970*/  UIMAD UR24, UR14, UR5, UR24 ;  /* 0x000000050e1872a4 */ /* 0x000fe4000f8e0218 */
[----:B------:R-:W-:Y:S02]  /*0980*/  USHF.R.S32.HI UR23, URZ, 0x1f, UR10 ;  /* 0x0000001f3f177899 */ /* 0x000fe4000801140a */
[----:B------:R-:W-:Y:S02]  /*0990*/  ULDC.64 UR4, c[0x0][0x180] ;  /* 0x0000600000047ab9 */ /* 0x000fe40000000a00 */
[----:B------:R-:W-:-:S02]  /*09a0*/  UIADD3 UR25, UR27, UR24, URZ ;  /* 0x000000181b197290 */ /* 0x000fc4000fffe03f */
[----:B------:R-:W-:Y:S02]  /*09b0*/  UIMAD UR23, UR23, UR4, URZ ;  /* 0x00000004171772a4 */ /* 0x000fe4000f8e023f */
[----:B------:R-:W-:Y:S02]  /*09c0*/  UMOV UR24, UR26 ;  /* 0x0000001a00187c82 */ /* 0x000fe40008000000 */
[----:B------:R-:W-:Y:S02]  /*09d0*/  UIMAD UR23, UR10, UR5, UR23 ;  /* 0x000000050a1772a4 */ /* 0x000fe4000f8e0217 */
[----:B------:R-:W-:-:S04]  /*09e0*/  UIMAD.WIDE.U32 UR24, UR10, UR4, UR24 ;  /* 0x000000040a1872a5 */ /* 0x000fc8000f8e0018 */
[----:B------:R-:W-:Y:S02]  /*09f0*/  UIADD3 UR23, UR25, UR23, URZ ;  /* 0x0000001719177290 */ /* 0x000fe4000fffe03f */
.L_x_520:
        /* <DEDUP_REMOVED lines=11> */
[----:B------:R-:W-:Y:S01]  /*0ab0*/  USHF.R.S32.HI UR19, URZ, 0x1f, UR9 ;  /* 0x0000001f3f137899 */ /* 0x000fe20008011409 */
        /* <DEDUP_REMOVED lines=32> */
.L_x_521:
[CC--:B------:R-:W-:Y:S01]  /*0cc0*/  LEA.HI R4, R12.reuse, R7.reuse, RZ, 0x2 ;  /* 0x000000070c047211 */ /* 0x0c0fe200078f10ff */
[----:B------:R-:W1:Y:S01]  /*0cd0*/  S2R R10, SR_CTAID.Z ;  /* 0x00000000000a7919 */ /* 0x000e620000002700 */
[----:B------:R-:W-:Y:S01]  /*0ce0*/  LEA.HI R16, R12, R7, RZ, 0x3 ;  /* 0x000000070c107211 */ /* 0x000fe200078f18ff */
[----:B------:R-:W-:Y:S01]  /*0cf0*/  UIADD3 UR12, -UR12, UR15, URZ ;  /* 0x0000000f0c0c7290 */ /* 0x000fe2000fffe13f */
[----:B------:R-:W-:Y:S01]  /*0d00*/  LOP3.LUT R3, R4, 0xfffffffc, RZ, 0xc0, !PT ;  /* 0xfffffffc04037812 */ /* 0x000fe200078ec0ff */
[----:B------:R-:W-:Y:S01]  /*0d10*/  ULDC.64 UR4, c[0x0][0x1a8] ;  /* 0x00006a0000047ab9 */ /* 0x000fe20000000a00 */
[----:B------:R-:W-:Y:S01]  /*0d20*/  SHF.R.S32.HI R0, RZ, 0x3, R16 ;  /* 0x00000003ff007819 */ /* 0x000fe20000011410 */
[----:B------:R-:W-:Y:S01]  /*0d30*/  UIMAD UR4, UR19, UR4, URZ ;  /* 0x00000004130472a4 */ /* 0x000fe2000f8e023f */
[----:B------:R-:W-:Y:S01]  /*0d40*/  SHF.R.S32.HI R22, RZ, 0x2, R4 ;  /* 0x00000002ff167819 */ /* 0x000fe20000011404 */
[----:B------:R-:W-:Y:S01]  /*0d50*/  IMAD.IADD R3, R7, 0x1, -R3 ;  /* 0x0000000107037824 */ /* 0x000fe200078e0a03 */
[----:B------:R-:W-:Y:S01]  /*0d60*/  SHF.R.S32.HI R213, RZ, 0x1f, R13 ;  /* 0x0000001fffd57819 */ /* 0x000fe2000001140d */
[----:B------:R-:W-:Y:S01]  /*0d70*/  IMAD.SHL.U32 R5, R0, 0x40, RZ ;  /* 0x0000004000057824 */ /* 0x000fe200078e00ff */
[----:B------:R-:W-:Y:S01]  /*0d80*/  LEA.HI R4, R4, R22, RZ, 0x1 ;  /* 0x0000001604047211 */ /* 0x000fe200078f08ff */
[----:B------:R-:W-:Y:S01]  /*0d90*/  IMAD.SHL.U32 R190, R3, 0x8, RZ ;  /* 0x0000000803be7824 */ /* 0x000fe200078e00ff */
[--C-:B------:R-:W-:Y:S01]  /*0da0*/  SHF.R.S32.HI R3, RZ, 0x5, R11.reuse ;  /* 0x00000005ff037819 */ /* 0x100fe2000001140b */
[----:B------:R-:W-:Y:S01]  /*0db0*/  UIMAD UR4, UR9, UR5, UR4 ;  /* 0x00000005090472a4 */ /* 0x000fe2000f8e0204 */
[----:B------:R-:W-:Y:S01]  /*0dc0*/  LOP3.LUT R5, R5, 0xc0, RZ, 0xc0, !PT ;  /* 0x000000c005057812 */ /* 0x000fe200078ec0ff */
[----:B------:R-:W-:Y:S01]  /*0dd0*/  IMAD.U32 R20, RZ, RZ, UR11 ;  /* 0x0000000bff147e24 */ /* 0x000fe2000f8e00ff */
[----:B------:R-:W-:Y:S01]  /*0de0*/  SHF.R.S32.HI R11, RZ, 0x1f, R11 ;  /* 0x0000001fff0b7819 */ /* 0x000fe2000001140b */
[----:B------:R-:W-:Y:S01]  /*0df0*/  BSSY B0, `(.L_x_522) ;  /* 0x000002c000007945 */ /* 0x000fe20003800000 */
[----:B------:R-:W-:-:S02]  /*0e00*/  LOP3.LUT R4, R4, 0x7fffffe, RZ, 0xc0, !PT ;  /* 0x07fffffe04047812 */ /* 0x000fc400078ec0ff */
[----:B------:R-:W-:Y:S02]  /*0e10*/  LOP3.LUT R8, R5, 0x18, R190, 0xf8, !PT ;  /* 0x0000001805087812 */ /* 0x000fe400078ef8be */
[----:B------:R-:W-:Y:S01]  /*0e20*/  LEA.HI R11, R11, R3, RZ, 0x2 ;  /* 0x000000030b0b7211 */ /* 0x000fe200078f10ff */
[----:B------:R-:W-:Y:S01]  /*0e30*/  IMAD.IADD R4, R22, 0x1, -R4 ;  /* 0x0000000116047824 */ /* 0x000fe200078e0a04 */
[----:B------:R-:W-:Y:S02]  /*0e40*/  SHF.R.U32.HI R5, RZ, 0x3, R5 ;  /* 0x00000003ff057819 */ /* 0x000fe40000011605 */
[----:B------:R-:W-:Y:S01]  /*0e50*/  LEA.HI R213, R213, R13, RZ, 0x2 ;  /* 0x0000000dd5d57211 */ /* 0x000fe200078f10ff */
[----:B------:R-:W-:Y:S01]  /*0e60*/  IMAD R4, R3, 0x8, R4 ;  /* 0x0000000803047824 */ /* 0x000fe200078e0204 */
[----:B------:R-:W-:Y:S02]  /*0e70*/  LOP3.LUT R11, R11, 0xffffffc, RZ, 0xc0, !PT ;  /* 0x0ffffffc0b0b7812 */ /* 0x000fe400078ec0ff */
[----:B------:R-:W-:-:S02]  /*0e80*/  LOP3.LUT R5, R8, R5, RZ, 0x3c, !PT ;  /* 0x0000000508057212 */ /* 0x000fc400078e3cff */
[----:B------:R-:W-:Y:S01]  /*0e90*/  SHF.R.S32.HI R9, RZ, 0x2, R213 ;  /* 0x00000002ff097819 */ /* 0x000fe200000114d5 */
[----:B------:R-:W-:Y:S01]  /*0ea0*/  IMAD.IADD R11, R3, 0x1, -R11 ;  /* 0x00000001030b7824 */ /* 0x000fe200078e0a0b */
[----:B------:R-:W-:Y:S01]  /*0eb0*/  SHF.R.S32.HI R191, RZ, 0x1f, R190 ;  /* 0x0000001fffbf7819 */ /* 0x000fe200000114be */
[----:B------:R-:W-:Y:S01]  /*0ec0*/  IMAD.U32 R4, R4, 0x20, R5 ;  /* 0x0000002004047824 */ /* 0x000fe200078e0005 */
[----:B------:R-:W-:Y:S01]  /*0ed0*/  IADD3 R8, P0, R190, UR22, RZ ;  /* 0x00000016be087c10 */ /* 0x000fe2000ff1e0ff */
[----:B------:R-:W-:Y:S01]  /*0ee0*/  IMAD R9, R11, 0x10, R9 ;  /* 0x000000100b097824 */ /* 0x000fe200078e0209 */
[--C-:B------:R-:W-:Y:S01]  /*0ef0*/  SHF.R.S32.HI R23, RZ, 0x1f, R22.reuse ;  /* 0x0000001fff177819 */ /* 0x100fe20000011416 */
[----:B------:R-:W-:Y:S01]  /*0f00*/  IMAD.SHL.U32 R186, R4, 0x2, RZ ;  /* 0x0000000204ba7824 */ /* 0x000fe200078e00ff */
[----:B------:R-:W-:Y:S03]  /*0f10*/  STL.64 [R1+0x1a0], R190 ;  /* 0x0001a0be01007387 */ /* 0x000fe60000100a00 */
[----:B------:R-:W-:Y:S01]  /*0f20*/  IMAD.WIDE R20, R20, 0x80, R22 ;  /* 0x0000008014147825 */ /* 0x000fe200078e0216 */
[----:B------:R2:W-:Y:S04]  /*0f30*/  STL [R1+0x17c], R9 ;  /* 0x00017c0901007387 */ /* 0x0005e80000100800 */
[----:B------:R3:W-:Y:S01]  /*0f40*/  STL [R1+0x178], R186 ;  /* 0x000178ba01007387 */ /* 0x0007e20000100800 */
[----:B--2---:R-:W-:-:S02]  /*0f50*/  IADD3.X R9, R191, UR18, RZ, P0, !PT ;  /* 0x00000012bf097c10 */ /* 0x004fc400087fe4ff */
[----:B------:R-:W-:-:S03]  /*0f60*/  ISETP.GE.AND P0, PT, R22, UR12, PT ;  /* 0x0000000c16007c0c */ /* 0x000fc6000bf06270 */
[----:B-1----:R-:W-:Y:S01]  /*0f70*/  IMAD.WIDE.U32 R10, R10, c[0x0][0x1a8], R8 ;  /* 0x00006a000a0a7a25 */ /* 0x002fe200078e0008 */
[----:B------:R-:W-:-:S04]  /*0f80*/  SHF.R.S32.HI R9, RZ, 0x1f, R17 ;  /* 0x0000001fff097819 */ /* 0x000fc80000011411 */
[----:B------:R-:W-:-:S05]  /*0f90*/  IADD3 R19, R11, UR4, RZ ;  /* 0x000000040b137c10 */ /* 0x000fca000fffe0ff */
[----:B------:R-:W-:Y:S05]  /*0fa0*/  @P0 BRA `(.L_x_523) ;  /* 0x0000010000000947 */ /* 0x000fea0003800000 */
[----:B---3--:R-:W-:-:S13]  /*0fb0*/  ISETP.GE.AND P0, PT, R190, c[0x0][0x220], PT ;  /* 0x00008800be007a0c */ /* 0x008fda0003f06270 */
        /* <DEDUP_REMOVED lines=15> */
.L_x_523:
[----:B---3--:R-:W-:Y:S05]  /*10b0*/  BSYNC B0 ;  /* 0x0000000000007941 */ /* 0x008fea0003800000 */
.L_x_522:
        /* <DEDUP_REMOVED lines=21> */
.L_x_525:
[----:B------:R-:W-:Y:S05]  /*1210*/  BSYNC B0 ;  /* 0x0000000000007941 */ /* 0x000fea0003800000 */
.L_x_524:
        /* <DEDUP_REMOVED lines=21> */
.L_x_527:
[----:B------:R-:W-:Y:S05]  /*1370*/  BSYNC B0 ;  /* 0x0000000000007941 */ /* 0x000fea0003800000 */
.L_x_526:
[----:B------:R-:W-:Y:S01]  /*1380*/  IADD3 R13, R22, 0x60, RZ ;  /* 0x00000060160d7810 */ /* 0x000fe20007ffe0ff */
[----:B------:R-:W-:Y:S01]  /*1390*/  IMAD.MOV.U32 R181, RZ, RZ, c[0x0][0x198] ;  /* 0x00006600ffb57624 */ /* 0x000fe200078e00ff */
[----:B------:R-:W-:Y:S01]  /*13a0*/  BSSY B0, `(.L_x_528) ;  /* 0x0000016000007945 */ /* 0x000fe20003800000 */
[----:B------:R-:W-:Y:S01]  /*13b0*/  IMAD.MOV.U32 R182, RZ, RZ, 0x7 ;  /* 0x00000007ffb67424 */ /* 0x000fe200078e00ff */
[----:B------:R-:W-:Y:S01]  /*13c0*/  ISETP.GE.AND P0, PT, R13, UR12, PT ;  /* 0x0000000c0d007c0c */ /* 0x000fe2000bf06270 */
[----:B------:R-:W-:-:S03]  /*13d0*/  IMAD.SHL.U32 R183, R181, 0x80, RZ ;  /* 0x00000080b5b77824 */ /* 0x000fc600078e00ff */
[----:B------:R-:W-:-:S09]  /*13e0*/  SHF.L.U64.HI R182, R181, R182, c[0x0][0x19c] ;  /* 0x00006700b5b67619 */ /* 0x000fd200000102b6 */
        /* <DEDUP_REMOVED lines=17> */
.L_x_529:
[----:B------:R-:W-:Y:S05]  /*1500*/  BSYNC B0 ;  /* 0x0000000000007941 */ /* 0x000fea0003800000 */
.L_x_528:
[C---:B------:R-:W-:Y:S01]  /*1510*/  IMAD R5, R23.reuse, c[0x0][0x198], RZ ;  /* 0x0000660017057a24 */ /* 0x040fe200078e02ff */
[-C--:B------:R-:W-:Y:S01]  /*1520*/  LEA.HI R12, R12, R7.reuse, RZ, 0x4 ;  /* 0x000000070c0c7211 */ /* 0x080fe200078f20ff */
[--C-:B-1----:R-:W-:Y:S01]  /*1530*/  IMAD.WIDE.U32 R18, R22, c[0x0][0x198], R190.reuse ;  /* 0x0000660016127a25 */ /* 0x102fe200078e00be */
[----:B------:R-:W-:Y:S01]  /*1540*/  UIADD3 UR27, UR6, -0x1, URZ ;  /* 0xffffffff061b7890 */ /* 0x000fe2000fffe03f */
[----:B------:R-:W-:Y:S01]  /*1550*/  BSSY B0, `(.L_x_530) ;  /* 0x0000034000007945 */ /* 0x000fe20003800000 */
[----:B------:R-:W-:Y:S01]  /*1560*/  LOP3.LUT R8, R12, 0xfffffff0, RZ, 0xc0, !PT ;  /* 0xfffffff00c087812 */ /* 0x000fe200078ec0ff */
[----:B------:R-:W-:Y:S01]  /*1570*/  IMAD R4, R23, c[0x0][0x1a0], RZ ;  /* 0x0000680017047a24 */ /* 0x000fe200078e02ff */
[----:B------:R-:W-:Y:S01]  /*1580*/  IADD3 R20, P1, R18, UR24, RZ ;  /* 0x0000001812147c10 */ /* 0x000fe2000ff3e0ff */
[----:B------:R-:W-:Y:S01]  /*1590*/  IMAD.WIDE.U32 R10, R22, c[0x0][0x1a0], R190 ;  /* 0x00006800160a7a25 */ /* 0x000fe200078e00be */
[----:B------:R-:W-:Y:S01]  /*15a0*/  IADD3 R8, -R8, R7, RZ ;  /* 0x0000000708087210 */ /* 0x000fe20007ffe1ff */
[----:B------:R-:W-:-:S02]  /*15b0*/  UIMAD UR9, UR27, -0x80, UR13 ;  /* 0xffffff801b0978a4 */ /* 0x000fc4000f8e020d */
[----:B------:R-:W-:Y:S01]  /*15c0*/  IMAD R5, R22, c[0x0][0x19c], R5 ;  /* 0x0000670016057a24 */ /* 0x000fe200078e0205 */
[----:B------:R-:W-:Y:S01]  /*15d0*/  IADD3 R18, P0, R10, UR26, RZ ;  /* 0x0000001a0a127c10 */ /* 0x000fe2000ff1e0ff */
[----:B------:R-:W-:Y:S01]  /*15e0*/  IMAD R4, R22, c[0x0][0x1a4], R4 ;  /* 0x0000690016047a24 */ /* 0x000fe200078e0204 */
[----:B------:R-:W-:Y:S01]  /*15f0*/  USHF.R.S32.HI UR10, URZ, 0x1f, UR27 ;  /* 0x0000001f3f0a7899 */ /* 0x000fe2000801141b */
[----:B------:R-:W-:Y:S01]  /*1600*/  IMAD R10, R9, c[0x0][0x1b0], RZ ;  /* 0x00006c00090a7a24 */ /* 0x000fe200078e02ff */
[----:B------:R-:W-:Y:S01]  /*1610*/  IADD3.X R21, R19, UR23, R5, P1, !PT ;  /* 0x0000001713157c10 */ /* 0x000fe20008ffe405 */
[----:B------:R-:W-:Y:S01]  /*1620*/  IMAD R9, R9, c[0x0][0x1b8], RZ ;  /* 0x00006e0009097a24 */ /* 0x000fe200078e02ff */
[----:B------:R-:W-:Y:S01]  /*1630*/  IADD3.X R19, R11, UR25, R4, P0, !PT ;  /* 0x000000190b137c10 */ /* 0x000fe200087fe404 */
[C---:B------:R-:W-:Y:S01]  /*1640*/  IMAD R10, R17.reuse, c[0x0][0x1b4], R10 ;  /* 0x00006d00110a7a24 */ /* 0x040fe200078e020a */
[----:B------:R-:W-:Y:S01]  /*1650*/  LEA.HI R11, R8, R8, RZ, 0x1 ;  /* 0x00000008080b7211 */ /* 0x000fe200078f08ff */
[----:B--2---:R-:W-:Y:S01]  /*1660*/  IMAD.WIDE.U32 R24, R17, c[0x0][0x1b0], R20 ;  /* 0x00006c0011187a25 */ /* 0x004fe200078e0014 */
[----:B------:R-:W-:-:S02]  /*1670*/  ISETP.GE.AND P0, PT, R22, UR9, PT ;  /* 0x0000000916007c0c */ /* 0x000fc4000bf06270 */
[----:B------:R-:W-:Y:S01]  /*1680*/  SHF.R.S32.HI R4, RZ, 0x1, R11 ;  /* 0x00000001ff047819 */ /* 0x000fe2000001140b */
[----:B------:R-:W-:Y:S01]  /*1690*/  IMAD R9, R17, c[0x0][0x1bc], R9 ;  /* 0x00006f0011097a24 */ /* 0x000fe200078e0209 */
[----:B------:R-:W-:Y:S01]  /*16a0*/  IADD3 R189, R25, R10, RZ ;  /* 0x0000000a19bd7210 */ /* 0x000fe20007ffe0ff */
[----:B------:R-:W-:Y:S01]  /*16b0*/  IMAD.WIDE.U32 R26, R17, c[0x0][0x1b8], R18 ;  /* 0x00006e00111a7a25 */ /* 0x000fe200078e0012 */
[----:B------:R1:W-:Y:S01]  /*16c0*/  STL.64 [R1+0x188], R24 ;  /* 0x0001881801007387 */ /* 0x0003e20000100a00 */
[----:B------:R-:W-:Y:S02]  /*16d0*/  SHF.R.S32.HI R5, RZ, 0x1f, R11 ;  /* 0x0000001fff057819 */ /* 0x000fe4000001140b */
[----:B------:R-:W-:Y:S01]  /*16e0*/  IMAD.MOV.U32 R188, RZ, RZ, R24 ;  /* 0x000000ffffbc7224 */ /* 0x000fe200078e0018 */
[----:B------:R-:W-:Y:S01]  /*16f0*/  IADD3 R17, R27, R9, RZ ;  /* 0x000000091b117210 */ /* 0x000fe20007ffe0ff */
[----:B------:R1:W-:Y:S01]  /*1700*/  STL.64 [R1+0x180], R26 ;  /* 0x0001801a01007387 */ /* 0x0003e20000100a00 */
[----:B------:R-:W-:Y:S01]  /*1710*/  LEA.HI R5, R5, R4, RZ, 0x2 ;  /* 0x0000000405057211 */ /* 0x000fe200078f10ff */
[----:B------:R-:W-:-:S02]  /*1720*/  IMAD R20, R182, UR27, RZ ;  /* 0x0000001bb6147c24 */ /* 0x000fc4000f8e02ff */
[----:B------:R1:W-:Y:S01]  /*1730*/  STL.64 [R1+0x190], R188 ;  /* 0x000190bc01007387 */ /* 0x0003e20000100a00 */
[----:B------:R-:W-:Y:S01]  /*1740*/  LOP3.LUT R5, R5, 0xfffffffc, RZ, 0xc0, !PT ;  /* 0xfffffffc05057812 */ /* 0x000fe200078ec0ff */
[C---:B------:R-:W-:Y:S02]  /*1750*/  IMAD R20, R183.reuse, UR10, R20 ;  /* 0x0000000ab7147c24 */ /* 0x040fe4000f8e0214 */
[----:B------:R1:W-:Y:S01]  /*1760*/  STL [R1+0x174], R17 ;  /* 0x0001741101007387 */ /* 0x0003e20000100800 */
[----:B------:R-:W-:-:S04]  /*1770*/  IMAD.WIDE.U32 R18, R183, UR27, R188 ;  /* 0x0000001bb7127c25 */ /* 0x000fc8000f8e00bc */
[----:B------:R-:W-:Y:S01]  /*1780*/  IMAD.IADD R5, R4, 0x1, -R5 ;  /* 0x0000000104057824 */ /* 0x000fe200078e0a05 */
[----:B------:R-:W-:Y:S01]  /*1790*/  MOV R4, 0x10 ;  /* 0x0000001000047802 */ /* 0x000fe20000000f00 */
[----:B------:R-:W-:-:S03]  /*17a0*/  IMAD.IADD R21, R19, 0x1, R20 ;  /* 0x0000000113157824 */ /* 0x000fc600078e0214 */
        /* <DEDUP_REMOVED lines=14> */
.L_x_531:
[----:B------:R-:W-:Y:S05]  /*1890*/  BSYNC B0 ;  /* 0x0000000000007941 */ /* 0x000fea0003800000 */
.L_x_530:
[----:B------:R-:W-:Y:S01]  /*18a0*/  ISETP.GE.AND P0, PT, R15, UR9, PT ;  /* 0x000000090f007c0c */ /* 0x000fe2000bf06270 */
        /* <DEDUP_REMOVED lines=9> */
[----:B------:R-:W-:Y:S01]  /*1940*/  IMAD.X R9, R184, 0x1, R21, P0 ;  /* 0x00000001b8097824 */ /* 0x000fe200000e0615 */
[----:B-1----:R-:W-:-:S04]  /*1950*/  LEA R24, P0, R10, c[0x0][0x168], 0x1 ;  /* 0x00005a000a187a11 */ /* 0x002fc800078008ff */
[----:B------:R-:W-:-:S05]  /*1960*/  LEA.HI.X R25, R10, c[0x0][0x16c], R9, 0x1, P0 ;  /* 0x00005b000a197a11 */ /* 0x000fca00000f0c09 */
[----:B------:R-:W-:Y:S01]  /*1970*/  @!PT LDS RZ, [RZ] ;  /* 0x00000000fffff984 */ /* 0x000fe20000000800 */
[----:B------:R-:W-:Y:S01]  /*1980*/  @!PT LDS RZ, [RZ] ;  /* 0x00000000fffff984 */ /* 0x000fe20000000800 */
[----:B------:R-:W-:Y:S01]  /*1990*/  @!PT LDS RZ, [RZ] ;  /* 0x00000000fffff984 */ /* 0x000fe20000000800 */
[----:B------:R1:W-:Y:S04]  /*19a0*/  LDGSTS.E.BYPASS.LTC128B.128 [R186+0x2800], [R24.64] ;  /* 0x0280000018ba7fae */ /* 0x0003e8000b901d50 */
.L_x_533:
[----:B------:R-:W-:Y:S05]  /*19b0*/  BSYNC B0 ;  /* 0x0000000000007941 */ /* 0x000fea0003800000 */
.L_x_532:
[----:B------:R-:W-:Y:S01]  /*19c0*/  ISETP.GE.AND P0, PT, R14, UR9, PT ;  /* 0x000000090e007c0c */ /* 0x000fe2000bf06270 */
[----:B------:R-:W-:-:S12]  /*19d0*/  BSSY B0, `(.L_x_534) ;  /* 0x000000e000007945 */ /* 0x000fd80003800000 */
[----:B------:R-:W-:Y:S05]  /*19e0*/  @P0 BRA `(.L_x_535) ;  /* 0x000000c000000947 */ /* 0x000fea0003800000 */
[----:B------:R-:W-:-:S13]  /*19f0*/  ISETP.GE.AND P0, PT, R190, c[0x0][0x220], PT ;  /* 0x00008800be007a0c */ /* 0x000fda0003f06270 */
[----:B------:R1:W-:Y:S01]  /*1a00*/  @P0 STS.128 [R186+0x3000], RZ ;  /* 0x003000ffba000388 */ /* 0x0003e20000000c00 */
[----:B------:R-:W-:Y:S05]  /*1a10*/  @P0 BRA `(.L_x_535) ;  /* 0x0000009000000947 */ /* 0x000fea0003800000 */
[----:B------:R-:W-:Y:S01]  /*1a20*/  IMAD.MOV.U32 R9, RZ, RZ, c[0x0][0x19c] ;  /* 0x00006700ff097624 */ /* 0x000fe200078e00ff */
[----:B------:R-:W-:-:S04]  /*1a30*/  LEA R10, P0, R181, R18, 0x6 ;  /* 0x00000012b50a7211 */ /* 0x000fc800078030ff */
[----:B------:R-:W-:Y:S02]  /*1a40*/  LEA.HI.X R9, R181, R21, R9, 0x6, P0 ;  /* 0x00000015b5097211 */ /* 0x000fe400000f3409 */
[----:B-1----:R-:W-:-:S04]  /*1a50*/  LEA R24, P0, R10, c[0x0][0x168], 0x1 ;  /* 0x00005a000a187a11 */ /* 0x002fc800078008ff */
[----:B------:R-:W-:-:S05]  /*1a60*/  LEA.HI.X R25, R10, c[0x0][0x16c], R9, 0x1, P0 ;  /* 0x00005b000a197a11 */ /* 0x000fca00000f0c09 */
[----:B------:R-:W-:Y:S01]  /*1a70*/  @!PT LDS RZ, [RZ] ;  /* 0x00000000fffff984 */ /* 0x000fe20000000800 */
[----:B------:R-:W-:Y:S01]  /*1a80*/  @!PT LDS RZ, [RZ] ;  /* 0x00000000fffff984 */ /* 0x000fe20000000800 */
[----:B------:R-:W-:Y:S01]  /*1a90*/  @!PT LDS RZ, [RZ] ;  /* 0x00000000fffff984 */ /* 0x000fe20000000800 */
[----:B------:R1:W-:Y:S04]  /*1aa0*/  LDGSTS.E.BYPASS.LTC128B.128 [R186+0x3000], [R24.64] ;  /* 0x0300000018ba7fae */ /* 0x0003e8000b901d50 */
.L_x_535:
[----:B------:R-:W-:Y:S05]  /*1ab0*/  BSYNC B0 ;  /* 0x0000000000007941 */ /* 0x000fea0003800000 */
.L_x_534:
[----:B------:R-:W-:Y:S01]  /*1ac0*/  ISETP.GE.AND P0, PT, R13, UR9, PT ;  /* 0x000000090d007c0c */ /* 0x000fe2000bf06270 */
        /* <DEDUP_REMOVED lines=16> */
.L_x_537:
[----:B------:R-:W-:Y:S05]  /*1bd0*/  BSYNC B0 ;  /* 0x0000000000007941 */ /* 0x000fea0003800000 */
.L_x_536:
[----:B------:R-:W0:Y:S01]  /*1be0*/  LDGDEPBAR ;  /* 0x00000000000079af */ /* 0x000e220000000000 */
[----:B------:R-:W-:Y:S01]  /*1bf0*/  ISETP.GE.AND P1, PT, R22, UR9, PT ;  /* 0x0000000916007c0c */ /* 0x000fe2000bf26270 */
[----:B------:R-:W-:Y:S01]  /*1c00*/  ULDC.64 UR4, c[0x0][0x1a0] ;  /* 0x0000680000047ab9 */ /* 0x000fe20000000a00 */
[----:B------:R-:W-:Y:S01]  /*1c10*/  BSSY B0, `(.L_x_538) ;  /* 0x000001b000007945 */ /* 0x000fe20003800000 */
[----:B------:R-:W-:Y:S02]  /*1c20*/  UIMAD.WIDE.U32 UR18, UR27, UR4, URZ ;  /* 0x000000041b1272a5 */ /* 0x000fe4000f8e003f */
[----:B------:R-:W-:-:S04]  /*1c30*/  UIMAD UR4, UR10, UR4, URZ ;  /* 0x000000040a0472a4 */ /* 0x000fc8000f8e023f */
[----:B------:R-:W-:Y:S01]  /*1c40*/  UIMAD UR4, UR27, UR5, UR4 ;  /* 0x000000051b0472a4 */ /* 0x000fe2000f8e0204 */
[----:B------:R-:W-:Y:S02]  /*1c50*/  IMAD.U32 R20, RZ, RZ, UR18 ;  /* 0x00000012ff147e24 */ /* 0x000fe4000f8e00ff */
[----:B------:R-:W-:Y:S01]  /*1c60*/  IMAD.U32 R21, RZ, RZ, UR19 ;  /* 0x00000013ff157e24 */ /* 0x000fe2000f8e00ff */
[----:B------:R-:W-:Y:S02]  /*1c70*/  UIADD3 UR4, UR19, UR4, URZ ;  /* 0x0000000413047290 */ /* 0x000fe4000fffe03f */
[----:B-1----:R-:W-:-:S04]  /*1c80*/  LEA R18, P0, R20, R26, 0x7 ;  /* 0x0000001a14127211 */ /* 0x002fc800078038ff */
[----:B------:R-:W-:Y:S01]  /*1c90*/  IMAD.U32 R9, RZ, RZ, UR4 ;  /* 0x00000004ff097e24 */ /* 0x000fe2000f8e00ff */
[----:B------:R-:W-:-:S04]  /*1ca0*/  DEPBAR.LE SB0, 0x0 ;  /* 0x000080000000791a */ /* 0x000fc80000000000 */
[----:B------:R-:W-:Y:S01]  /*1cb0*/  BAR.SYNC.DEFER_BLOCKING 0x0 ;  /* 0x0000000000007b1d */ /* 0x000fe20000010000 */
[----:B------:R-:W-:-:S05]  /*1cc0*/  LEA.HI.X R19, R20, R17, R9, 0x7, P0 ;  /* 0x0000001114137211 */ /* 0x000fca00000f3c09 */
        /* <DEDUP_REMOVED lines=15> */
.L_x_539:
[----:B------:R-:W-:Y:S05]  /*1dc0*/  BSYNC B0 ;  /* 0x0000000000007941 */ /* 0x000fea0003800000 */
.L_x_538:
[----:B------:R-:W-:Y:S01]  /*1dd0*/  ISETP.GE.AND P0, PT, R15, UR9, PT ;  /* 0x000000090f007c0c */ /* 0x000fe2000bf06270 */
        /* <DEDUP_REMOVED lines=16> */
.L_x_541:
[----:B------:R-:W-:Y:S05]  /*1ee0*/  BSYNC B0 ;  /* 0x0000000000007941 */ /* 0x000fea0003800000 */
.L_x_540:
        /* <DEDUP_REMOVED lines=17> */
.L_x_543:
[----:B------:R-:W-:Y:S05]  /*2000*/  BSYNC B0 ;  /* 0x0000000000007941 */ /* 0x000fea0003800000 */
.L_x_542:
[----:B------:R-:W-:Y:S01]  /*2010*/  ISETP.GE.AND P0, PT, R13, UR9, PT ;  /* 0x000000090d007c0c */ /* 0x000fe2000bf06270 */
[----:B------:R-:W-:-:S12]  /*2020*/  BSSY B0, `(.L_x_544) ;  /* 0x0000011000007945 */ /* 0x000fd80003800000 */
[----:B------:R1:W-:Y:S01]  /*2030*/  @P0 STS.128 [R186+0x5800], RZ ;  /* 0x005800ffba000388 */ /* 0x0003e20000000c00 */
[----:B------:R-:W-:Y:S05]  /*2040*/  @P0 BRA `(.L_x_545) ;  /* 0x000000e000000947 */ /* 0x000fea0003800000 */
[----:B------:R-:W-:-:S13]  /*2050*/  ISETP.GE.AND P0, PT, R190, c[0x0][0x220], PT ;  /* 0x00008800be007a0c */ /* 0x000fda0003f06270 */
[----:B------:R1:W-:Y:S01]  /*2060*/  @P0 STS.128 [R186+0x5800], RZ ;  /* 0x005800ffba000388 */ /* 0x0003e20000000c00 */
[----:B------:R-:W-:Y:S05]  /*2070*/  @P0 BRA `(.L_x_545) ;  /* 0x000000b000000947 */ /* 0x000fea0003800000 */
[----:B------:R-:W-:Y:S01]  /*2080*/  IMAD.MOV.U32 R9, RZ, RZ, c[0x0][0x1a0] ;  /* 0x00006800ff097624 */ /* 0x000fe200078e00ff */
        /* <DEDUP_REMOVED lines=10> */
.L_x_545:
[----:B------:R-:W-:Y:S05]  /*2130*/  BSYNC B0 ;  /* 0x0000000000007941 */ /* 0x000fea0003800000 */
.L_x_544:
[----:B------:R-:W-:Y:S01]  /*2140*/  LOP3.LUT R216, R16, 0xfffffff8, RZ, 0xc0, !PT ;  /* 0xfffffff810d87812 */ /* 0x000fe200078ec0ff */
[----:B------:R-:W-:Y:S01]  /*2150*/  IMAD.SHL.U32 R5, R5, 0x40, RZ ;  /* 0x0000004005057824 */ /* 0x000fe200078e00ff */
[----:B------:R-:W-:Y:S01]  /*2160*/  LOP3.LUT R180, R11, 0x7fffffe, RZ, 0xc0, !PT ;  /* 0x07fffffe0bb47812 */ /* 0x000fe200078ec0ff */
[----:B------:R-:W0:Y:S01]  /*2170*/  LDGDEPBAR ;  /* 0x00000000000079af */ /* 0x000e220000000000 */
[----:B------:R-:W-:Y:S01]  /*2180*/  SHF.R.S32.HI R10, RZ, 0x1f, R8 ;  /* 0x0000001fff0a7819 */ /* 0x000fe20000011408 */
[----:B------:R-:W-:Y:S01]  /*2190*/  IMAD.IADD R216, R7, 0x1, -R216 ;  /* 0x0000000107d87824 */ /* 0x000fe200078e0ad8 */
[----:B------:R-:W-:Y:S01]  /*21a0*/  SHF.R.S32.HI R9, RZ, 0x4, R12 ;  /* 0x00000004ff097819 */ /* 0x000fe2000001140c */
[----:B------:R-:W-:Y:S01]  /*21b0*/  IMAD.IADD R180, R8, 0x1, -R180 ;  /* 0x0000000108b47824 */ /* 0x000fe200078e0ab4 */
[----:B------:R-:W-:Y:S01]  /*21c0*/  LEA.HI R8, R10, R8, RZ, 0x3 ;  /* 0x000000080a087211 */ /* 0x000fe200078f18ff */
[----:B------:R-:W-:Y:S01]  /*21d0*/  UISETP.GE.AND UP0, UPT, UR13, 0x81, UPT ;  /* 0x000000810d00788c */ /* 0x000fe2000bf06270 */
[----:B------:R-:W-:-:S02]  /*21e0*/  LEA.HI R16, R216, R216, RZ, 0x1 ;  /* 0x000000d8d8107211 */ /* 0x000fc400078f08ff */
[----:B------:R-:W-:Y:S02]  /*21f0*/  LEA.HI R12, R12, R9, RZ, 0x1 ;  /* 0x000000090c0c7211 */ /* 0x000fe400078f08ff */
[----:B------:R-:W-:Y:S02]  /*2200*/  LOP3.LUT R10, R16, 0x3fffffe, RZ, 0xc0, !PT ;  /* 0x03fffffe100a7812 */ /* 0x000fe400078ec0ff */
[----:B------:R-:W-:Y:S02]  /*2210*/  SHF.R.S32.HI R16, RZ, 0x1, R16 ;  /* 0x00000001ff107819 */ /* 0x000fe40000011410 */
[----:B------:R-:W-:Y:S01]  /*2220*/  LOP3.LUT R12, R12, 0xfffffffe, RZ, 0xc0, !PT ;  /* 0xfffffffe0c0c7812 */ /* 0x000fe200078ec0ff */
[----:B------:R-:W-:Y:S01]  /*2230*/  IMAD.IADD R216, R216, 0x1, -R10 ;  /* 0x00000001d8d87824 */ /* 0x000fe200078e0a0a */
[----:B------:R-:W-:Y:S01]  /*2240*/  LOP3.LUT R10, R5, 0xc0, RZ, 0xc0, !PT ;  /* 0x000000c0050a7812 */ /* 0x000fe200078ec0ff */
[----:B------:R-:W-:Y:S01]  /*2250*/  IMAD.SHL.U32 R5, R8, 0x20, RZ ;  /* 0x0000002008057824 */ /* 0x000fe200078e00ff */
[C---:B------:R-:W-:Y:S01]  /*2260*/  LOP3.LUT P0, RZ, R16.reuse, 0x2, RZ, 0xc0, !PT ;  /* 0x0000000210ff7812 */ /* 0x040fe2000780c0ff */
[----:B------:R-:W-:-:S02]  /*2270*/  IMAD.SHL.U32 R8, R16, 0x40, RZ ;  /* 0x0000004010087824 */ /* 0x000fc400078e00ff */
[----:B------:R-:W-:Y:S01]  /*2280*/  IMAD.IADD R12, R9, 0x1, -R12 ;  /* 0x00000001090c7824 */ /* 0x000fe200078e0a0c */
[----:B------:R-:W-:Y:S01]  /*2290*/  LOP3.LUT R5, R5, 0xffffff00, RZ, 0xc0, !PT ;  /* 0xffffff0005057812 */ /* 0x000fe200078ec0ff */
[----:B------:R-:W-:Y:S01]  /*22a0*/  IMAD.SHL.U32 R9, R0, 0x8, RZ ;  /* 0x0000000800097824 */ /* 0x000fe200078e00ff */
[----:B------:R-:W-:Y:S01]  /*22b0*/  LOP3.LUT R8, R8, 0xc0, RZ, 0xc0, !PT ;  /* 0x000000c008087812 */ /* 0x000fe200078ec0ff */
[C---:B------:R-:W-:Y:S01]  /*22c0*/  IMAD.SHL.U32 R11, R12.reuse, 0x8, RZ ;  /* 0x000000080c0b7824 */ /* 0x040fe200078e00ff */
[----:B------:R-:W-:Y:S01]  /*22d0*/  SHF.R.U32.HI R0, RZ, 0x3, R10 ;  /* 0x00000003ff007819 */ /* 0x000fe2000001160a */
[----:B------:R-:W-:Y:S01]  /*22e0*/  IMAD R216, R12, 0x8, R216 ;  /* 0x000000080cd87824 */ /* 0x000fe200078e02d8 */
[----:B------:R-:W-:Y:S02]  /*22f0*/  LOP3.LUT R9, R8, 0x8, R9, 0xf8, !PT ;  /* 0x0000000808097812 */ /* 0x000fe400078ef809 */
[----:B------:R-:W-:Y:S01]  /*2300*/  LOP3.LUT R11, R10, 0x8, R11, 0xf8, !PT ;  /* 0x000000080a0b7812 */ /* 0x000fe200078ef80b */
        /* <DEDUP_REMOVED lines=12> */
[----:B------:R-:W5:Y:S01]  /*23d0*/  LDSM.16.M88.4 R128, [R216+0x2000] ;  /* 0x00200000d880783b */ /* 0x000f620000000200 */
[----:B------:R-:W-:Y:S02]  /*23e0*/  IADD3 R214, R216, 0x2020, RZ ;  /* 0x00002020d8d67810 */ /* 0x000fe40007ffe0ff */
[----:B------:R-:W-:Y:S01]  /*23f0*/  @P0 IADD3 R214, R16, -0x20, RZ ;  /* 0xffffffe010d60810 */ /* 0x000fe20007ffe0ff */
[----:B------:R-:W1:Y:S01]  /*2400*/  LDSM.16.M88.4 R8, [R217+0x1000] ;  /* 0x00100000d908783b */ /* 0x000e620000000200 */
[----:B------:R-:W-:Y:S02]  /*2410*/  PLOP3.LUT P0, PT, PT, PT, UP0, 0x80, 0x0 ;  /* 0x000000000000781c */ /* 0x000fe40003f0f008 */
[C---:B------:R-:W-:Y:S01]  /*2420*/  IADD3 R211, R214.reuse, 0x400, RZ ;  /* 0x00000400d6d37810 */ /* 0x040fe20007ffe0ff */
[----:B------:R-:W2:Y:S01]  /*2430*/  LDSM.16.M88.4 R120, [R216+0x2400] ;  /* 0x00240000d878783b */ /* 0x000ea20000000200 */
[C---:B------:R-:W-:Y:S02]  /*2440*/  IADD3 R210, R214.reuse, 0x800, RZ ;  /* 0x00000800d6d27810 */ /* 0x040fe40007ffe0ff */
[C---:B------:R-:W-:Y:S01]  /*2450*/  IADD3 R209, R214.reuse, 0xc00, RZ ;  /* 0x00000c00d6d17810 */ /* 0x040fe20007ffe0ff */
[----:B------:R-:W3:Y:S01]  /*2460*/  LDSM.16.M88.4 R112, [R216+0x2800] ;  /* 0x00280000d870783b */ /* 0x000ee20000000200 */
[----:B------:R-:W-:-:S03]  /*2470*/  IADD3 R208, R214, 0x1000, RZ ;  /* 0x00001000d6d07810 */ /* 0x000fc60007ffe0ff */
[----:B------:R-:W4:Y:S04]  /*2480*/  LDSM.16.M88.4 R104, [R216+0x2c00] ;  /* 0x002c0000d868783b */ /* 0x000f280000000200 */
[----:B------:R-:W2:Y:S04]  /*2490*/  LDSM.16.M88.4 R96, [R216+0x3000] ;  /* 0x00300000d860783b */ /* 0x000ea80000000200 */
[----:B------:R-:W2:Y:S04]  /*24a0*/  LDSM.16.M88.4 R88, [R216+0x3400] ;  /* 0x00340000d858783b */ /* 0x000ea80000000200 */
[----:B------:R-:W3:Y:S04]  /*24b0*/  LDSM.16.M88.4 R80, [R216+0x3800] ;  /* 0x00380000d850783b */ /* 0x000ee80000000200 */
[----:B------:R-:W3:Y:S04]  /*24c0*/  LDSM.16.M88.4 R176, [R216+0x3c00] ;  /* 0x003c0000d8b0783b */ /* 0x000ee80000000200 */
[----:B------:R-:W-:Y:S04]  /*24d0*/  LDSM.16.M88.4 R172, [R215+0x1000] ;  /* 0x00100000d7ac783b */ /* 0x000fe80000000200 */
[----:B------:R-:W4:Y:S01]  /*24e0*/  LDSM.16.M88.4 R164, [R214] ;  /* 0x00000000d6a4783b */ /* 0x000f220000000200 */
[-C--:B-----5:R-:W-:Y:S03]  /*24f0*/  HMMA.16816.F32.BF16 R132, R72, R128.reuse, RZ ;  /* 0x000000804884723c */ /* 0x0a0fe600000418ff */
[----:B------:R-:W5:Y:S04]  /*2500*/  LDSM.16.M88.4 R160, [R214+0x400] ;  /* 0x00040000d6a0783b */ /* 0x000f680000000200 */
[----:B------:R-:W5:Y:S01]  /*2510*/  LDSM.16.M88.4 R156, [R214+0x800] ;  /* 0x00080000d69c783b */ /* 0x000f620000000200 */
[C---:B-1----:R-:W-:Y:S03]  /*2520*/  HMMA.16816.F32.BF16 R68, R8.reuse, R128, RZ ;  /* 0x000000800844723c */ /* 0x042fe600000418ff */
[----:B------:R-:W1:Y:S04]  /*2530*/  LDSM.16.M88.4 R152, [R214+0xc00] ;  /* 0x000c0000d698783b */ /* 0x000e680000000200 */
[----:B------:R-:W1:Y:S01]  /*2540*/  LDSM.16.M88.4 R148, [R214+0x1000] ;  /* 0x00100000d694783b */ /* 0x000e620000000200 */
[C---:B------:R-:W-:Y:S03]  /*2550*/  HMMA.16816.F32.BF16 R64, R8.reuse, R130, RZ ;  /* 0x000000820840723c */ /* 0x040fe600000418ff */
[----:B------:R-:W1:Y:S04]  /*2560*/  LDSM.16.M88.4 R144, [R214+0x1400] ;  /* 0x00140000d690783b */ /* 0x000e680000000200 */
[----:B------:R-:W1:Y:S01]  /*2570*/  LDSM.16.M88.4 R140, [R214+0x1800] ;  /* 0x00180000d68c783b */ /* 0x000e620000000200 */
[C---:B--2---:R-:W-:Y:S03]  /*2580*/  HMMA.16816.F32.BF16 R60, R8.reuse, R120, RZ ;  /* 0x00000078083c723c */ /* 0x044fe600000418ff */
[----:B------:R-:W2:Y:S04]  /*2590*/  LDSM.16.M88.4 R136, [R214+0x1c00] ;  /* 0x001c0000d688783b */ /* 0x000ea80000000200 */
[----:B------:R-:W1:Y:S01]  /*25a0*/  LDSM.16.M88.4 R168, [R215] ;  /* 0x00000000d7a8783b */ /* 0x000e620000000200 */
[----:B---3--:R-:W-:Y:S01]  /*25b0*/  HMMA.16816.F32.BF16 R52, R8, R112, RZ ;  /* 0x000000700834723c */ /* 0x008fe200000418ff */
[----:B------:R-:W-:-:S07]  /*25c0*/  DEPBAR.LE SB0, 0x0 ;  /* 0x000080000000791a */ /* 0x000fce0000000000 */
        /* <DEDUP_REMOVED lines=27> */
[C---:B------:R-:W-:Y:S08]  /*2780*/  HMMA.16816.F32.BF16 R68, R172.reuse, R164, R68 ;  /* 0x000000a4ac44723c */ /* 0x040ff00000041844 */
[C---:B-----5:R-:W-:Y:S08]  /*2790*/  HMMA.16816.F32.BF16 R60, R172.reuse, R160, R60 ;  /* 0x000000a0ac3c723c */ /* 0x060ff0000004183c */
[C---:B------:R-:W-:Y:S08]  /*27a0*/  HMMA.16816.F32.BF16 R52, R172.reuse, R156, R52 ;  /* 0x0000009cac34723c */ /* 0x040ff00000041834 */
[C---:B-1----:R-:W-:Y:S08]  /*27b0*/  HMMA.16816.F32.BF16 R44, R172.reuse, R152, R44 ;  /* 0x00000098ac2c723c */ /* 0x042ff0000004182c */
[C---:B------:R-:W-:Y:S08]  /*27c0*/  HMMA.16816.F32.BF16 R36, R172.reuse, R148, R36 ;  /* 0x00000094ac24723c */ /* 0x040ff00000041824 */
[C---:B------:R-:W-:Y:S08]  /*27d0*/  HMMA.16816.F32.BF16 R28, R172.reuse, R144, R28 ;  /* 0x00000090ac1c723c */ /* 0x040ff0000004181c */
[C---:B------:R-:W-:Y:S08]  /*27e0*/  HMMA.16816.F32.BF16 R20, R172.reuse, R140, R20 ;  /* 0x0000008cac14723c */ /* 0x040ff00000041814 */
        /* <DEDUP_REMOVED lines=24> */
[----:B------:R-:W-:Y:S07]  /*2970*/  HMMA.16816.F32.BF16 R72, R168, R138, R72 ;  /* 0x0000008aa848723c */ /* 0x000fee0000041848 */
[----:B------:R-:W-:-:S02]  /*2980*/  IADD3 R171, R214, 0x1400, RZ ;  /* 0x00001400d6ab7810 */ /* 0x000fc40007ffe0ff */
[C---:B------:R-:W-:Y:S02]  /*2990*/  IADD3 R170, R214.reuse, 0x1800, RZ ;  /* 0x00001800d6aa7810 */ /* 0x040fe40007ffe0ff */
[----:B------:R-:W-:Y:S01]  /*29a0*/  IADD3 R169, R214, 0x1c00, RZ ;  /* 0x00001c00d6a97810 */ /* 0x000fe20007ffe0ff */
[----:B------:R-:W-:Y:S06]  /*29b0*/  BAR.SYNC.DEFER_BLOCKING 0x0 ;  /* 0x0000000000007b1d */ /* 0x000fec0000010000 */
[----:B------:R-:W-:Y:S05]  /*29c0*/  @!P0 BRA `(.L_x_546) ;  /* 0x0000033000008947 */ /* 0x000fea0003800000 */
[----:B------:R-:W-:Y:S01]  /*29d0*/  ISETP.GE.AND P1, PT, R190, c[0x0][0x220], PT ;  /* 0x00008800be007a0c */ /* 0x000fe20003f26270 */
[----:B------:R-:W-:Y:S01]  /*29e0*/  UIADD3 UR5, UR6, -0x2, URZ ;  /* 0xfffffffe06057890 */ /* 0x000fe2000fffe03f */
[----:B------:R-:W-:Y:S03]  /*29f0*/  BSSY B0, `(.L_x_547) ;  /* 0x000002f000007945 */ /* 0x000fe60003800000 */
[----:B------:R-:W-:-:S02]  /*2a00*/  USHF.R.S32.HI UR4, URZ, 0x1f, UR5 ;  /* 0x0000001f3f047899 */ /* 0x000fc40008011405 */
[----:B------:R-:W-:Y:S02]  /*2a10*/  IMAD R182, R182, UR5, RZ ;  /* 0x00000005b6b67c24 */ /* 0x000fe4000f8e02ff */
[----:B------:R-:W-:-:S04]  /*2a20*/  IMAD.WIDE.U32 R138, R183, UR5, R188 ;  /* 0x00000005b78a7c25 */ /* 0x000fc8000f8e00bc */
[----:B------:R-:W-:Y:S01]  /*2a30*/  IMAD R183, R183, UR4, R182 ;  /* 0x00000004b7b77c24 */ /* 0x000fe2000f8e02b6 */
        /* <DEDUP_REMOVED lines=42> */
.L_x_548:
[----:B------:R-:W-:Y:S05]  /*2ce0*/  BSYNC B0 ;  /* 0x0000000000007941 */ /* 0x000fea0003800000 */
.L_x_547:
[----:B------:R-:W0:Y:S02]  /*2cf0*/  LDGDEPBAR ;  /* 0x00000000000079af */ /* 0x000e240000000000 */
.L_x_546:
[----:B------:R-:W-:Y:S01]  /*2d00*/  IMAD.SHL.U32 R136, R7, 0x2, RZ ;  /* 0x0000000207887824 */ /* 0x000fe200078e00ff */
[----:B------:R-:W-:Y:S01]  /*2d10*/  STL [R1+0x2dc], R19 ;  /* 0x0002dc1301007387 */ /* 0x000fe20000100800 */
[----:B------:R-:W-:Y:S01]  /*2d20*/  IMAD.U32 R7, RZ, RZ, UR27 ;  /* 0x0000001bff077e24 */ /* 0x000fe2000f8e00ff */
[----:B------:R-:W-:Y:S01]  /*2d30*/  P2R R222, PR, RZ, 0x1 ;  /* 0x00000001ffde7803 */ /* 0x000fe20000000000 */
[----:B------:R-:W-:Y:S01]  /*2d40*/  USHF.L.U32 UR27, UR27, 0x2, URZ ;  /* 0x000000021b1b7899 */ /* 0x000fe2000800063f */
[----:B------:R-:W-:Y:S01]  /*2d50*/  LOP3.LUT R136, R136, 0x6, RZ, 0xc0, !PT ;  /* 0x0000000688887812 */ /* 0x000fe200078ec0ff */
[----:B------:R3:W-:Y:S01]  /*2d60*/  STL [R1+0x2d8], R14 ;  /* 0x0002d80e01007387 */ /* 0x0007e20000100800 */
[----:B------:R-:W-:Y:S01]  /*2d70*/  UIADD3 UR25, UR21, -0x4498517b, URZ ;  /* 0xbb67ae8515197890 */ /* 0x000fe2000fffe03f */
[----:B------:R-:W-:Y:S01]  /*2d80*/  IMAD R5, R180, 0x20, R5 ;  /* 0x00000020b4057824 */ /* 0x000fe200078e0205 */
[----:B------:R-:W-:Y:S01]  /*2d90*/  UIADD3 UR23, UR27, 0x1, URZ ;  /* 0x000000011b177890 */ /* 0x000fe2000fffe03f */
[----:B------:R-:W-:Y:S01]  /*2da0*/  IMAD R7, R7, 0x80, R136 ;  /* 0x0000008007077824 */ /* 0x000fe200078e0288 */
[----:B------:R-:W-:Y:S01]  /*2db0*/  STL [R1+0x2d4], R152 ;  /* 0x0002d49801007387 */ /* 0x000fe20000100800 */
[----:B------:R-:W-:Y:S01]  /*2dc0*/  UIADD3 UR26, UR20, -0x61c88647, URZ ;  /* 0x9e3779b9141a7890 */ /* 0x000fe2000fffe03f */
[----:B------:R-:W-:Y:S01]  /*2dd0*/  IMAD.IADD R5, R0, 0x1, R5 ;  /* 0x0000000100057824 */ /* 0x000fe200078e0205 */
[----:B------:R-:W-:Y:S01]  /*2de0*/  ULOP3.LUT UR23, UR23, UR21, URZ, 0x3c, !UPT ;  /* 0x0000001517177292 */ /* 0x000fe2000f8e3c3f */
[C---:B------:R-:W-:Y:S01]  /*2df0*/  IADD3 R137, R7.reuse, 0x1, RZ ;  /* 0x0000000107897810 */ /* 0x040fe20007ffe0ff */
[----:B------:R-:W-:Y:S01]  /*2e00*/  STL [R1+0x2d0], R15 ;  /* 0x0002d00f01007387 */ /* 0x000fe20000100800 */
[----:B------:R-:W-:Y:S01]  /*2e10*/  ISETP.GE.AND P2, PT, R7, UR13, PT ;  /* 0x0000000d07007c0c */ /* 0x000fe2000bf46270 */
[----:B------:R-:W-:Y:S01]  /*2e20*/  UIADD3 UR24, UR20, 0x3c6ef372, URZ ;  /* 0x3c6ef37214187890 */ /* 0x000fe2000fffe03f */
[----:B------:R-:W-:Y:S01]  /*2e30*/  ISETP.GE.AND P1, PT, R137, UR13, PT ;  /* 0x0000000d89007c0c */ /* 0x000fe2000bf26270 */
[----:B------:R-:W-:Y:S01]  /*2e40*/  STL.64 [R1+0x2c8], R10 ;  /* 0x0002c80a01007387 */ /* 0x000fe20000100a00 */
[----:B------:R-:W-:Y:S01]  /*2e50*/  FSEL R156, R134, -INF , !P2 ;  /* 0xff800000869c7808 */ /* 0x000fe20005000000 */
[----:B------:R-:W-:Y:S01]  /*2e60*/  UIADD3 UR22, UR21, 0x76cf5d0a, URZ ;  /* 0x76cf5d0a15167890 */ /* 0x000fe2000fffe03f */
[C---:B------:R-:W-:Y:S01]  /*2e70*/  IADD3 R136, R7.reuse, 0x8, RZ ;  /* 0x0000000807887810 */ /* 0x040fe20007ffe0ff */
[----:B------:R-:W-:Y:S01]  /*2e80*/  STL [R1+0x2c0], R151 ;  /* 0x0002c09701007387 */ /* 0x000fe20000100800 */
[----:B------:R-:W-:Y:S01]  /*2e90*/  IADD3 R134, R7, 0x19, RZ ;  /* 0x0000001907867810 */ /* 0x000fe20007ffe0ff */
[----:B------:R-:W-:Y:S01]  /*2ea0*/  UIADD3 UR18, UR21, 0x32370b8f, URZ ;  /* 0x32370b8f15127890 */ /* 0x000fe2000fffe03f */
[----:B------:R-:W-:Y:S01]  /*2eb0*/  FSEL R165, R71, -INF , !P1 ;  /* 0xff80000047a57808 */ /* 0x000fe20004800000 */
[----:B------:R-:W-:Y:S01]  /*2ec0*/  STL [R1+0x2bc], R150 ;  /* 0x0002bc9601007387 */ /* 0x000fe20000100800 */
[----:B------:R-:W-:Y:S01]  /*2ed0*/  FSEL R155, R69, -INF , !P1 ;  /* 0xff800000459b7808 */ /* 0x000fe20004800000 */
[----:B------:R-:W-:Y:S01]  /*2ee0*/  UIADD3 UR19, UR20, -0x255992d5, URZ ;  /* 0xdaa66d2b14137890 */ /* 0x000fe2000fffe03f */
[----:B------:R-:W-:Y:S01]  /*2ef0*/  FSEL R161, R135, -INF , !P1 ;  /* 0xff80000087a17808 */ /* 0x000fe20004800000 */
[----:B------:R-:W-:Y:S01]  /*2f00*/  STL [R1+0x2b8], R149 ;  /* 0x0002b89501007387 */ /* 0x000fe20000100800 */
[----:B------:R-:W-:Y:S01]  /*2f10*/  FSEL R163, R133, -INF , !P1 ;  /* 0xff80000085a37808 */ /* 0x000fe20004800000 */
[----:B------:R-:W-:Y:S01]  /*2f20*/  UIADD3 UR14, UR20, 0x78dde6e4, URZ ;  /* 0x78dde6e4140e7890 */ /* 0x000fe2000fffe03f */
[----:B------:R-:W-:Y:S01]  /*2f30*/  ISETP.GE.AND P6, PT, R136, UR13, PT ;  /* 0x0000000d88007c0c */ /* 0x000fe2000bfc6270 */
[----:B------:R-:W-:Y:S01]  /*2f40*/  STL [R1+0x2b4], R148 ;  /* 0x0002b49401007387 */ /* 0x000fe20000100800 */
[----:B------:R-:W-:Y:S01]  /*2f50*/  ISETP.GE.AND P1, PT, R134, UR13, PT ;  /* 0x0000000d86007c0c */ /* 0x000fe2000bf26270 */
[----:B------:R-:W-:Y:S01]  /*2f60*/  UIADD3 UR9, UR21, -0x56f99767, URZ ;  /* 0xa906689915097890 */ /* 0x000fe2000fffe03f */
[C---:B--2---:R-:W-:Y:S01]  /*2f70*/  IADD3 R138, R7.reuse, 0x9, RZ ;  /* 0x00000009078a7810 */ /* 0x044fe20007ffe0ff */
[----:B------:R-:W-:Y:S01]  /*2f80*/  STL [R1+0x2b0], R213 ;  /* 0x0002b0d501007387 */ /* 0x000fe20000100800 */
[----:B------:R-:W-:Y:S01]  /*2f90*/  IADD3 R134, R7, 0x20, RZ ;  /* 0x0000002007867810 */ /* 0x000fe20007ffe0ff */
[----:B------:R-:W-:Y:S01]  /*2fa0*/  UIADD3 UR10, UR20, 0x1715609d, URZ ;  /* 0x1715609d140a7890 */ /* 0x000fe2000fffe03f */
[----:B------:R-:W-:Y:S01]  /*2fb0*/  FSEL R166, R66, -INF , !P6 ;  /* 0xff80000042a67808 */ /* 0x000fe20007000000 */
[----:B------:R-:W-:Y:S01]  /*2fc0*/  STL.64 [R1+0x2a8], R146 ;  /* 0x0002a89201007387 */ /* 0x000fe20000100a00 */
[----:B------:R-:W-:Y:S01]  /*2fd0*/  FSEL R157, R64, -INF , !P6 ;  /* 0xff800000409d7808 */ /* 0x000fe20007000000 */
[----:B------:R-:W-:Y:S01]  /*2fe0*/  UIADD3 UR29, UR20, -0x4ab325aa, URZ ;  /* 0xb54cda56141d7890 */ /* 0x000fe2000fffe03f */
[----:B------:R-:W-:Y:S01]  /*2ff0*/  FSEL R162, R130, -INF , !P6 ;  /* 0xff80000082a27808 */ /* 0x000fe20007000000 */
[----:B------:R-:W-:Y:S01]  /*3000*/  STL.64 [R1+0x2a0], R144 ;  /* 0x0002a09001007387 */ /* 0x000fe20000100a00 */
[----:B------:R-:W-:-:S02]  /*3010*/  FSEL R199, R128, -INF , !P6 ;  /* 0xff80000080c77808 */ /* 0x000fc40007000000 */
[----:B------:R-:W-:Y:S01]  /*3020*/  ISETP.GE.AND P5, PT, R138, UR13, PT ;  /* 0x0000000d8a007c0c */ /* 0x000fe2000bfa6270 */
[----:B------:R-:W-:Y:S01]  /*3030*/  STL.64 [R1+0x298], R142 ;  /* 0x0002988e01007387 */ /* 0x000fe20000100a00 */
[----:B------:R-:W-:Y:S02]  /*3040*/  ISETP.GE.AND P6, PT, R134, UR13, PT ;  /* 0x0000000d86007c0c */ /* 0x000fe4000bfc6270 */
[C---:B------:R-:W-:Y:S01]  /*3050*/  IADD3 R137, R7.reuse, 0x10, RZ ;  /* 0x0000001007897810 */ /* 0x040fe20007ffe0ff */
[----:B------:R-:W-:Y:S01]  /*3060*/  STL.64 [R1+0x290], R140 ;  /* 0x0002908c01007387 */ /* 0x000fe20000100a00 */
[----:B------:R-:W-:Y:S02]  /*3070*/  IADD3 R134, R7, 0x21, RZ ;  /* 0x0000002107867810 */ /* 0x000fe40007ffe0ff */
[----:B------:R-:W-:Y:S01]  /*3080*/  FSEL R167, R67, -INF , !P5 ;  /* 0xff80000043a77808 */ /* 0x000fe20006800000 */
[----:B------:R-:W-:Y:S01]  /*3090*/  STL [R1+0x220], R4 ;  /* 0x0002200401007387 */ /* 0x000fe20000100800 */
[----:B------:R-:W-:-:S02]  /*30a0*/  FSEL R158, R65, -INF , !P5 ;  /* 0xff800000419e7808 */ /* 0x000fc40006800000 */
[----:B------:R-:W-:Y:S01]  /*30b0*/  FSEL R182, R131, -INF , !P5 ;  /* 0xff80000083b67808 */ /* 0x000fe20006800000 */
[----:B------:R-:W-:Y:S01]  /*30c0*/  STL [R1+0x2e0], R4 ;  /* 0x0002e00401007387 */ /* 0x000fe20000100800 */
[----:B------:R-:W-:Y:S02]  /*30d0*/  FSEL R220, R129, -INF , !P5 ;  /* 0xff80000081dc7808 */ /* 0x000fe40006800000 */
[----:B------:R-:W-:Y:S01]  /*30e0*/  ISETP.GE.AND P4, PT, R137, UR13, PT ;  /* 0x0000000d89007c0c */ /* 0x000fe2000bf86270 */
[----:B------:R-:W-:Y:S01]  /*30f0*/  STL [R1+0x21c], R217 ;  /* 0x00021cd901007387 */ /* 0x000fe20000100800 */
[----:B------:R-:W-:Y:S02]  /*3100*/  ISETP.GE.AND P5, PT, R134, UR13, PT ;  /* 0x0000000d86007c0c */ /* 0x000fe4000bfa6270 */
[C---:B------:R-:W-:Y:S01]  /*3110*/  IADD3 R136, R7.reuse, 0x11, RZ ;  /* 0x0000001107887810 */ /* 0x040fe20007ffe0ff */
[----:B------:R-:W-:Y:S01]  /*3120*/  STL [R1+0x2e4], R217 ;  /* 0x0002e4d901007387 */ /* 0x000fe20000100800 */
[----:B------:R-:W-:-:S02]  /*3130*/  IADD3 R134, R7, 0x28, RZ ;  /* 0x0000002807867810 */ /* 0x000fc40007ffe0ff */
[----:B------:R-:W-:Y:S01]  /*3140*/  FSEL R176, R62, -INF , !P4 ;  /* 0xff8000003eb07808 */ /* 0x000fe20006000000 */
[----:B------:R-:W-:Y:S01]  /*3150*/  STL [R1+0x218], R216 ;  /* 0x000218d801007387 */ /* 0x000fe20000100800 */
[----:B------:R-:W-:Y:S02]  /*3160*/  FSEL R159, R60, -INF , !P4 ;  /* 0xff8000003c9f7808 */ /* 0x000fe40006000000 */
[----:B------:R-:W-:Y:S01]  /*3170*/  FSEL R183, R126, -INF , !P4 ;  /* 0xff8000007eb77808 */ /* 0x000fe20006000000 */
[----:B------:R-:W-:Y:S01]  /*3180*/  STL [R1+0x2e8], R216 ;  /* 0x0002e8d801007387 */ /* 0x000fe20000100800 */
[----:B------:R-:W-:Y:S02]  /*3190*/  FSEL R221, R124, -INF , !P4 ;  /* 0xff8000007cdd7808 */ /* 0x000fe40006000000 */
[----:B------:R-:W-:Y:S01]  /*31a0*/  ISETP.GE.AND P3, PT, R136, UR13, PT ;  /* 0x0000000d88007c0c */ /* 0x000fe2000bf66270 */
[----:B------:R-:W-:Y:S01]  /*31b0*/  STL [R1+0x214], R215 ;  /* 0x000214d701007387 */ /* 0x000fe20000100800 */
[----:B------:R-:W-:-:S02]  /*31c0*/  ISETP.GE.AND P4, PT, R134, UR13, PT ;  /* 0x0000000d86007c0c */ /* 0x000fc4000bf86270 */
[C---:B------:R-:W-:Y:S01]  /*31d0*/  IADD3 R136, R7.reuse, 0x18, RZ ;  /* 0x0000001807887810 */ /* 0x040fe20007ffe0ff */
[----:B------:R-:W-:Y:S01]  /*31e0*/  STL [R1+0x210], R214 ;  /* 0x000210d601007387 */ /* 0x000fe20000100800 */
[----:B------:R-:W-:Y:S02]  /*31f0*/  IADD3 R134, R7, 0x29, RZ ;  /* 0x0000002907867810 */ /* 0x000fe40007ffe0ff */
[----:B------:R-:W-:Y:S01]  /*3200*/  FSEL R160, R70, -INF , !P2 ;  /* 0xff80000046a07808 */ /* 0x000fe20005000000 */
[----:B------:R-:W-:Y:S01]  /*3210*/  STL [R1+0x2ec], R214 ;  /* 0x0002ecd601007387 */ /* 0x000fe20000100800 */
[----:B------:R-:W-:Y:S02]  /*3220*/  FSEL R154, R68, -INF , !P2 ;  /* 0xff800000449a7808 */ /* 0x000fe40005000000 */
[----:B------:R-:W-:Y:S01]  /*3230*/  FSEL R153, R132, -INF , !P2 ;  /* 0xff80000084997808 */ /* 0x000fe20005000000 */
[----:B------:R-:W-:Y:S01]  /*3240*/  STL.64 [R1+0x208], R210 ;  /* 0x000208d201007387 */ /* 0x000fe20000100a00 */
[----:B------:R-:W-:-:S02]  /*3250*/  FSEL R177, R63, -INF , !P3 ;  /* 0xff8000003fb17808 */ /* 0x000fc40005800000 */
[----:B------:R-:W-:Y:S01]  /*3260*/  FSEL R168, R61, -INF , !P3 ;  /* 0xff8000003da87808 */ /* 0x000fe20005800000 */
[----:B------:R-:W-:Y:S01]  /*3270*/  STL [R1+0x2f0], R210 ;  /* 0x0002f0d201007387 */ /* 0x000fe20000100800 */
[----:B------:R-:W-:Y:S02]  /*3280*/  FSEL R185, R127, -INF , !P3 ;  /* 0xff8000007fb97808 */ /* 0x000fe40005800000 */
[----:B------:R-:W-:Y:S01]  /*3290*/  FSEL R223, R125, -INF , !P3 ;  /* 0xff8000007ddf7808 */ /* 0x000fe20005800000 */
[----:B------:R-:W-:Y:S01]  /*32a0*/  STL [R1+0x200], R209 ;  /* 0x000200d101007387 */ /* 0x000fe20000100800 */
[----:B------:R-:W-:Y:S02]  /*32b0*/  ISETP.GE.AND P2, PT, R136, UR13, PT ;  /* 0x0000000d88007c0c */ /* 0x000fe4000bf46270 */
[----:B------:R-:W-:Y:S01]  /*32c0*/  ISETP.GE.AND P3, PT, R134, UR13, PT ;  /* 0x0000000d86007c0c */ /* 0x000fe2000bf66270 */
[----:B------:R-:W-:Y:S01]  /*32d0*/  STL [R1+0x1fc], R208 ;  /* 0x0001fcd001007387 */ /* 0x000fe20000100800 */
[----:B------:R-:W-:-:S02]  /*32e0*/  IADD3 R134, R7, 0x30, RZ ;  /* 0x0000003007867810 */ /* 0x000fc40007ffe0ff */
[----:B------:R-:W-:Y:S01]  /*32f0*/  FSEL R231, R112, -INF , !P4 ;  /* 0xff80000070e77808 */ /* 0x000fe20006000000 */
[----:B------:R-:W-:Y:S01]  /*3300*/  STL.64 [R1+0x2f8], R208 ;  /* 0x0002f8d001007387 */ /* 0x000fe20000100a00 */
[----:B------:R-:W-:Y:S02]  /*3310*/  FSEL R178, R58, -INF , !P2 ;  /* 0xff8000003ab27808 */ /* 0x000fe40005000000 */
[----:B------:R-:W-:Y:S01]  /*3320*/  FSEL R172, R56, -INF , !P2 ;  /* 0xff80000038ac7808 */ /* 0x000fe20005000000 */
[----:B------:R-:W-:Y:S01]  /*3330*/  STL [R1+0x1f8], R171 ;  /* 0x0001f8ab01007387 */ /* 0x000fe20000100800 */
[----:B------:R-:W-:Y:S02]  /*3340*/  FSEL R188, R122, -INF , !P2 ;  /* 0xff8000007abc7808 */ /* 0x000fe40005000000 */
[----:B------:R-:W-:Y:S01]  /*3350*/  FSEL R224, R120, -INF , !P2 ;  /* 0xff80000078e07808 */ /* 0x000fe20005000000 */
[----:B------:R-:W-:Y:S01]  /*3360*/  STL [R1+0x300], R171 ;  /* 0x000300ab01007387 */ /* 0x000fe20000100800 */
[----:B------:R-:W-:-:S02]  /*3370*/  IADD3 R112, R7, 0x41, RZ ;  /* 0x0000004107707810 */ /* 0x000fc40007ffe0ff */
[----:B------:R-:W-:Y:S01]  /*3380*/  ISETP.GE.AND P2, PT, R134, UR13, PT ;  /* 0x0000000d86007c0c */ /* 0x000fe2000bf46270 */
[----:B------:R-:W-:Y:S01]  /*3390*/  STL [R1+0x1f4], R170 ;  /* 0x0001f4aa01007387 */ /* 0x000fe20000100800 */
[----:B------:R-:W-:Y:S02]  /*33a0*/  FSEL R195, R51, -INF , !P3 ;  /* 0xff80000033c37808 */ /* 0x000fe40005800000 */
[----:B------:R-:W-:Y:S01]  /*33b0*/  FSEL R219, R49, -INF , !P3 ;  /* 0xff80000031db7808 */ /* 0x000fe20005800000 */
[----:B------:R-:W-:Y:S01]  /*33c0*/  STL [R1+0x304], R170 ;  /* 0x000304aa01007387 */ /* 0x000fe20000100800 */
[----:B------:R-:W-:Y:S02]  /*33d0*/  FSEL R230, R115, -INF , !P3 ;  /* 0xff80000073e67808 */ /* 0x000fe40005800000 */
[----:B------:R-:W-:Y:S01]  /*33e0*/  FSEL R235, R113, -INF , !P3 ;  /* 0xff80000071eb7808 */ /* 0x000fe20005800000 */
[----:B------:R-:W-:Y:S01]  /*33f0*/  STL [R1+0x1f0], R169 ;  /* 0x0001f0a901007387 */ /* 0x000fe20000100800 */
[----:B------:R-:W-:-:S02]  /*3400*/  ISETP.GE.AND P3, PT, R112, UR13, PT ;  /* 0x0000000d70007c0c */ /* 0x000fc4000bf66270 */
[C---:B------:R-:W-:Y:S01]  /*3410*/  IADD3 R134, R7.reuse, 0x31, RZ ;  /* 0x0000003107867810 */ /* 0x040fe20007ffe0ff */
[----:B------:R-:W-:Y:S01]  /*3420*/  STL [R1+0x308], R169 ;  /* 0x000308a901007387 */ /* 0x000fe20000100800 */
[----:B------:R-:W-:Y:S02]  /*3430*/  IADD3 R112, R7, 0x48, RZ ;  /* 0x0000004807707810 */ /* 0x000fe40007ffe0ff */
[----:B------:R-:W-:Y:S01]  /*3440*/  FSEL R227, R110, -INF , !P2 ;  /* 0xff8000006ee37808 */ /* 0x000fe20005000000 */
[----:B------:R-:W-:Y:S01]  /*3450*/  STL [R1+0x310], R160 ;  /* 0x000310a001007387 */ /* 0x000fe20000100800 */
[----:B------:R-:W-:Y:S02]  /*3460*/  FMNMX.FTZ R110, R153, R163, !PT ;  /* 0x000000a3996e7209 */ /* 0x000fe40007810000 */
[----:B------:R-:W-:Y:S01]  /*3470*/  FSEL R181, R59, -INF , !P1 ;  /* 0xff8000003bb57808 */ /* 0x000fe20004800000 */
[----:B------:R-:W-:Y:S01]  /*3480*/  STL [R1+0x30c], R70 ;  /* 0x00030c4601007387 */ /* 0x000fe20000100800 */
[----:B------:R-:W-:-:S02]  /*3490*/  FSEL R173, R57, -INF , !P1 ;  /* 0xff80000039ad7808 */ /* 0x000fc40004800000 */
[----:B------:R-:W-:Y:S01]  /*34a0*/  FSEL R192, R123, -INF , !P1 ;  /* 0xff8000007bc07808 */ /* 0x000fe20004800000 */
        /* <DEDUP_REMOVED lines=8> */
[----:B------:R-:W-:Y:S01]  /*3530*/  ISETP.GE.AND P2, PT, R112, UR13, PT ;  /* 0x0000000d70007c0c */ /* 0x000fe2000bf46270 */
[----:B------:R-:W-:Y:S01]  /*3540*/  STL [R1+0x31c], R71 ;  /* 0x00031c4701007387 */ /* 0x000fe20000100800 */
[----:B------:R-:W-:Y:S02]  /*3550*/  FMNMX.FTZ R112, R199, R110, !PT ;  /* 0x0000006ec7707209 */ /* 0x000fe40007810000 */
[----:B------:R-:W-:Y:S01]  /*3560*/  FSEL R228, R111, -INF , !P1 ;  /* 0xff8000006fe47808 */ /* 0x000fe20004800000 */
[----:B------:R-:W-:Y:S01]  /*3570*/  STL [R1+0x324], R69 ;  /* 0x0003244501007387 */ /* 0x000fe20000100800 */
[----:B------:R-:W-:Y:S02]  /*3580*/  FMNMX.FTZ R111, R220, R112, !PT ;  /* 0x00000070dc6f7209 */ /* 0x000fe40007810000 */
[C---:B------:R-:W-:Y:S01]  /*3590*/  IADD3 R134, R7.reuse, 0x38, RZ ;  /* 0x0000003807867810 */ /* 0x040fe20007ffe0ff */
[----:B------:R-:W-:Y:S01]  /*35a0*/  STL [R1+0x328], R133 ;  /* 0x0003288501007387 */ /* 0x000fe20000100800 */
[----:B------:R-:W-:-:S02]  /*35b0*/  IADD3 R110, R7, 0x49, RZ ;  /* 0x00000049076e7810 */ /* 0x000fc40007ffe0ff */
[----:B------:R-:W-:Y:S01]  /*35c0*/  FMNMX.FTZ R111, R221, R111, !PT ;  /* 0x0000006fdd6f7209 */ /* 0x000fe20007810000 */
[----:B------:R-:W-:Y:S01]  /*35d0*/  STL [R1+0x330], R166 ;  /* 0x000330a601007387 */ /* 0x000fe20000100800 */
[----:B------:R-:W-:Y:S02]  /*35e0*/  FSEL R205, R54, -INF , !P6 ;  /* 0xff80000036cd7808 */ /* 0x000fe40007000000 */
[----:B------:R-:W-:Y:S01]  /*35f0*/  FSEL R174, R52, -INF , !P6 ;  /* 0xff80000034ae7808 */ /* 0x000fe20007000000 */
[----:B------:R-:W-:Y:S01]  /*3600*/  STL [R1+0x32c], R66 ;  /* 0x00032c4201007387 */ /* 0x000fe20000100800 */
[----:B------:R-:W-:Y:S02]  /*3610*/  FSEL R233, R118, -INF , !P6 ;  /* 0xff80000076e97808 */ /* 0x000fe40007000000 */
[----:B---3--:R-:W-:Y:S01]  /*3620*/  FSEL R14, R116, -INF , !P6 ;  /* 0xff800000740e7808 */ /* 0x008fe20007000000 */
        /* <DEDUP_REMOVED lines=8> */
[----:B------:R-:W-:Y:S01]  /*36b0*/  IADD3 R110, R7, 0x50, RZ ;  /* 0x00000050076e7810 */ /* 0x000fe20007ffe0ff */
[----:B------:R-:W-:Y:S01]  /*36c0*/  STL [R1+0x344], R167 ;  /* 0x000344a701007387 */ /* 0x000fe20000100800 */
[----:B------:R-:W-:-:S02]  /*36d0*/  FMNMX.FTZ R111, R223, R111, !PT ;  /* 0x0000006fdf6f7209 */ /* 0x000fc40007810000 */
[----:B------:R-:W-:Y:S01]  /*36e0*/  FSEL R189, R42, -INF , !P6 ;  /* 0xff8000002abd7808 */ /* 0x000fe20007000000 */
[----:B------:R-:W-:Y:S01]  /*36f0*/  STL [R1+0x340], R67 ;  /* 0x0003404301007387 */ /* 0x000fe20000100800 */
[----:B-1----:R-:W-:Y:S02]  /*3700*/  FSEL R186, R40, -INF , !P6 ;  /* 0xff80000028ba7808 */ /* 0x002fe40007000000 */
[----:B------:R-:W-:Y:S01]  /*3710*/  FSEL R229, R106, -INF , !P6 ;  /* 0xff8000006ae57808 */ /* 0x000fe20007000000 */
[----:B------:R-:W-:Y:S01]  /*3720*/  STL [R1+0x348], R65 ;  /* 0x0003484101007387 */ /* 0x000fe20000100800 */
[----:B------:R-:W-:Y:S02]  /*3730*/  FSEL R240, R104, -INF , !P6 ;  /* 0xff80000068f07808 */ /* 0x000fe40007000000 */
[----:B------:R-:W-:Y:S01]  /*3740*/  ISETP.GE.AND P6, PT, R110, UR13, PT ;  /* 0x0000000d6e007c0c */ /* 0x000fe2000bfc6270 */
[----:B------:R1:W-:Y:S01]  /*3750*/  STL [R1+0x34c], R131 ;  /* 0x00034c8301007387 */ /* 0x0003e20000100800 */
[----:B------:R-:W-:-:S02]  /*3760*/  FMNMX.FTZ R110, R224, R111, !PT ;  /* 0x0000006fe06e7209 */ /* 0x000fc40007810000 */
[----:B------:R-:W-:Y:S01]  /*3770*/  IADD3 R134, R7, 0x39, RZ ;  /* 0x0000003907867810 */ /* 0x000fe20007ffe0ff */
[----:B------:R-:W-:Y:S01]  /*3780*/  STL.64 [R1+0x350], R62 ;  /* 0x0003503e01007387 */ /* 0x000fe20000100a00 */
[----:B------:R-:W-:Y:S02]  /*3790*/  FSEL R203, R55, -INF , !P5 ;  /* 0xff80000037cb7808 */ /* 0x000fe40006800000 */
[----:B------:R-:W-:Y:S01]  /*37a0*/  FSEL R175, R53, -INF , !P5 ;  /* 0xff80000035af7808 */ /* 0x000fe20006800000 */
[----:B------:R2:W-:Y:S01]  /*37b0*/  STL.64 [R1+0x228], R52 ;  /* 0x0002283401007387 */ /* 0x0005e20000100a00 */
[----:B------:R-:W-:Y:S02]  /*37c0*/  FSEL R238, R119, -INF , !P5 ;  /* 0xff80000077ee7808 */ /* 0x000fe40006800000 */
[----:B------:R-:W-:Y:S02]  /*37d0*/  FSEL R243, R117, -INF , !P5 ;  /* 0xff80000075f37808 */ /* 0x000fe40006800000 */
[----:B------:R-:W-:-:S02]  /*37e0*/  FMNMX.FTZ R110, R225, R110, !PT ;  /* 0x0000006ee16e7209 */ /* 0x000fc40007810000 */
[----:B------:R-:W-:Y:S02]  /*37f0*/  ISETP.GE.AND P5, PT, R134, UR13, PT ;  /* 0x0000000d86007c0c */ /* 0x000fe4000bfa6270 */
[----:B------:R-:W-:Y:S02]  /*3800*/  IADD3 R134, R7, 0x40, RZ ;  /* 0x0000004007867810 */ /* 0x000fe40007ffe0ff */
[----:B------:R-:W-:Y:S02]  /*3810*/  FMNMX.FTZ R110, R14, R110, !PT ;  /* 0x0000006e0e6e7209 */ /* 0x000fe40007810000 */
[----:B------:R-:W-:Y:S02]  /*3820*/  FSEL R197, R50, -INF , !P4 ;  /* 0xff80000032c57808 */ /* 0x000fe40006000000 */
[----:B------:R-:W-:Y:S02]  /*3830*/  FSEL R179, R48, -INF , !P4 ;  /* 0xff80000030b37808 */ /* 0x000fe40006000000 */
[----:B------:R-:W-:-:S02]  /*3840*/  FSEL R226, R114, -INF , !P4 ;  /* 0xff80000072e27808 */ /* 0x000fc40006000000 */
[----:B------:R-:W-:Y:S02]  /*3850*/  ISETP.GE.AND P4, PT, R134, UR13, PT ;  /* 0x0000000d86007c0c */ /* 0x000fe4000bf86270 */
[----:B------:R-:W-:Y:S02]  /*3860*/  FSEL R232, R107, -INF , !P5 ;  /* 0xff8000006be87808 */ /* 0x000fe40006800000 */
[----:B------:R-:W-:Y:S02]  /*3870*/  IADD3 R107, R7, 0x58, RZ ;  /* 0x00000058076b7810 */ /* 0x000fe40007ffe0ff */
[----:B------:R-:W-:Y:S02]  /*3880*/  FMNMX.FTZ R110, R243, R110, !PT ;  /* 0x0000006ef36e7209 */ /* 0x000fe40007810000 */
[----:B------:R-:W-:Y:S02]  /*3890*/  FSEL R218, R38, -INF , !P4 ;  /* 0xff80000026da7808 */ /* 0x000fe40006000000 */
[----:B------:R-:W-:-:S02]  /*38a0*/  FSEL R198, R36, -INF , !P4 ;  /* 0xff80000024c67808 */ /* 0x000fc40006000000 */
[----:B------:R-:W-:Y:S02]  /*38b0*/  FSEL R248, R102, -INF , !P4 ;  /* 0xff80000066f87808 */ /* 0x000fe40006000000 */
[----:B------:R-:W-:Y:S02]  /*38c0*/  FSEL R244, R100, -INF , !P4 ;  /* 0xff80000064f47808 */ /* 0x000fe40006000000 */
[----:B------:R-:W-:Y:S02]  /*38d0*/  ISETP.GE.AND P4, PT, R107, UR13, PT ;  /* 0x0000000d6b007c0c */ /* 0x000fe4000bf86270 */
[----:B------:R-:W-:Y:S02]  /*38e0*/  FMNMX.FTZ R107, R231, R110, !PT ;  /* 0x0000006ee76b7209 */ /* 0x000fe40007810000 */
[----:B------:R-:W-:Y:S02]  /*38f0*/  FSEL R242, R105, -INF , !P5 ;  /* 0xff80000069f27808 */ /* 0x000fe40006800000 */
[----:B------:R-:W-:-:S02]  /*3900*/  FMNMX.FTZ R107, R235, R107, !PT ;  /* 0x0000006beb6b7209 */ /* 0x000fc40007810000 */
[----:B------:R-:W-:Y:S02]  /*3910*/  FSEL R245, R101, -INF , !P3 ;  /* 0xff80000065f57808 */ /* 0x000fe40005800000 */
[----:B------:R-:W-:Y:S02]  /*3920*/  FMNMX.FTZ R107, R108, R107, !PT ;  /* 0x0000006b6c6b7209 */ /* 0x000fe40007810000 */
[----:B------:R-:W-:Y:S02]  /*3930*/  FSEL R241, R94, -INF , !P6 ;  /* 0xff8000005ef17808 */ /* 0x000fe40007000000 */
[----:B------:R-:W-:Y:S02]  /*3940*/  FMNMX.FTZ R107, R109, R107, !PT ;  /* 0x0000006b6d6b7209 */ /* 0x000fe40007810000 */
[----:B-1----:R-:W-:Y:S02]  /*3950*/  FSEL R131, R96, -INF , !P2 ;  /* 0xff80000060837808 */ /* 0x002fe40005000000 */
[----:B------:R-:W-:-:S02]  /*3960*/  FMNMX.FTZ R107, R240, R107, !PT ;  /* 0x0000006bf06b7209 */ /* 0x000fc40007810000 */
[----:B------:R-:W-:Y:S02]  /*3970*/  IADD3 R111, R7, 0x51, RZ ;  /* 0x00000051076f7810 */ /* 0x000fe40007ffe0ff */
[----:B------:R-:W-:Y:S02]  /*3980*/  FMNMX.FTZ R107, R242, R107, !PT ;  /* 0x0000006bf26b7209 */ /* 0x000fe40007810000 */
[----:B------:R-:W-:Y:S02]  /*3990*/  FSEL R65, R97, -INF , !P1 ;  /* 0xff80000061417808 */ /* 0x000fe40004800000 */
[----:B------:R-:W-:Y:S02]  /*39a0*/  FMNMX.FTZ R107, R244, R107, !PT ;  /* 0x0000006bf46b7209 */ /* 0x000fe40007810000 */
[----:B------:R-:W-:Y:S02]  /*39b0*/  FSEL R187, R43, -INF , !P5 ;  /* 0xff8000002bbb7808 */ /* 0x000fe40006800000 */
[----:B------:R-:W-:-:S02]  /*39c0*/  FMNMX.FTZ R94, R245, R107, !PT ;  /* 0x0000006bf55e7209 */ /* 0x000fc40007810000 */
[----:B------:R-:W-:Y:S02]  /*39d0*/  FSEL R201, R41, -INF , !P5 ;  /* 0xff80000029c97808 */ /* 0x000fe40006800000 */
[----:B------:R-:W-:Y:S02]  /*39e0*/  FMNMX.FTZ R94, R131, R94, !PT ;  /* 0x0000005e835e7209 */ /* 0x000fe40007810000 */
[----:B------:R-:W-:Y:S02]  /*39f0*/  ISETP.GE.AND P5, PT, R111, UR13, PT ;  /* 0x0000000d6f007c0c */ /* 0x000fe4000bfa6270 */
[----:B--2---:R-:W-:Y:S02]  /*3a00*/  FSEL R53, R92, -INF , !P6 ;  /* 0xff8000005c357808 */ /* 0x004fe40007000000 */
[----:B------:R-:W-:Y:S02]  /*3a10*/  FMNMX.FTZ R94, R65, R94, !PT ;  /* 0x0000005e415e7209 */ /* 0x000fe40007810000 */
[----:B------:R-:W-:-:S02]  /*3a20*/  IADD3 R100, R7, 0x59, RZ ;  /* 0x0000005907647810 */ /* 0x000fc40007ffe0ff */
[----:B------:R-:W-:Y:S02]  /*3a30*/  FSEL R206, R39, -INF , !P3 ;  /* 0xff80000027ce7808 */ /* 0x000fe40005800000 */
[----:B------:R-:W-:Y:S02]  /*3a40*/  FSEL R202, R37, -INF , !P3 ;  /* 0xff80000025ca7808 */ /* 0x000fe40005800000 */
[----:B------:R-:W-:Y:S02]  /*3a50*/  FSEL R250, R103, -INF , !P3 ;  /* 0xff80000067fa7808 */ /* 0x000fe40005800000 */
[----:B------:R-:W-:Y:S02]  /*3a60*/  FSEL R210, R93, -INF , !P5 ;  /* 0xff8000005dd27808 */ /* 0x000fe40006800000 */
[----:B------:R-:W-:Y:S02]  /*3a70*/  FMNMX.FTZ R94, R53, R94, !PT ;  /* 0x0000005e355e7209 */ /* 0x000fe40007810000 */
[----:B------:R-:W-:-:S02]  /*3a80*/  ISETP.GE.AND P3, PT, R100, UR13, PT ;  /* 0x0000000d64007c0c */ /* 0x000fc4000bf66270 */
[----:B------:R-:W-:Y:S02]  /*3a90*/  IADD3 R100, R7, 0x60, RZ ;  /* 0x0000006007647810 */ /* 0x000fe40007ffe0ff */
[----:B------:R-:W-:Y:S02]  /*3aa0*/  FSEL R214, R88, -INF , !P4 ;  /* 0xff80000058d67808 */ /* 0x000fe40006000000 */
[----:B------:R-:W-:Y:S02]  /*3ab0*/  FMNMX.FTZ R94, R210, R94, !PT ;  /* 0x0000005ed25e7209 */ /* 0x000fe40007810000 */
[----:B------:R-:W-:Y:S02]  /*3ac0*/  FSEL R204, R34, -INF , !P2 ;  /* 0xff80000022cc7808 */ /* 0x000fe40005000000 */
[----:B------:R-:W-:Y:S02]  /*3ad0*/  FSEL R249, R32, -INF , !P2 ;  /* 0xff80000020f97808 */ /* 0x000fe40005000000 */
[----:B------:R-:W-:-:S02]  /*3ae0*/  FSEL R247, R98, -INF , !P2 ;  /* 0xff80000062f77808 */ /* 0x000fc40005000000 */
[----:B------:R-:W-:Y:S02]  /*3af0*/  ISETP.GE.AND P2, PT, R100, UR13, PT ;  /* 0x0000000d64007c0c */ /* 0x000fe4000bf46270 */
[----:B------:R-:W-:Y:S02]  /*3b00*/  IADD3 R100, R7, 0x61, RZ ;  /* 0x0000006107647810 */ /* 0x000fe40007ffe0ff */
[----:B------:R-:W-:Y:S02]  /*3b10*/  FSEL R215, R89, -INF , !P3 ;  /* 0xff80000059d77808 */ /* 0x000fe40005800000 */
[----:B------:R-:W-:Y:S02]  /*3b20*/  FMNMX.FTZ R94, R214, R94, !PT ;  /* 0x0000005ed65e7209 */ /* 0x000fe40007810000 */
[----:B------:R-:W-:Y:S02]  /*3b30*/  FSEL R184, R35, -INF , !P1 ;  /* 0xff80000023b87808 */ /* 0x000fe40004800000 */
[----:B------:R-:W-:-:S02]  /*3b40*/  FSEL R251, R33, -INF , !P1 ;  /* 0xff80000021fb7808 */ /* 0x000fc40004800000 */
[----:B------:R-:W-:Y:S02]  /*3b50*/  FSEL R246, R99, -INF , !P1 ;  /* 0xff80000063f67808 */ /* 0x000fe40004800000 */
[----:B------:R-:W-:Y:S02]  /*3b60*/  ISETP.GE.AND P1, PT, R100, UR13, PT ;  /* 0x0000000d64007c0c */ /* 0x000fe4000bf26270 */
[----:B------:R-:W-:Y:S02]  /*3b70*/  IADD3 R100, R7, 0x68, RZ ;  /* 0x0000006807647810 */ /* 0x000fe40007ffe0ff */
[----:B------:R-:W-:Y:S02]  /*3b80*/  FSEL R216, R84, -INF , !P2 ;  /* 0xff80000054d87808 */ /* 0x000fe40005000000 */
[----:B------:R-:W-:Y:S02]  /*3b90*/  FMNMX.FTZ R94, R215, R94, !PT ;  /* 0x0000005ed75e7209 */ /* 0x000fe40007810000 */
[----:B------:R-:W-:-:S02]  /*3ba0*/  IADD3 R92, R7, 0x69, RZ ;  /* 0x00000069075c7810 */ /* 0x000fc40007ffe0ff */
[----:B------:R-:W-:Y:S02]  /*3bb0*/  FSEL R200, R30, -INF , !P6 ;  /* 0xff8000001ec87808 */ /* 0x000fe40007000000 */
[----:B------:R-:W-:Y:S02]  /*3bc0*/  FSEL R252, R28, -INF , !P6 ;  /* 0xff8000001cfc7808 */ /* 0x000fe40007000000 */
[----:B------:R-:W-:Y:S01]  /*3bd0*/  ISETP.GE.AND P0, PT, R100, UR13, PT ;  /* 0x0000000d64007c0c */ /* 0x000fe2000bf06270 */
[----:B------:R-:W-:Y:S01]  /*3be0*/  IMAD.U32 R100, RZ, RZ, UR11 ;  /* 0x0000000bff647e24 */ /* 0x000fe2000f8e00ff */
[----:B------:R-:W-:Y:S02]  /*3bf0*/  FSEL R217, R85, -INF , !P1 ;  /* 0xff80000055d97808 */ /* 0x000fe40004800000 */
[----:B------:R-:W-:Y:S01]  /*3c00*/  FMNMX.FTZ R94, R216, R94, !PT ;  /* 0x0000005ed85e7209 */ /* 0x000fe20007810000 */
[----:B------:R-:W-:Y:S01]  /*3c10*/  IMAD R100, R100, 0x8, R3 ;  /* 0x0000000864647824 */ /* 0x000fe200078e0203 */
[----:B------:R-:W-:-:S02]  /*3c20*/  ISETP.GE.AND P6, PT, R92, UR13, PT ;  /* 0x0000000d5c007c0c */ /* 0x000fc4000bfc6270 */
[----:B------:R-:W-:Y:S01]  /*3c30*/  IADD3 R92, R7, 0x70, RZ ;  /* 0x00000070075c7810 */ /* 0x000fe20007ffe0ff */
[----:B------:R-:W-:Y:S01]  /*3c40*/  IMAD.WIDE.U32 R134, R100, -0x326172a9, RZ ;  /* 0xcd9e8d5764867825 */ /* 0x000fe200078e00ff */
        /* <DEDUP_REMOVED lines=16> */
[----:B------:R-:W-:-:S02]  /*3d50*/  FSEL R194, R27, -INF , !P3 ;  /* 0xff8000001bc27808 */ /* 0x000fc40005800000 */
[----:B------:R-:W-:Y:S02]  /*3d60*/  FSEL R165, R25, -INF , !P3 ;  /* 0xff80000019a57808 */ /* 0x000fe40005800000 */
[----:B------:R-:W-:Y:S02]  /*3d70*/  FSEL R167, R91, -INF , !P3 ;  /* 0xff8000005ba77808 */ /* 0x000fe40005800000 */
[----:B------:R-:W-:Y:S02]  /*3d80*/  ISETP.GE.AND P3, PT, R92, UR13, PT ;  /* 0x0000000d5c007c0c */ /* 0x000fe4000bf66270 */
[----:B------:R-:W-:Y:S02]  /*3d90*/  IADD3 R7, R7, 0x79, RZ ;  /* 0x0000007907077810 */ /* 0x000fe40007ffe0ff */
[----:B------:R-:W-:Y:S02]  /*3da0*/  FSEL R146, R77, -INF , !P4 ;  /* 0xff8000004d927808 */ /* 0x000fe40006000000 */
[----:B------:R-:W-:-:S02]  /*3db0*/  FMNMX.FTZ R94, R141, R94, !PT ;  /* 0x0000005e8d5e7209 */ /* 0x000fc40007810000 */
[----:B------:R-:W-:Y:S02]  /*3dc0*/  FSEL R236, R22, -INF , !P2 ;  /* 0xff80000016ec7808 */ /* 0x000fe40005000000 */
[----:B------:R-:W-:Y:S02]  /*3dd0*/  FSEL R71, R20, -INF , !P2 ;  /* 0xff80000014477808 */ /* 0x000fe40005000000 */
[----:B------:R-:W-:Y:S02]  /*3de0*/  FSEL R67, R86, -INF , !P2 ;  /* 0xff80000056437808 */ /* 0x000fe40005000000 */
[----:B------:R-:W-:Y:S01]  /*3df0*/  ISETP.GE.AND P2, PT, R7, UR13, PT ;  /* 0x0000000d07007c0c */ /* 0x000fe2000bf46270 */
[----:B------:R-:W-:Y:S01]  /*3e00*/  UIADD3 UR13, UR21, -0x126145ec, URZ ;  /* 0xed9eba14150d7890 */ /* 0x000fe2000fffe03f */
[----:B------:R-:W-:Y:S02]  /*3e10*/  FSEL R11, R72, -INF , !P3 ;  /* 0xff800000480b7808 */ /* 0x000fe40005800000 */
[----:B------:R-:W-:-:S02]  /*3e20*/  FMNMX.FTZ R94, R146, R94, !PT ;  /* 0x0000005e925e7209 */ /* 0x000fc40007810000 */
[----:B------:R-:W-:Y:S02]  /*3e30*/  FSEL R19, R73, -INF , !P2 ;  /* 0xff80000049137808 */ /* 0x000fe40005000000 */
[----:B------:R-:W-:Y:S01]  /*3e40*/  FMNMX.FTZ R92, R11, R94, !PT ;  /* 0x0000005e0b5c7209 */ /* 0x000fe20007810000 */
[----:B------:R-:W-:Y:S01]  /*3e50*/  IMAD.WIDE.U32 R94, R6, -0x2daee0ad, RZ ;  /* 0xd2511f53065e7825 */ /* 0x000fe200078e00ff */
[----:B------:R-:W-:Y:S02]  /*3e60*/  FSEL R237, R23, -INF , !P1 ;  /* 0xff80000017ed7808 */ /* 0x000fe40004800000 */
[----:B------:R-:W-:Y:S02]  /*3e70*/  FMNMX.FTZ R92, R19, R92, !PT ;  /* 0x0000005c135c7209 */ /* 0x000fe40007810000 */
[----:B------:R-:W-:Y:S02]  /*3e80*/  FSEL R15, R21, -INF , !P1 ;  /* 0xff800000150f7808 */ /* 0x000fe40004800000 */
[----:B------:R-:W-:Y:S01]  /*3e90*/  FSEL R128, R87, -INF , !P1 ;  /* 0xff80000057807808 */ /* 0x000fe20004800000 */
[----:B------:R-:W1:Y:S01]  /*3ea0*/  SHFL.BFLY PT, R7, R92, 0x2, 0x1f ;  /* 0x0c401f005c077f89 */ /* 0x000e6200000e0000 */
        /* <DEDUP_REMOVED lines=12> */
[----:B-1----:R-:W-:-:S02]  /*3f70*/  FMNMX.FTZ R7, R92, R7, !PT ;  /* 0x000000075c077209 */ /* 0x002fc40007810000 */
        /* <DEDUP_REMOVED lines=13> */
[----:B------:R-:W-:Y:S02]  /*4050*/  FSEL R152, R7, RZ, P1 ;  /* 0x000000ff07987208 */ /* 0x000fe40000800000 */
[----:B------:R-:W-:Y:S02]  /*4060*/  FMNMX.FTZ R7, R156, R161, !PT ;  /* 0x000000a19c077209 */ /* 0x000fe40007810000 */
[----:B------:R-:W-:Y:S01]  /*4070*/  FMNMX.FTZ R92, R179, R92, !PT ;  /* 0x0000005cb35c7209 */ /* 0x000fe20007810000 */
[--C-:B------:R-:W-:Y:S01]  /*4080*/  FFMA.FTZ R231, R231, c[0x0][0x23c], -R152.reuse ;  /* 0x00008f00e7e77a23 */ /* 0x100fe20000010898 */
[----:B------:R-:W-:Y:S01]  /*4090*/  FMNMX.FTZ R7, R162, R7, !PT ;  /* 0x00000007a2077209 */ /* 0x000fe20007810000 */
[----:B------:R-:W-:Y:S01]  /*40a0*/  FFMA.FTZ R235, R235, c[0x0][0x23c], -R152 ;  /* 0x00008f00ebeb7a23 */ /* 0x000fe20000010898 */
        /* <DEDUP_REMOVED lines=41> */
[----:B------:R-:W-:-:S03]  /*4340*/  FMNMX.FTZ R7, R167, R7, !PT ;  /* 0x00000007a7077209 */ /* 0x000fc60007810000 */
[----:B------:R-:W1:Y:S01]  /*4350*/  SHFL.BFLY PT, R107, R3, 0x2, 0x1f ;  /* 0x0c401f00036b7f89 */ /* 0x000e6200000e0000 */
[----:B------:R-:W-:-:S04]  /*4360*/  FMNMX.FTZ R7, R67, R7, !PT ;  /* 0x0000000743077209 */ /* 0x000fc80007810000 */
[----:B------:R-:W-:-:S04]  /*4370*/  FMNMX.FTZ R7, R128, R7, !PT ;  /* 0x0000000780077209 */ /* 0x000fc80007810000 */
[----:B------:R-:W-:Y:S02]  /*4380*/  FMNMX.FTZ R111, R130, R7, !PT ;  /* 0x00000007826f7209 */ /* 0x000fe40007810000 */
[----:B------:R-:W-:Y:S02]  /*4390*/  LOP3.LUT R7, R2, UR20, RZ, 0x3c, !PT ;  /* 0x0000001402077c12 */ /* 0x000fe4000f8e3cff */
[----:B------:R-:W-:Y:S02]  /*43a0*/  FMNMX.FTZ R111, R64, R111, !PT ;  /* 0x0000006f406f7209 */ /* 0x000fe40007810000 */
[----:B------:R-:W-:Y:S02]  /*43b0*/  LOP3.LUT R138, R135, R7, RZ, 0x3c, !PT ;  /* 0x00000007878a7212 */ /* 0x000fe400078e3cff */
[----:B------:R-:W-:Y:S02]  /*43c0*/  FMNMX.FTZ R111, R166, R111, !PT ;  /* 0x0000006fa66f7209 */ /* 0x000fe40007810000 */
[----:B------:R-:W-:Y:S01]  /*43d0*/  LOP3.LUT R2, R95, UR23, RZ, 0x3c, !PT ;  /* 0x000000175f027c12 */ /* 0x000fe2000f8e3cff */
[----:B------:R-:W-:Y:S01]  /*43e0*/  IMAD.WIDE.U32 R138, R138, -0x2daee0ad, RZ ;  /* 0xd2511f538a8a7825 */ /* 0x000fe200078e00ff */
[----:B------:R-:W-:-:S03]  /*43f0*/  FMNMX.FTZ R111, R66, R111, !PT ;  /* 0x0000006f426f7209 */ /* 0x000fc60007810000 */
[----:B------:R-:W-:Y:S01]  /*4400*/  IMAD.WIDE.U32 R150, R2, -0x326172a9, RZ ;  /* 0xcd9e8d5702967825 */ /* 0x000fe200078e00ff */
[----:B------:R-:W-:Y:S02]  /*4410*/  FMNMX.FTZ R111, R211, R111, !PT ;  /* 0x0000006fd36f7209 */ /* 0x000fe40007810000 */
[----:B------:R-:W-:Y:S02]  /*4420*/  LOP3.LUT R136, R139, UR25, R94, 0x96, !PT ;  /* 0x000000198b887c12 */ /* 0x000fe4000f8e965e */
[----:B------:R-:W-:Y:S02]  /*4430*/  FMNMX.FTZ R111, R143, R111, !PT ;  /* 0x0000006f8f6f7209 */ /* 0x000fe40007810000 */
[----:B------:R-:W-:Y:S01]  /*4440*/  LOP3.LUT R92, R151, UR26, R134, 0x96, !PT ;  /* 0x0000001a975c7c12 */ /* 0x000fe2000f8e9686 */
[----:B------:R-:W-:Y:S01]  /*4450*/  IMAD.WIDE.U32 R136, R136, -0x326172a9, RZ ;  /* 0xcd9e8d5788887825 */ /* 0x000fe200078e00ff */
[----:B-1----:R-:W-:Y:S01]  /*4460*/  FMNMX.FTZ R107, R3, R107, !PT ;  /* 0x0000006b036b7209 */ /* 0x002fe20007810000 */
[----:B------:R-:W1:Y:S02]  /*4470*/  SHFL.BFLY PT, R110, R111, 0x2, 0x1f ;  /* 0x0c401f006f6e7f89 */ /* 0x000e6400000e0000 */
[----:B------:R-:W-:Y:S01]  /*4480*/  IMAD.WIDE.U32 R62, R92, -0x2daee0ad, RZ ;  /* 0xd2511f535c3e7825 */ /* 0x000fe200078e00ff */
[----:B------:R-:W-:-:S05]  /*4490*/  LOP3.LUT R2, R137, UR24, R150, 0x96, !PT ;  /* 0x0000001889027c12 */ /* 0x000fca000f8e9696 */
[----:B------:R-:W-:Y:S01]  /*44a0*/  IMAD.WIDE.U32 R112, R2, -0x2daee0ad, RZ ;  /* 0xd2511f5302707825 */ /* 0x000fe200078e00ff */
[----:B------:R-:W-:-:S04]  /*44b0*/  LOP3.LUT R2, R63, UR22, R138, 0x96, !PT ;  /* 0x000000163f027c12 */ /* 0x000fc8000f8e968a */
[----:B------:R-:W-:Y:S01]  /*44c0*/  LOP3.LUT R92, R113, UR18, R62, 0x96, !PT ;  /* 0x00000012715c7c12 */ /* 0x000fe2000f8e963e */
[----:B------:R-:W-:Y:S02]  /*44d0*/  IMAD.WIDE.U32 R148, R2, -0x326172a9, RZ ;  /* 0xcd9e8d5702947825 */ /* 0x000fe400078e00ff */
[----:B------:R-:W2:Y:S02]  /*44e0*/  SHFL.BFLY PT, R2, R107, 0x1, 0x1f ;  /* 0x0c201f006b027f89 */ /* 0x000ea400000e0000 */
[----:B------:R-:W-:-:S05]  /*44f0*/  IMAD.WIDE.U32 R62, R92, -0x326172a9, RZ ;  /* 0xcd9e8d575c3e7825 */ /* 0x000fca00078e00ff */
[----:B------:R-:W-:Y:S02]  /*4500*/  LOP3.LUT R92, R63, UR14, R148, 0x96, !PT ;  /* 0x0000000e3f5c7c12 */ /* 0x000fe4000f8e9694 */
[----:B-1----:R-:W-:Y:S02]  /*4510*/  FMNMX.FTZ R110, R111, R110, !PT ;  /* 0x0000006e6f6e7209 */ /* 0x002fe40007810000 */
[----:B------:R-:W-:Y:S01]  /*4520*/  LOP3.LUT R111, R149, UR19, R136, 0x96, !PT ;  /* 0x00000013956f7c12 */ /* 0x000fe2000f8e9688 */
[----:B------:R-:W-:Y:S01]  /*4530*/  IMAD.WIDE.U32 R208, R92, -0x2daee0ad, RZ ;  /* 0xd2511f535cd07825 */ /* 0x000fe200078e00ff */
[----:B------:R-:W-:Y:S01]  /*4540*/  MUFU.EX2 R149, R231 ;  /* 0x000000e700957308 */ /* 0x000fe20000000800 */
[----:B------:R-:W1:Y:S02]  /*4550*/  SHFL.BFLY PT, R3, R110, 0x1, 0x1f ;  /* 0x0c201f006e037f89 */ /* 0x000e6400000e0000 */
[----:B------:R-:W-:-:S04]  /*4560*/  IMAD.WIDE.U32 R144, R111, -0x2daee0ad, RZ ;  /* 0xd2511f536f907825 */ /* 0x000fc800078e00ff */
[----:B------:R-:W-:Y:S01]  /*4570*/  FFMA.FTZ R111, R14, c[0x0][0x23c], -R152 ;  /* 0x00008f000e6f7a23 */ /* 0x000fe20000010898 */
[----:B------:R-:W-:Y:S02]  /*4580*/  LOP3.LUT R112, R145, UR13, R112, 0x96, !PT ;  /* 0x0000000d91707c12 */ /* 0x000fe4000f8e9670 */
[----:B------:R-:W-:Y:S01]  /*4590*/  LOP3.LUT R92, R209, UR9, R144, 0x96, !PT ;  /* 0x00000009d15c7c12 */ /* 0x000fe2000f8e9690 */
[----:B------:R-:W-:Y:S01]  /*45a0*/  MUFU.EX2 R14, R111 ;  /* 0x0000006f000e7308 */ /* 0x000fe20000000800 */
[----:B--2---:R-:W-:Y:S01]  /*45b0*/  FMNMX.FTZ R2, R107, R2, !PT ;  /* 0x000000026b027209 */ /* 0x004fe20007810000 */
[----:B------:R-:W-:-:S04]  /*45c0*/  IMAD.WIDE.U32 R112, R112, -0x326172a9, RZ ;  /* 0xcd9e8d5770707825 */ /* 0x000fc800078e00ff */
[----:B------:R-:W-:Y:S01]  /*45d0*/  FFMA.FTZ R107, R243, c[0x0][0x23c], -R152 ;  /* 0x00008f00f36b7a23 */ /* 0x000fe20000010898 */
[----:B------:R-:W-:Y:S01]  /*45e0*/  LOP3.LUT R10, R113, UR10, R62, 0x96, !PT ;  /* 0x0000000a710a7c12 */ /* 0x000fe2000f8e963e */
[----:B------:R-:W-:Y:S01]  /*45f0*/  IMAD.WIDE.U32 R62, R92, -0x326172a9, RZ ;  /* 0xcd9e8d575c3e7825 */ /* 0x000fe200078e00ff */
[----:B------:R-:W-:Y:S01]  /*4600*/  MUFU.EX2 R145, R235 ;  /* 0x000000eb00917308 */ /* 0x000fe20000000800 */
[----:B------:R-:W-:Y:S02]  /*4610*/  FSEL R243, R18, -INF , !P0 ;  /* 0xff80000012f37808 */ /* 0x000fe40004000000 */
[----:B------:R-:W-:Y:S02]  /*4620*/  ISETP.NE.AND P0, PT, R222, RZ, PT ;  /* 0x000000ffde00720c */ /* 0x000fe40003f05270 */
[----:B-1----:R-:W-:Y:S01]  /*4630*/  FMNMX.FTZ R3, R110, R3, !PT ;  /* 0x000000036e037209 */ /* 0x002fe20007810000 */
[----:B------:R-:W-:Y:S01]  /*4640*/  FMUL.FTZ R110, R2, c[0x0][0x23c] ;  /* 0x00008f00026e7a20 */ /* 0x000fe20000410000 */
[----:B------:R-:W-:Y:S01]  /*4650*/  SHF.R.U32.HI R180, RZ, 0x10, R62 ;  /* 0x00000010ffb47819 */ /* 0x000fe2000001163e */
[----:B------:R1:W2:Y:S01]  /*4660*/  MUFU.EX2 R52, R107 ;  /* 0x0000006b00347308 */ /* 0x0002a20000000800 */
[C---:B------:R-:W-:Y:S01]  /*4670*/  FSETP.NEU.FTZ.AND P1, PT, R3.reuse, -INF , PT ;  /* 0xff8000000300780b */ /* 0x040fe20003f3d000 */
[----:B------:R-:W-:-:S05]  /*4680*/  FMUL.FTZ R135, R3, c[0x0][0x23c] ;  /* 0x00008f0003877a20 */ /* 0x000fca0000410000 */
[----:B------:R-:W-:Y:S02]  /*4690*/  FSEL R135, R135, RZ, P1 ;  /* 0x000000ff87877208 */ /* 0x000fe40000800000 */
[----:B------:R-:W-:-:S03]  /*46a0*/  FSETP.NEU.FTZ.AND P1, PT, R2, -INF , PT ;  /* 0xff8000000200780b */ /* 0x000fc60003f3d000 */
[--C-:B------:R-:W-:Y:S01]  /*46b0*/  FFMA.FTZ R233, R233, c[0x0][0x23c], -R135.reuse ;  /* 0x00008f00e9e97a23 */ /* 0x100fe20000010887 */
[----:B------:R-:W-:Y:S01]  /*46c0*/  FSEL R170, R110, RZ, P1 ;  /* 0x000000ff6eaa7208 */ /* 0x000fe20000800000 */
[----:B------:R-:W-:Y:S01]  /*46d0*/  FFMA.FTZ R238, R238, c[0x0][0x23c], -R135 ;  /* 0x00008f00eeee7a23 */ /* 0x000fe20000010887 */
[----:B-1----:R-:W-:Y:S01]  /*46e0*/  LOP3.LUT R107, R63, UR29, R112, 0x96, !PT ;  /* 0x0000001d3f6b7c12 */ /* 0x002fe2000f8e9670 */
[----:B------:R-:W-:Y:S01]  /*46f0*/  MUFU.EX2 R150, R233 ;  /* 0x000000e900967308 */ /* 0x000fe20000000800 */
[----:B--2---:R-:W-:Y:S02]  /*4700*/  F2FP.BF16.PACK_AB R111, R52, R14 ;  /* 0x0000000e346f723e */ /* 0x004fe400000010ff */
[----:B------:R-:W-:Y:S02]  /*4710*/  LOP3.LUT R92, R107, 0xff, RZ, 0xc0, !PT ;  /* 0x000000ff6b5c7812 */ /* 0x000fe400078ec0ff */
[----:B------:R-:W-:Y:S02]  /*4720*/  PRMT R110, R111, 0x7632, R110 ;  /* 0x000076326f6e7816 */ /* 0x000fe4000000006e */
[----:B------:R-:W-:Y:S01]  /*4730*/  ISETP.GE.U32.AND P1, PT, R212, R92, PT ;  /* 0x0000005cd400720c */ /* 0x000fe20003f26070 */
[----:B------:R-:W1:Y:S01]  /*4740*/  MUFU.EX2 R213, R238 ;  /* 0x000000ee00d57308 */ /* 0x000e620000000800 */
[----:B------:R-:W-:-:S04]  /*4750*/  LOP3.LUT R92, R107, 0xffff, RZ, 0xc0, !PT ;  /* 0x0000ffff6b5c7812 */ /* 0x000fc800078ec0ff */
[----:B------:R-:W-:-:S04]  /*4760*/  SHF.R.U32.HI R92, RZ, 0x8, R92 ;  /* 0x00000008ff5c7819 */ /* 0x000fc8000001165c */
[----:B------:R-:W-:Y:S02]  /*4770*/  LOP3.LUT R112, R92, 0xffff, RZ, 0xc0, !PT ;  /* 0x0000ffff5c707812 */ /* 0x000fe400078ec0ff */
[----:B------:R-:W-:Y:S01]  /*4780*/  PRMT R92, R111, 0x5410, R110 ;  /* 0x000054106f5c7816 */ /* 0x000fe2000000006e */
[----:B------:R-:W-:Y:S01]  /*4790*/  @!P1 HFMA2.BF16_V2 R106, -RZ.H0_H0, RZ.H0_H0, -R111.H0_H0 ;  /* 0x200000ffff6a9231 */ /* 0x000fe2000034096f */
[----:B-1----:R-:W-:-:S04]  /*47a0*/  F2FP.BF16.PACK_AB R113, R213, R150 ;  /* 0x00000096d571723e */ /* 0x002fc800000010ff */
[----:B------:R-:W-:Y:S02]  /*47b0*/  @!P1 PRMT R111, R106, 0x5410, RZ ;  /* 0x000054106a6f9816 */ /* 0x000fe400000000ff */
[----:B------:R-:W-:Y:S02]  /*47c0*/  ISETP.GE.U32.AND P1, PT, R212, R112, PT ;  /* 0x00000070d400720c */ /* 0x000fe40003f26070 */
[----:B------:R-:W-:Y:S02]  /*47d0*/  PRMT R112, R113, 0x7632, R112 ;  /* 0x0000763271707816 */ /* 0x000fe40000000070 */
[----:B------:R-:W-:-:S04]  /*47e0*/  SHF.R.U32.HI R106, RZ, 0x10, R107 ;  /* 0x00000010ff6a7819 */ /* 0x000fc8000001166b */
[----:B------:R-:W-:-:S05]  /*47f0*/  LOP3.LUT R106, R106, 0xff, RZ, 0xc0, !PT ;  /* 0x000000ff6a6a7812 */ /* 0x000fca00078ec0ff */
[----:B------:R-:W-:-:S05]  /*4800*/  @!P1 HFMA2.BF16_V2 R90, -RZ.H0_H0, RZ.H0_H0, -R110.H0_H0 ;  /* 0x200000ffff5a9231 */ /* 0x000fca000034096e */
[----:B------:R-:W-:Y:S02]  /*4810*/  @!P1 PRMT R110, R90, 0x5410, RZ ;  /* 0x000054105a6e9816 */ /* 0x000fe400000000ff */
[----:B------:R-:W-:Y:S02]  /*4820*/  SHF.R.U32.HI R90, RZ, 0x18, R107 ;  /* 0x00000018ff5a7819 */ /* 0x000fe4000001166b */
[----:B------:R-:W-:Y:S02]  /*4830*/  F2FP.BF16.PACK_AB R107, R145, R149 ;  /* 0x00000095916b723e */ /* 0x000fe400000010ff */
[----:B------:R-:W-:Y:S02]  /*4840*/  ISETP.GE.U32.AND P1, PT, R212, R90, PT ;  /* 0x0000005ad400720c */ /* 0x000fe40003f26070 */
[----:B------:R-:W-:-:S11]  /*4850*/  PRMT R90, R113, 0x5410, R112 ;  /* 0x00005410715a7816 */ /* 0x000fd60000000070 */
[----:B------:R-:W-:-:S05]  /*4860*/  @!P1 HFMA2.BF16_V2 R105, -RZ.H0_H0, RZ.H0_H0, -R112.H0_H0 ;  /* 0x200000ffff699231 */ /* 0x000fca0000340970 */
[----:B------:R-:W-:Y:S02]  /*4870*/  @!P1 PRMT R112, R105, 0x5410, RZ ;  /* 0x0000541069709816 */ /* 0x000fe400000000ff */
[----:B------:R-:W-:Y:S02]  /*4880*/  ISETP.GE.U32.AND P1, PT, R212, R106, PT ;  /* 0x0000006ad400720c */ /* 0x000fe40003f26070 */
[----:B------:R-:W-:-:S11]  /*4890*/  PRMT R106, R107, 0x7632, R106 ;  /* 0x000076326b6a7816 */ /* 0x000fd6000000006a */
[----:B------:R-:W-:-:S05]  /*48a0*/  @!P1 HFMA2.BF16_V2 R98, -RZ.H0_H0, RZ.H0_H0, -R113.H0_H0 ;  /* 0x200000ffff629231 */ /* 0x000fca0000340971 */
[----:B------:R-:W-:Y:S02]  /*48b0*/  @!P1 PRMT R113, R98, 0x5410, RZ ;  /* 0x0000541062719816 */ /* 0x000fe400000000ff */
[----:B------:R-:W-:-:S04]  /*48c0*/  LOP3.LUT R98, R62, 0xff, RZ, 0xc0, !PT ;  /* 0x000000ff3e627812 */ /* 0x000fc800078ec0ff */
[----:B------:R-:W-:Y:S02]  /*48d0*/  ISETP.GE.U32.AND P1, PT, R212, R98, PT ;  /* 0x00000062d400720c */ /* 0x000fe40003f26070 */
[----:B------:R-:W-:-:S04]  /*48e0*/  LOP3.LUT R98, R62, 0xffff, RZ, 0xc0, !PT ;  /* 0x0000ffff3e627812 */ /* 0x000fc800078ec0ff */
[----:B------:R-:W-:-:S04]  /*48f0*/  SHF.R.U32.HI R98, RZ, 0x8, R98 ;  /* 0x00000008ff627819 */ /* 0x000fc80000011662 */
[----:B------:R-:W-:Y:S02]  /*4900*/  LOP3.LUT R105, R98, 0xffff, RZ, 0xc0, !PT ;  /* 0x0000ffff62697812 */ /* 0x000fe400078ec0ff */
[----:B------:R-:W-:Y:S01]  /*4910*/  PRMT R98, R107, 0x5410, R106 ;  /* 0x000054106b627816 */ /* 0x000fe2000000006a */
[----:B------:R-:W-:-:S05]  /*4920*/  @!P1 HFMA2.BF16_V2 R103, -RZ.H0_H0, RZ.H0_H0, -R107.H0_H0 ;  /* 0x200000ffff679231 */ /* 0x000fca000034096b */
[----:B------:R-:W-:Y:S02]  /*4930*/  @!P1 PRMT R107, R103, 0x5410, RZ ;  /* 0x00005410676b9816 */ /* 0x000fe400000000ff */
[----:B------:R-:W-:Y:S01]  /*4940*/  ISETP.GE.U32.AND P1, PT, R212, R105, PT ;  /* 0x00000069d400720c */ /* 0x000fe20003f26070 */
[--C-:B------:R-:W-:Y:S01]  /*4950*/  FFMA.FTZ R226, R226, c[0x0][0x23c], -R135.reuse ;  /* 0x00008f00e2e27a23 */ /* 0x100fe20000010887 */
[----:B------:R-:W-:Y:S01]  /*4960*/  SHF.R.U32.HI R103, RZ, 0x18, R62 ;  /* 0x00000018ff677819 */ /* 0x000fe2000001163e */
[----:B------:R-:W-:Y:S01]  /*4970*/  FFMA.FTZ R230, R230, c[0x0][0x23c], -R135 ;  /* 0x00008f00e6e67a23 */ /* 0x000fe20000010887 */
[----:B------:R1:W2:Y:S01]  /*4980*/  LDL.LU.64 R62, [R1+0x350] ;  /* 0x00035000013e7983 */ /* 0x0002a20000300a00 */
[----:B------:R-:W-:Y:S01]  /*4990*/  MUFU.EX2 R147, R226 ;  /* 0x000000e200937308 */ /* 0x000fe20000000800 */
[----:B------:R-:W-:-:S07]  /*49a0*/  FFMA.FTZ R233, R153, c[0x0][0x23c], -R152 ;  /* 0x00008f0099e97a23 */ /* 0x000fce0000010898 */
[----:B------:R3:W4:Y:S01]  /*49b0*/  MUFU.EX2 R144, R230 ;  /* 0x000000e600907308 */ /* 0x0007220000000800 */
[----:B------:R-:W-:Y:S01]  /*49c0*/  @!P1 HFMA2.BF16_V2 R96, -RZ.H0_H0, RZ.H0_H0, -R106.H0_H0 ;  /* 0x200000ffff609231 */ /* 0x000fe2000034096a */
[--C-:B------:R-:W-:Y:S02]  /*49d0*/  FFMA.FTZ R222, R163, c[0x0][0x23c], -R152.reuse ;  /* 0x00008f00a3de7a23 */ /* 0x100fe40000010898 */
[--C-:B------:R-:W-:Y:S02]  /*49e0*/  FFMA.FTZ R105, R221, c[0x0][0x23c], -R152.reuse ;  /* 0x00008f00dd697a23 */ /* 0x100fe40000010898 */
[----:B------:R-:W-:Y:S01]  /*49f0*/  @!P1 PRMT R106, R96, 0x5410, RZ ;  /* 0x00005410606a9816 */ /* 0x000fe200000000ff */
[--C-:B------:R-:W-:Y:S02]  /*4a00*/  FFMA.FTZ R96, R199, c[0x0][0x23c], -R152.reuse ;  /* 0x00008f00c7607a23 */ /* 0x100fe40000010898 */
[--C-:B------:R-:W-:Y:S02]  /*4a10*/  FFMA.FTZ R148, R240, c[0x0][0x23c], -R152.reuse ;  /* 0x00008f00f0947a23 */ /* 0x100fe40000010898 */
[----:B------:R-:W-:-:S02]  /*4a20*/  FFMA.FTZ R238, R214, c[0x0][0x23c], -R152 ;  /* 0x00008f00d6ee7a23 */ /* 0x000fc40000010898 */
[--C-:B------:R-:W-:Y:S01]  /*4a30*/  FFMA.FTZ R221, R223, c[0x0][0x23c], -R152.reuse ;  /* 0x00008f00dfdd7a23 */ /* 0x100fe20000010898 */
[----:B------:R-:W1:Y:S01]  /*4a40*/  MUFU.EX2 R214, R233 ;  /* 0x000000e900d67308 */ /* 0x000e620000000800 */
[--C-:B------:R-:W-:Y:S02]  /*4a50*/  FFMA.FTZ R240, R210, c[0x0][0x23c], -R152.reuse ;  /* 0x00008f00d2f07a23 */ /* 0x100fe40000010898 */
[--C-:B------:R-:W-:Y:S01]  /*4a60*/  FFMA.FTZ R231, R216, c[0x0][0x23c], -R152.reuse ;  /* 0x00008f00d8e77a23 */ /* 0x100fe20000010898 */
[----:B------:R-:W-:Y:S01]  /*4a70*/  ISETP.GE.U32.AND P1, PT, R212, R103, PT ;  /* 0x00000067d400720c */ /* 0x000fe20003f26070 */
[----:B---3--:R-:W-:-:S03]  /*4a80*/  FFMA.FTZ R230, R217, c[0x0][0x23c], -R152 ;  /* 0x00008f00d9e67a23 */ /* 0x008fc60000010898 */
[----:B------:R-:W3:Y:S01]  /*4a90*/  MUFU.EX2 R210, R222 ;  /* 0x000000de00d27308 */ /* 0x000ee20000000800 */
[--C-:B------:R-:W-:Y:S02]  /*4aa0*/  FFMA.FTZ R226, R4, c[0x0][0x23c], -R152.reuse ;  /* 0x00008f0004e27a23 */ /* 0x100fe40000010898 */
[----:B------:R-:W-:-:S05]  /*4ab0*/  FFMA.FTZ R153, R220, c[0x0][0x23c], -R152 ;  /* 0x00008f00dc997a23 */ /* 0x000fca0000010898 */
[----:B------:R1:W1:Y:S01]  /*4ac0*/  MUFU.EX2 R216, R96 ;  /* 0x0000006000d87308 */ /* 0x0002620000000800 */
[--C-:B------:R-:W-:Y:S01]  /*4ad0*/  FFMA.FTZ R103, R109, c[0x0][0x23c], -R152.reuse ;  /* 0x00008f006d677a23 */ /* 0x100fe20000010898 */
[----:B----4-:R-:W-:Y:S01]  /*4ae0*/  F2FP.BF16.PACK_AB R109, R144, R147 ;  /* 0x00000093906d723e */ /* 0x010fe200000010ff */
[----:B------:R-:W-:-:S05]  /*4af0*/  FFMA.FTZ R220, R244, c[0x0][0x23c], -R152 ;  /* 0x00008f00f4dc7a23 */ /* 0x000fca0000010898 */
[----:B------:R-:W4:Y:S01]  /*4b00*/  MUFU.EX2 R217, R105 ;  /* 0x0000006900d97308 */ /* 0x000f220000000800 */
[----:B------:R-:W-:-:S07]  /*4b10*/  FFMA.FTZ R163, R245, c[0x0][0x23c], -R152 ;  /* 0x00008f00f5a37a23 */ /* 0x000fce0000010898 */
[----:B------:R-:W1:Y:S01]  /*4b20*/  MUFU.EX2 R4, R221 ;  /* 0x000000dd00047308 */ /* 0x000e620000000800 */
[----:B------:R-:W-:Y:S01]  /*4b30*/  FFMA.FTZ R139, R108, c[0x0][0x23c], -R152 ;  /* 0x00008f006c8b7a23 */ /* 0x000fe20000010898 */
[----:B------:R-:W-:Y:S01]  /*4b40*/  PRMT R108, R109, 0x7632, R108 ;  /* 0x000076326d6c7816 */ /* 0x000fe2000000006c */
[----:B------:R4:W-:Y:S01]  /*4b50*/  STL [R1+0x28], R220 ;  /* 0x000028dc01007387 */ /* 0x0009e20000100800 */
[--C-:B------:R-:W-:Y:S02]  /*4b60*/  FFMA.FTZ R245, R131, c[0x0][0x23c], -R152.reuse ;  /* 0x00008f0083f57a23 */ /* 0x100fe40000010898 */
[----:B------:R-:W-:Y:S01]  /*4b70*/  FFMA.FTZ R244, R65, c[0x0][0x23c], -R152 ;  /* 0x00008f0041f47a23 */ /* 0x000fe20000010898 */
[----:B------:R4:W-:Y:S01]  /*4b80*/  STL [R1+0x24], R163 ;  /* 0x000024a301007387 */ /* 0x0009e20000100800 */
[----:B------:R-:W-:-:S03]  /*4b90*/  @!P1 HFMA2.BF16_V2 R102, -RZ.H0_H0, RZ.H0_H0, -R108.H0_H0 ;  /* 0x200000ffff669231 */ /* 0x000fc6000034096c */
[----:B------:R2:W2:Y:S01]  /*4ba0*/  LDL.LU R131, [R1+0x34c] ;  /* 0x00034c0001837983 */ /* 0x0004a20000300800 */
[----:B------:R-:W-:-:S03]  /*4bb0*/  FFMA.FTZ R142, R225, c[0x0][0x23c], -R152 ;  /* 0x00008f00e18e7a23 */ /* 0x000fc60000010898 */
[----:B------:R2:W2:Y:S01]  /*4bc0*/  LDL.LU R65, [R1+0x348] ;  /* 0x0003480001417983 */ /* 0x0004a20000300800 */
[----:B------:R-:W-:-:S03]  /*4bd0*/  LOP3.LUT R180, R180, 0xff, RZ, 0xc0, !PT ;  /* 0x000000ffb4b47812 */ /* 0x000fc600078ec0ff */
[----:B-1----:R-:W-:Y:S01]  /*4be0*/  STL [R1+0x8c], R214 ;  /* 0x00008cd601007387 */ /* 0x002fe20000100800 */
[----:B------:R-:W-:-:S03]  /*4bf0*/  FFMA.FTZ R151, R242, c[0x0][0x23c], -R152 ;  /* 0x00008f00f2977a23 */ /* 0x000fc60000010898 */
[----:B---3--:R-:W-:Y:S01]  /*4c00*/  STL [R1+0x88], R210 ;  /* 0x000088d201007387 */ /* 0x008fe20000100800 */
[----:B------:R-:W-:Y:S01]  /*4c10*/  FFMA.FTZ R223, R146, c[0x0][0x23c], -R152 ;  /* 0x00008f0092df7a23 */ /* 0x000fe20000010898 */
[----:B------:R-:W-:Y:S02]  /*4c20*/  PRMT R96, R109, 0x5410, R108 ;  /* 0x000054106d607816 */ /* 0x000fe4000000006c */
[----:B------:R-:W-:Y:S01]  /*4c30*/  STL [R1+0x80], R216 ;  /* 0x000080d801007387 */ /* 0x000fe20000100800 */
[--C-:B------:R-:W-:Y:S01]  /*4c40*/  FFMA.FTZ R242, R53, c[0x0][0x23c], -R152.reuse ;  /* 0x00008f0035f27a23 */ /* 0x100fe20000010898 */
[----:B------:R-:W-:Y:S01]  /*4c50*/  @!P1 PRMT R108, R102, 0x5410, RZ ;  /* 0x00005410666c9816 */ /* 0x000fe200000000ff */
[--C-:B------:R-:W-:Y:S01]  /*4c60*/  FFMA.FTZ R235, R215, c[0x0][0x23c], -R152.reuse ;  /* 0x00008f00d7eb7a23 */ /* 0x100fe20000010898 */
[----:B----4-:R-:W-:Y:S01]  /*4c70*/  STL [R1+0x7c], R217 ;  /* 0x00007cd901007387 */ /* 0x010fe20000100800 */
[--C-:B------:R-:W-:Y:S02]  /*4c80*/  FFMA.FTZ R146, R232, c[0x0][0x23c], -R135.reuse ;  /* 0x00008f00e8927a23 */ /* 0x100fe40000010887 */
[--C-:B------:R-:W-:Y:S01]  /*4c90*/  FFMA.FTZ R233, R167, c[0x0][0x23c], -R135.reuse ;  /* 0x00008f00a7e97a23 */ /* 0x100fe20000010887 */
[----:B------:R-:W-:Y:S01]  /*4ca0*/  STL [R1+0x78], R4 ;  /* 0x0000780401007387 */ /* 0x000fe20000100800 */
[----:B------:R-:W-:Y:S01]  /*4cb0*/  FFMA.FTZ R199, R224, c[0x0][0x23c], -R152 ;  /* 0x00008f00e0c77a23 */ /* 0x000fe20000010898 */
[----:B------:R-:W-:Y:S01]  /*4cc0*/  ISETP.GE.U32.AND P1, PT, R212, R180, PT ;  /* 0x000000b4d400720c */ /* 0x000fe20003f26070 */
[--C-:B------:R-:W-:Y:S01]  /*4cd0*/  FFMA.FTZ R215, R156, c[0x0][0x23c], -R135.reuse ;  /* 0x00008f009cd77a23 */ /* 0x100fe20000010887 */
[----:B------:R-:W3:Y:S01]  /*4ce0*/  LDL.LU R167, [R1+0x344] ;  /* 0x0003440001a77983 */ /* 0x000ee20000300800 */
[--C-:B------:R-:W-:Y:S01]  /*4cf0*/  FFMA.FTZ R53, R229, c[0x0][0x23c], -R135.reuse ;  /* 0x00008f00e5357a23 */ /* 0x100fe20000010887 */
[----:B------:R1:W-:Y:S01]  /*4d00*/  MUFU.EX2 R156, R142 ;  /* 0x0000008e009c7308 */ /* 0x0003e20000000800 */
[----:B------:R-:W-:-:S02]  /*4d10*/  FFMA.FTZ R232, R67, c[0x0][0x23c], -R135 ;  /* 0x00008f0043e87a23 */ /* 0x000fc40000010887 */
[--C-:B------:R-:W-:Y:S01]  /*4d20*/  FFMA.FTZ R224, R141, c[0x0][0x23c], -R152.reuse ;  /* 0x00008f008de07a23 */ /* 0x100fe20000010898 */
[----:B------:R4:W2:Y:S01]  /*4d30*/  LDL.LU R67, [R1+0x340] ;  /* 0x0003400001437983 */ /* 0x0008a20000300800 */
[--C-:B------:R-:W-:Y:S02]  /*4d40*/  FFMA.FTZ R220, R11, c[0x0][0x23c], -R152.reuse ;  /* 0x00008f000bdc7a23 */ /* 0x100fe40000010898 */
[--C-:B------:R-:W-:Y:S02]  /*4d50*/  FFMA.FTZ R105, R228, c[0x0][0x23c], -R135.reuse ;  /* 0x00008f00e4697a23 */ /* 0x100fe40000010887 */
[----:B------:R-:W-:Y:S02]  /*4d60*/  FFMA.FTZ R229, R128, c[0x0][0x23c], -R135 ;  /* 0x00008f0080e57a23 */ /* 0x000fe40000010887 */
[--C-:B------:R-:W-:Y:S01]  /*4d70*/  FFMA.FTZ R225, R140, c[0x0][0x23c], -R152.reuse ;  /* 0x00008f008ce17a23 */ /* 0x100fe20000010898 */
[----:B------:R4:W2:Y:S01]  /*4d80*/  LDL.LU R128, [R1+0x33c] ;  /* 0x00033c0001807983 */ /* 0x0008a20000300800 */
[----:B------:R-:W-:-:S02]  /*4d90*/  FFMA.FTZ R163, R19, c[0x0][0x23c], -R152 ;  /* 0x00008f0013a37a23 */ /* 0x000fc40000010898 */
[--C-:B------:R-:W-:Y:S02]  /*4da0*/  FFMA.FTZ R180, R161, c[0x0][0x23c], -R135.reuse ;  /* 0x00008f00a1b47a23 */ /* 0x100fe40000010887 */
[--C-:B------:R-:W-:Y:S02]  /*4db0*/  FFMA.FTZ R11, R162, c[0x0][0x23c], -R135.reuse ;  /* 0x00008f00a20b7a23 */ /* 0x100fe40000010887 */
[--C-:B------:R-:W-:Y:S02]  /*4dc0*/  FFMA.FTZ R141, R227, c[0x0][0x23c], -R135.reuse ;  /* 0x00008f00e38d7a23 */ /* 0x100fe40000010887 */
[--C-:B------:R-:W-:Y:S02]  /*4dd0*/  FFMA.FTZ R228, R130, c[0x0][0x23c], -R135.reuse ;  /* 0x00008f0082e47a23 */ /* 0x100fe40000010887 */
[----:B-1----:R-:W-:Y:S01]  /*4de0*/  FFMA.FTZ R142, R154, c[0x0][0x23c], -R170 ;  /* 0x00008f009a8e7a23 */ /* 0x002fe200000108aa */
[----:B------:R4:W2:Y:S01]  /*4df0*/  LDL.LU R130, [R1+0x338] ;  /* 0x0003380001827983 */ /* 0x0008a20000300800 */
        /* <DEDUP_REMOVED lines=13> */
[--C-:B------:R-:W-:Y:S01]  /*4ed0*/  FFMA.FTZ R222, R166, c[0x0][0x23c], -R135.reuse ;  /* 0x00008f00a6de7a23 */ /* 0x100fe20000010887 */
[----:B------:R4:W2:Y:S01]  /*4ee0*/  LDL.LU R64, [R1+0x334] ;  /* 0x0003340001407983 */ /* 0x0008a20000300800 */
[--C-:B------:R-:W-:Y:S02]  /*4ef0*/  FFMA.FTZ R221, R66, c[0x0][0x23c], -R135.reuse ;  /* 0x00008f0042dd7a23 */ /* 0x100fe40000010887 */
[--C-:B------:R-:W-:Y:S01]  /*4f00*/  FFMA.FTZ R161, R211, c[0x0][0x23c], -R135.reuse ;  /* 0x00008f00d3a17a23 */ /* 0x100fe20000010887 */
[----:B------:R-:W2:Y:S01]  /*4f10*/  LDL.LU R166, [R1+0x330] ;  /* 0x0003300001a67983 */ /* 0x000ea20000300800 */
[----:B------:R-:W-:Y:S02]  /*4f20*/  FFMA.FTZ R162, R143, c[0x0][0x23c], -R135 ;  /* 0x00008f008fa27a23 */ /* 0x000fe40000010887 */
[--C-:B------:R-:W-:Y:S01]  /*4f30*/  FFMA.FTZ R135, R155, c[0x0][0x23c], -R170.reuse ;  /* 0x00008f009b877a23 */ /* 0x100fe200000108aa */
[----:B------:R4:W2:Y:S01]  /*4f40*/  LDL.LU R66, [R1+0x32c] ;  /* 0x00032c0001427983 */ /* 0x0008a20000300800 */
[----:B------:R-:W-:-:S03]  /*4f50*/  FFMA.FTZ R143, R157, c[0x0][0x23c], -R170 ;  /* 0x00008f009d8f7a23 */ /* 0x000fc600000108aa */
[----:B------:R1:W-:Y:S04]  /*4f60*/  STL [R1+0x5c], R142 ;  /* 0x00005c8e01007387 */ /* 0x0003e80000100800 */
[----:B------:R4:W-:Y:S04]  /*4f70*/  STL [R1+0x58], R135 ;  /* 0x0000588701007387 */ /* 0x0009e80000100800 */
[----:B------:R-:W-:Y:S01]  /*4f80*/  STL [R1+0x4c], R143 ;  /* 0x00004c8f01007387 */ /* 0x000fe20000100800 */
[----:B------:R-:W-:Y:S01]  /*4f90*/  @!P1 HFMA2.BF16_V2 R86, -RZ.H0_H0, RZ.H0_H0, -R109.H0_H0 ;  /* 0x200000ffff569231 */ /* 0x000fe2000034096d */
[----:B------:R-:W-:-:S02]  /*4fa0*/  FFMA.FTZ R183, R202, c[0x0][0x23c], -R170 ;  /* 0x00008f00cab77a23 */ /* 0x000fc400000108aa */
[--C-:B------:R-:W-:Y:S02]  /*4fb0*/  FFMA.FTZ R202, R252, c[0x0][0x23c], -R170.reuse ;  /* 0x00008f00fcca7a23 */ /* 0x100fe400000108aa */
[----:B------:R4:W-:Y:S01]  /*4fc0*/  MUFU.EX2 R252, R212 ;  /* 0x000000d400fc7308 */ /* 0x0009e20000000800 */
[--C-:B-1----:R-:W-:Y:S02]  /*4fd0*/  FFMA.FTZ R142, R158, c[0x0][0x23c], -R170.reuse ;  /* 0x00008f009e8e7a23 */ /* 0x102fe400000108aa */
[----:B----4-:R-:W-:-:S03]  /*4fe0*/  FFMA.FTZ R135, R159, c[0x0][0x23c], -R170 ;  /* 0x00008f009f877a23 */ /* 0x010fc600000108aa */
[----:B------:R1:W-:Y:S04]  /*4ff0*/  STL [R1+0x48], R142 ;  /* 0x0000488e01007387 */ /* 0x0003e80000100800 */
[----:B------:R4:W-:Y:S01]  /*5000*/  STL [R1+0x44], R135 ;  /* 0x0000448701007387 */ /* 0x0009e20000100800 */
[----:B------:R-:W4:Y:S01]  /*5010*/  LDC.U8 R212, c[0x0][0x2d8] ;  /* 0x0000b600ffd47b82 */ /* 0x000f220000000000 */
[--C-:B------:R-:W-:Y:S01]  /*5020*/  FFMA.FTZ R154, R179, c[0x0][0x23c], -R170.reuse ;  /* 0x00008f00b39a7a23 */ /* 0x100fe200000108aa */
[----:B------:R-:W-:Y:S02]  /*5030*/  @!P1 PRMT R109, R86, 0x5410, RZ ;  /* 0x00005410566d9816 */ /* 0x000fe400000000ff */
[----:B------:R1:W-:Y:S01]  /*5040*/  MUFU.EX2 R86, R11 ;  /* 0x0000000b00567308 */ /* 0x0003e20000000800 */
[----:B------:R-:W-:-:S02]  /*5050*/  FFMA.FTZ R157, R198, c[0x0][0x23c], -R170 ;  /* 0x00008f00c69d7a23 */ /* 0x000fc400000108aa */
[--C-:B------:R-:W-:Y:S02]  /*5060*/  FFMA.FTZ R211, R175, c[0x0][0x23c], -R170.reuse ;  /* 0x00008f00afd37a23 */ /* 0x100fe400000108aa */
[--C-:B-1----:R-:W-:Y:S02]  /*5070*/  FFMA.FTZ R142, R168, c[0x0][0x23c], -R170.reuse ;  /* 0x00008f00a88e7a23 */ /* 0x102fe400000108aa */
[--C-:B----4-:R-:W-:Y:S02]  /*5080*/  FFMA.FTZ R135, R173, c[0x0][0x23c], -R170.reuse ;  /* 0x00008f00ad877a23 */ /* 0x110fe400000108aa */
[--C-:B------:R-:W-:Y:S01]  /*5090*/  FFMA.FTZ R173, R15, c[0x0][0x23c], -R170.reuse ;  /* 0x00008f000fad7a23 */ /* 0x100fe200000108aa */
[----:B------:R1:W-:Y:S01]  /*50a0*/  STL [R1+0x14], R142 ;  /* 0x0000148e01007387 */ /* 0x0003e20000100800 */
[----:B------:R4:W1:Y:S01]  /*50b0*/  MUFU.EX2 R15, R180 ;  /* 0x000000b4000f7308 */ /* 0x0008620000000800 */
[--C-:B------:R-:W-:Y:S02]  /*50c0*/  FFMA.FTZ R198, R133, c[0x0][0x23c], -R170.reuse ;  /* 0x00008f0085c67a23 */ /* 0x100fe400000108aa */
[----:B------:R-:W-:-:S02]  /*50d0*/  FFMA.FTZ R175, R69, c[0x0][0x23c], -R170 ;  /* 0x00008f0045af7a23 */ /* 0x000fc400000108aa */
[--C-:B------:R-:W-:Y:S01]  /*50e0*/  FFMA.FTZ R168, R165, c[0x0][0x23c], -R170.reuse ;  /* 0x00008f00a5a87a23 */ /* 0x100fe200000108aa */
[----:B------:R-:W-:Y:S01]  /*50f0*/  UIADD3 UR28, UR21, 0x646e171e, URZ ;  /* 0x646e171e151c7890 */ /* 0x000fe2000fffe03f */
[--C-:B------:R-:W-:Y:S02]  /*5100*/  FFMA.FTZ R192, R71, c[0x0][0x23c], -R170.reuse ;  /* 0x00008f0047c07a23 */ /* 0x100fe400000108aa */
[----:B------:R-:W-:Y:S02]  /*5110*/  FFMA.FTZ R188, R132, c[0x0][0x23c], -R170 ;  /* 0x00008f0084bc7a23 */ /* 0x000fe400000108aa */
[----:B------:R-:W-:-:S04]  /*5120*/  IMAD.WIDE.U32 R10, R10, -0x2daee0ad, RZ ;  /* 0xd2511f530a0a7825 */ /* 0x000fc800078e00ff */
[----:B-1----:R-:W-:-:S05]  /*5130*/  FFMA.FTZ R142, R174, c[0x0][0x23c], -R170 ;  /* 0x00008f00ae8e7a23 */ /* 0x002fca00000108aa */
[----:B------:R-:W-:Y:S04]  /*5140*/  STL [R1+0x10], R142 ;  /* 0x0000108e01007387 */ /* 0x000fe80000100800 */
[----:B------:R1:W-:Y:S04]  /*5150*/  STL [R1+0x8], R154 ;  /* 0x0000089a01007387 */ /* 0x0003e80000100800 */
[----:B------:R2:W2:Y:S04]  /*5160*/  LDL.LU R133, [R1+0x328] ;  /* 0x0003280001857983 */ /* 0x0004a80000300800 */
[----:B------:R2:W2:Y:S01]  /*5170*/  LDL.LU R69, [R1+0x324] ;  /* 0x0003240001457983 */ /* 0x0004a20000300800 */
[----:B------:R-:W-:-:S03]  /*5180*/  FFMA.FTZ R182, R160, c[0x0][0x23c], -R170 ;  /* 0x00008f00a0b67a23 */ /* 0x000fc600000108aa */
[----:B------:R-:W2:Y:S04]  /*5190*/  LDL.LU R165, [R1+0x320] ;  /* 0x0003200001a57983 */ /* 0x000ea80000300800 */
[----:B------:R2:W2:Y:S01]  /*51a0*/  LDL.LU R71, [R1+0x31c] ;  /* 0x00031c0001477983 */ /* 0x0004a20000300800 */
[----:B------:R1:W-:Y:S03]  /*51b0*/  MUFU.EX2 R143, R139 ;  /* 0x0000008b008f7308 */ /* 0x0003e60000000800 */
[----:B------:R2:W2:Y:S01]  /*51c0*/  LDL.LU R132, [R1+0x318] ;  /* 0x0003180001847983 */ /* 0x0004a20000300800 */
[--C-:B----4-:R-:W-:Y:S02]  /*51d0*/  FFMA.FTZ R180, R70, c[0x0][0x23c], -R170.reuse ;  /* 0x00008f0046b47a23 */ /* 0x110fe400000108aa */
[----:B-1----:R-:W-:-:S02]  /*51e0*/  FFMA.FTZ R154, R186, c[0x0][0x23c], -R170 ;  /* 0x00008f00ba9a7a23 */ /* 0x002fc400000108aa */
[--C-:B------:R-:W-:Y:S02]  /*51f0*/  FFMA.FTZ R186, R68, c[0x0][0x23c], -R170.reuse ;  /* 0x00008f0044ba7a23 */ /* 0x100fe400000108aa */
[----:B------:R1:W4:Y:S01]  /*5200*/  LDL.LU R68, [R1+0x314] ;  /* 0x0003140001447983 */ /* 0x0003220000300800 */
[----:B------:R-:W-:-:S03]  /*5210*/  FFMA.FTZ R155, R115, c[0x0][0x23c], -R170 ;  /* 0x00008f00739b7a23 */ /* 0x000fc600000108aa */
[----:B------:R-:W2:Y:S01]  /*5220*/  LDL.LU R160, [R1+0x310] ;  /* 0x0003100001a07983 */ /* 0x000ea20000300800 */
[--C-:B------:R-:W-:Y:S01]  /*5230*/  FFMA.FTZ R139, R172, c[0x0][0x23c], -R170.reuse ;  /* 0x00008f00ac8b7a23 */ /* 0x100fe200000108aa */
[----:B------:R-:W-:Y:S01]  /*5240*/  MUFU.EX2 R153, R153 ;  /* 0x0000009900997308 */ /* 0x000fe20000000800 */
[--C-:B------:R-:W-:Y:S01]  /*5250*/  FFMA.FTZ R174, R169, c[0x0][0x23c], -R170.reuse ;  /* 0x00008f00a9ae7a23 */ /* 0x100fe200000108aa */
[----:B------:R-:W-:Y:S01]  /*5260*/  STL [R1+0x70], R15 ;  /* 0x0000700f01007387 */ /* 0x000fe20000100800 */
[----:B------:R-:W-:Y:S01]  /*5270*/  FFMA.FTZ R219, R219, c[0x0][0x23c], -R170 ;  /* 0x00008f00dbdb7a23 */ /* 0x000fe200000108aa */
[----:B------:R-:W-:Y:S01]  /*5280*/  LOP3.LUT R115, R11, UR28, R208, 0x96, !PT ;  /* 0x0000001c0b737c12 */ /* 0x000fe2000f8e96d0 */
[--C-:B------:R-:W-:Y:S01]  /*5290*/  FFMA.FTZ R207, R207, c[0x0][0x23c], -R170.reuse ;  /* 0x00008f00cfcf7a23 */ /* 0x100fe200000108aa */
[----:B------:R1:W2:Y:S01]  /*52a0*/  LDL.LU R70, [R1+0x30c] ;  /* 0x00030c0001467983 */ /* 0x0002a20000300800 */
[--C-:B------:R-:W-:Y:S01]  /*52b0*/  FFMA.FTZ R201, R201, c[0x0][0x23c], -R170.reuse ;  /* 0x00008f00c9c97a23 */ /* 0x100fe200000108aa */
[----:B------:R-:W1:Y:S01]  /*52c0*/  MUFU.EX2 R142, R103 ;  /* 0x00000067008e7308 */ /* 0x000e620000000800 */
[--C-:B------:R-:W-:Y:S01]  /*52d0*/  FFMA.FTZ R185, R249, c[0x0][0x23c], -R170.reuse ;  /* 0x00008f00f9b97a23 */ /* 0x100fe200000108aa */
[----:B------:R-:W2:Y:S01]  /*52e0*/  LDL.LU R169, [R1+0x308] ;  /* 0x0003080001a97983 */ /* 0x000ea20000300800 */
[----:B------:R-:W-:-:S02]  /*52f0*/  FFMA.FTZ R179, R251, c[0x0][0x23c], -R170 ;  /* 0x00008f00fbb37a23 */ /* 0x000fc400000108aa */
[----:B------:R-:W-:Y:S02]  /*5300*/  FFMA.FTZ R172, R171, c[0x0][0x23c], -R170 ;  /* 0x00008f00abac7a23 */ /* 0x000fe400000108aa */
[----:B------:R-:W2:Y:S04]  /*5310*/  LDL.LU R170, [R1+0x304] ;  /* 0x0003040001aa7983 */ /* 0x000ea80000300800 */
[----:B------:R-:W2:Y:S04]  /*5320*/  LDL.LU R171, [R1+0x300] ;  /* 0x0003000001ab7983 */ /* 0x000ea80000300800 */
[----:B------:R1:W-:Y:S01]  /*5330*/  STL [R1+0x6c], R86 ;  /* 0x00006c5601007387 */ /* 0x0003e20000100800 */
[----:B------:R-:W-:Y:S01]  /*5340*/  FADD.FTZ R158, R214, R210 ;  /* 0x000000d2d69e7221 */ /* 0x000fe20000010000 */
[----:B------:R-:W1:Y:S02]  /*5350*/  MUFU.EX2 R140, R140 ;  /* 0x0000008c008c7308 */ /* 0x000e640000000800 */
[----:B-1----:R-:W-:Y:S01]  /*5360*/  F2FP.BF16.PACK_AB R103, R142, R143 ;  /* 0x0000008f8e67723e */ /* 0x002fe200000010ff */
[----:B------:R-:W2:Y:S01]  /*5370*/  LDL.LU.64 R208, [R1+0x2f8] ;  /* 0x0002f80001d07983 */ /* 0x000ea20000300a00 */
[----:B------:R-:W-:-:S03]  /*5380*/  FADD.FTZ R158, R216, R158 ;  /* 0x0000009ed89e7221 */ /* 0x000fc60000010000 */
[----:B------:R-:W2:Y:S01]  /*5390*/  LDL.LU R210, [R1+0x2f0] ;  /* 0x0002f00001d27983 */ /* 0x000ea20000300800 */
[----:B------:R1:W1:Y:S01]  /*53a0*/  MUFU.EX2 R251, R102 ;  /* 0x0000006600fb7308 */ /* 0x0002620000000800 */
[----:B------:R-:W-:Y:S02]  /*53b0*/  FADD.FTZ R158, R153, R158 ;  /* 0x0000009e999e7221 */ /* 0x000fe40000010000 */
[----:B------:R-:W2:Y:S01]  /*53c0*/  LDL.LU R214, [R1+0x2ec] ;  /* 0x0002ec0001d67983 */ /* 0x000ea20000300800 */
[----:B------:R-:W-:Y:S01]  /*53d0*/  LOP3.LUT R86, R115, 0xff, RZ, 0xc0, !PT ;  /* 0x000000ff73567812 */ /* 0x000fe200078ec0ff */
[----:B------:R-:W-:Y:S02]  /*53e0*/  FADD.FTZ R158, R217, R158 ;  /* 0x0000009ed99e7221 */ /* 0x000fe40000010000 */
[----:B------:R-:W2:Y:S01]  /*53f0*/  LDL.LU R216, [R1+0x2e8] ;  /* 0x0002e80001d87983 */ /* 0x000ea20000300800 */
[----:B------:R-:W-:Y:S02]  /*5400*/  ISETP.GE.U32.AND P1, PT, R212, R86, PT ;  /* 0x00000056d400720c */ /* 0x000fe40003f26070 */
[----:B------:R-:W-:Y:S01]  /*5410*/  LOP3.LUT R86, R115, 0xffff, RZ, 0xc0, !PT ;  /* 0x0000ffff73567812 */ /* 0x000fe200078ec0ff */
[----:B------:R-:W-:Y:S01]  /*5420*/  STL [R1+0x68], R252 ;  /* 0x000068fc01007387 */ /* 0x000fe20000100800 */
[----:B-1----:R-:W-:-:S02]  /*5430*/  PRMT R102, R103, 0x7632, R102 ;  /* 0x0000763267667816 */ /* 0x002fc40000000066 */
[----:B------:R-:W-:Y:S01]  /*5440*/  SHF.R.U32.HI R86, RZ, 0x8, R86 ;  /* 0x00000008ff567819 */ /* 0x000fe20000011656 */
[----:B------:R-:W2:Y:S01]  /*5450*/  LDL.LU R217, [R1+0x2e4] ;  /* 0x0002e40001d97983 */ /* 0x000ea20000300800 */
[----:B------:R-:W-:Y:S02]  /*5460*/  FADD.FTZ R158, R4, R158 ;  /* 0x0000009e049e7221 */ /* 0x000fe40000010000 */
[----:B------:R-:W-:-:S03]  /*5470*/  LOP3.LUT R249, R86, 0xffff, RZ, 0xc0, !PT ;  /* 0x0000ffff56f97812 */ /* 0x000fc600078ec0ff */
[----:B------:R-:W-:Y:S01]  /*5480*/  @!P1 HFMA2.BF16_V2 R104, -RZ.H0_H0, RZ.H0_H0, -R103.H0_H0 ;  /* 0x200000ffff689231 */ /* 0x000fe20000340967 */
[----:B------:R1:W-:Y:S01]  /*5490*/  STL [R1+0x64], R140 ;  /* 0x0000648c01007387 */ /* 0x0003e20000100800 */
[----:B------:R-:W-:Y:S01]  /*54a0*/  PRMT R86, R103, 0x5410, R102 ;  /* 0x0000541067567816 */ /* 0x000fe20000000066 */
[----:B------:R1:W-:Y:S02]  /*54b0*/  MUFU.EX2 R159, R19 ;  /* 0x00000013009f7308 */ /* 0x0003e40000000800 */
[----:B------:R-:W2:Y:S01]  /*54c0*/  LDL.LU R4, [R1+0x2e0] ;  /* 0x0002e00001047983 */ /* 0x000ea20000300800 */
[----:B------:R-:W-:Y:S02]  /*54d0*/  @!P1 PRMT R103, R104, 0x5410, RZ ;  /* 0x0000541068679816 */ /* 0x000fe400000000ff */
[----:B------:R-:W-:Y:S01]  /*54e0*/  ISETP.GE.U32.AND P1, PT, R212, R249, PT ;  /* 0x000000f9d400720c */ /* 0x000fe20003f26070 */
[----:B------:R2:W-:Y:S04]  /*54f0*/  STL [R1+0x60], R251 ;  /* 0x000060fb01007387 */ /* 0x0005e80000100800 */
[----:B-1----:R-:W2:Y:S04]  /*5500*/  LDL.LU R19, [R1+0x2dc] ;  /* 0x0002dc0001137983 */ /* 0x002ea80000300800 */
[----:B------:R-:W2:Y:S01]  /*5510*/  LDL R212, [R1+0x6c] ;  /* 0x00006c0001d47983 */ /* 0x000ea20000100800 */
[----:B------:R-:W1:Y:S08]  /*5520*/  MUFU.EX2 R215, R215 ;  /* 0x000000d700d77308 */ /* 0x000e700000000800 */
[----:B------:R-:W3:Y:S01]  /*5530*/  MUFU.EX2 R199, R199 ;  /* 0x000000c700c77308 */ /* 0x000ee20000000800 */
[----:B-1----:R-:W-:-:S02]  /*5540*/  FADD.FTZ R249, R215, R15 ;  /* 0x0000000fd7f97221 */ /* 0x002fc40000010000 */
[----:B---3--:R-:W-:-:S04]  /*5550*/  FADD.FTZ R158, R199, R158 ;  /* 0x0000009ec79e7221 */ /* 0x008fc80000010000 */
[----:B------:R-:W-:Y:S01]  /*5560*/  FADD.FTZ R158, R156, R158 ;  /* 0x0000009e9c9e7221 */ /* 0x000fe20000010000 */
[----:B------:R-:W-:Y:S03]  /*5570*/  MUFU.EX2 R141, R141 ;  /* 0x0000008d008d7308 */ /* 0x000fe60000000800 */
[----:B------:R-:W-:Y:S01]  /*5580*/  FADD.FTZ R104, R14, R158 ;  /* 0x0000009e0e687221 */ /* 0x000fe20000010000 */
[----:B------:R-:W-:Y:S01]  /*5590*/  @!P1 HFMA2.BF16_V2 R84, -RZ.H0_H0, RZ.H0_H0, -R102.H0_H0 ;  /* 0x200000ffff549231 */ /* 0x000fe20000340966 */
[----:B------:R-:W3:Y:S03]  /*55a0*/  LDL.LU R14, [R1+0x2d8] ;  /* 0x0002d800010e7983 */ /* 0x000ee60000300800 */
[----:B------:R1:W1:Y:S01]  /*55b0*/  MUFU.EX2 R158, R152 ;  /* 0x00000098009e7308 */ /* 0x0002620000000800 */
[----:B------:R-:W-:-:S02]  /*55c0*/  @!P1 PRMT R102, R84, 0x5410, RZ ;  /* 0x0000541054669816 */ /* 0x000fc400000000ff */
[--C-:B------:R-:W-:Y:S02]  /*55d0*/  SHF.R.U32.HI R84, RZ, 0x18, R115.reuse ;  /* 0x00000018ff547819 */ /* 0x100fe40000011673 */
[----:B------:R-:W-:-:S04]  /*55e0*/  SHF.R.U32.HI R115, RZ, 0x10, R115 ;  /* 0x00000010ff737819 */ /* 0x000fc80000011673 */
[----:B------:R-:W-:Y:S01]  /*55f0*/  LOP3.LUT R115, R115, 0xff, RZ, 0xc0, !PT ;  /* 0x000000ff73737812 */ /* 0x000fe200078ec0ff */
[----:B-1----:R1:W3:Y:S04]  /*5600*/  LDL.LU R152, [R1+0x2d4] ;  /* 0x0002d40001987983 */ /* 0x0022e80000300800 */
[----:B------:R-:W3:Y:S01]  /*5610*/  LDL.LU R15, [R1+0x2d0] ;  /* 0x0002d000010f7983 */ /* 0x000ee20000300800 */
[----:B--2---:R-:W-:Y:S02]  /*5620*/  FADD.FTZ R249, R212, R249 ;  /* 0x000000f9d4f97221 */ /* 0x004fe40000010000 */
[----:B------:R-:W2:Y:S02]  /*5630*/  LDC.U8 R212, c[0x0][0x2d8] ;  /* 0x0000b600ffd47b82 */ /* 0x000ea40000000000 */
[----:B------:R-:W-:-:S04]  /*5640*/  FADD.FTZ R249, R252, R249 ;  /* 0x000000f9fcf97221 */ /* 0x000fc80000010000 */
[----:B------:R-:W-:Y:S02]  /*5650*/  FADD.FTZ R249, R140, R249 ;  /* 0x000000f98cf97221 */ /* 0x000fe40000010000 */
[----:B------:R-:W1:Y:S02]  /*5660*/  MUFU.EX2 R140, R105 ;  /* 0x00000069008c7308 */ /* 0x000e640000000800 */
[----:B------:R-:W-:-:S04]  /*5670*/  FADD.FTZ R249, R251, R249 ;  /* 0x000000f9fbf97221 */ /* 0x000fc80000010000 */
[----:B------:R-:W-:-:S04]  /*5680*/  FADD.FTZ R252, R159, R249 ;  /* 0x000000f99ffc7221 */ /* 0x000fc80000010000 */
[----:B------:R-:W-:Y:S01]  /*5690*/  FADD.FTZ R252, R158, R252 ;  /* 0x000000fc9efc7221 */ /* 0x000fe20000010000 */
[----:B--2---:R-:W-:Y:S02]  /*56a0*/  ISETP.GE.U32.AND P1, PT, R212, R84, PT ;  /* 0x00000054d400720c */ /* 0x004fe40003f26070 */
[----:B-1----:R-:W-:Y:S01]  /*56b0*/  F2FP.BF16.PACK_AB R105, R140, R141 ;  /* 0x0000008d8c69723e */ /* 0x002fe200000010ff */
[----:B------:R-:W-:Y:S01]  /*56c0*/  FADD.FTZ R252, R150, R252 ;  /* 0x000000fc96fc7221 */ /* 0x000fe20000010000 */
[----:B------:R-:W-:Y:S01]  /*56d0*/  FMNMX.FTZ R84, R160, R165, !PT ;  /* 0x000000a5a0547209 */ /* 0x000fe20007810000 */
[--C-:B------:R-:W-:Y:S01]  /*56e0*/  FADD.FTZ R150, R52, R104.reuse ;  /* 0x0000006834967221 */ /* 0x100fe20000010000 */
[----:B------:R-:W-:Y:S02]  /*56f0*/  PRMT R104, R105, 0x7632, R104 ;  /* 0x0000763269687816 */ /* 0x000fe40000000068 */
[----:B------:R-:W-:-:S05]  /*5700*/  FMNMX.FTZ R84, R166, R84, !PT ;  /* 0x00000054a6547209 */ /* 0x000fca0007810000 */
[----:B------:R-:W-:Y:S01]  /*5710*/  @!P1 HFMA2.BF16_V2 R114, -RZ.H0_H0, RZ.H0_H0, -R104.H0_H0 ;  /* 0x200000ffff729231 */ /* 0x000fe20000340968 */
[----:B------:R-:W-:Y:S02]  /*5720*/  FMNMX.FTZ R249, R167, R84, !PT ;  /* 0x00000054a7f97209 */ /* 0x000fe40007810000 */
[----:B------:R-:W-:Y:S02]  /*5730*/  PRMT R84, R105, 0x5410, R104 ;  /* 0x0000541069547816 */ /* 0x000fe40000000068 */
[----:B------:R-:W-:Y:S02]  /*5740*/  @!P1 PRMT R104, R114, 0x5410, RZ ;  /* 0x0000541072689816 */ /* 0x000fe400000000ff */
[----:B------:R-:W-:Y:S02]  /*5750*/  ISETP.GE.U32.AND P1, PT, R212, R115, PT ;  /* 0x00000073d400720c */ /* 0x000fe40003f26070 */
[----:B------:R-:W-:-:S04]  /*5760*/  FMNMX.FTZ R114, R176, R249, !PT ;  /* 0x000000f9b0727209 */ /* 0x000fc80007810000 */
[----:B------:R-:W-:-:S04]  /*5770*/  FMNMX.FTZ R114, R177, R114, !PT ;  /* 0x00000072b1727209 */ /* 0x000fc80007810000 */
[----:B------:R-:W-:-:S03]  /*5780*/  FMNMX.FTZ R114, R178, R114, !PT ;  /* 0x00000072b2727209 */ /* 0x000fc60007810000 */
[----:B------:R-:W-:Y:S01]  /*5790*/  @!P1 HFMA2.BF16_V2 R97, -RZ.H0_H0, RZ.H0_H0, -R105.H0_H0 ;  /* 0x200000ffff619231 */ /* 0x000fe20000340969 */
[----:B------:R-:W-:Y:S02]  /*57a0*/  FMNMX.FTZ R114, R181, R114, !PT ;  /* 0x00000072b5727209 */ /* 0x000fe40007810000 */
[----:B------:R-:W-:Y:S02]  /*57b0*/  FSEL R52, R19, -INF , !P6 ;  /* 0xff80000013347808 */ /* 0x000fe40007000000 */
[----:B------:R-:W-:Y:S02]  /*57c0*/  @!P1 PRMT R105, R97, 0x5410, RZ ;  /* 0x0000541061699816 */ /* 0x000fe400000000ff */
[----:B------:R-:W-:Y:S02]  /*57d0*/  FMNMX.FTZ R114, R205, R114, !PT ;  /* 0x00000072cd727209 */ /* 0x000fe40007810000 */
[----:B------:R-:W-:Y:S01]  /*57e0*/  LOP3.LUT R97, R10, 0xff, RZ, 0xc0, !PT ;  /* 0x000000ff0a617812 */ /* 0x000fe200078ec0ff */
[----:B------:R-:W-:Y:S01]  /*57f0*/  STL [R1+0x94], R52 ;  /* 0x0000943401007387 */ /* 0x000fe20000100800 */
[----:B------:R-:W-:-:S02]  /*5800*/  FMNMX.FTZ R115, R203, R114, !PT ;  /* 0x00000072cb737209 */ /* 0x000fc40007810000 */
[----:B------:R-:W-:Y:S02]  /*5810*/  ISETP.GE.U32.AND P1, PT, R212, R97, PT ;  /* 0x00000061d400720c */ /* 0x000fe40003f26070 */
[----:B------:R-:W-:Y:S02]  /*5820*/  LOP3.LUT R114, R10, 0xffff, RZ, 0xc0, !PT ;  /* 0x0000ffff0a727812 */ /* 0x000fe400078ec0ff */
[--C-:B------:R-:W-:Y:S02]  /*5830*/  SHF.R.U32.HI R97, RZ, 0x10, R10.reuse ;  /* 0x00000010ff617819 */ /* 0x100fe4000001160a */
[----:B------:R-:W-:Y:S02]  /*5840*/  SHF.R.U32.HI R249, RZ, 0x18, R10 ;  /* 0x00000018fff97819 */ /* 0x000fe4000001160a */
[----:B------:R-:W2:Y:S01]  /*5850*/  LDL.LU.64 R10, [R1+0x2c8] ;  /* 0x0002c800010a7983 */ /* 0x000ea20000300a00 */
[----:B------:R-:W-:-:S04]  /*5860*/  FMNMX.FTZ R115, R197, R115, !PT ;  /* 0x00000073c5737209 */ /* 0x000fc80007810000 */
[----:B------:R-:W-:-:S04]  /*5870*/  FMNMX.FTZ R115, R195, R115, !PT ;  /* 0x00000073c3737209 */ /* 0x000fc80007810000 */
[----:B------:R-:W-:-:S04]  /*5880*/  FMNMX.FTZ R115, R193, R115, !PT ;  /* 0x00000073c1737209 */ /* 0x000fc80007810000 */
[----:B------:R-:W-:Y:S02]  /*5890*/  FMNMX.FTZ R115, R191, R115, !PT ;  /* 0x00000073bf737209 */ /* 0x000fe40007810000 */
[----:B------:R-:W-:Y:S02]  /*58a0*/  SHF.R.U32.HI R114, RZ, 0x8, R114 ;  /* 0x00000008ff727819 */ /* 0x000fe40000011672 */
[----:B------:R-:W-:Y:S02]  /*58b0*/  FMNMX.FTZ R115, R189, R115, !PT ;  /* 0x00000073bd737209 */ /* 0x000fe40007810000 */
[----:B------:R-:W-:Y:S02]  /*58c0*/  LOP3.LUT R114, R114, 0xffff, RZ, 0xc0, !PT ;  /* 0x0000ffff72727812 */ /* 0x000fe400078ec0ff */
[----:B------:R-:W-:Y:S02]  /*58d0*/  FMNMX.FTZ R115, R187, R115, !PT ;  /* 0x00000073bb737209 */ /* 0x000fe40007810000 */
[----:B---3--:R-:W-:Y:S01]  /*58e0*/  FSEL R251, R14, -INF , !P5 ;  /* 0xff8000000efb7808 */ /* 0x008fe20006800000 */
[----:B------:R-:W1:Y:S01]  /*58f0*/  MUFU.EX2 R148, R148 ;  /* 0x0000009400947308 */ /* 0x000e620000000800 */
[----:B------:R-:W-:-:S02]  /*5900*/  ISETP.GE.U32.AND P5, PT, R212, R249, PT ;  /* 0x000000f9d400720c */ /* 0x000fc40003fa6070 */
[----:B------:R-:W-:Y:S02]  /*5910*/  ISETP.GE.U32.AND P6, PT, R212, R114, PT ;  /* 0x00000072d400720c */ /* 0x000fe40003fc6070 */
[----:B------:R-:W-:-:S03]  /*5920*/  FMNMX.FTZ R114, R218, R115, !PT ;  /* 0x00000073da727209 */ /* 0x000fc60007810000 */
[----:B------:R-:W3:Y:S01]  /*5930*/  MUFU.EX2 R249, R151 ;  /* 0x0000009700f97308 */ /* 0x000ee20000000800 */
[----:B------:R-:W-:-:S04]  /*5940*/  FMNMX.FTZ R114, R206, R114, !PT ;  /* 0x00000072ce727209 */ /* 0x000fc80007810000 */
[----:B------:R-:W-:-:S04]  /*5950*/  FMNMX.FTZ R114, R204, R114, !PT ;  /* 0x00000072cc727209 */ /* 0x000fc80007810000 */
[----:B------:R-:W-:Y:S01]  /*5960*/  FMNMX.FTZ R114, R184, R114, !PT ;  /* 0x00000072b8727209 */ /* 0x000fe20007810000 */
[----:B-1----:R1:W-:Y:S01]  /*5970*/  STL [R1+0x38], R148 ;  /* 0x0000389401007387 */ /* 0x0023e20000100800 */
[----:B---3--:R-:W-:Y:S01]  /*5980*/  F2FP.BF16.PACK_AB R115, R249, R148 ;  /* 0x00000094f973723e */ /* 0x008fe200000010ff */
[----:B------:R-:W-:Y:S01]  /*5990*/  FADD.FTZ R213, R213, R252 ;  /* 0x000000fcd5d57221 */ /* 0x000fe20000010000 */
[----:B------:R-:W3:Y:S01]  /*59a0*/  MUFU.EX2 R53, R53 ;  /* 0x0000003500357308 */ /* 0x000ee20000000800 */
[----:B------:R-:W-:Y:S01]  /*59b0*/  FADD.FTZ R252, R149, R150 ;  /* 0x0000009695fc7221 */ /* 0x000fe20000010000 */
[----:B------:R2:W4:Y:S01]  /*59c0*/  LDL.LU R151, [R1+0x2c0] ;  /* 0x0002c00001977983 */ /* 0x0005220000300800 */
[----:B------:R-:W-:Y:S01]  /*59d0*/  @!P1 HFMA2.BF16_V2 R152, -RZ.H0_H0, RZ.H0_H0, -R115.H0_H0 ;  /* 0x200000ffff989231 */ /* 0x000fe20000340973 */
[----:B------:R-:W-:Y:S02]  /*59e0*/  LOP3.LUT R149, R97, 0xff, RZ, 0xc0, !PT ;  /* 0x000000ff61957812 */ /* 0x000fe400078ec0ff */
[----:B------:R2:W4:Y:S01]  /*59f0*/  LDL.LU R150, [R1+0x2bc] ;  /* 0x0002bc0001967983 */ /* 0x0005220000300800 */
[----:B-1----:R-:W-:-:S02]  /*5a00*/  FMNMX.FTZ R148, R200, R114, !PT ;  /* 0x00000072c8947209 */ /* 0x002fc40007810000 */
[C---:B------:R-:W-:Y:S02]  /*5a10*/  PRMT R114, R115.reuse, 0x7632, R114 ;  /* 0x0000763273727816 */ /* 0x040fe40000000072 */
[----:B------:R-:W-:Y:S02]  /*5a20*/  FMNMX.FTZ R148, R190, R148, !PT ;  /* 0x00000094be947209 */ /* 0x000fe40007810000 */
[----:B------:R-:W-:Y:S02]  /*5a30*/  PRMT R97, R115, 0x5410, R114 ;  /* 0x0000541073617816 */ /* 0x000fe40000000072 */
[----:B------:R-:W-:Y:S02]  /*5a40*/  FMNMX.FTZ R148, R196, R148, !PT ;  /* 0x00000094c4947209 */ /* 0x000fe40007810000 */
[----:B------:R-:W-:Y:S02]  /*5a50*/  @!P1 PRMT R115, R152, 0x5410, RZ ;  /* 0x0000541098739816 */ /* 0x000fe400000000ff */
[----:B------:R-:W-:-:S04]  /*5a60*/  FMNMX.FTZ R152, R194, R148, !PT ;  /* 0x00000094c2987209 */ /* 0x000fc80007810000 */
[----:B------:R-:W-:-:S04]  /*5a70*/  FMNMX.FTZ R152, R236, R152, !PT ;  /* 0x00000098ec987209 */ /* 0x000fc80007810000 */
[----:B------:R-:W-:Y:S01]  /*5a80*/  FMNMX.FTZ R152, R237, R152, !PT ;  /* 0x00000098ed987209 */ /* 0x000fe20007810000 */
[----:B------:R-:W-:-:S03]  /*5a90*/  @!P6 HFMA2.BF16_V2 R99, -RZ.H0_H0, RZ.H0_H0, -R114.H0_H0 ;  /* 0x200000ffff63e231 */ /* 0x000fc60000340972 */
[----:B------:R-:W-:-:S04]  /*5aa0*/  FMNMX.FTZ R152, R243, R152, !PT ;  /* 0x00000098f3987209 */ /* 0x000fc80007810000 */
[----:B------:R-:W-:Y:S02]  /*5ab0*/  FMNMX.FTZ R152, R52, R152, !PT ;  /* 0x0000009834987209 */ /* 0x000fe40007810000 */
[----:B------:R-:W-:Y:S01]  /*5ac0*/  @!P6 PRMT R114, R99, 0x5410, RZ ;  /* 0x000054106372e816 */ /* 0x000fe200000000ff */
[----:B------:R-:W-:Y:S01]  /*5ad0*/  FADD.FTZ R99, R147, R213 ;  /* 0x000000d593637221 */ /* 0x000fe20000010000 */
[----:B------:R-:W-:Y:S02]  /*5ae0*/  FMNMX.FTZ R147, R251, R152, !PT ;  /* 0x00000098fb937209 */ /* 0x000fe40007810000 */
[----:B------:R-:W-:Y:S01]  /*5af0*/  ISETP.GE.U32.AND P1, PT, R212, R149, PT ;  /* 0x00000095d400720c */ /* 0x000fe20003f26070 */
[----:B------:R-:W1:Y:S01]  /*5b00*/  MUFU.EX2 R152, R146 ;  /* 0x0000009200987308 */ /* 0x000e620000000800 */
[----:B------:R-:W-:Y:S01]  /*5b10*/  FSEL R52, R15, -INF , !P4 ;  /* 0xff8000000f347808 */ /* 0x000fe20006000000 */
[----:B------:R2:W4:Y:S04]  /*5b20*/  LDL.LU R149, [R1+0x2b8] ;  /* 0x0002b80001957983 */ /* 0x0005280000300800 */
[----:B------:R2:W4:Y:S01]  /*5b30*/  LDL.LU R148, [R1+0x2b4] ;  /* 0x0002b40001947983 */ /* 0x0005220000300800 */
[----:B------:R-:W-:-:S03]  /*5b40*/  FMNMX.FTZ R147, R52, R147, !PT ;  /* 0x0000009334937209 */ /* 0x000fc60007810000 */
[----:B------:R-:W4:Y:S04]  /*5b50*/  LDL.LU R213, [R1+0x2b0] ;  /* 0x0002b00001d57983 */ /* 0x000f280000300800 */
[----:B---3--:R-:W-:Y:S04]  /*5b60*/  STL [R1+0x2c], R53 ;  /* 0x00002c3501007387 */ /* 0x008fe80000100800 */
[----:B------:R3:W-:Y:S01]  /*5b70*/  STL [R1+0x9c], R52 ;  /* 0x00009c3401007387 */ /* 0x0007e20000100800 */
[----:B------:R-:W-:Y:S01]  /*5b80*/  FADD.FTZ R144, R144, R99 ;  /* 0x0000006390907221 */ /* 0x000fe20000010000 */
[----:B-1----:R-:W-:Y:S01]  /*5b90*/  F2FP.BF16.PACK_AB R99, R152, R53 ;  /* 0x000000359863723e */ /* 0x002fe200000010ff */
[----:B------:R-:W-:Y:S01]  /*5ba0*/  FADD.FTZ R145, R145, R252 ;  /* 0x000000fc91917221 */ /* 0x000fe20000010000 */
[----:B------:R-:W-:-:S02]  /*5bb0*/  UIADD3 UR5, UR27, 0x2, URZ ;  /* 0x000000021b057890 */ /* 0x000fc4000fffe03f */
[C---:B------:R-:W-:Y:S02]  /*5bc0*/  PRMT R252, R99.reuse, 0x7632, R252 ;  /* 0x0000763263fc7816 */ /* 0x040fe400000000fc */
[----:B------:R-:W-:Y:S01]  /*5bd0*/  PRMT R210, R99, 0x7610, R210 ;  /* 0x0000761063d27816 */ /* 0x000fe200000000d2 */
[----:B------:R-:W-:Y:S02]  /*5be0*/  ULOP3.LUT UR5, UR5, UR21, URZ, 0x3c, !UPT ;  /* 0x0000001505057292 */ /* 0x000fe4000f8e3c3f */
[----:B------:R-:W-:Y:S01]  /*5bf0*/  @!P5 HFMA2.BF16_V2 R0, -RZ.H0_H0, RZ.H0_H0, -R252.H0_H0 ;  /* 0x200000ffff00d231 */ /* 0x000fe200003409fc */
[----:B------:R-:W-:Y:S01]  /*5c00*/  PRMT R99, R210, 0x5410, R252 ;  /* 0x00005410d2637816 */ /* 0x000fe200000000fc */
[----:B------:R-:W-:Y:S01]  /*5c10*/  @!P1 HFMA2.BF16_V2 R83, -RZ.H0_H0, RZ.H0_H0, -R210.H0_H0 ;  /* 0x200000ffff539231 */ /* 0x000fe200003409d2 */
[----:B------:R-:W-:Y:S02]  /*5c20*/  FADD.FTZ R143, R143, R145 ;  /* 0x000000918f8f7221 */ /* 0x000fe40000010000 */
[----:B------:R-:W-:Y:S01]  /*5c30*/  FADD.FTZ R141, R141, R144 ;  /* 0x000000908d8d7221 */ /* 0x000fe20000010000 */
[----:B------:R-:W-:-:S02]  /*5c40*/  @!P5 PRMT R252, R0, 0x5410, RZ ;  /* 0x0000541000fcd816 */ /* 0x000fc400000000ff */
[----:B------:R-:W-:Y:S01]  /*5c50*/  LOP3.LUT R0, R95, UR5, RZ, 0x3c, !PT ;  /* 0x000000055f007c12 */ /* 0x000fe2000f8e3cff */
[----:B------:R-:W-:Y:S01]  /*5c60*/  FADD.FTZ R142, R142, R143 ;  /* 0x0000008f8e8e7221 */ /* 0x000fe20000010000 */
[----:B------:R-:W-:Y:S01]  /*5c70*/  @!P1 PRMT R210, R83, 0x5410, RZ ;  /* 0x0000541053d29816 */ /* 0x000fe200000000ff */
[----:B------:R-:W-:Y:S01]  /*5c80*/  FADD.FTZ R83, R140, R141 ;  /* 0x0000008d8c537221 */ /* 0x000fe20000010000 */
[----:B--2---:R-:W-:Y:S02]  /*5c90*/  FSEL R146, R10, -INF , !P3 ;  /* 0xff8000000a927808 */ /* 0x004fe40005800000 */
[----:B---3--:R-:W-:-:S03]  /*5ca0*/  FSEL R52, R11, -INF , !P2 ;  /* 0xff8000000b347808 */ /* 0x008fc60005000000 */
[----:B------:R1:W-:Y:S04]  /*5cb0*/  STL [R1+0xac], R146 ;  /* 0x0000ac9201007387 */ /* 0x0003e80000100800 */
[----:B------:R2:W-:Y:S01]  /*5cc0*/  STL [R1+0xa8], R52 ;  /* 0x0000a83401007387 */ /* 0x0005e20000100800 */
[----:B-1----:R-:W-:-:S04]  /*5cd0*/  FMNMX.FTZ R146, R146, R147, !PT ;  /* 0x0000009392927209 */ /* 0x002fc80007810000 */
[----:B--2---:R-:W-:-:S05]  /*5ce0*/  FMNMX.FTZ R52, R52, R146, !PT ;  /* 0x0000009234347209 */ /* 0x004fca0007810000 */
[----:B------:R-:W1:Y:S04]  /*5cf0*/  SHFL.BFLY PT, R53, R52, 0x2, 0x1f ;  /* 0x0c401f0034357f89 */ /* 0x000e6800000e0000 */
[----:B------:R-:W-:Y:S04]  /*5d00*/  STL [R1+0x4], R142 ;  /* 0x0000048e01007387 */ /* 0x000fe80000100800 */
[----:B------:R2:W-:Y:S01]  /*5d10*/  STL [R1+0xa4], R83 ;  /* 0x0000a45301007387 */ /* 0x0005e20000100800 */
[----:B-1----:R-:W-:Y:S01]  /*5d20*/  FMNMX.FTZ R141, R52, R53, !PT ;  /* 0x00000035348d7209 */ /* 0x002fe20007810000 */
[----:B------:R-:W-:-:S04]  /*5d30*/  IMAD.WIDE.U32 R52, R0, -0x326172a9, RZ ;  /* 0xcd9e8d5700347825 */ /* 0x000fc800078e00ff */
[----:B------:R-:W1:Y:S01]  /*5d40*/  SHFL.BFLY PT, R0, R141, 0x1, 0x1f ;  /* 0x0c201f008d007f89 */ /* 0x000e6200000e0000 */
[----:B--2---:R-:W-:-:S05]  /*5d50*/  LOP3.LUT R83, R53, UR26, R134, 0x96, !PT ;  /* 0x0000001a35537c12 */ /* 0x004fca000f8e9686 */
        /* <DEDUP_REMOVED lines=8> */
[----:B------:R-:W-:-:S04]  /*5de0*/  IMAD.WIDE.U32 R140, R140, -0x326172a9, RZ ;  /* 0xcd9e8d578c8c7825 */ /* 0x000fc800078e00ff */
[----:B------:R-:W-:-:S05]  /*5df0*/  IMAD.WIDE.U32 R142, R83, -0x2daee0ad, RZ ;  /* 0xd2511f53538e7825 */ /* 0x000fca00078e00ff */
[----:B------:R-:W-:Y:S02]  /*5e00*/  LOP3.LUT R83, R143, UR13, R146, 0x96, !PT ;  /* 0x0000000d8f537c12 */ /* 0x000fe4000f8e9692 */
[----:B------:R1:W2:Y:S04]  /*5e10*/  LDL.LU.64 R146, [R1+0x2a8] ;  /* 0x0002a80001927983 */ /* 0x0002a80000300a00 */
[----:B------:R3:W-:Y:S02]  /*5e20*/  STL.64 [R1+0xc8], R140 ;  /* 0x0000c88c01007387 */ /* 0x0007e40000100a00 */
[----:B---3--:R-:W-:Y:S02]  /*5e30*/  LOP3.LUT R140, R141, UR14, R144, 0x96, !PT ;  /* 0x0000000e8d8c7c12 */ /* 0x008fe4000f8e9690 */
[----:B------:R1:W3:Y:S03]  /*5e40*/  LDL.LU.64 R144, [R1+0x2a0] ;  /* 0x0002a00001907983 */ /* 0x0002e60000300a00 */
[----:B------:R-:W-:-:S05]  /*5e50*/  IMAD.WIDE.U32 R140, R140, -0x2daee0ad, RZ ;  /* 0xd2511f538c8c7825 */ /* 0x000fca00078e00ff */
[----:B------:R1:W-:Y:S01]  /*5e60*/  STL.64 [R1+0xb8], R140 ;  /* 0x0000b88c01007387 */ /* 0x0003e20000100a00 */
[----:B------:R-:W-:-:S03]  /*5e70*/  LOP3.LUT R212, R141, UR9, R142, 0x96, !PT ;  /* 0x000000098dd47c12 */ /* 0x000fc6000f8e968e */
[----:B------:R1:W2:Y:S04]  /*5e80*/  LDL.LU.64 R142, [R1+0x298] ;  /* 0x00029800018e7983 */ /* 0x0002a80000300a00 */
[----:B-1----:R1:W2:Y:S04]  /*5e90*/  LDL.LU.64 R140, [R1+0x290] ;  /* 0x00029000018c7983 */ /* 0x0022a80000300a00 */
[----:B------:R1:W-:Y:S04]  /*5ea0*/  STL [R1+0x288], R84 ;  /* 0x0002885401007387 */ /* 0x0003e80000100800 */
[----:B-1----:R-:W2:Y:S04]  /*5eb0*/  LDL.LU R84, [R1+0x38] ;  /* 0x0000380001547983 */ /* 0x002ea80000300800 */
[----:B------:R1:W-:Y:S04]  /*5ec0*/  STL [R1+0x284], R5 ;  /* 0x0002840501007387 */ /* 0x0003e80000100800 */
[----:B-1----:R-:W2:Y:S04]  /*5ed0*/  LDL.LU R5, [R1+0x4] ;  /* 0x0000040001057983 */ /* 0x002ea80000300800 */
[----:B------:R1:W-:Y:S04]  /*5ee0*/  STL [R1+0x280], R107 ;  /* 0x0002806b01007387 */ /* 0x0003e80000100800 */
[----:B-1----:R-:W2:Y:S04]  /*5ef0*/  LDL.LU R107, [R1+0x68] ;  /* 0x00006800016b7983 */ /* 0x002ea80000300800 */
[----:B------:R1:W-:Y:S04]  /*5f00*/  STL.64 [R1+0x278], R96 ;  /* 0x0002786001007387 */ /* 0x0003e80000100a00 */
[----:B-1----:R-:W2:Y:S04]  /*5f10*/  LDL.LU R97, [R1+0x70] ;  /* 0x0000700001617983 */ /* 0x002ea80000300800 */
[----:B------:R-:W2:Y:S04]  /*5f20*/  LDL.LU R96, [R1+0xa8] ;  /* 0x0000a80001607983 */ /* 0x000ea80000300800 */
[----:B------:R1:W-:Y:S04]  /*5f30*/  STL.64 [R1+0x270], R110 ;  /* 0x0002706e01007387 */ /* 0x0003e80000100a00 */
[----:B-1----:R-:W3:Y:S04]  /*5f40*/  LDL.LU R111, [R1+0x6c] ;  /* 0x00006c00016f7983 */ /* 0x002ee80000300800 */
[----:B------:R-:W3:Y:S04]  /*5f50*/  LDL.LU R110, [R1+0x94] ;  /* 0x00009400016e7983 */ /* 0x000ee80000300800 */
[----:B------:R1:W-:Y:S04]  /*5f60*/  STL.64 [R1+0x268], R112 ;  /* 0x0002687001007387 */ /* 0x0003e80000100a00 */
[----:B-1----:R-:W4:Y:S04]  /*5f70*/  LDL.LU R112, [R1+0x9c] ;  /* 0x00009c0001707983 */ /* 0x002f280000300800 */
[----:B------:R1:W-:Y:S04]  /*5f80*/  STL [R1+0x260], R106 ;  /* 0x0002606a01007387 */ /* 0x0003e80000100800 */
[----:B-1----:R-:W4:Y:S04]  /*5f90*/  LDL.LU R106, [R1+0xac] ;  /* 0x0000ac00016a7983 */ /* 0x002f280000300800 */
[----:B------:R-:W-:Y:S04]  /*5fa0*/  STL [R1+0x25c], R109 ;  /* 0x00025c6d01007387 */ /* 0x000fe80000100800 */
[----:B------:R-:W-:Y:S04]  /*5fb0*/  STL [R1+0x258], R108 ;  /* 0x0002586c01007387 */ /* 0x000fe80000100800 */
[----:B------:R-:W-:Y:S04]  /*5fc0*/  STL [R1+0x254], R103 ;  /* 0x0002546701007387 */ /* 0x000fe80000100800 */
[----:B------:R1:W-:Y:S04]  /*5fd0*/  STL [R1+0x250], R102 ;  /* 0x0002506601007387 */ /* 0x0003e80000100800 */
[----:B-1----:R-:W4:Y:S04]  /*5fe0*/  LDL.LU.64 R102, [R1+0xc8] ;  /* 0x0000c80001667983 */ /* 0x002f280000300a00 */
[----:B------:R-:W-:Y:S04]  /*5ff0*/  STL [R1+0x24c], R105 ;  /* 0x00024c6901007387 */ /* 0x000fe80000100800 */
[----:B------:R1:W-:Y:S01]  /*6000*/  STL [R1+0x248], R104 ;  /* 0x0002486801007387 */ /* 0x0003e20000100800 */
[----:B------:R-:W-:-:S03]  /*6010*/  IMAD.WIDE.U32 R108, R83, -0x326172a9, RZ ;  /* 0xcd9e8d57536c7825 */ /* 0x000fc600078e00ff */
[----:B------:R-:W-:Y:S04]  /*6020*/  STL [R1+0x244], R252 ;  /* 0x000244fc01007387 */ /* 0x000fe80000100800 */
[----:B------:R-:W-:Y:S01]  /*6030*/  STL [R1+0x240], R164 ;  /* 0x000240a401007387 */ /* 0x000fe20000100800 */
[----:B-1----:R-:W-:Y:S02]  /*6040*/  IMAD.WIDE.U32 R104, R212, -0x326172a9, RZ ;  /* 0xcd9e8d57d4687825 */ /* 0x002fe400078e00ff */
[----:B------:R-:W1:Y:S01]  /*6050*/  LDC.U8 R212, c[0x0][0x2d8] ;  /* 0x0000b600ffd47b82 */ /* 0x000e620000000000 */
[----:B------:R-:W-:Y:S04]  /*6060*/  STL.64 [R1+0x238], R114 ;  /* 0x0002387201007387 */ /* 0x000fe80000100a00 */
[----:B------:R-:W-:Y:S04]  /*6070*/  STL [R1+0x234], R3 ;  /* 0x0002340301007387 */ /* 0x000fe80000100800 */
[----:B------:R1:W-:Y:S01]  /*6080*/  STL [R1+0x230], R2 ;  /* 0x0002300201007387 */ /* 0x0003e20000100800 */
[----:B------:R-:W-:Y:S01]  /*6090*/  FSETP.NEU.FTZ.AND P1, PT, R0, -INF , PT ;  /* 0xff8000000000780b */ /* 0x000fe20003f3d000 */
[----:B--2---:R-:W-:Y:S01]  /*60a0*/  IMAD.MOV.U32 R113, RZ, RZ, R96 ;  /* 0x000000ffff717224 */ /* 0x004fe200078e0060 */
[----:B------:R-:W-:-:S04]  /*60b0*/  LOP3.LUT R96, R105, UR29, R108, 0x96, !PT ;  /* 0x0000001d69607c12 */ /* 0x000fc8000f8e966c */
[----:B-1----:R-:W-:-:S04]  /*60c0*/  LOP3.LUT R2, R96, 0xff, RZ, 0xc0, !PT ;  /* 0x000000ff60027812 */ /* 0x002fc800078ec0ff */
[----:B------:R-:W-:Y:S02]  /*60d0*/  ISETP.GE.U32.AND P2, PT, R212, R2, PT ;  /* 0x00000002d400720c */ /* 0x000fe40003f46070 */
[----:B------:R-:W-:-:S04]  /*60e0*/  LOP3.LUT R2, R96, 0xffff, RZ, 0xc0, !PT ;  /* 0x0000ffff60027812 */ /* 0x000fc800078ec0ff */
[----:B------:R-:W-:-:S04]  /*60f0*/  SHF.R.U32.HI R2, RZ, 0x8, R2 ;  /* 0x00000008ff027819 */ /* 0x000fc80000011602 */
[----:B------:R-:W-:-:S04]  /*6100*/  LOP3.LUT R2, R2, 0xffff, RZ, 0xc0, !PT ;  /* 0x0000ffff02027812 */ /* 0x000fc800078ec0ff */
[----:B------:R-:W-:Y:S02]  /*6110*/  ISETP.GE.U32.AND P3, PT, R212, R2, PT ;  /* 0x00000002d400720c */ /* 0x000fe40003f66070 */
[--C-:B------:R-:W-:Y:S02]  /*6120*/  SHF.R.U32.HI R2, RZ, 0x10, R96.reuse ;  /* 0x00000010ff027819 */ /* 0x100fe40000011660 */
[----:B------:R-:W-:Y:S02]  /*6130*/  SHF.R.U32.HI R96, RZ, 0x18, R96 ;  /* 0x00000018ff607819 */ /* 0x000fe40000011660 */
[----:B------:R-:W-:Y:S02]  /*6140*/  LOP3.LUT R2, R2, 0xff, RZ, 0xc0, !PT ;  /* 0x000000ff02027812 */ /* 0x000fe400078ec0ff */
[----:B------:R-:W-:Y:S01]  /*6150*/  ISETP.GE.U32.AND P6, PT, R212, R96, PT ;  /* 0x00000060d400720c */ /* 0x000fe20003fc6070 */
[----:B---3--:R-:W-:Y:S02]  /*6160*/  IMAD.MOV.U32 R108, RZ, RZ, R110 ;  /* 0x000000ffff6c7224 */ /* 0x008fe400078e006e */
[----:B------:R-:W-:-:S02]  /*6170*/  FADD.FTZ R96, R84, R5 ;  /* 0x0000000554607221 */ /* 0x000fc40000010000 */
[----:B------:R-:W-:Y:S01]  /*6180*/  FMUL.FTZ R5, R0, c[0x0][0x23c] ;  /* 0x00008f0000057a20 */ /* 0x000fe20000410000 */
[----:B------:R-:W-:Y:S02]  /*6190*/  ISETP.GE.U32.AND P4, PT, R212, R2, PT ;  /* 0x00000002d400720c */ /* 0x000fe40003f86070 */
[----:B------:R-:W-:Y:S02]  /*61a0*/  LOP3.LUT R2, R104, 0xff, RZ, 0xc0, !PT ;  /* 0x000000ff68027812 */ /* 0x000fe400078ec0ff */
[----:B------:R-:W-:Y:S02]  /*61b0*/  FSEL R164, R5, RZ, P1 ;  /* 0x000000ff05a47208 */ /* 0x000fe40000800000 */
[----:B------:R-:W-:Y:S01]  /*61c0*/  ISETP.GE.U32.AND P5, PT, R212, R2, PT ;  /* 0x00000002d400720c */ /* 0x000fe20003fa6070 */
[----:B------:R-:W-:Y:S01]  /*61d0*/  IMAD.MOV.U32 R252, RZ, RZ, R113 ;  /* 0x000000fffffc7224 */ /* 0x000fe200078e0071 */
[----:B------:R-:W-:Y:S02]  /*61e0*/  SHF.R.U32.HI R2, RZ, 0x18, R104 ;  /* 0x00000018ff027819 */ /* 0x000fe40000011668 */
[----:B------:R-:W-:-:S02]  /*61f0*/  LOP3.LUT R84, R104, 0xffff, RZ, 0xc0, !PT ;  /* 0x0000ffff68547812 */ /* 0x000fc400078ec0ff */
[----:B------:R-:W-:Y:S01]  /*6200*/  SHF.R.U32.HI R5, RZ, 0x10, R104 ;  /* 0x00000010ff057819 */ /* 0x000fe20000011668 */
[----:B------:R-:W-:Y:S01]  /*6210*/  FFMA.FTZ R104, R167, c[0x0][0x23c], -R164 ;  /* 0x00008f00a7687a23 */ /* 0x000fe200000108a4 */
[----:B----4-:R-:W-:Y:S01]  /*6220*/  LOP3.LUT R83, R109, UR10, R102, 0x96, !PT ;  /* 0x0000000a6d537c12 */ /* 0x010fe2000f8e9666 */
[----:B------:R-:W-:Y:S02]  /*6230*/  IMAD.MOV.U32 R102, RZ, RZ, R106 ;  /* 0x000000ffff667224 */ /* 0x000fe400078e006a */
[----:B------:R-:W2:Y:S04]  /*6240*/  LDL.LU R106, [R1+0x28] ;  /* 0x00002800016a7983 */ /* 0x000ea80000300800 */
[----:B------:R-:W3:Y:S01]  /*6250*/  LDL.LU R110, [R1+0x24] ;  /* 0x00002400016e7983 */ /* 0x000ee20000300800 */
[----:B------:R-:W-:-:S03]  /*6260*/  IMAD.MOV.U32 R109, RZ, RZ, R112 ;  /* 0x000000ffff6d7224 */ /* 0x000fc600078e0070 */
[----:B------:R-:W4:Y:S01]  /*6270*/  LDL.LU R112, [R1+0xa4] ;  /* 0x0000a40001707983 */ /* 0x000f220000300800 */
[----:B------:R-:W-:Y:S02]  /*6280*/  IMAD.MOV.U32 R167, RZ, RZ, R109 ;  /* 0x000000ffffa77224 */ /* 0x000fe400078e006d */
[--C-:B------:R-:W-:Y:S01]  /*6290*/  FFMA.FTZ R109, R176, c[0x0][0x23c], -R164.reuse ;  /* 0x00008f00b06d7a23 */ /* 0x100fe200000108a4 */
[----:B------:R-:W4:Y:S01]  /*62a0*/  LDL.LU R113, [R1+0x2c] ;  /* 0x00002c0001717983 */ /* 0x000f220000300800 */
[----:B------:R-:W-:Y:S02]  /*62b0*/  FFMA.FTZ R103, R165, c[0x0][0x23c], -R164 ;  /* 0x00008f00a5677a23 */ /* 0x000fe400000108a4 */
[----:B------:R-:W-:Y:S02]  /*62c0*/  IMAD.MOV.U32 R176, RZ, RZ, R108 ;  /* 0x000000ffffb07224 */ /* 0x000fe400078e006c */
[----:B------:R-:W-:Y:S02]  /*62d0*/  IMAD.MOV.U32 R165, RZ, RZ, R102 ;  /* 0x000000ffffa57224 */ /* 0x000fe400078e0066 */
[----:B------:R-:W-:-:S02]  /*62e0*/  FFMA.FTZ R108, R177, c[0x0][0x23c], -R164 ;  /* 0x00008f00b16c7a23 */ /* 0x000fc400000108a4 */
[--C-:B------:R-:W-:Y:S02]  /*62f0*/  FFMA.FTZ R102, R166, c[0x0][0x23c], -R164.reuse ;  /* 0x00008f00a6667a23 */ /* 0x100fe400000108a4 */
[--C-:B------:R-:W-:Y:S02]  /*6300*/  FFMA.FTZ R177, R190, c[0x0][0x23c], -R164.reuse ;  /* 0x00008f00beb17a23 */ /* 0x100fe400000108a4 */
[--C-:B------:R-:W-:Y:S02]  /*6310*/  FFMA.FTZ R190, R236, c[0x0][0x23c], -R164.reuse ;  /* 0x00008f00ecbe7a23 */ /* 0x100fe400000108a4 */
[--C-:B------:R-:W-:Y:S02]  /*6320*/  FFMA.FTZ R166, R237, c[0x0][0x23c], -R164.reuse ;  /* 0x00008f00eda67a23 */ /* 0x100fe400000108a4 */
[----:B------:R-:W4:Y:S01]  /*6330*/  LDL.LU.64 R236, [R1+0xb8] ;  /* 0x0000b80001ec7983 */ /* 0x000f220000300a00 */
[--C-:B------:R-:W-:Y:S01]  /*6340*/  FFMA.FTZ R115, R160, c[0x0][0x23c], -R164.reuse ;  /* 0x00008f00a0737a23 */ /* 0x100fe200000108a4 */
[----:B------:R-:W-:Y:S01]  /*6350*/  ISETP.GE.U32.AND P1, PT, R212, R2, PT ;  /* 0x00000002d400720c */ /* 0x000fe20003f26070 */
        /* <DEDUP_REMOVED lines=21> */
[----:B------:R-:W-:Y:S02]  /*64b0*/  FFMA.FTZ R165, R252, c[0x0][0x23c], -R164 ;  /* 0x00008f00fca57a23 */ /* 0x000fe400000108a4 */
[----:B------:R-:W-:Y:S08]  /*64c0*/  MUFU.EX2 R252, R248 ;  /* 0x000000f800fc7308 */ /* 0x000ff00000000800 */
[----:B------:R-:W-:Y:S08]  /*64d0*/  MUFU.EX2 R239, R239 ;  /* 0x000000ef00ef7308 */ /* 0x000ff00000000800 */
[----:B------:R-:W-:Y:S08]  /*64e0*/  MUFU.EX2 R238, R238 ;  /* 0x000000ee00ee7308 */ /* 0x000ff00000000800 */
[----:B------:R-:W-:Y:S01]  /*64f0*/  MUFU.EX2 R235, R235 ;  /* 0x000000eb00eb7308 */ /* 0x000fe20000000800 */
[----:B------:R-:W-:-:S04]  /*6500*/  UIADD3 UR4, UR27, 0x3, URZ ;  /* 0x000000031b047890 */ /* 0x000fc8000fffe03f */
[----:B------:R-:W-:-:S03]  /*6510*/  ULOP3.LUT UR4, UR4, UR21, URZ, 0x3c, !UPT ;  /* 0x0000001504047292 */ /* 0x000fc6000f8e3c3f */
[----:B------:R-:W-:Y:S08]  /*6520*/  MUFU.EX2 R234, R234 ;  /* 0x000000ea00ea7308 */ /* 0x000ff00000000800 */
[----:B--2---:R-:W-:Y:S08]  /*6530*/  MUFU.EX2 R160, R106 ;  /* 0x0000006a00a07308 */ /* 0x004ff00000000800 */
[----:B---3--:R1:W2:Y:S01]  /*6540*/  MUFU.EX2 R106, R110 ;  /* 0x0000006e006a7308 */ /* 0x0082a20000000800 */
[----:B----4-:R-:W-:-:S02]  /*6550*/  FADD.FTZ R251, R113, R112 ;  /* 0x0000007071fb7221 */ /* 0x010fc40000010000 */
[----:B------:R-:W-:-:S04]  /*6560*/  IMAD.WIDE.U32 R112, R83, -0x2daee0ad, RZ ;  /* 0xd2511f5353707825 */ /* 0x000fc800078e00ff */
[----:B-1----:R-:W-:Y:S02]  /*6570*/  IMAD.MOV.U32 R110, RZ, RZ, R97 ;  /* 0x000000ffff6e7224 */ /* 0x002fe400078e0061 */
[----:B------:R-:W-:Y:S02]  /*6580*/  IMAD.MOV.U32 R97, RZ, RZ, R215 ;  /* 0x000000ffff617224 */ /* 0x000fe400078e00d7 */
[----:B------:R-:W-:Y:S02]  /*6590*/  FFMA.FTZ R215, R243, c[0x0][0x23c], -R164 ;  /* 0x00008f00f3d77a23 */ /* 0x000fe400000108a4 */
[----:B------:R-:W-:Y:S01]  /*65a0*/  FADD.FTZ R164, R249, R96 ;  /* 0x00000060f9a47221 */ /* 0x000fe20000010000 */
[----:B--2---:R-:W-:Y:S01]  /*65b0*/  F2FP.BF16.PACK_AB R249, R106, R160 ;  /* 0x000000a06af9723e */ /* 0x004fe200000010ff */
[----:B------:R-:W1:Y:S01]  /*65c0*/  MUFU.EX2 R243, R250 ;  /* 0x000000fa00f37308 */ /* 0x000e620000000800 */
[----:B------:R-:W-:Y:S02]  /*65d0*/  LOP3.LUT R96, R113, UR28, R236, 0x96, !PT ;  /* 0x0000001c71607c12 */ /* 0x000fe4000f8e96ec */
[----:B------:R-:W-:Y:S01]  /*65e0*/  PRMT R248, R249, 0x7632, R248 ;  /* 0x00007632f9f87816 */ /* 0x000fe200000000f8 */
[----:B------:R-:W-:Y:S01]  /*65f0*/  @!P2 HFMA2.BF16_V2 R151, -RZ.H0_H0, RZ.H0_H0, -R249.H0_H0 ;  /* 0x200000ffff97a231 */ /* 0x000fe200003409f9 */
[----:B------:R-:W-:-:S02]  /*6600*/  LOP3.LUT R236, R112, 0xff, RZ, 0xc0, !PT ;  /* 0x000000ff70ec7812 */ /* 0x000fc400078ec0ff */
[----:B------:R-:W-:Y:S02]  /*6610*/  PRMT R83, R249, 0x5410, R248 ;  /* 0x00005410f9537816 */ /* 0x000fe400000000f8 */
[----:B------:R-:W-:Y:S02]  /*6620*/  @!P2 PRMT R249, R151, 0x5410, RZ ;  /* 0x0000541097f9a816 */ /* 0x000fe400000000ff */
[----:B------:R-:W-:Y:S02]  /*6630*/  ISETP.GE.U32.AND P2, PT, R212, R236, PT ;  /* 0x000000ecd400720c */ /* 0x000fe40003f46070 */
[----:B------:R-:W-:Y:S01]  /*6640*/  LOP3.LUT R236, R112, 0xffff, RZ, 0xc0, !PT ;  /* 0x0000ffff70ec7812 */ /* 0x000fe200078ec0ff */
[----:B------:R-:W-:Y:S01]  /*6650*/  IMAD.MOV.U32 R113, RZ, RZ, R110 ;  /* 0x000000ffff717224 */ /* 0x000fe200078e006e */
[----:B------:R-:W-:Y:S01]  /*6660*/  @!P3 HFMA2.BF16_V2 R82, -RZ.H0_H0, RZ.H0_H0, -R248.H0_H0 ;  /* 0x200000ffff52b231 */ /* 0x000fe200003409f8 */
[----:B------:R-:W-:Y:S01]  /*6670*/  IMAD.MOV.U32 R110, RZ, RZ, R107 ;  /* 0x000000ffff6e7224 */ /* 0x000fe200078e006b */
[--C-:B------:R-:W-:Y:S01]  /*6680*/  SHF.R.U32.HI R151, RZ, 0x10, R112.reuse ;  /* 0x00000010ff977819 */ /* 0x100fe20000011670 */
[----:B------:R-:W-:Y:S01]  /*6690*/  FADD.FTZ R107, R152, R251 ;  /* 0x000000fb986b7221 */ /* 0x000fe20000010000 */
[----:B------:R-:W-:Y:S01]  /*66a0*/  SHF.R.U32.HI R237, RZ, 0x18, R112 ;  /* 0x00000018ffed7819 */ /* 0x000fe20000011670 */
[----:B------:R2:W-:Y:S01]  /*66b0*/  MUFU.EX2 R152, R244 ;  /* 0x000000f400987308 */ /* 0x0005e20000000800 */
[----:B------:R-:W-:-:S02]  /*66c0*/  @!P3 PRMT R248, R82, 0x5410, RZ ;  /* 0x0000541052f8b816 */ /* 0x000fc400000000ff */
[----:B-1----:R-:W-:-:S05]  /*66d0*/  F2FP.BF16.PACK_AB R251, R243, R252 ;  /* 0x000000fcf3fb723e */ /* 0x002fca00000010ff */
[----:B------:R-:W1:Y:S01]  /*66e0*/  MUFU.EX2 R112, R245 ;  /* 0x000000f500707308 */ /* 0x000e620000000800 */
[----:B------:R-:W-:Y:S02]  /*66f0*/  SHF.R.U32.HI R82, RZ, 0x8, R84 ;  /* 0x00000008ff527819 */ /* 0x000fe40000011654 */
[----:B------:R-:W-:Y:S01]  /*6700*/  PRMT R250, R251, 0x7632, R250 ;  /* 0x00007632fbfa7816 */ /* 0x000fe200000000fa */
[----:B------:R-:W-:Y:S01]  /*6710*/  @!P4 HFMA2.BF16_V2 R150, -RZ.H0_H0, RZ.H0_H0, -R251.H0_H0 ;  /* 0x200000ffff96c231 */ /* 0x000fe200003409fb */
[----:B------:R-:W-:Y:S02]  /*6720*/  LOP3.LUT R82, R82, 0xffff, RZ, 0xc0, !PT ;  /* 0x0000ffff52527812 */ /* 0x000fe400078ec0ff */
[----:B--2---:R-:W-:Y:S01]  /*6730*/  LOP3.LUT R244, R5, 0xff, RZ, 0xc0, !PT ;  /* 0x000000ff05f47812 */ /* 0x004fe200078ec0ff */
[----:B------:R-:W-:Y:S01]  /*6740*/  @!P6 HFMA2.BF16_V2 R93, -RZ.H0_H0, RZ.H0_H0, -R250.H0_H0 ;  /* 0x200000ffff5de231 */ /* 0x000fe200003409fa */
[----:B------:R-:W-:Y:S01]  /*6750*/  ISETP.GE.U32.AND P3, PT, R212, R82, PT ;  /* 0x00000052d400720c */ /* 0x000fe20003f66070 */
[----:B------:R-:W-:Y:S01]  /*6760*/  FADD.FTZ R164, R160, R164 ;  /* 0x000000a4a0a47221 */ /* 0x000fe20000010000 */
[----:B------:R-:W-:Y:S01]  /*6770*/  PRMT R82, R251, 0x5410, R250 ;  /* 0x00005410fb527816 */ /* 0x000fe200000000fa */
[----:B------:R-:W-:Y:S01]  /*6780*/  FADD.FTZ R252, R252, R107 ;  /* 0x0000006bfcfc7221 */ /* 0x000fe20000010000 */
[----:B------:R-:W-:Y:S01]  /*6790*/  @!P6 PRMT R250, R93, 0x5410, RZ ;  /* 0x000054105dfae816 */ /* 0x000fe200000000ff */
[----:B------:R-:W-:Y:S01]  /*67a0*/  MUFU.EX2 R233, R233 ;  /* 0x000000e900e97308 */ /* 0x000fe20000000800 */
[----:B-1----:R-:W-:Y:S01]  /*67b0*/  F2FP.BF16.PACK_AB R245, R152, R112 ;  /* 0x0000007098f5723e */ /* 0x002fe200000010ff */
[----:B------:R-:W2:Y:S01]  /*67c0*/  LDL.LU R84, [R1+0x288] ;  /* 0x0002880001547983 */ /* 0x000ea20000300800 */
[----:B------:R-:W-:-:S02]  /*67d0*/  ISETP.GE.U32.AND P6, PT, R212, R244, PT ;  /* 0x000000f4d400720c */ /* 0x000fc40003fc6070 */
[----:B------:R-:W-:Y:S02]  /*67e0*/  SHF.R.U32.HI R93, RZ, 0x10, R96 ;  /* 0x00000010ff5d7819 */ /* 0x000fe40000011660 */
[----:B------:R-:W-:Y:S01]  /*67f0*/  @!P4 PRMT R251, R150, 0x5410, RZ ;  /* 0x0000541096fbc816 */ /* 0x000fe200000000ff */
[----:B------:R-:W-:Y:S01]  /*6800*/  MUFU.EX2 R160, R246 ;  /* 0x000000f600a07308 */ /* 0x000fe20000000800 */
[----:B------:R-:W-:Y:S01]  /*6810*/  PRMT R244, R245, 0x7632, R244 ;  /* 0x00007632f5f47816 */ /* 0x000fe200000000f4 */
[----:B------:R-:W-:Y:S01]  /*6820*/  @!P5 HFMA2.BF16_V2 R149, -RZ.H0_H0, RZ.H0_H0, -R245.H0_H0 ;  /* 0x200000ffff95d231 */ /* 0x000fe200003409f5 */
[----:B------:R-:W-:Y:S01]  /*6830*/  LOP3.LUT R93, R93, 0xff, RZ, 0xc0, !PT ;  /* 0x000000ff5d5d7812 */ /* 0x000fe200078ec0ff */
[----:B------:R-:W-:Y:S01]  /*6840*/  FADD.FTZ R164, R106, R164 ;  /* 0x000000a46aa47221 */ /* 0x000fe20000010000 */
[----:B------:R-:W-:Y:S01]  /*6850*/  SHF.R.U32.HI R236, RZ, 0x8, R236 ;  /* 0x00000008ffec7819 */ /* 0x000fe200000116ec */
[----:B------:R-:W3:Y:S02]  /*6860*/  LDL.LU R5, [R1+0x284] ;  /* 0x0002840001057983 */ /* 0x000ee40000300800 */
[----:B------:R-:W1:Y:S01]  /*6870*/  MUFU.EX2 R150, R247 ;  /* 0x000000f700967308 */ /* 0x000e620000000800 */
[----:B------:R-:W-:Y:S01]  /*6880*/  @!P3 HFMA2.BF16_V2 R91, -RZ.H0_H0, RZ.H0_H0, -R244.H0_H0 ;  /* 0x200000ffff5bb231 */ /* 0x000fe200003409f4 */
[----:B------:R-:W-:-:S06]  /*6890*/  ISETP.GE.U32.AND P4, PT, R212, R93, PT ;  /* 0x0000005dd400720c */ /* 0x000fcc0003f86070 */
[----:B------:R-:W-:Y:S01]  /*68a0*/  MUFU.EX2 R106, R242 ;  /* 0x000000f2006a7308 */ /* 0x000fe20000000800 */
[----:B------:R-:W-:Y:S01]  /*68b0*/  PRMT R93, R245, 0x5410, R244 ;  /* 0x00005410f55d7816 */ /* 0x000fe200000000f4 */
[----:B------:R-:W-:Y:S01]  /*68c0*/  FADD.FTZ R112, R112, R164 ;  /* 0x000000a470707221 */ /* 0x000fe20000010000 */
[----:B------:R-:W-:Y:S01]  /*68d0*/  @!P3 PRMT R244, R91, 0x5410, RZ ;  /* 0x000054105bf4b816 */ /* 0x000fe200000000ff */
[----:B------:R-:W3:Y:S01]  /*68e0*/  LDL.LU R107, [R1+0x280] ;  /* 0x00028000016b7983 */ /* 0x000ee20000300800 */
[----:B------:R-:W-:Y:S02]  /*68f0*/  LOP3.LUT R91, R96, 0xff, RZ, 0xc0, !PT ;  /* 0x000000ff605b7812 */ /* 0x000fe400078ec0ff */
[----:B------:R-:W-:Y:S02]  /*6900*/  @!P5 PRMT R245, R149, 0x5410, RZ ;  /* 0x0000541095f5d816 */ /* 0x000fe400000000ff */
[----:B------:R-:W-:Y:S02]  /*6910*/  ISETP.GE.U32.AND P5, PT, R212, R91, PT ;  /* 0x0000005bd400720c */ /* 0x000fe40003fa6070 */
[----:B------:R-:W-:-:S02]  /*6920*/  SHF.R.U32.HI R91, RZ, 0x18, R96 ;  /* 0x00000018ff5b7819 */ /* 0x000fc40000011660 */
[----:B-1----:R-:W-:Y:S01]  /*6930*/  F2FP.BF16.PACK_AB R247, R160, R150 ;  /* 0x00000096a0f7723e */ /* 0x002fe200000010ff */
[----:B------:R1:W1:Y:S01]  /*6940*/  MUFU.EX2 R149, R240 ;  /* 0x000000f000957308 */ /* 0x0002620000000800 */
[----:B------:R-:W-:Y:S02]  /*6950*/  ISETP.GE.U32.AND P3, PT, R212, R91, PT ;  /* 0x0000005bd400720c */ /* 0x000fe40003f66070 */
[----:B------:R-:W-:Y:S02]  /*6960*/  LOP3.LUT R91, R96, 0xffff, RZ, 0xc0, !PT ;  /* 0x0000ffff605b7812 */ /* 0x000fe400078ec0ff */
[----:B------:R-:W-:Y:S02]  /*6970*/  PRMT R246, R247, 0x7632, R246 ;  /* 0x00007632f7f67816 */ /* 0x000fe400000000f6 */
[----:B------:R-:W-:Y:S01]  /*6980*/  SHF.R.U32.HI R91, RZ, 0x8, R91 ;  /* 0x00000008ff5b7819 */ /* 0x000fe2000001165b */
[----:B------:R1:W1:Y:S02]  /*6990*/  MUFU.EX2 R96, R241 ;  /* 0x000000f100607308 */ /* 0x0002640000000800 */
[----:B------:R-:W-:Y:S01]  /*69a0*/  @!P1 HFMA2.BF16_V2 R81, -RZ.H0_H0, RZ.H0_H0, -R246.H0_H0 ;  /* 0x200000ffff519231 */ /* 0x000fe200003409f6 */
[----:B-1----:R-:W-:-:S02]  /*69b0*/  LOP3.LUT R240, R91, 0xffff, RZ, 0xc0, !PT ;  /* 0x0000ffff5bf07812 */ /* 0x002fc400078ec0ff */
[----:B------:R-:W-:Y:S02]  /*69c0*/  PRMT R91, R247, 0x5410, R246 ;  /* 0x00005410f75b7816 */ /* 0x000fe400000000f6 */
[----:B------:R-:W-:Y:S02]  /*69d0*/  @!P1 PRMT R246, R81, 0x5410, RZ ;  /* 0x0000541051f69816 */ /* 0x000fe400000000ff */
[----:B------:R-:W-:Y:S01]  /*69e0*/  ISETP.GE.U32.AND P1, PT, R212, R240, PT ;  /* 0x000000f0d400720c */ /* 0x000fe20003f26070 */
[----:B------:R-:W-:Y:S01]  /*69f0*/  @!P6 HFMA2.BF16_V2 R148, -RZ.H0_H0, RZ.H0_H0, -R247.H0_H0 ;  /* 0x200000ffff94e231 */ /* 0x000fe200003409f7 */
[----:B------:R-:W-:-:S04]  /*6a00*/  F2FP.BF16.PACK_AB R241, R149, R106 ;  /* 0x0000006a95f1723e */ /* 0x000fc800000010ff */
[----:B------:R-:W-:Y:S01]  /*6a10*/  @!P6 PRMT R247, R148, 0x5410, RZ ;  /* 0x0000541094f7e816 */ /* 0x000fe200000000ff */
[----:B------:R-:W-:Y:S01]  /*6a20*/  FADD.FTZ R148, R243, R252 ;  /* 0x000000fcf3947221 */ /* 0x000fe20000010000 */
[----:B------:R-:W-:Y:S01]  /*6a30*/  PRMT R240, R241, 0x7632, R240 ;  /* 0x00007632f1f07816 */ /* 0x000fe200000000f0 */
[----:B------:R-:W-:Y:S01]  /*6a40*/  @!P5 HFMA2.BF16_V2 R147, -RZ.H0_H0, RZ.H0_H0, -R241.H0_H0 ;  /* 0x200000ffff93d231 */ /* 0x000fe200003409f1 */
[----:B------:R-:W-:Y:S02]  /*6a50*/  F2FP.BF16.PACK_AB R243, R239, R96 ;  /* 0x00000060eff3723e */ /* 0x000fe400000010ff */
[----:B------:R-:W-:Y:S01]  /*6a60*/  PRMT R81, R241, 0x5410, R240 ;  /* 0x00005410f1517816 */ /* 0x000fe200000000f0 */
[----:B------:R-:W-:Y:S01]  /*6a70*/  @!P1 HFMA2.BF16_V2 R80, -RZ.H0_H0, RZ.H0_H0, -R240.H0_H0 ;  /* 0x200000ffff509231 */ /* 0x000fe200003409f0 */
[----:B------:R-:W-:Y:S02]  /*6a80*/  @!P5 PRMT R241, R147, 0x5410, RZ ;  /* 0x0000541093f1d816 */ /* 0x000fe400000000ff */
[----:B------:R-:W-:-:S02]  /*6a90*/  PRMT R242, R243, 0x7632, R242 ;  /* 0x00007632f3f27816 */ /* 0x000fc400000000f2 */
[----:B------:R-:W-:Y:S02]  /*6aa0*/  ISETP.GE.U32.AND P5, PT, R212, R237, PT ;  /* 0x000000edd400720c */ /* 0x000fe40003fa6070 */
[----:B------:R-:W-:Y:S02]  /*6ab0*/  LOP3.LUT R236, R236, 0xffff, RZ, 0xc0, !PT ;  /* 0x0000ffffecec7812 */ /* 0x000fe400078ec0ff */
[----:B------:R-:W-:Y:S01]  /*6ac0*/  F2FP.BF16.PACK_AB R237, R235, R238 ;  /* 0x000000eeebed723e */ /* 0x000fe200000010ff */
[----:B------:R-:W-:Y:S01]  /*6ad0*/  @!P3 HFMA2.BF16_V2 R87, -RZ.H0_H0, RZ.H0_H0, -R242.H0_H0 ;  /* 0x200000ffff57b231 */ /* 0x000fe200003409f2 */
[----:B------:R-:W-:Y:S02]  /*6ae0*/  @!P1 PRMT R240, R80, 0x5410, RZ ;  /* 0x0000541050f09816 */ /* 0x000fe400000000ff */
[----:B------:R-:W-:Y:S01]  /*6af0*/  ISETP.GE.U32.AND P1, PT, R212, R236, PT ;  /* 0x000000ecd400720c */ /* 0x000fe20003f26070 */
[----:B------:R-:W-:Y:S01]  /*6b00*/  @!P2 HFMA2.BF16_V2 R145, -RZ.H0_H0, RZ.H0_H0, -R237.H0_H0 ;  /* 0x200000ffff91a231 */ /* 0x000fe200003409ed */
[----:B------:R-:W-:Y:S01]  /*6b10*/  PRMT R236, R237, 0x7632, R236 ;  /* 0x00007632edec7816 */ /* 0x000fe200000000ec */
[----:B------:R-:W-:Y:S01]  /*6b20*/  FADD.FTZ R148, R150, R148 ;  /* 0x0000009496947221 */ /* 0x000fe20000010000 */
[----:B------:R-:W-:-:S02]  /*6b30*/  PRMT R80, R243, 0x5410, R242 ;  /* 0x00005410f3507816 */ /* 0x000fc400000000f2 */
[----:B------:R-:W-:Y:S02]  /*6b40*/  @!P3 PRMT R242, R87, 0x5410, RZ ;  /* 0x0000541057f2b816 */ /* 0x000fe400000000ff */
[----:B------:R-:W-:Y:S01]  /*6b50*/  PRMT R87, R237, 0x5410, R236 ;  /* 0x00005410ed577816 */ /* 0x000fe200000000ec */
[----:B------:R-:W-:Y:S01]  /*6b60*/  FADD.FTZ R160, R160, R148 ;  /* 0x00000094a0a07221 */ /* 0x000fe20000010000 */
[----:B------:R-:W-:Y:S02]  /*6b70*/  @!P2 PRMT R237, R145, 0x5410, RZ ;  /* 0x0000541091eda816 */ /* 0x000fe400000000ff */
[----:B------:R-:W-:Y:S01]  /*6b80*/  LOP3.LUT R145, R95, UR4, RZ, 0x3c, !PT ;  /* 0x000000045f917c12 */ /* 0x000fe2000f8e3cff */
[----:B------:R-:W-:Y:S02]  /*6b90*/  FADD.FTZ R152, R152, R112 ;  /* 0x0000007098987221 */ /* 0x000fe40000010000 */
[----:B------:R-:W-:Y:S02]  /*6ba0*/  IMAD.MOV.U32 R112, RZ, RZ, R97 ;  /* 0x000000ffff707224 */ /* 0x000fe400078e0061 */
[----:B------:R-:W-:-:S02]  /*6bb0*/  FADD.FTZ R160, R96, R160 ;  /* 0x000000a060a07221 */ /* 0x000fc40000010000 */
[----:B------:R-:W-:Y:S01]  /*6bc0*/  IMAD.WIDE.U32 R96, R145, -0x326172a9, RZ ;  /* 0xcd9e8d5791607825 */ /* 0x000fe200078e00ff */
[----:B------:R-:W-:Y:S02]  /*6bd0*/  @!P1 HFMA2.BF16_V2 R85, -RZ.H0_H0, RZ.H0_H0, -R236.H0_H0 ;  /* 0x200000ffff559231 */ /* 0x000fe400003409ec */
[----:B------:R-:W-:Y:S01]  /*6be0*/  @!P4 HFMA2.BF16_V2 R146, -RZ.H0_H0, RZ.H0_H0, -R243.H0_H0 ;  /* 0x200000ffff92c231 */ /* 0x000fe200003409f3 */
[----:B------:R-:W-:Y:S01]  /*6bf0*/  FADD.FTZ R152, R106, R152 ;  /* 0x000000986a987221 */ /* 0x000fe20000010000 */
[----:B------:R-:W-:Y:S02]  /*6c00*/  LOP3.LUT R145, R97, UR26, R134, 0x96, !PT ;  /* 0x0000001a61917c12 */ /* 0x000fe4000f8e9686 */
[----:B------:R-:W-:Y:S01]  /*6c10*/  @!P1 PRMT R236, R85, 0x5410, RZ ;  /* 0x0000541055ec9816 */ /* 0x000fe200000000ff */
[----:B------:R-:W-:Y:S01]  /*6c20*/  FADD.FTZ R85, R149, R152 ;  /* 0x0000009895557221 */ /* 0x000fe20000010000 */
[----:B------:R-:W-:Y:S01]  /*6c30*/  @!P4 PRMT R243, R146, 0x5410, RZ ;  /* 0x0000541092f3c816 */ /* 0x000fe200000000ff */
[----:B------:R-:W-:Y:S01]  /*6c40*/  IMAD.WIDE.U32 R148, R145, -0x2daee0ad, RZ ;  /* 0xd2511f5391947825 */ /* 0x000fe200078e00ff */
[----:B------:R-:W-:-:S02]  /*6c50*/  LOP3.LUT R146, R137, UR24, R96, 0x96, !PT ;  /* 0x0000001889927c12 */ /* 0x000fc4000f8e9660 */
[----:B------:R-:W-:Y:S02]  /*6c60*/  LOP3.LUT R151, R151, 0xff, RZ, 0xc0, !PT ;  /* 0x000000ff97977812 */ /* 0x000fe400078ec0ff */
[----:B------:R-:W-:Y:S01]  /*6c70*/  LOP3.LUT R145, R149, UR22, R138, 0x96, !PT ;  /* 0x0000001695917c12 */ /* 0x000fe2000f8e968a */
[----:B------:R-:W-:Y:S01]  /*6c80*/  IMAD.WIDE.U32 R96, R146, -0x2daee0ad, RZ ;  /* 0xd2511f5392607825 */ /* 0x000fe200078e00ff */
[----:B------:R-:W-:-:S03]  /*6c90*/  ISETP.GE.U32.AND P6, PT, R212, R151, PT ;  /* 0x00000097d400720c */ /* 0x000fc60003fc6070 */
        /* <DEDUP_REMOVED lines=11> */
[----:B------:R-:W-:Y:S02]  /*6d50*/  IMAD.MOV.U32 R146, RZ, RZ, R96 ;  /* 0x000000ffff927224 */ /* 0x000fe400078e0060 */
[----:B------:R-:W-:-:S05]  /*6d60*/  IMAD.WIDE.U32 R148, R148, -0x326172a9, RZ ;  /* 0xcd9e8d5794947825 */ /* 0x000fca00078e00ff */
[----:B------:R-:W-:Y:S01]  /*6d70*/  LOP3.LUT R146, R149, UR29, R146, 0x96, !PT ;  /* 0x0000001d95927c12 */ /* 0x000fe2000f8e9692 */
[----:B------:R-:W-:Y:S01]  /*6d80*/  IMAD.MOV.U32 R147, RZ, RZ, R97 ;  /* 0x000000ffff937224 */ /* 0x000fe200078e0061 */
[----:B------:R-:W-:Y:S01]  /*6d90*/  MUFU.EX2 R231, R231 ;  /* 0x000000e700e77308 */ /* 0x000fe20000000800 */
[----:B------:R-:W-:Y:S01]  /*6da0*/  FADD.FTZ R239, R239, R160 ;  /* 0x000000a0efef7221 */ /* 0x000fe20000010000 */
[----:B------:R-:W-:-:S06]  /*6db0*/  LOP3.LUT R147, R146, 0xff, RZ, 0xc0, !PT ;  /* 0x000000ff92937812 */ /* 0x000fcc00078ec0ff */
[----:B------:R-:W1:Y:S01]  /*6dc0*/  MUFU.EX2 R230, R230 ;  /* 0x000000e600e67308 */ /* 0x000e620000000800 */
[----:B------:R-:W-:-:S07]  /*6dd0*/  ISETP.GE.U32.AND P4, PT, R212, R147, PT ;  /* 0x00000093d400720c */ /* 0x000fce0003f86070 */
[----:B------:R-:W-:Y:S01]  /*6de0*/  MUFU.EX2 R229, R229 ;  /* 0x000000e500e57308 */ /* 0x000fe20000000800 */
[----:B------:R-:W-:Y:S01]  /*6df0*/  LOP3.LUT R147, R146, 0xffff, RZ, 0xc0, !PT ;  /* 0x0000ffff92937812 */ /* 0x000fe200078ec0ff */
[----:B------:R-:W-:Y:S01]  /*6e00*/  FADD.FTZ R85, R238, R85 ;  /* 0x00000055ee557221 */ /* 0x000fe20000010000 */
[----:B------:R-:W2:Y:S02]  /*6e10*/  LDL.LU.64 R96, [R1+0x278] ;  /* 0x0002780001607983 */ /* 0x000ea40000300a00 */
[----:B------:R-:W-:Y:S01]  /*6e20*/  SHF.R.U32.HI R147, RZ, 0x8, R147 ;  /* 0x00000008ff937819 */ /* 0x000fe20000011693 */
[----:B------:R-:W-:Y:S01]  /*6e30*/  FADD.FTZ R151, R234, R239 ;  /* 0x000000efea977221 */ /* 0x000fe20000010000 */
[----:B------:R-:W2:Y:S02]  /*6e40*/  LDL.LU R152, [R1+0x88] ;  /* 0x0000880001987983 */ /* 0x000ea40000300800 */
[----:B------:R-:W-:-:S04]  /*6e50*/  LOP3.LUT R147, R147, 0xffff, RZ, 0xc0, !PT ;  /* 0x0000ffff93937812 */ /* 0x000fc800078ec0ff */
[----:B------:R-:W-:Y:S02]  /*6e60*/  ISETP.GE.U32.AND P3, PT, R212, R147, PT ;  /* 0x00000093d400720c */ /* 0x000fe40003f66070 */
[--C-:B------:R-:W-:Y:S02]  /*6e70*/  SHF.R.U32.HI R147, RZ, 0x10, R146.reuse ;  /* 0x00000010ff937819 */ /* 0x100fe40000011692 */
[----:B------:R-:W-:-:S04]  /*6e80*/  SHF.R.U32.HI R146, RZ, 0x18, R146 ;  /* 0x00000018ff927819 */ /* 0x000fc80000011692 */
[C---:B------:R-:W-:Y:S02]  /*6e90*/  ISETP.GE.U32.AND P1, PT, R212.reuse, R146, PT ;  /* 0x00000092d400720c */ /* 0x040fe40003f26070 */
[----:B------:R1:W1:Y:S01]  /*6ea0*/  MUFU.EX2 R146, R232 ;  /* 0x000000e800927308 */ /* 0x0002620000000800 */
[----:B------:R-:W-:Y:S01]  /*6eb0*/  LOP3.LUT R147, R147, 0xff, RZ, 0xc0, !PT ;  /* 0x000000ff93937812 */ /* 0x000fe200078ec0ff */
[C---:B------:R-:W-:Y:S01]  /*6ec0*/  FADD.FTZ R151, R233.reuse, R151 ;  /* 0x00000097e9977221 */ /* 0x040fe20000010000 */
[----:B------:R-:W-:Y:S02]  /*6ed0*/  F2FP.BF16.PACK_AB R239, R233, R234 ;  /* 0x000000eae9ef723e */ /* 0x000fe400000010ff */
[----:B------:R-:W-:Y:S02]  /*6ee0*/  ISETP.GE.U32.AND P2, PT, R212, R147, PT ;  /* 0x00000093d400720c */ /* 0x000fe40003f46070 */
[----:B-1----:R-:W-:Y:S02]  /*6ef0*/  F2FP.BF16.PACK_AB R233, R230, R231 ;  /* 0x000000e7e6e9723e */ /* 0x002fe400000010ff */
[----:B------:R-:W-:Y:S01]  /*6f00*/  PRMT R238, R239, 0x7632, R238 ;  /* 0x00007632efee7816 */ /* 0x000fe200000000ee */
[----:B------:R-:W-:Y:S01]  /*6f10*/  FADD.FTZ R147, R235, R85 ;  /* 0x00000055eb937221 */ /* 0x000fe20000010000 */
[----:B------:R-:W-:-:S03]  /*6f20*/  PRMT R232, R233, 0x7632, R232 ;  /* 0x00007632e9e87816 */ /* 0x000fc600000000e8 */
[----:B------:R-:W-:Y:S01]  /*6f30*/  @!P5 HFMA2.BF16_V2 R79, -RZ.H0_H0, RZ.H0_H0, -R238.H0_H0 ;  /* 0x200000ffff4fd231 */ /* 0x000fe200003409ee */
[----:B------:R-:W-:Y:S01]  /*6f40*/  F2FP.BF16.PACK_AB R235, R229, R146 ;  /* 0x00000092e5eb723e */ /* 0x000fe200000010ff */
[----:B------:R-:W-:Y:S01]  /*6f50*/  @!P3 HFMA2.BF16_V2 R78, -RZ.H0_H0, RZ.H0_H0, -R232.H0_H0 ;  /* 0x200000ffff4eb231 */ /* 0x000fe200003409e8 */
[----:B------:R-:W-:-:S03]  /*6f60*/  PRMT R85, R239, 0x5410, R238 ;  /* 0x00005410ef557816 */ /* 0x000fc600000000ee */
[----:B------:R-:W-:Y:S01]  /*6f70*/  @!P2 HFMA2.BF16_V2 R142, -RZ.H0_H0, RZ.H0_H0, -R235.H0_H0 ;  /* 0x200000ffff8ea231 */ /* 0x000fe200003409eb */
[----:B------:R-:W-:Y:S02]  /*6f80*/  PRMT R234, R235, 0x7632, R234 ;  /* 0x00007632ebea7816 */ /* 0x000fe400000000ea */
[----:B------:R-:W-:Y:S02]  /*6f90*/  @!P5 PRMT R238, R79, 0x5410, RZ ;  /* 0x000054104feed816 */ /* 0x000fe400000000ff */
[----:B------:R-:W-:Y:S02]  /*6fa0*/  PRMT R79, R233, 0x5410, R232 ;  /* 0x00005410e94f7816 */ /* 0x000fe400000000e8 */
[----:B------:R-:W-:Y:S01]  /*6fb0*/  @!P3 PRMT R232, R78, 0x5410, RZ ;  /* 0x000054104ee8b816 */ /* 0x000fe200000000ff */
[----:B------:R-:W-:Y:S01]  /*6fc0*/  IMAD.MOV.U32 R252, RZ, RZ, R112 ;  /* 0x000000fffffc7224 */ /* 0x000fe200078e0070 */
[----:B------:R-:W-:Y:S01]  /*6fd0*/  PRMT R78, R235, 0x5410, R234 ;  /* 0x00005410eb4e7816 */ /* 0x000fe200000000ea */
[----:B------:R-:W-:Y:S01]  /*6fe0*/  IMAD.MOV.U32 R160, RZ, RZ, R113 ;  /* 0x000000ffffa07224 */ /* 0x000fe200078e0071 */
[----:B------:R-:W-:Y:S01]  /*6ff0*/  @!P2 PRMT R235, R142, 0x5410, RZ ;  /* 0x000054108eeba816 */ /* 0x000fe200000000ff */
[----:B------:R-:W-:Y:S01]  /*7000*/  IMAD.WIDE.U32 R112, R145, -0x2daee0ad, RZ ;  /* 0xd2511f5391707825 */ /* 0x000fe200078e00ff */
[----:B------:R-:W-:Y:S01]  /*7010*/  SHF.R.U32.HI R142, RZ, 0x18, R148 ;  /* 0x00000018ff8e7819 */ /* 0x000fe20000011694 */
[----:B------:R-:W-:-:S02]  /*7020*/  @!P4 HFMA2.BF16_V2 R143, -RZ.H0_H0, RZ.H0_H0, -R233.H0_H0 ;  /* 0x200000ffff8fc231 */ /* 0x000fc400003409e9 */
[----:B------:R-:W-:Y:S01]  /*7030*/  @!P6 HFMA2.BF16_V2 R144, -RZ.H0_H0, RZ.H0_H0, -R239.H0_H0 ;  /* 0x200000ffff90e231 */ /* 0x000fe200003409ef */
[----:B------:R-:W-:Y:S02]  /*7040*/  ISETP.GE.U32.AND P2, PT, R212, R142, PT ;  /* 0x0000008ed400720c */ /* 0x000fe40003f46070 */
[----:B------:R-:W-:Y:S02]  /*7050*/  LOP3.LUT R142, R112, 0xff, RZ, 0xc0, !PT ;  /* 0x000000ff708e7812 */ /* 0x000fe400078ec0ff */
[----:B------:R-:W-:Y:S01]  /*7060*/  @!P4 PRMT R233, R143, 0x5410, RZ ;  /* 0x000054108fe9c816 */ /* 0x000fe200000000ff */
[----:B------:R-:W-:Y:S01]  /*7070*/  FADD.FTZ R151, R146, R151 ;  /* 0x0000009792977221 */ /* 0x000fe20000010000 */
[----:B------:R-:W-:Y:S02]  /*7080*/  @!P6 PRMT R239, R144, 0x5410, RZ ;  /* 0x0000541090efe816 */ /* 0x000fe400000000ff */
[----:B------:R-:W-:Y:S02]  /*7090*/  ISETP.GE.U32.AND P4, PT, R212, R142, PT ;  /* 0x0000008ed400720c */ /* 0x000fe40003f86070 */
[----:B------:R-:W-:-:S02]  /*70a0*/  LOP3.LUT R142, R112, 0xffff, RZ, 0xc0, !PT ;  /* 0x0000ffff708e7812 */ /* 0x000fc400078ec0ff */
[--C-:B------:R-:W-:Y:S02]  /*70b0*/  SHF.R.U32.HI R144, RZ, 0x10, R112.reuse ;  /* 0x00000010ff907819 */ /* 0x100fe40000011670 */
[----:B------:R-:W-:Y:S02]  /*70c0*/  SHF.R.U32.HI R143, RZ, 0x18, R112 ;  /* 0x00000018ff8f7819 */ /* 0x000fe40000011670 */
[----:B------:R-:W-:Y:S01]  /*70d0*/  LOP3.LUT R146, R113, UR28, R150, 0x96, !PT ;  /* 0x0000001c71927c12 */ /* 0x000fe2000f8e9696 */
[----:B------:R-:W2:Y:S04]  /*70e0*/  LDL.LU R112, [R1+0x8c] ;  /* 0x00008c0001707983 */ /* 0x000ea80000300800 */
[----:B------:R-:W3:Y:S01]  /*70f0*/  LDL.LU R113, [R1+0x80] ;  /* 0x0000800001717983 */ /* 0x000ee20000300800 */
[----:B------:R-:W-:Y:S01]  /*7100*/  @!P1 HFMA2.BF16_V2 R77, -RZ.H0_H0, RZ.H0_H0, -R234.H0_H0 ;  /* 0x200000ffff4d9231 */ /* 0x000fe200003409ea */
[----:B------:R-:W-:Y:S01]  /*7110*/  MUFU.EX2 R226, R226 ;  /* 0x000000e200e27308 */ /* 0x000fe20000000800 */
[----:B------:R-:W-:Y:S01]  /*7120*/  FADD.FTZ R147, R231, R147 ;  /* 0x00000093e7937221 */ /* 0x000fe20000010000 */
[----:B------:R-:W3:Y:S02]  /*7130*/  LDL.LU R164, [R1+0x78] ;  /* 0x0000780001a47983 */ /* 0x000ee40000300800 */
[----:B------:R-:W-:-:S02]  /*7140*/  @!P1 PRMT R234, R77, 0x5410, RZ ;  /* 0x000054104dea9816 */ /* 0x000fc400000000ff */
[----:B------:R-:W-:Y:S02]  /*7150*/  LOP3.LUT R77, R148, 0xff, RZ, 0xc0, !PT ;  /* 0x000000ff944d7812 */ /* 0x000fe400078ec0ff */
[----:B------:R-:W1:Y:S01]  /*7160*/  MUFU.EX2 R145, R225 ;  /* 0x000000e100917308 */ /* 0x000e620000000800 */
[----:B------:R-:W-:Y:S01]  /*7170*/  FADD.FTZ R147, R230, R147 ;  /* 0x00000093e6937221 */ /* 0x000fe20000010000 */
[----:B------:R-:W-:Y:S01]  /*7180*/  ISETP.GE.U32.AND P3, PT, R212, R77, PT ;  /* 0x0000004dd400720c */ /* 0x000fe20003f66070 */
[----:B------:R-:W3:Y:S01]  /*7190*/  LDL.LU R106, [R1+0x7c] ;  /* 0x00007c00016a7983 */ /* 0x000ee20000300800 */
[----:B------:R-:W-:Y:S02]  /*71a0*/  LOP3.LUT R77, R148, 0xffff, RZ, 0xc0, !PT ;  /* 0x0000ffff944d7812 */ /* 0x000fe400078ec0ff */
[----:B------:R-:W-:-:S04]  /*71b0*/  SHF.R.U32.HI R148, RZ, 0x10, R148 ;  /* 0x00000010ff947819 */ /* 0x000fc80000011694 */
[----:B------:R-:W-:Y:S02]  /*71c0*/  LOP3.LUT R148, R148, 0xff, RZ, 0xc0, !PT ;  /* 0x000000ff94947812 */ /* 0x000fe400078ec0ff */
[C---:B------:R-:W-:Y:S02]  /*71d0*/  ISETP.GE.U32.AND P1, PT, R212.reuse, R143, PT ;  /* 0x0000008fd400720c */ /* 0x040fe40003f26070 */
[----:B------:R-:W-:Y:S01]  /*71e0*/  ISETP.GE.U32.AND P5, PT, R212, R148, PT ;  /* 0x00000094d400720c */ /* 0x000fe20003fa6070 */
[----:B------:R-:W-:Y:S01]  /*71f0*/  MUFU.EX2 R143, R227 ;  /* 0x000000e3008f7308 */ /* 0x000fe20000000800 */
[----:B------:R-:W-:-:S07]  /*7200*/  SHF.R.U32.HI R77, RZ, 0x8, R77 ;  /* 0x00000008ff4d7819 */ /* 0x000fce000001164d */
[----:B------:R-:W1:Y:S01]  /*7210*/  MUFU.EX2 R148, R228 ;  /* 0x000000e400947308 */ /* 0x000e620000000800 */
[----:B------:R-:W-:Y:S01]  /*7220*/  LOP3.LUT R77, R77, 0xffff, RZ, 0xc0, !PT ;  /* 0x0000ffff4d4d7812 */ /* 0x000fe200078ec0ff */
[----:B------:R-:W-:-:S03]  /*7230*/  FADD.FTZ R149, R229, R151 ;  /* 0x00000097e5957221 */ /* 0x000fc60000010000 */
[----:B------:R-:W-:Y:S02]  /*7240*/  ISETP.GE.U32.AND P6, PT, R212, R77, PT ;  /* 0x0000004dd400720c */ /* 0x000fe40003fc6070 */
[----:B-1----:R-:W-:Y:S02]  /*7250*/  F2FP.BF16.PACK_AB R229, R145, R226 ;  /* 0x000000e291e5723e */ /* 0x002fe400000010ff */
[----:B------:R-:W-:Y:S02]  /*7260*/  LOP3.LUT R77, R146, 0xffff, RZ, 0xc0, !PT ;  /* 0x0000ffff924d7812 */ /* 0x000fe400078ec0ff */
[----:B------:R-:W-:Y:S02]  /*7270*/  F2FP.BF16.PACK_AB R231, R143, R148 ;  /* 0x000000948fe7723e */ /* 0x000fe400000010ff */
[----:B------:R-:W-:Y:S02]  /*7280*/  PRMT R228, R229, 0x7632, R228 ;  /* 0x00007632e5e47816 */ /* 0x000fe400000000e4 */
[----:B------:R-:W-:-:S02]  /*7290*/  PRMT R230, R231, 0x7632, R230 ;  /* 0x00007632e7e67816 */ /* 0x000fc400000000e6 */
[----:B------:R-:W-:Y:S01]  /*72a0*/  SHF.R.U32.HI R77, RZ, 0x8, R77 ;  /* 0x00000008ff4d7819 */ /* 0x000fe2000001164d */
[----:B------:R-:W-:Y:S02]  /*72b0*/  @!P6 HFMA2.BF16_V2 R76, -RZ.H0_H0, RZ.H0_H0, -R228.H0_H0 ;  /* 0x200000ffff4ce231 */ /* 0x000fe400003409e4 */
[----:B------:R-:W-:Y:S01]  /*72c0*/  @!P2 HFMA2.BF16_V2 R132, -RZ.H0_H0, RZ.H0_H0, -R230.H0_H0 ;  /* 0x200000ffff84a231 */ /* 0x000fe200003409e6 */
[----:B------:R-:W-:Y:S02]  /*72d0*/  LOP3.LUT R150, R77, 0xffff, RZ, 0xc0, !PT ;  /* 0x0000ffff4d967812 */ /* 0x000fe400078ec0ff */
[----:B------:R-:W-:Y:S02]  /*72e0*/  PRMT R77, R229, 0x5410, R228 ;  /* 0x00005410e54d7816 */ /* 0x000fe400000000e4 */
[----:B------:R-:W-:Y:S02]  /*72f0*/  @!P6 PRMT R228, R76, 0x5410, RZ ;  /* 0x000054104ce4e816 */ /* 0x000fe400000000ff */
[----:B------:R-:W-:-:S02]  /*7300*/  PRMT R76, R231, 0x5410, R230 ;  /* 0x00005410e74c7816 */ /* 0x000fc400000000e6 */
[----:B------:R-:W-:Y:S02]  /*7310*/  @!P2 PRMT R230, R132, 0x5410, RZ ;  /* 0x0000541084e6a816 */ /* 0x000fe400000000ff */
[----:B------:R-:W-:Y:S01]  /*7320*/  LOP3.LUT R132, R146, 0xff, RZ, 0xc0, !PT ;  /* 0x000000ff92847812 */ /* 0x000fe200078ec0ff */
[----:B------:R-:W-:-:S03]  /*7330*/  @!P5 HFMA2.BF16_V2 R133, -RZ.H0_H0, RZ.H0_H0, -R231.H0_H0 ;  /* 0x200000ffff85d231 */ /* 0x000fc600003409e7 */
[C---:B------:R-:W-:Y:S02]  /*7340*/  ISETP.GE.U32.AND P2, PT, R212.reuse, R132, PT ;  /* 0x00000084d400720c */ /* 0x040fe40003f46070 */
[----:B------:R-:W-:Y:S02]  /*7350*/  SHF.R.U32.HI R132, RZ, 0x18, R146 ;  /* 0x00000018ff847819 */ /* 0x000fe40000011692 */
[----:B------:R-:W-:Y:S01]  /*7360*/  @!P5 PRMT R231, R133, 0x5410, RZ ;  /* 0x0000541085e7d816 */ /* 0x000fe200000000ff */
[----:B------:R-:W-:Y:S01]  /*7370*/  MUFU.EX2 R222, R222 ;  /* 0x000000de00de7308 */ /* 0x000fe20000000800 */
[----:B------:R-:W-:Y:S01]  /*7380*/  ISETP.GE.U32.AND P5, PT, R212, R132, PT ;  /* 0x00000084d400720c */ /* 0x000fe20003fa6070 */
[----:B------:R-:W-:-:S06]  /*7390*/  @!P3 HFMA2.BF16_V2 R141, -RZ.H0_H0, RZ.H0_H0, -R229.H0_H0 ;  /* 0x200000ffff8db231 */ /* 0x000fcc00003409e5 */
[----:B------:R-:W1:Y:S01]  /*73a0*/  MUFU.EX2 R132, R221 ;  /* 0x000000dd00847308 */ /* 0x000e620000000800 */
[----:B------:R-:W-:-:S07]  /*73b0*/  @!P3 PRMT R229, R141, 0x5410, RZ ;  /* 0x000054108de5b816 */ /* 0x000fce00000000ff */
[----:B------:R-:W-:Y:S08]  /*73c0*/  MUFU.EX2 R141, R224 ;  /* 0x000000e0008d7308 */ /* 0x000ff00000000800 */
[----:B------:R-:W1:Y:S02]  /*73d0*/  MUFU.EX2 R223, R223 ;  /* 0x000000df00df7308 */ /* 0x000e640000000800 */
[----:B-1----:R-:W-:Y:S01]  /*73e0*/  F2FP.BF16.PACK_AB R227, R132, R222 ;  /* 0x000000de84e3723e */ /* 0x002fe200000010ff */
[----:B------:R-:W-:Y:S01]  /*73f0*/  FADD.FTZ R147, R226, R147 ;  /* 0x00000093e2937221 */ /* 0x000fe20000010000 */
[----:B------:R-:W-:-:S02]  /*7400*/  SHF.R.U32.HI R146, RZ, 0x10, R146 ;  /* 0x00000010ff927819 */ /* 0x000fc40000011692 */
[----:B------:R-:W-:Y:S02]  /*7410*/  PRMT R226, R227, 0x7632, R226 ;  /* 0x00007632e3e27816 */ /* 0x000fe400000000e2 */
[----:B------:R-:W-:Y:S02]  /*7420*/  ISETP.GE.U32.AND P3, PT, R212, R150, PT ;  /* 0x00000096d400720c */ /* 0x000fe40003f66070 */
[----:B------:R-:W-:Y:S01]  /*7430*/  LOP3.LUT R146, R146, 0xff, RZ, 0xc0, !PT ;  /* 0x000000ff92927812 */ /* 0x000fe200078ec0ff */
[----:B------:R-:W-:Y:S01]  /*7440*/  @!P5 HFMA2.BF16_V2 R126, -RZ.H0_H0, RZ.H0_H0, -R226.H0_H0 ;  /* 0x200000ffff7ed231 */ /* 0x000fe200003409e2 */
[----:B------:R1:W-:Y:S02]  /*7450*/  MUFU.EX2 R133, R161 ;  /* 0x000000a100857308 */ /* 0x0003e40000000800 */
[----:B------:R-:W-:Y:S02]  /*7460*/  ISETP.GE.U32.AND P6, PT, R212, R146, PT ;  /* 0x00000092d400720c */ /* 0x000fe40003fc6070 */
[----:B------:R-:W-:-:S04]  /*7470*/  F2FP.BF16.PACK_AB R225, R223, R141 ;  /* 0x0000008ddfe1723e */ /* 0x000fc800000010ff */
[----:B------:R-:W-:Y:S02]  /*7480*/  PRMT R224, R225, 0x7632, R224 ;  /* 0x00007632e1e07816 */ /* 0x000fe400000000e0 */
[----:B-1----:R-:W-:Y:S02]  /*7490*/  PRMT R161, R227, 0x5410, R226 ;  /* 0x00005410e3a17816 */ /* 0x002fe400000000e2 */
[----:B------:R-:W-:Y:S02]  /*74a0*/  @!P5 PRMT R226, R126, 0x5410, RZ ;  /* 0x000054107ee2d816 */ /* 0x000fe400000000ff */
[----:B------:R-:W1:Y:S01]  /*74b0*/  MUFU.EX2 R126, R162 ;  /* 0x000000a2007e7308 */ /* 0x000e620000000800 */
[----:B------:R-:W-:Y:S01]  /*74c0*/  @!P3 HFMA2.BF16_V2 R128, -RZ.H0_H0, RZ.H0_H0, -R224.H0_H0 ;  /* 0x200000ffff80b231 */ /* 0x000fe200003409e0 */
[----:B------:R-:W-:Y:S01]  /*74d0*/  FADD.FTZ R147, R145, R147 ;  /* 0x0000009391937221 */ /* 0x000fe20000010000 */
[----:B------:R-:W-:Y:S01]  /*74e0*/  @!P2 HFMA2.BF16_V2 R130, -RZ.H0_H0, RZ.H0_H0, -R225.H0_H0 ;  /* 0x200000ffff82a231 */ /* 0x000fe200003409e1 */
[----:B------:R-:W-:Y:S01]  /*74f0*/  IMAD.MOV.U32 R151, RZ, RZ, R160 ;  /* 0x000000ffff977224 */ /* 0x000fe200078e00a0 */
[----:B------:R-:W-:Y:S01]  /*7500*/  PRMT R160, R225, 0x5410, R224 ;  /* 0x00005410e1a07816 */ /* 0x000fe200000000e0 */
[----:B------:R-:W-:Y:S01]  /*7510*/  @!P6 HFMA2.BF16_V2 R127, -RZ.H0_H0, RZ.H0_H0, -R227.H0_H0 ;  /* 0x200000ffff7fe231 */ /* 0x000fe200003409e3 */
[----:B------:R-:W-:Y:S01]  /*7520*/  @!P3 PRMT R224, R128, 0x5410, RZ ;  /* 0x0000541080e0b816 */ /* 0x000fe200000000ff */
[----:B------:R-:W-:Y:S01]  /*7530*/  FADD.FTZ R149, R148, R149 ;  /* 0x0000009594957221 */ /* 0x000fe20000010000 */
[----:B------:R-:W1:Y:S01]  /*7540*/  MUFU.EX2 R128, R220 ;  /* 0x000000dc00807308 */ /* 0x000e620000000800 */
[----:B------:R-:W-:Y:S01]  /*7550*/  FADD.FTZ R141, R141, R147 ;  /* 0x000000938d8d7221 */ /* 0x000fe20000010000 */
[----:B------:R-:W-:-:S02]  /*7560*/  @!P2 PRMT R225, R130, 0x5410, RZ ;  /* 0x0000541082e1a816 */ /* 0x000fc400000000ff */
[----:B------:R-:W-:Y:S01]  /*7570*/  @!P6 PRMT R227, R127, 0x5410, RZ ;  /* 0x000054107fe3e816 */ /* 0x000fe200000000ff */
[----:B------:R-:W-:Y:S02]  /*7580*/  FADD.FTZ R127, R143, R149 ;  /* 0x000000958f7f7221 */ /* 0x000fe40000010000 */
[----:B------:R-:W-:Y:S01]  /*7590*/  FADD.FTZ R141, R223, R141 ;  /* 0x0000008ddf8d7221 */ /* 0x000fe20000010000 */
[----:B------:R1:W1:Y:S02]  /*75a0*/  MUFU.EX2 R130, R163 ;  /* 0x000000a300827308 */ /* 0x0002640000000800 */
[----:B-1----:R-:W-:Y:S01]  /*75b0*/  F2FP.BF16.PACK_AB R223, R126, R133 ;  /* 0x000000857edf723e */ /* 0x002fe200000010ff */
[----:B------:R-:W-:-:S03]  /*75c0*/  FADD.FTZ R127, R222, R127 ;  /* 0x0000007fde7f7221 */ /* 0x000fc60000010000 */
[----:B------:R-:W-:Y:S01]  /*75d0*/  PRMT R222, R223, 0x7632, R222 ;  /* 0x00007632dfde7816 */ /* 0x000fe200000000de */
[----:B------:R-:W-:Y:S02]  /*75e0*/  FADD.FTZ R127, R132, R127 ;  /* 0x0000007f847f7221 */ /* 0x000fe40000010000 */
[----:B------:R-:W-:Y:S02]  /*75f0*/  FADD.FTZ R141, R128, R141 ;  /* 0x0000008d808d7221 */ /* 0x000fe40000010000 */
[----:B------:R-:W-:Y:S01]  /*7600*/  @!P1 HFMA2.BF16_V2 R70, -RZ.H0_H0, RZ.H0_H0, -R222.H0_H0 ;  /* 0x200000ffff469231 */ /* 0x000fe200003409de */
[----:B------:R-:W-:Y:S01]  /*7610*/  FADD.FTZ R127, R133, R127 ;  /* 0x0000007f857f7221 */ /* 0x000fe20000010000 */
[----:B------:R-:W-:-:S03]  /*7620*/  PRMT R163, R223, 0x5410, R222 ;  /* 0x00005410dfa37816 */ /* 0x000fc600000000de */
[----:B------:R-:W-:Y:S01]  /*7630*/  @!P1 PRMT R222, R70, 0x5410, RZ ;  /* 0x0000541046de9816 */ /* 0x000fe200000000ff */
[----:B------:R-:W-:-:S05]  /*7640*/  FADD.FTZ R70, R130, R141 ;  /* 0x0000008d82467221 */ /* 0x000fca0000010000 */
[----:B------:R1:W-:Y:S01]  /*7650*/  STL [R1+0x1dc], R70 ;  /* 0x0001dc4601007387 */ /* 0x0003e20000100800 */
[----:B------:R-:W-:Y:S01]  /*7660*/  F2FP.BF16.PACK_AB R221, R130, R128 ;  /* 0x0000008082dd723e */ /* 0x000fe200000010ff */
[----:B-1----:R-:W-:-:S05]  /*7670*/  FADD.FTZ R70, R126, R127 ;  /* 0x0000007f7e467221 */ /* 0x002fca0000010000 */
[----:B------:R1:W-:Y:S04]  /*7680*/  STL [R1+0x1d8], R70 ;  /* 0x0001d84601007387 */ /* 0x0003e80000100800 */
[----:B------:R-:W4:Y:S04]  /*7690*/  LDL.LU R141, [R1+0x5c] ;  /* 0x00005c00018d7983 */ /* 0x000f280000300800 */
[----:B------:R-:W4:Y:S01]  /*76a0*/  LDL.LU R149, [R1+0x58] ;  /* 0x0000580001957983 */ /* 0x000f220000300800 */
[----:B--2---:R-:W-:-:S03]  /*76b0*/  F2FP.BF16.PACK_AB R130, R152, R112 ;  /* 0x000000709882723e */ /* 0x004fc600000010ff */
[----:B------:R-:W2:Y:S01]  /*76c0*/  LDL.LU R112, [R1+0x4c] ;  /* 0x00004c0001707983 */ /* 0x000ea20000300800 */
[----:B---3--:R-:W-:-:S03]  /*76d0*/  F2FP.BF16.PACK_AB R127, R153, R113 ;  /* 0x00000071997f723e */ /* 0x008fc600000010ff */
[----:B------:R-:W3:Y:S01]  /*76e0*/  LDL.LU R113, [R1+0x48] ;  /* 0x0000480001717983 */ /* 0x000ee20000300800 */
[----:B------:R-:W-:Y:S02]  /*76f0*/  LOP3.LUT R144, R144, 0xff, RZ, 0xc0, !PT ;  /* 0x000000ff90907812 */ /* 0x000fe400078ec0ff */
[----:B------:R-:W-:Y:S01]  /*7700*/  SHF.R.U32.HI R142, RZ, 0x8, R142 ;  /* 0x00000008ff8e7819 */ /* 0x000fe2000001168e */
[----:B------:R-:W-:Y:S01]  /*7710*/  ULOP3.LUT UR27, UR27, UR21, URZ, 0x3c, !UPT ;  /* 0x000000151b1b7292 */ /* 0x000fe2000f8e3c3f */
[----:B------:R-:W-:Y:S01]  /*7720*/  ISETP.GE.U32.AND P2, PT, R212, R144, PT ;  /* 0x00000090d400720c */ /* 0x000fe20003f46070 */
[----:B------:R-:W-:Y:S01]  /*7730*/  @!P4 HFMA2.BF16_V2 R121, -RZ.H0_H0, RZ.H0_H0, -R221.H0_H0 ;  /* 0x200000ffff79c231 */ /* 0x000fe200003409dd */
[----:B------:R-:W-:Y:S01]  /*7740*/  LOP3.LUT R142, R142, 0xffff, RZ, 0xc0, !PT ;  /* 0x0000ffff8e8e7812 */ /* 0x000fe200078ec0ff */
[----:B------:R-:W4:Y:S03]  /*7750*/  LDL.LU R148, [R1+0x44] ;  /* 0x0000440001947983 */ /* 0x000f260000300800 */
[----:B------:R-:W-:-:S02]  /*7760*/  ISETP.GE.U32.AND P3, PT, R212, R142, PT ;  /* 0x0000008ed400720c */ /* 0x000fc40003f66070 */
[----:B------:R-:W-:Y:S02]  /*7770*/  LOP3.LUT R132, R95, UR27, RZ, 0x3c, !PT ;  /* 0x0000001b5f847c12 */ /* 0x000fe4000f8e3cff */
[----:B------:R-:W-:-:S03]  /*7780*/  PRMT R220, R221, 0x7632, R220 ;  /* 0x00007632dddc7816 */ /* 0x000fc600000000dc */
[----:B------:R-:W-:Y:S01]  /*7790*/  @!P2 HFMA2.BF16_V2 R75, -RZ.H0_H0, RZ.H0_H0, -R223.H0_H0 ;  /* 0x200000ffff4ba231 */ /* 0x000fe200003409df */
[----:B------:R-:W-:Y:S01]  /*77a0*/  IMAD.WIDE.U32 R132, R132, -0x326172a9, RZ ;  /* 0xcd9e8d5784847825 */ /* 0x000fe200078e00ff */
[----:B------:R-:W-:-:S03]  /*77b0*/  PRMT R162, R221, 0x5410, R220 ;  /* 0x00005410dda27816 */ /* 0x000fc600000000dc */
[----:B------:R-:W-:Y:S01]  /*77c0*/  @!P2 PRMT R223, R75, 0x5410, RZ ;  /* 0x000054104bdfa816 */ /* 0x000fe200000000ff */
[----:B------:R-:W-:Y:S01]  /*77d0*/  @!P3 HFMA2.BF16_V2 R118, -RZ.H0_H0, RZ.H0_H0, -R220.H0_H0 ;  /* 0x200000ffff76b231 */ /* 0x000fe200003409dc */
[----:B------:R-:W-:Y:S02]  /*77e0*/  LOP3.LUT R75, R133, UR26, R134, 0x96, !PT ;  /* 0x0000001a854b7c12 */ /* 0x000fe4000f8e9686 */
[----:B-1----:R-:W-:Y:S02]  /*77f0*/  LOP3.LUT R70, R137, UR24, R132, 0x96, !PT ;  /* 0x0000001889467c12 */ /* 0x002fe4000f8e9684 */
[----:B------:R-:W-:Y:S01]  /*7800*/  @!P3 PRMT R220, R118, 0x5410, RZ ;  /* 0x0000541076dcb816 */ /* 0x000fe200000000ff */
[----:B------:R-:W-:Y:S02]  /*7810*/  IMAD.MOV.U32 R118, RZ, RZ, R151 ;  /* 0x000000ffff767224 */ /* 0x000fe400078e0097 */
        /* <DEDUP_REMOVED lines=11> */
[----:B------:R-:W-:Y:S02]  /*78d0*/  @!P4 PRMT R221, R121, 0x5410, RZ ;  /* 0x0000541079ddc816 */ /* 0x000fe400000000ff */
[----:B------:R-:W-:Y:S02]  /*78e0*/  LOP3.LUT R70, R145, UR9, R142, 0x96, !PT ;  /* 0x0000000991467c12 */ /* 0x000fe4000f8e968e */
[----:B------:R-:W-:Y:S01]  /*78f0*/  F2FP.BF16.PACK_AB R121, R164, R106 ;  /* 0x0000006aa479723e */ /* 0x000fe200000010ff */
[----:B------:R-:W-:Y:S01]  /*7900*/  IMAD.WIDE.U32 R146, R146, -0x326172a9, RZ ;  /* 0xcd9e8d5792927825 */ /* 0x000fe200078e00ff */
[----:B------:R-:W4:Y:S01]  /*7910*/  LDL.LU R164, [R1+0x60] ;  /* 0x0000600001a47983 */ /* 0x000f220000300800 */
[----:B------:R-:W-:-:S02]  /*7920*/  F2FP.BF16.PACK_AB R126, R110, R111 ;  /* 0x0000006f6e7e723e */ /* 0x000fc400000010ff */
[----:B------:R-:W-:Y:S01]  /*7930*/  IMAD.WIDE.U32 R110, R70, -0x326172a9, RZ ;  /* 0xcd9e8d57466e7825 */ /* 0x000fe200078e00ff */
[----:B------:R-:W4:Y:S01]  /*7940*/  LDL.LU R106, [R1+0x64] ;  /* 0x00006400016a7983 */ /* 0x000f220000300800 */
[----:B------:R-:W-:-:S03]  /*7950*/  F2FP.BF16.PACK_AB R128, R118, R252 ;  /* 0x000000fc7680723e */ /* 0x000fc600000010ff */
[----:B------:R-:W-:Y:S01]  /*7960*/  LOP3.LUT R118, R111, UR29, R146, 0x96, !PT ;  /* 0x0000001d6f767c12 */ /* 0x000fe2000f8e9692 */
[----:B------:R-:W4:Y:S03]  /*7970*/  LDL.LU R252, [R1+0x14] ;  /* 0x0000140001fc7983 */ /* 0x000f260000300800 */
[----:B------:R-:W-:-:S04]  /*7980*/  LOP3.LUT R70, R118, 0xff, RZ, 0xc0, !PT ;  /* 0x000000ff76467812 */ /* 0x000fc800078ec0ff */
[----:B------:R-:W-:Y:S02]  /*7990*/  ISETP.GE.U32.AND P2, PT, R212, R70, PT ;  /* 0x00000046d400720c */ /* 0x000fe40003f46070 */
[----:B------:R-:W-:-:S04]  /*79a0*/  LOP3.LUT R70, R118, 0xffff, RZ, 0xc0, !PT ;  /* 0x0000ffff76467812 */ /* 0x000fc800078ec0ff */
[----:B------:R-:W-:-:S04]  /*79b0*/  SHF.R.U32.HI R70, RZ, 0x8, R70 ;  /* 0x00000008ff467819 */ /* 0x000fc80000011646 */
[----:B------:R-:W-:-:S04]  /*79c0*/  LOP3.LUT R70, R70, 0xffff, RZ, 0xc0, !PT ;  /* 0x0000ffff46467812 */ /* 0x000fc800078ec0ff */
[----:B------:R-:W-:Y:S02]  /*79d0*/  ISETP.GE.U32.AND P4, PT, R212, R70, PT ;  /* 0x00000046d400720c */ /* 0x000fe40003f86070 */
[----:B--2---:R1:W-:Y:S08]  /*79e0*/  MUFU.EX2 R70, R112 ;  /* 0x0000007000467308 */ /* 0x0043f00000000800 */
[----:B---3--:R2:W-:Y:S01]  /*79f0*/  MUFU.EX2 R142, R113 ;  /* 0x00000071008e7308 */ /* 0x0085e20000000800 */
[----:B-1----:R-:W3:Y:S04]  /*7a00*/  LDL.LU R112, [R1+0x10] ;  /* 0x0000100001707983 */ /* 0x002ee80000300800 */
[----:B--2---:R-:W2:Y:S03]  /*7a10*/  LDL.LU R113, [R1+0x8] ;  /* 0x0000080001717983 */ /* 0x004ea60000300800 */
[----:B----4-:R1:W-:Y:S08]  /*7a20*/  MUFU.EX2 R75, R141 ;  /* 0x0000008d004b7308 */ /* 0x0103f00000000800 */
[----:B------:R-:W4:Y:S01]  /*7a30*/  MUFU.EX2 R149, R149 ;  /* 0x0000009500957308 */ /* 0x000f220000000800 */
[----:B-1----:R-:W-:-:S02]  /*7a40*/  SHF.R.U32.HI R141, RZ, 0x10, R118 ;  /* 0x00000010ff8d7819 */ /* 0x002fc40000011676 */
[----:B------:R-:W-:-:S04]  /*7a50*/  SHF.R.U32.HI R118, RZ, 0x18, R118 ;  /* 0x00000018ff767819 */ /* 0x000fc80000011676 */
[----:B------:R-:W-:Y:S02]  /*7a60*/  ISETP.GE.U32.AND P6, PT, R212, R118, PT ;  /* 0x00000076d400720c */ /* 0x000fe40003fc6070 */
[----:B------:R-:W-:-:S04]  /*7a70*/  LOP3.LUT R118, R110, 0xff, RZ, 0xc0, !PT ;  /* 0x000000ff6e767812 */ /* 0x000fc800078ec0ff */
[----:B------:R-:W-:Y:S02]  /*7a80*/  ISETP.GE.U32.AND P5, PT, R212, R118, PT ;  /* 0x00000076d400720c */ /* 0x000fe40003fa6070 */
[----:B------:R-:W-:-:S04]  /*7a90*/  SHF.R.U32.HI R118, RZ, 0x18, R110 ;  /* 0x00000018ff767819 */ /* 0x000fc8000001166e */
[----:B------:R-:W-:Y:S02]  /*7aa0*/  ISETP.GE.U32.AND P1, PT, R212, R118, PT ;  /* 0x00000076d400720c */ /* 0x000fe40003f26070 */
[----:B------:R-:W-:Y:S02]  /*7ab0*/  LOP3.LUT R141, R141, 0xff, RZ, 0xc0, !PT ;  /* 0x000000ff8d8d7812 */ /* 0x000fe400078ec0ff */
[----:B------:R-:W-:Y:S01]  /*7ac0*/  F2FP.BF16.PACK_AB R118, R164, R106 ;  /* 0x0000006aa476723e */ /* 0x000fe200000010ff */
[----:B----4-:R-:W-:Y:S01]  /*7ad0*/  FADD.FTZ R106, R75, R149 ;  /* 0x000000954b6a7221 */ /* 0x010fe20000010000 */
[----:B------:R-:W-:-:S03]  /*7ae0*/  F2FP.BF16.PACK_AB R75, R149, R75 ;  /* 0x0000004b954b723e */ /* 0x000fc600000010ff */
[----:B------:R-:W-:Y:S01]  /*7af0*/  FADD.FTZ R106, R70, R106 ;  /* 0x0000006a466a7221 */ /* 0x000fe20000010000 */
[----:B------:R-:W-:-:S03]  /*7b00*/  F2FP.BF16.PACK_AB R70, R142, R70 ;  /* 0x000000468e46723e */ /* 0x000fc600000010ff */
[----:B------:R-:W-:Y:S01]  /*7b10*/  FADD.FTZ R149, R142, R106 ;  /* 0x0000006a8e957221 */ /* 0x000fe20000010000 */
[----:B------:R-:W-:Y:S02]  /*7b20*/  PRMT R142, R130, 0x7632, R142 ;  /* 0x00007632828e7816 */ /* 0x000fe4000000008e */
[----:B------:R-:W-:Y:S01]  /*7b30*/  ISETP.GE.U32.AND P3, PT, R212, R141, PT ;  /* 0x0000008dd400720c */ /* 0x000fe20003f66070 */
[----:B------:R1:W-:Y:S01]  /*7b40*/  MUFU.EX2 R164, R139 ;  /* 0x0000008b00a47308 */ /* 0x0003e20000000800 */
[----:B------:R-:W-:Y:S01]  /*7b50*/  LOP3.LUT R141, R110, 0xffff, RZ, 0xc0, !PT ;  /* 0x0000ffff6e8d7812 */ /* 0x000fe200078ec0ff */
[----:B------:R-:W-:-:S03]  /*7b60*/  @!P4 HFMA2.BF16_V2 R74, -RZ.H0_H0, RZ.H0_H0, -R142.H0_H0 ;  /* 0x200000ffff4ac231 */ /* 0x000fc6000034098e */
[----:B------:R-:W-:-:S03]  /*7b70*/  SHF.R.U32.HI R141, RZ, 0x8, R141 ;  /* 0x00000008ff8d7819 */ /* 0x000fc6000001168d */
[----:B------:R-:W4:Y:S01]  /*7b80*/  MUFU.EX2 R145, R148 ;  /* 0x0000009400917308 */ /* 0x000f220000000800 */
[----:B-1----:R-:W-:-:S07]  /*7b90*/  PRMT R139, R130, 0x7610, R139 ;  /* 0x00007610828b7816 */ /* 0x002fce000000008b */
[----:B------:R-:W1:Y:S08]  /*7ba0*/  MUFU.EX2 R148, R252 ;  /* 0x000000fc00947308 */ /* 0x000e700000000800 */
[----:B------:R1:W-:Y:S01]  /*7bb0*/  MUFU.EX2 R252, R135 ;  /* 0x0000008700fc7308 */ /* 0x0003e20000000800 */
[----:B------:R-:W-:Y:S01]  /*7bc0*/  @!P2 HFMA2.BF16_V2 R129, -RZ.H0_H0, RZ.H0_H0, -R139.H0_H0 ;  /* 0x200000ffff81a231 */ /* 0x000fe2000034098b */
[----:B------:R-:W-:-:S02]  /*7bd0*/  SHF.R.U32.HI R143, RZ, 0x10, R110 ;  /* 0x00000010ff8f7819 */ /* 0x000fc4000001166e */
[----:B------:R-:W-:Y:S01]  /*7be0*/  PRMT R3, R121, 0x7632, R3 ;  /* 0x0000763279037816 */ /* 0x000fe20000000003 */
[----:B------:R-:W4:Y:S01]  /*7bf0*/  LDL.LU.64 R110, [R1+0x270] ;  /* 0x00027000016e7983 */ /* 0x000f220000300a00 */
[----:B-1----:R-:W-:Y:S02]  /*7c00*/  PRMT R135, R139, 0x5410, R142 ;  /* 0x000054108b877816 */ /* 0x002fe4000000008e */
[----:B------:R-:W-:Y:S02]  /*7c10*/  @!P4 PRMT R142, R74, 0x5410, RZ ;  /* 0x000054104a8ec816 */ /* 0x000fe400000000ff */
[----:B------:R-:W-:-:S04]  /*7c20*/  LOP3.LUT R74, R141, 0xffff, RZ, 0xc0, !PT ;  /* 0x0000ffff8d4a7812 */ /* 0x000fc800078ec0ff */
[----:B------:R-:W-:Y:S02]  /*7c30*/  ISETP.GE.U32.AND P4, PT, R212, R74, PT ;  /* 0x0000004ad400720c */ /* 0x000fe40003f86070 */
[----:B------:R-:W-:Y:S02]  /*7c40*/  LOP3.LUT R74, R147, UR10, R150, 0x96, !PT ;  /* 0x0000000a934a7c12 */ /* 0x000fe4000f8e9696 */
[----:B------:R-:W-:Y:S02]  /*7c50*/  @!P2 PRMT R139, R129, 0x5410, RZ ;  /* 0x00005410818ba816 */ /* 0x000fe400000000ff */
[----:B------:R-:W-:-:S04]  /*7c60*/  LOP3.LUT R143, R143, 0xff, RZ, 0xc0, !PT ;  /* 0x000000ff8f8f7812 */ /* 0x000fc800078ec0ff */
[----:B------:R-:W-:Y:S02]  /*7c70*/  ISETP.GE.U32.AND P2, PT, R212, R143, PT ;  /* 0x0000008fd400720c */ /* 0x000fe40003f46070 */
[----:B------:R-:W-:-:S05]  /*7c80*/  PRMT R143, R128, 0x7610, R143 ;  /* 0x00007610808f7816 */ /* 0x000fca000000008f */
[----:B------:R-:W-:Y:S01]  /*7c90*/  @!P3 HFMA2.BF16_V2 R131, -RZ.H0_H0, RZ.H0_H0, -R143.H0_H0 ;  /* 0x200000ffff83b231 */ /* 0x000fe2000034098f */
[----:B------:R-:W-:Y:S08]  /*7ca0*/  MUFU.EX2 R103, R103 ;  /* 0x0000006700677308 */ /* 0x000ff00000000800 */
[----:B------:R-:W-:Y:S01]  /*7cb0*/  MUFU.EX2 R104, R104 ;  /* 0x0000006800687308 */ /* 0x000fe20000000800 */
[----:B------:R-:W-:-:S02]  /*7cc0*/  PRMT R214, R118, 0x7610, R214 ;  /* 0x0000761076d67816 */ /* 0x000fc400000000d6 */
[----:B------:R-:W-:Y:S02]  /*7cd0*/  PRMT R4, R118, 0x7632, R4 ;  /* 0x0000763276047816 */ /* 0x000fe40000000004 */
[----:B------:R-:W-:Y:S02]  /*7ce0*/  F2FP.BF16.PACK_AB R118, R158, R159 ;  /* 0x0000009f9e76723e */ /* 0x000fe400000010ff */
[----:B------:R-:W-:Y:S01]  /*7cf0*/  PRMT R158, R214, 0x5410, R4 ;  /* 0x00005410d69e7816 */ /* 0x000fe20000000004 */
[----:B------:R-:W-:Y:S01]  /*7d00*/  MUFU.EX2 R211, R211 ;  /* 0x000000d300d37308 */ /* 0x000fe20000000800 */
[C---:B------:R-:W-:Y:S02]  /*7d10*/  PRMT R114, R118.reuse, 0x7610, R114 ;  /* 0x0000761076727816 */ /* 0x040fe40000000072 */
[----:B------:R-:W-:-:S05]  /*7d20*/  PRMT R216, R118, 0x7632, R216 ;  /* 0x0000763276d87816 */ /* 0x000fca00000000d8 */
[----:B------:R-:W-:Y:S08]  /*7d30*/  MUFU.EX2 R197, R197 ;  /* 0x000000c500c57308 */ /* 0x000ff00000000800 */
[----:B------:R-:W-:Y:S08]  /*7d40*/  MUFU.EX2 R193, R193 ;  /* 0x000000c100c17308 */ /* 0x000ff00000000800 */
[----:B------:R-:W-:Y:S08]  /*7d50*/  MUFU.EX2 R189, R189 ;  /* 0x000000bd00bd7308 */ /* 0x000ff00000000800 */
[----:B---3--:R-:W-:Y:S08]  /*7d60*/  MUFU.EX2 R130, R112 ;  /* 0x0000007000827308 */ /* 0x008ff00000000800 */
[----:B--2---:R1:W-:Y:S02]  /*7d70*/  MUFU.EX2 R129, R113 ;  /* 0x0000007100817308 */ /* 0x0043e40000000800 */
[----:B-1----:R-:W-:-:S05]  /*7d80*/  IMAD.WIDE.U32 R112, R74, -0x2daee0ad, RZ ;  /* 0xd2511f534a707825 */ /* 0x002fca00078e00ff */
[----:B------:R-:W-:-:S04]  /*7d90*/  LOP3.LUT R106, R113, UR28, R144, 0x96, !PT ;  /* 0x0000001c716a7c12 */ /* 0x000fc8000f8e9690 */
[----:B------:R-:W-:Y:S02]  /*7da0*/  LOP3.LUT R141, R106, 0xffff, RZ, 0xc0, !PT ;  /* 0x0000ffff6a8d7812 */ /* 0x000fe400078ec0ff */
[----:B------:R-:W-:Y:S02]  /*7db0*/  PRMT R144, R128, 0x7632, R144 ;  /* 0x0000763280907816 */ /* 0x000fe40000000090 */
[----:B------:R-:W-:Y:S02]  /*7dc0*/  SHF.R.U32.HI R128, RZ, 0x8, R141 ;  /* 0x00000008ff807819 */ /* 0x000fe4000001168d */
[----:B------:R-:W-:Y:S02]  /*7dd0*/  PRMT R141, R143, 0x5410, R144 ;  /* 0x000054108f8d7816 */ /* 0x000fe40000000090 */
[----:B------:R-:W-:Y:S02]  /*7de0*/  LOP3.LUT R128, R128, 0xffff, RZ, 0xc0, !PT ;  /* 0x0000ffff80807812 */ /* 0x000fe400078ec0ff */
[----:B------:R-:W-:Y:S01]  /*7df0*/  @!P3 PRMT R143, R131, 0x5410, RZ ;  /* 0x00005410838fb816 */ /* 0x000fe200000000ff */
[--C-:B----4-:R-:W-:Y:S01]  /*7e00*/  FADD.FTZ R131, R145, R149.reuse ;  /* 0x0000009591837221 */ /* 0x110fe20000010000 */
[----:B------:R-:W-:Y:S01]  /*7e10*/  PRMT R149, R126, 0x7632, R149 ;  /* 0x000076327e957816 */ /* 0x000fe20000000095 */
[----:B------:R-:W-:Y:S01]  /*7e20*/  @!P6 HFMA2.BF16_V2 R140, -RZ.H0_H0, RZ.H0_H0, -R144.H0_H0 ;  /* 0x200000ffff8ce231 */ /* 0x000fe20000340990 */
[----:B------:R-:W-:-:S02]  /*7e30*/  ISETP.GE.U32.AND P3, PT, R212, R128, PT ;  /* 0x00000080d400720c */ /* 0x000fc40003f66070 */
[----:B------:R1:W-:Y:S01]  /*7e40*/  MUFU.EX2 R128, R207 ;  /* 0x000000cf00807308 */ /* 0x0003e20000000800 */
[----:B------:R-:W-:Y:S01]  /*7e50*/  FADD.FTZ R131, R148, R131 ;  /* 0x0000008394837221 */ /* 0x000fe20000010000 */
[----:B------:R-:W-:Y:S01]  /*7e60*/  @!P1 HFMA2.BF16_V2 R119, -RZ.H0_H0, RZ.H0_H0, -R149.H0_H0 ;  /* 0x200000ffff779231 */ /* 0x000fe20000340995 */
[----:B------:R-:W-:Y:S02]  /*7e70*/  @!P6 PRMT R144, R140, 0x5410, RZ ;  /* 0x000054108c90e816 */ /* 0x000fe400000000ff */
[C---:B------:R-:W-:Y:S02]  /*7e80*/  PRMT R140, R127.reuse, 0x7610, R140 ;  /* 0x000076107f8c7816 */ /* 0x040fe4000000008c */
[----:B-1----:R-:W-:Y:S02]  /*7e90*/  F2FP.BF16.PACK_AB R207, R148, R145 ;  /* 0x0000009194cf723e */ /* 0x002fe400000010ff */
[----:B------:R-:W-:Y:S02]  /*7ea0*/  PRMT R145, R127, 0x7632, R145 ;  /* 0x000076327f917816 */ /* 0x000fe40000000091 */
[----:B------:R-:W-:Y:S01]  /*7eb0*/  PRMT R148, R126, 0x7610, R148 ;  /* 0x000076107e947816 */ /* 0x000fe20000000094 */
[----:B------:R1:W-:Y:S02]  /*7ec0*/  MUFU.EX2 R127, R155 ;  /* 0x0000009b007f7308 */ /* 0x0003e40000000800 */
[----:B------:R-:W-:-:S02]  /*7ed0*/  @!P4 HFMA2.BF16_V2 R122, -RZ.H0_H0, RZ.H0_H0, -R145.H0_H0 ;  /* 0x200000ffff7ac231 */ /* 0x000fc40000340991 */
[----:B------:R-:W-:-:S04]  /*7ee0*/  @!P2 HFMA2.BF16_V2 R120, -RZ.H0_H0, RZ.H0_H0, -R148.H0_H0 ;  /* 0x200000ffff78a231 */ /* 0x000fc80000340994 */
[----:B------:R2:W-:Y:S01]  /*7ef0*/  MUFU.EX2 R126, R154 ;  /* 0x0000009a007e7308 */ /* 0x0005e20000000800 */
[----:B-1----:R-:W-:Y:S02]  /*7f00*/  PRMT R155, R148, 0x5410, R149 ;  /* 0x00005410949b7816 */ /* 0x002fe40000000095 */
[----:B------:R-:W-:Y:S02]  /*7f10*/  @!P1 PRMT R149, R119, 0x5410, RZ ;  /* 0x0000541077959816 */ /* 0x000fe400000000ff */
[----:B------:R-:W-:Y:S02]  /*7f20*/  LOP3.LUT R119, R112, 0xff, RZ, 0xc0, !PT ;  /* 0x000000ff70777812 */ /* 0x000fe400078ec0ff */
[----:B--2---:R-:W-:Y:S02]  /*7f30*/  PRMT R154, R140, 0x5410, R145 ;  /* 0x000054108c9a7816 */ /* 0x004fe40000000091 */
[----:B------:R-:W-:Y:S02]  /*7f40*/  @!P4 PRMT R145, R122, 0x5410, RZ ;  /* 0x000054107a91c816 */ /* 0x000fe400000000ff */
[----:B------:R-:W-:-:S02]  /*7f50*/  ISETP.GE.U32.AND P4, PT, R212, R119, PT ;  /* 0x00000077d400720c */ /* 0x000fc40003f86070 */
[----:B------:R-:W-:Y:S02]  /*7f60*/  LOP3.LUT R119, R106, 0xff, RZ, 0xc0, !PT ;  /* 0x000000ff6a777812 */ /* 0x000fe400078ec0ff */
[----:B------:R-:W-:Y:S01]  /*7f70*/  @!P2 PRMT R148, R120, 0x5410, RZ ;  /* 0x000054107894a816 */ /* 0x000fe200000000ff */
[----:B------:R-:W-:Y:S01]  /*7f80*/  @!P5 HFMA2.BF16_V2 R123, -RZ.H0_H0, RZ.H0_H0, -R140.H0_H0 ;  /* 0x200000ffff7bd231 */ /* 0x000fe2000034098c */
[----:B------:R1:W-:Y:S01]  /*7f90*/  MUFU.EX2 R120, R157 ;  /* 0x0000009d00787308 */ /* 0x0003e20000000800 */
[C---:B------:R-:W-:Y:S02]  /*7fa0*/  ISETP.GE.U32.AND P2, PT, R212.reuse, R119, PT ;  /* 0x00000077d400720c */ /* 0x040fe40003f46070 */
[----:B------:R-:W-:Y:S02]  /*7fb0*/  SHF.R.U32.HI R119, RZ, 0x18, R106 ;  /* 0x00000018ff777819 */ /* 0x000fe4000001166a */
[----:B------:R-:W-:Y:S02]  /*7fc0*/  @!P5 PRMT R140, R123, 0x5410, RZ ;  /* 0x000054107b8cd816 */ /* 0x000fe400000000ff */
[----:B------:R-:W-:-:S02]  /*7fd0*/  ISETP.GE.U32.AND P5, PT, R212, R119, PT ;  /* 0x00000077d400720c */ /* 0x000fc40003fa6070 */
[----:B------:R-:W-:Y:S02]  /*7fe0*/  SHF.R.U32.HI R119, RZ, 0x18, R112 ;  /* 0x00000018ff777819 */ /* 0x000fe40000011670 */
[----:B-1----:R-:W-:-:S04]  /*7ff0*/  SHF.R.U32.HI R157, RZ, 0x10, R106 ;  /* 0x00000010ff9d7819 */ /* 0x002fc8000001166a */
[----:B------:R-:W-:Y:S01]  /*8000*/  LOP3.LUT R157, R157, 0xff, RZ, 0xc0, !PT ;  /* 0x000000ff9d9d7812 */ /* 0x000fe200078ec0ff */
[----:B------:R-:W-:Y:S01]  /*8010*/  @!P3 HFMA2.BF16_V2 R124, -RZ.H0_H0, RZ.H0_H0, -R3.H0_H0 ;  /* 0x200000ffff7cb231 */ /* 0x000fe20000340903 */
[----:B------:R1:W-:Y:S02]  /*8020*/  MUFU.EX2 R123, R102 ;  /* 0x00000066007b7308 */ /* 0x0003e40000000800 */
[C---:B------:R-:W-:Y:S02]  /*8030*/  ISETP.GE.U32.AND P6, PT, R212.reuse, R157, PT ;  /* 0x0000009dd400720c */ /* 0x040fe40003fc6070 */
[----:B------:R-:W-:Y:S02]  /*8040*/  PRMT R157, R121, 0x7610, R157 ;  /* 0x00007610799d7816 */ /* 0x000fe4000000009d */
[----:B------:R-:W-:Y:S02]  /*8050*/  ISETP.GE.U32.AND P1, PT, R212, R119, PT ;  /* 0x00000077d400720c */ /* 0x000fe40003f26070 */
[----:B------:R-:W-:Y:S01]  /*8060*/  F2FP.BF16.PACK_AB R119, R156, R199 ;  /* 0x000000c79c77723e */ /* 0x000fe200000010ff */
[----:B------:R-:W2:Y:S01]  /*8070*/  MUFU.EX2 R74, R115 ;  /* 0x00000073004a7308 */ /* 0x000ea20000000800 */
[----:B------:R-:W-:-:S02]  /*8080*/  PRMT R156, R157, 0x5410, R3 ;  /* 0x000054109d9c7816 */ /* 0x000fc40000000003 */
[----:B------:R-:W-:Y:S02]  /*8090*/  @!P3 PRMT R3, R124, 0x5410, RZ ;  /* 0x000054107c03b816 */ /* 0x000fe400000000ff */
[----:B-1----:R-:W-:-:S04]  /*80a0*/  LOP3.LUT R102, R112, 0xffff, RZ, 0xc0, !PT ;  /* 0x0000ffff70667812 */ /* 0x002fc800078ec0ff */
[----:B------:R-:W-:-:S04]  /*80b0*/  SHF.R.U32.HI R124, RZ, 0x8, R102 ;  /* 0x00000008ff7c7819 */ /* 0x000fc80000011666 */
[----:B------:R-:W-:-:S04]  /*80c0*/  LOP3.LUT R124, R124, 0xffff, RZ, 0xc0, !PT ;  /* 0x0000ffff7c7c7812 */ /* 0x000fc800078ec0ff */
[----:B------:R-:W-:Y:S01]  /*80d0*/  ISETP.GE.U32.AND P3, PT, R212, R124, PT ;  /* 0x0000007cd400720c */ /* 0x000fe20003f66070 */
[----:B------:R2:W-:Y:S01]  /*80e0*/  MUFU.EX2 R115, R219 ;  /* 0x000000db00737308 */ /* 0x0005e20000000800 */
[----:B------:R-:W-:Y:S01]  /*80f0*/  @!P2 HFMA2.BF16_V2 R125, -RZ.H0_H0, RZ.H0_H0, -R157.H0_H0 ;  /* 0x200000ffff7da231 */ /* 0x000fe2000034099d */
[----:B------:R-:W-:-:S04]  /*8100*/  PRMT R217, R119, 0x7632, R217 ;  /* 0x0000763277d97816 */ /* 0x000fc800000000d9 */
[----:B------:R-:W-:Y:S02]  /*8110*/  @!P2 PRMT R157, R125, 0x5410, RZ ;  /* 0x000054107d9da816 */ /* 0x000fe400000000ff */
[----:B------:R-:W-:Y:S01]  /*8120*/  MUFU.EX2 R122, R201 ;  /* 0x000000c9007a7308 */ /* 0x000fe20000000800 */
[----:B------:R-:W-:Y:S01]  /*8130*/  PRMT R125, R119, 0x7610, R125 ;  /* 0x00007610777d7816 */ /* 0x000fe2000000007d */
[----:B--2---:R-:W-:Y:S01]  /*8140*/  FADD.FTZ R219, R74, R103 ;  /* 0x000000674adb7221 */ /* 0x004fe20000010000 */
[----:B------:R-:W-:Y:S02]  /*8150*/  F2FP.BF16.PACK_AB R74, R103, R74 ;  /* 0x0000004a674a723e */ /* 0x000fe400000010ff */
[----:B------:R-:W-:-:S03]  /*8160*/  SHF.R.U32.HI R103, RZ, 0x10, R112 ;  /* 0x00000010ff677819 */ /* 0x000fc60000011670 */
[----:B------:R-:W1:Y:S01]  /*8170*/  MUFU.EX2 R201, R109 ;  /* 0x0000006d00c97308 */ /* 0x000e620000000800 */
[----:B------:R-:W-:Y:S01]  /*8180*/  @!P3 HFMA2.BF16_V2 R89, -RZ.H0_H0, RZ.H0_H0, -R217.H0_H0 ;  /* 0x200000ffff59b231 */ /* 0x000fe200003409d9 */
[----:B------:R-:W-:-:S06]  /*8190*/  PRMT R159, R125, 0x5410, R217 ;  /* 0x000054107d9f7816 */ /* 0x000fcc00000000d9 */
[----:B------:R-:W2:Y:S01]  /*81a0*/  MUFU.EX2 R199, R108 ;  /* 0x0000006c00c77308 */ /* 0x000ea20000000800 */
[----:B------:R-:W-:Y:S01]  /*81b0*/  LOP3.LUT R121, R103, 0xff, RZ, 0xc0, !PT ;  /* 0x000000ff67797812 */ /* 0x000fe200078ec0ff */
[----:B------:R-:W-:Y:S01]  /*81c0*/  @!P5 HFMA2.BF16_V2 R116, -RZ.H0_H0, RZ.H0_H0, -R4.H0_H0 ;  /* 0x200000ffff74d231 */ /* 0x000fe20000340904 */
[----:B------:R-:W-:Y:S01]  /*81d0*/  @!P3 PRMT R217, R89, 0x5410, RZ ;  /* 0x0000541059d9b816 */ /* 0x000fe200000000ff */
[----:B------:R-:W-:Y:S01]  /*81e0*/  FADD.FTZ R89, R123, R219 ;  /* 0x000000db7b597221 */ /* 0x000fe20000010000 */
[----:B------:R-:W-:Y:S01]  /*81f0*/  ISETP.GE.U32.AND P2, PT, R212, R121, PT ;  /* 0x00000079d400720c */ /* 0x000fe20003f46070 */
[----:B------:R-:W-:Y:S02]  /*8200*/  @!P4 HFMA2.BF16_V2 R101, -RZ.H0_H0, RZ.H0_H0, -R125.H0_H0 ;  /* 0x200000ffff65c231 */ /* 0x000fe4000034097d */
[----:B------:R3:W-:Y:S01]  /*8210*/  MUFU.EX2 R124, R2 ;  /* 0x00000002007c7308 */ /* 0x0007e20000000800 */
[----:B------:R-:W-:Y:S01]  /*8220*/  FADD.FTZ R89, R104, R89 ;  /* 0x0000005968597221 */ /* 0x000fe20000010000 */
[----:B------:R-:W-:-:S06]  /*8230*/  @!P6 HFMA2.BF16_V2 R117, -RZ.H0_H0, RZ.H0_H0, -R214.H0_H0 ;  /* 0x200000ffff75e231 */ /* 0x000fcc00003409d6 */
[----:B------:R-:W-:Y:S01]  /*8240*/  MUFU.EX2 R183, R183 ;  /* 0x000000b700b77308 */ /* 0x000fe20000000800 */
[----:B------:R-:W-:Y:S01]  /*8250*/  @!P5 PRMT R4, R116, 0x5410, RZ ;  /* 0x000054107404d816 */ /* 0x000fe200000000ff */
[----:B------:R-:W-:Y:S01]  /*8260*/  @!P1 HFMA2.BF16_V2 R66, -RZ.H0_H0, RZ.H0_H0, -R216.H0_H0 ;  /* 0x200000ffff429231 */ /* 0x000fe200003409d8 */
[----:B------:R-:W-:Y:S01]  /*8270*/  PRMT R208, R74, 0x7632, R208 ;  /* 0x000076324ad07816 */ /* 0x000fe200000000d0 */
[----:B------:R-:W4:Y:S04]  /*8280*/  LDL.LU.64 R112, [R1+0x268] ;  /* 0x0002680001707983 */ /* 0x000f280000300a00 */
[----:B------:R-:W3:Y:S01]  /*8290*/  MUFU.EX2 R121, R105 ;  /* 0x0000006900797308 */ /* 0x000ee20000000800 */
[----:B-1----:R-:W-:Y:S01]  /*82a0*/  FADD.FTZ R89, R201, R89 ;  /* 0x00000059c9597221 */ /* 0x002fe20000010000 */
[----:B------:R-:W-:Y:S01]  /*82b0*/  @!P4 PRMT R125, R101, 0x5410, RZ ;  /* 0x00005410657dc816 */ /* 0x000fe200000000ff */
[----:B------:R-:W-:Y:S01]  /*82c0*/  FADD.FTZ R101, R164, R131 ;  /* 0x00000083a4657221 */ /* 0x000fe20000010000 */
[----:B------:R-:W-:-:S04]  /*82d0*/  @!P6 PRMT R214, R117, 0x5410, RZ ;  /* 0x0000541075d6e816 */ /* 0x000fc800000000ff */
[----:B------:R1:W1:Y:S01]  /*82e0*/  MUFU.EX2 R116, R205 ;  /* 0x000000cd00747308 */ /* 0x0002620000000800 */
[----:B--2---:R-:W-:Y:S01]  /*82f0*/  FADD.FTZ R89, R199, R89 ;  /* 0x00000059c7597221 */ /* 0x004fe20000010000 */
[----:B------:R-:W-:Y:S01]  /*8300*/  @!P2 HFMA2.BF16_V2 R88, -RZ.H0_H0, RZ.H0_H0, -R114.H0_H0 ;  /* 0x200000ffff58a231 */ /* 0x000fe20000340972 */
[----:B------:R-:W-:Y:S01]  /*8310*/  FADD.FTZ R101, R252, R101 ;  /* 0x00000065fc657221 */ /* 0x000fe20000010000 */
[----:B---3--:R-:W-:Y:S01]  /*8320*/  PRMT R2, R114, 0x5410, R216 ;  /* 0x0000541072027816 */ /* 0x008fe200000000d8 */
[----:B------:R-:W2:Y:S03]  /*8330*/  LDL.LU R106, [R1+0x260] ;  /* 0x00026000016a7983 */ /* 0x000ea60000300800 */
[----:B------:R-:W3:Y:S01]  /*8340*/  MUFU.EX2 R117, R203 ;  /* 0x000000cb00757308 */ /* 0x000ee20000000800 */
[----:B------:R-:W-:Y:S01]  /*8350*/  FADD.FTZ R119, R121, R89 ;  /* 0x0000005979777221 */ /* 0x000fe20000010000 */
[----:B------:R-:W-:Y:S01]  /*8360*/  @!P2 PRMT R114, R88, 0x5410, RZ ;  /* 0x000054105872a816 */ /* 0x000fe200000000ff */
[----:B------:R-:W-:Y:S01]  /*8370*/  FADD.FTZ R118, R130, R101 ;  /* 0x0000006582767221 */ /* 0x000fe20000010000 */
[----:B------:R-:W-:Y:S01]  /*8380*/  F2FP.BF16.PACK_AB R219, R199, R201 ;  /* 0x000000c9c7db723e */ /* 0x000fe200000010ff */
[C---:B------:R-:W-:Y:S01]  /*8390*/  FADD.FTZ R101, R124.reuse, R119 ;  /* 0x000000777c657221 */ /* 0x040fe20000010000 */
[----:B-1----:R-:W-:-:S02]  /*83a0*/  F2FP.BF16.PACK_AB R205, R124, R121 ;  /* 0x000000797ccd723e */ /* 0x002fc400000010ff */
[----:B------:R-:W1:Y:S01]  /*83b0*/  MUFU.EX2 R88, R195 ;  /* 0x000000c300587308 */ /* 0x000e620000000800 */
[----:B------:R-:W-:Y:S01]  /*83c0*/  FADD.FTZ R118, R211, R118 ;  /* 0x00000076d3767221 */ /* 0x000fe20000010000 */
[----:B------:R-:W-:Y:S01]  /*83d0*/  @!P1 PRMT R216, R66, 0x5410, RZ ;  /* 0x0000541042d89816 */ /* 0x000fe200000000ff */
[----:B------:R-:W-:Y:S01]  /*83e0*/  FADD.FTZ R101, R116, R101 ;  /* 0x0000006574657221 */ /* 0x000fe20000010000 */
[----:B------:R-:W-:Y:S01]  /*83f0*/  PRMT R209, R74, 0x7610, R209 ;  /* 0x000076104ad17816 */ /* 0x000fe200000000d1 */
[----:B------:R-:W-:Y:S01]  /*8400*/  FADD.FTZ R118, R129, R118 ;  /* 0x0000007681767221 */ /* 0x000fe20000010000 */
[----:B------:R-:W-:Y:S01]  /*8410*/  PRMT R171, R70, 0x7632, R171 ;  /* 0x0000763246ab7816 */ /* 0x000fe200000000ab */
[C---:B---3--:R-:W-:Y:S01]  /*8420*/  FADD.FTZ R101, R117.reuse, R101 ;  /* 0x0000006575657221 */ /* 0x048fe20000010000 */
[----:B------:R-:W3:Y:S01]  /*8430*/  MUFU.EX2 R89, R191 ;  /* 0x000000bf00597308 */ /* 0x000ee20000000800 */
[----:B------:R-:W-:Y:S01]  /*8440*/  F2FP.BF16.PACK_AB R201, R117, R116 ;  /* 0x0000007475c9723e */ /* 0x000fe200000010ff */
[----:B------:R-:W-:Y:S01]  /*8450*/  FADD.FTZ R116, R115, R118 ;  /* 0x0000007673747221 */ /* 0x000fe20000010000 */
[----:B------:R-:W2:Y:S01]  /*8460*/  LDL.LU R109, [R1+0x25c] ;  /* 0x00025c00016d7983 */ /* 0x000ea20000300800 */
[----:B------:R-:W-:-:S02]  /*8470*/  FADD.FTZ R118, R197, R101 ;  /* 0x00000065c5767221 */ /* 0x000fc40000010000 */
[----:B------:R-:W-:Y:S01]  /*8480*/  FADD.FTZ R117, R128, R116 ;  /* 0x0000007480757221 */ /* 0x000fe20000010000 */
[----:B------:R-:W-:Y:S01]  /*8490*/  F2FP.BF16.PACK_AB R66, R104, R123 ;  /* 0x0000007b6842723e */ /* 0x000fe200000010ff */
[----:B------:R3:W3:Y:S01]  /*84a0*/  MUFU.EX2 R101, R187 ;  /* 0x000000bb00657308 */ /* 0x0006e20000000800 */
[C---:B-1----:R-:W-:Y:S01]  /*84b0*/  FADD.FTZ R116, R88.reuse, R118 ;  /* 0x0000007658747221 */ /* 0x042fe20000010000 */
[----:B------:R-:W-:Y:S01]  /*84c0*/  F2FP.BF16.PACK_AB R195, R115, R129 ;  /* 0x0000008173c3723e */ /* 0x000fe200000010ff */
[----:B------:R-:W2:Y:S02]  /*84d0*/  LDL.LU R108, [R1+0x258] ;  /* 0x00025800016c7983 */ /* 0x000ea40000300800 */
[----:B------:R-:W-:Y:S01]  /*84e0*/  FADD.FTZ R116, R193, R116 ;  /* 0x00000074c1747221 */ /* 0x000fe20000010000 */
[----:B------:R-:W-:Y:S01]  /*84f0*/  F2FP.BF16.PACK_AB R197, R88, R197 ;  /* 0x000000c558c5723e */ /* 0x000fe200000010ff */
[----:B------:R-:W-:Y:S01]  /*8500*/  IMAD.MOV.U32 R123, RZ, RZ, R125 ;  /* 0x000000ffff7b7224 */ /* 0x000fe200078e007d */
[----:B------:R-:W-:Y:S01]  /*8510*/  F2FP.BF16.PACK_AB R199, R211, R130 ;  /* 0x00000082d3c7723e */ /* 0x000fe200000010ff */
[----:B---3--:R-:W-:Y:S01]  /*8520*/  FADD.FTZ R121, R89, R116 ;  /* 0x0000007459797221 */ /* 0x008fe20000010000 */
[----:B------:R-:W-:-:S02]  /*8530*/  F2FP.BF16.PACK_AB R191, R127, R128 ;  /* 0x000000807fbf723e */ /* 0x000fc400000010ff */
[----:B------:R-:W-:Y:S01]  /*8540*/  F2FP.BF16.PACK_AB R187, R122, R126 ;  /* 0x0000007e7abb723e */ /* 0x000fe200000010ff */
[----:B------:R-:W-:Y:S01]  /*8550*/  FADD.FTZ R121, R189, R121 ;  /* 0x00000079bd797221 */ /* 0x000fe20000010000 */
[C---:B------:R-:W-:Y:S01]  /*8560*/  F2FP.BF16.PACK_AB R189, R101.reuse, R189 ;  /* 0x000000bd65bd723e */ /* 0x040fe200000010ff */
[----:B------:R-:W-:Y:S01]  /*8570*/  IMAD.MOV.U32 R115, RZ, RZ, R210 ;  /* 0x000000ffff737224 */ /* 0x000fe200078e00d2 */
[----:B------:R-:W1:Y:S01]  /*8580*/  MUFU.EX2 R218, R218 ;  /* 0x000000da00da7308 */ /* 0x000e620000000800 */
[----:B------:R-:W-:Y:S01]  /*8590*/  FADD.FTZ R121, R101, R121 ;  /* 0x0000007965797221 */ /* 0x000fe20000010000 */
[----:B------:R-:W-:Y:S01]  /*85a0*/  IADD3 R101, R100, 0x4, RZ ;  /* 0x0000000464657810 */ /* 0x000fe20007ffe0ff */
[----:B------:R-:W-:Y:S01]  /*85b0*/  FADD.FTZ R88, R127, R117 ;  /* 0x000000757f587221 */ /* 0x000fe20000010000 */
[C---:B------:R-:W-:Y:S01]  /*85c0*/  PRMT R169, R66.reuse, 0x7632, R169 ;  /* 0x0000763242a97816 */ /* 0x040fe200000000a9 */
[----:B------:R-:W3:Y:S02]  /*85d0*/  LDL.LU R103, [R1+0x254] ;  /* 0x0002540001677983 */ /* 0x000ee40000300800 */
[----:B------:R-:W-:Y:S01]  /*85e0*/  IMAD.WIDE.U32 R118, R101, -0x326172a9, RZ ;  /* 0xcd9e8d5765767825 */ /* 0x000fe200078e00ff */
[----:B------:R-:W-:Y:S01]  /*85f0*/  F2FP.BF16.PACK_AB R193, R89, R193 ;  /* 0x000000c159c1723e */ /* 0x000fe200000010ff */
[----:B------:R-:W1:Y:S01]  /*8600*/  MUFU.EX2 R206, R206 ;  /* 0x000000ce00ce7308 */ /* 0x000e620000000800 */
[----:B------:R-:W-:Y:S01]  /*8610*/  PRMT R170, R66, 0x7610, R170 ;  /* 0x0000761042aa7816 */ /* 0x000fe200000000aa */
[----:B------:R-:W-:Y:S01]  /*8620*/  FADD.FTZ R88, R126, R88 ;  /* 0x000000587e587221 */ /* 0x000fe20000010000 */
[----:B------:R-:W-:Y:S01]  /*8630*/  LOP3.LUT R116, R119, R7, RZ, 0x3c, !PT ;  /* 0x0000000777747212 */ /* 0x000fe200078e3cff */
[----:B------:R-:W2:Y:S02]  /*8640*/  LDL.LU R102, [R1+0x250] ;  /* 0x0002500001667983 */ /* 0x000ea40000300800 */
[----:B------:R-:W-:-:S02]  /*8650*/  FADD.FTZ R88, R122, R88 ;  /* 0x000000587a587221 */ /* 0x000fc40000010000 */
[----:B------:R-:W-:Y:S01]  /*8660*/  IMAD.WIDE.U32 R116, R116, -0x2daee0ad, RZ ;  /* 0xd2511f5374747825 */ /* 0x000fe200078e00ff */
[----:B------:R-:W-:Y:S01]  /*8670*/  LOP3.LUT R89, R133, UR26, R118, 0x96, !PT ;  /* 0x0000001a85597c12 */ /* 0x000fe2000f8e9676 */
[----:B------:R-:W-:Y:S08]  /*8680*/  MUFU.EX2 R179, R179 ;  /* 0x000000b300b37308 */ /* 0x000ff00000000800 */
[----:B------:R-:W-:Y:S01]  /*8690*/  MUFU.EX2 R202, R202 ;  /* 0x000000ca00ca7308 */ /* 0x000fe20000000800 */
[----:B------:R-:W-:-:S07]  /*86a0*/  FADD.FTZ R88, R120, R88 ;  /* 0x0000005878587221 */ /* 0x000fce0000010000 */
[----:B------:R-:W-:Y:S01]  /*86b0*/  MUFU.EX2 R198, R198 ;  /* 0x000000c600c67308 */ /* 0x000fe20000000800 */
[----:B------:R-:W-:Y:S01]  /*86c0*/  FADD.FTZ R122, R183, R88 ;  /* 0x00000058b77a7221 */ /* 0x000fe20000010000 */
[----:B------:R-:W-:Y:S01]  /*86d0*/  LOP3.LUT R88, R117, UR25, R94, 0x96, !PT ;  /* 0x0000001975587c12 */ /* 0x000fe2000f8e965e */
[----:B------:R-:W-:-:S05]  /*86e0*/  IMAD.WIDE.U32 R124, R89, -0x2daee0ad, RZ ;  /* 0xd2511f53597c7825 */ /* 0x000fca00078e00ff */
[----:B------:R-:W-:Y:S01]  /*86f0*/  MUFU.EX2 R204, R204 ;  /* 0x000000cc00cc7308 */ /* 0x000fe20000000800 */
[----:B------:R-:W-:Y:S01]  /*8700*/  IMAD.WIDE.U32 R88, R88, -0x326172a9, RZ ;  /* 0xcd9e8d5758587825 */ /* 0x000fe200078e00ff */
[----:B------:R-:W-:Y:S01]  /*8710*/  LOP3.LUT R117, R125, UR22, R116, 0x96, !PT ;  /* 0x000000167d757c12 */ /* 0x000fe2000f8e9674 */
[----:B------:R-:W2:Y:S03]  /*8720*/  LDL.LU R105, [R1+0x24c] ;  /* 0x00024c0001697983 */ /* 0x000ea60000300800 */
[----:B------:R-:W-:Y:S01]  /*8730*/  LOP3.LUT R119, R89, UR24, R132, 0x96, !PT ;  /* 0x0000001859777c12 */ /* 0x000fe2000f8e9684 */
[----:B------:R-:W-:Y:S01]  /*8740*/  IMAD.WIDE.U32 R126, R117, -0x326172a9, RZ ;  /* 0xcd9e8d57757e7825 */ /* 0x000fe200078e00ff */
[----:B------:R-:W-:Y:S01]  /*8750*/  F2FP.BF16.PACK_AB R183, R183, R120 ;  /* 0x00000078b7b7723e */ /* 0x000fe200000010ff */
[----:B------:R-:W-:Y:S01]  /*8760*/  MUFU.EX2 R181, R181 ;  /* 0x000000b500b57308 */ /* 0x000fe20000000800 */
[----:B------:R-:W-:Y:S01]  /*8770*/  F2FP.BF16.PACK_AB R203, R252, R164 ;  /* 0x000000a4fccb723e */ /* 0x000fe200000010ff */
[----:B------:R-:W-:Y:S01]  /*8780*/  IMAD.WIDE.U32 R210, R119, -0x2daee0ad, RZ ;  /* 0xd2511f5377d27825 */ /* 0x000fe200078e00ff */
[----:B------:R-:W2:Y:S04]  /*8790*/  LDL.LU R104, [R1+0x248] ;  /* 0x0002480001687983 */ /* 0x000ea80000300800 */
[----:B------:R-:W-:Y:S01]  /*87a0*/  LOP3.LUT R117, R211, UR18, R124, 0x96, !PT ;  /* 0x00000012d3757c12 */ /* 0x000fe2000f8e967c */
[----:B-1----:R-:W-:Y:S01]  /*87b0*/  FADD.FTZ R121, R218, R121 ;  /* 0x00000079da797221 */ /* 0x002fe20000010000 */
[----:B------:R-:W-:Y:S01]  /*87c0*/  LOP3.LUT R119, R127, UR19, R88, 0x96, !PT ;  /* 0x000000137f777c12 */ /* 0x000fe2000f8e9658 */
[----:B------:R-:W-:Y:S01]  /*87d0*/  MUFU.EX2 R168, R168 ;  /* 0x000000a800a87308 */ /* 0x000fe20000000800 */
[----:B------:R-:W-:Y:S01]  /*87e0*/  PRMT R132, R75, 0x7632, R132 ;  /* 0x000076324b847816 */ /* 0x000fe20000000084 */
[----:B------:R-:W-:Y:S01]  /*87f0*/  IMAD.WIDE.U32 R130, R117, -0x326172a9, RZ ;  /* 0xcd9e8d5775827825 */ /* 0x000fe200078e00ff */
[----:B------:R-:W2:Y:S04]  /*8800*/  LDL.LU R252, [R1+0x244] ;  /* 0x0002440001fc7983 */ /* 0x000ea80000300800 */
[----:B------:R-:W-:Y:S01]  /*8810*/  LOP3.LUT R126, R131, UR14, R126, 0x96, !PT ;  /* 0x0000000e837e7c12 */ /* 0x000fe2000f8e967e */
[----:B------:R-:W-:Y:S01]  /*8820*/  IMAD.WIDE.U32 R124, R119, -0x2daee0ad, RZ ;  /* 0xd2511f53777c7825 */ /* 0x000fe200078e00ff */
[----:B------:R-:W-:Y:S01]  /*8830*/  PRMT R74, R75, 0x5410, R132 ;  /* 0x000054104b4a7816 */ /* 0x000fe20000000084 */
[----:B------:R-:W-:Y:S01]  /*8840*/  MUFU.EX2 R200, R200 ;  /* 0x000000c800c87308 */ /* 0x000fe20000000800 */
[----:B------:R1:W5:Y:S01]  /*8850*/  LDL.LU R164, [R1+0x240] ;  /* 0x0002400001a47983 */ /* 0x0003620000300800 */
[----:B------:R-:W-:Y:S01]  /*8860*/  IMAD.WIDE.U32 R126, R126, -0x2daee0ad, RZ ;  /* 0xd2511f537e7e7825 */ /* 0x000fe200078e00ff */
[----:B------:R-:W-:-:S04]  /*8870*/  LOP3.LUT R117, R125, UR13, R210, 0x96, !PT ;  /* 0x0000000d7d757c12 */ /* 0x000fc8000f8e96d2 */
[----:B------:R-:W-:Y:S01]  /*8880*/  LOP3.LUT R124, R127, UR9, R124, 0x96, !PT ;  /* 0x000000097f7c7c12 */ /* 0x000fe2000f8e967c */
[----:B------:R-:W-:-:S04]  /*8890*/  IMAD.WIDE.U32 R128, R117, -0x326172a9, RZ ;  /* 0xcd9e8d5775807825 */ /* 0x000fc800078e00ff */
[----:B------:R-:W-:-:S05]  /*88a0*/  IMAD.WIDE.U32 R124, R124, -0x326172a9, RZ ;  /* 0xcd9e8d577c7c7825 */ /* 0x000fca00078e00ff */
[----:B------:R-:W-:-:S04]  /*88b0*/  LOP3.LUT R120, R125, UR29, R128, 0x96, !PT ;  /* 0x0000001d7d787c12 */ /* 0x000fc8000f8e9680 */
[----:B------:R-:W-:-:S04]  /*88c0*/  LOP3.LUT R119, R120, 0xff, RZ, 0xc0, !PT ;  /* 0x000000ff78777812 */ /* 0x000fc800078ec0ff */
[----:B------:R-:W-:Y:S02]  /*88d0*/  ISETP.GE.U32.AND P4, PT, R212, R119, PT ;  /* 0x00000077d400720c */ /* 0x000fe40003f86070 */
[----:B------:R-:W-:-:S04]  /*88e0*/  LOP3.LUT R119, R120, 0xffff, RZ, 0xc0, !PT ;  /* 0x0000ffff78777812 */ /* 0x000fc800078ec0ff */
[----:B------:R-:W-:Y:S01]  /*88f0*/  SHF.R.U32.HI R119, RZ, 0x8, R119 ;  /* 0x00000008ff777819 */ /* 0x000fe20000011677 */
[----:B------:R-:W-:Y:S01]  /*8900*/  IMAD.MOV.U32 R131, RZ, RZ, R123 ;  /* 0x000000ffff837224 */ /* 0x000fe200078e007b */
[--C-:B------:R-:W-:Y:S02]  /*8910*/  SHF.R.U32.HI R123, RZ, 0x10, R120.reuse ;  /* 0x00000010ff7b7819 */ /* 0x100fe40000011678 */
[----:B------:R-:W-:Y:S02]  /*8920*/  LOP3.LUT R119, R119, 0xffff, RZ, 0xc0, !PT ;  /* 0x0000ffff77777812 */ /* 0x000fe400078ec0ff */
[----:B------:R-:W-:Y:S02]  /*8930*/  SHF.R.U32.HI R120, RZ, 0x18, R120 ;  /* 0x00000018ff787819 */ /* 0x000fe40000011678 */
[C---:B------:R-:W-:Y:S02]  /*8940*/  ISETP.GE.U32.AND P3, PT, R212.reuse, R119, PT ;  /* 0x00000077d400720c */ /* 0x040fe40003f66070 */
[----:B------:R-:W-:-:S02]  /*8950*/  ISETP.GE.U32.AND P1, PT, R212, R120, PT ;  /* 0x00000078d400720c */ /* 0x000fc40003f26070 */
[----:B------:R-:W-:Y:S01]  /*8960*/  LOP3.LUT R123, R123, 0xff, RZ, 0xc0, !PT ;  /* 0x000000ff7b7b7812 */ /* 0x000fe200078ec0ff */
[----:B------:R-:W-:-:S08]  /*8970*/  @!P4 HFMA2.BF16_V2 R73, -RZ.H0_H0, RZ.H0_H0, -R75.H0_H0 ;  /* 0x200000ffff49c231 */ /* 0x000fd0000034094b */
[----:B------:R-:W-:Y:S02]  /*8980*/  @!P3 HFMA2.BF16_V2 R72, -RZ.H0_H0, RZ.H0_H0, -R132.H0_H0 ;  /* 0x200000ffff48b231 */ /* 0x000fe40000340984 */
[----:B------:R-:W-:-:S03]  /*8990*/  @!P1 HFMA2.BF16_V2 R69, -RZ.H0_H0, RZ.H0_H0, -R208.H0_H0 ;  /* 0x200000ffff459231 */ /* 0x000fc600003409d0 */
[----:B------:R-:W-:Y:S02]  /*89a0*/  @!P3 PRMT R132, R72, 0x5410, RZ ;  /* 0x000054104884b816 */ /* 0x000fe400000000ff */
[----:B------:R-:W-:Y:S02]  /*89b0*/  PRMT R72, R209, 0x5410, R208 ;  /* 0x00005410d1487816 */ /* 0x000fe400000000d0 */
[----:B------:R-:W-:Y:S02]  /*89c0*/  @!P1 PRMT R208, R69, 0x5410, RZ ;  /* 0x0000541045d09816 */ /* 0x000fe400000000ff */
[----:B------:R-:W-:Y:S02]  /*89d0*/  ISETP.GE.U32.AND P2, PT, R212, R123, PT ;  /* 0x0000007bd400720c */ /* 0x000fe40003f46070 */
[----:B------:R-:W-:Y:S02]  /*89e0*/  LOP3.LUT R69, R124, 0xff, RZ, 0xc0, !PT ;  /* 0x000000ff7c457812 */ /* 0x000fe400078ec0ff */
[----:B------:R-:W-:-:S02]  /*89f0*/  @!P4 PRMT R75, R73, 0x5410, RZ ;  /* 0x00005410494bc816 */ /* 0x000fc400000000ff */
[----:B------:R-:W-:Y:S02]  /*8a00*/  ISETP.GE.U32.AND P1, PT, R212, R69, PT ;  /* 0x00000045d400720c */ /* 0x000fe40003f26070 */
[----:B------:R-:W-:Y:S02]  /*8a10*/  SHF.R.U32.HI R69, RZ, 0x18, R124 ;  /* 0x00000018ff457819 */ /* 0x000fe4000001167c */
[----:B------:R-:W-:Y:S02]  /*8a20*/  LOP3.LUT R73, R124, 0xffff, RZ, 0xc0, !PT ;  /* 0x0000ffff7c497812 */ /* 0x000fe400078ec0ff */
[----:B------:R-:W-:Y:S02]  /*8a30*/  LOP3.LUT R117, R129, UR10, R130, 0x96, !PT ;  /* 0x0000000a81757c12 */ /* 0x000fe4000f8e9682 */
[----:B------:R-:W-:Y:S01]  /*8a40*/  SHF.R.U32.HI R124, RZ, 0x10, R124 ;  /* 0x00000010ff7c7819 */ /* 0x000fe2000001167c */
[----:B------:R-:W-:Y:S02]  /*8a50*/  @!P2 HFMA2.BF16_V2 R71, -RZ.H0_H0, RZ.H0_H0, -R209.H0_H0 ;  /* 0x200000ffff47a231 */ /* 0x000fe400003409d1 */
[----:B------:R-:W-:Y:S01]  /*8a60*/  IMAD.WIDE.U32 R128, R117, -0x2daee0ad, RZ ;  /* 0xd2511f5375807825 */ /* 0x000fe200078e00ff */
[----:B------:R-:W-:-:S02]  /*8a70*/  LOP3.LUT R124, R124, 0xff, RZ, 0xc0, !PT ;  /* 0x000000ff7c7c7812 */ /* 0x000fc400078ec0ff */
[C---:B------:R-:W-:Y:S02]  /*8a80*/  ISETP.GE.U32.AND P6, PT, R212.reuse, R69, PT ;  /* 0x00000045d400720c */ /* 0x040fe40003fc6070 */
[----:B------:R-:W-:Y:S02]  /*8a90*/  ISETP.GE.U32.AND P3, PT, R212, R124, PT ;  /* 0x0000007cd400720c */ /* 0x000fe40003f66070 */
[----:B------:R-:W-:Y:S02]  /*8aa0*/  SHF.R.U32.HI R124, RZ, 0x8, R73 ;  /* 0x00000008ff7c7819 */ /* 0x000fe40000011649 */
[----:B------:R-:W-:Y:S01]  /*8ab0*/  LOP3.LUT R69, R128, 0xff, RZ, 0xc0, !PT ;  /* 0x000000ff80457812 */ /* 0x000fe200078ec0ff */
[----:B------:R-:W-:Y:S01]  /*8ac0*/  IMAD.MOV.U32 R125, RZ, RZ, R115 ;  /* 0x000000ffff7d7224 */ /* 0x000fe200078e0073 */
[----:B------:R-:W-:Y:S02]  /*8ad0*/  @!P2 PRMT R209, R71, 0x5410, RZ ;  /* 0x0000541047d1a816 */ /* 0x000fe400000000ff */
[----:B------:R-:W-:-:S02]  /*8ae0*/  LOP3.LUT R71, R129, UR28, R126, 0x96, !PT ;  /* 0x0000001c81477c12 */ /* 0x000fc4000f8e967e */
[----:B------:R-:W-:Y:S02]  /*8af0*/  LOP3.LUT R124, R124, 0xffff, RZ, 0xc0, !PT ;  /* 0x0000ffff7c7c7812 */ /* 0x000fe400078ec0ff */
[----:B------:R-:W-:Y:S02]  /*8b00*/  ISETP.GE.U32.AND P4, PT, R212, R69, PT ;  /* 0x00000045d400720c */ /* 0x000fe40003f86070 */
[----:B------:R-:W-:Y:S01]  /*8b10*/  LOP3.LUT R69, R128, 0xffff, RZ, 0xc0, !PT ;  /* 0x0000ffff80457812 */ /* 0x000fe200078ec0ff */
[----:B------:R-:W-:Y:S01]  /*8b20*/  IMAD.MOV.U32 R129, RZ, RZ, R125 ;  /* 0x000000ffff817224 */ /* 0x000fe200078e007d */
[----:B------:R-:W-:Y:S02]  /*8b30*/  LOP3.LUT R125, R71, 0xffff, RZ, 0xc0, !PT ;  /* 0x0000ffff477d7812 */ /* 0x000fe400078ec0ff */
[----:B------:R-:W-:Y:S02]  /*8b40*/  ISETP.GE.U32.AND P5, PT, R212, R124, PT ;  /* 0x0000007cd400720c */ /* 0x000fe40003fa6070 */
[----:B------:R-:W-:-:S04]  /*8b50*/  SHF.R.U32.HI R125, RZ, 0x8, R125 ;  /* 0x00000008ff7d7819 */ /* 0x000fc8000001167d */
[----:B------:R-:W-:-:S04]  /*8b60*/  LOP3.LUT R73, R125, 0xffff, RZ, 0xc0, !PT ;  /* 0x0000ffff7d497812 */ /* 0x000fc800078ec0ff */
[----:B------:R-:W-:Y:S02]  /*8b70*/  ISETP.GE.U32.AND P2, PT, R212, R73, PT ;  /* 0x00000049d400720c */ /* 0x000fe40003f46070 */
[----:B------:R-:W-:Y:S01]  /*8b80*/  PRMT R73, R70, 0x7610, R73 ;  /* 0x0000761046497816 */ /* 0x000fe20000000049 */
[----:B------:R-:W-:-:S03]  /*8b90*/  @!P5 HFMA2.BF16_V2 R65, -RZ.H0_H0, RZ.H0_H0, -R171.H0_H0 ;  /* 0x200000ffff41d231 */ /* 0x000fc600003409ab */
[----:B------:R-:W-:Y:S02]  /*8ba0*/  PRMT R70, R73, 0x5410, R171 ;  /* 0x0000541049467816 */ /* 0x000fe400000000ab */
[----:B------:R-:W-:Y:S02]  /*8bb0*/  @!P5 PRMT R171, R65, 0x5410, RZ ;  /* 0x0000541041abd816 */ /* 0x000fe400000000ff */
[----:B------:R-:W-:Y:S01]  /*8bc0*/  SHF.R.U32.HI R65, RZ, 0x18, R71 ;  /* 0x00000018ff417819 */ /* 0x000fe20000011647 */
[----:B------:R-:W-:-:S03]  /*8bd0*/  @!P1 HFMA2.BF16_V2 R68, -RZ.H0_H0, RZ.H0_H0, -R73.H0_H0 ;  /* 0x200000ffff449231 */ /* 0x000fc60000340949 */
[----:B------:R-:W-:Y:S02]  /*8be0*/  ISETP.GE.U32.AND P5, PT, R212, R65, PT ;  /* 0x00000041d400720c */ /* 0x000fe40003fa6070 */
[----:B------:R-:W-:Y:S01]  /*8bf0*/  SHF.R.U32.HI R65, RZ, 0x10, R71 ;  /* 0x00000010ff417819 */ /* 0x000fe20000011647 */
[----:B------:R-:W-:Y:S01]  /*8c00*/  @!P6 HFMA2.BF16_V2 R67, -RZ.H0_H0, RZ.H0_H0, -R169.H0_H0 ;  /* 0x200000ffff43e231 */ /* 0x000fe200003409a9 */
[----:B------:R1:W1:Y:S01]  /*8c10*/  MUFU.EX2 R119, R185 ;  /* 0x000000b900777308 */ /* 0x0002620000000800 */
[----:B------:R-:W-:Y:S02]  /*8c20*/  @!P1 PRMT R73, R68, 0x5410, RZ ;  /* 0x0000541044499816 */ /* 0x000fe400000000ff */
[----:B------:R-:W-:Y:S02]  /*8c30*/  LOP3.LUT R65, R65, 0xff, RZ, 0xc0, !PT ;  /* 0x000000ff41417812 */ /* 0x000fe400078ec0ff */
[----:B------:R-:W-:Y:S02]  /*8c40*/  LOP3.LUT R68, R71, 0xff, RZ, 0xc0, !PT ;  /* 0x000000ff47447812 */ /* 0x000fe400078ec0ff */
[----:B------:R-:W-:-:S02]  /*8c50*/  PRMT R71, R170, 0x5410, R169 ;  /* 0x00005410aa477816 */ /* 0x000fc400000000a9 */
[----:B------:R-:W-:Y:S02]  /*8c60*/  @!P6 PRMT R169, R67, 0x5410, RZ ;  /* 0x0000541043a9e816 */ /* 0x000fe400000000ff */
[----:B------:R-:W-:Y:S01]  /*8c70*/  ISETP.GE.U32.AND P6, PT, R212, R65, PT ;  /* 0x00000041d400720c */ /* 0x000fe20003fc6070 */
[----:B------:R-:W-:Y:S01]  /*8c80*/  FADD.FTZ R121, R206, R121 ;  /* 0x00000079ce797221 */ /* 0x000fe20000010000 */
[----:B------:R-:W-:Y:S02]  /*8c90*/  ISETP.GE.U32.AND P1, PT, R212, R68, PT ;  /* 0x00000044d400720c */ /* 0x000fe40003f26070 */
[----:B------:R-:W-:Y:S02]  /*8ca0*/  SHF.R.U32.HI R69, RZ, 0x8, R69 ;  /* 0x00000008ff457819 */ /* 0x000fe40000011645 */
[----:B-1----:R-:W-:Y:S02]  /*8cb0*/  F2FP.BF16.PACK_AB R185, R206, R218 ;  /* 0x000000daceb9723e */ /* 0x002fe400000010ff */
[----:B------:R-:W-:Y:S01]  /*8cc0*/  PRMT R206, R207, 0x7632, R206 ;  /* 0x00007632cfce7816 */ /* 0x000fe200000000ce */
[----:B------:R-:W-:Y:S01]  /*8cd0*/  @!P3 HFMA2.BF16_V2 R64, -RZ.H0_H0, RZ.H0_H0, -R170.H0_H0 ;  /* 0x200000ffff40b231 */ /* 0x000fe200003409aa */
[----:B------:R-:W-:Y:S01]  /*8ce0*/  LOP3.LUT R69, R69, 0xffff, RZ, 0xc0, !PT ;  /* 0x0000ffff45457812 */ /* 0x000fe200078ec0ff */
[----:B------:R-:W-:-:S02]  /*8cf0*/  FADD.FTZ R120, R119, R122 ;  /* 0x0000007a77787221 */ /* 0x000fc40000010000 */
[----:B------:R-:W-:Y:S01]  /*8d00*/  @!P2 HFMA2.BF16_V2 R62, -RZ.H0_H0, RZ.H0_H0, -R206.H0_H0 ;  /* 0x200000ffff3ea231 */ /* 0x000fe200003409ce */
[----:B------:R-:W-:Y:S01]  /*8d10*/  @!P3 PRMT R170, R64, 0x5410, RZ ;  /* 0x0000541040aab816 */ /* 0x000fe200000000ff */
[----:B------:R-:W-:Y:S01]  /*8d20*/  @!P6 HFMA2.BF16_V2 R60, -RZ.H0_H0, RZ.H0_H0, -R219.H0_H0 ;  /* 0x200000ffff3ce231 */ /* 0x000fe200003409db */
[----:B------:R-:W-:Y:S02]  /*8d30*/  ISETP.GE.U32.AND P3, PT, R212, R69, PT ;  /* 0x00000045d400720c */ /* 0x000fe40003f66070 */
[----:B------:R-:W-:Y:S02]  /*8d40*/  PRMT R64, R207, 0x5410, R206 ;  /* 0x00005410cf407816 */ /* 0x000fe400000000ce */
[----:B------:R-:W-:Y:S01]  /*8d50*/  PRMT R218, R219, 0x7632, R218 ;  /* 0x00007632dbda7816 */ /* 0x000fe200000000da */
[----:B------:R-:W-:Y:S01]  /*8d60*/  FADD.FTZ R120, R179, R120 ;  /* 0x00000078b3787221 */ /* 0x000fe20000010000 */
[----:B------:R-:W-:Y:S01]  /*8d70*/  @!P2 PRMT R206, R62, 0x5410, RZ ;  /* 0x000054103ecea816 */ /* 0x000fe200000000ff */
[----:B------:R-:W-:Y:S01]  /*8d80*/  IMAD.MOV.U32 R127, RZ, RZ, R114 ;  /* 0x000000ffff7f7224 */ /* 0x000fe200078e0072 */
[----:B------:R1:W1:Y:S01]  /*8d90*/  MUFU.EX2 R62, R175 ;  /* 0x000000af003e7308 */ /* 0x0002620000000800 */
[----:B------:R-:W-:Y:S01]  /*8da0*/  IMAD.WIDE.U32 R114, R6, -0x2daee0ad, RZ ;  /* 0xd2511f5306727825 */ /* 0x000fe200078e00ff */
[----:B------:R-:W-:Y:S01]  /*8db0*/  @!P1 HFMA2.BF16_V2 R63, -RZ.H0_H0, RZ.H0_H0, -R207.H0_H0 ;  /* 0x200000ffff3f9231 */ /* 0x000fe200003409cf */
[----:B------:R-:W-:-:S02]  /*8dc0*/  PRMT R65, R219, 0x5410, R218 ;  /* 0x00005410db417816 */ /* 0x000fc400000000da */
[----:B------:R-:W-:Y:S01]  /*8dd0*/  @!P6 PRMT R219, R60, 0x5410, RZ ;  /* 0x000054103cdbe816 */ /* 0x000fe200000000ff */
[----:B------:R-:W-:Y:S01]  /*8de0*/  FADD.FTZ R60, R202, R120 ;  /* 0x00000078ca3c7221 */ /* 0x000fe20000010000 */
[----:B------:R-:W-:Y:S02]  /*8df0*/  SHF.R.U32.HI R123, RZ, 0x18, R128 ;  /* 0x00000018ff7b7819 */ /* 0x000fe40000011680 */
[----:B------:R-:W-:Y:S02]  /*8e00*/  LOP3.LUT R114, R115, UR23, RZ, 0x3c, !PT ;  /* 0x0000001773727c12 */ /* 0x000fe4000f8e3cff */
[----:B------:R-:W-:Y:S02]  /*8e10*/  @!P1 PRMT R207, R63, 0x5410, RZ ;  /* 0x000054103fcf9816 */ /* 0x000fe400000000ff */
[----:B-1----:R-:W-:Y:S02]  /*8e20*/  F2FP.BF16.PACK_AB R175, R198, R202 ;  /* 0x000000cac6af723e */ /* 0x002fe400000010ff */
[----:B------:R-:W-:Y:S01]  /*8e30*/  PRMT R202, R203, 0x7632, R202 ;  /* 0x00007632cbca7816 */ /* 0x000fe200000000ca */
[----:B------:R-:W-:Y:S01]  /*8e40*/  IMAD.MOV.U32 R68, RZ, RZ, R3 ;  /* 0x000000ffff447224 */ /* 0x000fe200078e0003 */
[----:B------:R-:W-:Y:S01]  /*8e50*/  ISETP.GE.U32.AND P1, PT, R212, R123, PT ;  /* 0x0000007bd400720c */ /* 0x000fe20003f26070 */
[----:B------:R-:W-:-:S02]  /*8e60*/  FADD.FTZ R121, R204, R121 ;  /* 0x00000079cc797221 */ /* 0x000fc40000010000 */
[----:B------:R-:W-:Y:S01]  /*8e70*/  @!P3 HFMA2.BF16_V2 R58, -RZ.H0_H0, RZ.H0_H0, -R202.H0_H0 ;  /* 0x200000ffff3ab231 */ /* 0x000fe200003409ca */
[----:B------:R-:W-:-:S04]  /*8e80*/  IMAD.WIDE.U32 R114, R114, -0x326172a9, RZ ;  /* 0xcd9e8d5772727825 */ /* 0x000fc800078e00ff */
[----:B------:R-:W-:Y:S02]  /*8e90*/  FADD.FTZ R60, R198, R60 ;  /* 0x0000003cc63c7221 */ /* 0x000fe40000010000 */
[----:B------:R-:W-:Y:S01]  /*8ea0*/  IMAD.MOV.U32 R120, RZ, RZ, R68 ;  /* 0x000000ffff787224 */ /* 0x000fe200078e0044 */
[----:B------:R-:W-:Y:S01]  /*8eb0*/  PRMT R68, R203, 0x5410, R202 ;  /* 0x00005410cb447816 */ /* 0x000fe200000000ca */
[C---:B------:R-:W-:Y:S01]  /*8ec0*/  FADD.FTZ R121, R181.reuse, R121 ;  /* 0x00000079b5797221 */ /* 0x040fe20000010000 */
[----:B------:R-:W-:Y:S02]  /*8ed0*/  F2FP.BF16.PACK_AB R181, R181, R204 ;  /* 0x000000ccb5b5723e */ /* 0x000fe400000010ff */
[----:B------:R-:W-:Y:S01]  /*8ee0*/  @!P3 PRMT R202, R58, 0x5410, RZ ;  /* 0x000054103acab816 */ /* 0x000fe200000000ff */
[----:B------:R-:W-:Y:S01]  /*8ef0*/  FADD.FTZ R58, R62, R60 ;  /* 0x0000003c3e3a7221 */ /* 0x000fe20000010000 */
[----:B------:R-:W-:Y:S02]  /*8f00*/  PRMT R204, R205, 0x7632, R204 ;  /* 0x00007632cdcc7816 */ /* 0x000fe400000000cc */
[----:B------:R-:W-:Y:S01]  /*8f10*/  LOP3.LUT R117, R115, UR26, R118, 0x96, !PT ;  /* 0x0000001a73757c12 */ /* 0x000fe2000f8e9676 */
[C---:B------:R-:W-:Y:S01]  /*8f20*/  FADD.FTZ R58, R168.reuse, R58 ;  /* 0x0000003aa83a7221 */ /* 0x040fe20000010000 */
[----:B------:R-:W-:Y:S01]  /*8f30*/  F2FP.BF16.PACK_AB R168, R168, R62 ;  /* 0x0000003ea8a8723e */ /* 0x000fe200000010ff */
[----:B------:R-:W-:-:S02]  /*8f40*/  @!P1 HFMA2.BF16_V2 R56, -RZ.H0_H0, RZ.H0_H0, -R204.H0_H0 ;  /* 0x200000ffff389231 */ /* 0x000fc400003409cc */
[----:B------:R-:W-:Y:S01]  /*8f50*/  IMAD.WIDE.U32 R62, R117, -0x2daee0ad, RZ ;  /* 0xd2511f53753e7825 */ /* 0x000fe200078e00ff */
[----:B------:R-:W-:Y:S02]  /*8f60*/  PRMT R69, R205, 0x5410, R204 ;  /* 0x00005410cd457816 */ /* 0x000fe400000000cc */
[----:B------:R-:W-:Y:S01]  /*8f70*/  @!P1 PRMT R204, R56, 0x5410, RZ ;  /* 0x0000541038cc9816 */ /* 0x000fe200000000ff */
[----:B------:R-:W-:Y:S01]  /*8f80*/  IMAD.MOV.U32 R66, RZ, RZ, R2 ;  /* 0x000000ffff427224 */ /* 0x000fe200078e0002 */
[----:B------:R-:W-:Y:S01]  /*8f90*/  LOP3.LUT R56, R63, UR22, R116, 0x96, !PT ;  /* 0x000000163f387c12 */ /* 0x000fe2000f8e9674 */
[----:B------:R-:W-:Y:S01]  /*8fa0*/  @!P5 HFMA2.BF16_V2 R61, -RZ.H0_H0, RZ.H0_H0, -R218.H0_H0 ;  /* 0x200000ffff3dd231 */ /* 0x000fe200003409da */
[----:B------:R-:W-:Y:S01]  /*8fb0*/  F2FP.BF16.PACK_AB R179, R179, R119 ;  /* 0x00000077b3b3723e */ /* 0x000fe200000010ff */
[----:B------:R-:W-:Y:S01]  /*8fc0*/  IMAD.MOV.U32 R123, RZ, RZ, R66 ;  /* 0x000000ffff7b7224 */ /* 0x000fe200078e0042 */
[----:B------:R-:W-:Y:S01]  /*8fd0*/  LOP3.LUT R119, R89, UR24, R114, 0x96, !PT ;  /* 0x0000001859777c12 */ /* 0x000fe2000f8e9672 */
[----:B------:R-:W-:Y:S01]  /*8fe0*/  IMAD.WIDE.U32 R66, R56, -0x326172a9, RZ ;  /* 0xcd9e8d5738427825 */ /* 0x000fe200078e00ff */
[----:B------:R-:W-:Y:S01]  /*8ff0*/  @!P5 PRMT R218, R61, 0x5410, RZ ;  /* 0x000054103ddad816 */ /* 0x000fe200000000ff */
[----:B------:R-:W-:Y:S01]  /*9000*/  @!P4 HFMA2.BF16_V2 R59, -RZ.H0_H0, RZ.H0_H0, -R203.H0_H0 ;  /* 0x200000ffff3bc231 */ /* 0x000fe200003409cb */
[----:B------:R-:W-:Y:S01]  /*9010*/  SHF.R.U32.HI R122, RZ, 0x10, R128 ;  /* 0x00000010ff7a7819 */ /* 0x000fe20000011680 */
[----:B------:R-:W-:Y:S01]  /*9020*/  IMAD.WIDE.U32 R60, R119, -0x2daee0ad, RZ ;  /* 0xd2511f53773c7825 */ /* 0x000fe200078e00ff */
[----:B------:R-:W-:Y:S01]  /*9030*/  LOP3.LUT R56, R67, UR19, R88, 0x96, !PT ;  /* 0x0000001343387c12 */ /* 0x000fe2000f8e9658 */
[----:B------:R-:W1:Y:S01]  /*9040*/  MUFU.EX2 R177, R177 ;  /* 0x000000b100b17308 */ /* 0x000e620000000800 */
[----:B------:R-:W-:Y:S01]  /*9050*/  @!P4 PRMT R203, R59, 0x5410, RZ ;  /* 0x000054103bcbc816 */ /* 0x000fe200000000ff */
[----:B------:R-:W2:Y:S01]  /*9060*/  LDL.LU.64 R114, [R1+0x238] ;  /* 0x0002380001727983 */ /* 0x000ea20000300a00 */
[----:B------:R-:W-:Y:S01]  /*9070*/  LOP3.LUT R59, R61, UR18, R62, 0x96, !PT ;  /* 0x000000123d3b7c12 */ /* 0x000fe2000f8e963e */
[----:B------:R-:W-:Y:S01]  /*9080*/  IMAD.WIDE.U32 R62, R56, -0x2daee0ad, RZ ;  /* 0xd2511f53383e7825 */ /* 0x000fe200078e00ff */
[----:B------:R-:W-:Y:S01]  /*9090*/  LOP3.LUT R122, R122, 0xff, RZ, 0xc0, !PT ;  /* 0x000000ff7a7a7812 */ /* 0x000fe200078ec0ff */
[----:B------:R-:W2:Y:S03]  /*90a0*/  LDL.LU R125, [R1+0x20] ;  /* 0x00002000017d7983 */ /* 0x000ea60000300800 */
[----:B------:R-:W-:Y:S01]  /*90b0*/  LOP3.LUT R56, R63, UR13, R60, 0x96, !PT ;  /* 0x0000000d3f387c12 */ /* 0x000fe2000f8e963c */
[----:B------:R-:W-:Y:S01]  /*90c0*/  IMAD.WIDE.U32 R60, R59, -0x326172a9, RZ ;  /* 0xcd9e8d573b3c7825 */ /* 0x000fe200078e00ff */
[----:B------:R-:W-:Y:S01]  /*90d0*/  ISETP.GE.U32.AND P2, PT, R212, R122, PT ;  /* 0x0000007ad400720c */ /* 0x000fe20003f46070 */
[----:B------:R-:W1:Y:S01]  /*90e0*/  MUFU.EX2 R196, R196 ;  /* 0x000000c400c47308 */ /* 0x000e620000000800 */
[----:B------:R-:W-:Y:S01]  /*90f0*/  PRMT R198, R199, 0x7632, R198 ;  /* 0x00007632c7c67816 */ /* 0x000fe200000000c6 */
[----:B------:R1:W5:Y:S01]  /*9100*/  LDL.LU R3, [R1+0x234] ;  /* 0x0002340001037983 */ /* 0x0003620000300800 */
[----:B------:R-:W-:Y:S01]  /*9110*/  LOP3.LUT R66, R61, UR14, R66, 0x96, !PT ;  /* 0x0000000e3d427c12 */ /* 0x000fe2000f8e9642 */
[----:B------:R-:W-:-:S02]  /*9120*/  IMAD.MOV.U32 R63, RZ, RZ, R120 ;  /* 0x000000ffff3f7224 */ /* 0x000fc400078e0078 */
[----:B------:R1:W5:Y:S02]  /*9130*/  LDL.LU R2, [R1+0x230] ;  /* 0x0002300001027983 */ /* 0x0003640000300800 */
[----:B------:R-:W-:-:S04]  /*9140*/  IMAD.WIDE.U32 R66, R66, -0x2daee0ad, RZ ;  /* 0xd2511f5342427825 */ /* 0x000fc800078e00ff */
[----:B------:R-:W-:Y:S01]  /*9150*/  @!P2 HFMA2.BF16_V2 R57, -RZ.H0_H0, RZ.H0_H0, -R205.H0_H0 ;  /* 0x200000ffff39a231 */ /* 0x000fe200003409cd */
[----:B------:R-:W-:Y:S01]  /*9160*/  LOP3.LUT R59, R67, UR9, R62, 0x96, !PT ;  /* 0x00000009433b7c12 */ /* 0x000fe2000f8e963e */
[----:B------:R-:W-:-:S03]  /*9170*/  IMAD.MOV.U32 R61, RZ, RZ, R63 ;  /* 0x000000ffff3d7224 */ /* 0x000fc600078e003f */
[----:B------:R-:W-:Y:S01]  /*9180*/  @!P2 PRMT R205, R57, 0x5410, RZ ;  /* 0x0000541039cda816 */ /* 0x000fe200000000ff */
[----:B------:R-:W-:Y:S02]  /*9190*/  FADD.FTZ R57, R200, R121 ;  /* 0x00000079c8397221 */ /* 0x000fe40000010000 */
[----:B------:R-:W-:-:S04]  /*91a0*/  IMAD.WIDE.U32 R120, R56, -0x326172a9, RZ ;  /* 0xcd9e8d5738787825 */ /* 0x000fc800078e00ff */
[----:B------:R-:W-:Y:S01]  /*91b0*/  IMAD.WIDE.U32 R62, R59, -0x326172a9, RZ ;  /* 0xcd9e8d573b3e7825 */ /* 0x000fe200078e00ff */
[----:B------:R-:W-:-:S04]  /*91c0*/  LOP3.LUT R56, R121, UR10, R60, 0x96, !PT ;  /* 0x0000000a79387c12 */ /* 0x000fc8000f8e963c */
[----:B------:R-:W-:-:S04]  /*91d0*/  LOP3.LUT R59, R63, UR29, R120, 0x96, !PT ;  /* 0x0000001d3f3b7c12 */ /* 0x000fc8000f8e9678 */
[----:B------:R-:W-:-:S04]  /*91e0*/  LOP3.LUT R60, R59, 0xff, RZ, 0xc0, !PT ;  /* 0x000000ff3b3c7812 */ /* 0x000fc800078ec0ff */
[----:B------:R-:W-:Y:S02]  /*91f0*/  ISETP.GE.U32.AND P4, PT, R212, R60, PT ;  /* 0x0000003cd400720c */ /* 0x000fe40003f86070 */
[----:B------:R-:W-:-:S04]  /*9200*/  LOP3.LUT R60, R59, 0xffff, RZ, 0xc0, !PT ;  /* 0x0000ffff3b3c7812 */ /* 0x000fc800078ec0ff */
[----:B------:R-:W-:-:S04]  /*9210*/  SHF.R.U32.HI R60, RZ, 0x8, R60 ;  /* 0x00000008ff3c7819 */ /* 0x000fc8000001163c */
[----:B------:R-:W-:-:S04]  /*9220*/  LOP3.LUT R60, R60, 0xffff, RZ, 0xc0, !PT ;  /* 0x0000ffff3c3c7812 */ /* 0x000fc800078ec0ff */
[----:B------:R-:W-:Y:S02]  /*9230*/  ISETP.GE.U32.AND P5, PT, R212, R60, PT ;  /* 0x0000003cd400720c */ /* 0x000fe40003fa6070 */
[----:B------:R-:W-:Y:S01]  /*9240*/  SHF.R.U32.HI R60, RZ, 0x10, R59 ;  /* 0x00000010ff3c7819 */ /* 0x000fe2000001163b */
[----:B------:R-:W-:-:S03]  /*9250*/  IMAD.MOV.U32 R121, RZ, RZ, R131 ;  /* 0x000000ffff797224 */ /* 0x000fc600078e0083 */
[----:B------:R-:W-:Y:S01]  /*9260*/  LOP3.LUT R60, R60, 0xff, RZ, 0xc0, !PT ;  /* 0x000000ff3c3c7812 */ /* 0x000fe200078ec0ff */
[----:B------:R-:W3:Y:S03]  /*9270*/  MUFU.EX2 R131, R192 ;  /* 0x000000c000837308 */ /* 0x000ee60000000800 */
[----:B------:R-:W-:Y:S02]  /*9280*/  ISETP.GE.U32.AND P2, PT, R212, R60, PT ;  /* 0x0000003cd400720c */ /* 0x000fe40003f46070 */
[----:B------:R-:W-:-:S04]  /*9290*/  LOP3.LUT R60, R62, 0xff, RZ, 0xc0, !PT ;  /* 0x000000ff3e3c7812 */ /* 0x000fc800078ec0ff */
[----:B------:R-:W-:Y:S02]  /*92a0*/  ISETP.GE.U32.AND P1, PT, R212, R60, PT ;  /* 0x0000003cd400720c */ /* 0x000fe40003f26070 */
[----:B------:R-:W-:Y:S01]  /*92b0*/  SHF.R.U32.HI R60, RZ, 0x18, R62 ;  /* 0x00000018ff3c7819 */ /* 0x000fe2000001163e */
[----:B-1----:R-:W-:-:S03]  /*92c0*/  FADD.FTZ R57, R177, R57 ;  /* 0x00000039b1397221 */ /* 0x002fc60000010000 */
[----:B------:R-:W-:Y:S01]  /*92d0*/  ISETP.GE.U32.AND P3, PT, R212, R60, PT ;  /* 0x0000003cd400720c */ /* 0x000fe20003f66070 */
[----:B------:R-:W-:Y:S01]  /*92e0*/  IMAD.MOV.U32 R60, RZ, RZ, R121 ;  /* 0x000000ffff3c7224 */ /* 0x000fe200078e0079 */
[----:B------:R-:W-:Y:S01]  /*92f0*/  LOP3.LUT R67, R62, 0xffff, RZ, 0xc0, !PT ;  /* 0x0000ffff3e437812 */ /* 0x000fe200078ec0ff */
[----:B------:R-:W-:Y:S01]  /*9300*/  IMAD.WIDE.U32 R120, R56, -0x2daee0ad, RZ ;  /* 0xd2511f5338787825 */ /* 0x000fe200078e00ff */
[----:B------:R-:W-:Y:S01]  /*9310*/  SHF.R.U32.HI R63, RZ, 0x10, R62 ;  /* 0x00000010ff3f7819 */ /* 0x000fe2000001163e */
[----:B------:R-:W-:Y:S02]  /*9320*/  @!P4 HFMA2.BF16_V2 R55, -RZ.H0_H0, RZ.H0_H0, -R199.H0_H0 ;  /* 0x200000ffff37c231 */ /* 0x000fe400003409c7 */
[----:B------:R-:W-:Y:S01]  /*9330*/  FADD.FTZ R62, R196, R57 ;  /* 0x00000039c43e7221 */ /* 0x000fe20000010000 */
[----:B------:R-:W-:Y:S01]  /*9340*/  LOP3.LUT R56, R120, 0xff, RZ, 0xc0, !PT ;  /* 0x000000ff78387812 */ /* 0x000fe200078ec0ff */
[----:B---3--:R-:W-:Y:S02]  /*9350*/  FADD.FTZ R57, R131, R58 ;  /* 0x0000003a83397221 */ /* 0x008fe40000010000 */
[----:B------:R-:W-:Y:S01]  /*9360*/  IMAD.MOV.U32 R58, RZ, RZ, R61 ;  /* 0x000000ffff3a7224 */ /* 0x000fe200078e003d */
[----:B------:R-:W-:-:S02]  /*9370*/  LOP3.LUT R61, R121, UR28, R66, 0x96, !PT ;  /* 0x0000001c793d7c12 */ /* 0x000fc4000f8e9642 */
[----:B------:R-:W-:Y:S02]  /*9380*/  PRMT R66, R199, 0x5410, R198 ;  /* 0x00005410c7427816 */ /* 0x000fe400000000c6 */
[----:B------:R-:W-:Y:S01]  /*9390*/  @!P4 PRMT R199, R55, 0x5410, RZ ;  /* 0x0000541037c7c816 */ /* 0x000fe200000000ff */
[----:B------:R-:W-:Y:S01]  /*93a0*/  IMAD.MOV.U32 R55, RZ, RZ, R58 ;  /* 0x000000ffff377224 */ /* 0x000fe200078e003a */
[----:B------:R-:W-:Y:S01]  /*93b0*/  ISETP.GE.U32.AND P4, PT, R212, R56, PT ;  /* 0x00000038d400720c */ /* 0x000fe20003f86070 */
[----:B------:R-:W-:Y:S01]  /*93c0*/  IMAD.MOV.U32 R56, RZ, RZ, R60 ;  /* 0x000000ffff387224 */ /* 0x000fe200078e003c */
[----:B------:R-:W-:Y:S01]  /*93d0*/  LOP3.LUT R58, R120, 0xffff, RZ, 0xc0, !PT ;  /* 0x0000ffff783a7812 */ /* 0x000fe200078ec0ff */
[----:B------:R-:W-:Y:S01]  /*93e0*/  IMAD.MOV.U32 R121, RZ, RZ, R55 ;  /* 0x000000ffff797224 */ /* 0x000fe200078e0037 */
[----:B------:R-:W-:Y:S01]  /*93f0*/  LOP3.LUT R55, R53, UR26, R118, 0x96, !PT ;  /* 0x0000001a35377c12 */ /* 0x000fe2000f8e9676 */
[----:B------:R-:W-:Y:S01]  /*9400*/  IMAD.MOV.U32 R119, RZ, RZ, R56 ;  /* 0x000000ffff777224 */ /* 0x000fe200078e0038 */
[----:B------:R-:W-:-:S02]  /*9410*/  LOP3.LUT R56, R89, UR24, R52, 0x96, !PT ;  /* 0x0000001859387c12 */ /* 0x000fc4000f8e9634 */
[----:B------:R1:W3:Y:S01]  /*9420*/  LDL.LU.64 R52, [R1+0x228] ;  /* 0x0002280001347983 */ /* 0x0002e20000300a00 */
[----:B------:R-:W-:-:S04]  /*9430*/  SHF.R.U32.HI R59, RZ, 0x18, R59 ;  /* 0x00000018ff3b7819 */ /* 0x000fc8000001163b */
[----:B------:R-:W-:Y:S02]  /*9440*/  ISETP.GE.U32.AND P6, PT, R212, R59, PT ;  /* 0x0000003bd400720c */ /* 0x000fe40003fc6070 */
[----:B------:R-:W-:Y:S02]  /*9450*/  F2FP.BF16.PACK_AB R177, R177, R200 ;  /* 0x000000c8b1b1723e */ /* 0x000fe400000010ff */
[----:B------:R-:W-:Y:S02]  /*9460*/  SHF.R.U32.HI R67, RZ, 0x8, R67 ;  /* 0x00000008ff437819 */ /* 0x000fe40000011643 */
[----:B------:R-:W-:Y:S01]  /*9470*/  PRMT R200, R201, 0x7632, R200 ;  /* 0x00007632c9c87816 */ /* 0x000fe200000000c8 */
[----:B------:R-:W-:Y:S01]  /*9480*/  @!P5 HFMA2.BF16_V2 R54, -RZ.H0_H0, RZ.H0_H0, -R198.H0_H0 ;  /* 0x200000ffff36d231 */ /* 0x000fe200003409c6 */
[----:B------:R-:W-:Y:S01]  /*9490*/  LOP3.LUT R67, R67, 0xffff, RZ, 0xc0, !PT ;  /* 0x0000ffff43437812 */ /* 0x000fe200078ec0ff */
[----:B------:R-:W1:Y:S03]  /*94a0*/  MUFU.EX2 R194, R194 ;  /* 0x000000c200c27308 */ /* 0x000e660000000800 */
[----:B------:R-:W-:-:S02]  /*94b0*/  @!P5 PRMT R198, R54, 0x5410, RZ ;  /* 0x0000541036c6d816 */ /* 0x000fc400000000ff */
[----:B------:R-:W-:Y:S02]  /*94c0*/  ISETP.GE.U32.AND P5, PT, R212, R67, PT ;  /* 0x00000043d400720c */ /* 0x000fe40003fa6070 */
[----:B------:R-:W-:Y:S02]  /*94d0*/  PRMT R67, R201, 0x5410, R200 ;  /* 0x00005410c9437816 */ /* 0x000fe400000000c8 */
[----:B------:R-:W-:Y:S01]  /*94e0*/  LOP3.LUT R63, R63, 0xff, RZ, 0xc0, !PT ;  /* 0x000000ff3f3f7812 */ /* 0x000fe200078ec0ff */
[----:B------:R-:W-:Y:S01]  /*94f0*/  MUFU.EX2 R190, R190 ;  /* 0x000000be00be7308 */ /* 0x000fe20000000800 */
[----:B-1----:R-:W-:-:S07]  /*9500*/  FADD.FTZ R62, R194, R62 ;  /* 0x0000003ec23e7221 */ /* 0x002fce0000010000 */
[----:B------:R1:W1:Y:S01]  /*9510*/  MUFU.EX2 R59, R173 ;  /* 0x000000ad003b7308 */ /* 0x0002620000000800 */
[----:B------:R-:W-:Y:S01]  /*9520*/  @!P1 HFMA2.BF16_V2 R51, -RZ.H0_H0, RZ.H0_H0, -R195.H0_H0 ;  /* 0x200000ffff339231 */ /* 0x000fe200003409c3 */
[----:B-1----:R-:W-:Y:S02]  /*9530*/  F2FP.BF16.PACK_AB R173, R194, R196 ;  /* 0x000000c4c2ad723e */ /* 0x002fe400000010ff */
[----:B------:R-:W-:-:S05]  /*9540*/  PRMT R194, R195, 0x7632, R194 ;  /* 0x00007632c3c27816 */ /* 0x000fca00000000c2 */
[----:B------:R-:W-:Y:S01]  /*9550*/  @!P5 HFMA2.BF16_V2 R50, -RZ.H0_H0, RZ.H0_H0, -R194.H0_H0 ;  /* 0x200000ffff32d231 */ /* 0x000fe200003409c2 */
[----:B------:R-:W1:Y:S01]  /*9560*/  MUFU.EX2 R166, R166 ;  /* 0x000000a600a67308 */ /* 0x000e620000000800 */
[----:B------:R-:W-:Y:S01]  /*9570*/  PRMT R196, R197, 0x7632, R196 ;  /* 0x00007632c5c47816 */ /* 0x000fe200000000c4 */
[C---:B------:R-:W-:Y:S01]  /*9580*/  FADD.FTZ R57, R59.reuse, R57 ;  /* 0x000000393b397221 */ /* 0x040fe20000010000 */
[----:B------:R-:W-:Y:S02]  /*9590*/  SHF.R.U32.HI R58, RZ, 0x8, R58 ;  /* 0x00000008ff3a7819 */ /* 0x000fe4000001163a */
[----:B------:R-:W-:Y:S01]  /*95a0*/  F2FP.BF16.PACK_AB R131, R59, R131 ;  /* 0x000000833b83723e */ /* 0x000fe200000010ff */
[----:B------:R-:W-:Y:S02]  /*95b0*/  @!P3 HFMA2.BF16_V2 R48, -RZ.H0_H0, RZ.H0_H0, -R196.H0_H0 ;  /* 0x200000ffff30b231 */ /* 0x000fe400003409c4 */
[----:B------:R-:W-:Y:S01]  /*95c0*/  MUFU.EX2 R186, R186 ;  /* 0x000000ba00ba7308 */ /* 0x000fe20000000800 */
[----:B------:R-:W-:-:S02]  /*95d0*/  SHF.R.U32.HI R59, RZ, 0x10, R120 ;  /* 0x00000010ff3b7819 */ /* 0x000fc40000011678 */
[----:B------:R-:W-:Y:S02]  /*95e0*/  LOP3.LUT R58, R58, 0xffff, RZ, 0xc0, !PT ;  /* 0x0000ffff3a3a7812 */ /* 0x000fe400078ec0ff */
[----:B------:R-:W-:Y:S02]  /*95f0*/  PRMT R192, R193, 0x7632, R192 ;  /* 0x00007632c1c07816 */ /* 0x000fe400000000c0 */
[----:B------:R-:W-:Y:S02]  /*9600*/  LOP3.LUT R59, R59, 0xff, RZ, 0xc0, !PT ;  /* 0x000000ff3b3b7812 */ /* 0x000fe400078ec0ff */
[----:B------:R-:W-:Y:S01]  /*9610*/  SHF.R.U32.HI R60, RZ, 0x18, R120 ;  /* 0x00000018ff3c7819 */ /* 0x000fe20000011678 */
[----:B------:R-:W-:Y:S01]  /*9620*/  IMAD.MOV.U32 R54, RZ, RZ, R4 ;  /* 0x000000ffff367224 */ /* 0x000fe200078e0004 */
[----:B------:R-:W-:Y:S01]  /*9630*/  @!P4 HFMA2.BF16_V2 R43, -RZ.H0_H0, RZ.H0_H0, -R187.H0_H0 ;  /* 0x200000ffff2bc231 */ /* 0x000fe200003409bb */
[----:B------:R-:W2:Y:S01]  /*9640*/  LDL.LU R4, [R1+0x220] ;  /* 0x0002200001047983 */ /* 0x000ea20000300800 */
[----:B---3--:R-:W-:-:S05]  /*9650*/  @!P6 HFMA2.BF16_V2 R53, -RZ.H0_H0, RZ.H0_H0, -R200.H0_H0 ;  /* 0x200000ffff35e231 */ /* 0x008fca00003409c8 */
[----:B------:R-:W-:Y:S01]  /*9660*/  @!P6 PRMT R200, R53, 0x5410, RZ ;  /* 0x0000541035c8e816 */ /* 0x000fe200000000ff */
[----:B------:R-:W-:Y:S01]  /*9670*/  IMAD.MOV.U32 R53, RZ, RZ, R217 ;  /* 0x000000ffff357224 */ /* 0x000fe200078e00d9 */
[----:B------:R-:W-:Y:S01]  /*9680*/  ISETP.GE.U32.AND P6, PT, R212, R63, PT ;  /* 0x0000003fd400720c */ /* 0x000fe20003fc6070 */
[----:B------:R-:W-:Y:S01]  /*9690*/  @!P2 HFMA2.BF16_V2 R52, -RZ.H0_H0, RZ.H0_H0, -R201.H0_H0 ;  /* 0x200000ffff34a231 */ /* 0x000fe200003409c9 */
[----:B------:R3:W5:Y:S01]  /*96a0*/  LDL.LU R217, [R1+0x21c] ;  /* 0x00021c0001d97983 */ /* 0x0007620000300800 */
[----:B------:R-:W-:Y:S01]  /*96b0*/  IMAD.MOV.U32 R63, RZ, RZ, R53 ;  /* 0x000000ffff3f7224 */ /* 0x000fe200078e0035 */
[----:B------:R-:W-:-:S04]  /*96c0*/  LOP3.LUT R53, R61, 0xffff, RZ, 0xc0, !PT ;  /* 0x0000ffff3d357812 */ /* 0x000fc800078ec0ff */
[----:B------:R-:W-:Y:S02]  /*96d0*/  SHF.R.U32.HI R53, RZ, 0x8, R53 ;  /* 0x00000008ff357819 */ /* 0x000fe40000011635 */
[----:B------:R-:W-:Y:S01]  /*96e0*/  @!P2 PRMT R201, R52, 0x5410, RZ ;  /* 0x0000541034c9a816 */ /* 0x000fe200000000ff */
[----:B------:R-:W-:Y:S01]  /*96f0*/  IMAD.MOV.U32 R52, RZ, RZ, R216 ;  /* 0x000000ffff347224 */ /* 0x000fe200078e00d8 */
[----:B------:R-:W-:Y:S01]  /*9700*/  LOP3.LUT R53, R53, 0xffff, RZ, 0xc0, !PT ;  /* 0x0000ffff35357812 */ /* 0x000fe200078ec0ff */
[----:B------:R-:W-:Y:S01]  /*9710*/  @!P6 HFMA2.BF16_V2 R49, -RZ.H0_H0, RZ.H0_H0, -R197.H0_H0 ;  /* 0x200000ffff31e231 */ /* 0x000fe200003409c5 */
[----:B------:R3:W5:Y:S02]  /*9720*/  LDL.LU R216, [R1+0x218] ;  /* 0x0002180001d87983 */ /* 0x0007640000300800 */
[----:B------:R-:W-:Y:S01]  /*9730*/  ISETP.GE.U32.AND P2, PT, R212, R53, PT ;  /* 0x00000035d400720c */ /* 0x000fe20003f46070 */
[----:B------:R-:W-:Y:S02]  /*9740*/  IMAD.MOV.U32 R53, RZ, RZ, R52 ;  /* 0x000000ffff357224 */ /* 0x000fe400078e0034 */
[----:B------:R-:W-:Y:S01]  /*9750*/  FADD.FTZ R52, R190, R62 ;  /* 0x0000003ebe347221 */ /* 0x000fe20000010000 */
[----:B------:R-:W-:-:S02]  /*9760*/  PRMT R62, R195, 0x5410, R194 ;  /* 0x00005410c33e7816 */ /* 0x000fc400000000c2 */
[----:B------:R-:W-:Y:S02]  /*9770*/  @!P5 PRMT R194, R50, 0x5410, RZ ;  /* 0x0000541032c2d816 */ /* 0x000fe400000000ff */
[--C-:B------:R-:W-:Y:S02]  /*9780*/  SHF.R.U32.HI R50, RZ, 0x18, R61.reuse ;  /* 0x00000018ff327819 */ /* 0x100fe4000001163d */
[----:B------:R-:W-:Y:S02]  /*9790*/  @!P1 PRMT R195, R51, 0x5410, RZ ;  /* 0x0000541033c39816 */ /* 0x000fe400000000ff */
[----:B------:R-:W-:Y:S02]  /*97a0*/  LOP3.LUT R51, R61, 0xff, RZ, 0xc0, !PT ;  /* 0x000000ff3d337812 */ /* 0x000fe400078ec0ff */
[----:B------:R-:W-:Y:S02]  /*97b0*/  SHF.R.U32.HI R61, RZ, 0x10, R61 ;  /* 0x00000010ff3d7819 */ /* 0x000fe4000001163d */
[----:B------:R-:W-:-:S02]  /*97c0*/  ISETP.GE.U32.AND P5, PT, R212, R50, PT ;  /* 0x00000032d400720c */ /* 0x000fc40003fa6070 */
[----:B------:R-:W-:Y:S02]  /*97d0*/  PRMT R50, R197, 0x5410, R196 ;  /* 0x00005410c5327816 */ /* 0x000fe400000000c4 */
[----:B------:R-:W-:Y:S02]  /*97e0*/  @!P6 PRMT R197, R49, 0x5410, RZ ;  /* 0x0000541031c5e816 */ /* 0x000fe400000000ff */
[----:B------:R-:W-:-:S04]  /*97f0*/  LOP3.LUT R49, R61, 0xff, RZ, 0xc0, !PT ;  /* 0x000000ff3d317812 */ /* 0x000fc800078ec0ff */
[C---:B------:R-:W-:Y:S01]  /*9800*/  ISETP.GE.U32.AND P6, PT, R212.reuse, R49, PT ;  /* 0x00000031d400720c */ /* 0x040fe20003fc6070 */
[----:B------:R-:W-:Y:S01]  /*9810*/  IMAD.MOV.U32 R49, RZ, RZ, R127 ;  /* 0x000000ffff317224 */ /* 0x000fe200078e007f */
[----:B------:R-:W-:Y:S01]  /*9820*/  ISETP.GE.U32.AND P1, PT, R212, R51, PT ;  /* 0x00000033d400720c */ /* 0x000fe20003f26070 */
[----:B------:R-:W3:Y:S01]  /*9830*/  MUFU.EX2 R127, R188 ;  /* 0x000000bc007f7308 */ /* 0x000ee20000000800 */
[C---:B-1----:R-:W-:Y:S01]  /*9840*/  FADD.FTZ R52, R166.reuse, R52 ;  /* 0x00000034a6347221 */ /* 0x042fe20000010000 */
[----:B------:R-:W-:Y:S02]  /*9850*/  F2FP.BF16.PACK_AB R166, R166, R190 ;  /* 0x000000bea6a6723e */ /* 0x000fe400000010ff */
[----:B------:R-:W-:Y:S02]  /*9860*/  PRMT R190, R191, 0x7632, R190 ;  /* 0x00007632bfbe7816 */ /* 0x000fe400000000be */
[----:B------:R-:W-:-:S03]  /*9870*/  @!P3 PRMT R196, R48, 0x5410, RZ ;  /* 0x0000541030c4b816 */ /* 0x000fc600000000ff */
[----:B------:R-:W-:Y:S02]  /*9880*/  @!P2 HFMA2.BF16_V2 R46, -RZ.H0_H0, RZ.H0_H0, -R190.H0_H0 ;  /* 0x200000ffff2ea231 */ /* 0x000fe400003409be */
[----:B------:R-:W-:Y:S01]  /*9890*/  @!P6 HFMA2.BF16_V2 R45, -RZ.H0_H0, RZ.H0_H0, -R193.H0_H0 ;  /* 0x200000ffff2de231 */ /* 0x000fe200003409c1 */
[----:B------:R-:W-:Y:S01]  /*98a0*/  PRMT R48, R191, 0x5410, R190 ;  /* 0x00005410bf307816 */ /* 0x000fe200000000be */
[----:B------:R-:W-:Y:S01]  /*98b0*/  @!P1 HFMA2.BF16_V2 R47, -RZ.H0_H0, RZ.H0_H0, -R191.H0_H0 ;  /* 0x200000ffff2f9231 */ /* 0x000fe200003409bf */
[----:B------:R-:W-:Y:S02]  /*98c0*/  @!P2 PRMT R190, R46, 0x5410, RZ ;  /* 0x000054102ebea816 */ /* 0x000fe400000000ff */
[C---:B------:R-:W-:Y:S02]  /*98d0*/  ISETP.GE.U32.AND P3, PT, R212.reuse, R58, PT ;  /* 0x0000003ad400720c */ /* 0x040fe40003f66070 */
[----:B------:R-:W-:Y:S02]  /*98e0*/  PRMT R46, R193, 0x5410, R192 ;  /* 0x00005410c12e7816 */ /* 0x000fe400000000c0 */
[----:B------:R-:W-:-:S02]  /*98f0*/  ISETP.GE.U32.AND P2, PT, R212, R59, PT ;  /* 0x0000003bd400720c */ /* 0x000fc40003f46070 */
[----:B------:R-:W-:Y:S01]  /*9900*/  @!P6 PRMT R193, R45, 0x5410, RZ ;  /* 0x000054102dc1e816 */ /* 0x000fe200000000ff */
[----:B---3--:R-:W-:Y:S01]  /*9910*/  FADD.FTZ R45, R127, R57 ;  /* 0x000000397f2d7221 */ /* 0x008fe20000010000 */
[----:B------:R-:W-:Y:S01]  /*9920*/  @!P1 PRMT R191, R47, 0x5410, RZ ;  /* 0x000054102fbf9816 */ /* 0x000fe200000000ff */
[----:B------:R-:W-:Y:S01]  /*9930*/  IMAD.MOV.U32 R51, RZ, RZ, R119 ;  /* 0x000000ffff337224 */ /* 0x000fe200078e0077 */
[----:B------:R-:W-:Y:S01]  /*9940*/  ISETP.GE.U32.AND P1, PT, R212, R60, PT ;  /* 0x0000003cd400720c */ /* 0x000fe20003f26070 */
[C---:B------:R-:W-:Y:S01]  /*9950*/  FADD.FTZ R45, R186.reuse, R45 ;  /* 0x0000002dba2d7221 */ /* 0x040fe20000010000 */
[----:B------:R-:W-:Y:S01]  /*9960*/  F2FP.BF16.PACK_AB R127, R186, R127 ;  /* 0x0000007fba7f723e */ /* 0x000fe200000010ff */
[----:B------:R-:W-:Y:S01]  /*9970*/  IMAD.MOV.U32 R119, RZ, RZ, R129 ;  /* 0x000000ffff777224 */ /* 0x000fe200078e0081 */
[----:B------:R-:W-:Y:S01]  /*9980*/  PRMT R186, R187, 0x7632, R186 ;  /* 0x00007632bbba7816 */ /* 0x000fe200000000ba */
[----:B------:R-:W1:Y:S01]  /*9990*/  MUFU.EX2 R129, R215 ;  /* 0x000000d700817308 */ /* 0x000e620000000800 */
[----:B------:R-:W-:Y:S01]  /*99a0*/  @!P5 HFMA2.BF16_V2 R44, -RZ.H0_H0, RZ.H0_H0, -R192.H0_H0 ;  /* 0x200000ffff2cd231 */ /* 0x000fe200003409c0 */
[----:B------:R-:W-:-:S02]  /*99b0*/  PRMT R188, R189, 0x7632, R188 ;  /* 0x00007632bdbc7816 */ /* 0x000fc400000000bc */
[----:B------:R-:W-:Y:S01]  /*99c0*/  @!P3 HFMA2.BF16_V2 R42, -RZ.H0_H0, RZ.H0_H0, -R186.H0_H0 ;  /* 0x200000ffff2ab231 */ /* 0x000fe200003409ba */
[----:B------:R-:W-:Y:S01]  /*99d0*/  IMAD.WIDE.U32 R58, R55, -0x2daee0ad, RZ ;  /* 0xd2511f53373a7825 */ /* 0x000fe200078e00ff */
[----:B------:R-:W-:Y:S01]  /*99e0*/  @!P2 HFMA2.BF16_V2 R41, -RZ.H0_H0, RZ.H0_H0, -R189.H0_H0 ;  /* 0x200000ffff29a231 */ /* 0x000fe200003409bd */
[----:B------:R-:W-:Y:S02]  /*99f0*/  @!P5 PRMT R192, R44, 0x5410, RZ ;  /* 0x000054102cc0d816 */ /* 0x000fe400000000ff */
[----:B------:R-:W-:Y:S01]  /*9a00*/  PRMT R44, R187, 0x5410, R186 ;  /* 0x00005410bb2c7816 */ /* 0x000fe200000000ba */
[----:B------:R-:W-:Y:S01]  /*9a10*/  @!P1 HFMA2.BF16_V2 R40, -RZ.H0_H0, RZ.H0_H0, -R188.H0_H0 ;  /* 0x200000ffff289231 */ /* 0x000fe200003409bc */
[----:B------:R-:W-:Y:S02]  /*9a20*/  @!P3 PRMT R186, R42, 0x5410, RZ ;  /* 0x000054102abab816 */ /* 0x000fe400000000ff */
[----:B------:R-:W-:Y:S02]  /*9a30*/  PRMT R42, R189, 0x5410, R188 ;  /* 0x00005410bd2a7816 */ /* 0x000fe400000000bc */
[----:B------:R-:W-:Y:S01]  /*9a40*/  @!P2 PRMT R189, R41, 0x5410, RZ ;  /* 0x0000541029bda816 */ /* 0x000fe200000000ff */
[----:B------:R-:W-:Y:S01]  /*9a50*/  IMAD.MOV.U32 R60, RZ, RZ, R49 ;  /* 0x000000ffff3c7224 */ /* 0x000fe200078e0031 */
[----:B------:R-:W-:Y:S01]  /*9a60*/  LOP3.LUT R41, R59, UR22, R116, 0x96, !PT ;  /* 0x000000163b297c12 */ /* 0x000fe2000f8e9674 */
[----:B------:R-:W-:Y:S01]  /*9a70*/  IMAD.MOV.U32 R49, RZ, RZ, R53 ;  /* 0x000000ffff317224 */ /* 0x000fe200078e0035 */
[----:B------:R-:W-:Y:S01]  /*9a80*/  @!P1 PRMT R188, R40, 0x5410, RZ ;  /* 0x0000541028bc9816 */ /* 0x000fe200000000ff */
[----:B-1----:R-:W-:Y:S01]  /*9a90*/  FADD.FTZ R40, R129, R52 ;  /* 0x0000003481287221 */ /* 0x002fe20000010000 */
[----:B------:R1:W5:Y:S01]  /*9aa0*/  LDL.LU R215, [R1+0x214] ;  /* 0x0002140001d77983 */ /* 0x0003620000300800 */
[----:B------:R-:W-:-:S04]  /*9ab0*/  IMAD.WIDE.U32 R52, R41, -0x326172a9, RZ ;  /* 0xcd9e8d5729347825 */ /* 0x000fc800078e00ff */
[----:B------:R-:W-:Y:S01]  /*9ac0*/  IMAD.MOV.U32 R47, RZ, RZ, R54 ;  /* 0x000000ffff2f7224 */ /* 0x000fe200078e0036 */
[----:B------:R-:W-:Y:S01]  /*9ad0*/  LOP3.LUT R41, R53, UR19, R88, 0x96, !PT ;  /* 0x0000001335297c12 */ /* 0x000fe2000f8e9658 */
[----:B------:R-:W-:Y:S01]  /*9ae0*/  IMAD.WIDE.U32 R54, R56, -0x2daee0ad, RZ ;  /* 0xd2511f5338367825 */ /* 0x000fe200078e00ff */
[----:B------:R-:W-:-:S03]  /*9af0*/  @!P4 PRMT R187, R43, 0x5410, RZ ;  /* 0x000054102bbbc816 */ /* 0x000fc600000000ff */
[----:B------:R-:W-:Y:S01]  /*9b00*/  IMAD.WIDE.U32 R56, R41, -0x2daee0ad, RZ ;  /* 0xd2511f5329387825 */ /* 0x000fe200078e00ff */
[----:B------:R-:W-:-:S04]  /*9b10*/  LOP3.LUT R43, R55, UR18, R58, 0x96, !PT ;  /* 0x00000012372b7c12 */ /* 0x000fc8000f8e963a */
[----:B------:R-:W-:Y:S01]  /*9b20*/  LOP3.LUT R41, R57, UR13, R54, 0x96, !PT ;  /* 0x0000000d39297c12 */ /* 0x000fe2000f8e9636 */
[----:B------:R-:W-:-:S05]  /*9b30*/  IMAD.WIDE.U32 R54, R43, -0x326172a9, RZ ;  /* 0xcd9e8d572b367825 */ /* 0x000fca00078e00ff */
[----:B------:R-:W-:-:S05]  /*9b40*/  LOP3.LUT R52, R55, UR14, R52, 0x96, !PT ;  /* 0x0000000e37347c12 */ /* 0x000fca000f8e9634 */
[----:B------:R-:W-:-:S05]  /*9b50*/  IMAD.WIDE.U32 R52, R52, -0x2daee0ad, RZ ;  /* 0xd2511f5334347825 */ /* 0x000fca00078e00ff */
[----:B------:R-:W-:Y:S01]  /*9b60*/  LOP3.LUT R43, R53, UR9, R56, 0x96, !PT ;  /* 0x00000009352b7c12 */ /* 0x000fe2000f8e9638 */
[----:B------:R-:W-:-:S05]  /*9b70*/  IMAD.WIDE.U32 R56, R41, -0x326172a9, RZ ;  /* 0xcd9e8d5729387825 */ /* 0x000fca00078e00ff */
[----:B------:R-:W-:Y:S01]  /*9b80*/  LOP3.LUT R41, R57, UR10, R54, 0x96, !PT ;  /* 0x0000000a39297c12 */ /* 0x000fe2000f8e9636 */
[----:B------:R-:W-:-:S05]  /*9b90*/  IMAD.WIDE.U32 R54, R43, -0x326172a9, RZ ;  /* 0xcd9e8d572b367825 */ /* 0x000fca00078e00ff */
[----:B------:R-:W-:Y:S01]  /*9ba0*/  LOP3.LUT R43, R55, UR29, R56, 0x96, !PT ;  /* 0x0000001d372b7c12 */ /* 0x000fe2000f8e9638 */
[----:B------:R-:W-:-:S03]  /*9bb0*/  IMAD.MOV.U32 R59, RZ, RZ, R47 ;  /* 0x000000ffff3b7224 */ /* 0x000fc600078e002f */
[----:B------:R-:W-:-:S04]  /*9bc0*/  LOP3.LUT R47, R43, 0xff, RZ, 0xc0, !PT ;  /* 0x000000ff2b2f7812 */ /* 0x000fc800078ec0ff */
[----:B------:R-:W-:Y:S02]  /*9bd0*/  ISETP.GE.U32.AND P1, PT, R212, R47, PT ;  /* 0x0000002fd400720c */ /* 0x000fe40003f26070 */
[----:B------:R-:W-:-:S04]  /*9be0*/  LOP3.LUT R47, R43, 0xffff, RZ, 0xc0, !PT ;  /* 0x0000ffff2b2f7812 */ /* 0x000fc800078ec0ff */
[----:B------:R-:W-:-:S04]  /*9bf0*/  SHF.R.U32.HI R47, RZ, 0x8, R47 ;  /* 0x00000008ff2f7819 */ /* 0x000fc8000001162f */
[----:B------:R-:W-:-:S04]  /*9c00*/  LOP3.LUT R47, R47, 0xffff, RZ, 0xc0, !PT ;  /* 0x0000ffff2f2f7812 */ /* 0x000fc800078ec0ff */
[C---:B------:R-:W-:Y:S02]  /*9c10*/  ISETP.GE.U32.AND P4, PT, R212.reuse, R47, PT ;  /* 0x0000002fd400720c */ /* 0x040fe40003f86070 */
[--C-:B------:R-:W-:Y:S02]  /*9c20*/  SHF.R.U32.HI R47, RZ, 0x10, R43.reuse ;  /* 0x00000010ff2f7819 */ /* 0x100fe4000001162b */
[----:B------:R-:W-:Y:S02]  /*9c30*/  SHF.R.U32.HI R43, RZ, 0x18, R43 ;  /* 0x00000018ff2b7819 */ /* 0x000fe4000001162b */
[----:B------:R-:W-:Y:S02]  /*9c40*/  LOP3.LUT R47, R47, 0xff, RZ, 0xc0, !PT ;  /* 0x000000ff2f2f7812 */ /* 0x000fe400078ec0ff */
[----:B------:R-:W-:Y:S02]  /*9c50*/  ISETP.GE.U32.AND P5, PT, R212, R43, PT ;  /* 0x0000002bd400720c */ /* 0x000fe40003fa6070 */
[----:B------:R-:W-:Y:S01]  /*9c60*/  LOP3.LUT R43, R54, 0xff, RZ, 0xc0, !PT ;  /* 0x000000ff362b7812 */ /* 0x000fe200078ec0ff */
[----:B------:R-:W-:Y:S01]  /*9c70*/  IMAD.MOV.U32 R58, RZ, RZ, R49 ;  /* 0x000000ffff3a7224 */ /* 0x000fe200078e0031 */
[----:B------:R-:W-:-:S02]  /*9c80*/  ISETP.GE.U32.AND P2, PT, R212, R47, PT ;  /* 0x0000002fd400720c */ /* 0x000fc40003f46070 */
[----:B------:R-:W-:Y:S02]  /*9c90*/  ISETP.GE.U32.AND P3, PT, R212, R43, PT ;  /* 0x0000002bd400720c */ /* 0x000fe40003f66070 */
[--C-:B------:R-:W-:Y:S02]  /*9ca0*/  SHF.R.U32.HI R49, RZ, 0x18, R54.reuse ;  /* 0x00000018ff317819 */ /* 0x100fe40000011636 */
[----:B------:R-:W-:Y:S02]  /*9cb0*/  LOP3.LUT R43, R54, 0xffff, RZ, 0xc0, !PT ;  /* 0x0000ffff362b7812 */ /* 0x000fe400078ec0ff */
[----:B------:R-:W-:Y:S02]  /*9cc0*/  SHF.R.U32.HI R47, RZ, 0x10, R54 ;  /* 0x00000010ff2f7819 */ /* 0x000fe40000011636 */
[----:B------:R-:W3:Y:S01]  /*9cd0*/  LDL R54, [R1+0x17c] ;  /* 0x00017c0001367983 */ /* 0x000ee20000100800 */
[----:B------:R-:W-:Y:S02]  /*9ce0*/  IMAD.MOV.U32 R61, RZ, RZ, R63 ;  /* 0x000000ffff3d7224 */ /* 0x000fe400078e003f */
[----:B------:R-:W-:Y:S01]  /*9cf0*/  IMAD.MOV.U32 R63, RZ, RZ, R123 ;  /* 0x000000ffff3f7224 */ /* 0x000fe200078e007b */
[----:B------:R-:W-:Y:S01]  /*9d00*/  MUFU.EX2 R184, R184 ;  /* 0x000000b800b87308 */ /* 0x000fe20000000800 */
[----:B--2---:R-:W-:-:S07]  /*9d10*/  IMAD.MOV.U32 R56, RZ, RZ, R125 ;  /* 0x000000ffff387224 */ /* 0x004fce00078e007d */
[----:B------:R-:W2:Y:S01]  /*9d20*/  MUFU.EX2 R123, R182 ;  /* 0x000000b6007b7308 */ /* 0x000ea20000000800 */
[----:B------:R-:W-:-:S07]  /*9d30*/  IMAD.MOV.U32 R57, RZ, RZ, R119 ;  /* 0x000000ffff397224 */ /* 0x000fce00078e0077 */
[----:B------:R-:W1:Y:S08]  /*9d40*/  MUFU.EX2 R180, R180 ;  /* 0x000000b400b47308 */ /* 0x000e700000000800 */
[----:B------:R-:W1:Y:S08]  /*9d50*/  MUFU.EX2 R125, R178 ;  /* 0x000000b2007d7308 */ /* 0x000e700000000800 */
[----:B------:R-:W4:Y:S01]  /*9d60*/  MUFU.EX2 R119, R174 ;  /* 0x000000ae00777308 */ /* 0x000f220000000800 */
[----:B--2---:R-:W-:-:S07]  /*9d70*/  FADD.FTZ R45, R123, R45 ;  /* 0x0000002d7b2d7221 */ /* 0x004fce0000010000 */
[----:B------:R-:W2:Y:S01]  /*9d80*/  MUFU.EX2 R176, R176 ;  /* 0x000000b000b07308 */ /* 0x000ea20000000800 */
[----:B------:R-:W-:Y:S01]  /*9d90*/  FADD.FTZ R40, R184, R40 ;  /* 0x00000028b8287221 */ /* 0x000fe20000010000 */
[----:B------:R-:W-:Y:S01]  /*9da0*/  ISETP.GE.U32.AND P6, PT, R212, R49, PT ;  /* 0x00000031d400720c */ /* 0x000fe20003fc6070 */
[----:B-1----:R-:W-:Y:S02]  /*9db0*/  FADD.FTZ R45, R180, R45 ;  /* 0x0000002db42d7221 */ /* 0x002fe40000010000 */
[----:B------:R-:W-:-:S03]  /*9dc0*/  FADD.FTZ R49, R125, R40 ;  /* 0x000000287d317221 */ /* 0x000fc60000010000 */
[----:B------:R-:W1:Y:S01]  /*9dd0*/  MUFU.EX2 R172, R172 ;  /* 0x000000ac00ac7308 */ /* 0x000e620000000800 */
[----:B----4-:R-:W-:Y:S02]  /*9de0*/  FADD.FTZ R40, R119, R45 ;  /* 0x0000002d77287221 */ /* 0x010fe40000010000 */
[----:B--2---:R-:W-:Y:S02]  /*9df0*/  FADD.FTZ R45, R176, R49 ;  /* 0x00000031b02d7221 */ /* 0x004fe40000010000 */
[----:B------:R-:W-:-:S03]  /*9e00*/  IMAD.MOV.U32 R49, RZ, RZ, R121 ;  /* 0x000000ffff317224 */ /* 0x000fc600078e0079 */
[----:B------:R-:W2:Y:S01]  /*9e10*/  MUFU.EX2 R121, R167 ;  /* 0x000000a700797308 */ /* 0x000ea20000000800 */
[----:B------:R-:W-:-:S07]  /*9e20*/  PRMT R182, R183, 0x7632, R182 ;  /* 0x00007632b7b67816 */ /* 0x000fce00000000b6 */
[----:B------:R-:W4:Y:S01]  /*9e30*/  MUFU.EX2 R165, R165 ;  /* 0x000000a500a57308 */ /* 0x000f220000000800 */
[----:B-1----:R-:W-:Y:S01]  /*9e40*/  FADD.FTZ R40, R172, R40 ;  /* 0x00000028ac287221 */ /* 0x002fe20000010000 */
[----:B------:R-:W-:Y:S01]  /*9e50*/  @!P4 HFMA2.BF16_V2 R38, -RZ.H0_H0, RZ.H0_H0, -R182.H0_H0 ;  /* 0x200000ffff26c231 */ /* 0x000fe200003409b6 */
[----:B------:R-:W-:Y:S01]  /*9e60*/  IMAD.MOV.U32 R55, RZ, RZ, R214 ;  /* 0x000000ffff377224 */ /* 0x000fe200078e00d6 */
[----:B------:R-:W-:Y:S01]  /*9e70*/  SHF.R.U32.HI R43, RZ, 0x8, R43 ;  /* 0x00000008ff2b7819 */ /* 0x000fe2000001162b */
[----:B------:R1:W5:Y:S01]  /*9e80*/  LDL.LU R214, [R1+0x210] ;  /* 0x0002100001d67983 */ /* 0x0003620000300800 */
[----:B--2---:R-:W-:-:S03]  /*9e90*/  FADD.FTZ R45, R121, R45 ;  /* 0x0000002d792d7221 */ /* 0x004fc60000010000 */
[----:B------:R2:W-:Y:S01]  /*9ea0*/  STL [R1+0x1e0], R40 ;  /* 0x0001e02801007387 */ /* 0x0005e20000100800 */
[----:B------:R-:W-:Y:S01]  /*9eb0*/  @!P1 HFMA2.BF16_V2 R39, -RZ.H0_H0, RZ.H0_H0, -R183.H0_H0 ;  /* 0x200000ffff279231 */ /* 0x000fe200003409b7 */
[----:B------:R-:W-:Y:S02]  /*9ec0*/  LOP3.LUT R43, R43, 0xffff, RZ, 0xc0, !PT ;  /* 0x0000ffff2b2b7812 */ /* 0x000fe400078ec0ff */
[----:B------:R-:W-:Y:S02]  /*9ed0*/  F2FP.BF16.PACK_AB R129, R184, R129 ;  /* 0x00000081b881723e */ /* 0x000fe400000010ff */
[----:B------:R-:W-:Y:S02]  /*9ee0*/  LOP3.LUT R47, R47, 0xff, RZ, 0xc0, !PT ;  /* 0x000000ff2f2f7812 */ /* 0x000fe400078ec0ff */
[----:B------:R-:W-:Y:S01]  /*9ef0*/  PRMT R184, R185, 0x7632, R184 ;  /* 0x00007632b9b87816 */ /* 0x000fe200000000b8 */
[----:B------:R-:W-:Y:S01]  /*9f00*/  @!P2 HFMA2.BF16_V2 R36, -RZ.H0_H0, RZ.H0_H0, -R185.H0_H0 ;  /* 0x200000ffff24a231 */ /* 0x000fe200003409b9 */
[----:B------:R-:W-:-:S03]  /*9f10*/  PRMT R178, R179, 0x7632, R178 ;  /* 0x00007632b3b27816 */ /* 0x000fc600000000b2 */
[----:B------:R-:W-:Y:S01]  /*9f20*/  @!P5 HFMA2.BF16_V2 R37, -RZ.H0_H0, RZ.H0_H0, -R184.H0_H0 ;  /* 0x200000ffff25d231 */ /* 0x000fe200003409b8 */
[----:B--2---:R-:W-:Y:S02]  /*9f30*/  PRMT R40, R183, 0x5410, R182 ;  /* 0x00005410b7287816 */ /* 0x004fe400000000b6 */
[----:B------:R-:W-:Y:S01]  /*9f40*/  @!P4 PRMT R182, R38, 0x5410, RZ ;  /* 0x0000541026b6c816 */ /* 0x000fe200000000ff */
[----:B----4-:R-:W-:Y:S01]  /*9f50*/  FADD.FTZ R38, R165, R45 ;  /* 0x0000002da5267221 */ /* 0x010fe20000010000 */
[C---:B------:R-:W-:Y:S02]  /*9f60*/  ISETP.GE.U32.AND P4, PT, R212.reuse, R43, PT ;  /* 0x0000002bd400720c */ /* 0x040fe40003f86070 */
[----:B------:R-:W-:Y:S02]  /*9f70*/  @!P1 PRMT R183, R39, 0x5410, RZ ;  /* 0x0000541027b79816 */ /* 0x000fe400000000ff */
[----:B------:R2:W-:Y:S01]  /*9f80*/  STL [R1+0x1e4], R38 ;  /* 0x0001e42601007387 */ /* 0x0005e20000100800 */
[----:B------:R-:W-:-:S02]  /*9f90*/  ISETP.GE.U32.AND P1, PT, R212, R47, PT ;  /* 0x0000002fd400720c */ /* 0x000fc40003f26070 */
[----:B------:R-:W-:Y:S02]  /*9fa0*/  F2FP.BF16.PACK_AB R123, R180, R123 ;  /* 0x0000007bb47b723e */ /* 0x000fe400000010ff */
[----:B------:R-:W-:-:S04]  /*9fb0*/  PRMT R180, R181, 0x7632, R180 ;  /* 0x00007632b5b47816 */ /* 0x000fc800000000b4 */
[----:B------:R-:W-:Y:S01]  /*9fc0*/  @!P4 HFMA2.BF16_V2 R34, -RZ.H0_H0, RZ.H0_H0, -R178.H0_H0 ;  /* 0x200000ffff22c231 */ /* 0x000fe200003409b2 */
[----:B--2---:R-:W-:Y:S01]  /*9fd0*/  IMAD.WIDE.U32 R38, R41, -0x2daee0ad, RZ ;  /* 0xd2511f5329267825 */ /* 0x004fe200078e00ff */
[----:B------:R-:W-:-:S04]  /*9fe0*/  PRMT R41, R185, 0x5410, R184 ;  /* 0x00005410b9297816 */ /* 0x000fc800000000b8 */
[----:B------:R-:W-:Y:S02]  /*9ff0*/  LOP3.LUT R43, R39, UR28, R52, 0x96, !PT ;  /* 0x0000001c272b7c12 */ /* 0x000fe4000f8e9634 */
[----:B------:R-:W-:Y:S02]  /*a000*/  @!P5 PRMT R184, R37, 0x5410, RZ ;  /* 0x0000541025b8d816 */ /* 0x000fe400000000ff */
[----:B------:R-:W-:Y:S02]  /*a010*/  SHF.R.U32.HI R37, RZ, 0x18, R43 ;  /* 0x00000018ff257819 */ /* 0x000fe4000001162b */
[----:B------:R-:W-:Y:S02]  /*a020*/  @!P2 PRMT R185, R36, 0x5410, RZ ;  /* 0x0000541024b9a816 */ /* 0x000fe400000000ff */
[----:B------:R-:W-:Y:S01]  /*a030*/  ISETP.GE.U32.AND P2, PT, R212, R37, PT ;  /* 0x00000025d400720c */ /* 0x000fe20003f46070 */
[----:B------:R-:W-:Y:S01]  /*a040*/  @!P1 HFMA2.BF16_V2 R33, -RZ.H0_H0, RZ.H0_H0, -R181.H0_H0 ;  /* 0x200000ffff219231 */ /* 0x000fe200003409b5 */
[----:B------:R-:W-:-:S02]  /*a050*/  LOP3.LUT R45, R43, 0xff, RZ, 0xc0, !PT ;  /* 0x000000ff2b2d7812 */ /* 0x000fc400078ec0ff */
[----:B------:R-:W-:Y:S02]  /*a060*/  SHF.R.U32.HI R36, RZ, 0x10, R43 ;  /* 0x00000010ff247819 */ /* 0x000fe4000001162b */
[----:B------:R-:W-:Y:S02]  /*a070*/  LOP3.LUT R37, R43, 0xffff, RZ, 0xc0, !PT ;  /* 0x0000ffff2b257812 */ /* 0x000fe400078ec0ff */
[----:B------:R-:W-:Y:S02]  /*a080*/  PRMT R43, R179, 0x5410, R178 ;  /* 0x00005410b32b7816 */ /* 0x000fe400000000b2 */
[----:B------:R-:W-:Y:S02]  /*a090*/  @!P4 PRMT R178, R34, 0x5410, RZ ;  /* 0x0000541022b2c816 */ /* 0x000fe400000000ff */
[----:B------:R-:W-:Y:S02]  /*a0a0*/  LOP3.LUT R34, R38, 0xff, RZ, 0xc0, !PT ;  /* 0x000000ff26227812 */ /* 0x000fe400078ec0ff */
[----:B------:R-:W-:Y:S01]  /*a0b0*/  PRMT R47, R181, 0x5410, R180 ;  /* 0x00005410b52f7816 */ /* 0x000fe200000000b4 */
[----:B------:R-:W-:Y:S01]  /*a0c0*/  @!P3 HFMA2.BF16_V2 R35, -RZ.H0_H0, RZ.H0_H0, -R179.H0_H0 ;  /* 0x200000ffff23b231 */ /* 0x000fe200003409b3 */
[----:B------:R-:W-:-:S02]  /*a0d0*/  @!P1 PRMT R181, R33, 0x5410, RZ ;  /* 0x0000541021b59816 */ /* 0x000fc400000000ff */
[----:B------:R-:W-:Y:S02]  /*a0e0*/  SHF.R.U32.HI R37, RZ, 0x8, R37 ;  /* 0x00000008ff257819 */ /* 0x000fe40000011625 */
[----:B------:R-:W-:Y:S02]  /*a0f0*/  ISETP.GE.U32.AND P1, PT, R212, R34, PT ;  /* 0x00000022d400720c */ /* 0x000fe40003f26070 */
[----:B------:R-:W-:Y:S02]  /*a100*/  LOP3.LUT R37, R37, 0xffff, RZ, 0xc0, !PT ;  /* 0x0000ffff25257812 */ /* 0x000fe400078ec0ff */
[----:B------:R-:W-:Y:S01]  /*a110*/  @!P3 PRMT R179, R35, 0x5410, RZ ;  /* 0x0000541023b3b816 */ /* 0x000fe200000000ff */
[----:B------:R-:W-:Y:S01]  /*a120*/  IMAD.WIDE.U32 R34, R6, -0x2daee0ad, RZ ;  /* 0xd2511f5306227825 */ /* 0x000fe200078e00ff */
[C---:B------:R-:W-:Y:S02]  /*a130*/  ISETP.GE.U32.AND P5, PT, R212.reuse, R45, PT ;  /* 0x0000002dd400720c */ /* 0x040fe40003fa6070 */
[----:B------:R-:W-:-:S02]  /*a140*/  ISETP.GE.U32.AND P4, PT, R212, R37, PT ;  /* 0x00000025d400720c */ /* 0x000fc40003f86070 */
[----:B------:R-:W-:Y:S02]  /*a150*/  F2FP.BF16.PACK_AB R125, R176, R125 ;  /* 0x0000007db07d723e */ /* 0x000fe400000010ff */
[----:B------:R-:W-:Y:S02]  /*a160*/  PRMT R176, R177, 0x7632, R176 ;  /* 0x00007632b1b07816 */ /* 0x000fe400000000b0 */
[----:B------:R-:W-:Y:S01]  /*a170*/  LOP3.LUT R34, R35, UR4, RZ, 0x3c, !PT ;  /* 0x0000000423227c12 */ /* 0x000fe2000f8e3cff */
[----:B------:R-:W-:Y:S01]  /*a180*/  @!P1 HFMA2.BF16_V2 R26, -RZ.H0_H0, RZ.H0_H0, -R168.H0_H0 ;  /* 0x200000ffff1a9231 */ /* 0x000fe200003409a8 */
[----:B------:R-:W-:Y:S02]  /*a190*/  LOP3.LUT R36, R36, 0xff, RZ, 0xc0, !PT ;  /* 0x000000ff24247812 */ /* 0x000fe400078ec0ff */
[----:B------:R-:W-:Y:S01]  /*a1a0*/  PRMT R167, R168, 0x7632, R167 ;  /* 0x00007632a8a77816 */ /* 0x000fe200000000a7 */
[----:B------:R-:W-:Y:S01]  /*a1b0*/  @!P2 HFMA2.BF16_V2 R27, -RZ.H0_H0, RZ.H0_H0, -R176.H0_H0 ;  /* 0x200000ffff1ba231 */ /* 0x000fe200003409b0 */
[----:B------:R-:W-:Y:S01]  /*a1c0*/  PRMT R174, R175, 0x7632, R174 ;  /* 0x00007632afae7816 */ /* 0x000fe200000000ae */
[----:B------:R-:W-:Y:S01]  /*a1d0*/  IMAD.WIDE.U32 R34, R34, -0x326172a9, RZ ;  /* 0xcd9e8d5722227825 */ /* 0x000fe200078e00ff */
[----:B------:R-:W-:-:S02]  /*a1e0*/  ISETP.GE.U32.AND P3, PT, R212, R36, PT ;  /* 0x00000024d400720c */ /* 0x000fc40003f66070 */
[----:B------:R-:W-:Y:S01]  /*a1f0*/  PRMT R37, R168, 0x5410, R167 ;  /* 0x00005410a8257816 */ /* 0x000fe200000000a7 */
[----:B------:R-:W-:Y:S01]  /*a200*/  IMAD.MOV.U32 R36, RZ, RZ, R49 ;  /* 0x000000ffff247224 */ /* 0x000fe200078e0031 */
[----:B------:R-:W-:Y:S01]  /*a210*/  @!P1 PRMT R168, R26, 0x5410, RZ ;  /* 0x000054101aa89816 */ /* 0x000fe200000000ff */
[----:B------:R-:W-:Y:S01]  /*a220*/  IMAD.MOV.U32 R49, RZ, RZ, R55 ;  /* 0x000000ffff317224 */ /* 0x000fe200078e0037 */
[----:B------:R-:W-:Y:S01]  /*a230*/  LOP3.LUT R26, R38, 0xffff, RZ, 0xc0, !PT ;  /* 0x0000ffff261a7812 */ /* 0x000fe200078ec0ff */
[----:B------:R-:W-:Y:S01]  /*a240*/  @!P6 HFMA2.BF16_V2 R32, -RZ.H0_H0, RZ.H0_H0, -R180.H0_H0 ;  /* 0x200000ffff20e231 */ /* 0x000fe200003409b4 */
[----:B------:R-:W-:Y:S01]  /*a250*/  PRMT R55, R177, 0x5410, R176 ;  /* 0x00005410b1377816 */ /* 0x000fe200000000b0 */
[----:B------:R-:W-:Y:S01]  /*a260*/  @!P5 HFMA2.BF16_V2 R31, -RZ.H0_H0, RZ.H0_H0, -R175.H0_H0 ;  /* 0x200000ffff1fd231 */ /* 0x000fe200003409af */
[----:B------:R-:W-:Y:S01]  /*a270*/  @!P2 PRMT R176, R27, 0x5410, RZ ;  /* 0x000054101bb0a816 */ /* 0x000fe200000000ff */
[----:B------:R-:W-:Y:S01]  /*a280*/  @!P4 HFMA2.BF16_V2 R30, -RZ.H0_H0, RZ.H0_H0, -R174.H0_H0 ;  /* 0x200000ffff1ec231 */ /* 0x000fe200003409ae */
[----:B------:R-:W-:-:S02]  /*a290*/  LOP3.LUT R118, R35, UR26, R118, 0x96, !PT ;  /* 0x0000001a23767c12 */ /* 0x000fc4000f8e9676 */
[----:B------:R-:W-:Y:S02]  /*a2a0*/  LOP3.LUT R27, R89, UR24, R34, 0x96, !PT ;  /* 0x00000018591b7c12 */ /* 0x000fe4000f8e9622 */
[----:B------:R-:W-:Y:S02]  /*a2b0*/  SHF.R.U32.HI R26, RZ, 0x8, R26 ;  /* 0x00000008ff1a7819 */ /* 0x000fe4000001161a */
[----:B------:R-:W-:Y:S01]  /*a2c0*/  @!P6 PRMT R180, R32, 0x5410, RZ ;  /* 0x0000541020b4e816 */ /* 0x000fe200000000ff */
[----:B------:R-:W-:Y:S01]  /*a2d0*/  IMAD.WIDE.U32 R32, R118, -0x2daee0ad, RZ ;  /* 0xd2511f5376207825 */ /* 0x000fe200078e00ff */
[----:B------:R-:W-:Y:S02]  /*a2e0*/  PRMT R45, R175, 0x5410, R174 ;  /* 0x00005410af2d7816 */ /* 0x000fe400000000ae */
[----:B------:R-:W-:Y:S02]  /*a2f0*/  @!P5 PRMT R175, R31, 0x5410, RZ ;  /* 0x000054101fafd816 */ /* 0x000fe400000000ff */
[----:B------:R-:W-:Y:S01]  /*a300*/  @!P4 PRMT R174, R30, 0x5410, RZ ;  /* 0x000054101eaec816 */ /* 0x000fe200000000ff */
[----:B------:R-:W-:Y:S01]  /*a310*/  IMAD.WIDE.U32 R30, R27, -0x2daee0ad, RZ ;  /* 0xd2511f531b1e7825 */ /* 0x000fe200078e00ff */
[----:B------:R-:W-:-:S02]  /*a320*/  LOP3.LUT R26, R26, 0xffff, RZ, 0xc0, !PT ;  /* 0x0000ffff1a1a7812 */ /* 0x000fc400078ec0ff */
[----:B------:R-:W-:Y:S02]  /*a330*/  LOP3.LUT R116, R33, UR22, R116, 0x96, !PT ;  /* 0x0000001621747c12 */ /* 0x000fe4000f8e9674 */
[----:B------:R-:W-:Y:S02]  /*a340*/  ISETP.GE.U32.AND P1, PT, R212, R26, PT ;  /* 0x0000001ad400720c */ /* 0x000fe40003f26070 */
[----:B------:R-:W-:Y:S01]  /*a350*/  LOP3.LUT R26, R31, UR18, R32, 0x96, !PT ;  /* 0x000000121f1a7c12 */ /* 0x000fe2000f8e9620 */
[----:B------:R-:W-:-:S04]  /*a360*/  IMAD.WIDE.U32 R116, R116, -0x326172a9, RZ ;  /* 0xcd9e8d5774747825 */ /* 0x000fc800078e00ff */
[----:B------:R-:W-:Y:S01]  /*a370*/  IMAD.WIDE.U32 R34, R26, -0x326172a9, RZ ;  /* 0xcd9e8d571a227825 */ /* 0x000fe200078e00ff */
[----:B------:R-:W-:Y:S01]  /*a380*/  LOP3.LUT R88, R117, UR19, R88, 0x96, !PT ;  /* 0x0000001375587c12 */ /* 0x000fe2000f8e9658 */
[----:B------:R-:W-:-:S03]  /*a390*/  @!P3 HFMA2.BF16_V2 R28, -RZ.H0_H0, RZ.H0_H0, -R177.H0_H0 ;  /* 0x200000ffff1cb231 */ /* 0x000fc600003409b1 */
[----:B------:R-:W-:Y:S01]  /*a3a0*/  LOP3.LUT R32, R35, UR14, R116, 0x96, !PT ;  /* 0x0000000e23207c12 */ /* 0x000fe2000f8e9674 */
[----:B------:R-:W-:Y:S01]  /*a3b0*/  IMAD.WIDE.U32 R88, R88, -0x2daee0ad, RZ ;  /* 0xd2511f5358587825 */ /* 0x000fe200078e00ff */
[----:B------:R-:W-:-:S03]  /*a3c0*/  @!P3 PRMT R177, R28, 0x5410, RZ ;  /* 0x000054101cb1b816 */ /* 0x000fc600000000ff */
[----:B------:R-:W-:Y:S01]  /*a3d0*/  IMAD.WIDE.U32 R32, R32, -0x2daee0ad, RZ ;  /* 0xd2511f5320207825 */ /* 0x000fe200078e00ff */
[----:B------:R-:W-:Y:S01]  /*a3e0*/  @!P1 HFMA2.BF16_V2 R29, -RZ.H0_H0, RZ.H0_H0, -R167.H0_H0 ;  /* 0x200000ffff1d9231 */ /* 0x000fe200003409a7 */
[----:B------:R-:W-:Y:S02]  /*a3f0*/  LOP3.LUT R28, R89, UR13, R30, 0x96, !PT ;  /* 0x0000000d591c7c12 */ /* 0x000fe4000f8e961e */
[----:B------:R-:W-:Y:S02]  /*a400*/  SHF.R.U32.HI R26, RZ, 0x10, R38 ;  /* 0x00000010ff1a7819 */ /* 0x000fe40000011626 */
[----:B------:R-:W-:Y:S01]  /*a410*/  LOP3.LUT R27, R33, UR9, R88, 0x96, !PT ;  /* 0x00000009211b7c12 */ /* 0x000fe2000f8e9658 */
[----:B------:R-:W-:Y:S01]  /*a420*/  IMAD.MOV.U32 R117, RZ, RZ, R37 ;  /* 0x000000ffff757224 */ /* 0x000fe200078e0025 */
[----:B------:R-:W-:Y:S01]  /*a430*/  @!P1 PRMT R167, R29, 0x5410, RZ ;  /* 0x000054101da79816 */ /* 0x000fe200000000ff */
[----:B------:R-:W-:Y:S01]  /*a440*/  IMAD.MOV.U32 R116, RZ, RZ, R36 ;  /* 0x000000ffff747224 */ /* 0x000fe200078e0024 */
[----:B------:R-:W-:Y:S01]  /*a450*/  LOP3.LUT R26, R26, 0xff, RZ, 0xc0, !PT ;  /* 0x000000ff1a1a7812 */ /* 0x000fe200078ec0ff */
[----:B------:R-:W-:-:S04]  /*a460*/  IMAD.WIDE.U32 R28, R28, -0x326172a9, RZ ;  /* 0xcd9e8d571c1c7825 */ /* 0x000fc800078e00ff */
[----:B------:R-:W-:Y:S01]  /*a470*/  IMAD.WIDE.U32 R36, R27, -0x326172a9, RZ ;  /* 0xcd9e8d571b247825 */ /* 0x000fe200078e00ff */
[C---:B------:R-:W-:Y:S02]  /*a480*/  ISETP.GE.U32.AND P4, PT, R212.reuse, R26, PT ;  /* 0x0000001ad400720c */ /* 0x040fe40003f86070 */
[----:B------:R-:W-:Y:S02]  /*a490*/  LOP3.LUT R26, R29, UR10, R34, 0x96, !PT ;  /* 0x0000000a1d1a7c12 */ /* 0x000fe4000f8e9622 */
[----:B------:R-:W-:Y:S02]  /*a4a0*/  SHF.R.U32.HI R29, RZ, 0x18, R36 ;  /* 0x00000018ff1d7819 */ /* 0x000fe40000011624 */
[----:B------:R-:W-:Y:S02]  /*a4b0*/  LOP3.LUT R28, R37, UR29, R28, 0x96, !PT ;  /* 0x0000001d251c7c12 */ /* 0x000fe4000f8e961c */
[----:B------:R-:W-:Y:S02]  /*a4c0*/  SHF.R.U32.HI R30, RZ, 0x10, R36 ;  /* 0x00000010ff1e7819 */ /* 0x000fe40000011624 */
[----:B------:R-:W-:-:S02]  /*a4d0*/  ISETP.GE.U32.AND P6, PT, R212, R29, PT ;  /* 0x0000001dd400720c */ /* 0x000fc40003fc6070 */
[----:B------:R-:W-:Y:S02]  /*a4e0*/  LOP3.LUT R30, R30, 0xff, RZ, 0xc0, !PT ;  /* 0x000000ff1e1e7812 */ /* 0x000fe400078ec0ff */
[----:B------:R-:W-:Y:S02]  /*a4f0*/  LOP3.LUT R29, R28, 0xffff, RZ, 0xc0, !PT ;  /* 0x0000ffff1c1d7812 */ /* 0x000fe400078ec0ff */
[----:B------:R-:W-:Y:S02]  /*a500*/  ISETP.GE.U32.AND P1, PT, R212, R30, PT ;  /* 0x0000001ed400720c */ /* 0x000fe40003f26070 */
[----:B------:R-:W-:Y:S01]  /*a510*/  SHF.R.U32.HI R29, RZ, 0x8, R29 ;  /* 0x00000008ff1d7819 */ /* 0x000fe2000001161d */
[----:B------:R-:W-:Y:S01]  /*a520*/  @!P4 HFMA2.BF16_V2 R25, -RZ.H0_H0, RZ.H0_H0, -R173.H0_H0 ;  /* 0x200000ffff19c231 */ /* 0x000fe200003409ad */
[----:B------:R-:W-:Y:S02]  /*a530*/  F2FP.BF16.PACK_AB R119, R172, R119 ;  /* 0x00000077ac77723e */ /* 0x000fe400000010ff */
[----:B------:R-:W-:-:S02]  /*a540*/  LOP3.LUT R30, R28, 0xff, RZ, 0xc0, !PT ;  /* 0x000000ff1c1e7812 */ /* 0x000fc400078ec0ff */
[----:B------:R-:W-:Y:S02]  /*a550*/  PRMT R172, R173, 0x7632, R172 ;  /* 0x00007632adac7816 */ /* 0x000fe400000000ac */
[----:B------:R-:W-:Y:S02]  /*a560*/  LOP3.LUT R29, R29, 0xffff, RZ, 0xc0, !PT ;  /* 0x0000ffff1d1d7812 */ /* 0x000fe400078ec0ff */
[C---:B------:R-:W-:Y:S02]  /*a570*/  ISETP.GE.U32.AND P5, PT, R212.reuse, R30, PT ;  /* 0x0000001ed400720c */ /* 0x040fe40003fa6070 */
[----:B------:R-:W-:Y:S02]  /*a580*/  PRMT R30, R173, 0x5410, R172 ;  /* 0x00005410ad1e7816 */ /* 0x000fe400000000ac */
[----:B------:R-:W-:Y:S02]  /*a590*/  @!P4 PRMT R173, R25, 0x5410, RZ ;  /* 0x0000541019adc816 */ /* 0x000fe400000000ff */
[----:B------:R-:W-:-:S02]  /*a5a0*/  ISETP.GE.U32.AND P4, PT, R212, R29, PT ;  /* 0x0000001dd400720c */ /* 0x000fc40003f86070 */
[----:B------:R-:W-:Y:S02]  /*a5b0*/  SHF.R.U32.HI R38, RZ, 0x18, R38 ;  /* 0x00000018ff267819 */ /* 0x000fe40000011626 */
[----:B------:R-:W-:Y:S02]  /*a5c0*/  LOP3.LUT R27, R36, 0xffff, RZ, 0xc0, !PT ;  /* 0x0000ffff241b7812 */ /* 0x000fe400078ec0ff */
[----:B------:R-:W-:Y:S02]  /*a5d0*/  PRMT R130, R131, 0x7632, R130 ;  /* 0x0000763283827816 */ /* 0x000fe40000000082 */
[----:B------:R-:W-:Y:S02]  /*a5e0*/  ISETP.GE.U32.AND P2, PT, R212, R38, PT ;  /* 0x00000026d400720c */ /* 0x000fe40003f46070 */
[----:B------:R-:W-:-:S03]  /*a5f0*/  SHF.R.U32.HI R27, RZ, 0x8, R27 ;  /* 0x00000008ff1b7819 */ /* 0x000fc6000001161b */
[----:B------:R-:W-:Y:S01]  /*a600*/  @!P4 HFMA2.BF16_V2 R22, -RZ.H0_H0, RZ.H0_H0, -R130.H0_H0 ;  /* 0x200000ffff16c231 */ /* 0x000fe20000340982 */
[----:B------:R-:W-:Y:S02]  /*a610*/  LOP3.LUT R27, R27, 0xffff, RZ, 0xc0, !PT ;  /* 0x0000ffff1b1b7812 */ /* 0x000fe400078ec0ff */
[----:B------:R-:W-:Y:S02]  /*a620*/  PRMT R88, R131, 0x5410, R130 ;  /* 0x0000541083587816 */ /* 0x000fe40000000082 */
[----:B------:R-:W-:Y:S02]  /*a630*/  @!P4 PRMT R130, R22, 0x5410, RZ ;  /* 0x000054101682c816 */ /* 0x000fe400000000ff */
[----:B------:R-:W-:Y:S01]  /*a640*/  ISETP.GE.U32.AND P4, PT, R212, R27, PT ;  /* 0x0000001bd400720c */ /* 0x000fe20003f86070 */
[----:B------:R-:W-:Y:S01]  /*a650*/  @!P2 HFMA2.BF16_V2 R24, -RZ.H0_H0, RZ.H0_H0, -R172.H0_H0 ;  /* 0x200000ffff18a231 */ /* 0x000fe200003409ac */
[----:B------:R-:W-:Y:S01]  /*a660*/  PRMT R126, R127, 0x7632, R126 ;  /* 0x000076327f7e7816 */ /* 0x000fe2000000007e */
[----:B------:R-:W-:-:S03]  /*a670*/  @!P5 HFMA2.BF16_V2 R23, -RZ.H0_H0, RZ.H0_H0, -R131.H0_H0 ;  /* 0x200000ffff17d231 */ /* 0x000fc60000340983 */
[----:B------:R-:W-:Y:S02]  /*a680*/  @!P2 PRMT R172, R24, 0x5410, RZ ;  /* 0x0000541018aca816 */ /* 0x000fe400000000ff */
[--C-:B------:R-:W-:Y:S02]  /*a690*/  SHF.R.U32.HI R24, RZ, 0x10, R28.reuse ;  /* 0x00000010ff187819 */ /* 0x100fe4000001161c */
[----:B------:R-:W-:Y:S01]  /*a6a0*/  @!P5 PRMT R131, R23, 0x5410, RZ ;  /* 0x000054101783d816 */ /* 0x000fe200000000ff */
[----:B------:R-:W-:Y:S01]  /*a6b0*/  IMAD.WIDE.U32 R22, R26, -0x2daee0ad, RZ ;  /* 0xd2511f531a167825 */ /* 0x000fe200078e00ff */
[----:B------:R-:W-:Y:S01]  /*a6c0*/  SHF.R.U32.HI R25, RZ, 0x18, R28 ;  /* 0x00000018ff197819 */ /* 0x000fe2000001161c */
[----:B------:R-:W-:Y:S01]  /*a6d0*/  @!P4 HFMA2.BF16_V2 R18, -RZ.H0_H0, RZ.H0_H0, -R126.H0_H0 ;  /* 0x200000ffff12c231 */ /* 0x000fe2000034097e */
[----:B------:R-:W-:Y:S01]  /*a6e0*/  LOP3.LUT R24, R24, 0xff, RZ, 0xc0, !PT ;  /* 0x000000ff18187812 */ /* 0x000fe200078ec0ff */
[----:B------:R-:W-:Y:S01]  /*a6f0*/  @!P1 HFMA2.BF16_V2 R17, -RZ.H0_H0, RZ.H0_H0, -R129.H0_H0 ;  /* 0x200000ffff119231 */ /* 0x000fe20000340981 */
[----:B------:R-:W-:-:S02]  /*a700*/  PRMT R29, R127, 0x5410, R126 ;  /* 0x000054107f1d7816 */ /* 0x000fc4000000007e */
[C---:B------:R-:W-:Y:S02]  /*a710*/  PRMT R128, R129.reuse, 0x7632, R128 ;  /* 0x0000763281807816 */ /* 0x040fe40000000080 */
[C---:B------:R-:W-:Y:S02]  /*a720*/  ISETP.GE.U32.AND P2, PT, R212.reuse, R25, PT ;  /* 0x00000019d400720c */ /* 0x040fe40003f46070 */
[----:B------:R-:W-:Y:S02]  /*a730*/  ISETP.GE.U32.AND P5, PT, R212, R24, PT ;  /* 0x00000018d400720c */ /* 0x000fe40003fa6070 */
[----:B------:R-:W-:Y:S01]  /*a740*/  @!P4 PRMT R126, R18, 0x5410, RZ ;  /* 0x00005410127ec816 */ /* 0x000fe200000000ff */
[----:B------:R-:W-:Y:S01]  /*a750*/  IMAD.MOV.U32 R34, RZ, RZ, R56 ;  /* 0x000000ffff227224 */ /* 0x000fe200078e0038 */
[----:B------:R-:W-:Y:S02]  /*a760*/  LOP3.LUT R18, R22, 0xff, RZ, 0xc0, !PT ;  /* 0x000000ff16127812 */ /* 0x000fe400078ec0ff */
[----:B------:R-:W-:-:S02]  /*a770*/  PRMT R56, R129, 0x5410, R128 ;  /* 0x0000541081387816 */ /* 0x000fc40000000080 */
[----:B------:R-:W-:Y:S02]  /*a780*/  LOP3.LUT R31, R36, 0xff, RZ, 0xc0, !PT ;  /* 0x000000ff241f7812 */ /* 0x000fe400078ec0ff */
[----:B------:R-:W-:Y:S02]  /*a790*/  @!P1 PRMT R129, R17, 0x5410, RZ ;  /* 0x0000541011819816 */ /* 0x000fe400000000ff */
[C---:B------:R-:W-:Y:S02]  /*a7a0*/  ISETP.GE.U32.AND P1, PT, R212.reuse, R18, PT ;  /* 0x00000012d400720c */ /* 0x040fe40003f26070 */
[----:B------:R-:W-:Y:S02]  /*a7b0*/  F2FP.BF16.PACK_AB R121, R165, R121 ;  /* 0x00000079a579723e */ /* 0x000fe400000010ff */
[----:B------:R-:W-:Y:S02]  /*a7c0*/  ISETP.GE.U32.AND P3, PT, R212, R31, PT ;  /* 0x0000001fd400720c */ /* 0x000fe40003f66070 */
[----:B------:R-:W-:Y:S01]  /*a7d0*/  PRMT R165, R166, 0x7632, R165 ;  /* 0x00007632a6a57816 */ /* 0x000fe200000000a5 */
[----:B------:R-:W-:Y:S01]  /*a7e0*/  @!P5 HFMA2.BF16_V2 R21, -RZ.H0_H0, RZ.H0_H0, -R166.H0_H0 ;  /* 0x200000ffff15d231 */ /* 0x000fe200003409a6 */
[----:B------:R-:W-:-:S03]  /*a7f0*/  LOP3.LUT R24, R23, UR28, R32, 0x96, !PT ;  /* 0x0000001c17187c12 */ /* 0x000fc6000f8e9620 */
[----:B------:R-:W-:Y:S01]  /*a800*/  @!P2 HFMA2.BF16_V2 R20, -RZ.H0_H0, RZ.H0_H0, -R165.H0_H0 ;  /* 0x200000ffff14a231 */ /* 0x000fe200003409a5 */
[----:B------:R-:W-:Y:S01]  /*a810*/  PRMT R89, R166, 0x5410, R165 ;  /* 0x00005410a6597816 */ /* 0x000fe200000000a5 */
[----:B------:R-:W-:Y:S01]  /*a820*/  @!P1 HFMA2.BF16_V2 R10, -RZ.H0_H0, RZ.H0_H0, -R119.H0_H0 ;  /* 0x200000ffff0a9231 */ /* 0x000fe20000340977 */
[----:B------:R-:W-:Y:S02]  /*a830*/  @!P5 PRMT R166, R21, 0x5410, RZ ;  /* 0x0000541015a6d816 */ /* 0x000fe400000000ff */
[----:B------:R-:W-:Y:S02]  /*a840*/  @!P2 PRMT R165, R20, 0x5410, RZ ;  /* 0x0000541014a5a816 */ /* 0x000fe400000000ff */
[C---:B------:R-:W-:Y:S02]  /*a850*/  PRMT R118, R119.reuse, 0x7632, R118 ;  /* 0x0000763277767816 */ /* 0x040fe40000000076 */
[--C-:B------:R-:W-:Y:S02]  /*a860*/  SHF.R.U32.HI R21, RZ, 0x18, R24.reuse ;  /* 0x00000018ff157819 */ /* 0x100fe40000011618 */
[----:B------:R-:W-:Y:S01]  /*a870*/  SHF.R.U32.HI R20, RZ, 0x10, R24 ;  /* 0x00000010ff147819 */ /* 0x000fe20000011618 */
[----:B------:R-:W-:Y:S01]  /*a880*/  @!P3 HFMA2.BF16_V2 R19, -RZ.H0_H0, RZ.H0_H0, -R127.H0_H0 ;  /* 0x200000ffff13b231 */ /* 0x000fe2000034097f */
[----:B------:R-:W-:-:S02]  /*a890*/  PRMT R39, R119, 0x5410, R118 ;  /* 0x0000541077277816 */ /* 0x000fc40000000076 */
[----:B------:R-:W-:Y:S02]  /*a8a0*/  ISETP.GE.U32.AND P2, PT, R212, R21, PT ;  /* 0x00000015d400720c */ /* 0x000fe40003f46070 */
[----:B------:R-:W-:Y:S02]  /*a8b0*/  LOP3.LUT R20, R20, 0xff, RZ, 0xc0, !PT ;  /* 0x000000ff14147812 */ /* 0x000fe400078ec0ff */
[----:B------:R-:W-:Y:S02]  /*a8c0*/  @!P1 PRMT R119, R10, 0x5410, RZ ;  /* 0x000054100a779816 */ /* 0x000fe400000000ff */
[----:B------:R-:W-:Y:S02]  /*a8d0*/  LOP3.LUT R10, R22, 0xffff, RZ, 0xc0, !PT ;  /* 0x0000ffff160a7812 */ /* 0x000fe400078ec0ff */
[----:B------:R-:W-:Y:S02]  /*a8e0*/  @!P3 PRMT R127, R19, 0x5410, RZ ;  /* 0x00005410137fb816 */ /* 0x000fe400000000ff */
[----:B------:R-:W-:-:S02]  /*a8f0*/  ISETP.GE.U32.AND P3, PT, R212, R20, PT ;  /* 0x00000014d400720c */ /* 0x000fc40003f66070 */
[----:B------:R-:W-:Y:S02]  /*a900*/  SHF.R.U32.HI R10, RZ, 0x8, R10 ;  /* 0x00000008ff0a7819 */ /* 0x000fe4000001160a */
[----:B------:R-:W-:Y:S02]  /*a910*/  PRMT R124, R125, 0x7632, R124 ;  /* 0x000076327d7c7816 */ /* 0x000fe4000000007c */
[----:B------:R-:W-:Y:S02]  /*a920*/  LOP3.LUT R10, R10, 0xffff, RZ, 0xc0, !PT ;  /* 0x0000ffff0a0a7812 */ /* 0x000fe400078ec0ff */
[----:B------:R-:W-:Y:S01]  /*a930*/  LOP3.LUT R213, R213, 0x7ffffffc, RZ, 0xc0, !PT ;  /* 0x7ffffffcd5d57812 */ /* 0x000fe200078ec0ff */
[----:B------:R-:W-:Y:S01]  /*a940*/  @!P2 HFMA2.BF16_V2 R11, -RZ.H0_H0, RZ.H0_H0, -R124.H0_H0 ;  /* 0x200000ffff0ba231 */ /* 0x000fe2000034097c */
[----:B------:R-:W-:Y:S02]  /*a950*/  ISETP.GE.U32.AND P1, PT, R212, R10, PT ;  /* 0x0000000ad400720c */ /* 0x000fe40003f26070 */
[--C-:B------:R-:W-:Y:S01]  /*a960*/  SHF.R.U32.HI R10, RZ, 0x18, R22.reuse ;  /* 0x00000018ff0a7819 */ /* 0x100fe20000011616 */
[----:B------:R-:W-:Y:S01]  /*a970*/  IMAD.MOV.U32 R38, RZ, RZ, R49 ;  /* 0x000000ffff267224 */ /* 0x000fe200078e0031 */
[----:B------:R-:W-:Y:S01]  /*a980*/  SHF.R.U32.HI R22, RZ, 0x10, R22 ;  /* 0x00000010ff167819 */ /* 0x000fe20000011616 */
[----:B------:R-:W-:Y:S01]  /*a990*/  @!P3 HFMA2.BF16_V2 R12, -RZ.H0_H0, RZ.H0_H0, -R125.H0_H0 ;  /* 0x200000ffff0cb231 */ /* 0x000fe2000034097d */
[----:B------:R-:W-:Y:S01]  /*a9a0*/  PRMT R49, R125, 0x5410, R124 ;  /* 0x000054107d317816 */ /* 0x000fe2000000007c */
[----:B------:R-:W-:Y:S01]  /*a9b0*/  IMAD.IADD R213, R34, 0x1, -R213 ;  /* 0x0000000122d57824 */ /* 0x000fe200078e0ad5 */
[----:B------:R-:W-:-:S02]  /*a9c0*/  @!P2 PRMT R124, R11, 0x5410, RZ ;  /* 0x000054100b7ca816 */ /* 0x000fc400000000ff */
[----:B------:R-:W-:Y:S02]  /*a9d0*/  ISETP.GE.U32.AND P2, PT, R212, R10, PT ;  /* 0x0000000ad400720c */ /* 0x000fe40003f46070 */
[----:B------:R-:W-:Y:S01]  /*a9e0*/  LOP3.LUT R22, R22, 0xff, RZ, 0xc0, !PT ;  /* 0x000000ff16167812 */ /* 0x000fe200078ec0ff */
[----:B------:R-:W-:Y:S01]  /*a9f0*/  ULEA UR7, UR6, UR7, 0x7 ;  /* 0x0000000706077291 */ /* 0x000fe2000f8e383f */
[----:B---3--:R-:W-:Y:S01]  /*aa00*/  IMAD.MOV.U32 R35, RZ, RZ, R54 ;  /* 0x000000ffff237224 */ /* 0x008fe200078e0036 */
[----:B------:R-:W-:Y:S01]  /*aa10*/  @!P3 PRMT R125, R12, 0x5410, RZ ;  /* 0x000054100c7db816 */ /* 0x000fe200000000ff */
[----:B------:R-:W-:Y:S01]  /*aa20*/  IMAD.SHL.U32 R11, R213, 0x2, RZ ;  /* 0x00000002d50b7824 */ /* 0x000fe200078e00ff */
[----:B------:R-:W-:Y:S01]  /*aa30*/  ISETP.GE.U32.AND P3, PT, R212, R22, PT ;  /* 0x00000016d400720c */ /* 0x000fe20003f66070 */
[----:B------:R-:W-:Y:S01]  /*aa40*/  UIADD3 UR7, UR7, -0x80, URZ ;  /* 0xffffff8007077890 */ /* 0x000fe2000fffe03f */
[----:B------:R-:W-:Y:S01]  /*aa50*/  @!P1 HFMA2.BF16_V2 R13, -RZ.H0_H0, RZ.H0_H0, -R118.H0_H0 ;  /* 0x200000ffff0d9231 */ /* 0x000fe20000340976 */
[----:B------:R-:W-:Y:S01]  /*aa60*/  IMAD R11, R35, c[0x0][0x228], R11 ;  /* 0x00008a00230b7a24 */ /* 0x000fe200078e020b */
[----:B------:R-:W-:-:S03]  /*aa70*/  PRMT R120, R121, 0x7632, R120 ;  /* 0x0000763279787816 */ /* 0x000fc60000000078 */
[----:B------:R-:W-:Y:S01]  /*aa80*/  @!P1 PRMT R118, R13, 0x5410, RZ ;  /* 0x000054100d769816 */ /* 0x000fe200000000ff */
[----:B------:R-:W-:Y:S01]  /*aa90*/  IMAD.U32 R12, RZ, RZ, UR7 ;  /* 0x00000007ff0c7e24 */ /* 0x000fe2000f8e00ff */
[----:B------:R-:W-:Y:S01]  /*aaa0*/  SHF.R.S32.HI R10, RZ, 0x1f, R11 ;  /* 0x0000001fff0a7819 */ /* 0x000fe2000001140b */
[----:B------:R-:W-:Y:S01]  /*aab0*/  @!P2 HFMA2.BF16_V2 R8, -RZ.H0_H0, RZ.H0_H0, -R120.H0_H0 ;  /* 0x200000ffff08a231 */ /* 0x000fe20000340978 */
[----:B------:R-:W-:Y:S01]  /*aac0*/  IADD3 R11, P1, R11, UR7, RZ ;  /* 0x000000070b0b7c10 */ /* 0x000fe2000ff3e0ff */
[----:B------:R-:W-:Y:S01]  /*aad0*/  IMAD.MOV.U32 R34, RZ, RZ, R116 ;  /* 0x000000ffff227224 */ /* 0x000fe200078e0074 */
[----:B------:R-:W-:Y:S01]  /*aae0*/  @!P3 HFMA2.BF16_V2 R9, -RZ.H0_H0, RZ.H0_H0, -R121.H0_H0 ;  /* 0x200000ffff09b231 */ /* 0x000fe20000340979 */
[----:B------:R-:W-:Y:S02]  /*aaf0*/  PRMT R28, R121, 0x5410, R120 ;  /* 0x00005410791c7816 */ /* 0x000fe40000000078 */
[----:B------:R-:W-:Y:S02]  /*ab00*/  LEA.HI.X.SX32 R10, R12, R10, 0x1, P1 ;  /* 0x0000000a0c0a7211 */ /* 0x000fe400008f0eff */
[----:B------:R-:W-:-:S02]  /*ab10*/  LEA R116, P1, R11, c[0x0][0x1f8], 0x1 ;  /* 0x00007e000b747a11 */ /* 0x000fc400078208ff */
[----:B------:R-:W-:Y:S01]  /*ab20*/  @!P2 PRMT R120, R8, 0x5410, RZ ;  /* 0x000054100878a816 */ /* 0x000fe200000000ff */
[----:B------:R-:W-:Y:S01]  /*ab30*/  IMAD.MOV.U32 R8, RZ, RZ, c[0x0][0x228] ;  /* 0x00008a00ff087624 */ /* 0x000fe200078e00ff */
[----:B------:R-:W-:Y:S01]  /*ab40*/  @!P3 PRMT R121, R9, 0x5410, RZ ;  /* 0x000054100979b816 */ /* 0x000fe200000000ff */
[----:B------:R-:W-:Y:S01]  /*ab50*/  IMAD.MOV.U32 R35, RZ, RZ, R117 ;  /* 0x000000ffff237224 */ /* 0x000fe200078e0075 */
[----:B------:R-:W-:Y:S01]  /*ab60*/  LEA.HI.X R117, R11, c[0x0][0x1fc], R10, 0x1, P1 ;  /* 0x00007f000b757a11 */ /* 0x000fe200008f0c0a */
[----:B------:R-:W-:-:S04]  /*ab70*/  IMAD.SHL.U32 R9, R8, 0x8, RZ ;  /* 0x0000000808097824 */ /* 0x000fc800078e00ff */
[----:B------:R-:W-:-:S04]  /*ab80*/  IMAD.WIDE R22, R9, 0x2, R116 ;  /* 0x0000000209167825 */ /* 0x000fc800078e0274 */
[C---:B------:R-:W-:Y:S02]  /*ab90*/  IMAD.SHL.U32 R9, R8.reuse, 0x40, RZ ;  /* 0x0000004008097824 */ /* 0x040fe400078e00ff */
[----:B------:R-:W-:Y:S01]  /*aba0*/  IMAD R8, R8, 0x48, RZ ;  /* 0x0000004808087824 */ /* 0x000fe200078e02ff */
[----:B------:R-:W-:-:S03]  /*abb0*/  LOP3.LUT R152, R151, UR14, R152, 0x96, !PT ;  /* 0x0000000e97987c12 */ /* 0x000fc6000f8e9698 */
[----:B------:R-:W-:Y:S01]  /*abc0*/  IMAD.WIDE R32, R8, 0x2, R116 ;  /* 0x0000000208207825 */ /* 0x000fe200078e0274 */
[----:B------:R-:W-:Y:S02]  /*abd0*/  LOP3.LUT R8, R153, UR19, R136, 0x96, !PT ;  /* 0x0000001399087c12 */ /* 0x000fe4000f8e9688 */
[----:B------:R-:W-:Y:S01]  /*abe0*/  LOP3.LUT R25, R24, 0xff, RZ, 0xc0, !PT ;  /* 0x000000ff18197812 */ /* 0x000fe200078ec0ff */
[----:B------:R-:W-:-:S03]  /*abf0*/  IMAD.WIDE.U32 R152, R152, -0x2daee0ad, RZ ;  /* 0xd2511f5398987825 */ /* 0x000fc600078e00ff */
[----:B------:R-:W-:Y:S01]  /*ac00*/  ISETP.GE.U32.AND P5, PT, R212, R25, PT ;  /* 0x00000019d400720c */ /* 0x000fe20003fa6070 */
[----:B------:R-:W-:-:S05]  /*ac10*/  IMAD R8, R8, -0x2daee0ad, RZ ;  /* 0xd2511f5308087824 */ /* 0x000fca00078e02ff */
[----:B------:R-:W-:-:S05]  /*ac20*/  LOP3.LUT R8, R153, UR9, R8, 0x96, !PT ;  /* 0x0000000999087c12 */ /* 0x000fca000f8e9608 */
[----:B------:R-:W-:Y:S01]  /*ac30*/  IMAD.WIDE.U32 R10, R8, -0x326172a9, RZ ;  /* 0xcd9e8d57080a7825 */ /* 0x000fe200078e00ff */
[----:B------:R-:W-:Y:S01]  /*ac40*/  PRMT R122, R123, 0x7632, R122 ;  /* 0x000076327b7a7816 */ /* 0x000fe2000000007a */
[----:B------:R-:W-:-:S03]  /*ac50*/  @!P5 HFMA2.BF16_V2 R15, -RZ.H0_H0, RZ.H0_H0, -R123.H0_H0 ;  /* 0x200000ffff0fd231 */ /* 0x000fc6000034097b */
[C---:B------:R-:W-:Y:S02]  /*ac60*/  LOP3.LUT R8, R10.reuse, 0xffff, RZ, 0xc0, !PT ;  /* 0x0000ffff0a087812 */ /* 0x040fe400078ec0ff */
[----:B------:R-:W-:Y:S02]  /*ac70*/  PRMT R54, R123, 0x5410, R122 ;  /* 0x000054107b367816 */ /* 0x000fe4000000007a */
[----:B------:R-:W-:Y:S02]  /*ac80*/  @!P5 PRMT R123, R15, 0x5410, RZ ;  /* 0x000054100f7bd816 */ /* 0x000fe400000000ff */
[----:B------:R-:W-:Y:S02]  /*ac90*/  SHF.R.U32.HI R8, RZ, 0x8, R8 ;  /* 0x00000008ff087819 */ /* 0x000fe40000011608 */
[----:B------:R-:W-:Y:S02]  /*aca0*/  LOP3.LUT R12, R10, 0xff, RZ, 0xc0, !PT ;  /* 0x000000ff0a0c7812 */ /* 0x000fe400078ec0ff */
[----:B------:R-:W-:-:S02]  /*acb0*/  SHF.R.U32.HI R15, RZ, 0x10, R10 ;  /* 0x00000010ff0f7819 */ /* 0x000fc4000001160a */
[----:B------:R-:W-:Y:S02]  /*acc0*/  PRMT R12, R12, 0x5410, R8 ;  /* 0x000054100c0c7816 */ /* 0x000fe40000000008 */
[----:B------:R-:W-:Y:S02]  /*acd0*/  SHF.R.U32.HI R8, RZ, 0x18, R10 ;  /* 0x00000018ff087819 */ /* 0x000fe4000001160a */
[----:B------:R-:W-:Y:S02]  /*ace0*/  LOP3.LUT R15, R15, 0xff, RZ, 0xc0, !PT ;  /* 0x000000ff0f0f7812 */ /* 0x000fe400078ec0ff */
[----:B------:R-:W-:Y:S02]  /*acf0*/  LOP3.LUT R146, R11, UR29, R146, 0x96, !PT ;  /* 0x0000001d0b927c12 */ /* 0x000fe4000f8e9692 */
[----:B------:R-:W-:Y:S02]  /*ad00*/  PRMT R15, R15, 0x5410, R8 ;  /* 0x000054100f0f7816 */ /* 0x000fe40000000008 */
[----:B------:R-:W-:-:S02]  /*ad10*/  LOP3.LUT R24, R24, 0xffff, RZ, 0xc0, !PT ;  /* 0x0000ffff18187812 */ /* 0x000fc400078ec0ff */
[C---:B------:R-:W-:Y:S02]  /*ad20*/  LOP3.LUT R8, R146.reuse, 0xffff, RZ, 0xc0, !PT ;  /* 0x0000ffff92087812 */ /* 0x040fe400078ec0ff */
[----:B------:R-:W-:Y:S02]  /*ad30*/  SHF.R.U32.HI R24, RZ, 0x8, R24 ;  /* 0x00000008ff187819 */ /* 0x000fe40000011618 */
[----:B------:R-:W-:Y:S02]  /*ad40*/  LOP3.LUT R150, R147, UR10, R150, 0x96, !PT ;  /* 0x0000000a93967c12 */ /* 0x000fe4000f8e9696 */
[----:B------:R-:W-:Y:S02]  /*ad50*/  SHF.R.U32.HI R8, RZ, 0x8, R8 ;  /* 0x00000008ff087819 */ /* 0x000fe40000011608 */
[----:B------:R-:W-:Y:S01]  /*ad60*/  LOP3.LUT R11, R146, 0xff, RZ, 0xc0, !PT ;  /* 0x000000ff920b7812 */ /* 0x000fe200078ec0ff */
[----:B------:R-:W-:Y:S01]  /*ad70*/  IMAD.WIDE.U32 R150, R150, -0x2daee0ad, RZ ;  /* 0xd2511f5396967825 */ /* 0x000fe200078e00ff */
[----:B------:R-:W-:-:S02]  /*ad80*/  LOP3.LUT R24, R24, 0xffff, RZ, 0xc0, !PT ;  /* 0x0000ffff18187812 */ /* 0x000fc400078ec0ff */
[----:B------:R-:W-:Y:S01]  /*ad90*/  PRMT R11, R11, 0x5410, R8 ;  /* 0x000054100b0b7816 */ /* 0x000fe20000000008 */
[----:B------:R-:W-:Y:S01]  /*ada0*/  STG.E.U16 [R116.64], R139 ;  /* 0x0000008b74007986 */ /* 0x000fe2000c101510 */
[----:B------:R-:W-:-:S03]  /*adb0*/  SHF.R.U32.HI R8, RZ, 0x10, R146 ;  /* 0x00000010ff087819 */ /* 0x000fc60000011692 */
[----:B------:R-:W-:Y:S01]  /*adc0*/  STG.E.U16 [R116.64+0x2], R142 ;  /* 0x0000028e74007986 */ /* 0x000fe2000c101510 */
[----:B------:R-:W-:-:S03]  /*add0*/  ISETP.GE.U32.AND P4, PT, R212, R24, PT ;  /* 0x00000018d400720c */ /* 0x000fc60003f86070 */
[----:B------:R2:W-:Y:S01]  /*ade0*/  STG.E.U16 [R22.64], R143 ;  /* 0x0000008f16007986 */ /* 0x0005e2000c101510 */
[----:B------:R-:W-:Y:S01]  /*adf0*/  SHF.R.U32.HI R20, RZ, 0x18, R146 ;  /* 0x00000018ff147819 */ /* 0x000fe20000011692 */
[----:B------:R-:W-:Y:S01]  /*ae00*/  IMAD.MOV.U32 R37, RZ, RZ, R34 ;  /* 0x000000ffff257224 */ /* 0x000fe200078e0022 */
[----:B------:R-:W-:-:S07]  /*ae10*/  LOP3.LUT R34, R95, UR23, RZ, 0x3c, !PT ;  /* 0x000000175f227c12 */ /* 0x000fce000f8e3cff */
[----:B------:R-:W-:Y:S01]  /*ae20*/  @!P4 HFMA2.BF16_V2 R14, -RZ.H0_H0, RZ.H0_H0, -R122.H0_H0 ;  /* 0x200000ffff0ec231 */ /* 0x000fe2000034097a */
[----:B--2---:R-:W-:Y:S01]  /*ae30*/  IMAD.WIDE R142, R9, 0x2, R116 ;  /* 0x00000002098e7825 */ /* 0x004fe200078e0274 */
[----:B------:R-:W-:Y:S02]  /*ae40*/  LOP3.LUT R9, R8, 0xff, RZ, 0xc0, !PT ;  /* 0x000000ff08097812 */ /* 0x000fe400078ec0ff */
[----:B------:R-:W-:Y:S02]  /*ae50*/  LOP3.LUT R8, R151, UR28, R152, 0x96, !PT ;  /* 0x0000001c97087c12 */ /* 0x000fe4000f8e9698 */
[----:B------:R-:W-:Y:S02]  /*ae60*/  PRMT R20, R9, 0x5410, R20 ;  /* 0x0000541009147816 */ /* 0x000fe40000000014 */
[----:B------:R-:W-:Y:S02]  /*ae70*/  SHF.R.U32.HI R17, RZ, 0x10, R8 ;  /* 0x00000010ff117819 */ /* 0x000fe40000011608 */
[----:B------:R-:W-:-:S02]  /*ae80*/  LOP3.LUT R9, R8, 0xffff, RZ, 0xc0, !PT ;  /* 0x0000ffff08097812 */ /* 0x000fc400078ec0ff */
[----:B------:R-:W-:Y:S02]  /*ae90*/  LOP3.LUT R18, R8, 0xff, RZ, 0xc0, !PT ;  /* 0x000000ff08127812 */ /* 0x000fe400078ec0ff */
[----:B------:R-:W-:Y:S02]  /*aea0*/  SHF.R.U32.HI R8, RZ, 0x18, R8 ;  /* 0x00000018ff087819 */ /* 0x000fe40000011608 */
[----:B------:R-:W-:-:S04]  /*aeb0*/  LOP3.LUT R17, R17, 0xff, RZ, 0xc0, !PT ;  /* 0x000000ff11117812 */ /* 0x000fc800078ec0ff */
[----:B------:R-:W-:Y:S02]  /*aec0*/  PRMT R17, R17, 0x5410, R8 ;  /* 0x0000541011117816 */ /* 0x000fe40000000008 */
[----:B------:R-:W-:Y:S02]  /*aed0*/  LOP3.LUT R8, R150, 0xffff, RZ, 0xc0, !PT ;  /* 0x0000ffff96087812 */ /* 0x000fe400078ec0ff */
[----:B------:R-:W-:Y:S02]  /*aee0*/  @!P4 PRMT R122, R14, 0x5410, RZ ;  /* 0x000054100e7ac816 */ /* 0x000fe400000000ff */
[----:B------:R-:W-:Y:S02]  /*aef0*/  SHF.R.U32.HI R8, RZ, 0x8, R8 ;  /* 0x00000008ff087819 */ /* 0x000fe40000011608 */
[----:B------:R-:W-:Y:S02]  /*af00*/  LOP3.LUT R14, R150, 0xff, RZ, 0xc0, !PT ;  /* 0x000000ff960e7812 */ /* 0x000fe400078ec0ff */
[----:B------:R-:W-:Y:S01]  /*af10*/  SHF.R.U32.HI R13, RZ, 0x10, R150 ;  /* 0x00000010ff0d7819 */ /* 0x000fe20000011696 */
[----:B------:R-:W-:Y:S01]  /*af20*/  IMAD.MOV.U32 R36, RZ, RZ, R35 ;  /* 0x000000ffff247224 */ /* 0x000fe200078e0023 */
[----:B------:R-:W-:Y:S01]  /*af30*/  PRMT R14, R14, 0x5410, R8 ;  /* 0x000054100e0e7816 */ /* 0x000fe20000000008 */
[----:B------:R-:W-:Y:S01]  /*af40*/  IMAD.WIDE.U32 R34, R34, -0x326172a9, RZ ;  /* 0xcd9e8d5722227825 */ /* 0x000fe200078e00ff */
[----:B------:R-:W-:-:S02]  /*af50*/  SHF.R.U32.HI R8, RZ, 0x18, R150 ;  /* 0x00000018ff087819 */ /* 0x000fc40000011696 */
[----:B------:R-:W-:-:S04]  /*af60*/  LOP3.LUT R13, R13, 0xff, RZ, 0xc0, !PT ;  /* 0x000000ff0d0d7812 */ /* 0x000fc800078ec0ff */
[----:B------:R-:W-:Y:S02]  /*af70*/  PRMT R13, R13, 0x5410, R8 ;  /* 0x000054100d0d7816 */ /* 0x000fe40000000008 */
[----:B------:R-:W-:-:S05]  /*af80*/  LOP3.LUT R8, R35, UR26, R134, 0x96, !PT ;  /* 0x0000001a23087c12 */ /* 0x000fca000f8e9686 */
[----:B------:R-:W-:Y:S01]  /*af90*/  IMAD.WIDE.U32 R26, R8, -0x2daee0ad, RZ ;  /* 0xd2511f53081a7825 */ /* 0x000fe200078e00ff */
[----:B------:R-:W-:-:S04]  /*afa0*/  SHF.R.U32.HI R9, RZ, 0x8, R9 ;  /* 0x00000008ff097819 */ /* 0x000fc80000011609 */
[----:B------:R-:W-:Y:S01]  /*afb0*/  LOP3.LUT R8, R27, UR22, R138, 0x96, !PT ;  /* 0x000000161b087c12 */ /* 0x000fe2000f8e968a */
[----:B------:R2:W-:Y:S01]  /*afc0*/  STG.E.U16 [R22.64+0x2], R144 ;  /* 0x0000029016007986 */ /* 0x0005e2000c101510 */
[----:B------:R-:W-:Y:S01]  /*afd0*/  PRMT R18, R18, 0x5410, R9 ;  /* 0x0000541012127816 */ /* 0x000fe20000000009 */
[----:B------:R-:W-:Y:S01]  /*afe0*/  IMAD.MOV.U32 R150, RZ, RZ, R22 ;  /* 0x000000ffff967224 */ /* 0x000fe200078e0016 */
[----:B------:R-:W-:Y:S01]  /*aff0*/  LOP3.LUT R9, R137, UR24, R34, 0x96, !PT ;  /* 0x0000001889097c12 */ /* 0x000fe2000f8e9622 */
[----:B------:R-:W-:-:S04]  /*b000*/  IMAD.MOV.U32 R151, RZ, RZ, R23 ;  /* 0x000000ffff977224 */ /* 0x000fc800078e0017 */
[----:B------:R-:W-:-:S05]  /*b010*/  IMAD.WIDE.U32 R24, R9, -0x2daee0ad, RZ ;  /* 0xd2511f5309187825 */ /* 0x000fca00078e00ff */
[----:B------:R-:W-:Y:S01]  /*b020*/  LOP3.LUT R9, R25, UR18, R26, 0x96, !PT ;  /* 0x0000001219097c12 */ /* 0x000fe2000f8e961a */
[----:B--2---:R-:W-:-:S05]  /*b030*/  IMAD.WIDE.U32 R22, R8, -0x326172a9, RZ ;  /* 0xcd9e8d5708167825 */ /* 0x004fca00078e00ff */
[----:B------:R-:W-:-:S05]  /*b040*/  LOP3.LUT R8, R23, UR19, R136, 0x96, !PT ;  /* 0x0000001317087c12 */ /* 0x000fca000f8e9688 */
[----:B------:R-:W-:-:S05]  /*b050*/  IMAD.WIDE.U32 R26, R8, -0x2daee0ad, RZ ;  /* 0xd2511f53081a7825 */ /* 0x000fca00078e00ff */
[----:B------:R-:W-:Y:S01]  /*b060*/  LOP3.LUT R8, R27, UR13, R24, 0x96, !PT ;  /* 0x0000000d1b087c12 */ /* 0x000fe2000f8e9618 */
[----:B------:R-:W-:-:S05]  /*b070*/  IMAD.WIDE.U32 R24, R9, -0x326172a9, RZ ;  /* 0xcd9e8d5709187825 */ /* 0x000fca00078e00ff */
[----:B------:R-:W-:-:S05]  /*b080*/  LOP3.LUT R9, R25, UR14, R22, 0x96, !PT ;  /* 0x0000000e19097c12 */ /* 0x000fca000f8e9616 */
[----:B------:R-:W-:-:S05]  /*b090*/  IMAD.WIDE.U32 R22, R9, -0x2daee0ad, RZ ;  /* 0xd2511f5309167825 */ /* 0x000fca00078e00ff */
[----:B------:R-:W-:Y:S01]  /*b0a0*/  LOP3.LUT R9, R23, UR9, R26, 0x96, !PT ;  /* 0x0000000917097c12 */ /* 0x000fe2000f8e961a */
[----:B------:R-:W-:-:S05]  /*b0b0*/  IMAD.WIDE.U32 R26, R8, -0x326172a9, RZ ;  /* 0xcd9e8d57081a7825 */ /* 0x000fca00078e00ff */
[----:B------:R-:W-:Y:S01]  /*b0c0*/  LOP3.LUT R8, R27, UR10, R24, 0x96, !PT ;  /* 0x0000000a1b087c12 */ /* 0x000fe2000f8e9618 */
[----:B------:R-:W-:Y:S01]  /*b0d0*/  IMAD.WIDE.U32 R24, R9, -0x326172a9, RZ ;  /* 0xcd9e8d5709187825 */ /* 0x000fe200078e00ff */
[----:B------:R-:W-:-:S04]  /*b0e0*/  @!P6 HFMA2.BF16_V2 R16, -RZ.H0_H0, RZ.H0_H0, -R128.H0_H0 ;  /* 0x200000ffff10e231 */ /* 0x000fc80000340980 */
[C---:B------:R-:W-:Y:S02]  /*b0f0*/  LOP3.LUT R9, R24.reuse, 0xffff, RZ, 0xc0, !PT ;  /* 0x0000ffff18097812 */ /* 0x040fe400078ec0ff */
[----:B------:R-:W-:Y:S02]  /*b100*/  LOP3.LUT R21, R24, 0xff, RZ, 0xc0, !PT ;  /* 0x000000ff18157812 */ /* 0x000fe400078ec0ff */
[----:B------:R-:W-:Y:S02]  /*b110*/  SHF.R.U32.HI R9, RZ, 0x8, R9 ;  /* 0x00000008ff097819 */ /* 0x000fe40000011609 */
[----:B------:R-:W-:Y:S02]  /*b120*/  @!P6 PRMT R128, R16, 0x5410, RZ ;  /* 0x000054101080e816 */ /* 0x000fe400000000ff */
[----:B------:R-:W-:Y:S02]  /*b130*/  PRMT R21, R21, 0x5410, R9 ;  /* 0x0000541015157816 */ /* 0x000fe40000000009 */
[----:B------:R-:W-:-:S02]  /*b140*/  LOP3.LUT R16, R25, UR29, R26, 0x96, !PT ;  /* 0x0000001d19107c12 */ /* 0x000fc4000f8e961a */
[--C-:B------:R-:W-:Y:S02]  /*b150*/  SHF.R.U32.HI R10, RZ, 0x10, R24.reuse ;  /* 0x00000010ff0a7819 */ /* 0x100fe40000011618 */
[----:B------:R-:W-:Y:S01]  /*b160*/  SHF.R.U32.HI R9, RZ, 0x18, R24 ;  /* 0x00000018ff097819 */ /* 0x000fe20000011618 */
[----:B------:R-:W-:Y:S01]  /*b170*/  IMAD.WIDE.U32 R24, R8, -0x2daee0ad, RZ ;  /* 0xd2511f5308187825 */ /* 0x000fe200078e00ff */
[----:B------:R-:W-:-:S04]  /*b180*/  LOP3.LUT R10, R10, 0xff, RZ, 0xc0, !PT ;  /* 0x000000ff0a0a7812 */ /* 0x000fc800078ec0ff */
[----:B------:R-:W-:Y:S02]  /*b190*/  LOP3.LUT R8, R24, 0xffff, RZ, 0xc0, !PT ;  /* 0x0000ffff18087812 */ /* 0x000fe400078ec0ff */
[----:B------:R-:W-:Y:S02]  /*b1a0*/  PRMT R10, R10, 0x5410, R9 ;  /* 0x000054100a0a7816 */ /* 0x000fe40000000009 */
[----:B------:R-:W-:Y:S02]  /*b1b0*/  SHF.R.U32.HI R8, RZ, 0x8, R8 ;  /* 0x00000008ff087819 */ /* 0x000fe40000011608 */
[----:B------:R-:W-:-:S04]  /*b1c0*/  LOP3.LUT R9, R24, 0xff, RZ, 0xc0, !PT ;  /* 0x000000ff18097812 */ /* 0x000fc800078ec0ff */
[----:B------:R-:W-:Y:S02]  /*b1d0*/  PRMT R9, R9, 0x5410, R8 ;  /* 0x0000541009097816 */ /* 0x000fe40000000008 */
[--C-:B------:R-:W-:Y:S02]  /*b1e0*/  SHF.R.U32.HI R8, RZ, 0x10, R24.reuse ;  /* 0x00000010ff087819 */ /* 0x100fe40000011618 */
[----:B------:R-:W-:Y:S02]  /*b1f0*/  SHF.R.U32.HI R19, RZ, 0x18, R24 ;  /* 0x00000018ff137819 */ /* 0x000fe40000011618 */
[----:B------:R-:W-:Y:S02]  /*b200*/  LOP3.LUT R8, R8, 0xff, RZ, 0xc0, !PT ;  /* 0x000000ff08087812 */ /* 0x000fe400078ec0ff */
[----:B------:R-:W-:Y:S02]  /*b210*/  LOP3.LUT R23, R16, 0xffff, RZ, 0xc0, !PT ;  /* 0x0000ffff10177812 */ /* 0x000fe400078ec0ff */
[----:B------:R-:W-:-:S02]  /*b220*/  PRMT R8, R8, 0x5410, R19 ;  /* 0x0000541008087816 */ /* 0x000fc40000000013 */
[----:B------:R-:W-:Y:S02]  /*b230*/  SHF.R.U32.HI R23, RZ, 0x8, R23 ;  /* 0x00000008ff177819 */ /* 0x000fe40000011617 */
[----:B------:R-:W-:Y:S01]  /*b240*/  LOP3.LUT R19, R16, 0xff, RZ, 0xc0, !PT ;  /* 0x000000ff10137812 */ /* 0x000fe200078ec0ff */
[----:B------:R-:W-:Y:S03]  /*b250*/  STG.E.U16 [R142.64], R75 ;  /* 0x0000004b8e007986 */ /* 0x000fe6000c101510 */
[----:B------:R-:W-:Y:S01]  /*b260*/  PRMT R19, R19, 0x5410, R23 ;  /* 0x0000541013137816 */ /* 0x000fe20000000017 */
[----:B------:R2:W-:Y:S01]  /*b270*/  STG.E.U16 [R142.64+0x2], R132 ;  /* 0x000002848e007986 */ /* 0x0005e2000c101510 */
[----:B------:R-:W-:-:S03]  /*b280*/  SHF.R.U32.HI R23, RZ, 0x10, R16 ;  /* 0x00000010ff177819 */ /* 0x000fc60000011610 */
[----:B------:R-:W-:Y:S01]  /*b290*/  STG.E.U16 [R32.64], R209 ;  /* 0x000000d120007986 */ /* 0x000fe2000c101510 */
[----:B------:R-:W-:Y:S02]  /*b2a0*/  SHF.R.U32.HI R16, RZ, 0x18, R16 ;  /* 0x00000018ff107819 */ /* 0x000fe40000011610 */
[----:B------:R-:W-:Y:S01]  /*b2b0*/  LOP3.LUT R23, R23, 0xff, RZ, 0xc0, !PT ;  /* 0x000000ff17177812 */ /* 0x000fe200078ec0ff */
[----:B------:R-:W-:Y:S01]  /*b2c0*/  STG.E.U16 [R32.64+0x2], R208 ;  /* 0x000002d020007986 */ /* 0x000fe2000c101510 */
[----:B------:R-:W-:Y:S01]  /*b2d0*/  LOP3.LUT R22, R25, UR28, R22, 0x96, !PT ;  /* 0x0000001c19167c12 */ /* 0x000fe2000f8e9616 */
[----:B------:R-:W-:Y:S02]  /*b2e0*/  IMAD.MOV.U32 R146, RZ, RZ, R56 ;  /* 0x000000ffff927224 */ /* 0x000fe400078e0038 */
[----:B------:R3:W-:Y:S01]  /*b2f0*/  STG.E.U16 [R116.64+0x10], R140 ;  /* 0x0000108c74007986 */ /* 0x0007e2000c101510 */
[----:B--2---:R-:W-:-:S05]  /*b300*/  IMAD R132, R212, 0x10000, R212 ;  /* 0x00010000d4847824 */ /* 0x004fca00078e02d4 */
[--C-:B------:R-:W-:Y:S01]  /*b310*/  HSET2.LE.AND R20, R20, R132.reuse, PT ;  /* 0x0000008414147233 */ /* 0x100fe20003803000 */
[----:B------:R-:W-:Y:S01]  /*b320*/  IMAD.MOV.U32 R75, RZ, RZ, R57 ;  /* 0x000000ffff4b7224 */ /* 0x000fe200078e0039 */
[--C-:B------:R-:W-:Y:S01]  /*b330*/  HSET2.LE.AND R56, R11, R132.reuse, PT ;  /* 0x000000840b387233 */ /* 0x100fe20003803000 */
[----:B------:R-:W-:Y:S02]  /*b340*/  PRMT R11, R23, 0x5410, R16 ;  /* 0x00005410170b7816 */ /* 0x000fe40000000010 */
[----:B---3--:R-:W-:Y:S01]  /*b350*/  LOP3.LUT R140, R95, UR5, RZ, 0x3c, !PT ;  /* 0x000000055f8c7c12 */ /* 0x008fe2000f8e3cff */
[----:B------:R-:W-:Y:S01]  /*b360*/  HSET2.LE.AND R13, R13, R132, PT ;  /* 0x000000840d0d7233 */ /* 0x000fe20003803000 */
[----:B------:R-:W-:Y:S02]  /*b370*/  LOP3.LUT R23, R22, 0xffff, RZ, 0xc0, !PT ;  /* 0x0000ffff16177812 */ /* 0x000fe400078ec0ff */
[----:B------:R-:W-:Y:S01]  /*b380*/  LOP3.LUT R57, R20, R141, RZ, 0xc0, !PT ;  /* 0x0000008d14397212 */ /* 0x000fe200078ec0ff */
[----:B------:R-:W-:Y:S01]  /*b390*/  IMAD.WIDE.U32 R140, R140, -0x326172a9, RZ ;  /* 0xcd9e8d578c8c7825 */ /* 0x000fe200078e00ff */
[----:B------:R-:W-:-:S02]  /*b3a0*/  SHF.R.U32.HI R23, RZ, 0x8, R23 ;  /* 0x00000008ff177819 */ /* 0x000fc40000011617 */
[----:B------:R-:W-:Y:S02]  /*b3b0*/  LOP3.LUT R16, R22, 0xff, RZ, 0xc0, !PT ;  /* 0x000000ff16107812 */ /* 0x000fe400078ec0ff */
[----:B------:R-:W-:Y:S02]  /*b3c0*/  LOP3.LUT R63, R13, R63, RZ, 0xc0, !PT ;  /* 0x0000003f0d3f7212 */ /* 0x000fe400078ec0ff */
[----:B------:R-:W-:Y:S02]  /*b3d0*/  SHF.R.U32.HI R24, RZ, 0x10, R22 ;  /* 0x00000010ff187819 */ /* 0x000fe40000011616 */
[----:B------:R-:W-:Y:S02]  /*b3e0*/  LOP3.LUT R13, R141, UR26, R134, 0x96, !PT ;  /* 0x0000001a8d0d7c12 */ /* 0x000fe4000f8e9686 */
[----:B------:R-:W-:Y:S02]  /*b3f0*/  PRMT R16, R16, 0x5410, R23 ;  /* 0x0000541010107816 */ /* 0x000fe40000000017 */
[----:B------:R-:W-:-:S02]  /*b400*/  SHF.R.U32.HI R23, RZ, 0x18, R22 ;  /* 0x00000018ff177819 */ /* 0x000fc40000011616 */
[----:B------:R-:W-:Y:S01]  /*b410*/  LOP3.LUT R22, R24, 0xff, RZ, 0xc0, !PT ;  /* 0x000000ff18167812 */ /* 0x000fe200078ec0ff */
[----:B------:R-:W-:Y:S01]  /*b420*/  IMAD.WIDE.U32 R24, R13, -0x2daee0ad, RZ ;  /* 0xd2511f530d187825 */ /* 0x000fe200078e00ff */
[--C-:B------:R-:W-:Y:S02]  /*b430*/  HSET2.LE.AND R14, R14, R132.reuse, PT ;  /* 0x000000840e0e7233 */ /* 0x100fe40003803000 */
[----:B------:R-:W-:Y:S01]  /*b440*/  HSET2.LE.AND R21, R21, R132, PT ;  /* 0x0000008415157233 */ /* 0x000fe20003803000 */
[----:B------:R-:W-:Y:S01]  /*b450*/  IMAD.MOV.U32 R147, RZ, RZ, R54 ;  /* 0x000000ffff937224 */ /* 0x000fe200078e0036 */
[----:B------:R-:W-:Y:S01]  /*b460*/  LOP3.LUT R13, R25, UR22, R138, 0x96, !PT ;  /* 0x00000016190d7c12 */ /* 0x000fe2000f8e968a */
[----:B------:R-:W-:Y:S02]  /*b470*/  IMAD.MOV.U32 R54, RZ, RZ, R51 ;  /* 0x000000ffff367224 */ /* 0x000fe400078e0033 */
[----:B------:R-:W-:Y:S01]  /*b480*/  IMAD.MOV.U32 R51, RZ, RZ, R62 ;  /* 0x000000ffff337224 */ /* 0x000fe200078e003e */
[----:B------:R-:W-:-:S02]  /*b490*/  LOP3.LUT R62, R14, R159, RZ, 0xc0, !PT ;  /* 0x0000009f0e3e7212 */ /* 0x000fc400078ec0ff */
[----:B------:R-:W-:Y:S01]  /*b4a0*/  LOP3.LUT R26, R21, R98, RZ, 0xc0, !PT ;  /* 0x00000062151a7212 */ /* 0x000fe200078ec0ff */
[----:B------:R-:W-:Y:S01]  /*b4b0*/  IMAD.WIDE.U32 R20, R13, -0x326172a9, RZ ;  /* 0xcd9e8d570d147825 */ /* 0x000fe200078e00ff */
[----:B------:R-:W-:-:S03]  /*b4c0*/  LOP3.LUT R14, R137, UR24, R140, 0x96, !PT ;  /* 0x00000018890e7c12 */ /* 0x000fc6000f8e968c */
[----:B------:R-:W-:Y:S01]  /*b4d0*/  IMAD.MOV.U32 R153, RZ, RZ, R58 ;  /* 0x000000ffff997224 */ /* 0x000fe200078e003a */
[----:B------:R-:W-:Y:S01]  /*b4e0*/  HSET2.LE.AND R58, R12, R132, PT ;  /* 0x000000840c3a7233 */ /* 0x000fe20003803000 */
[----:B------:R-:W-:Y:S01]  /*b4f0*/  PRMT R12, R22, 0x5410, R23 ;  /* 0x00005410160c7816 */ /* 0x000fe20000000017 */
[----:B------:R-:W-:Y:S01]  /*b500*/  IMAD.WIDE.U32 R22, R14, -0x2daee0ad, RZ ;  /* 0xd2511f530e167825 */ /* 0x000fe200078e00ff */
[----:B------:R-:W-:-:S04]  /*b510*/  LOP3.LUT R13, R21, UR19, R136, 0x96, !PT ;  /* 0x00000013150d7c12 */ /* 0x000fc8000f8e9688 */
[----:B------:R-:W-:Y:S01]  /*b520*/  LOP3.LUT R14, R23, UR18, R24, 0x96, !PT ;  /* 0x00000012170e7c12 */ /* 0x000fe2000f8e9618 */
[----:B------:R-:W-:-:S05]  /*b530*/  IMAD.WIDE.U32 R24, R13, -0x2daee0ad, RZ ;  /* 0xd2511f530d187825 */ /* 0x000fca00078e00ff */
[----:B------:R-:W-:Y:S01]  /*b540*/  LOP3.LUT R13, R25, UR13, R22, 0x96, !PT ;  /* 0x0000000d190d7c12 */ /* 0x000fe2000f8e9616 */
[----:B------:R-:W-:-:S05]  /*b550*/  IMAD.WIDE.U32 R22, R14, -0x326172a9, RZ ;  /* 0xcd9e8d570e167825 */ /* 0x000fca00078e00ff */
[----:B------:R-:W-:-:S05]  /*b560*/  LOP3.LUT R14, R23, UR14, R20, 0x96, !PT ;  /* 0x0000000e170e7c12 */ /* 0x000fca000f8e9614 */
[----:B------:R-:W-:-:S05]  /*b570*/  IMAD.WIDE.U32 R20, R14, -0x2daee0ad, RZ ;  /* 0xd2511f530e147825 */ /* 0x000fca00078e00ff */
[----:B------:R-:W-:Y:S01]  /*b580*/  LOP3.LUT R14, R21, UR9, R24, 0x96, !PT ;  /* 0x00000009150e7c12 */ /* 0x000fe2000f8e9618 */
[----:B------:R-:W-:Y:S01]  /*b590*/  IMAD.WIDE.U32 R24, R13, -0x326172a9, RZ ;  /* 0xcd9e8d570d187825 */ /* 0x000fe200078e00ff */
[----:B------:R-:W-:-:S04]  /*b5a0*/  HSET2.LE.AND R18, R18, R132, PT ;  /* 0x0000008412127233 */ /* 0x000fc80003803000 */
[----:B------:R-:W-:Y:S01]  /*b5b0*/  LOP3.LUT R13, R25, UR10, R22, 0x96, !PT ;  /* 0x0000000a190d7c12 */ /* 0x000fe2000f8e9616 */
[----:B------:R-:W-:Y:S01]  /*b5c0*/  IMAD.WIDE.U32 R22, R14, -0x326172a9, RZ ;  /* 0xcd9e8d570e167825 */ /* 0x000fe200078e00ff */
[----:B------:R-:W-:-:S04]  /*b5d0*/  HSET2.LE.AND R17, R17, R132, PT ;  /* 0x0000008411117233 */ /* 0x000fc80003803000 */
[----:B------:R-:W-:Y:S01]  /*b5e0*/  LOP3.LUT R14, R22, 0xffff, RZ, 0xc0, !PT ;  /* 0x0000ffff160e7812 */ /* 0x000fe200078ec0ff */
[----:B------:R-:W-:Y:S01]  /*b5f0*/  IMAD.MOV.U32 R31, RZ, RZ, R60 ;  /* 0x000000ffff1f7224 */ /* 0x000fe200078e003c */
[----:B------:R-:W-:Y:S02]  /*b600*/  LOP3.LUT R60, R18, R156, RZ, 0xc0, !PT ;  /* 0x0000009c123c7212 */ /* 0x000fe400078ec0ff */
[----:B------:R-:W-:Y:S02]  /*b610*/  SHF.R.U32.HI R14, RZ, 0x8, R14 ;  /* 0x00000008ff0e7819 */ /* 0x000fe4000001160e */
[----:B------:R-:W-:Y:S01]  /*b620*/  LOP3.LUT R18, R22, 0xff, RZ, 0xc0, !PT ;  /* 0x000000ff16127812 */ /* 0x000fe200078ec0ff */
[----:B------:R-:W-:Y:S02]  /*b630*/  IMAD.MOV.U32 R144, RZ, RZ, R49 ;  /* 0x000000ffff907224 */ /* 0x000fe400078e0031 */
[----:B------:R-:W-:Y:S01]  /*b640*/  IMAD.MOV.U32 R49, RZ, RZ, R61 ;  /* 0x000000ffff317224 */ /* 0x000fe200078e003d */
[----:B------:R-:W-:-:S02]  /*b650*/  LOP3.LUT R61, R17, R158, RZ, 0xc0, !PT ;  /* 0x0000009e113d7212 */ /* 0x000fc400078ec0ff */
[----:B------:R-:W-:Y:S02]  /*b660*/  PRMT R18, R18, 0x5410, R14 ;  /* 0x0000541012127816 */ /* 0x000fe4000000000e */
[----:B------:R-:W-:Y:S02]  /*b670*/  LOP3.LUT R21, R23, UR29, R24, 0x96, !PT ;  /* 0x0000001d17157c12 */ /* 0x000fe4000f8e9618 */
[--C-:B------:R-:W-:Y:S02]  /*b680*/  SHF.R.U32.HI R17, RZ, 0x10, R22.reuse ;  /* 0x00000010ff117819 */ /* 0x100fe40000011616 */
[----:B------:R-:W-:Y:S01]  /*b690*/  SHF.R.U32.HI R14, RZ, 0x18, R22 ;  /* 0x00000018ff0e7819 */ /* 0x000fe20000011616 */
[----:B------:R-:W-:Y:S01]  /*b6a0*/  IMAD.WIDE.U32 R22, R13, -0x2daee0ad, RZ ;  /* 0xd2511f530d167825 */ /* 0x000fe200078e00ff */
[----:B------:R-:W-:-:S04]  /*b6b0*/  LOP3.LUT R17, R17, 0xff, RZ, 0xc0, !PT ;  /* 0x000000ff11117812 */ /* 0x000fc800078ec0ff */
[C---:B------:R-:W-:Y:S02]  /*b6c0*/  LOP3.LUT R13, R22.reuse, 0xffff, RZ, 0xc0, !PT ;  /* 0x0000ffff160d7812 */ /* 0x040fe400078ec0ff */
[----:B------:R-:W-:Y:S02]  /*b6d0*/  PRMT R17, R17, 0x5410, R14 ;  /* 0x0000541011117816 */ /* 0x000fe4000000000e */
[----:B------:R-:W-:Y:S02]  /*b6e0*/  SHF.R.U32.HI R13, RZ, 0x8, R13 ;  /* 0x00000008ff0d7819 */ /* 0x000fe4000001160d */
[----:B------:R-:W-:Y:S01]  /*b6f0*/  LOP3.LUT R14, R22, 0xff, RZ, 0xc0, !PT ;  /* 0x000000ff160e7812 */ /* 0x000fe200078ec0ff */
[--C-:B------:R-:W-:Y:S02]  /*b700*/  HSET2.LE.AND R15, R15, R132.reuse, PT ;  /* 0x000000840f0f7233 */ /* 0x100fe40003803000 */
[--C-:B------:R-:W-:Y:S01]  /*b710*/  HSET2.LE.AND R10, R10, R132.reuse, PT ;  /* 0x000000840a0a7233 */ /* 0x100fe20003803000 */
[----:B------:R-:W-:Y:S01]  /*b720*/  PRMT R14, R14, 0x5410, R13 ;  /* 0x000054100e0e7816 */ /* 0x000fe2000000000d */
[----:B------:R-:W-:Y:S01]  /*b730*/  IMAD.MOV.U32 R52, RZ, RZ, R210 ;  /* 0x000000ffff347224 */ /* 0x000fe200078e00d2 */
[----:B------:R-:W-:Y:S01]  /*b740*/  SHF.R.U32.HI R13, RZ, 0x10, R22 ;  /* 0x00000010ff0d7819 */ /* 0x000fe20000011616 */
[----:B------:R-:W-:Y:S01]  /*b750*/  IMAD.MOV.U32 R213, RZ, RZ, R59 ;  /* 0x000000ffffd57224 */ /* 0x000fe200078e003b */
[----:B------:R-:W-:Y:S01]  /*b760*/  LOP3.LUT R59, R15, R155, RZ, 0xc0, !PT ;  /* 0x0000009b0f3b7212 */ /* 0x000fe200078ec0ff */
[----:B------:R-:W-:Y:S01]  /*b770*/  HSET2.LE.AND R9, R9, R132, PT ;  /* 0x0000008409097233 */ /* 0x000fe20003803000 */
[----:B------:R-:W-:Y:S01]  /*b780*/  LOP3.LUT R27, R10, R96, RZ, 0xc0, !PT ;  /* 0x000000600a1b7212 */ /* 0x000fe200078ec0ff */
[----:B------:R-:W-:Y:S01]  /*b790*/  IMAD.MOV.U32 R96, RZ, RZ, R52 ;  /* 0x000000ffff607224 */ /* 0x000fe200078e0034 */
[----:B------:R-:W-:Y:S01]  /*b7a0*/  SHF.R.U32.HI R15, RZ, 0x18, R22 ;  /* 0x00000018ff0f7819 */ /* 0x000fe20000011616 */
[----:B------:R-:W-:Y:S01]  /*b7b0*/  IMAD.MOV.U32 R53, RZ, RZ, R211 ;  /* 0x000000ffff357224 */ /* 0x000fe200078e00d3 */
[----:B------:R-:W-:-:S02]  /*b7c0*/  LOP3.LUT R13, R13, 0xff, RZ, 0xc0, !PT ;  /* 0x000000ff0d0d7812 */ /* 0x000fc400078ec0ff */
[----:B------:R-:W-:Y:S02]  /*b7d0*/  LOP3.LUT R56, R56, R135, RZ, 0xc0, !PT ;  /* 0x0000008738387212 */ /* 0x000fe400078ec0ff */
[----:B------:R-:W-:Y:S01]  /*b7e0*/  LOP3.LUT R20, R23, UR28, R20, 0x96, !PT ;  /* 0x0000001c17147c12 */ /* 0x000fe2000f8e9614 */
[----:B------:R-:W-:Y:S01]  /*b7f0*/  HSET2.LE.AND R19, R19, R132, PT ;  /* 0x0000008413137233 */ /* 0x000fe20003803000 */
[----:B------:R-:W-:Y:S01]  /*b800*/  LOP3.LUT R10, R21, 0xffff, RZ, 0xc0, !PT ;  /* 0x0000ffff150a7812 */ /* 0x000fe200078ec0ff */
[----:B------:R2:W-:Y:S01]  /*b810*/  STG.E.U16 [R116.64+0x12], R145 ;  /* 0x0000129174007986 */ /* 0x0005e2000c101510 */
[----:B------:R-:W-:Y:S02]  /*b820*/  LOP3.LUT R52, R95, UR4, RZ, 0x3c, !PT ;  /* 0x000000045f347c12 */ /* 0x000fe4000f8e3cff */
[----:B------:R-:W-:Y:S01]  /*b830*/  PRMT R13, R13, 0x5410, R15 ;  /* 0x000054100d0d7816 */ /* 0x000fe2000000000f */
[----:B------:R-:W-:Y:S01]  /*b840*/  IMAD.MOV.U32 R155, RZ, RZ, R151 ;  /* 0x000000ffff9b7224 */ /* 0x000fe200078e0097 */
[----:B------:R-:W-:Y:S01]  /*b850*/  LOP3.LUT R22, R9, R97, RZ, 0xc0, !PT ;  /* 0x0000006109167212 */ /* 0x000fe200078ec0ff */
[----:B------:R-:W-:Y:S01]  /*b860*/  IMAD.MOV.U32 R97, RZ, RZ, R53 ;  /* 0x000000ffff617224 */ /* 0x000fe200078e0035 */
[----:B------:R-:W-:Y:S01]  /*b870*/  SHF.R.U32.HI R10, RZ, 0x8, R10 ;  /* 0x00000008ff0a7819 */ /* 0x000fe2000001160a */
[----:B------:R-:W-:Y:S01]  /*b880*/  IMAD.WIDE.U32 R52, R52, -0x326172a9, RZ ;  /* 0xcd9e8d5734347825 */ /* 0x000fe200078e00ff */
[----:B------:R-:W-:-:S03]  /*b890*/  LOP3.LUT R15, R21, 0xff, RZ, 0xc0, !PT ;  /* 0x000000ff150f7812 */ /* 0x000fc600078ec0ff */
[----:B------:R-:W-:Y:S01]  /*b8a0*/  IMAD.MOV.U32 R158, RZ, RZ, R32 ;  /* 0x000000ffff9e7224 */ /* 0x000fe200078e0020 */
[----:B------:R-:W-:Y:S01]  /*b8b0*/  PRMT R15, R15, 0x5410, R10 ;  /* 0x000054100f0f7816 */ /* 0x000fe2000000000a */
[----:B------:R-:W-:Y:S01]  /*b8c0*/  IMAD.MOV.U32 R159, RZ, RZ, R33 ;  /* 0x000000ffff9f7224 */ /* 0x000fe200078e0021 */
[--C-:B------:R-:W-:Y:S01]  /*b8d0*/  SHF.R.U32.HI R10, RZ, 0x10, R21.reuse ;  /* 0x00000010ff0a7819 */ /* 0x100fe20000011615 */
[----:B------:R-:W-:Y:S01]  /*b8e0*/  IMAD.MOV.U32 R156, RZ, RZ, R142 ;  /* 0x000000ffff9c7224 */ /* 0x000fe200078e008e */
[----:B------:R-:W-:Y:S01]  /*b8f0*/  LOP3.LUT R134, R53, UR26, R134, 0x96, !PT ;  /* 0x0000001a35867c12 */ /* 0x000fe2000f8e9686 */
[--C-:B------:R-:W-:Y:S01]  /*b900*/  HSET2.LE.AND R25, R11, R132.reuse, PT ;  /* 0x000000840b197233 */ /* 0x100fe20003803000 */
[----:B------:R-:W-:Y:S01]  /*b910*/  SHF.R.U32.HI R21, RZ, 0x18, R21 ;  /* 0x00000018ff157819 */ /* 0x000fe20000011615 */
[----:B------:R-:W-:Y:S01]  /*b920*/  IMAD.MOV.U32 R152, RZ, RZ, R75 ;  /* 0x000000ffff987224 */ /* 0x000fe200078e004b */
[----:B------:R-:W-:Y:S01]  /*b930*/  LOP3.LUT R10, R10, 0xff, RZ, 0xc0, !PT ;  /* 0x000000ff0a0a7812 */ /* 0x000fe200078ec0ff */
[----:B------:R-:W-:Y:S01]  /*b940*/  IMAD.WIDE.U32 R134, R134, -0x2daee0ad, RZ ;  /* 0xd2511f5386867825 */ /* 0x000fe200078e00ff */
[----:B------:R-:W-:-:S03]  /*b950*/  HSET2.LE.AND R17, R17, R132, PT ;  /* 0x0000008411117233 */ /* 0x000fc60003803000 */
[----:B------:R-:W-:Y:S01]  /*b960*/  IMAD.MOV.U32 R212, RZ, RZ, R55 ;  /* 0x000000ffffd47224 */ /* 0x000fe200078e0037 */
[----:B------:R-:W-:Y:S01]  /*b970*/  PRMT R10, R10, 0x5410, R21 ;  /* 0x000054100a0a7816 */ /* 0x000fe20000000015 */
[--C-:B------:R-:W-:Y:S01]  /*b980*/  HSET2.LE.AND R18, R18, R132.reuse, PT ;  /* 0x0000008412127233 */ /* 0x100fe20003803000 */
[C---:B------:R-:W-:Y:S01]  /*b990*/  LOP3.LUT R21, R20.reuse, 0xffff, RZ, 0xc0, !PT ;  /* 0x0000ffff14157812 */ /* 0x040fe200078ec0ff */
[--C-:B------:R-:W-:Y:S01]  /*b9a0*/  HSET2.LE.AND R12, R12, R132.reuse, PT ;  /* 0x000000840c0c7233 */ /* 0x100fe20003803000 */
[----:B------:R-:W-:Y:S01]  /*b9b0*/  LOP3.LUT R138, R135, UR22, R138, 0x96, !PT ;  /* 0x00000016878a7c12 */ /* 0x000fe2000f8e968a */
[----:B------:R-:W-:Y:S01]  /*b9c0*/  HSET2.LE.AND R14, R14, R132, PT ;  /* 0x000000840e0e7233 */ /* 0x000fe20003803000 */
[----:B------:R-:W-:Y:S01]  /*b9d0*/  SHF.R.U32.HI R21, RZ, 0x8, R21 ;  /* 0x00000008ff157819 */ /* 0x000fe20000011615 */
[----:B------:R1:W5:Y:S01]  /*b9e0*/  LDL.LU.64 R210, [R1+0x208] ;  /* 0x0002080001d27983 */ /* 0x0003620000300a00 */
[----:B------:R-:W-:Y:S01]  /*b9f0*/  LOP3.LUT R9, R20, 0xff, RZ, 0xc0, !PT ;  /* 0x000000ff14097812 */ /* 0x000fe200078ec0ff */
[----:B------:R-:W-:Y:S01]  /*ba00*/  IMAD.WIDE.U32 R138, R138, -0x326172a9, RZ ;  /* 0xcd9e8d578a8a7825 */ /* 0x000fe200078e00ff */
[----:B------:R-:W-:Y:S01]  /*ba10*/  LOP3.LUT R24, R19, R92, RZ, 0xc0, !PT ;  /* 0x0000005c13187212 */ /* 0x000fe200078ec0ff */
[----:B------:R-:W-:Y:S01]  /*ba20*/  STG.E.U16 [R150.64+0x10], R148 ;  /* 0x0000109496007986 */ /* 0x000fe2000c101510 */
[----:B------:R-:W-:-:S02]  /*ba30*/  PRMT R9, R9, 0x5410, R21 ;  /* 0x0000541009097816 */ /* 0x000fc40000000015 */
[----:B------:R-:W-:Y:S01]  /*ba40*/  LOP3.LUT R19, R137, UR24, R52, 0x96, !PT ;  /* 0x0000001889137c12 */ /* 0x000fe2000f8e9634 */
[----:B--2---:R-:W-:Y:S01]  /*ba50*/  IMAD.MOV.U32 R145, RZ, RZ, R29 ;  /* 0x000000ffff917224 */ /* 0x004fe200078e001d */
[----:B------:R-:W-:Y:S01]  /*ba60*/  SHF.R.U32.HI R21, RZ, 0x10, R20 ;  /* 0x00000010ff157819 */ /* 0x000fe20000011614 */
[----:B------:R2:W-:Y:S01]  /*ba70*/  STG.E.U16 [R150.64+0x12], R149 ;  /* 0x0000129596007986 */ /* 0x0005e2000c101510 */
[----:B------:R-:W-:Y:S02]  /*ba80*/  LOP3.LUT R136, R139, UR19, R136, 0x96, !PT ;  /* 0x000000138b887c12 */ /* 0x000fe4000f8e9688 */
[----:B------:R-:W-:Y:S01]  /*ba90*/  SHF.R.U32.HI R20, RZ, 0x18, R20 ;  /* 0x00000018ff147819 */ /* 0x000fe20000011614 */
[--C-:B------:R-:W-:Y:S01]  /*baa0*/  HSET2.LE.AND R23, R8, R132.reuse, PT ;  /* 0x0000008408177233 */ /* 0x100fe20003803000 */
[----:B------:R-:W-:Y:S01]  /*bab0*/  LOP3.LUT R21, R21, 0xff, RZ, 0xc0, !PT ;  /* 0x000000ff15157812 */ /* 0x000fe200078ec0ff */
[----:B------:R-:W-:Y:S01]  /*bac0*/  IMAD.WIDE.U32 R136, R136, -0x2daee0ad, RZ ;  /* 0xd2511f5388887825 */ /* 0x000fe200078e00ff */
[----:B------:R-:W-:Y:S01]  /*bad0*/  LOP3.LUT R25, R25, R90, RZ, 0xc0, !PT ;  /* 0x0000005a19197212 */ /* 0x000fe200078ec0ff */
[----:B------:R-:W-:Y:S01]  /*bae0*/  HSET2.LE.AND R13, R13, R132, PT ;  /* 0x000000840d0d7233 */ /* 0x000fe20003803000 */
[----:B------:R-:W-:Y:S01]  /*baf0*/  PRMT R8, R21, 0x5410, R20 ;  /* 0x0000541015087816 */ /* 0x000fe20000000014 */
[----:B------:R-:W-:Y:S04]  /*bb00*/  STG.E.U16 [R142.64+0x10], R73 ;  /* 0x000010498e007986 */ /* 0x000fe8000c101510 */
[----:B------:R3:W-:Y:S01]  /*bb10*/  STG.E.U16 [R142.64+0x12], R171 ;  /* 0x000012ab8e007986 */ /* 0x0007e2000c101510 */
[----:B------:R-:W-:-:S02]  /*bb20*/  LOP3.LUT R18, R18, R93, RZ, 0xc0, !PT ;  /* 0x0000005d12127212 */ /* 0x000fc400078ec0ff */
[----:B------:R-:W-:Y:S02]  /*bb30*/  LOP3.LUT R14, R14, R87, RZ, 0xc0, !PT ;  /* 0x000000570e0e7212 */ /* 0x000fe400078ec0ff */
[----:B------:R-:W-:Y:S01]  /*bb40*/  LOP3.LUT R58, R58, R154, RZ, 0xc0, !PT ;  /* 0x0000009a3a3a7212 */ /* 0x000fe200078ec0ff */
[----:B------:R-:W-:Y:S01]  /*bb50*/  HSET2.LE.AND R10, R10, R132, PT ;  /* 0x000000840a0a7233 */ /* 0x000fe20003803000 */
[----:B------:R1:W5:Y:S01]  /*bb60*/  LDL.LU R209, [R1+0x200] ;  /* 0x0002000001d17983 */ /* 0x0003620000300800 */
[----:B--2---:R-:W-:-:S03]  /*bb70*/  IMAD.MOV.U32 R151, RZ, RZ, R28 ;  /* 0x000000ffff977224 */ /* 0x004fc600078e001c */
[----:B------:R-:W-:Y:S01]  /*bb80*/  STG.E.U16 [R32.64+0x10], R170 ;  /* 0x000010aa20007986 */ /* 0x000fe2000c101510 */
[----:B------:R-:W-:-:S04]  /*bb90*/  IMAD.WIDE.U32 R28, R19, -0x2daee0ad, RZ ;  /* 0xd2511f53131c7825 */ /* 0x000fc800078e00ff */
[----:B------:R-:W-:Y:S01]  /*bba0*/  IMAD.MOV.U32 R149, RZ, RZ, R36 ;  /* 0x000000ffff957224 */ /* 0x000fe200078e0024 */
[----:B------:R-:W-:Y:S01]  /*bbb0*/  LOP3.LUT R20, R29, UR18, R134, 0x96, !PT ;  /* 0x000000121d147c12 */ /* 0x000fe2000f8e9686 */
[----:B---3--:R-:W-:Y:S01]  /*bbc0*/  IMAD.MOV.U32 R142, RZ, RZ, R37 ;  /* 0x000000ffff8e7224 */ /* 0x008fe200078e0025 */
[----:B------:R-:W-:-:S03]  /*bbd0*/  LOP3.LUT R19, R137, UR13, R28, 0x96, !PT ;  /* 0x0000000d89137c12 */ /* 0x000fc6000f8e961c */
[----:B------:R-:W-:Y:S01]  /*bbe0*/  IMAD.WIDE.U32 R28, R20, -0x326172a9, RZ ;  /* 0xcd9e8d57141c7825 */ /* 0x000fe200078e00ff */
[----:B------:R2:W-:Y:S03]  /*bbf0*/  STG.E.U16 [R32.64+0x12], R169 ;  /* 0x000012a920007986 */ /* 0x0005e6000c101510 */
[----:B------:R-:W-:-:S04]  /*bc00*/  IMAD.WIDE.U32 R20, R19, -0x326172a9, RZ ;  /* 0xcd9e8d5713147825 */ /* 0x000fc800078e00ff */
[----:B------:R-:W-:Y:S02]  /*bc10*/  IMAD.MOV.U32 R148, RZ, RZ, R30 ;  /* 0x000000ffff947224 */ /* 0x000fe400078e001e */
[----:B------:R-:W-:Y:S01]  /*bc20*/  IMAD.MOV.U32 R139, RZ, RZ, R146 ;  /* 0x000000ffff8b7224 */ /* 0x000fe200078e0092 */
[--C-:B------:R-:W-:Y:S01]  /*bc30*/  HSET2.LE.AND R9, R9, R132.reuse, PT ;  /* 0x0000008409097233 */ /* 0x100fe20003803000 */
[----:B------:R-:W-:Y:S01]  /*bc40*/  IMAD.MOV.U32 R154, RZ, RZ, R150 ;  /* 0x000000ffff9a7224 */ /* 0x000fe200078e0096 */
[----:B------:R-:W-:Y:S01]  /*bc50*/  HSET2.LE.AND R8, R8, R132, PT ;  /* 0x0000008408087233 */ /* 0x000fe20003803000 */
[----:B------:R1:W5:Y:S01]  /*bc60*/  LDL.LU R208, [R1+0x1fc] ;  /* 0x0001fc0001d07983 */ /* 0x0003620000300800 */
[----:B--2---:R-:W-:Y:S02]  /*bc70*/  LOP3.LUT R32, R29, UR14, R138, 0x96, !PT ;  /* 0x0000000e1d207c12 */ /* 0x004fe4000f8e968a */
[----:B------:R-:W-:Y:S01]  /*bc80*/  LOP3.LUT R19, R21, UR10, R28, 0x96, !PT ;  /* 0x0000000a15137c12 */ /* 0x000fe2000f8e961c */
[----:B------:R2:W-:Y:S02]  /*bc90*/  STG.E.U16 [R116.64+0x20], R157 ;  /* 0x0000209d74007986 */ /* 0x0005e4000c101510 */
[----:B------:R-:W-:-:S02]  /*bca0*/  IMAD.WIDE.U32 R32, R32, -0x2daee0ad, RZ ;  /* 0xd2511f5320207825 */ /* 0x000fc400078e00ff */
[----:B------:R1:W5:Y:S03]  /*bcb0*/  LDL.LU R171, [R1+0x1f8] ;  /* 0x0001f80001ab7983 */ /* 0x0003660000300800 */
[----:B------:R-:W-:Y:S01]  /*bcc0*/  LOP3.LUT R36, R33, UR9, R136, 0x96, !PT ;  /* 0x0000000921247c12 */ /* 0x000fe2000f8e9688 */
[----:B------:R-:W-:Y:S01]  /*bcd0*/  IMAD.MOV.U32 R150, RZ, RZ, R39 ;  /* 0x000000ffff967224 */ /* 0x000fe200078e0027 */
[----:B------:R-:W-:Y:S01]  /*bce0*/  LOP3.LUT R21, R12, R84, RZ, 0xc0, !PT ;  /* 0x000000540c157212 */ /* 0x000fe200078ec0ff */
[----:B------:R-:W-:Y:S01]  /*bcf0*/  IMAD.MOV.U32 R146, RZ, RZ, R49 ;  /* 0x000000ffff927224 */ /* 0x000fe200078e0031 */
[----:B------:R1:W5:Y:S01]  /*bd00*/  LDL.LU R170, [R1+0x1f4] ;  /* 0x0001f40001aa7983 */ /* 0x0003620000300800 */
[----:B------:R-:W-:-:S03]  /*bd10*/  IMAD.WIDE.U32 R36, R36, -0x326172a9, RZ ;  /* 0xcd9e8d5724247825 */ /* 0x000fc600078e00ff */
[----:B------:R1:W5:Y:S02]  /*bd20*/  LDL.LU R169, [R1+0x1f0] ;  /* 0x0001f00001a97983 */ /* 0x0003640000300800 */
[----:B------:R-:W-:-:S04]  /*bd30*/  LOP3.LUT R11, R37, UR29, R20, 0x96, !PT ;  /* 0x0000001d250b7c12 */ /* 0x000fc8000f8e9614 */
[C---:B------:R-:W-:Y:S02]  /*bd40*/  LOP3.LUT R20, R11.reuse, 0xffff, RZ, 0xc0, !PT ;  /* 0x0000ffff0b147812 */ /* 0x040fe400078ec0ff */
[----:B------:R-:W-:Y:S02]  /*bd50*/  LOP3.LUT R33, R11, 0xff, RZ, 0xc0, !PT ;  /* 0x000000ff0b217812 */ /* 0x000fe400078ec0ff */
[----:B------:R-:W-:Y:S02]  /*bd60*/  SHF.R.U32.HI R20, RZ, 0x8, R20 ;  /* 0x00000008ff147819 */ /* 0x000fe40000011614 */
[--C-:B------:R-:W-:Y:S02]  /*bd70*/  SHF.R.U32.HI R30, RZ, 0x18, R11.reuse ;  /* 0x00000018ff1e7819 */ /* 0x100fe4000001160b */
[----:B------:R-:W-:Y:S02]  /*bd80*/  PRMT R33, R33, 0x5410, R20 ;  /* 0x0000541021217816 */ /* 0x000fe40000000014 */
[----:B------:R-:W-:-:S02]  /*bd90*/  SHF.R.U32.HI R20, RZ, 0x10, R11 ;  /* 0x00000010ff147819 */ /* 0x000fc4000001160b */
[C---:B------:R-:W-:Y:S02]  /*bda0*/  LOP3.LUT R11, R36.reuse, 0xffff, RZ, 0xc0, !PT ;  /* 0x0000ffff240b7812 */ /* 0x040fe400078ec0ff */
[----:B------:R-:W-:Y:S02]  /*bdb0*/  LOP3.LUT R28, R36, 0xff, RZ, 0xc0, !PT ;  /* 0x000000ff241c7812 */ /* 0x000fe400078ec0ff */
[----:B------:R-:W-:Y:S02]  /*bdc0*/  SHF.R.U32.HI R11, RZ, 0x8, R11 ;  /* 0x00000008ff0b7819 */ /* 0x000fe4000001160b */
[----:B------:R-:W-:Y:S02]  /*bdd0*/  LOP3.LUT R20, R20, 0xff, RZ, 0xc0, !PT ;  /* 0x000000ff14147812 */ /* 0x000fe400078ec0ff */
[----:B------:R-:W-:Y:S02]  /*bde0*/  PRMT R28, R28, 0x5410, R11 ;  /* 0x000054101c1c7816 */ /* 0x000fe4000000000b */
[----:B------:R-:W-:-:S02]  /*bdf0*/  SHF.R.U32.HI R11, RZ, 0x10, R36 ;  /* 0x00000010ff0b7819 */ /* 0x000fc40000011624 */
[----:B------:R-:W-:Y:S02]  /*be00*/  PRMT R30, R20, 0x5410, R30 ;  /* 0x00005410141e7816 */ /* 0x000fe4000000001e */
[----:B------:R-:W-:Y:S01]  /*be10*/  SHF.R.U32.HI R20, RZ, 0x18, R36 ;  /* 0x00000018ff147819 */ /* 0x000fe20000011624 */
[----:B------:R-:W-:Y:S01]  /*be20*/  IMAD.WIDE.U32 R36, R19, -0x2daee0ad, RZ ;  /* 0xd2511f5313247825 */ /* 0x000fe200078e00ff */
[----:B------:R-:W-:-:S04]  /*be30*/  LOP3.LUT R11, R11, 0xff, RZ, 0xc0, !PT ;  /* 0x000000ff0b0b7812 */ /* 0x000fc800078ec0ff */
[----:B------:R-:W-:Y:S01]  /*be40*/  PRMT R11, R11, 0x5410, R20 ;  /* 0x000054100b0b7816 */ /* 0x000fe20000000014 */
[----:B------:R-:W-:Y:S01]  /*be50*/  HSET2.LE.AND R20, R16, R132, PT ;  /* 0x0000008410147233 */ /* 0x000fe20003803000 */
[----:B------:R-:W-:-:S04]  /*be60*/  LOP3.LUT R16, R37, UR28, R32, 0x96, !PT ;  /* 0x0000001c25107c12 */ /* 0x000fc8000f8e9620 */
[C---:B------:R-:W-:Y:S02]  /*be70*/  LOP3.LUT R19, R16.reuse, 0xffff, RZ, 0xc0, !PT ;  /* 0x0000ffff10137812 */ /* 0x040fe400078ec0ff */
[----:B------:R-:W-:Y:S02]  /*be80*/  LOP3.LUT R29, R16, 0xff, RZ, 0xc0, !PT ;  /* 0x000000ff101d7812 */ /* 0x000fe400078ec0ff */
[----:B------:R-:W-:-:S04]  /*be90*/  SHF.R.U32.HI R19, RZ, 0x8, R19 ;  /* 0x00000008ff137819 */ /* 0x000fc80000011613 */
[----:B------:R-:W-:Y:S02]  /*bea0*/  PRMT R29, R29, 0x5410, R19 ;  /* 0x000054101d1d7816 */ /* 0x000fe40000000013 */
[--C-:B------:R-:W-:Y:S02]  /*beb0*/  SHF.R.U32.HI R19, RZ, 0x10, R16.reuse ;  /* 0x00000010ff137819 */ /* 0x100fe40000011610 */
[----:B------:R-:W-:Y:S02]  /*bec0*/  SHF.R.U32.HI R75, RZ, 0x18, R16 ;  /* 0x00000018ff4b7819 */ /* 0x000fe40000011610 */
[----:B------:R-:W-:Y:S02]  /*bed0*/  LOP3.LUT R19, R19, 0xff, RZ, 0xc0, !PT ;  /* 0x000000ff13137812 */ /* 0x000fe400078ec0ff */
[----:B------:R-:W-:Y:S02]  /*bee0*/  LOP3.LUT R16, R36, 0xffff, RZ, 0xc0, !PT ;  /* 0x0000ffff24107812 */ /* 0x000fe400078ec0ff */
[----:B------:R-:W-:-:S02]  /*bef0*/  PRMT R75, R19, 0x5410, R75 ;  /* 0x00005410134b7816 */ /* 0x000fc4000000004b */
[----:B------:R-:W-:Y:S01]  /*bf00*/  LOP3.LUT R19, R17, R91, RZ, 0xc0, !PT ;  /* 0x0000005b11137212 */ /* 0x000fe200078ec0ff */
[----:B------:R-:W-:Y:S01]  /*bf10*/  IMAD.WIDE.U32 R90, R101, -0x326172a9, RZ ;  /* 0xcd9e8d57655a7825 */ /* 0x000fe200078e00ff */
[----:B------:R-:W-:Y:S02]  /*bf20*/  SHF.R.U32.HI R16, RZ, 0x8, R16 ;  /* 0x00000008ff107819 */ /* 0x000fe40000011610 */
[----:B------:R-:W-:Y:S02]  /*bf30*/  LOP3.LUT R73, R36, 0xff, RZ, 0xc0, !PT ;  /* 0x000000ff24497812 */ /* 0x000fe400078ec0ff */
[----:B------:R-:W-:Y:S02]  /*bf40*/  SHF.R.U32.HI R55, RZ, 0x10, R36 ;  /* 0x00000010ff377819 */ /* 0x000fe40000011624 */
[----:B------:R-:W-:Y:S02]  /*bf50*/  PRMT R73, R73, 0x5410, R16 ;  /* 0x0000541049497816 */ /* 0x000fe40000000010 */
[----:B------:R-:W-:-:S02]  /*bf60*/  SHF.R.U32.HI R16, RZ, 0x18, R36 ;  /* 0x00000018ff107819 */ /* 0x000fc40000011624 */
[----:B------:R-:W-:Y:S02]  /*bf70*/  LOP3.LUT R55, R55, 0xff, RZ, 0xc0, !PT ;  /* 0x000000ff37377812 */ /* 0x000fe400078ec0ff */
[----:B------:R-:W-:Y:S02]  /*bf80*/  LOP3.LUT R133, R133, UR26, R90, 0x96, !PT ;  /* 0x0000001a85857c12 */ /* 0x000fe4000f8e965a */
[----:B------:R-:W-:Y:S02]  /*bf90*/  LOP3.LUT R92, R91, R7, RZ, 0x3c, !PT ;  /* 0x000000075b5c7212 */ /* 0x000fe400078e3cff */
[----:B------:R-:W-:Y:S01]  /*bfa0*/  PRMT R55, R55, 0x5410, R16 ;  /* 0x0000541037377816 */ /* 0x000fe20000000010 */
[----:B------:R-:W-:-:S04]  /*bfb0*/  IMAD.WIDE.U32 R16, R133, -0x2daee0ad, RZ ;  /* 0xd2511f5385107825 */ /* 0x000fc800078e00ff */
[----:B------:R-:W-:Y:S01]  /*bfc0*/  IMAD.WIDE.U32 R92, R92, -0x2daee0ad, RZ ;  /* 0xd2511f535c5c7825 */ /* 0x000fe200078e00ff */
[----:B------:R-:W-:Y:S01]  /*bfd0*/  LOP3.LUT R12, R97, UR18, R16, 0x96, !PT ;  /* 0x00000012610c7c12 */ /* 0x000fe2000f8e9610 */
[----:B------:R-:W-:-:S03]  /*bfe0*/  HSET2.LE.AND R16, R15, R132, PT ;  /* 0x000000840f107233 */ /* 0x000fc60003803000 */
[----:B------:R-:W-:Y:S02]  /*bff0*/  LOP3.LUT R84, R93, UR25, R94, 0x96, !PT ;  /* 0x000000195d547c12 */ /* 0x000fe4000f8e965e */
[----:B------:R-:W-:Y:S02]  /*c000*/  LOP3.LUT R17, R17, UR22, R92, 0x96, !PT ;  /* 0x0000001611117c12 */ /* 0x000fe4000f8e965c */
[----:B------:R-:W-:Y:S01]  /*c010*/  LOP3.LUT R20, R20, R86, RZ, 0xc0, !PT ;  /* 0x0000005614147212 */ /* 0x000fe200078ec0ff */
[----:B------:R-:W-:Y:S01]  /*c020*/  IMAD.WIDE.U32 R86, R12, -0x326172a9, RZ ;  /* 0xcd9e8d570c567825 */ /* 0x000fe200078e00ff */
[----:B------:R-:W-:-:S03]  /*c030*/  LOP3.LUT R15, R13, R85, RZ, 0xc0, !PT ;  /* 0x000000550d0f7212 */ /* 0x000fc600078ec0ff */
[----:B------:R-:W-:-:S04]  /*c040*/  IMAD.WIDE.U32 R36, R17, -0x326172a9, RZ ;  /* 0xcd9e8d5711247825 */ /* 0x000fc800078e00ff */
[----:B------:R-:W-:Y:S01]  /*c050*/  IMAD.WIDE.U32 R84, R84, -0x326172a9, RZ ;  /* 0xcd9e8d5754547825 */ /* 0x000fe200078e00ff */
[----:B------:R-:W-:-:S04]  /*c060*/  LOP3.LUT R12, R87, UR14, R36, 0x96, !PT ;  /* 0x0000000e570c7c12 */ /* 0x000fc8000f8e9624 */
[----:B------:R-:W-:Y:S01]  /*c070*/  LOP3.LUT R13, R37, UR19, R84, 0x96, !PT ;  /* 0x00000013250d7c12 */ /* 0x000fe2000f8e9654 */
[----:B--2---:R-:W-:Y:S02]  /*c080*/  IMAD.MOV.U32 R157, RZ, RZ, R143 ;  /* 0x000000ffff9d7224 */ /* 0x004fe400078e008f */
[----:B------:R-:W-:Y:S02]  /*c090*/  IMAD.MOV.U32 R143, RZ, RZ, R38 ;  /* 0x000000ffff8f7224 */ /* 0x000fe400078e0026 */
[----:B------:R-:W-:-:S04]  /*c0a0*/  IMAD.WIDE.U32 R38, R13, -0x2daee0ad, RZ ;  /* 0xd2511f530d267825 */ /* 0x000fc800078e00ff */
[----:B------:R-:W-:Y:S01]  /*c0b0*/  IMAD.WIDE.U32 R36, R12, -0x2daee0ad, RZ ;  /* 0xd2511f530c247825 */ /* 0x000fe200078e00ff */
[----:B------:R-:W-:-:S04]  /*c0c0*/  LOP3.LUT R13, R39, UR13, R96, 0x96, !PT ;  /* 0x0000000d270d7c12 */ /* 0x000fc8000f8e9660 */
[----:B------:R-:W-:Y:S01]  /*c0d0*/  LOP3.LUT R12, R37, UR9, R38, 0x96, !PT ;  /* 0x00000009250c7c12 */ /* 0x000fe2000f8e9626 */
[----:B------:R-:W-:-:S04]  /*c0e0*/  IMAD.WIDE.U32 R94, R13, -0x326172a9, RZ ;  /* 0xcd9e8d570d5e7825 */ /* 0x000fc800078e00ff */
[----:B------:R-:W-:Y:S01]  /*c0f0*/  IMAD.WIDE.U32 R38, R12, -0x326172a9, RZ ;  /* 0xcd9e8d570c267825 */ /* 0x000fe200078e00ff */
[----:B------:R-:W-:-:S04]  /*c100*/  LOP3.LUT R16, R16, R83, RZ, 0xc0, !PT ;  /* 0x0000005310107212 */ /* 0x000fc800078ec0ff */
[C---:B------:R-:W-:Y:S02]  /*c110*/  LOP3.LUT R17, R38.reuse, 0xffff, RZ, 0xc0, !PT ;  /* 0x0000ffff26117812 */ /* 0x040fe400078ec0ff */
[----:B------:R-:W-:Y:S01]  /*c120*/  LOP3.LUT R12, R39, UR29, R94, 0x96, !PT ;  /* 0x0000001d270c7c12 */ /* 0x000fe2000f8e965e */
[----:B------:R-:W-:Y:S01]  /*c130*/  IMAD.MOV.U32 R94, RZ, RZ, R148 ;  /* 0x000000ffff5e7224 */ /* 0x000fe200078e0094 */
[----:B------:R-:W-:Y:S01]  /*c140*/  SHF.R.U32.HI R17, RZ, 0x8, R17 ;  /* 0x00000008ff117819 */ /* 0x000fe20000011611 */
[----:B------:R-:W-:Y:S01]  /*c150*/  IMAD.MOV.U32 R148, RZ, RZ, R147 ;  /* 0x000000ffff947224 */ /* 0x000fe200078e0093 */
[----:B------:R-:W-:Y:S01]  /*c160*/  LOP3.LUT R83, R38, 0xff, RZ, 0xc0, !PT ;  /* 0x000000ff26537812 */ /* 0x000fe200078ec0ff */
[----:B------:R-:W-:Y:S01]  /*c170*/  IMAD.MOV.U32 R147, RZ, RZ, R54 ;  /* 0x000000ffff937224 */ /* 0x000fe200078e0036 */
[----:B------:R-:W-:Y:S02]  /*c180*/  LOP3.LUT R13, R95, UR10, R86, 0x96, !PT ;  /* 0x0000000a5f0d7c12 */ /* 0x000fe4000f8e9656 */
[----:B------:R-:W-:-:S02]  /*c190*/  SHF.R.U32.HI R54, RZ, 0x10, R38 ;  /* 0x00000010ff367819 */ /* 0x000fc40000011626 */
[----:B------:R-:W-:Y:S02]  /*c1a0*/  PRMT R83, R83, 0x5410, R17 ;  /* 0x0000541053537816 */ /* 0x000fe40000000011 */
[----:B------:R-:W-:Y:S01]  /*c1b0*/  SHF.R.U32.HI R17, RZ, 0x18, R38 ;  /* 0x00000018ff117819 */ /* 0x000fe20000011626 */
[----:B------:R-:W-:Y:S01]  /*c1c0*/  IMAD.WIDE.U32 R38, R13, -0x2daee0ad, RZ ;  /* 0xd2511f530d267825 */ /* 0x000fe200078e00ff */
[----:B------:R-:W-:-:S03]  /*c1d0*/  LOP3.LUT R54, R54, 0xff, RZ, 0xc0, !PT ;  /* 0x000000ff36367812 */ /* 0x000fc600078ec0ff */
[----:B------:R-:W-:Y:S01]  /*c1e0*/  IMAD.MOV.U32 R95, RZ, RZ, R149 ;  /* 0x000000ffff5f7224 */ /* 0x000fe200078e0095 */
[----:B------:R-:W-:Y:S01]  /*c1f0*/  PRMT R54, R54, 0x5410, R17 ;  /* 0x0000541036367816 */ /* 0x000fe20000000011 */
[----:B------:R-:W-:Y:S01]  /*c200*/  IMAD.MOV.U32 R149, RZ, RZ, R144 ;  /* 0x000000ffff957224 */ /* 0x000fe200078e0090 */
[C---:B------:R-:W-:Y:S01]  /*c210*/  LOP3.LUT R17, R38.reuse, 0xffff, RZ, 0xc0, !PT ;  /* 0x0000ffff26117812 */ /* 0x040fe200078ec0ff */
[----:B------:R-:W-:Y:S02]  /*c220*/  IMAD.MOV.U32 R144, RZ, RZ, R213 ;  /* 0x000000ffff907224 */ /* 0x000fe400078e00d5 */
[----:B------:R-:W-:Y:S01]  /*c230*/  IMAD.MOV.U32 R213, RZ, RZ, R51 ;  /* 0x000000ffffd57224 */ /* 0x000fe200078e0033 */
[----:B------:R-:W-:Y:S02]  /*c240*/  SHF.R.U32.HI R17, RZ, 0x8, R17 ;  /* 0x00000008ff117819 */ /* 0x000fe40000011611 */
[----:B------:R-:W-:Y:S02]  /*c250*/  LOP3.LUT R51, R38, 0xff, RZ, 0xc0, !PT ;  /* 0x000000ff26337812 */ /* 0x000fe400078ec0ff */
[----:B------:R-:W-:-:S02]  /*c260*/  SHF.R.U32.HI R49, RZ, 0x10, R38 ;  /* 0x00000010ff317819 */ /* 0x000fc40000011626 */
[----:B------:R-:W-:Y:S02]  /*c270*/  PRMT R51, R51, 0x5410, R17 ;  /* 0x0000541033337816 */ /* 0x000fe40000000011 */
[----:B------:R-:W-:Y:S02]  /*c280*/  SHF.R.U32.HI R17, RZ, 0x18, R38 ;  /* 0x00000018ff117819 */ /* 0x000fe40000011626 */
[----:B------:R-:W-:-:S04]  /*c290*/  LOP3.LUT R49, R49, 0xff, RZ, 0xc0, !PT ;  /* 0x000000ff31317812 */ /* 0x000fc800078ec0ff */
[----:B------:R-:W-:Y:S02]  /*c2a0*/  PRMT R49, R49, 0x5410, R17 ;  /* 0x0000541031317816 */ /* 0x000fe40000000011 */
[----:B------:R-:W-:Y:S02]  /*c2b0*/  LOP3.LUT R17, R10, R82, RZ, 0xc0, !PT ;  /* 0x000000520a117212 */ /* 0x000fe400078ec0ff */
[C---:B------:R-:W-:Y:S02]  /*c2c0*/  LOP3.LUT R10, R12.reuse, 0xffff, RZ, 0xc0, !PT ;  /* 0x0000ffff0c0a7812 */ /* 0x040fe400078ec0ff */
[----:B------:R-:W-:Y:S02]  /*c2d0*/  LOP3.LUT R13, R39, UR28, R36, 0x96, !PT ;  /* 0x0000001c270d7c12 */ /* 0x000fe4000f8e9624 */
[----:B------:R-:W-:Y:S02]  /*c2e0*/  SHF.R.U32.HI R10, RZ, 0x8, R10 ;  /* 0x00000008ff0a7819 */ /* 0x000fe4000001160a */
[----:B------:R-:W-:-:S02]  /*c2f0*/  LOP3.LUT R39, R12, 0xff, RZ, 0xc0, !PT ;  /* 0x000000ff0c277812 */ /* 0x000fc400078ec0ff */
[----:B------:R-:W-:Y:S02]  /*c300*/  SHF.R.U32.HI R38, RZ, 0x18, R12 ;  /* 0x00000018ff267819 */ /* 0x000fe4000001160c */
[----:B------:R-:W-:Y:S02]  /*c310*/  PRMT R39, R39, 0x5410, R10 ;  /* 0x0000541027277816 */ /* 0x000fe4000000000a */
[----:B------:R-:W-:Y:S02]  /*c320*/  SHF.R.U32.HI R10, RZ, 0x10, R12 ;  /* 0x00000010ff0a7819 */ /* 0x000fe4000001160c */
[----:B------:R-:W-:Y:S02]  /*c330*/  LOP3.LUT R12, R9, R81, RZ, 0xc0, !PT ;  /* 0x00000051090c7212 */ /* 0x000fe400078ec0ff */
[C---:B------:R-:W-:Y:S02]  /*c340*/  LOP3.LUT R9, R13.reuse, 0xffff, RZ, 0xc0, !PT ;  /* 0x0000ffff0d097812 */ /* 0x040fe400078ec0ff */
[----:B------:R-:W-:-:S02]  /*c350*/  LOP3.LUT R32, R13, 0xff, RZ, 0xc0, !PT ;  /* 0x000000ff0d207812 */ /* 0x000fc400078ec0ff */
[----:B------:R-:W-:Y:S01]  /*c360*/  SHF.R.U32.HI R9, RZ, 0x8, R9 ;  /* 0x00000008ff097819 */ /* 0x000fe20000011609 */
[----:B------:R-:W-:Y:S01]  /*c370*/  IMAD.MOV.U32 R138, RZ, RZ, R145 ;  /* 0x000000ffff8a7224 */ /* 0x000fe200078e0091 */
[----:B------:R-:W-:Y:S02]  /*c380*/  LOP3.LUT R35, R35, UR26, R90, 0x96, !PT ;  /* 0x0000001a23237c12 */ /* 0x000fe4000f8e965a */
[----:B------:R-:W-:Y:S01]  /*c390*/  PRMT R32, R32, 0x5410, R9 ;  /* 0x0000541020207816 */ /* 0x000fe20000000009 */
[----:B------:R-:W-:Y:S01]  /*c3a0*/  IMAD.MOV.U32 R145, RZ, RZ, R152 ;  /* 0x000000ffff917224 */ /* 0x000fe200078e0098 */
[----:B------:R-:W-:Y:S01]  /*c3b0*/  SHF.R.U32.HI R9, RZ, 0x10, R13 ;  /* 0x00000010ff097819 */ /* 0x000fe2000001160d */
[----:B------:R-:W-:Y:S01]  /*c3c0*/  IMAD.MOV.U32 R152, RZ, RZ, R153 ;  /* 0x000000ffff987224 */ /* 0x000fe200078e0099 */
[----:B------:R-:W-:Y:S01]  /*c3d0*/  LOP3.LUT R10, R10, 0xff, RZ, 0xc0, !PT ;  /* 0x000000ff0a0a7812 */ /* 0x000fe200078ec0ff */
[----:B------:R-:W-:Y:S01]  /*c3e0*/  IMAD.MOV.U32 R153, RZ, RZ, R31 ;  /* 0x000000ffff997224 */ /* 0x000fe200078e001f */
[----:B------:R-:W-:Y:S01]  /*c3f0*/  SHF.R.U32.HI R31, RZ, 0x18, R13 ;  /* 0x00000018ff1f7819 */ /* 0x000fe2000001160d */
[----:B------:R-:W-:Y:S01]  /*c400*/  IMAD.WIDE.U32 R36, R35, -0x2daee0ad, RZ ;  /* 0xd2511f5323247825 */ /* 0x000fe200078e00ff */
[----:B------:R-:W-:-:S02]  /*c410*/  LOP3.LUT R9, R9, 0xff, RZ, 0xc0, !PT ;  /* 0x000000ff09097812 */ /* 0x000fc400078ec0ff */
[----:B------:R-:W-:Y:S01]  /*c420*/  PRMT R38, R10, 0x5410, R38 ;  /* 0x000054100a267816 */ /* 0x000fe20000000026 */
[--C-:B------:R-:W-:Y:S01]  /*c430*/  HSET2.LE.AND R10, R28, R132.reuse, PT ;  /* 0x000000841c0a7233 */ /* 0x100fe20003803000 */
[----:B------:R-:W-:Y:S01]  /*c440*/  PRMT R31, R9, 0x5410, R31 ;  /* 0x00005410091f7816 */ /* 0x000fe2000000001f */
[--C-:B------:R-:W-:Y:S01]  /*c450*/  HSET2.LE.AND R9, R30, R132.reuse, PT ;  /* 0x000000841e097233 */ /* 0x100fe20003803000 */
[----:B------:R-:W-:Y:S01]  /*c460*/  LOP3.LUT R13, R8, R80, RZ, 0xc0, !PT ;  /* 0x00000050080d7212 */ /* 0x000fe200078ec0ff */
[----:B------:R-:W-:Y:S01]  /*c470*/  HSET2.LE.AND R8, R33, R132, PT ;  /* 0x0000008421087233 */ /* 0x000fe20003803000 */
[----:B------:R-:W-:Y:S02]  /*c480*/  LOP3.LUT R28, R37, UR22, R92, 0x96, !PT ;  /* 0x00000016251c7c12 */ /* 0x000fe4000f8e965c */
[----:B------:R-:W-:Y:S02]  /*c490*/  LOP3.LUT R34, R85, UR24, R34, 0x96, !PT ;  /* 0x0000001855227c12 */ /* 0x000fe4000f8e9622 */
[----:B------:R-:W-:-:S02]  /*c4a0*/  LOP3.LUT R8, R8, R79, RZ, 0xc0, !PT ;  /* 0x0000004f08087212 */ /* 0x000fc400078ec0ff */
[----:B------:R-:W-:Y:S01]  /*c4b0*/  LOP3.LUT R9, R9, R78, RZ, 0xc0, !PT ;  /* 0x0000004e09097212 */ /* 0x000fe200078ec0ff */
[----:B------:R-:W-:-:S04]  /*c4c0*/  IMAD.WIDE.U32 R78, R28, -0x326172a9, RZ ;  /* 0xcd9e8d571c4e7825 */ /* 0x000fc800078e00ff */
        /* <DEDUP_REMOVED lines=12> */
[C---:B------:R-:W-:Y:S02]  /*c590*/  LOP3.LUT R33, R34.reuse, 0xffff, RZ, 0xc0, !PT ;  /* 0x0000ffff22217812 */ /* 0x040fe400078ec0ff */
[----:B------:R-:W-:Y:S02]  /*c5a0*/  LOP3.LUT R28, R35, UR29, R36, 0x96, !PT ;  /* 0x0000001d231c7c12 */ /* 0x000fe4000f8e9624 */
[----:B------:R-:W-:Y:S02]  /*c5b0*/  SHF.R.U32.HI R33, RZ, 0x8, R33 ;  /* 0x00000008ff217819 */ /* 0x000fe40000011621 */
[----:B------:R-:W-:-:S04]  /*c5c0*/  LOP3.LUT R36, R34, 0xff, RZ, 0xc0, !PT ;  /* 0x000000ff22247812 */ /* 0x000fc800078ec0ff */
[----:B------:R-:W-:Y:S02]  /*c5d0*/  PRMT R36, R36, 0x5410, R33 ;  /* 0x0000541024247816 */ /* 0x000fe40000000021 */
[--C-:B------:R-:W-:Y:S02]  /*c5e0*/  SHF.R.U32.HI R33, RZ, 0x10, R34.reuse ;  /* 0x00000010ff217819 */ /* 0x100fe40000011622 */
[----:B------:R-:W-:Y:S02]  /*c5f0*/  SHF.R.U32.HI R34, RZ, 0x18, R34 ;  /* 0x00000018ff227819 */ /* 0x000fe40000011622 */
[----:B------:R-:W-:-:S04]  /*c600*/  LOP3.LUT R33, R33, 0xff, RZ, 0xc0, !PT ;  /* 0x000000ff21217812 */ /* 0x000fc800078ec0ff */
[----:B------:R-:W-:Y:S02]  /*c610*/  PRMT R33, R33, 0x5410, R34 ;  /* 0x0000541021217816 */ /* 0x000fe40000000022 */
[C---:B------:R-:W-:Y:S01]  /*c620*/  LOP3.LUT R34, R28.reuse, 0xffff, RZ, 0xc0, !PT ;  /* 0x0000ffff1c227812 */ /* 0x040fe200078ec0ff */
[----:B------:R-:W-:Y:S01]  /*c630*/  HSET2.LE.AND R11, R11, R132, PT ;  /* 0x000000840b0b7233 */ /* 0x000fe20003803000 */
[----:B------:R-:W-:Y:S02]  /*c640*/  LOP3.LUT R37, R28, 0xff, RZ, 0xc0, !PT ;  /* 0x000000ff1c257812 */ /* 0x000fe400078ec0ff */
[----:B------:R-:W-:Y:S02]  /*c650*/  SHF.R.U32.HI R34, RZ, 0x8, R34 ;  /* 0x00000008ff227819 */ /* 0x000fe40000011622 */
[----:B------:R-:W-:Y:S02]  /*c660*/  LOP3.LUT R10, R10, R77, RZ, 0xc0, !PT ;  /* 0x0000004d0a0a7212 */ /* 0x000fe400078ec0ff */
[----:B------:R-:W-:Y:S01]  /*c670*/  LOP3.LUT R11, R11, R76, RZ, 0xc0, !PT ;  /* 0x0000004c0b0b7212 */ /* 0x000fe200078ec0ff */
[----:B------:R-:W-:Y:S01]  /*c680*/  IMAD.WIDE.U32 R76, R30, -0x2daee0ad, RZ ;  /* 0xd2511f531e4c7825 */ /* 0x000fe200078e00ff */
[----:B------:R-:W-:-:S02]  /*c690*/  PRMT R37, R37, 0x5410, R34 ;  /* 0x0000541025257816 */ /* 0x000fc40000000022 */
[--C-:B------:R-:W-:Y:S01]  /*c6a0*/  SHF.R.U32.HI R34, RZ, 0x10, R28.reuse ;  /* 0x00000010ff227819 */ /* 0x100fe2000001161c */
[----:B------:R-:W-:Y:S01]  /*c6b0*/  HSET2.LE.AND R30, R29, R132, PT ;  /* 0x000000841d1e7233 */ /* 0x000fe20003803000 */
[----:B------:R-:W-:Y:S02]  /*c6c0*/  SHF.R.U32.HI R28, RZ, 0x18, R28 ;  /* 0x00000018ff1c7819 */ /* 0x000fe4000001161c */
[----:B------:R-:W-:Y:S02]  /*c6d0*/  LOP3.LUT R34, R34, 0xff, RZ, 0xc0, !PT ;  /* 0x000000ff22227812 */ /* 0x000fe400078ec0ff */
[----:B------:R-:W-:Y:S02]  /*c6e0*/  LOP3.LUT R29, R77, UR28, R78, 0x96, !PT ;  /* 0x0000001c4d1d7c12 */ /* 0x000fe4000f8e964e */
[----:B------:R-:W-:Y:S02]  /*c6f0*/  PRMT R28, R34, 0x5410, R28 ;  /* 0x00005410221c7816 */ /* 0x000fe4000000001c */
[----:B------:R-:W-:-:S02]  /*c700*/  LOP3.LUT R34, R29, 0xffff, RZ, 0xc0, !PT ;  /* 0x0000ffff1d227812 */ /* 0x000fc400078ec0ff */
[----:B------:R-:W-:Y:S02]  /*c710*/  LOP3.LUT R160, R30, R160, RZ, 0xc0, !PT ;  /* 0x000000a01ea07212 */ /* 0x000fe400078ec0ff */
[----:B------:R-:W-:Y:S02]  /*c720*/  SHF.R.U32.HI R34, RZ, 0x8, R34 ;  /* 0x00000008ff227819 */ /* 0x000fe40000011622 */
[----:B------:R-:W-:-:S04]  /*c730*/  LOP3.LUT R30, R29, 0xff, RZ, 0xc0, !PT ;  /* 0x000000ff1d1e7812 */ /* 0x000fc800078ec0ff */
[----:B------:R-:W-:Y:S02]  /*c740*/  PRMT R30, R30, 0x5410, R34 ;  /* 0x000054101e1e7816 */ /* 0x000fe40000000022 */
[--C-:B------:R-:W-:Y:S02]  /*c750*/  SHF.R.U32.HI R34, RZ, 0x10, R29.reuse ;  /* 0x00000010ff227819 */ /* 0x100fe4000001161d */
[----:B------:R-:W-:Y:S02]  /*c760*/  SHF.R.U32.HI R29, RZ, 0x18, R29 ;  /* 0x00000018ff1d7819 */ /* 0x000fe4000001161d */
[----:B------:R-:W-:-:S04]  /*c770*/  LOP3.LUT R34, R34, 0xff, RZ, 0xc0, !PT ;  /* 0x000000ff22227812 */ /* 0x000fc800078ec0ff */
[----:B------:R-:W-:Y:S02]  /*c780*/  PRMT R29, R34, 0x5410, R29 ;  /* 0x00005410221d7816 */ /* 0x000fe4000000001d */
[C---:B------:R-:W-:Y:S02]  /*c790*/  LOP3.LUT R34, R76.reuse, 0xffff, RZ, 0xc0, !PT ;  /* 0x0000ffff4c227812 */ /* 0x040fe400078ec0ff */
[----:B------:R-:W-:Y:S02]  /*c7a0*/  LOP3.LUT R35, R76, 0xff, RZ, 0xc0, !PT ;  /* 0x000000ff4c237812 */ /* 0x000fe400078ec0ff */
[----:B------:R-:W-:-:S04]  /*c7b0*/  SHF.R.U32.HI R34, RZ, 0x8, R34 ;  /* 0x00000008ff227819 */ /* 0x000fc80000011622 */
[----:B------:R-:W-:Y:S02]  /*c7c0*/  PRMT R35, R35, 0x5410, R34 ;  /* 0x0000541023237816 */ /* 0x000fe40000000022 */
[--C-:B------:R-:W-:Y:S02]  /*c7d0*/  SHF.R.U32.HI R34, RZ, 0x10, R76.reuse ;  /* 0x00000010ff227819 */ /* 0x100fe4000001164c */
[----:B------:R-:W-:Y:S02]  /*c7e0*/  SHF.R.U32.HI R76, RZ, 0x18, R76 ;  /* 0x00000018ff4c7819 */ /* 0x000fe4000001164c */
[----:B------:R-:W-:-:S04]  /*c7f0*/  LOP3.LUT R34, R34, 0xff, RZ, 0xc0, !PT ;  /* 0x000000ff22227812 */ /* 0x000fc800078ec0ff */
[----:B------:R-:W-:Y:S01]  /*c800*/  PRMT R34, R34, 0x5410, R76 ;  /* 0x0000541022227816 */ /* 0x000fe2000000004c */
[--C-:B------:R-:W-:Y:S01]  /*c810*/  HSET2.LE.AND R76, R75, R132.reuse, PT ;  /* 0x000000844b4c7233 */ /* 0x100fe20003803000 */
[----:B------:R-:W-:Y:S01]  /*c820*/  LOP3.LUT R75, R141, UR26, R90, 0x96, !PT ;  /* 0x0000001a8d4b7c12 */ /* 0x000fe2000f8e965a */
[----:B------:R-:W-:Y:S01]  /*c830*/  HSET2.LE.AND R55, R55, R132, PT ;  /* 0x0000008437377233 */ /* 0x000fe20003803000 */
[----:B------:R-:W-:Y:S02]  /*c840*/  LOP3.LUT R140, R85, UR24, R140, 0x96, !PT ;  /* 0x00000018558c7c12 */ /* 0x000fe4000f8e968c */
[----:B------:R-:W-:Y:S01]  /*c850*/  LOP3.LUT R161, R76, R161, RZ, 0xc0, !PT ;  /* 0x000000a14ca17212 */ /* 0x000fe200078ec0ff */
[----:B------:R-:W-:Y:S01]  /*c860*/  IMAD.WIDE.U32 R76, R75, -0x2daee0ad, RZ ;  /* 0xd2511f534b4c7825 */ /* 0x000fe200078e00ff */
[----:B------:R-:W-:-:S03]  /*c870*/  LOP3.LUT R163, R55, R163, RZ, 0xc0, !PT ;  /* 0x000000a337a37212 */ /* 0x000fc600078ec0ff */
[----:B------:R-:W-:Y:S01]  /*c880*/  IMAD.WIDE.U32 R140, R140, -0x2daee0ad, RZ ;  /* 0xd2511f538c8c7825 */ /* 0x000fe200078e00ff */
[----:B------:R-:W-:-:S05]  /*c890*/  LOP3.LUT R55, R77, UR22, R92, 0x96, !PT ;  /* 0x000000164d377c12 */ /* 0x000fca000f8e965c */
[----:B------:R-:W-:Y:S01]  /*c8a0*/  IMAD.WIDE.U32 R80, R55, -0x326172a9, RZ ;  /* 0xcd9e8d5737507825 */ /* 0x000fe200078e00ff */
[----:B------:R-:W-:Y:S01]  /*c8b0*/  LOP3.LUT R55, R141, UR18, R76, 0x96, !PT ;  /* 0x000000128d377c12 */ /* 0x000fe2000f8e964c */
[----:B------:R-:W-:-:S04]  /*c8c0*/  HSET2.LE.AND R73, R73, R132, PT ;  /* 0x0000008449497233 */ /* 0x000fc80003803000 */
[----:B------:R-:W-:Y:S01]  /*c8d0*/  IMAD.WIDE.U32 R78, R55, -0x326172a9, RZ ;  /* 0xcd9e8d57374e7825 */ /* 0x000fe200078e00ff */
[----:B------:R-:W-:Y:S02]  /*c8e0*/  LOP3.LUT R162, R73, R162, RZ, 0xc0, !PT ;  /* 0x000000a249a27212 */ /* 0x000fe400078ec0ff */
[----:B------:R-:W-:Y:S02]  /*c8f0*/  LOP3.LUT R73, R81, UR19, R84, 0x96, !PT ;  /* 0x0000001351497c12 */ /* 0x000fe4000f8e9654 */
[----:B------:R-:W-:-:S03]  /*c900*/  LOP3.LUT R80, R79, UR14, R80, 0x96, !PT ;  /* 0x0000000e4f507c12 */ /* 0x000fc6000f8e9650 */
[----:B------:R-:W-:-:S04]  /*c910*/  IMAD.WIDE.U32 R76, R73, -0x2daee0ad, RZ ;  /* 0xd2511f53494c7825 */ /* 0x000fc800078e00ff */
[----:B------:R-:W-:Y:S01]  /*c920*/  IMAD.WIDE.U32 R80, R80, -0x2daee0ad, RZ ;  /* 0xd2511f5350507825 */ /* 0x000fe200078e00ff */
[----:B------:R-:W-:Y:S01]  /*c930*/  HSET2.LE.AND R83, R83, R132, PT ;  /* 0x0000008453537233 */ /* 0x000fe20003803000 */
[----:B------:R-:W-:-:S03]  /*c940*/  LOP3.LUT R73, R77, UR13, R140, 0x96, !PT ;  /* 0x0000000d4d497c12 */ /* 0x000fc6000f8e968c */
[----:B------:R-:W-:Y:S02]  /*c950*/  LOP3.LUT R55, R81, UR9, R76, 0x96, !PT ;  /* 0x0000000951377c12 */ /* 0x000fe4000f8e964c */
[----:B------:R-:W-:-:S03]  /*c960*/  LOP3.LUT R70, R83, R70, RZ, 0xc0, !PT ;  /* 0x0000004653467212 */ /* 0x000fc600078ec0ff */
[----:B------:R-:W-:-:S04]  /*c970*/  IMAD.WIDE.U32 R82, R55, -0x326172a9, RZ ;  /* 0xcd9e8d5737527825 */ /* 0x000fc800078e00ff */
[----:B------:R-:W-:Y:S01]  /*c980*/  IMAD.WIDE.U32 R76, R73, -0x326172a9, RZ ;  /* 0xcd9e8d57494c7825 */ /* 0x000fe200078e00ff */
[----:B------:R-:W-:-:S04]  /*c990*/  LOP3.LUT R73, R82, 0xffff, RZ, 0xc0, !PT ;  /* 0x0000ffff52497812 */ /* 0x000fc800078ec0ff */
[----:B------:R-:W-:Y:S02]  /*c9a0*/  LOP3.LUT R78, R77, UR10, R78, 0x96, !PT ;  /* 0x0000000a4d4e7c12 */ /* 0x000fe4000f8e964e */
[----:B------:R-:W-:Y:S02]  /*c9b0*/  LOP3.LUT R55, R83, UR29, R76, 0x96, !PT ;  /* 0x0000001d53377c12 */ /* 0x000fe4000f8e964c */
[----:B------:R-:W-:Y:S02]  /*c9c0*/  SHF.R.U32.HI R73, RZ, 0x8, R73 ;  /* 0x00000008ff497819 */ /* 0x000fe40000011649 */
[----:B------:R-:W-:Y:S02]  /*c9d0*/  LOP3.LUT R77, R82, 0xff, RZ, 0xc0, !PT ;  /* 0x000000ff524d7812 */ /* 0x000fe400078ec0ff */
[----:B------:R-:W-:Y:S02]  /*c9e0*/  SHF.R.U32.HI R76, RZ, 0x10, R82 ;  /* 0x00000010ff4c7819 */ /* 0x000fe40000011652 */
[----:B------:R-:W-:-:S02]  /*c9f0*/  PRMT R77, R77, 0x5410, R73 ;  /* 0x000054104d4d7816 */ /* 0x000fc40000000049 */
[----:B------:R-:W-:Y:S02]  /*ca00*/  SHF.R.U32.HI R73, RZ, 0x18, R82 ;  /* 0x00000018ff497819 */ /* 0x000fe40000011652 */
[----:B------:R-:W-:Y:S02]  /*ca10*/  LOP3.LUT R76, R76, 0xff, RZ, 0xc0, !PT ;  /* 0x000000ff4c4c7812 */ /* 0x000fe400078ec0ff */
[----:B------:R-:W-:Y:S02]  /*ca20*/  SHF.R.U32.HI R81, RZ, 0x10, R55 ;  /* 0x00000010ff517819 */ /* 0x000fe40000011637 */
[----:B------:R-:W-:Y:S01]  /*ca30*/  PRMT R76, R76, 0x5410, R73 ;  /* 0x000054104c4c7816 */ /* 0x000fe20000000049 */
[----:B------:R-:W-:Y:S01]  /*ca40*/  IMAD.WIDE.U32 R78, R78, -0x2daee0ad, RZ ;  /* 0xd2511f534e4e7825 */ /* 0x000fe200078e00ff */
[C---:B------:R-:W-:Y:S02]  /*ca50*/  LOP3.LUT R73, R55.reuse, 0xffff, RZ, 0xc0, !PT ;  /* 0x0000ffff37497812 */ /* 0x040fe400078ec0ff */
[----:B------:R-:W-:-:S02]  /*ca60*/  LOP3.LUT R82, R55, 0xff, RZ, 0xc0, !PT ;  /* 0x000000ff37527812 */ /* 0x000fc400078ec0ff */
[----:B------:R-:W-:Y:S02]  /*ca70*/  SHF.R.U32.HI R55, RZ, 0x18, R55 ;  /* 0x00000018ff377819 */ /* 0x000fe40000011637 */
[----:B------:R-:W-:-:S04]  /*ca80*/  LOP3.LUT R81, R81, 0xff, RZ, 0xc0, !PT ;  /* 0x000000ff51517812 */ /* 0x000fc800078ec0ff */
[----:B------:R-:W-:Y:S02]  /*ca90*/  PRMT R81, R81, 0x5410, R55 ;  /* 0x0000541051517816 */ /* 0x000fe40000000037 */
[----:B------:R-:W-:Y:S02]  /*caa0*/  LOP3.LUT R55, R79, UR28, R80, 0x96, !PT ;  /* 0x0000001c4f377c12 */ /* 0x000fe4000f8e9650 */
[----:B------:R-:W-:Y:S02]  /*cab0*/  SHF.R.U32.HI R73, RZ, 0x8, R73 ;  /* 0x00000008ff497819 */ /* 0x000fe40000011649 */
[----:B------:R-:W-:Y:S02]  /*cac0*/  SHF.R.U32.HI R75, RZ, 0x10, R55 ;  /* 0x00000010ff4b7819 */ /* 0x000fe40000011637 */
[----:B------:R-:W-:Y:S02]  /*cad0*/  LOP3.LUT R90, R53, UR26, R90, 0x96, !PT ;  /* 0x0000001a355a7c12 */ /* 0x000fe4000f8e965a */
[----:B------:R-:W-:-:S02]  /*cae0*/  PRMT R82, R82, 0x5410, R73 ;  /* 0x0000541052527816 */ /* 0x000fc40000000049 */
[C---:B------:R-:W-:Y:S02]  /*caf0*/  LOP3.LUT R73, R55.reuse, 0xffff, RZ, 0xc0, !PT ;  /* 0x0000ffff37497812 */ /* 0x040fe400078ec0ff */
[----:B------:R-:W-:Y:S01]  /*cb00*/  LOP3.LUT R80, R55, 0xff, RZ, 0xc0, !PT ;  /* 0x000000ff37507812 */ /* 0x000fe200078ec0ff */
[----:B------:R-:W-:Y:S01]  /*cb10*/  IMAD.WIDE.U32 R86, R90, -0x2daee0ad, RZ ;  /* 0xd2511f535a567825 */ /* 0x000fe200078e00ff */
[----:B------:R-:W-:Y:S02]  /*cb20*/  SHF.R.U32.HI R55, RZ, 0x18, R55 ;  /* 0x00000018ff377819 */ /* 0x000fe40000011637 */
[----:B------:R-:W-:Y:S02]  /*cb30*/  LOP3.LUT R75, R75, 0xff, RZ, 0xc0, !PT ;  /* 0x000000ff4b4b7812 */ /* 0x000fe400078ec0ff */
[----:B------:R-:W-:Y:S02]  /*cb40*/  SHF.R.U32.HI R73, RZ, 0x8, R73 ;  /* 0x00000008ff497819 */ /* 0x000fe40000011649 */
[----:B------:R-:W-:-:S02]  /*cb50*/  PRMT R75, R75, 0x5410, R55 ;  /* 0x000054104b4b7816 */ /* 0x000fc40000000037 */
[----:B------:R-:W-:Y:S02]  /*cb60*/  LOP3.LUT R55, R78, 0xffff, RZ, 0xc0, !PT ;  /* 0x0000ffff4e377812 */ /* 0x000fe400078ec0ff */
[----:B------:R-:W-:Y:S02]  /*cb70*/  LOP3.LUT R92, R87, UR22, R92, 0x96, !PT ;  /* 0x00000016575c7c12 */ /* 0x000fe4000f8e965c */
[----:B------:R-:W-:Y:S02]  /*cb80*/  PRMT R80, R80, 0x5410, R73 ;  /* 0x0000541050507816 */ /* 0x000fe40000000049 */
[----:B------:R-:W-:Y:S02]  /*cb90*/  SHF.R.U32.HI R55, RZ, 0x8, R55 ;  /* 0x00000008ff377819 */ /* 0x000fe40000011637 */
[----:B------:R-:W-:Y:S01]  /*cba0*/  LOP3.LUT R73, R78, 0xff, RZ, 0xc0, !PT ;  /* 0x000000ff4e497812 */ /* 0x000fe200078ec0ff */
[----:B------:R-:W-:Y:S01]  /*cbb0*/  IMAD.WIDE.U32 R92, R92, -0x326172a9, RZ ;  /* 0xcd9e8d575c5c7825 */ /* 0x000fe200078e00ff */
[----:B------:R-:W-:-:S02]  /*cbc0*/  LOP3.LUT R52, R85, UR24, R52, 0x96, !PT ;  /* 0x0000001855347c12 */ /* 0x000fc4000f8e9634 */
[----:B------:R-:W-:Y:S02]  /*cbd0*/  PRMT R73, R73, 0x5410, R55 ;  /* 0x0000541049497816 */ /* 0x000fe40000000037 */
[--C-:B------:R-:W-:Y:S02]  /*cbe0*/  SHF.R.U32.HI R91, RZ, 0x10, R78.reuse ;  /* 0x00000010ff5b7819 */ /* 0x100fe4000001164e */
[----:B------:R-:W-:Y:S01]  /*cbf0*/  SHF.R.U32.HI R55, RZ, 0x18, R78 ;  /* 0x00000018ff377819 */ /* 0x000fe2000001164e */
        /* <DEDUP_REMOVED lines=9> */
[----:B------:R-:W-:-:S04]  /*cc90*/  IMAD.WIDE.U32 R92, R53, -0x326172a9, RZ ;  /* 0xcd9e8d57355c7825 */ /* 0x000fc800078e00ff */
[----:B------:R-:W-:Y:S01]  /*cca0*/  IMAD.WIDE.U32 R86, R52, -0x326172a9, RZ ;  /* 0xcd9e8d5734567825 */ /* 0x000fe200078e00ff */
[----:B------:R-:W-:-:S04]  /*ccb0*/  LOP3.LUT R78, R93, UR10, R78, 0x96, !PT ;  /* 0x0000000a5d4e7c12 */ /* 0x000fc8000f8e964e */
[C---:B------:R-:W-:Y:S02]  /*ccc0*/  LOP3.LUT R52, R86.reuse, 0xffff, RZ, 0xc0, !PT ;  /* 0x0000ffff56347812 */ /* 0x040fe400078ec0ff */
[----:B------:R-:W-:Y:S02]  /*ccd0*/  LOP3.LUT R90, R86, 0xff, RZ, 0xc0, !PT ;  /* 0x000000ff565a7812 */ /* 0x000fe400078ec0ff */
[----:B------:R-:W-:Y:S02]  /*cce0*/  SHF.R.U32.HI R52, RZ, 0x8, R52 ;  /* 0x00000008ff347819 */ /* 0x000fe40000011634 */
[----:B------:R-:W-:Y:S01]  /*ccf0*/  SHF.R.U32.HI R83, RZ, 0x10, R86 ;  /* 0x00000010ff537819 */ /* 0x000fe20000011656 */
[----:B------:R-:W-:Y:S01]  /*cd00*/  IMAD.WIDE.U32 R78, R78, -0x2daee0ad, RZ ;  /* 0xd2511f534e4e7825 */ /* 0x000fe200078e00ff */
[----:B------:R-:W-:Y:S02]  /*cd10*/  PRMT R90, R90, 0x5410, R52 ;  /* 0x000054105a5a7816 */ /* 0x000fe40000000034 */
[----:B------:R-:W-:-:S02]  /*cd20*/  SHF.R.U32.HI R52, RZ, 0x18, R86 ;  /* 0x00000018ff347819 */ /* 0x000fc40000011656 */
[----:B------:R-:W-:-:S04]  /*cd30*/  LOP3.LUT R83, R83, 0xff, RZ, 0xc0, !PT ;  /* 0x000000ff53537812 */ /* 0x000fc800078ec0ff */
[----:B------:R-:W-:Y:S02]  /*cd40*/  PRMT R83, R83, 0x5410, R52 ;  /* 0x0000541053537816 */ /* 0x000fe40000000034 */
[----:B------:R-:W-:-:S04]  /*cd50*/  LOP3.LUT R52, R79, UR28, R84, 0x96, !PT ;  /* 0x0000001c4f347c12 */ /* 0x000fc8000f8e9654 */
[C---:B------:R-:W-:Y:S02]  /*cd60*/  LOP3.LUT R53, R52.reuse, 0xffff, RZ, 0xc0, !PT ;  /* 0x0000ffff34357812 */ /* 0x040fe400078ec0ff */
[----:B------:R-:W-:Y:S02]  /*cd70*/  LOP3.LUT R137, R52, 0xff, RZ, 0xc0, !PT ;  /* 0x000000ff34897812 */ /* 0x000fe400078ec0ff */
[----:B------:R-:W-:Y:S01]  /*cd80*/  SHF.R.U32.HI R53, RZ, 0x8, R53 ;  /* 0x00000008ff357819 */ /* 0x000fe20000011635 */
[--C-:B------:R-:W-:Y:S02]  /*cd90*/  HSET2.LE.AND R54, R54, R132.reuse, PT ;  /* 0x0000008436367233 */ /* 0x100fe40003803000 */
[--C-:B------:R-:W-:Y:S01]  /*cda0*/  HSET2.LE.AND R51, R51, R132.reuse, PT ;  /* 0x0000008433337233 */ /* 0x100fe20003803000 */
[----:B------:R-:W-:Y:S01]  /*cdb0*/  PRMT R137, R137, 0x5410, R53 ;  /* 0x0000541089897816 */ /* 0x000fe20000000035 */
[----:B------:R-:W-:Y:S01]  /*cdc0*/  HSET2.LE.AND R39, R39, R132, PT ;  /* 0x0000008427277233 */ /* 0x000fe20003803000 */
[--C-:B------:R-:W-:Y:S01]  /*cdd0*/  SHF.R.U32.HI R53, RZ, 0x10, R52.reuse ;  /* 0x00000010ff357819 */ /* 0x100fe20000011634 */
[----:B------:R-:W-:Y:S01]  /*cde0*/  IMAD.MOV.U32 R141, RZ, RZ, R213 ;  /* 0x000000ffff8d7224 */ /* 0x000fe200078e00d5 */
[----:B------:R-:W-:Y:S01]  /*cdf0*/  SHF.R.U32.HI R136, RZ, 0x18, R52 ;  /* 0x00000018ff887819 */ /* 0x000fe20000011634 */
[----:B------:R-:W-:Y:S01]  /*ce00*/  IMAD.SHL.U32 R213, R5, 0x2, RZ ;  /* 0x0000000205d57824 */ /* 0x000fe200078e00ff */
[----:B------:R-:W-:-:S02]  /*ce10*/  LOP3.LUT R52, R78, 0xffff, RZ, 0xc0, !PT ;  /* 0x0000ffff4e347812 */ /* 0x000fc400078ec0ff */
[----:B------:R-:W-:Y:S02]  /*ce20*/  LOP3.LUT R71, R54, R71, RZ, 0xc0, !PT ;  /* 0x0000004736477212 */ /* 0x000fe400078ec0ff */
[----:B------:R-:W-:Y:S01]  /*ce30*/  LOP3.LUT R54, R51, R68, RZ, 0xc0, !PT ;  /* 0x0000004433367212 */ /* 0x000fe200078ec0ff */
[--C-:B------:R-:W-:Y:S01]  /*ce40*/  HSET2.LE.AND R77, R77, R132.reuse, PT ;  /* 0x000000844d4d7233 */ /* 0x100fe20003803000 */
[----:B------:R-:W-:Y:S01]  /*ce50*/  LOP3.LUT R68, R39, R74, RZ, 0xc0, !PT ;  /* 0x0000004a27447212 */ /* 0x000fe200078ec0ff */
[----:B------:R-:W-:Y:S01]  /*ce60*/  IMAD.MOV.U32 R74, RZ, RZ, R212 ;  /* 0x000000ffff4a7224 */ /* 0x000fe200078e00d4 */
[----:B------:R-:W-:Y:S01]  /*ce70*/  SHF.R.U32.HI R52, RZ, 0x8, R52 ;  /* 0x00000008ff347819 */ /* 0x000fe20000011634 */
[----:B------:R-:W-:Y:S01]  /*ce80*/  HSET2.LE.AND R76, R76, R132, PT ;  /* 0x000000844c4c7233 */ /* 0x000fe20003803000 */
[----:B------:R-:W-:Y:S01]  /*ce90*/  LOP3.LUT R135, R78, 0xff, RZ, 0xc0, !PT ;  /* 0x000000ff4e877812 */ /* 0x000fe200078ec0ff */
[----:B------:R-:W-:Y:S01]  /*cea0*/  IMAD R212, R4, 0x2, R213 ;  /* 0x0000000204d47824 */ /* 0x000fe200078e02d5 */
[----:B------:R-:W-:-:S02]  /*ceb0*/  LOP3.LUT R133, R87, UR29, R92, 0x96, !PT ;  /* 0x0000001d57857c12 */ /* 0x000fc4000f8e965c */
[----:B------:R-:W-:Y:S02]  /*cec0*/  PRMT R135, R135, 0x5410, R52 ;  /* 0x0000541087877816 */ /* 0x000fe40000000034 */
[----:B------:R-:W-:Y:S02]  /*ced0*/  LOP3.LUT R23, R23, R99, RZ, 0xc0, !PT ;  /* 0x0000006317177212 */ /* 0x000fe400078ec0ff */
[--C-:B------:R-:W-:Y:S01]  /*cee0*/  SHF.R.U32.HI R134, RZ, 0x10, R78.reuse ;  /* 0x00000010ff867819 */ /* 0x100fe2000001164e */
[----:B------:R-:W2:Y:S01]  /*cef0*/  LDSM.16.MT88.4 R96, [R213+0x4000] ;  /* 0x00400000d560783b */ /* 0x000ea20000004200 */
[----:B------:R-:W-:Y:S02]  /*cf00*/  SHF.R.U32.HI R52, RZ, 0x18, R78 ;  /* 0x00000018ff347819 */ /* 0x000fe4000001164e */
[----:B------:R-:W-:Y:S02]  /*cf10*/  LOP3.LUT R86, R77, R43, RZ, 0xc0, !PT ;  /* 0x0000002b4d567212 */ /* 0x000fe400078ec0ff */
[----:B------:R-:W-:-:S02]  /*cf20*/  LOP3.LUT R87, R76, R47, RZ, 0xc0, !PT ;  /* 0x0000002f4c577212 */ /* 0x000fc400078ec0ff */
[----:B------:R-:W3:Y:S01]  /*cf30*/  LDSM.16.MT88.4 R76, [R212+0x4000] ;  /* 0x00400000d44c783b */ /* 0x000ee20000004200 */
[----:B------:R-:W-:Y:S01]  /*cf40*/  LOP3.LUT R91, R91, 0xff, RZ, 0xc0, !PT ;  /* 0x000000ff5b5b7812 */ /* 0x000fe200078ec0ff */
[--C-:B------:R-:W-:Y:S02]  /*cf50*/  HSET2.LE.AND R49, R49, R132.reuse, PT ;  /* 0x0000008431317233 */ /* 0x100fe40003803000 */
[--C-:B------:R-:W-:Y:S01]  /*cf60*/  HSET2.LE.AND R38, R38, R132.reuse, PT ;  /* 0x0000008426267233 */ /* 0x100fe20003803000 */
[----:B------:R-:W-:Y:S01]  /*cf70*/  IMAD.MOV.U32 R140, RZ, RZ, R95 ;  /* 0x000000ffff8c7224 */ /* 0x000fe200078e005f */
[--C-:B------:R-:W-:Y:S02]  /*cf80*/  HSET2.LE.AND R36, R36, R132.reuse, PT ;  /* 0x0000008424247233 */ /* 0x100fe40003803000 */
[--C-:B------:R-:W-:Y:S02]  /*cf90*/  HSET2.LE.AND R82, R82, R132.reuse, PT ;  /* 0x0000008452527233 */ /* 0x100fe40003803000 */
[--C-:B------:R-:W-:Y:S01]  /*cfa0*/  HSET2.LE.AND R81, R81, R132.reuse, PT ;  /* 0x0000008451517233 */ /* 0x100fe20003803000 */
[----:B------:R-:W-:Y:S01]  /*cfb0*/  PRMT R91, R91, 0x5410, R55 ;  /* 0x000054105b5b7816 */ /* 0x000fe20000000037 */
[----:B------:R-:W-:-:S02]  /*cfc0*/  HSET2.LE.AND R75, R75, R132, PT ;  /* 0x000000844b4b7233 */ /* 0x000fc40003803000 */
[----:B------:R-:W-:Y:S01]  /*cfd0*/  HSET2.LE.AND R73, R73, R132, PT ;  /* 0x0000008449497233 */ /* 0x000fe20003803000 */
[----:B------:R-:W-:Y:S02]  /*cfe0*/  LOP3.LUT R55, R49, R69, RZ, 0xc0, !PT ;  /* 0x0000004531377212 */ /* 0x000fe400078ec0ff */
[----:B------:R-:W-:Y:S02]  /*cff0*/  LOP3.LUT R69, R38, R72, RZ, 0xc0, !PT ;  /* 0x0000004826457212 */ /* 0x000fe400078ec0ff */
[----:B------:R-:W-:Y:S01]  /*d000*/  LOP3.LUT R38, R36, R141, RZ, 0xc0, !PT ;  /* 0x0000008d24267212 */ /* 0x000fe200078ec0ff */
[----:B------:R-:W-:Y:S01]  /*d010*/  IMAD.MOV.U32 R141, RZ, RZ, R94 ;  /* 0x000000ffff8d7224 */ /* 0x000fe200078e005e */
[----:B------:R-:W-:Y:S01]  /*d020*/  LOP3.LUT R84, R82, R40, RZ, 0xc0, !PT ;  /* 0x0000002852547212 */ /* 0x000fe200078ec0ff */
[----:B------:R-:W4:Y:S01]  /*d030*/  LDSM.16.MT88.4 R92, [R213+0x4400] ;  /* 0x00440000d55c783b */ /* 0x000f220000004200 */
[----:B------:R-:W-:Y:S02]  /*d040*/  LOP3.LUT R85, R81, R41, RZ, 0xc0, !PT ;  /* 0x0000002951557212 */ /* 0x000fe400078ec0ff */
[----:B------:R-:W-:-:S02]  /*d050*/  LOP3.LUT R81, R75, R74, RZ, 0xc0, !PT ;  /* 0x0000004a4b517212 */ /* 0x000fc400078ec0ff */
[----:B------:R-:W-:Y:S02]  /*d060*/  LOP3.LUT R82, R73, R140, RZ, 0xc0, !PT ;  /* 0x0000008c49527212 */ /* 0x000fe400078ec0ff */
[----:B------:R-:W1:Y:S01]  /*d070*/  LDSM.16.MT88.4 R72, [R212+0x4400] ;  /* 0x00440000d448783b */ /* 0x000e620000004200 */
[----:B------:R-:W-:Y:S01]  /*d080*/  LOP3.LUT R134, R134, 0xff, RZ, 0xc0, !PT ;  /* 0x000000ff86867812 */ /* 0x000fe200078ec0ff */
[--C-:B------:R-:W-:Y:S02]  /*d090*/  HSET2.LE.AND R32, R32, R132.reuse, PT ;  /* 0x0000008420207233 */ /* 0x100fe40003803000 */
[--C-:B------:R-:W-:Y:S02]  /*d0a0*/  HSET2.LE.AND R33, R33, R132.reuse, PT ;  /* 0x0000008421217233 */ /* 0x100fe40003803000 */
[--C-:B------:R-:W-:Y:S02]  /*d0b0*/  HSET2.LE.AND R5, R35, R132.reuse, PT ;  /* 0x0000008423057233 */ /* 0x100fe40003803000 */
[----:B------:R-:W-:-:S02]  /*d0c0*/  HSET2.LE.AND R30, R30, R132, PT ;  /* 0x000000841e1e7233 */ /* 0x000fc40003803000 */
[--C-:B------:R-:W-:Y:S02]  /*d0d0*/  HSET2.LE.AND R29, R29, R132.reuse, PT ;  /* 0x000000841d1d7233 */ /* 0x100fe40003803000 */
[--C-:B------:R-:W-:Y:S02]  /*d0e0*/  HSET2.LE.AND R35, R34, R132.reuse, PT ;  /* 0x0000008422237233 */ /* 0x100fe40003803000 */
[----:B------:R-:W-:Y:S01]  /*d0f0*/  HSET2.LE.AND R80, R80, R132, PT ;  /* 0x0000008450507233 */ /* 0x000fe20003803000 */
[----:B------:R-:W-:Y:S02]  /*d100*/  PRMT R134, R134, 0x5410, R52 ;  /* 0x0000541086867816 */ /* 0x000fe40000000034 */
[----:B------:R-:W-:Y:S02]  /*d110*/  LOP3.LUT R52, R32, R64, RZ, 0xc0, !PT ;  /* 0x0000004020347212 */ /* 0x000fe400078ec0ff */
[----:B------:R-:W-:Y:S02]  /*d120*/  LOP3.LUT R39, R33, R50, RZ, 0xc0, !PT ;  /* 0x0000003221277212 */ /* 0x000fe400078ec0ff */
[----:B------:R-:W-:-:S02]  /*d130*/  LOP3.LUT R32, R30, R48, RZ, 0xc0, !PT ;  /* 0x000000301e207212 */ /* 0x000fc400078ec0ff */
[----:B------:R-:W-:Y:S01]  /*d140*/  LOP3.LUT R33, R29, R46, RZ, 0xc0, !PT ;  /* 0x0000002e1d217212 */ /* 0x000fe200078ec0ff */
[----:B--2---:R-:W-:Y:S01]  /*d150*/  HMMA.16816.F32.BF16 R48, R68, R96, RZ ;  /* 0x000000604430723c */ /* 0x004fe200000418ff */
[----:B------:R-:W-:Y:S02]  /*d160*/  LOP3.LUT R34, R5, R44, RZ, 0xc0, !PT ;  /* 0x0000002c05227212 */ /* 0x000fe400078ec0ff */
[----:B------:R-:W-:Y:S02]  /*d170*/  LOP3.LUT R35, R35, R42, RZ, 0xc0, !PT ;  /* 0x0000002a23237212 */ /* 0x000fe400078ec0ff */
[----:B------:R-:W-:-:S03]  /*d180*/  LOP3.LUT R80, R80, R45, RZ, 0xc0, !PT ;  /* 0x0000002d50507212 */ /* 0x000fc600078ec0ff */
[C---:B---3--:R-:W-:Y:S08]  /*d190*/  HMMA.16816.F32.BF16 R40, R68.reuse, R76, RZ ;  /* 0x0000004c4428723c */ /* 0x048ff000000418ff */
[C---:B------:R-:W-:Y:S08]  /*d1a0*/  HMMA.16816.F32.BF16 R44, R68.reuse, R98, RZ ;  /* 0x00000062442c723c */ /* 0x040ff000000418ff */
[----:B------:R-:W-:Y:S01]  /*d1b0*/  HMMA.16816.F32.BF16 R68, R68, R78, RZ ;  /* 0x0000004e4444723c */ /* 0x000fe200000418ff */
[----:B------:R-:W-:Y:S01]  /*d1c0*/  LOP3.LUT R53, R53, 0xff, RZ, 0xc0, !PT ;  /* 0x000000ff35357812 */ /* 0x000fe200078ec0ff */
[----:B------:R-:W-:-:S03]  /*d1d0*/  HSET2.LE.AND R31, R31, R132, PT ;  /* 0x000000841f1f7233 */ /* 0x000fc60003803000 */
[----:B------:R-:W-:Y:S02]  /*d1e0*/  PRMT R136, R53, 0x5410, R136 ;  /* 0x0000541035887816 */ /* 0x000fe40000000088 */
[----:B------:R-:W-:Y:S01]  /*d1f0*/  LOP3.LUT R53, R31, R65, RZ, 0xc0, !PT ;  /* 0x000000411f357212 */ /* 0x000fe200078ec0ff */
[--C-:B------:R-:W-:Y:S02]  /*d200*/  HSET2.LE.AND R37, R37, R132.reuse, PT ;  /* 0x0000008425257233 */ /* 0x100fe40003803000 */
[----:B------:R-:W-:-:S03]  /*d210*/  HSET2.LE.AND R28, R28, R132, PT ;  /* 0x000000841c1c7233 */ /* 0x000fc60003803000 */
[----:B------:R-:W-:Y:S01]  /*d220*/  LOP3.LUT R36, R37, R66, RZ, 0xc0, !PT ;  /* 0x0000004225247212 */ /* 0x000fe200078ec0ff */
[----:B----4-:R-:W-:Y:S01]  /*d230*/  HMMA.16816.F32.BF16 R48, R52, R92, R48 ;  /* 0x0000005c3430723c */ /* 0x010fe20000041830 */
[----:B------:R-:W-:-:S07]  /*d240*/  LOP3.LUT R37, R28, R67, RZ, 0xc0, !PT ;  /* 0x000000431c257212 */ /* 0x000fce00078ec0ff */
[C---:B-1----:R-:W-:Y:S08]  /*d250*/  HMMA.16816.F32.BF16 R40, R52.reuse, R72, R40 ;  /* 0x000000483428723c */ /* 0x042ff00000041828 */
[C---:B------:R-:W-:Y:S08]  /*d260*/  HMMA.16816.F32.BF16 R44, R52.reuse, R94, R44 ;  /* 0x0000005e342c723c */ /* 0x040ff0000004182c */
[----:B------:R-:W-:Y:S08]  /*d270*/  HMMA.16816.F32.BF16 R52, R52, R74, R68 ;  /* 0x0000004a3434723c */ /* 0x000ff00000041844 */
[C---:B------:R-:W-:Y:S08]  /*d280*/  HMMA.16816.F32.BF16 R28, R56.reuse, R96, RZ ;  /* 0x00000060381c723c */ /* 0x040ff000000418ff */
[C---:B------:R-:W-:Y:S08]  /*d290*/  HMMA.16816.F32.BF16 R64, R56.reuse, R76, RZ ;  /* 0x0000004c3840723c */ /* 0x040ff000000418ff */
[C---:B------:R-:W-:Y:S08]  /*d2a0*/  HMMA.16816.F32.BF16 R68, R56.reuse, R98, RZ ;  /* 0x000000623844723c */ /* 0x040ff000000418ff */
[----:B------:R-:W-:Y:S01]  /*d2b0*/  HMMA.16816.F32.BF16 R56, R56, R78, RZ ;  /* 0x0000004e3838723c */ /* 0x000fe200000418ff */
[----:B------:R-:W1:Y:S07]  /*d2c0*/  LDSM.16.MT88.4 R76, [R213+0x4800] ;  /* 0x00480000d54c783b */ /* 0x000e6e0000004200 */
[C---:B------:R-:W-:Y:S08]  /*d2d0*/  HMMA.16816.F32.BF16 R28, R60.reuse, R92, R28 ;  /* 0x0000005c3c1c723c */ /* 0x040ff0000004181c */
[C---:B------:R-:W-:Y:S08]  /*d2e0*/  HMMA.16816.F32.BF16 R64, R60.reuse, R72, R64 ;  /* 0x000000483c40723c */ /* 0x040ff00000041840 */
[C---:B------:R-:W-:Y:S08]  /*d2f0*/  HMMA.16816.F32.BF16 R68, R60.reuse, R94, R68 ;  /* 0x0000005e3c44723c */ /* 0x040ff00000041844 */
[----:B------:R-:W-:Y:S01]  /*d300*/  HMMA.16816.F32.BF16 R60, R60, R74, R56 ;  /* 0x0000004a3c3c723c */ /* 0x000fe20000041838 */
[----:B------:R-:W2:Y:S04]  /*d310*/  LDSM.16.MT88.4 R72, [R212+0x4800] ;  /* 0x00480000d448783b */ /* 0x000ea80000004200 */
[----:B------:R-:W3:Y:S03]  /*d320*/  LDSM.16.MT88.4 R56, [R213+0x4c00] ;  /* 0x004c0000d538783b */ /* 0x000ee60000004200 */
[C---:B-1----:R-:W-:Y:S08]  /*d330*/  HMMA.16816.F32.BF16 R48, R36.reuse, R76, R48 ;  /* 0x0000004c2430723c */ /* 0x042ff00000041830 */
[C---:B------:R-:W-:Y:S08]  /*d340*/  HMMA.16816.F32.BF16 R44, R36.reuse, R78, R44 ;  /* 0x0000004e242c723c */ /* 0x040ff0000004182c */
[C---:B--2---:R-:W-:Y:S08]  /*d350*/  HMMA.16816.F32.BF16 R40, R36.reuse, R72, R40 ;  /* 0x000000482428723c */ /* 0x044ff00000041828 */
[----:B------:R-:W-:Y:S01]  /*d360*/  HMMA.16816.F32.BF16 R36, R36, R74, R52 ;  /* 0x0000004a2424723c */ /* 0x000fe20000041834 */
[----:B------:R-:W1:Y:S01]  /*d370*/  LDSM.16.MT88.4 R52, [R212+0x4c00] ;  /* 0x004c0000d434783b */ /* 0x000e620000004200 */
[----:B------:R-:W-:-:S02]  /*d380*/  IMAD.MOV.U32 R98, RZ, RZ, R154 ;  /* 0x000000ffff627224 */ /* 0x000fc400078e009a */
[----:B------:R-:W-:-:S04]  /*d390*/  IMAD.MOV.U32 R99, RZ, RZ, R155 ;  /* 0x000000ffff637224 */ /* 0x000fc800078e009b */
[----:B------:R-:W-:Y:S01]  /*d3a0*/  HMMA.16816.F32.BF16 R28, R24, R76, R28 ;  /* 0x0000004c181c723c */ /* 0x000fe2000004181c */
[----:B------:R-:W-:Y:S02]  /*d3b0*/  IMAD.MOV.U32 R92, RZ, RZ, R156 ;  /* 0x000000ffff5c7224 */ /* 0x000fe400078e009c */
[----:B------:R-:W-:-:S05]  /*d3c0*/  IMAD.MOV.U32 R93, RZ, RZ, R157 ;  /* 0x000000ffff5d7224 */ /* 0x000fca00078e009d */
[----:B------:R-:W-:Y:S01]  /*d3d0*/  HMMA.16816.F32.BF16 R68, R24, R78, R68 ;  /* 0x0000004e1844723c */ /* 0x000fe20000041844 */
[----:B------:R-:W-:-:S07]  /*d3e0*/  IMAD.MOV.U32 R96, RZ, RZ, R158 ;  /* 0x000000ffff607224 */ /* 0x000fce00078e009e */
[----:B------:R-:W-:Y:S01]  /*d3f0*/  HMMA.16816.F32.BF16 R64, R24, R72, R64 ;  /* 0x000000481840723c */ /* 0x000fe20000041840 */
[----:B------:R-:W-:-:S06]  /*d400*/  IMAD.MOV.U32 R78, RZ, RZ, R144 ;  /* 0x000000ffff4e7224 */ /* 0x000fcc00078e0090 */
[----:B------:R-:W-:Y:S01]  /*d410*/  IMAD.MOV.U32 R72, RZ, RZ, R142 ;  /* 0x000000ffff487224 */ /* 0x000fe200078e008e */
[----:B------:R-:W-:Y:S01]  /*d420*/  HMMA.16816.F32.BF16 R60, R24, R74, R60 ;  /* 0x0000004a183c723c */ /* 0x000fe2000004183c */
[----:B------:R-:W-:Y:S01]  /*d430*/  IMAD.MOV.U32 R73, RZ, RZ, R143 ;  /* 0x000000ffff497224 */ /* 0x000fe200078e008f */
[----:B------:R-:W2:Y:S01]  /*d440*/  LDSM.16.MT88.4 R24, [R213+0x5000] ;  /* 0x00500000d518783b */ /* 0x000ea20000004200 */
[----:B------:R-:W-:-:S03]  /*d450*/  IMAD.MOV.U32 R97, RZ, RZ, R159 ;  /* 0x000000ffff617224 */ /* 0x000fc600078e009f */
[----:B------:R-:W-:Y:S02]  /*d460*/  STG.E.U16 [R116.64+0x22], R72 ;  /* 0x0000224874007986 */ /* 0x000fe4000c101510 */
[C---:B---3--:R-:W-:Y:S01]  /*d470*/  HMMA.16816.F32.BF16 R48, R32.reuse, R56, R48 ;  /* 0x000000382030723c */ /* 0x048fe20000041830 */
[----:B------:R-:W-:Y:S01]  /*d480*/  IMAD.MOV.U32 R76, RZ, RZ, R146 ;  /* 0x000000ffff4c7224 */ /* 0x000fe200078e0092 */
[----:B------:R-:W-:Y:S01]  /*d490*/  STG.E.U16 [R98.64+0x20], R73 ;  /* 0x0000204962007986 */ /* 0x000fe2000c101510 */
[----:B------:R-:W-:Y:S02]  /*d4a0*/  IMAD.MOV.U32 R79, RZ, RZ, R147 ;  /* 0x000000ffff4f7224 */ /* 0x000fe400078e0093 */
[----:B------:R-:W-:Y:S01]  /*d4b0*/  IMAD.MOV.U32 R77, RZ, RZ, R153 ;  /* 0x000000ffff4d7224 */ /* 0x000fe200078e0099 */
[----:B------:R-:W-:Y:S02]  /*d4c0*/  STG.E.U16 [R98.64+0x22], R78 ;  /* 0x0000224e62007986 */ /* 0x000fe4000c101510 */
[C---:B------:R-:W-:Y:S01]  /*d4d0*/  HMMA.16816.F32.BF16 R44, R32.reuse, R58, R44 ;  /* 0x0000003a202c723c */ /* 0x040fe2000004182c */
[----:B------:R-:W-:Y:S01]  /*d4e0*/  IMAD.MOV.U32 R94, RZ, RZ, R152 ;  /* 0x000000ffff5e7224 */ /* 0x000fe200078e0098 */
[----:B------:R-:W-:Y:S06]  /*d4f0*/  STG.E.U16 [R92.64+0x20], R207 ;  /* 0x000020cf5c007986 */ /* 0x000fec000c101510 */
[C---:B-1----:R-:W-:Y:S01]  /*d500*/  HMMA.16816.F32.BF16 R40, R32.reuse, R52, R40 ;  /* 0x000000342028723c */ /* 0x042fe20000041828 */
[----:B------:R-:W-:Y:S07]  /*d510*/  STG.E.U16 [R92.64+0x22], R206 ;  /* 0x000022ce5c007986 */ /* 0x000fee000c101510 */
[----:B------:R-:W-:Y:S01]  /*d520*/  HMMA.16816.F32.BF16 R36, R32, R54, R36 ;  /* 0x000000362024723c */ /* 0x000fe20000041824 */
[----:B------:R-:W1:Y:S04]  /*d530*/  LDSM.16.MT88.4 R32, [R212+0x5000] ;  /* 0x00500000d420783b */ /* 0x000e680000004200 */
[----:B------:R-:W-:Y:S04]  /*d540*/  STG.E.U16 [R96.64+0x20], R219 ;  /* 0x000020db60007986 */ /* 0x000fe8000c101510 */
[----:B------:R-:W-:Y:S04]  /*d550*/  STG.E.U16 [R96.64+0x22], R218 ;  /* 0x000022da60007986 */ /* 0x000fe8000c101510 */
[----:B------:R-:W-:Y:S04]  /*d560*/  STG.E.U16 [R116.64+0x30], R79 ;  /* 0x0000304f74007986 */ /* 0x000fe8000c101510 */
[----:B------:R-:W-:Y:S04]  /*d570*/  STG.E.U16 [R116.64+0x32], R76 ;  /* 0x0000324c74007986 */ /* 0x000fe8000c101510 */
[----:B------:R-:W-:Y:S04]  /*d580*/  STG.E.U16 [R98.64+0x30], R77 ;  /* 0x0000304d62007986 */ /* 0x000fe8000c101510 */
[----:B------:R-:W-:Y:S04]  /*d590*/  STG.E.U16 [R98.64+0x32], R94 ;  /* 0x0000325e62007986 */ /* 0x000fe8000c101510 */
[----:B------:R-:W-:Y:S04]  /*d5a0*/  STG.E.U16 [R92.64+0x30], R203 ;  /* 0x000030cb5c007986 */ /* 0x000fe8000c101510 */
[----:B------:R-:W-:Y:S04]  /*d5b0*/  STG.E.U16 [R92.64+0x32], R202 ;  /* 0x000032ca5c007986 */ /* 0x000fe8000c101510 */
[----:B------:R-:W-:Y:S01]  /*d5c0*/  STG.E.U16 [R96.64+0x30], R205 ;  /* 0x000030cd60007986 */ /* 0x000fe2000c101510 */
[C---:B------:R-:W-:Y:S03]  /*d5d0*/  HMMA.16816.F32.BF16 R28, R20.reuse, R56, R28 ;  /* 0x00000038141c723c */ /* 0x040fe6000004181c */
        /* <DEDUP_REMOVED lines=8> */
[----:B------:R-:W-:Y:S03]  /*d660*/  HMMA.16816.F32.BF16 R60, R20, R54, R60 ;  /* 0x00000036143c723c */ /* 0x000fe6000004183c */
[----:B------:R-:W-:Y:S04]  /*d670*/  STG.E.U16 [R92.64+0x42], R198 ;  /* 0x000042c65c007986 */ /* 0x000fe8000c101510 */
[----:B------:R-:W-:Y:S04]  /*d680*/  STG.E.U16 [R96.64+0x40], R201 ;  /* 0x000040c960007986 */ /* 0x000fe8000c101510 */
[----:B------:R-:W-:Y:S04]  /*d690*/  STG.E.U16 [R96.64+0x42], R200 ;  /* 0x000042c860007986 */ /* 0x000fe8000c101510 */
[----:B------:R-:W-:Y:S04]  /*d6a0*/  STG.E.U16 [R116.64+0x50], R107 ;  /* 0x0000506b74007986 */ /* 0x000fe8000c101510 */
[----:B------:R-:W-:Y:S04]  /*d6b0*/  STG.E.U16 [R116.64+0x52], R106 ;  /* 0x0000526a74007986 */ /* 0x000fe8000c101510 */
[----:B------:R-:W-:Y:S04]  /*d6c0*/  STG.E.U16 [R98.64+0x50], R109 ;  /* 0x0000506d62007986 */ /* 0x000fe8000c101510 */
[----:B------:R-:W-:Y:S04]  /*d6d0*/  STG.E.U16 [R98.64+0x52], R108 ;  /* 0x0000526c62007986 */ /* 0x000fe8000c101510 */
[----:B------:R-:W3:Y:S04]  /*d6e0*/  LDSM.16.MT88.4 R20, [R213+0x5400] ;  /* 0x00540000d514783b */ /* 0x000ee80000004200 */
[----:B------:R-:W-:Y:S04]  /*d6f0*/  STG.E.U16 [R92.64+0x50], R195 ;  /* 0x000050c35c007986 */ /* 0x000fe8000c101510 */
[----:B------:R-:W4:Y:S04]  /*d700*/  LDSM.16.MT88.4 R52, [R212+0x5400] ;  /* 0x00540000d434783b */ /* 0x000f280000004200 */
[----:B------:R-:W-:Y:S04]  /*d710*/  STG.E.U16 [R92.64+0x52], R194 ;  /* 0x000052c25c007986 */ /* 0x000fe8000c101510 */
[----:B------:R-:W-:Y:S04]  /*d720*/  STG.E.U16 [R96.64+0x50], R197 ;  /* 0x000050c560007986 */ /* 0x000fe8000c101510 */
[----:B------:R-:W-:Y:S01]  /*d730*/  STG.E.U16 [R96.64+0x52], R196 ;  /* 0x000052c460007986 */ /* 0x000fe2000c101510 */
[----:B------:R-:W-:-:S03]  /*d740*/  IMAD.MOV.U32 R95, RZ, RZ, R145 ;  /* 0x000000ffff5f7224 */ /* 0x000fc600078e0091 */
        /* <DEDUP_REMOVED lines=11> */
[C---:B--2---:R-:W-:Y:S03]  /*d800*/  HMMA.16816.F32.BF16 R48, R84.reuse, R24, R48 ;  /* 0x000000185430723c */ /* 0x044fe60000041830 */
[----:B------:R-:W-:Y:S04]  /*d810*/  STG.E.U16 [R98.64+0x72], R252 ;  /* 0x000072fc62007986 */ /* 0x000fe8000c101510 */
[----:B------:R-:W-:Y:S01]  /*d820*/  STG.E.U16 [R92.64+0x70], R187 ;  /* 0x000070bb5c007986 */ /* 0x000fe2000c101510 */
[----:B------:R-:W-:Y:S03]  /*d830*/  HMMA.16816.F32.BF16 R44, R84, R26, R44 ;  /* 0x0000001a542c723c */ /* 0x000fe6000004182c */
[----:B------:R-:W-:Y:S04]  /*d840*/  STG.E.U16 [R92.64+0x72], R186 ;  /* 0x000072ba5c007986 */ /* 0x000fe8000c101510 */
[----:B------:R-:W-:Y:S01]  /*d850*/  STG.E.U16 [R96.64+0x70], R189 ;  /* 0x000070bd60007986 */ /* 0x000fe2000c101510 */
[----:B------:R-:W-:Y:S03]  /*d860*/  HMMA.16816.F32.BF16 R28, R16, R24, R28 ;  /* 0x00000018101c723c */ /* 0x000fe6000004181c */
[----:B------:R-:W-:Y:S04]  /*d870*/  STG.E.U16 [R96.64+0x72], R188 ;  /* 0x000072bc60007986 */ /* 0x000fe8000c101510 */
[----:B------:R-:W-:Y:S01]  /*d880*/  STG.E.U16 [R116.64+0x80], R249 ;  /* 0x000080f974007986 */ /* 0x000fe2000c101510 */
[----:B-1----:R-:W-:Y:S03]  /*d890*/  HMMA.16816.F32.BF16 R40, R84, R32, R40 ;  /* 0x000000205428723c */ /* 0x002fe60000041828 */
[----:B------:R-:W-:Y:S01]  /*d8a0*/  STG.E.U16 [R116.64+0x82], R248 ;  /* 0x000082f874007986 */ /* 0x000fe2000c101510 */
[----:B------:R-:W-:Y:S01]  /*d8b0*/  HSET2.LE.AND R4, R91, R132, PT ;  /* 0x000000845b047233 */ /* 0x000fe20003803000 */
[----:B------:R-:W-:-:S02]  /*d8c0*/  SHF.R.U32.HI R5, RZ, 0x10, R133 ;  /* 0x00000010ff057819 */ /* 0x000fc40000011685 */
[----:B------:R-:W-:Y:S01]  /*d8d0*/  LDSM.16.MT88.4 R152, [R213+0x5c00] ;  /* 0x005c0000d598783b */ /* 0x000fe20000004200 */
[C---:B------:R-:W-:Y:S03]  /*d8e0*/  HMMA.16816.F32.BF16 R68, R16.reuse, R26, R68 ;  /* 0x0000001a1044723c */ /* 0x040fe60000041844 */
[----:B------:R-:W-:Y:S05]  /*d8f0*/  STG.E.U16 [R98.64+0x80], R251 ;  /* 0x000080fb62007986 */ /* 0x000fea000c101510 */
[----:B------:R-:W-:Y:S01]  /*d900*/  HMMA.16816.F32.BF16 R64, R16, R32, R64 ;  /* 0x000000201040723c */ /* 0x000fe20000041840 */
[----:B------:R-:W-:Y:S04]  /*d910*/  STG.E.U16 [R98.64+0x82], R250 ;  /* 0x000082fa62007986 */ /* 0x000fe8000c101510 */
[----:B------:R-:W-:Y:S03]  /*d920*/  STG.E.U16 [R92.64+0x80], R183 ;  /* 0x000080b75c007986 */ /* 0x000fe6000c101510 */
[-C--:B------:R-:W-:Y:S01]  /*d930*/  HMMA.16816.F32.BF16 R36, R84, R34.reuse, R36 ;  /* 0x000000225424723c */ /* 0x080fe20000041824 */
[----:B------:R-:W-:Y:S07]  /*d940*/  STG.E.U16 [R92.64+0x82], R182 ;  /* 0x000082b65c007986 */ /* 0x000fee000c101510 */
[----:B------:R-:W-:Y:S01]  /*d950*/  HMMA.16816.F32.BF16 R60, R16, R34, R60 ;  /* 0x00000022103c723c */ /* 0x000fe2000004183c */
[----:B------:R-:W-:Y:S04]  /*d960*/  STG.E.U16 [R96.64+0x80], R185 ;  /* 0x000080b960007986 */ /* 0x000fe8000c101510 */
[----:B------:R-:W1:Y:S04]  /*d970*/  LDSM.16.MT88.4 R16, [R213+0x5800] ;  /* 0x00580000d510783b */ /* 0x000e680000004200 */
[----:B------:R-:W-:Y:S04]  /*d980*/  STG.E.U16 [R96.64+0x82], R184 ;  /* 0x000082b860007986 */ /* 0x000fe8000c101510 */
[----:B------:R-:W2:Y:S04]  /*d990*/  LDSM.16.MT88.4 R24, [R212+0x5800] ;  /* 0x00580000d418783b */ /* 0x000ea80000004200 */
[----:B------:R-:W-:Y:S04]  /*d9a0*/  STG.E.U16 [R116.64+0x90], R245 ;  /* 0x000090f574007986 */ /* 0x000fe8000c101510 */
[----:B------:R-:W-:Y:S04]  /*d9b0*/  STG.E.U16 [R116.64+0x92], R244 ;  /* 0x000092f474007986 */ /* 0x000fe8000c101510 */
[----:B------:R-:W-:Y:S04]  /*d9c0*/  STG.E.U16 [R98.64+0x90], R247 ;  /* 0x000090f762007986 */ /* 0x000fe8000c101510 */
[----:B------:R-:W-:Y:S04]  /*d9d0*/  STG.E.U16 [R98.64+0x92], R246 ;  /* 0x000092f662007986 */ /* 0x000fe8000c101510 */
[----:B------:R-:W-:Y:S01]  /*d9e0*/  STG.E.U16 [R92.64+0x90], R179 ;  /* 0x000090b35c007986 */ /* 0x000fe2000c101510 */
[----:B------:R-:W-:-:S03]  /*d9f0*/  HSET2.LE.AND R91, R83, R132, PT ;  /* 0x00000084535b7233 */ /* 0x000fc60003803000 */
[----:B------:R-:W-:Y:S01]  /*da00*/  STG.E.U16 [R92.64+0x92], R178 ;  /* 0x000092b25c007986 */ /* 0x000fe2000c101510 */
[----:B------:R-:W-:-:S03]  /*da10*/  LOP3.LUT R83, R4, R141, RZ, 0xc0, !PT ;  /* 0x0000008d04537212 */ /* 0x000fc600078ec0ff */
[----:B------:R-:W-:Y:S04]  /*da20*/  STG.E.U16 [R96.64+0x90], R181 ;  /* 0x000090b560007986 */ /* 0x000fe8000c101510 */
[----:B------:R-:W-:Y:S04]  /*da30*/  STG.E.U16 [R96.64+0x92], R180 ;  /* 0x000092b460007986 */ /* 0x000fe8000c101510 */
[----:B------:R-:W-:Y:S04]  /*da40*/  STG.E.U16 [R116.64+0xa0], R241 ;  /* 0x0000a0f174007986 */ /* 0x000fe8000c101510 */
[----:B------:R-:W-:Y:S04]  /*da50*/  STG.E.U16 [R116.64+0xa2], R240 ;  /* 0x0000a2f074007986 */ /* 0x000fe8000c101510 */
[----:B------:R-:W-:Y:S04]  /*da60*/  STG.E.U16 [R98.64+0xa0], R243 ;  /* 0x0000a0f362007986 */ /* 0x000fe8000c101510 */
[----:B------:R-:W-:Y:S04]  /*da70*/  STG.E.U16 [R98.64+0xa2], R242 ;  /* 0x0000a2f262007986 */ /* 0x000fe8000c101510 */
[----:B------:R-:W-:Y:S01]  /*da80*/  STG.E.U16 [R92.64+0xa0], R175 ;  /* 0x0000a0af5c007986 */ /* 0x000fe2000c101510 */
[----:B------:R-:W-:-:S03]  /*da90*/  LOP3.LUT R4, R133, 0xffff, RZ, 0xc0, !PT ;  /* 0x0000ffff85047812 */ /* 0x000fc600078ec0ff */
[----:B------:R-:W-:Y:S01]  /*daa0*/  STG.E.U16 [R92.64+0xa2], R174 ;  /* 0x0000a2ae5c007986 */ /* 0x000fe2000c101510 */
[C---:B---3--:R-:W-:Y:S03]  /*dab0*/  HMMA.16816.F32.BF16 R48, R80.reuse, R20, R48 ;  /* 0x000000145030723c */ /* 0x048fe60000041830 */
[----:B------:R-:W-:Y:S04]  /*dac0*/  STG.E.U16 [R96.64+0xa0], R177 ;  /* 0x0000a0b160007986 */ /* 0x000fe8000c101510 */
[----:B------:R-:W-:Y:S01]  /*dad0*/  STG.E.U16 [R96.64+0xa2], R176 ;  /* 0x0000a2b060007986 */ /* 0x000fe2000c101510 */
[----:B------:R-:W-:Y:S03]  /*dae0*/  HMMA.16816.F32.BF16 R44, R80, R22, R44 ;  /* 0x00000016502c723c */ /* 0x000fe6000004182c */
[----:B------:R-:W-:Y:S04]  /*daf0*/  STG.E.U16 [R116.64+0xb0], R237 ;  /* 0x0000b0ed74007986 */ /* 0x000fe8000c101510 */
[----:B------:R-:W-:Y:S01]  /*db00*/  STG.E.U16 [R116.64+0xb2], R236 ;  /* 0x0000b2ec74007986 */ /* 0x000fe2000c101510 */
[----:B------:R-:W-:Y:S03]  /*db10*/  HMMA.16816.F32.BF16 R28, R12, R20, R28 ;  /* 0x000000140c1c723c */ /* 0x000fe6000004181c */
[----:B------:R-:W-:Y:S01]  /*db20*/  STG.E.U16 [R98.64+0xb0], R239 ;  /* 0x0000b0ef62007986 */ /* 0x000fe2000c101510 */
[----:B------:R-:W-:-:S03]  /*db30*/  SHF.R.U32.HI R4, RZ, 0x8, R4 ;  /* 0x00000008ff047819 */ /* 0x000fc60000011604 */
[----:B------:R-:W-:Y:S01]  /*db40*/  STG.E.U16 [R98.64+0xb2], R238 ;  /* 0x0000b2ee62007986 */ /* 0x000fe2000c101510 */
[----:B----4-:R-:W-:Y:S01]  /*db50*/  HMMA.16816.F32.BF16 R40, R80, R52, R40 ;  /* 0x000000345028723c */ /* 0x010fe20000041828 */
[----:B------:R-:W-:Y:S02]  /*db60*/  LOP3.LUT R20, R133, 0xff, RZ, 0xc0, !PT ;  /* 0x000000ff85147812 */ /* 0x000fe400078ec0ff */
[----:B------:R-:W-:Y:S01]  /*db70*/  STG.E.U16 [R92.64+0xb0], R168 ;  /* 0x0000b0a85c007986 */ /* 0x000fe2000c101510 */
[----:B------:R-:W-:Y:S02]  /*db80*/  SHF.R.U32.HI R133, RZ, 0x18, R133 ;  /* 0x00000018ff857819 */ /* 0x000fe40000011685 */
[----:B------:R-:W-:Y:S02]  /*db90*/  LOP3.LUT R5, R5, 0xff, RZ, 0xc0, !PT ;  /* 0x000000ff05057812 */ /* 0x000fe400078ec0ff */
[----:B------:R-:W-:Y:S01]  /*dba0*/  HMMA.16816.F32.BF16 R68, R12, R22, R68 ;  /* 0x000000160c44723c */ /* 0x000fe20000041844 */
[----:B------:R-:W-:Y:S01]  /*dbb0*/  STG.E.U16 [R92.64+0xb2], R167 ;  /* 0x0000b2a75c007986 */ /* 0x000fe2000c101510 */
[----:B------:R-:W-:-:S03]  /*dbc0*/  PRMT R4, R20, 0x5410, R4 ;  /* 0x0000541014047816 */ /* 0x000fc60000000004 */
[----:B------:R-:W-:Y:S03]  /*dbd0*/  STG.E.U16 [R96.64+0xb0], R173 ;  /* 0x0000b0ad60007986 */ /* 0x000fe6000c101510 */
[----:B------:R-:W-:Y:S01]  /*dbe0*/  HMMA.16816.F32.BF16 R64, R12, R52, R64 ;  /* 0x000000340c40723c */ /* 0x000fe20000041840 */
[----:B------:R-:W-:Y:S01]  /*dbf0*/  STG.E.U16 [R96.64+0xb2], R172 ;  /* 0x0000b2ac60007986 */ /* 0x000fe2000c101510 */
[----:B------:R-:W-:-:S06]  /*dc00*/  PRMT R5, R5, 0x5410, R133 ;  /* 0x0000541005057816 */ /* 0x000fcc0000000085 */
[-C--:B------:R-:W-:Y:S01]  /*dc10*/  HMMA.16816.F32.BF16 R36, R80, R54.reuse, R36 ;  /* 0x000000365024723c */ /* 0x080fe20000041824 */
[----:B------:R-:W-:Y:S07]  /*dc20*/  STG.E.U16 [R116.64+0xc0], R233 ;  /* 0x0000c0e974007986 */ /* 0x000fee000c101510 */
[----:B------:R-:W-:Y:S01]  /*dc30*/  HMMA.16816.F32.BF16 R60, R12, R54, R60 ;  /* 0x000000360c3c723c */ /* 0x000fe2000004183c */
[----:B------:R-:W-:Y:S04]  /*dc40*/  STG.E.U16 [R116.64+0xc2], R232 ;  /* 0x0000c2e874007986 */ /* 0x000fe8000c101510 */
[----:B------:R-:W-:Y:S04]  /*dc50*/  STG.E.U16 [R98.64+0xc0], R235 ;  /* 0x0000c0eb62007986 */ /* 0x000fe8000c101510 */
[----:B------:R-:W-:Y:S01]  /*dc60*/  STG.E.U16 [R98.64+0xc2], R234 ;  /* 0x0000c2ea62007986 */ /* 0x000fe2000c101510 */
[----:B------:R-:W-:-:S03]  /*dc70*/  HSET2.LE.AND R90, R90, R132, PT ;  /* 0x000000845a5a7233 */ /* 0x000fc60003803000 */
[----:B------:R-:W3:Y:S01]  /*dc80*/  LDSM.16.MT88.4 R12, [R212+0x5c00] ;  /* 0x005c0000d40c783b */ /* 0x000ee20000004200 */
[----:B------:R-:W-:-:S03]  /*dc90*/  HSET2.LE.AND R4, R4, R132, PT ;  /* 0x0000008404047233 */ /* 0x000fc60003803000 */
[----:B------:R4:W-:Y:S01]  /*dca0*/  STG.E.U16 [R92.64+0xc0], R131 ;  /* 0x0000c0835c007986 */ /* 0x0009e2000c101510 */
[----:B------:R-:W-:-:S03]  /*dcb0*/  HSET2.LE.AND R5, R5, R132, PT ;  /* 0x0000008405057233 */ /* 0x000fc60003803000 */
[----:B------:R4:W-:Y:S04]  /*dcc0*/  STG.E.U16 [R92.64+0xc2], R130 ;  /* 0x0000c2825c007986 */ /* 0x0009e8000c101510 */
[----:B------:R4:W-:Y:S04]  /*dcd0*/  STG.E.U16 [R96.64+0xc0], R166 ;  /* 0x0000c0a660007986 */ /* 0x0009e8000c101510 */
[----:B------:R4:W-:Y:S04]  /*dce0*/  STG.E.U16 [R96.64+0xc2], R165 ;  /* 0x0000c2a560007986 */ /* 0x0009e8000c101510 */
[----:B------:R4:W-:Y:S04]  /*dcf0*/  STG.E.U16 [R116.64+0xd0], R229 ;  /* 0x0000d0e574007986 */ /* 0x0009e8000c101510 */
[----:B------:R4:W-:Y:S01]  /*dd00*/  STG.E.U16 [R116.64+0xd2], R228 ;  /* 0x0000d2e474007986 */ /* 0x0009e2000c101510 */
[----:B------:R-:W-:-:S03]  /*dd10*/  LOP3.LUT R90, R90, R138, RZ, 0xc0, !PT ;  /* 0x0000008a5a5a7212 */ /* 0x000fc600078ec0ff */
[----:B------:R4:W-:Y:S01]  /*dd20*/  STG.E.U16 [R98.64+0xd0], R231 ;  /* 0x0000d0e762007986 */ /* 0x0009e2000c101510 */
[----:B------:R-:W-:-:S03]  /*dd30*/  LOP3.LUT R91, R91, R139, RZ, 0xc0, !PT ;  /* 0x0000008b5b5b7212 */ /* 0x000fc600078ec0ff */
[----:B------:R4:W-:Y:S01]  /*dd40*/  STG.E.U16 [R98.64+0xd2], R230 ;  /* 0x0000d2e662007986 */ /* 0x0009e2000c101510 */
[----:B------:R-:W-:Y:S02]  /*dd50*/  LOP3.LUT R88, R4, R88, RZ, 0xc0, !PT ;  /* 0x0000005804587212 */ /* 0x000fe400078ec0ff */
[----:B------:R-:W-:Y:S01]  /*dd60*/  LOP3.LUT R89, R5, R89, RZ, 0xc0, !PT ;  /* 0x0000005905597212 */ /* 0x000fe200078ec0ff */
[----:B------:R4:W-:Y:S04]  /*dd70*/  STG.E.U16 [R92.64+0xd0], R127 ;  /* 0x0000d07f5c007986 */ /* 0x0009e8000c101510 */
[----:B------:R4:W-:Y:S04]  /*dd80*/  STG.E.U16 [R92.64+0xd2], R126 ;  /* 0x0000d27e5c007986 */ /* 0x0009e8000c101510 */
[----:B------:R4:W-:Y:S04]  /*dd90*/  STG.E.U16 [R96.64+0xd0], R129 ;  /* 0x0000d08160007986 */ /* 0x0009e8000c101510 */
[----:B------:R4:W-:Y:S04]  /*dda0*/  STG.E.U16 [R96.64+0xd2], R128 ;  /* 0x0000d28060007986 */ /* 0x0009e8000c101510 */
[----:B------:R4:W-:Y:S04]  /*ddb0*/  STG.E.U16 [R116.64+0xe0], R225 ;  /* 0x0000e0e174007986 */ /* 0x0009e8000c101510 */
[----:B------:R4:W-:Y:S01]  /*ddc0*/  STG.E.U16 [R116.64+0xe2], R224 ;  /* 0x0000e2e074007986 */ /* 0x0009e2000c101510 */
[C---:B-1----:R-:W-:Y:S03]  /*ddd0*/  HMMA.16816.F32.BF16 R48, R88.reuse, R16, R48 ;  /* 0x000000105830723c */ /* 0x042fe60000041830 */
[----:B------:R4:W-:Y:S04]  /*dde0*/  STG.E.U16 [R98.64+0xe0], R227 ;  /* 0x0000e0e362007986 */ /* 0x0009e8000c101510 */
[----:B------:R4:W-:Y:S01]  /*ddf0*/  STG.E.U16 [R98.64+0xe2], R226 ;  /* 0x0000e2e262007986 */ /* 0x0009e2000c101510 */
[----:B------:R-:W-:Y:S03]  /*de00*/  HMMA.16816.F32.BF16 R44, R88, R18, R44 ;  /* 0x00000012582c723c */ /* 0x000fe6000004182c */
[----:B------:R4:W-:Y:S04]  /*de10*/  STG.E.U16 [R92.64+0xe0], R123 ;  /* 0x0000e07b5c007986 */ /* 0x0009e8000c101510 */
[----:B------:R4:W-:Y:S01]  /*de20*/  STG.E.U16 [R92.64+0xe2], R122 ;  /* 0x0000e27a5c007986 */ /* 0x0009e2000c101510 */
[----:B------:R-:W-:Y:S03]  /*de30*/  HMMA.16816.F32.BF16 R28, R8, R16, R28 ;  /* 0x00000010081c723c */ /* 0x000fe6000004181c */
[----:B------:R4:W-:Y:S04]  /*de40*/  STG.E.U16 [R96.64+0xe0], R125 ;  /* 0x0000e07d60007986 */ /* 0x0009e8000c101510 */
[----:B------:R4:W-:Y:S01]  /*de50*/  STG.E.U16 [R96.64+0xe2], R124 ;  /* 0x0000e27c60007986 */ /* 0x0009e2000c101510 */
[----:B--2---:R-:W-:Y:S03]  /*de60*/  HMMA.16816.F32.BF16 R40, R88, R24, R40 ;  /* 0x000000185828723c */ /* 0x004fe60000041828 */
[----:B------:R4:W-:Y:S05]  /*de70*/  STG.E.U16 [R116.64+0xf0], R221 ;  /* 0x0000f0dd74007986 */ /* 0x0009ea000c101510 */
[C---:B------:R-:W-:Y:S01]  /*de80*/  HMMA.16816.F32.BF16 R68, R8.reuse, R18, R68 ;  /* 0x000000120844723c */ /* 0x040fe20000041844 */
[----:B------:R4:W-:Y:S04]  /*de90*/  STG.E.U16 [R116.64+0xf2], R220 ;  /* 0x0000f2dc74007986 */ /* 0x0009e8000c101510 */
[----:B------:R4:W-:Y:S03]  /*dea0*/  STG.E.U16 [R98.64+0xf0], R223 ;  /* 0x0000f0df62007986 */ /* 0x0009e6000c101510 */
[----:B------:R-:W-:Y:S01]  /*deb0*/  HMMA.16816.F32.BF16 R64, R8, R24, R64 ;  /* 0x000000180840723c */ /* 0x000fe20000041840 */
[----:B------:R4:W-:Y:S07]  /*dec0*/  STG.E.U16 [R98.64+0xf2], R222 ;  /* 0x0000f2de62007986 */ /* 0x0009ee000c101510 */
[-C--:B------:R-:W-:Y:S01]  /*ded0*/  HMMA.16816.F32.BF16 R36, R88, R26.reuse, R36 ;  /* 0x0000001a5824723c */ /* 0x080fe20000041824 */
[----:B------:R4:W-:Y:S07]  /*dee0*/  STG.E.U16 [R92.64+0xf0], R119 ;  /* 0x0000f0775c007986 */ /* 0x0009ee000c101510 */
[----:B------:R-:W-:Y:S01]  /*def0*/  HMMA.16816.F32.BF16 R60, R8, R26, R60 ;  /* 0x0000001a083c723c */ /* 0x000fe2000004183c */
[----:B------:R4:W-:Y:S04]  /*df00*/  STG.E.U16 [R92.64+0xf2], R118 ;  /* 0x0000f2765c007986 */ /* 0x0009e8000c101510 */
[----:B------:R4:W-:Y:S01]  /*df10*/  STG.E.U16 [R96.64+0xf0], R121 ;  /* 0x0000f07960007986 */ /* 0x0009e2000c101510 */
[----:B------:R-:W-:-:S03]  /*df20*/  HSET2.LE.AND R137, R137, R132, PT ;  /* 0x0000008489897233 */ /* 0x000fc60003803000 */
[----:B------:R4:W-:Y:S01]  /*df30*/  STG.E.U16 [R96.64+0xf2], R120 ;  /* 0x0000f27860007986 */ /* 0x0009e2000c101510 */
[--C-:B------:R-:W-:Y:S02]  /*df40*/  HSET2.LE.AND R136, R136, R132.reuse, PT ;  /* 0x0000008488887233 */ /* 0x100fe40003803000 */
[--C-:B------:R-:W-:Y:S02]  /*df50*/  HSET2.LE.AND R135, R135, R132.reuse, PT ;  /* 0x0000008487877233 */ /* 0x100fe40003803000 */
[----:B------:R-:W-:Y:S01]  /*df60*/  HSET2.LE.AND R134, R134, R132, PT ;  /* 0x0000008486867233 */ /* 0x000fe20003803000 */
[----:B------:R-:W-:Y:S02]  /*df70*/  LOP3.LUT R148, R137, R148, RZ, 0xc0, !PT ;  /* 0x0000009489947212 */ /* 0x000fe400078ec0ff */
[----:B------:R-:W-:Y:S02]  /*df80*/  LOP3.LUT R149, R136, R149, RZ, 0xc0, !PT ;  /* 0x0000009588957212 */ /* 0x000fe400078ec0ff */
[----:B------:R-:W-:-:S02]  /*df90*/  LOP3.LUT R150, R135, R150, RZ, 0xc0, !PT ;  /* 0x0000009687967212 */ /* 0x000fc400078ec0ff */
[----:B------:R-:W-:Y:S01]  /*dfa0*/  LOP3.LUT R151, R134, R151, RZ, 0xc0, !PT ;  /* 0x0000009786977212 */ /* 0x000fe200078ec0ff */
[-C--:B------:R-:W-:Y:S08]  /*dfb0*/  HMMA.16816.F32.BF16 R144, R160, R152.reuse, R28 ;  /* 0x00000098a090723c */ /* 0x080ff0000004181c */
[C---:B------:R-:W-:Y:S08]  /*dfc0*/  HMMA.16816.F32.BF16 R132, R148.reuse, R152, R48 ;  /* 0x000000989484723c */ /* 0x040ff00000041830 */
[C---:B------:R-:W-:Y:S08]  /*dfd0*/  HMMA.16816.F32.BF16 R136, R148.reuse, R154, R44 ;  /* 0x0000009a9488723c */ /* 0x040ff0000004182c */
[----:B---3--:R-:W-:Y:S08]  /*dfe0*/  HMMA.16816.F32.BF16 R140, R148, R12, R40 ;  /* 0x0000000c948c723c */ /* 0x008ff00000041828 */
[C---:B------:R-:W-:Y:S08]  /*dff0*/  HMMA.16816.F32.BF16 R152, R160.reuse, R154, R68 ;  /* 0x0000009aa098723c */ /* 0x040ff00000041844 */
[----:B------:R-:W-:Y:S08]  /*e000*/  HMMA.16816.F32.BF16 R156, R160, R12, R64 ;  /* 0x0000000ca09c723c */ /* 0x000ff00000041840 */
[-C--:B------:R-:W-:Y:S08]  /*e010*/  HMMA.16816.F32.BF16 R148, R148, R14.reuse, R36 ;  /* 0x0000000e9494723c */ /* 0x080ff00000041824 */
[----:B------:R-:W-:Y:S01]  /*e020*/  HMMA.16816.F32.BF16 R160, R160, R14, R60 ;  /* 0x0000000ea0a0723c */ /* 0x000fe2000004183c */
[----:B------:R-:W-:Y:S07]  /*e030*/  @!P0 BRA `(.L_x_549) ;  /* 0x0000b09000008947 */ /* 0x000fee0003800000 */
[----:B----4-:R-:W-:Y:S01]  /*e040*/  IADD3 R4, P0, R116, -0x100, RZ ;  /* 0xffffff0074047810 */ /* 0x010fe20007f1e0ff */
[----:B------:R-:W-:Y:S01]  /*e050*/  IMAD.MOV.U32 R166, RZ, RZ, R0 ;  /* 0x000000ffffa67224 */ /* 0x000fe200078e0000 */
[----:B-----5:R-:W-:Y:S01]  /*e060*/  MOV R165, R2 ;  /* 0x0000000200a57202 */ /* 0x020fe20000000f00 */
[----:B------:R-:W-:Y:S01]  /*e070*/  UIADD3 UR17, UR6, -0x2, URZ ;  /* 0xfffffffe06117890 */ /* 0x000fe2000fffe03f */
[----:B------:R-:W-:Y:S01]  /*e080*/  IADD3.X R0, R117, -0x1, RZ, P0, !PT ;  /* 0xffffffff75007810 */ /* 0x000fe200007fe4ff */
[----:B------:R1:W-:Y:S01]  /*e090*/  STL [R1+0x1e8], R4 ;  /* 0x0001e80401007387 */ /* 0x0003e20000100800 */
[----:B------:R-:W2:Y:S01]  /*e0a0*/  LDC.U8 R2, c[0x0][0x2d8] ;  /* 0x0000b600ff027b82 */ /* 0x000ea20000000000 */
[----:B------:R-:W-:Y:S01]  /*e0b0*/  IMAD.WIDE.U32 R10, R100, -0x326172a9, RZ ;  /* 0xcd9e8d57640a7825 */ /* 0x000fe200078e00ff */
[----:B------:R-:W-:Y:S01]  /*e0c0*/  MOV R168, R3 ;  /* 0x0000000300a87202 */ /* 0x000fe20000000f00 */
[----:B------:R3:W-:Y:S01]  /*e0d0*/  STL [R1+0x1ec], R0 ;  /* 0x0001ec0001007387 */ /* 0x0007e20000100800 */
[----:B------:R-:W-:Y:S01]  /*e0e0*/  MOV R167, R164 ;  /* 0x000000a400a77202 */ /* 0x000fe20000000f00 */
[----:B------:R-:W-:Y:S01]  /*e0f0*/  IMAD.WIDE.U32 R8, R101, -0x326172a9, RZ ;  /* 0xcd9e8d5765087825 */ /* 0x000fe200078e00ff */
[----:B------:R-:W-:Y:S01]  /*e100*/  ULDC.64 UR26, c[0x0][0x118] ;  /* 0x00004600001a7ab9 */ /* 0x000fe20000000a00 */
[----:B------:R-:W4:Y:S01]  /*e110*/  LDL.64 R96, [R1+0x1a0] ;  /* 0x0001a00001607983 */ /* 0x000f220000100a00 */
[----:B------:R-:W-:Y:S01]  /*e120*/  ULDC.U8 UR16, c[0x0][0x2d8] ;  /* 0x0000b60000107ab9 */ /* 0x000fe20000000000 */
[----:B------:R-:W-:Y:S01]  /*e130*/  IMAD.WIDE.U32 R12, R6, -0x2daee0ad, RZ ;  /* 0xd2511f53060c7825 */ /* 0x000fe200078e00ff */
[-C--:B------:R-:W-:Y:S01]  /*e140*/  LOP3.LUT R3, R11, R7.reuse, RZ, 0x3c, !PT ;  /* 0x000000070b037212 */ /* 0x080fe200078e3cff */
[----:B------:R-:W-:Y:S01]  /*e150*/  STL.64 [R1+0x1c8], R10 ;  /* 0x0001c80a01007387 */ /* 0x000fe20000100a00 */
[----:B------:R-:W-:Y:S01]  /*e160*/  LOP3.LUT R7, R9, R7, RZ, 0x3c, !PT ;  /* 0x0000000709077212 */ /* 0x000fe200078e3cff */
[----:B------:R-:W-:-:S02]  /*e170*/  ULDC.64 UR6, c[0x0][0x1a0] ;  /* 0x0000680000067ab9 */ /* 0x000fc40000000a00 */
[----:B------:R-:W-:Y:S01]  /*e180*/  STL.64 [R1+0x1b8], R8 ;  /* 0x0001b80801007387 */ /* 0x000fe20000100a00 */
[----:B-1----:R-:W-:Y:S01]  /*e190*/  MOV R4, c[0x0][0x228] ;  /* 0x00008a0000047a02 */ /* 0x002fe20000000f00 */
[----:B---3--:R-:W-:-:S04]  /*e1a0*/  IMAD.MOV.U32 R0, RZ, RZ, c[0x0][0x1a4] ;  /* 0x00006900ff007624 */ /* 0x008fc800078e00ff */
[----:B------:R-:W-:Y:S01]  /*e1b0*/  IMAD.SHL.U32 R5, R4, 0x8, RZ ;  /* 0x0000000804057824 */ /* 0x000fe200078e00ff */
[----:B------:R-:W-:Y:S01]  /*e1c0*/  STL.64 [R1+0x1d0], R12 ;  /* 0x0001d00c01007387 */ /* 0x000fe20000100a00 */
[----:B--2---:R-:W-:Y:S02]  /*e1d0*/  PRMT R6, R2, 0x7054, R2 ;  /* 0x0000705402067816 */ /* 0x004fe40000000002 */
[----:B----4-:R-:W-:-:S13]  /*e1e0*/  ISETP.GE.AND P1, PT, R96, c[0x0][0x220], PT ;  /* 0x0000880060007a0c */ /* 0x010fda0003f26270 */
[----:B------:R-:W-:-:S05]  /*e1f0*/  @!P1 IMAD R0, R0, 0x60, RZ ;  /* 0x0000006000009824 */ /* 0x000fca00078e02ff */
[----:B------:R1:W-:Y:S02]  /*e200*/  @!P1 STL [R1+0x198], R0 ;  /* 0x0001980001009387 */ /* 0x0003e40000100800 */
[----:B-1----:R-:W-:Y:S02]  /*e210*/  IMAD R0, R4, 0x38, R5 ;  /* 0x0000003804007824 */ /* 0x002fe400078e0205 */
[----:B------:R-:W-:-:S04]  /*e220*/  IMAD.WIDE.U32 R4, R3, -0x2daee0ad, RZ ;  /* 0xd2511f5303047825 */ /* 0x000fc800078e00ff */
[----:B------:R-:W-:Y:S01]  /*e230*/  IMAD.WIDE.U32 R2, R7, -0x2daee0ad, RZ ;  /* 0xd2511f5307027825 */ /* 0x000fe200078e00ff */
[----:B------:R1:W-:Y:S04]  /*e240*/  STL.64 [R1+0x1c0], R4 ;  /* 0x0001c00401007387 */ /* 0x0003e80000100a00 */
[----:B------:R1:W-:Y:S01]  /*e250*/  STL.64 [R1+0x1b0], R2 ;  /* 0x0001b00201007387 */ /* 0x0003e20000100a00 */
[----:B------:R-:W-:Y:S01]  /*e260*/  IADD3 R0, R0, 0x1, RZ ;  /* 0x0000000100007810 */ /* 0x000fe20007ffe0ff */
[----:B------:R-:W-:Y:S05]  /*e270*/  BRA `(.L_x_550) ;  /* 0x000003b000007947 */ /* 0x000fea0003800000 */
.L_x_552:
        /* <DEDUP_REMOVED lines=15> */
[C---:B--2---:R-:W-:Y:S04]  /*e370*/  LEA R174, P0, R2.reuse, R190, 0x7 ;  /* 0x000000be02ae7211 */ /* 0x044fe800078038ff */
[----:B---3--:R-:W-:Y:S01]  /*e380*/  LEA.HI.X R175, R2, R189, R0, 0x7, P0 ;  /* 0x000000bd02af7211 */ /* 0x008fe200000f3c00 */
[----:B------:R-:W-:Y:S01]  /*e390*/  @!P1 IMAD.MOV.U32 R0, RZ, RZ, c[0x0][0x19c] ;  /* 0x00006700ff009624 */ /* 0x000fe200078e00ff */
[C---:B------:R-:W-:Y:S04]  /*e3a0*/  @!P1 LEA R2, P0, R174.reuse, c[0x0][0x168], 0x1 ;  /* 0x00005a00ae029a11 */ /* 0x040fe800078008ff */
[--C-:B------:R-:W-:Y:S05]  /*e3b0*/  @!P1 LEA.HI.X R3, R174, c[0x0][0x16c], R175.reuse, 0x1, P0 ;  /* 0x00005b00ae039a11 */ /* 0x100fea00000f0caf */
[----:B------:R-:W-:Y:S01]  /*e3c0*/  @!PT LDS RZ, [RZ] ;  /* 0x00000000fffff984 */ /* 0x000fe20000000800 */
[----:B------:R-:W-:Y:S01]  /*e3d0*/  @!PT LDS RZ, [RZ] ;  /* 0x00000000fffff984 */ /* 0x000fe20000000800 */
[----:B------:R-:W-:Y:S01]  /*e3e0*/  @!PT LDS RZ, [RZ] ;  /* 0x00000000fffff984 */ /* 0x000fe20000000800 */
[----:B------:R2:W-:Y:S04]  /*e3f0*/  @!P1 LDGSTS.E.BYPASS.LTC128B.128 [R164+0x2000], [R2.64] ;  /* 0x0200000002a49fae */ /* 0x0005e8000b901d5a */
[----:B------:R1:W-:Y:S01]  /*e400*/  @P1 STS.128 [R164+0x2800], RZ ;  /* 0x002800ffa4001388 */ /* 0x0003e20000000c00 */
[----:B--2---:R-:W-:Y:S05]  /*e410*/  @!P1 IMAD.MOV.U32 R2, RZ, RZ, c[0x0][0x198] ;  /* 0x00006600ff029624 */ /* 0x004fea00078e00ff */
[CC--:B------:R-:W-:Y:S04]  /*e420*/  @!P1 LEA R3, P0, R2.reuse, R174.reuse, 0x5 ;  /* 0x000000ae02039211 */ /* 0x0c0fe800078028ff */
[-C--:B------:R-:W-:Y:S02]  /*e430*/  @!P1 LEA.HI.X R0, R2, R175.reuse, R0, 0x5, P0 ;  /* 0x000000af02009211 */ /* 0x080fe400000f2c00 */
[C---:B------:R-:W-:Y:S04]  /*e440*/  @!P1 LEA R2, P0, R3.reuse, c[0x0][0x168], 0x1 ;  /* 0x00005a0003029a11 */ /* 0x040fe800078008ff */
[----:B------:R-:W-:Y:S01]  /*e450*/  @!P1 LEA.HI.X R3, R3, c[0x0][0x16c], R0, 0x1, P0 ;  /* 0x00005b0003039a11 */ /* 0x000fe200000f0c00 */
[----:B------:R-:W-:Y:S04]  /*e460*/  @!P1 IMAD.MOV.U32 R0, RZ, RZ, c[0x0][0x19c] ;  /* 0x00006700ff009624 */ /* 0x000fe800078e00ff */
[----:B------:R-:W-:Y:S01]  /*e470*/  @!PT LDS RZ, [RZ] ;  /* 0x00000000fffff984 */ /* 0x000fe20000000800 */
[----:B------:R-:W-:Y:S01]  /*e480*/  @!PT LDS RZ, [RZ] ;  /* 0x00000000fffff984 */ /* 0x000fe20000000800 */
[----:B------:R-:W-:Y:S01]  /*e490*/  @!PT LDS RZ, [RZ] ;  /* 0x00000000fffff984 */ /* 0x000fe20000000800 */
[----:B------:R2:W-:Y:S04]  /*e4a0*/  @!P1 LDGSTS.E.BYPASS.LTC128B.128 [R164+0x2800], [R2.64] ;  /* 0x0280000002a49fae */ /* 0x0005e8000b901d5a */
[----:B------:R1:W-:Y:S01]  /*e4b0*/  @P1 STS.128 [R164+0x3000], RZ ;  /* 0x003000ffa4001388 */ /* 0x0003e20000000c00 */
[----:B--2---:R-:W-:Y:S05]  /*e4c0*/  @!P1 IMAD.MOV.U32 R2, RZ, RZ, c[0x0][0x198] ;  /* 0x00006600ff029624 */ /* 0x004fea00078e00ff */
[C---:B------:R-:W-:Y:S04]  /*e4d0*/  @!P1 LEA R3, P0, R2.reuse, R174, 0x6 ;  /* 0x000000ae02039211 */ /* 0x040fe800078030ff */
[----:B------:R-:W-:Y:S02]  /*e4e0*/  @!P1 LEA.HI.X R0, R2, R175, R0, 0x6, P0 ;  /* 0x000000af02009211 */ /* 0x000fe400000f3400 */
[C---:B------:R-:W-:Y:S04]  /*e4f0*/  @!P1 LEA R2, P0, R3.reuse, c[0x0][0x168], 0x1 ;  /* 0x00005a0003029a11 */ /* 0x040fe800078008ff */
[----:B------:R-:W-:Y:S01]  /*e500*/  @!P1 LEA.HI.X R3, R3, c[0x0][0x16c], R0, 0x1, P0 ;  /* 0x00005b0003039a11 */ /* 0x000fe200000f0c00 */
[----:B------:R-:W-:Y:S04]  /*e510*/  @!P1 IMAD.MOV.U32 R0, RZ, RZ, c[0x0][0x198] ;  /* 0x00006600ff009624 */ /* 0x000fe800078e00ff */
[----:B------:R-:W-:Y:S01]  /*e520*/  @!PT LDS RZ, [RZ] ;  /* 0x00000000fffff984 */ /* 0x000fe20000000800 */
[----:B------:R-:W-:Y:S01]  /*e530*/  @!PT LDS RZ, [RZ] ;  /* 0x00000000fffff984 */ /* 0x000fe20000000800 */
[----:B------:R-:W-:Y:S01]  /*e540*/  @!PT LDS RZ, [RZ] ;  /* 0x00000000fffff984 */ /* 0x000fe20000000800 */
[----:B------:R2:W-:Y:S01]  /*e550*/  @!P1 LDGSTS.E.BYPASS.LTC128B.128 [R164+0x3000], [R2.64] ;  /* 0x0300000002a49fae */ /* 0x0005e2000b901d5a */
[----:B------:R-:W-:Y:S03]  /*e560*/  @!P1 IMAD.WIDE.U32 R174, R0, 0x60, R174 ;  /* 0x0000006000ae9825 */ /* 0x000fe600078e00ae */
[----:B------:R1:W-:Y:S01]  /*e570*/  @P1 STS.128 [R164+0x3800], RZ ;  /* 0x003800ffa4001388 */ /* 0x0003e20000000c00 */
[----:B------:R-:W-:Y:S04]  /*e580*/  @!P1 IMAD.MOV.U32 R0, RZ, RZ, c[0x0][0x19c] ;  /* 0x00006700ff009624 */ /* 0x000fe800078e00ff */
[----:B------:R-:W-:Y:S04]  /*e590*/  @!P1 IMAD R0, R0, 0x60, RZ ;  /* 0x0000006000009824 */ /* 0x000fe800078e02ff */
[----:B------:R-:W-:Y:S01]  /*e5a0*/  @!P1 IMAD.IADD R0, R0, 0x1, R175 ;  /* 0x0000000100009824 */ /* 0x000fe200078e02af */
[C---:B--2---:R-:W-:Y:S04]  /*e5b0*/  @!P1 LEA R2, P0, R174.reuse, c[0x0][0x168], 0x1 ;  /* 0x00005a00ae029a11 */ /* 0x044fe800078008ff */
[----:B------:R-:W-:Y:S05]  /*e5c0*/  @!P1 LEA.HI.X R3, R174, c[0x0][0x16c], R0, 0x1, P0 ;  /* 0x00005b00ae039a11 */ /* 0x000fea00000f0c00 */
[----:B------:R-:W-:Y:S01]  /*e5d0*/  @!PT LDS RZ, [RZ] ;  /* 0x00000000fffff984 */ /* 0x000fe20000000800 */
[----:B------:R-:W-:Y:S01]  /*e5e0*/  @!PT LDS RZ, [RZ] ;  /* 0x00000000fffff984 */ /* 0x000fe20000000800 */
[----:B------:R-:W-:Y:S01]  /*e5f0*/  @!PT LDS RZ, [RZ] ;  /* 0x00000000fffff984 */ /* 0x000fe20000000800 */
[----:B------:R1:W-:Y:S04]  /*e600*/  @!P1 LDGSTS.E.BYPASS.LTC128B.128 [R164+0x3800], [R2.64] ;  /* 0x0380000002a49fae */ /* 0x0003e8000b901d5a */
[----:B------:R-:W0:Y:S01]  /*e610*/  LDGDEPBAR ;  /* 0x00000000000079af */ /* 0x000e220000000000 */
[----:B------:R-:W-:-:S05]  /*e620*/  BRA `(.L_x_551) ;  /* 0x0000097000007947 */ /* 0x000fca0003800000 */
.L_x_550:
[----:B------:R-:W2:Y:S01]  /*e630*/  LDL R164, [R1+0x178] ;  /* 0x0001780001a47983 */ /* 0x000ea20000100800 */
[----:B------:R-:W-:Y:S04]  /*e640*/  DEPBAR.LE SB0, 0x0 ;  /* 0x000080000000791a */ /* 0x000fe80000000000 */
[----:B------:R-:W-:Y:S01]  /*e650*/  USHF.R.S32.HI UR4, URZ, 0x1f, UR17 ;  /* 0x0000001f3f047899 */ /* 0x000fe20008011411 */
[----:B-1----:R-:W3:Y:S01]  /*e660*/  LDL.64 R2, [R1+0x180] ;  /* 0x0001800001027983 */ /* 0x002ee20000100a00 */
[----:B------:R-:W-:Y:S01]  /*e670*/  UIMAD.WIDE.U32 UR24, UR17, UR6, URZ ;  /* 0x00000006111872a5 */ /* 0x000fe2000f8e003f */
[----:B------:R-:W-:Y:S01]  /*e680*/  IMAD.MOV.U32 R8, RZ, RZ, c[0x0][0x1a0] ;  /* 0x00006800ff087624 */ /* 0x000fe200078e00ff */
[----:B------:R-:W-:Y:S01]  /*e690*/  UIMAD UR4, UR4, UR6, URZ ;  /* 0x00000006040472a4 */ /* 0x000fe2000f8e023f */
[----:B------:R-:W-:Y:S01]  /*e6a0*/  IMAD.MOV.U32 R15, RZ, RZ, c[0x0][0x1a4] ;  /* 0x00006900ff0f7624 */ /* 0x000fe200078e00ff */
[----:B------:R-:W-:Y:S01]  /*e6b0*/  UISETP.GE.AND UP0, UPT, UR17, 0x1, UPT ;  /* 0x000000011100788c */ /* 0x000fe2000bf06270 */
[----:B------:R-:W4:Y:S01]  /*e6c0*/  LDL R9, [R1+0x174] ;  /* 0x0001740001097983 */ /* 0x000f220000100800 */
[----:B------:R-:W-:Y:S01]  /*e6d0*/  UIMAD UR4, UR17, UR7, UR4 ;  /* 0x00000007110472a4 */ /* 0x000fe2000f8e0204 */
[----:B------:R-:W-:Y:S02]  /*e6e0*/  IMAD.U32 R4, RZ, RZ, UR24 ;  /* 0x00000018ff047e24 */ /* 0x000fe4000f8e00ff */
[----:B------:R-:W-:Y:S01]  /*e6f0*/  IMAD.U32 R5, RZ, RZ, UR25 ;  /* 0x00000019ff057e24 */ /* 0x000fe2000f8e00ff */
[----:B------:R-:W-:Y:S01]  /*e700*/  UIADD3 UR4, UR25, UR4, URZ ;  /* 0x0000000419047290 */ /* 0x000fe2000fffe03f */
[----:B------:R-:W5:Y:S05]  /*e710*/  LDL R14, [R1+0x198] ;  /* 0x00019800010e7983 */ /* 0x000f6a0000100800 */
[----:B------:R-:W-:Y:S01]  /*e720*/  IMAD.U32 R0, RZ, RZ, UR4 ;  /* 0x00000004ff007e24 */ /* 0x000fe2000f8e00ff */
[----:B------:R-:W-:Y:S06]  /*e730*/  BAR.SYNC.DEFER_BLOCKING 0x0 ;  /* 0x0000000000007b1d */ /* 0x000fec0000010000 */
[----:B--2---:R-:W-:Y:S01]  /*e740*/  @P1 STS [R164+0x4000], RZ ;  /* 0x004000ffa4001388 */ /* 0x004fe20000000800 */
[----:B---3--:R-:W-:Y:S05]  /*e750*/  LEA R6, P2, R4, R2, 0x7 ;  /* 0x0000000204067211 */ /* 0x008fea00078438ff */
[----:B------:R-:W-:Y:S01]  /*e760*/  @P1 STS [R164+0x4004], RZ ;  /* 0x004004ffa4001388 */ /* 0x000fe20000000800 */
[----:B------:R-:W-:Y:S01]  /*e770*/  IMAD.MOV.U32 R3, RZ, RZ, c[0x0][0x1a0] ;  /* 0x00006800ff037624 */ /* 0x000fe200078e00ff */
[----:B------:R-:W-:Y:S02]  /*e780*/  @!P1 LEA R12, P4, R6, c[0x0][0x170], 0x1 ;  /* 0x00005c00060c9a11 */ /* 0x000fe400078808ff */
[----:B----4-:R-:W-:Y:S02]  /*e790*/  LEA.HI.X R7, R4, R9, R0, 0x7, P2 ;  /* 0x0000000904077211 */ /* 0x010fe400010f3c00 */
[----:B------:R-:W-:Y:S01]  /*e7a0*/  @P1 STS.64 [R164+0x4008], RZ ;  /* 0x004008ffa4001388 */ /* 0x000fe20000000a00 */
        /* <DEDUP_REMOVED lines=11> */
[C---:B------:R-:W-:Y:S01]  /*e860*/  @!P1 LEA R8, P0, R4.reuse, c[0x0][0x170], 0x1 ;  /* 0x00005c0004089a11 */ /* 0x040fe200078008ff */
[----:B------:R-:W-:Y:S01]  /*e870*/  @P1 STS.128 [R164+0x4800], RZ ;  /* 0x004800ffa4001388 */ /* 0x000fe20000000c00 */
[----:B------:R-:W-:Y:S01]  /*e880*/  @!P1 LEA.HI.X R3, R3, R7, R15, 0x6, P2 ;  /* 0x0000000703039211 */ /* 0x000fe200010f340f */
[----:B------:R-:W-:Y:S03]  /*e890*/  IMAD.MOV.U32 R15, RZ, RZ, c[0x0][0x1a0] ;  /* 0x00006800ff0f7624 */ /* 0x000fe600078e00ff */
[----:B------:R-:W-:Y:S01]  /*e8a0*/  @!P1 LEA.HI.X R9, R4, c[0x0][0x174], R3, 0x1, P0 ;  /* 0x00005d0004099a11 */ /* 0x000fe200000f0c03 */
[----:B------:R-:W-:Y:S01]  /*e8b0*/  @!PT LDS RZ, [RZ] ;  /* 0x00000000fffff984 */ /* 0x000fe20000000800 */
[----:B------:R-:W-:Y:S01]  /*e8c0*/  @!PT LDS RZ, [RZ] ;  /* 0x00000000fffff984 */ /* 0x000fe20000000800 */
[----:B------:R-:W-:Y:S01]  /*e8d0*/  @!PT LDS RZ, [RZ] ;  /* 0x00000000fffff984 */ /* 0x000fe20000000800 */
[----:B------:R2:W-:Y:S01]  /*e8e0*/  @!P1 LDGSTS.E.BYPASS.LTC128B.128 [R164+0x4800], [R10.64] ;  /* 0x048000000aa49fae */ /* 0x0005e2000b901d5a */
[----:B------:R-:W-:Y:S04]  /*e8f0*/  @!P1 IMAD.WIDE.U32 R6, R15, 0x60, R6 ;  /* 0x000000600f069825 */ /* 0x000fe800078e0006 */
[----:B-----5:R-:W-:Y:S01]  /*e900*/  @!P1 IMAD.IADD R0, R14, 0x1, R7 ;  /* 0x000000010e009824 */ /* 0x020fe200078e0207 */
[----:B------:R-:W-:Y:S01]  /*e910*/  @P1 STS.128 [R164+0x5000], RZ ;  /* 0x005000ffa4001388 */ /* 0x000fe20000000c00 */
[C---:B------:R-:W-:Y:S04]  /*e920*/  @!P1 LEA R2, P0, R6.reuse, c[0x0][0x170], 0x1 ;  /* 0x00005c0006029a11 */ /* 0x040fe800078008ff */
[----:B------:R-:W-:Y:S01]  /*e930*/  @!P1 LEA.HI.X R3, R6, c[0x0][0x174], R0, 0x1, P0 ;  /* 0x00005d0006039a11 */ /* 0x000fe200000f0c00 */
[----:B------:R-:W-:Y:S01]  /*e940*/  @!PT LDS RZ, [RZ] ;  /* 0x00000000fffff984 */ /* 0x000fe20000000800 */
[----:B------:R-:W-:Y:S01]  /*e950*/  @!PT LDS RZ, [RZ] ;  /* 0x00000000fffff984 */ /* 0x000fe20000000800 */
[----:B------:R-:W-:Y:S01]  /*e960*/  @!PT LDS RZ, [RZ] ;  /* 0x00000000fffff984 */ /* 0x000fe20000000800 */
[----:B------:R2:W-:Y:S01]  /*e970*/  @!P1 LDGSTS.E.BYPASS.LTC128B.128 [R164+0x5000], [R8.64] ;  /* 0x0500000008a49fae */ /* 0x0005e2000b901d5a */
[----:B------:R-:W-:Y:S05]  /*e980*/  PLOP3.LUT P0, PT, PT, PT, UP0, 0x80, 0x0 ;  /* 0x000000000000781c */ /* 0x000fea0003f0f008 */
[----:B------:R-:W-:Y:S06]  /*e990*/  @P1 STS.128 [R164+0x5800], RZ ;  /* 0x005800ffa4001388 */ /* 0x000fec0000000c00 */
[----:B------:R-:W-:Y:S01]  /*e9a0*/  @!PT LDS RZ, [RZ] ;  /* 0x00000000fffff984 */ /* 0x000fe20000000800 */
[----:B------:R-:W-:Y:S01]  /*e9b0*/  @!PT LDS RZ, [RZ] ;  /* 0x00000000fffff984 */ /* 0x000fe20000000800 */
[----:B------:R-:W-:Y:S01]  /*e9c0*/  @!PT LDS RZ, [RZ] ;  /* 0x00000000fffff984 */ /* 0x000fe20000000800 */
[----:B------:R3:W-:Y:S06]  /*e9d0*/  @!P1 LDGSTS.E.BYPASS.LTC128B.128 [R164+0x5800], [R2.64] ;  /* 0x0580000002a49fae */ /* 0x0007ec000b901d5a */
[----:B------:R-:W-:Y:S06]  /*e9e0*/  LDSM.16.M88.4 R128, [R217] ;  /* 0x00000000d980783b */ /* 0x000fec0000000200 */
[----:B------:R-:W4:Y:S06]  /*e9f0*/  LDSM.16.M88.4 R16, [R216+0x2000] ;  /* 0x00200000d810783b */ /* 0x000f2c0000000200 */
[----:B------:R-:W2:Y:S06]  /*ea00*/  LDSM.16.M88.4 R124, [R217+0x1000] ;  /* 0x00100000d97c783b */ /* 0x000eac0000000200 */
[----:B------:R-:W2:Y:S06]  /*ea10*/  LDSM.16.M88.4 R32, [R216+0x2400] ;  /* 0x00240000d820783b */ /* 0x000eac0000000200 */
[----:B------:R-:W5:Y:S06]  /*ea20*/  LDL.LU R0, [R1+0x1e8] ;  /* 0x0001e80001007983 */ /* 0x000f6c0000300800 */
[----:B------:R-:W1:Y:S06]  /*ea30*/  LDSM.16.M88.4 R48, [R216+0x2800] ;  /* 0x00280000d830783b */ /* 0x000e6c0000000200 */
[----:B---3--:R-:W3:Y:S06]  /*ea40*/  LDL.LU R3, [R1+0x1ec] ;  /* 0x0001ec0001037983 */ /* 0x008eec0000300800 */
[----:B------:R-:W1:Y:S01]  /*ea50*/  LDSM.16.M88.4 R64, [R216+0x2c00] ;  /* 0x002c0000d840783b */ /* 0x000e620000000200 */
[-C--:B----4-:R-:W-:Y:S05]  /*ea60*/  HMMA.16816.F32.BF16 R4, R128, R16.reuse, RZ ;  /* 0x000000108004723c */ /* 0x090fea00000418ff */
[----:B------:R-:W0:Y:S03]  /*ea70*/  LDGDEPBAR ;  /* 0x00000000000079af */ /* 0x000e260000000000 */
[C---:B--2---:R-:W-:Y:S03]  /*ea80*/  HMMA.16816.F32.BF16 R8, R124.reuse, R16, RZ ;  /* 0x000000107c08723c */ /* 0x044fe600000418ff */
[----:B------:R-:W2:Y:S06]  /*ea90*/  LDSM.16.M88.4 R80, [R216+0x3000] ;  /* 0x00300000d850783b */ /* 0x000eac0000000200 */
[----:B------:R-:W4:Y:S01]  /*eaa0*/  LDSM.16.M88.4 R96, [R216+0x3400] ;  /* 0x00340000d860783b */ /* 0x000f220000000200 */
[-C--:B-1----:R-:W-:Y:S05]  /*eab0*/  HMMA.16816.F32.BF16 R12, R124, R18.reuse, RZ ;  /* 0x000000127c0c723c */ /* 0x082fea00000418ff */
[----:B------:R-:W1:Y:S03]  /*eac0*/  LDSM.16.M88.4 R112, [R216+0x3800] ;  /* 0x00380000d870783b */ /* 0x000e660000000200 */
[C---:B------:R-:W-:Y:S03]  /*ead0*/  HMMA.16816.F32.BF16 R16, R128.reuse, R18, RZ ;  /* 0x000000128010723c */ /* 0x040fe600000418ff */
[----:B------:R-:W1:Y:S05]  /*eae0*/  LDSM.16.M88.4 R172, [R216+0x3c00] ;  /* 0x003c0000d8ac783b */ /* 0x000e6a0000000200 */
[-C--:B------:R-:W-:Y:S01]  /*eaf0*/  HMMA.16816.F32.BF16 R20, R128, R32.reuse, RZ ;  /* 0x000000208014723c */ /* 0x080fe200000418ff */
[----:B------:R-:W-:Y:S06]  /*eb00*/  LDSM.16.M88.4 R176, [R215] ;  /* 0x00000000d7b0783b */ /* 0x000fec0000000200 */
[----:B------:R-:W1:Y:S01]  /*eb10*/  LDSM.16.M88.4 R180, [R214] ;  /* 0x00000000d6b4783b */ /* 0x000e620000000200 */
[C---:B------:R-:W-:Y:S05]  /*eb20*/  HMMA.16816.F32.BF16 R24, R124.reuse, R32, RZ ;  /* 0x000000207c18723c */ /* 0x040fea00000418ff */
[----:B------:R-:W1:Y:S03]  /*eb30*/  LDSM.16.M88.4 R184, [R215+0x1000] ;  /* 0x00100000d7b8783b */ /* 0x000e660000000200 */
[-C--:B------:R-:W-:Y:S03]  /*eb40*/  HMMA.16816.F32.BF16 R28, R124, R34.reuse, RZ ;  /* 0x000000227c1c723c */ /* 0x080fe600000418ff */
[----:B------:R-:W1:Y:S05]  /*eb50*/  LDSM.16.M88.4 R188, [R211] ;  /* 0x00000000d3bc783b */ /* 0x000e6a0000000200 */
[C---:B------:R-:W-:Y:S01]  /*eb60*/  HMMA.16816.F32.BF16 R32, R128.reuse, R34, RZ ;  /* 0x000000228020723c */ /* 0x040fe200000418ff */
[----:B------:R-:W1:Y:S06]  /*eb70*/  LDSM.16.M88.4 R192, [R210] ;  /* 0x00000000d2c0783b */ /* 0x000e6c0000000200 */
[----:B------:R-:W1:Y:S01]  /*eb80*/  LDSM.16.M88.4 R196, [R209] ;  /* 0x00000000d1c4783b */ /* 0x000e620000000200 */
[-C--:B------:R-:W-:Y:S05]  /*eb90*/  HMMA.16816.F32.BF16 R36, R128, R48.reuse, RZ ;  /* 0x000000308024723c */ /* 0x080fea00000418ff */
[----:B------:R-:W1:Y:S03]  /*eba0*/  LDSM.16.M88.4 R200, [R208] ;  /* 0x00000000d0c8783b */ /* 0x000e660000000200 */
[C---:B------:R-:W-:Y:S03]  /*ebb0*/  HMMA.16816.F32.BF16 R40, R124.reuse, R48, RZ ;  /* 0x000000307c28723c */ /* 0x040fe600000418ff */
[----:B------:R-:W-:Y:S05]  /*ebc0*/  LDSM.16.M88.4 R204, [R170] ;  /* 0x00000000aacc783b */ /* 0x000fea0000000200 */
        /* <DEDUP_REMOVED lines=10> */
[-C--:B----4-:R-:W-:Y:S08]  /*ec70*/  HMMA.16816.F32.BF16 R84, R128, R96.reuse, RZ ;  /* 0x000000608054723c */ /* 0x090ff000000418ff */
        /* <DEDUP_REMOVED lines=36> */
[C---:B------:R-:W-:Y:S07]  /*eec0*/  HMMA.16816.F32.BF16 R88, R184.reuse, R172, R88 ;  /* 0x000000acb858723c */ /* 0x040fee0000041858 */
[----:B-----5:R-:W-:Y:S01]  /*eed0*/  IMAD.MOV.U32 R172, RZ, RZ, R0 ;  /* 0x000000ffffac7224 */ /* 0x020fe200078e0000 */
[-C--:B------:R-:W-:Y:S04]  /*eee0*/  HMMA.16816.F32.BF16 R92, R184, R174.reuse, R92 ;  /* 0x000000aeb85c723c */ /* 0x080fe8000004185c */
[----:B---3--:R-:W-:Y:S04]  /*eef0*/  IMAD.MOV.U32 R173, RZ, RZ, R3 ;  /* 0x000000ffffad7224 */ /* 0x008fe800078e0003 */
        /* <DEDUP_REMOVED lines=10> */
.L_x_551:
[----:B------:R-:W-:Y:S01]  /*efa0*/  FMNMX.FTZ R174, R4, R167, !PT ;  /* 0x000000a704ae7209 */ /* 0x000fe20007810000 */
[----:B------:R2:W-:Y:S01]  /*efb0*/  STL [R1+0x208], R211 ;  /* 0x000208d301007387 */ /* 0x0005e20000100800 */
[----:B------:R-:W-:Y:S01]  /*efc0*/  FMNMX.FTZ R0, R8, R165, !PT ;  /* 0x000000a508007209 */ /* 0x000fe20007810000 */
[----:B------:R-:W-:Y:S01]  /*efd0*/  UIADD3 UR5, UR21, -0x4498517b, URZ ;  /* 0xbb67ae8515057890 */ /* 0x000fe2000fffe03f */
[----:B------:R-:W-:Y:S01]  /*efe0*/  FMNMX.FTZ R174, R5, R174, !PT ;  /* 0x000000ae05ae7209 */ /* 0x000fe20007810000 */
[----:B------:R-:W-:Y:S01]  /*eff0*/  UIADD3 UR23, UR20, -0x61c88647, URZ ;  /* 0x9e3779b914177890 */ /* 0x000fe2000fffe03f */
[----:B------:R-:W-:Y:S01]  /*f000*/  FMNMX.FTZ R0, R9, R0, !PT ;  /* 0x0000000009007209 */ /* 0x000fe20007810000 */
[----:B------:R-:W-:Y:S01]  /*f010*/  UIADD3 UR24, UR21, 0x646e171e, URZ ;  /* 0x646e171e15187890 */ /* 0x000fe2000fffe03f */
[----:B------:R-:W-:Y:S01]  /*f020*/  FMNMX.FTZ R174, R16, R174, !PT ;  /* 0x000000ae10ae7209 */ /* 0x000fe20007810000 */
[----:B------:R-:W-:Y:S01]  /*f030*/  USHF.L.U32 UR28, UR17, 0x2, URZ ;  /* 0x00000002111c7899 */ /* 0x000fe2000800063f */
[----:B------:R-:W-:Y:S01]  /*f040*/  FMNMX.FTZ R0, R12, R0, !PT ;  /* 0x000000000c007209 */ /* 0x000fe20007810000 */
[----:B------:R-:W-:Y:S01]  /*f050*/  UIADD3 UR25, UR20, 0x3c6ef372, URZ ;  /* 0x3c6ef37214197890 */ /* 0x000fe2000fffe03f */
[----:B------:R-:W-:Y:S01]  /*f060*/  FMNMX.FTZ R174, R17, R174, !PT ;  /* 0x000000ae11ae7209 */ /* 0x000fe20007810000 */
[----:B------:R-:W-:Y:S01]  /*f070*/  UIADD3 UR4, UR20, -0x4ab325aa, URZ ;  /* 0xb54cda5614047890 */ /* 0x000fe2000fffe03f */
[----:B------:R-:W-:Y:S02]  /*f080*/  FMNMX.FTZ R0, R13, R0, !PT ;  /* 0x000000000d007209 */ /* 0x000fe40007810000 */
[----:B------:R-:W-:Y:S02]  /*f090*/  FMNMX.FTZ R174, R20, R174, !PT ;  /* 0x000000ae14ae7209 */ /* 0x000fe40007810000 */
[----:B------:R-:W-:Y:S02]  /*f0a0*/  FMNMX.FTZ R0, R24, R0, !PT ;  /* 0x0000000018007209 */ /* 0x000fe40007810000 */
[----:B------:R-:W-:Y:S02]  /*f0b0*/  FMNMX.FTZ R174, R21, R174, !PT ;  /* 0x000000ae15ae7209 */ /* 0x000fe40007810000 */
[----:B------:R-:W-:Y:S02]  /*f0c0*/  FMNMX.FTZ R0, R25, R0, !PT ;  /* 0x0000000019007209 */ /* 0x000fe40007810000 */
[----:B------:R-:W-:Y:S02]  /*f0d0*/  FMNMX.FTZ R174, R32, R174, !PT ;  /* 0x000000ae20ae7209 */ /* 0x000fe40007810000 */
[----:B------:R-:W-:Y:S01]  /*f0e0*/  FMNMX.FTZ R0, R28, R0, !PT ;  /* 0x000000001c007209 */ /* 0x000fe20007810000 */
[----:B--2---:R-:W2:Y:S01]  /*f0f0*/  LDL.LU R211, [R1+0x1a8] ;  /* 0x0001a80001d37983 */ /* 0x004ea20000300800 */
[----:B------:R-:W-:Y:S02]  /*f100*/  FMNMX.FTZ R174, R33, R174, !PT ;  /* 0x000000ae21ae7209 */ /* 0x000fe40007810000 */
[----:B------:R-:W-:Y:S01]  /*f110*/  FMNMX.FTZ R0, R29, R0, !PT ;  /* 0x000000001d007209 */ /* 0x000fe20007810000 */
[----:B------:R-:W-:Y:S01]  /*f120*/  STL [R1+0x204], R210 ;  /* 0x000204d201007387 */ /* 0x000fe20000100800 */
[----:B------:R-:W-:Y:S02]  /*f130*/  FMNMX.FTZ R174, R36, R174, !PT ;  /* 0x000000ae24ae7209 */ /* 0x000fe40007810000 */
[----:B------:R-:W-:Y:S01]  /*f140*/  FMNMX.FTZ R0, R40, R0, !PT ;  /* 0x0000000028007209 */ /* 0x000fe20007810000 */
[----:B------:R-:W-:Y:S01]  /*f150*/  STL [R1+0x200], R169 ;  /* 0x000200a901007387 */ /* 0x000fe20000100800 */
[----:B------:R-:W-:Y:S02]  /*f160*/  FMNMX.FTZ R174, R37, R174, !PT ;  /* 0x000000ae25ae7209 */ /* 0x000fe40007810000 */
[----:B-1----:R-:W-:Y:S01]  /*f170*/  FMNMX.FTZ R164, R6, R168, !PT ;  /* 0x000000a806a47209 */ /* 0x002fe20007810000 */
[----:B------:R-:W-:Y:S01]  /*f180*/  STL.64 [R1+0x1f8], R208 ;  /* 0x0001f8d001007387 */ /* 0x000fe20000100a00 */
[----:B------:R-:W-:Y:S02]  /*f190*/  FMNMX.FTZ R174, R48, R174, !PT ;  /* 0x000000ae30ae7209 */ /* 0x000fe40007810000 */
[----:B------:R-:W-:Y:S02]  /*f1a0*/  FMNMX.FTZ R0, R41, R0, !PT ;  /* 0x0000000029007209 */ /* 0x000fe40007810000 */
[----:B------:R-:W-:Y:S01]  /*f1b0*/  FMNMX.FTZ R174, R49, R174, !PT ;  /* 0x000000ae31ae7209 */ /* 0x000fe20007810000 */
[----:B------:R-:W-:Y:S01]  /*f1c0*/  STL.64 [R1+0x1f0], R170 ;  /* 0x0001f0aa01007387 */ /* 0x000fe20000100a00 */
        /* <DEDUP_REMOVED lines=67> */
[----:B------:R-:W-:Y:S01]  /*f600*/  FMNMX.FTZ R164, R102, R164, !PT ;  /* 0x000000a466a47209 */ /* 0x000fe20007810000 */
[----:B------:R-:W1:Y:S03]  /*f610*/  SHFL.BFLY PT, R174, R0, 0x2, 0x1f ;  /* 0x0c401f0000ae7f89 */ /* 0x000e6600000e0000 */
        /* <DEDUP_REMOVED lines=28> */
[----:B------:R-:W1:Y:S01]  /*f7e0*/  SHFL.BFLY PT, R3, R2, 0x1, 0x1f ;  /* 0x0c201f0002037f89 */ /* 0x000e6200000e0000 */
[C---:B------:R-:W-:Y:S01]  /*f7f0*/  FSETP.NEU.FTZ.AND P0, PT, R164.reuse, -INF , PT ;  /* 0xff800000a400780b */ /* 0x040fe20003f1d000 */
[----:B------:R-:W-:Y:S01]  /*f800*/  FMUL.FTZ R179, R164, c[0x0][0x23c] ;  /* 0x00008f00a4b37a20 */ /* 0x000fe20000410000 */
[----:B------:R-:W-:Y:S04]  /*f810*/  FMNMX.FTZ R0, R74, R0, !PT ;  /* 0x000000004a007209 */ /* 0x000fe80007810000 */
[----:B------:R-:W-:Y:S02]  /*f820*/  FMNMX.FTZ R0, R75, R0, !PT ;  /* 0x000000004b007209 */ /* 0x000fe40007810000 */
[----:B------:R-:W-:Y:S02]  /*f830*/  FSEL R179, R179, RZ, P0 ;  /* 0x000000ffb3b37208 */ /* 0x000fe40000000000 */
[----:B------:R-:W-:Y:S03]  /*f840*/  FMNMX.FTZ R0, R78, R0, !PT ;  /* 0x000000004e007209 */ /* 0x000fe60007810000 */
[--C-:B------:R-:W-:Y:S01]  /*f850*/  FFMA.FTZ R207, R4, c[0x0][0x23c], -R179.reuse ;  /* 0x00008f0004cf7a23 */ /* 0x100fe200000108b3 */
[----:B------:R-:W-:Y:S01]  /*f860*/  FMNMX.FTZ R4, R79, R0, !PT ;  /* 0x000000004f047209 */ /* 0x000fe20007810000 */
[--C-:B------:R-:W-:Y:S02]  /*f870*/  FFMA.FTZ R171, R5, c[0x0][0x23c], -R179.reuse ;  /* 0x00008f0005ab7a23 */ /* 0x100fe400000108b3 */
[--C-:B------:R-:W-:Y:S01]  /*f880*/  FFMA.FTZ R184, R48, c[0x0][0x23c], -R179.reuse ;  /* 0x00008f0030b87a23 */ /* 0x100fe200000108b3 */
[----:B------:R-:W-:Y:S01]  /*f890*/  FMNMX.FTZ R4, R90, R4, !PT ;  /* 0x000000045a047209 */ /* 0x000fe20007810000 */
[--C-:B------:R-:W-:Y:S02]  /*f8a0*/  FFMA.FTZ R185, R49, c[0x0][0x23c], -R179.reuse ;  /* 0x00008f0031b97a23 */ /* 0x100fe400000108b3 */
[--C-:B------:R-:W-:Y:S01]  /*f8b0*/  FFMA.FTZ R180, R52, c[0x0][0x23c], -R179.reuse ;  /* 0x00008f0034b47a23 */ /* 0x100fe200000108b3 */
[----:B------:R-:W-:Y:S01]  /*f8c0*/  FMNMX.FTZ R4, R91, R4, !PT ;  /* 0x000000045b047209 */ /* 0x000fe20007810000 */
[--C-:B------:R-:W-:Y:S01]  /*f8d0*/  FFMA.FTZ R199, R84, c[0x0][0x23c], -R179.reuse ;  /* 0x00008f0054c77a23 */ /* 0x100fe200000108b3 */
[----:B-1----:R-:W-:Y:S01]  /*f8e0*/  FMNMX.FTZ R3, R2, R3, !PT ;  /* 0x0000000302037209 */ /* 0x002fe20007810000 */
[----:B------:R-:W-:Y:S01]  /*f8f0*/  MUFU.EX2 R185, R185 ;  /* 0x000000b900b97308 */ /* 0x000fe20000000800 */
[----:B------:R-:W-:Y:S01]  /*f900*/  FMNMX.FTZ R4, R94, R4, !PT ;  /* 0x000000045e047209 */ /* 0x000fe20007810000 */
[----:B------:R-:W1:Y:S01]  /*f910*/  SHFL.BFLY PT, R2, R174, 0x1, 0x1f ;  /* 0x0c201f00ae027f89 */ /* 0x000e6200000e0000 */
[----:B------:R-:W-:Y:S01]  /*f920*/  FSETP.NEU.FTZ.AND P0, PT, R3, -INF , PT ;  /* 0xff8000000300780b */ /* 0x000fe20003f1d000 */
[--C-:B------:R-:W-:Y:S01]  /*f930*/  FFMA.FTZ R195, R112, c[0x0][0x23c], -R179.reuse ;  /* 0x00008f0070c37a23 */ /* 0x100fe200000108b3 */
[----:B------:R-:W-:Y:S01]  /*f940*/  FMNMX.FTZ R4, R95, R4, !PT ;  /* 0x000000045f047209 */ /* 0x000fe20007810000 */
[----:B------:R-:W-:Y:S02]  /*f950*/  FMUL.FTZ R0, R3, c[0x0][0x23c] ;  /* 0x00008f0003007a20 */ /* 0x000fe40000410000 */
[--C-:B------:R-:W-:Y:S01]  /*f960*/  FFMA.FTZ R188, R16, c[0x0][0x23c], -R179.reuse ;  /* 0x00008f0010bc7a23 */ /* 0x100fe200000108b3 */
[----:B------:R-:W-:Y:S01]  /*f970*/  FMNMX.FTZ R4, R106, R4, !PT ;  /* 0x000000046a047209 */ /* 0x000fe20007810000 */
[----:B------:R-:W-:Y:S01]  /*f980*/  MUFU.EX2 R180, R180 ;  /* 0x000000b400b47308 */ /* 0x000fe20000000800 */
[----:B------:R-:W-:Y:S01]  /*f990*/  FSEL R0, R0, RZ, P0 ;  /* 0x000000ff00007208 */ /* 0x000fe20000000000 */
[--C-:B------:R-:W-:Y:S01]  /*f9a0*/  FFMA.FTZ R189, R17, c[0x0][0x23c], -R179.reuse ;  /* 0x00008f0011bd7a23 */ /* 0x100fe200000108b3 */
[----:B------:R-:W-:Y:S01]  /*f9b0*/  FMNMX.FTZ R4, R107, R4, !PT ;  /* 0x000000046b047209 */ /* 0x000fe20007810000 */
[--C-:B------:R-:W-:Y:S02]  /*f9c0*/  FFMA.FTZ R186, R20, c[0x0][0x23c], -R179.reuse ;  /* 0x00008f0014ba7a23 */ /* 0x100fe400000108b3 */
[--C-:B------:R-:W-:Y:S01]  /*f9d0*/  FFMA.FTZ R209, R7, c[0x0][0x23c], -R0.reuse ;  /* 0x00008f0007d17a23 */ /* 0x100fe20000010800 */
[----:B------:R-:W-:Y:S01]  /*f9e0*/  FMNMX.FTZ R4, R110, R4, !PT ;  /* 0x000000046e047209 */ /* 0x000fe20007810000 */
[--C-:B------:R-:W-:Y:S02]  /*f9f0*/  FFMA.FTZ R200, R34, c[0x0][0x23c], -R0.reuse ;  /* 0x00008f0022c87a23 */ /* 0x100fe40000010800 */
[----:B------:R-:W-:Y:S01]  /*fa00*/  MUFU.EX2 R195, R195 ;  /* 0x000000c300c37308 */ /* 0x000fe20000000800 */
[----:B------:R-:W-:Y:S01]  /*fa10*/  FMNMX.FTZ R4, R111, R4, !PT ;  /* 0x000000046f047209 */ /* 0x000fe20007810000 */
[--C-:B------:R-:W-:Y:S02]  /*fa20*/  FFMA.FTZ R201, R35, c[0x0][0x23c], -R0.reuse ;  /* 0x00008f0023c97a23 */ /* 0x100fe40000010800 */
[--C-:B------:R-:W-:Y:S01]  /*fa30*/  FFMA.FTZ R196, R38, c[0x0][0x23c], -R0.reuse ;  /* 0x00008f0026c47a23 */ /* 0x100fe20000010800 */
[----:B------:R-:W-:Y:S01]  /*fa40*/  FMNMX.FTZ R4, R122, R4, !PT ;  /* 0x000000047a047209 */ /* 0x000fe20007810000 */
[--C-:B------:R-:W-:Y:S01]  /*fa50*/  FFMA.FTZ R206, R51, c[0x0][0x23c], -R0.reuse ;  /* 0x00008f0033ce7a23 */ /* 0x100fe20000010800 */
[----:B-1----:R-:W-:Y:S01]  /*fa60*/  FMNMX.FTZ R2, R174, R2, !PT ;  /* 0x00000002ae027209 */ /* 0x002fe20007810000 */
[--C-:B------:R-:W-:Y:S02]  /*fa70*/  FFMA.FTZ R202, R66, c[0x0][0x23c], -R0.reuse ;  /* 0x00008f0042ca7a23 */ /* 0x100fe40000010800 */
[--C-:B------:R-:W-:Y:S01]  /*fa80*/  FFMA.FTZ R197, R98, c[0x0][0x23c], -R0.reuse ;  /* 0x00008f0062c57a23 */ /* 0x100fe20000010800 */
[----:B------:R-:W-:Y:S01]  /*fa90*/  FSETP.NEU.FTZ.AND P0, PT, R2, -INF , PT ;  /* 0xff8000000200780b */ /* 0x000fe20003f1d000 */
[--C-:B------:R-:W-:Y:S01]  /*faa0*/  FFMA.FTZ R114, R114, c[0x0][0x23c], -R0.reuse ;  /* 0x00008f0072727a23 */ /* 0x100fe20000010800 */
[----:B--2---:R-:W-:Y:S01]  /*fab0*/  LOP3.LUT R211, R211, 0xffffffef, RZ, 0xc0, !PT ;  /* 0xffffffefd3d37812 */ /* 0x004fe200078ec0ff */
[--C-:B------:R-:W-:Y:S01]  /*fac0*/  FFMA.FTZ R187, R21, c[0x0][0x23c], -R179.reuse ;  /* 0x00008f0015bb7a23 */ /* 0x100fe200000108b3 */
[----:B------:R-:W-:Y:S01]  /*fad0*/  MUFU.EX2 R206, R206 ;  /* 0x000000ce00ce7308 */ /* 0x000fe20000000800 */
[--C-:B------:R-:W-:Y:S01]  /*fae0*/  FFMA.FTZ R190, R32, c[0x0][0x23c], -R179.reuse ;  /* 0x00008f0020be7a23 */ /* 0x100fe200000108b3 */
[----:B------:R-:W-:Y:S01]  /*faf0*/  @P1 LOP3.LUT R211, R211, 0x10, RZ, 0xfc, !PT ;  /* 0x00000010d3d31812 */ /* 0x000fe200078efcff */
[--C-:B------:R-:W-:Y:S02]  /*fb00*/  FFMA.FTZ R191, R33, c[0x0][0x23c], -R179.reuse ;  /* 0x00008f0021bf7a23 */ /* 0x100fe400000108b3 */
[--C-:B------:R-:W-:Y:S01]  /*fb10*/  FFMA.FTZ R183, R36, c[0x0][0x23c], -R179.reuse ;  /* 0x00008f0024b77a23 */ /* 0x100fe200000108b3 */
[----:B------:R-:W-:Y:S01]  /*fb20*/  LOP3.LUT R211, R211, 0xffffffbf, RZ, 0xc0, !PT ;  /* 0xffffffbfd3d37812 */ /* 0x000fe200078ec0ff */
        /* <DEDUP_REMOVED lines=50> */
[----:B------:R-:W-:Y:S01]  /*fe50*/  FMNMX.FTZ R0, R123, R4, !PT ;  /* 0x000000047b007209 */ /* 0x000fe20007810000 */
[C---:B------:R-:W-:Y:S01]  /*fe60*/  FMUL.FTZ R4, R2.reuse, c[0x0][0x23c] ;  /* 0x00008f0002047a20 */ /* 0x040fe20000410000 */
[----:B------:R-:W-:Y:S01]  /*fe70*/  MUFU.EX2 R197, R197 ;  /* 0x000000c500c57308 */ /* 0x000fe20000000800 */
[----:B------:R-:W-:Y:S01]  /*fe80*/  FADD.FTZ R37, -R2, R165 ;  /* 0x000000a502257221 */ /* 0x000fe20000010100 */
[----:B------:R-:W-:Y:S01]  /*fe90*/  FMNMX.FTZ R0, R126, R0, !PT ;  /* 0x000000007e007209 */ /* 0x000fe20007810000 */
[----:B------:R-:W-:Y:S01]  /*fea0*/  FADD.FTZ R6, -R164, R167 ;  /* 0x000000a7a4067221 */ /* 0x000fe20000010100 */
[----:B------:R-:W-:Y:S01]  /*feb0*/  FSEL R4, R4, RZ, P0 ;  /* 0x000000ff04047208 */ /* 0x000fe20000000000 */
[----:B------:R-:W-:Y:S01]  /*fec0*/  FMUL.FTZ R37, R37, c[0x0][0x23c] ;  /* 0x00008f0025257a20 */ /* 0x000fe20000410000 */
[----:B------:R-:W-:Y:S01]  /*fed0*/  FMNMX.FTZ R0, R127, R0, !PT ;  /* 0x000000007f007209 */ /* 0x000fe20007810000 */
[----:B------:R-:W-:Y:S02]  /*fee0*/  FMUL.FTZ R6, R6, c[0x0][0x23c] ;  /* 0x00008f0006067a20 */ /* 0x000fe40000410000 */
[--C-:B------:R-:W-:Y:S01]  /*fef0*/  FFMA.FTZ R38, R9, c[0x0][0x23c], -R4.reuse ;  /* 0x00008f0009267a23 */ /* 0x100fe20000010804 */
[----:B------:R-:W-:Y:S01]  /*ff00*/  MUFU.EX2 R192, R192 ;  /* 0x000000c000c07308 */ /* 0x000fe20000000800 */
[----:B------:R-:W2:Y:S01]  /*ff10*/  LDL.LU R9, [R1+0x1dc] ;  /* 0x0001dc0001097983 */ /* 0x000ea20000300800 */
[--C-:B------:R-:W-:Y:S02]  /*ff20*/  FFMA.FTZ R51, R25, c[0x0][0x23c], -R4.reuse ;  /* 0x00008f0019337a23 */ /* 0x100fe40000010804 */
[--C-:B------:R-:W-:Y:S01]  /*ff30*/  FFMA.FTZ R208, R40, c[0x0][0x23c], -R4.reuse ;  /* 0x00008f0028d07a23 */ /* 0x100fe20000010804 */
[----:B------:R-:W3:Y:S01]  /*ff40*/  LDL.LU R25, [R1+0x1d8] ;  /* 0x0001d80001197983 */ /* 0x000ee20000300800 */
[--C-:B------:R-:W-:Y:S02]  /*ff50*/  FFMA.FTZ R204, R44, c[0x0][0x23c], -R4.reuse ;  /* 0x00008f002ccc7a23 */ /* 0x100fe40000010804 */
[--C-:B------:R-:W-:Y:S02]  /*ff60*/  FFMA.FTZ R28, R28, c[0x0][0x23c], -R4.reuse ;  /* 0x00008f001c1c7a23 */ /* 0x100fe40000010804 */
[--C-:B------:R-:W-:Y:S01]  /*ff70*/  FFMA.FTZ R29, R29, c[0x0][0x23c], -R4.reuse ;  /* 0x00008f001d1d7a23 */ /* 0x100fe20000010804 */
[----:B------:R-:W1:Y:S01]  /*ff80*/  MUFU.EX2 R37, R37 ;  /* 0x0000002500257308 */ /* 0x000e620000000800 */
[--C-:B------:R-:W-:Y:S02]  /*ff90*/  FFMA.FTZ R205, R45, c[0x0][0x23c], -R4.reuse ;  /* 0x00008f002dcd7a23 */ /* 0x100fe40000010804 */
[--C-:B------:R-:W-:Y:S02]  /*ffa0*/  FFMA.FTZ R103, R56, c[0x0][0x23c], -R4.reuse ;  /* 0x00008f0038677a23 */ /* 0x100fe40000010804 */
[--C-:B------:R-:W-:Y:S02]  /*ffb0*/  FFMA.FTZ R129, R109, c[0x0][0x23c], -R4.reuse ;  /* 0x00008f006d817a23 */ /* 0x100fe40000010804 */
[--C-:B------:R-:W-:Y:S02]  /*ffc0*/  FFMA.FTZ R7, R8, c[0x0][0x23c], -R4.reuse ;  /* 0x00008f0008077a23 */ /* 0x100fe40000010804 */
[--C-:B------:R-:W-:Y:S01]  /*ffd0*/  FFMA.FTZ R39, R12, c[0x0][0x23c], -R4.reuse ;  /* 0x00008f000c277a23 */ /* 0x100fe20000010804 */
[----:B------:R-:W4:Y:S01]  /*ffe0*/  MUFU.EX2 R6, R6 ;  /* 0x0000000600067308 */ /* 0x000f220000000800 */
[----:B------:R-:W-:Y:S02]  /*fff0*/  IMAD.MOV.U32 R12, RZ, RZ, R201 ;  /* 0x000000ffff0c7224 */ /* 0x000fe400078e00c9 */
[----:B------:R-:W-:Y:S02]  /*10000*/  FFMA.FTZ R55, R13, c[0x0][0x23c], -R4 ;  /* 0x00008f000d377a23 */ /* 0x000fe40000010804 */
[----:B------:R-:W-:Y:S02]  /*10010*/  IMAD.MOV.U32 R13, RZ, RZ, R200 ;  /* 0x000000ffff0d7224 */ /* 0x000fe400078e00c8 */
[----:B------:R-:W-:Y:S02]  /*10020*/  FFMA.FTZ R50, R24, c[0x0][0x23c], -R4 ;  /* 0x00008f0018327a23 */ /* 0x000fe40000010804 */
[----:B------:R-:W-:Y:S01]  /*10030*/  IMAD.MOV.U32 R24, RZ, RZ, R196 ;  /* 0x000000ffff187224 */ /* 0x000fe200078e00c4 */
        /* <DEDUP_REMOVED lines=23> */
[----:B------:R-:W4:Y:S01]  /*101b0*/  SHFL.BFLY PT, R4, R0, 0x2, 0x1f ;  /* 0x0c401f0000047f89 */ /* 0x000f2200000e0000 */
[----:B------:R-:W-:Y:S01]  /*101c0*/  IMAD.MOV.U32 R109, RZ, RZ, R208 ;  /* 0x000000ffff6d7224 */ /* 0x000fe200078e00d0 */
[----:B------:R-:W-:Y:S01]  /*101d0*/  MUFU.EX2 R196, R196 ;  /* 0x000000c400c47308 */ /* 0x000fe20000000800 */
[----:B------:R-:W-:Y:S02]  /*101e0*/  IMAD.MOV.U32 R108, RZ, RZ, R24 ;  /* 0x000000ffff6c7224 */ /* 0x000fe400078e0018 */
[----:B-1----:R-:W-:Y:S02]  /*101f0*/  FMUL.FTZ R24, R37, R140 ;  /* 0x0000008c25187220 */ /* 0x002fe40000410000 */
[C---:B----4-:R-:W-:Y:S02]  /*10200*/  FMUL.FTZ R32, R6.reuse, R160 ;  /* 0x000000a006207220 */ /* 0x050fe40000410000 */
[----:B------:R-:W-:Y:S02]  /*10210*/  IMAD.MOV.U32 R160, RZ, RZ, R108 ;  /* 0x000000ffffa07224 */ /* 0x000fe400078e006c */
[C---:B------:R-:W-:Y:S01]  /*10220*/  FMUL.FTZ R33, R6.reuse, R161 ;  /* 0x000000a106217220 */ /* 0x040fe20000410000 */
[----:B------:R-:W-:Y:S01]  /*10230*/  MUFU.EX2 R89, R89 ;  /* 0x0000005900597308 */ /* 0x000fe20000000800 */
[----:B------:R-:W-:Y:S02]  /*10240*/  IMAD.MOV.U32 R161, RZ, RZ, R109 ;  /* 0x000000ffffa17224 */ /* 0x000fe400078e006d */
[C---:B------:R-:W-:Y:S02]  /*10250*/  FMUL.FTZ R17, R6.reuse, R153 ;  /* 0x0000009906117220 */ /* 0x040fe40000410000 */
[C---:B------:R-:W-:Y:S02]  /*10260*/  FMUL.FTZ R20, R6.reuse, R156 ;  /* 0x0000009c06147220 */ /* 0x040fe40000410000 */
[----:B------:R-:W-:Y:S02]  /*10270*/  FMUL.FTZ R21, R6, R157 ;  /* 0x0000009d06157220 */ /* 0x000fe40000410000 */
[----:B------:R-:W-:Y:S01]  /*10280*/  FADD.FTZ R8, -R3, R168 ;  /* 0x000000a803087221 */ /* 0x000fe20000010100 */
[----:B------:R-:W-:Y:S01]  /*10290*/  MUFU.EX2 R116, R116 ;  /* 0x0000007400747308 */ /* 0x000fe20000000800 */
[----:B------:R-:W-:Y:S02]  /*102a0*/  FMNMX.FTZ R4, R0, R4, !PT ;  /* 0x0000000400047209 */ /* 0x000fe40007810000 */
[----:B------:R-:W-:Y:S03]  /*102b0*/  FMUL.FTZ R8, R8, c[0x0][0x23c] ;  /* 0x00008f0008087a20 */ /* 0x000fe60000410000 */
[----:B------:R-:W1:Y:S04]  /*102c0*/  SHFL.BFLY PT, R0, R4, 0x1, 0x1f ;  /* 0x0c201f0004007f89 */ /* 0x000e6800000e0000 */
[----:B------:R-:W4:Y:S10]  /*102d0*/  MUFU.EX2 R8, R8 ;  /* 0x0000000800087308 */ /* 0x000f340000000800 */
[----:B------:R-:W-:Y:S10]  /*102e0*/  MUFU.EX2 R87, R87 ;  /* 0x0000005700577308 */ /* 0x000ff40000000800 */
[----:B------:R-:W-:Y:S01]  /*102f0*/  MUFU.EX2 R194, R194 ;  /* 0x000000c200c27308 */ /* 0x000fe20000000800 */
[----:B-1----:R-:W-:Y:S01]  /*10300*/  FMNMX.FTZ R0, R4, R0, !PT ;  /* 0x0000000004007209 */ /* 0x002fe20007810000 */
[----:B----4-:R-:W-:Y:S03]  /*10310*/  FMUL.FTZ R34, R8, R162 ;  /* 0x000000a208227220 */ /* 0x010fe60000410000 */
[C---:B------:R-:W-:Y:S01]  /*10320*/  FSETP.NEU.FTZ.AND P0, PT, R0.reuse, -INF , PT ;  /* 0xff8000000000780b */ /* 0x040fe20003f1d000 */
[----:B------:R-:W-:Y:S02]  /*10330*/  FMUL.FTZ R5, R0, c[0x0][0x23c] ;  /* 0x00008f0000057a20 */ /* 0x000fe40000410000 */
[C---:B------:R-:W-:Y:S02]  /*10340*/  FMUL.FTZ R35, R8.reuse, R163 ;  /* 0x000000a308237220 */ /* 0x040fe40000410000 */
[----:B------:R-:W-:Y:S01]  /*10350*/  FMUL.FTZ R19, R8, R155 ;  /* 0x0000009b08137220 */ /* 0x000fe20000410000 */
[----:B------:R-:W-:Y:S01]  /*10360*/  FSEL R5, R5, RZ, P0 ;  /* 0x000000ff05057208 */ /* 0x000fe20000000000 */
[----:B------:R-:W-:Y:S01]  /*10370*/  FADD.FTZ R4, -R0, R166 ;  /* 0x000000a600047221 */ /* 0x000fe20000010100 */
[----:B------:R-:W-:Y:S01]  /*10380*/  MUFU.EX2 R203, R203 ;  /* 0x000000cb00cb7308 */ /* 0x000fe20000000800 */
[----:B------:R-:W-:Y:S02]  /*10390*/  FMUL.FTZ R18, R8, R154 ;  /* 0x0000009a08127220 */ /* 0x000fe40000410000 */
[--C-:B------:R-:W-:Y:S02]  /*103a0*/  FFMA.FTZ R210, R58, c[0x0][0x23c], -R5.reuse ;  /* 0x00008f003ad27a23 */ /* 0x100fe40000010805 */
[--C-:B------:R-:W-:Y:S02]  /*103b0*/  FFMA.FTZ R40, R11, c[0x0][0x23c], -R5.reuse ;  /* 0x00008f000b287a23 */ /* 0x100fe40000010805 */
[--C-:B------:R-:W-:Y:S01]  /*103c0*/  FFMA.FTZ R168, R62, c[0x0][0x23c], -R5.reuse ;  /* 0x00008f003ea87a23 */ /* 0x100fe20000010805 */
[----:B------:R-:W4:Y:S01]  /*103d0*/  LDL.LU R11, [R1+0x1e0] ;  /* 0x0001e000010b7983 */ /* 0x000f220000300800 */
[--C-:B------:R-:W-:Y:S01]  /*103e0*/  FFMA.FTZ R120, R107, c[0x0][0x23c], -R5.reuse ;  /* 0x00008f006b787a23 */ /* 0x100fe20000010805 */
[----:B------:R1:W-:Y:S01]  /*103f0*/  MUFU.EX2 R58, R171 ;  /* 0x000000ab003a7308 */ /* 0x0003e20000000800 */
[--C-:B------:R-:W-:Y:S01]  /*10400*/  FFMA.FTZ R107, R111, c[0x0][0x23c], -R5.reuse ;  /* 0x00008f006f6b7a23 */ /* 0x100fe20000010805 */
[----:B------:R-:W4:Y:S01]  /*10410*/  LDL.64 R162, [R1+0x1d0] ;  /* 0x0001d00001a27983 */ /* 0x000f220000100a00 */
[----:B------:R-:W-:Y:S02]  /*10420*/  FMUL.FTZ R4, R4, c[0x0][0x23c] ;  /* 0x00008f0004047a20 */ /* 0x000fe40000410000 */
[--C-:B------:R-:W-:Y:S02]  /*10430*/  FFMA.FTZ R45, R42, c[0x0][0x23c], -R5.reuse ;  /* 0x00008f002a2d7a23 */ /* 0x100fe40000010805 */
[--C-:B------:R-:W-:Y:S02]  /*10440*/  FFMA.FTZ R61, R14, c[0x0][0x23c], -R5.reuse ;  /* 0x00008f000e3d7a23 */ /* 0x100fe40000010805 */
[--C-:B------:R-:W-:Y:S01]  /*10450*/  FFMA.FTZ R169, R59, c[0x0][0x23c], -R5.reuse ;  /* 0x00008f003ba97a23 */ /* 0x100fe20000010805 */
[----:B------:R1:W-:Y:S01]  /*10460*/  MUFU.EX2 R62, R209 ;  /* 0x000000d1003e7308 */ /* 0x0003e20000000800 */
[----:B------:R-:W-:Y:S02]  /*10470*/  FFMA.FTZ R165, R110, c[0x0][0x23c], -R5 ;  /* 0x00008f006ea57a23 */ /* 0x000fe40000010805 */
[----:B------:R-:W-:Y:S02]  /*10480*/  IMAD.MOV.U32 R110, RZ, RZ, R13 ;  /* 0x000000ffff6e7224 */ /* 0x000fe400078e000d */
[----:B------:R-:W-:Y:S02]  /*10490*/  FMUL.FTZ R13, R37, R137 ;  /* 0x00000089250d7220 */ /* 0x000fe40000410000 */
[--C-:B------:R-:W-:Y:S02]  /*104a0*/  FFMA.FTZ R10, R10, c[0x0][0x23c], -R5.reuse ;  /* 0x00008f000a0a7a23 */ /* 0x100fe40000010805 */
[--C-:B------:R-:W-:Y:S01]  /*104b0*/  FFMA.FTZ R60, R46, c[0x0][0x23c], -R5.reuse ;  /* 0x00008f002e3c7a23 */ /* 0x100fe20000010805 */
[----:B------:R-:W1:Y:S01]  /*104c0*/  MUFU.EX2 R36, R4 ;  /* 0x0000000400247308 */ /* 0x000e620000000800 */
[--C-:B------:R-:W-:Y:S02]  /*104d0*/  FFMA.FTZ R207, R63, c[0x0][0x23c], -R5.reuse ;  /* 0x00008f003fcf7a23 */ /* 0x100fe40000010805 */
[--C-:B------:R-:W-:Y:S01]  /*104e0*/  FFMA.FTZ R56, R31, c[0x0][0x23c], -R5.reuse ;  /* 0x00008f001f387a23 */ /* 0x100fe20000010805 */
[----:B-1----:R-:W4:Y:S01]  /*104f0*/  LDL.64 R170, [R1+0x1c0] ;  /* 0x0001c00001aa7983 */ /* 0x002f220000100a00 */
[--C-:B------:R-:W-:Y:S02]  /*10500*/  FFMA.FTZ R92, R90, c[0x0][0x23c], -R5.reuse ;  /* 0x00008f005a5c7a23 */ /* 0x100fe40000010805 */
[--C-:B------:R-:W-:Y:S02]  /*10510*/  FFMA.FTZ R57, R26, c[0x0][0x23c], -R5.reuse ;  /* 0x00008f001a397a23 */ /* 0x100fe40000010805 */
[--C-:B------:R-:W-:Y:S01]  /*10520*/  FFMA.FTZ R126, R126, c[0x0][0x23c], -R5.reuse ;  /* 0x00008f007e7e7a23 */ /* 0x100fe20000010805 */
[----:B------:R-:W4:Y:S01]  /*10530*/  LDL.LU R111, [R1+0x1e4] ;  /* 0x0001e400016f7983 */ /* 0x000f220000300800 */
[----:B------:R1:W3:Y:S01]  /*10540*/  MUFU.EX2 R42, R16 ;  /* 0x00000010002a7308 */ /* 0x0002e20000000800 */
[--C-:B------:R-:W-:Y:S02]  /*10550*/  FFMA.FTZ R105, R30, c[0x0][0x23c], -R5.reuse ;  /* 0x00008f001e697a23 */ /* 0x100fe40000010805 */
[----:B------:R-:W4:Y:S01]  /*10560*/  LDL.64 R208, [R1+0x1c8] ;  /* 0x0001c80001d07983 */ /* 0x000f220000100a00 */
[--C-:B------:R-:W-:Y:S02]  /*10570*/  FFMA.FTZ R104, R47, c[0x0][0x23c], -R5.reuse ;  /* 0x00008f002f687a23 */ /* 0x100fe40000010805 */
[--C-:B------:R-:W-:Y:S02]  /*10580*/  FFMA.FTZ R90, R94, c[0x0][0x23c], -R5.reuse ;  /* 0x00008f005e5a7a23 */ /* 0x100fe40000010805 */
[----:B------:R-:W-:Y:S01]  /*10590*/  FFMA.FTZ R167, R74, c[0x0][0x23c], -R5 ;  /* 0x00008f004aa77a23 */ /* 0x000fe20000010805 */
[----:B------:R2:W4:Y:S01]  /*105a0*/  LDL.S16 R140, [R1+0x168] ;  /* 0x00016800018c7983 */ /* 0x0005220000100600 */
[----:B------:R-:W-:Y:S01]  /*105b0*/  MUFU.EX2 R46, R10 ;  /* 0x0000000a002e7308 */ /* 0x000fe20000000800 */
[----:B------:R-:W-:Y:S02]  /*105c0*/  IMAD.MOV.U32 R74, RZ, RZ, R29 ;  /* 0x000000ffff4a7224 */ /* 0x000fe400078e001d */
[C---:B------:R-:W-:Y:S01]  /*105d0*/  FMUL.FTZ R14, R36.reuse, R138 ;  /* 0x0000008a240e7220 */ /* 0x040fe20000410000 */
[----:B------:R2:W4:Y:S01]  /*105e0*/  LDL.S16 R137, [R1+0x160] ;  /* 0x0001600001897983 */ /* 0x0005220000100600 */
[C---:B------:R-:W-:Y:S02]  /*105f0*/  FMUL.FTZ R29, R37.reuse, R149 ;  /* 0x00000095251d7220 */ /* 0x040fe40000410000 */
[C---:B------:R-:W-:Y:S01]  /*10600*/  FMUL.FTZ R30, R36.reuse, R150 ;  /* 0x00000096241e7220 */ /* 0x040fe20000410000 */
[----:B------:R2:W4:Y:S01]  /*10610*/  LDL.S16 R138, [R1+0x164] ;  /* 0x00016400018a7983 */ /* 0x0005220000100600 */
[----:B------:R-:W-:Y:S01]  /*10620*/  FMUL.FTZ R31, R36, R151 ;  /* 0x00000097241f7220 */ /* 0x000fe20000410000 */
[----:B------:R-:W-:Y:S01]  /*10630*/  MUFU.EX2 R165, R165 ;  /* 0x000000a500a57308 */ /* 0x000fe20000000800 */
[----:B------:R-:W-:Y:S02]  /*10640*/  IMAD.MOV.U32 R154, RZ, RZ, R74 ;  /* 0x000000ffff9a7224 */ /* 0x000fe400078e004a */
[C---:B------:R-:W-:Y:S02]  /*10650*/  FMUL.FTZ R4, R6.reuse, R144 ;  /* 0x0000009006047220 */ /* 0x040fe40000410000 */
[----:B-1----:R-:W-:Y:S02]  /*10660*/  FMUL.FTZ R16, R6, R152 ;  /* 0x0000009806107220 */ /* 0x002fe40000410000 */
[----:B------:R-:W-:Y:S02]  /*10670*/  FMUL.FTZ R26, R36, R142 ;  /* 0x0000008e241a7220 */ /* 0x000fe40000410000 */
[--C-:B------:R-:W-:Y:S01]  /*10680*/  FFMA.FTZ R93, R78, c[0x0][0x23c], -R5.reuse ;  /* 0x00008f004e5d7a23 */ /* 0x100fe20000010805 */
[----:B------:R-:W-:Y:S01]  /*10690*/  MUFU.EX2 R168, R168 ;  /* 0x000000a800a87308 */ /* 0x000fe20000000800 */
[----:B------:R-:W-:Y:S02]  /*106a0*/  IMAD.MOV.U32 R78, RZ, RZ, R28 ;  /* 0x000000ffff4e7224 */ /* 0x000fe400078e001c */
[----:B------:R-:W-:Y:S02]  /*106b0*/  FMUL.FTZ R28, R37, R148 ;  /* 0x00000094251c7220 */ /* 0x000fe40000410000 */
[----:B------:R-:W-:Y:S02]  /*106c0*/  FMUL.FTZ R23, R8, R159 ;  /* 0x0000009f08177220 */ /* 0x000fe40000410000 */
[----:B------:R-:W-:Y:S02]  /*106d0*/  IMAD.MOV.U32 R159, RZ, RZ, R78 ;  /* 0x000000ffff9f7224 */ /* 0x000fe400078e004e */
        /* <DEDUP_REMOVED lines=8> */
[--C-:B------:R-:W-:Y:S02]  /*10760*/  FFMA.FTZ R123, R123, c[0x0][0x23c], -R5.reuse ;  /* 0x00008f007b7b7a23 */ /* 0x100fe40000010805 */
[--C-:B------:R-:W-:Y:S02]  /*10770*/  FFMA.FTZ R127, R127, c[0x0][0x23c], -R5.reuse ;  /* 0x00008f007f7f7a23 */ /* 0x100fe40000010805 */
[----:B------:R-:W-:Y:S02]  /*10780*/  FMUL.FTZ R22, R8, R158 ;  /* 0x0000009e08167220 */ /* 0x000fe40000410000 */
[----:B------:R-:W-:Y:S02]  /*10790*/  IMAD.MOV.U32 R158, RZ, RZ, c[0x0][0x228] ;  /* 0x00008a00ff9e7624 */ /* 0x000fe400078e00ff */
[--C-:B------:R-:W-:Y:S01]  /*107a0*/  FFMA.FTZ R44, R43, c[0x0][0x23c], -R5.reuse ;  /* 0x00008f002b2c7a23 */ /* 0x100fe20000010805 */
[----:B------:R-:W-:Y:S01]  /*107b0*/  MUFU.EX2 R91, R91 ;  /* 0x0000005b005b7308 */ /* 0x000fe20000000800 */
[----:B------:R-:W-:Y:S02]  /*107c0*/  IMAD.SHL.U32 R158, R158, 0x8, RZ ;  /* 0x000000089e9e7824 */ /* 0x000fe400078e00ff */
[--C-:B------:R-:W-:Y:S02]  /*107d0*/  FFMA.FTZ R121, R75, c[0x0][0x23c], -R5.reuse ;  /* 0x00008f004b797a23 */ /* 0x100fe40000010805 */
[--C-:B------:R-:W-:Y:S02]  /*107e0*/  FFMA.FTZ R75, R79, c[0x0][0x23c], -R5.reuse ;  /* 0x00008f004f4b7a23 */ /* 0x100fe40000010805 */
[--C-:B------:R-:W-:Y:S02]  /*107f0*/  FFMA.FTZ R79, R95, c[0x0][0x23c], -R5.reuse ;  /* 0x00008f005f4f7a23 */ /* 0x100fe40000010805 */
[----:B------:R-:W-:Y:S01]  /*10800*/  FFMA.FTZ R166, R106, c[0x0][0x23c], -R5 ;  /* 0x00008f006aa67a23 */ /* 0x000fe20000010805 */
[----:B------:R-:W-:Y:S01]  /*10810*/  MUFU.EX2 R127, R127 ;  /* 0x0000007f007f7308 */ /* 0x000fe20000000800 */
[----:B------:R-:W-:Y:S02]  /*10820*/  FMUL.FTZ R5, R6, R145 ;  /* 0x0000009106057220 */ /* 0x000fe40000410000 */
[----:B------:R-:W-:Y:S02]  /*10830*/  IMAD.MOV.U32 R106, RZ, RZ, R12 ;  /* 0x000000ffff6a7224 */ /* 0x000fe400078e000c */
[C---:B------:R-:W-:Y:S02]  /*10840*/  FMUL.FTZ R12, R37.reuse, R136 ;  /* 0x00000088250c7220 */ /* 0x040fe40000410000 */
[----:B------:R-:W-:Y:S03]  /*10850*/  IMAD.MOV.U32 R136, RZ, RZ, R106 ;  /* 0x000000ffff887224 */ /* 0x000fe600078e006a */
[----:B------:R-:W-:Y:S10]  /*10860*/  MUFU.EX2 R79, R79 ;  /* 0x0000004f004f7308 */ /* 0x000ff40000000800 */
[----:B------:R1:W1:Y:S10]  /*10870*/  MUFU.EX2 R43, R7 ;  /* 0x00000007002b7308 */ /* 0x0002740000000800 */
[----:B------:R-:W-:Y:S10]  /*10880*/  MUFU.EX2 R76, R76 ;  /* 0x0000004c004c7308 */ /* 0x000ff40000000800 */
[----:B------:R-:W-:Y:S01]  /*10890*/  MUFU.EX2 R44, R44 ;  /* 0x0000002c002c7308 */ /* 0x000fe20000000800 */
[----:B-1----:R-:W-:Y:S09]  /*108a0*/  FMUL.FTZ R7, R8, R147 ;  /* 0x0000009308077220 */ /* 0x002ff20000410000 */
[----:B------:R-:W-:Y:S01]  /*108b0*/  MUFU.EX2 R104, R104 ;  /* 0x0000006800687308 */ /* 0x000fe20000000800 */
[----:B--2---:R-:W-:Y:S02]  /*108c0*/  FFMA.FTZ R47, R6, R9, R41 ;  /* 0x00000009062f7223 */ /* 0x004fe40000010029 */
[----:B------:R-:W-:Y:S02]  /*108d0*/  IMAD.U32 R9, RZ, RZ, UR21 ;  /* 0x00000015ff097e24 */ /* 0x000fe4000f8e00ff */
[----:B---3--:R-:W-:Y:S01]  /*108e0*/  FFMA.FTZ R59, R8, R25, R42 ;  /* 0x00000019083b7223 */ /* 0x008fe2000001002a */
[----:B------:R-:W-:Y:S01]  /*108f0*/  F2FP.BF16.PACK_AB R42, R62, R42 ;  /* 0x0000002a3e2a723e */ /* 0x000fe200000010ff */
[C---:B------:R-:W-:Y:S03]  /*10900*/  FMUL.FTZ R25, R37.reuse, R141 ;  /* 0x0000008d25197220 */ /* 0x040fe60000410000 */
[----:B------:R-:W-:Y:S01]  /*10910*/  MUFU.EX2 R177, R177 ;  /* 0x000000b100b17308 */ /* 0x000fe20000000800 */
[----:B------:R1:W2:Y:S01]  /*10920*/  LDL.S16 R141, [R1+0x16c] ;  /* 0x00016c00018d7983 */ /* 0x0002a20000100600 */
[----:B------:R-:W-:Y:S02]  /*10930*/  FADD.FTZ R47, R58, R47 ;  /* 0x0000002f3a2f7221 */ /* 0x000fe40000010000 */
[----:B------:R-:W-:Y:S02]  /*10940*/  FMUL.FTZ R6, R8, R146 ;  /* 0x0000009208067220 */ /* 0x000fe40000410000 */
[----:B------:R-:W-:Y:S02]  /*10950*/  FMUL.FTZ R8, R37, R132 ;  /* 0x0000008425087220 */ /* 0x000fe40000410000 */
[----:B------:R-:W-:Y:S02]  /*10960*/  FADD.FTZ R59, R62, R59 ;  /* 0x0000003b3e3b7221 */ /* 0x000fe40000010000 */
        /* <DEDUP_REMOVED lines=11> */
[----:B----4-:R-:W-:Y:S01]  /*10a20*/  LOP3.LUT R10, R163, UR28, R9, 0x96, !PT ;  /* 0x0000001ca30a7c12 */ /* 0x010fe2000f8e9609 */
[C---:B------:R-:W-:Y:S02]  /*10a30*/  FMUL.FTZ R9, R37.reuse, R133 ;  /* 0x0000008525097220 */ /* 0x040fe40000410000 */
[----:B------:R-:W-:Y:S01]  /*10a40*/  FFMA.FTZ R37, R37, R11, R43 ;  /* 0x0000000b25257223 */ /* 0x000fe2000001002b */
[----:B------:R-:W-:Y:S01]  /*10a50*/  F2FP.BF16.PACK_AB R43, R38, R43 ;  /* 0x0000002b262b723e */ /* 0x000fe200000010ff */
[----:B------:R-:W-:Y:S04]  /*10a60*/  IMAD.WIDE.U32 R94, R10, -0x326172a9, RZ ;  /* 0xcd9e8d570a5e7825 */ /* 0x000fe800078e00ff */
[C---:B------:R-:W-:Y:S02]  /*10a70*/  FMUL.FTZ R10, R36.reuse, R134 ;  /* 0x00000086240a7220 */ /* 0x040fe40000410000 */
[C---:B------:R-:W-:Y:S02]  /*10a80*/  FMUL.FTZ R11, R36.reuse, R135 ;  /* 0x00000087240b7220 */ /* 0x040fe40000410000 */
[----:B------:R-:W-:Y:S01]  /*10a90*/  IMAD.MOV.U32 R133, RZ, RZ, R110 ;  /* 0x000000ffff857224 */ /* 0x000fe200078e006e */
[----:B------:R-:W-:Y:S05]  /*10aa0*/  LOP3.LUT R63, R171, UR5, R162, 0x96, !PT ;  /* 0x00000005ab3f7c12 */ /* 0x000fea000f8e96a2 */
[----:B------:R-:W-:Y:S02]  /*10ab0*/  IMAD.WIDE.U32 R150, R63, -0x326172a9, RZ ;  /* 0xcd9e8d573f967825 */ /* 0x000fe400078e00ff */
[----:B------:R3:W4:Y:S02]  /*10ac0*/  MUFU.EX2 R63, R40 ;  /* 0x00000028003f7308 */ /* 0x0007240000000800 */
[----:B------:R-:W-:Y:S01]  /*10ad0*/  FFMA.FTZ R36, R36, R111, R46 ;  /* 0x0000006f24247223 */ /* 0x000fe2000001002e */
[----:B------:R-:W-:Y:S02]  /*10ae0*/  LOP3.LUT R78, R95, UR23, R208, 0x96, !PT ;  /* 0x000000175f4e7c12 */ /* 0x000fe4000f8e96d0 */
[----:B------:R-:W-:Y:S03]  /*10af0*/  LOP3.LUT R74, R151, UR25, R94, 0x96, !PT ;  /* 0x00000019974a7c12 */ /* 0x000fe6000f8e965e */
[----:B------:R-:W-:Y:S04]  /*10b00*/  IMAD.WIDE.U32 R108, R78, -0x2daee0ad, RZ ;  /* 0xd2511f534e6c7825 */ /* 0x000fe800078e00ff */
[----:B------:R-:W-:Y:S02]  /*10b10*/  IMAD.WIDE.U32 R94, R74, -0x2daee0ad, RZ ;  /* 0xd2511f534a5e7825 */ /* 0x000fe400078e00ff */
[----:B------:R-:W-:Y:S01]  /*10b20*/  MUFU.EX2 R74, R55 ;  /* 0x00000037004a7308 */ /* 0x000fe20000000800 */
[----:B---3--:R-:W-:Y:S02]  /*10b30*/  F2FP.BF16.PACK_AB R40, R58, R41 ;  /* 0x000000293a28723e */ /* 0x008fe400000010ff */
[----:B------:R-:W-:Y:S02]  /*10b40*/  LOP3.LUT R41, R109, UR22, R170, 0x96, !PT ;  /* 0x000000166d297c12 */ /* 0x000fe4000f8e96aa */
[----:B------:R-:W-:Y:S03]  /*10b50*/  LOP3.LUT R58, R95, UR18, R108, 0x96, !PT ;  /* 0x000000125f3a7c12 */ /* 0x000fe6000f8e966c */
[----:B------:R-:W-:Y:S04]  /*10b60*/  IMAD.WIDE.U32 R110, R41, -0x326172a9, RZ ;  /* 0xcd9e8d57296e7825 */ /* 0x000fe800078e00ff */
[----:B------:R-:W-:Y:S01]  /*10b70*/  IMAD.WIDE.U32 R108, R58, -0x326172a9, RZ ;  /* 0xcd9e8d573a6c7825 */ /* 0x000fe200078e00ff */
[----:B------:R-:W-:Y:S03]  /*10b80*/  LOP3.LUT R62, R111, UR19, R150, 0x96, !PT ;  /* 0x000000136f3e7c12 */ /* 0x000fe6000f8e9696 */
[----:B------:R-:W-:Y:S01]  /*10b90*/  FADD.FTZ R58, R188, R47 ;  /* 0x0000002fbc3a7221 */ /* 0x000fe20000010000 */
[----:B------:R-:W-:Y:S01]  /*10ba0*/  LOP3.LUT R110, R109, UR14, R110, 0x96, !PT ;  /* 0x0000000e6d6e7c12 */ /* 0x000fe2000f8e966e */
[----:B------:R-:W-:Y:S01]  /*10bb0*/  FADD.FTZ R41, R38, R37 ;  /* 0x0000002526297221 */ /* 0x000fe20000010000 */
[C---:B----4-:R-:W-:Y:S01]  /*10bc0*/  F2FP.BF16.PACK_AB R38, R63.reuse, R46 ;  /* 0x0000002e3f26723e */ /* 0x050fe200000010ff */
[----:B------:R-:W-:Y:S01]  /*10bd0*/  FADD.FTZ R37, R63, R36 ;  /* 0x000000243f257221 */ /* 0x000fe20000010000 */
[C---:B------:R-:W-:Y:S01]  /*10be0*/  F2FP.BF16.PACK_AB R47, R189.reuse, R188 ;  /* 0x000000bcbd2f723e */ /* 0x040fe200000010ff */
[----:B------:R-:W-:Y:S01]  /*10bf0*/  IMAD.WIDE.U32 R110, R110, -0x2daee0ad, RZ ;  /* 0xd2511f536e6e7825 */ /* 0x000fe200078e00ff */
[----:B------:R-:W-:Y:S03]  /*10c00*/  LEA R188, P5, R158, R172, 0x1 ;  /* 0x000000ac9ebc7211 */ /* 0x000fe600078a08ff */
[----:B------:R-:W-:Y:S04]  /*10c10*/  IMAD.WIDE.U32 R62, R62, -0x2daee0ad, RZ ;  /* 0xd2511f533e3e7825 */ /* 0x000fe800078e00ff */
[----:B------:R-:W-:Y:S01]  /*10c20*/  FADD.FTZ R58, R189, R58 ;  /* 0x0000003abd3a7221 */ /* 0x000fe20000010000 */
[----:B------:R-:W-:Y:S02]  /*10c30*/  LOP3.LUT R36, R63, UR13, R94, 0x96, !PT ;  /* 0x0000000d3f247c12 */ /* 0x000fe4000f8e965e */
[----:B------:R-:W-:Y:S02]  /*10c40*/  LOP3.LUT R134, R111, UR9, R62, 0x96, !PT ;  /* 0x000000096f867c12 */ /* 0x000fe4000f8e963e */
[----:B------:R-:W-:Y:S01]  /*10c50*/  LEA.HI.X.SX32 R189, R158, R173, 0x1, P5 ;  /* 0x000000ad9ebd7211 */ /* 0x000fe200028f0eff */
[----:B------:R-:W-:Y:S01]  /*10c60*/  IMAD.WIDE.U32 R62, R36, -0x326172a9, RZ ;  /* 0xcd9e8d57243e7825 */ /* 0x000fe200078e00ff */
[----:B------:R-:W-:Y:S03]  /*10c70*/  MUFU.EX2 R111, R57 ;  /* 0x00000039006f7308 */ /* 0x000fe60000000800 */
[----:B------:R-:W-:Y:S01]  /*10c80*/  IMAD.WIDE.U32 R134, R134, -0x326172a9, RZ ;  /* 0xcd9e8d5786867825 */ /* 0x000fe200078e00ff */
[----:B------:R-:W-:Y:S04]  /*10c90*/  LOP3.LUT R108, R63, UR10, R108, 0x96, !PT ;  /* 0x0000000a3f6c7c12 */ /* 0x000fe8000f8e966c */
[----:B------:R-:W-:Y:S01]  /*10ca0*/  LOP3.LUT R36, R135, UR4, R62, 0x96, !PT ;  /* 0x0000000487247c12 */ /* 0x000fe2000f8e963e */
[----:B------:R-:W-:Y:S01]  /*10cb0*/  IMAD.WIDE.U32 R108, R108, -0x2daee0ad, RZ ;  /* 0xd2511f536c6c7825 */ /* 0x000fe200078e00ff */
[----:B------:R-:W-:Y:S01]  /*10cc0*/  SHF.R.U32.HI R94, RZ, 0x18, R134 ;  /* 0x00000018ff5e7819 */ /* 0x000fe20000011686 */
[----:B------:R-:W3:Y:S01]  /*10cd0*/  MUFU.EX2 R62, R48 ;  /* 0x00000030003e7308 */ /* 0x000ee20000000800 */
[----:B------:R-:W-:Y:S02]  /*10ce0*/  LOP3.LUT R46, R36, 0xff, RZ, 0xc0, !PT ;  /* 0x000000ff242e7812 */ /* 0x000fe400078ec0ff */
[----:B------:R-:W-:Y:S02]  /*10cf0*/  LOP3.LUT R106, R108, 0xff, RZ, 0xc0, !PT ;  /* 0x000000ff6c6a7812 */ /* 0x000fe400078ec0ff */
[----:B------:R-:W-:Y:S02]  /*10d00*/  ISETP.LE.U32.AND P4, PT, R46, UR16, PT ;  /* 0x000000102e007c0c */ /* 0x000fe4000bf83070 */
[----:B------:R-:W-:Y:S02]  /*10d10*/  LOP3.LUT R46, R36, 0xffff, RZ, 0xc0, !PT ;  /* 0x0000ffff242e7812 */ /* 0x000fe400078ec0ff */
[----:B------:R-:W-:Y:S01]  /*10d20*/  LOP3.LUT R95, R108, 0xffff, RZ, 0xc0, !PT ;  /* 0x0000ffff6c5f7812 */ /* 0x000fe200078ec0ff */
[----:B------:R4:W-:Y:S01]  /*10d30*/  MUFU.EX2 R48, R39 ;  /* 0x0000002700307308 */ /* 0x0009e20000000800 */
[----:B------:R-:W-:Y:S02]  /*10d40*/  SHF.R.U32.HI R46, RZ, 0x8, R46 ;  /* 0x00000008ff2e7819 */ /* 0x000fe4000001162e */
[----:B------:R-:W-:Y:S02]  /*10d50*/  SHF.R.U32.HI R78, RZ, 0x10, R108 ;  /* 0x00000010ff4e7819 */ /* 0x000fe4000001166c */
[----:B------:R-:W-:Y:S02]  /*10d60*/  LOP3.LUT R46, R46, 0xffff, RZ, 0xc0, !PT ;  /* 0x0000ffff2e2e7812 */ /* 0x000fe400078ec0ff */
[----:B------:R-:W-:Y:S02]  /*10d70*/  SHF.R.U32.HI R132, RZ, 0x10, R134 ;  /* 0x00000010ff847819 */ /* 0x000fe40000011686 */
[----:B------:R-:W-:Y:S01]  /*10d80*/  ISETP.LE.U32.AND P3, PT, R46, UR16, PT ;  /* 0x000000102e007c0c */ /* 0x000fe2000bf63070 */
[----:B------:R-:W1:Y:S01]  /*10d90*/  MUFU.EX2 R63, R52 ;  /* 0x00000034003f7308 */ /* 0x000e620000000800 */
[----:B------:R-:W-:Y:S02]  /*10da0*/  LOP3.LUT R46, R134, 0xff, RZ, 0xc0, !PT ;  /* 0x000000ff862e7812 */ /* 0x000fe400078ec0ff */
[----:B------:R-:W-:Y:S01]  /*10db0*/  LOP3.LUT R132, R132, 0xff, RZ, 0xc0, !PT ;  /* 0x000000ff84847812 */ /* 0x000fe200078ec0ff */
[----:B---3--:R-:W-:Y:S01]  /*10dc0*/  FADD.FTZ R59, R62, R59 ;  /* 0x0000003b3e3b7221 */ /* 0x008fe20000010000 */
[----:B------:R-:W-:Y:S04]  /*10dd0*/  SHF.R.U32.HI R95, RZ, 0x8, R95 ;  /* 0x00000008ff5f7819 */ /* 0x000fe8000001165f */
[----:B------:R-:W-:Y:S01]  /*10de0*/  LOP3.LUT R95, R95, 0xffff, RZ, 0xc0, !PT ;  /* 0x0000ffff5f5f7812 */ /* 0x000fe200078ec0ff */
[----:B------:R3:W-:Y:S01]  /*10df0*/  MUFU.EX2 R57, R159 ;  /* 0x0000009f00397308 */ /* 0x0007e20000000800 */
[--C-:B----4-:R-:W-:Y:S02]  /*10e00*/  SHF.R.U32.HI R39, RZ, 0x18, R36.reuse ;  /* 0x00000018ff277819 */ /* 0x110fe40000011624 */
[----:B------:R-:W-:Y:S02]  /*10e10*/  SHF.R.U32.HI R36, RZ, 0x10, R36 ;  /* 0x00000010ff247819 */ /* 0x000fe40000011624 */
[----:B------:R-:W-:Y:S02]  /*10e20*/  ISETP.LE.U32.AND P0, PT, R39, UR16, PT ;  /* 0x0000001027007c0c */ /* 0x000fe4000bf03070 */
[----:B------:R-:W-:Y:S02]  /*10e30*/  LOP3.LUT R36, R36, 0xff, RZ, 0xc0, !PT ;  /* 0x000000ff24247812 */ /* 0x000fe400078ec0ff */
[----:B------:R-:W-:Y:S02]  /*10e40*/  PRMT R39, R40, 0x7632, R39 ;  /* 0x0000763228277816 */ /* 0x000fe40000000027 */
[----:B------:R-:W-:Y:S02]  /*10e50*/  ISETP.LE.U32.AND P2, PT, R36, UR16, PT ;  /* 0x0000001024007c0c */ /* 0x000fe4000bf43070 */
[----:B------:R-:W-:Y:S01]  /*10e60*/  LOP3.LUT R36, R134, 0xffff, RZ, 0xc0, !PT ;  /* 0x0000ffff86247812 */ /* 0x000fe200078ec0ff */
[----:B------:R-:W-:Y:S01]  /*10e70*/  @!P3 HFMA2.BF16_V2 R140, -RZ.H0_H0, RZ.H0_H0, -R39.H0_H0 ;  /* 0x200000ffff8cb231 */ /* 0x000fe20000340927 */
[C---:B-1----:R-:W-:Y:S01]  /*10e80*/  F2FP.BF16.PACK_AB R52, R63.reuse, R62 ;  /* 0x0000003e3f34723e */ /* 0x042fe200000010ff */
[----:B------:R-:W-:Y:S01]  /*10e90*/  FADD.FTZ R63, R63, R59 ;  /* 0x0000003b3f3f7221 */ /* 0x000fe20000010000 */
[----:B------:R-:W-:Y:S01]  /*10ea0*/  SHF.R.U32.HI R36, RZ, 0x8, R36 ;  /* 0x00000008ff247819 */ /* 0x000fe20000011624 */
[----:B------:R-:W-:Y:S01]  /*10eb0*/  FADD.FTZ R59, R48, R41 ;  /* 0x00000029303b7221 */ /* 0x000fe20000010000 */
[----:B------:R-:W-:Y:S02]  /*10ec0*/  F2FP.BF16.PACK_AB R55, R74, R48 ;  /* 0x000000304a37723e */ /* 0x000fe400000010ff */
[----:B------:R-:W-:Y:S01]  /*10ed0*/  PRMT R48, R140, 0x7610, R48 ;  /* 0x000076108c307816 */ /* 0x000fe20000000030 */
[----:B---3--:R-:W-:Y:S01]  /*10ee0*/  IMAD.MOV.U32 R159, RZ, RZ, R160 ;  /* 0x000000ffff9f7224 */ /* 0x008fe200078e00a0 */
[----:B------:R-:W-:Y:S01]  /*10ef0*/  LOP3.LUT R36, R36, 0xffff, RZ, 0xc0, !PT ;  /* 0x0000ffff24247812 */ /* 0x000fe200078ec0ff */
[----:B------:R-:W-:Y:S01]  /*10f00*/  @!P2 HFMA2.BF16_V2 R138, -RZ.H0_H0, RZ.H0_H0, -R42.H0_H0 ;  /* 0x200000ffff8aa231 */ /* 0x000fe2000034092a */
[----:B------:R-:W-:Y:S01]  /*10f10*/  LOP3.LUT R135, R109, UR24, R110, 0x96, !PT ;  /* 0x000000186d877c12 */ /* 0x000fe2000f8e966e */
[----:B------:R-:W-:Y:S01]  /*10f20*/  FADD.FTZ R74, R74, R59 ;  /* 0x0000003b4a4a7221 */ /* 0x000fe20000010000 */
[----:B------:R-:W-:Y:S01]  /*10f30*/  ISETP.LE.U32.AND P1, PT, R36, UR16, PT ;  /* 0x0000001024007c0c */ /* 0x000fe2000bf23070 */
[----:B------:R1:W-:Y:S01]  /*10f40*/  MUFU.EX2 R109, R72 ;  /* 0x00000048006d7308 */ /* 0x0003e20000000800 */
[----:B------:R-:W-:Y:S01]  /*10f50*/  PRMT R36, R40, 0x5410, R39 ;  /* 0x0000541028247816 */ /* 0x000fe20000000027 */
[----:B--2---:R-:W-:Y:S01]  /*10f60*/  @!P4 HFMA2.BF16_V2 R141, -RZ.H0_H0, RZ.H0_H0, -R40.H0_H0 ;  /* 0x200000ffff8dc231 */ /* 0x004fe20000340928 */
[----:B------:R-:W-:Y:S02]  /*10f70*/  @!P3 PRMT R39, R48, 0x5410, RZ ;  /* 0x000054103027b816 */ /* 0x000fe400000000ff */
[----:B------:R-:W-:Y:S02]  /*10f80*/  PRMT R41, R42, 0x7632, R41 ;  /* 0x000076322a297816 */ /* 0x000fe40000000029 */
[----:B------:R-:W-:Y:S01]  /*10f90*/  PRMT R62, R138, 0x7610, R62 ;  /* 0x000076108a3e7816 */ /* 0x000fe2000000003e */
[----:B------:R-:W-:Y:S01]  /*10fa0*/  @!P4 STL.S16 [R1+0x16c], R141 ;  /* 0x00016c8d0100c387 */ /* 0x000fe20000100600 */
[--C-:B------:R-:W-:Y:S01]  /*10fb0*/  SHF.R.U32.HI R59, RZ, 0x18, R108.reuse ;  /* 0x00000018ff3b7819 */ /* 0x100fe2000001166c */
[----:B------:R-:W2:Y:S01]  /*10fc0*/  MUFU.EX2 R48, R61 ;  /* 0x0000003d00307308 */ /* 0x000ea20000000800 */
[----:B------:R-:W-:Y:S01]  /*10fd0*/  PRMT R108, R141, 0x7610, R108 ;  /* 0x000076108d6c7816 */ /* 0x000fe2000000006c */
[----:B------:R-:W-:Y:S01]  /*10fe0*/  @!P3 STL.S16 [R1+0x168], R140 ;  /* 0x0001688c0100b387 */ /* 0x000fe20000100600 */
[----:B------:R-:W-:Y:S02]  /*10ff0*/  @!P0 HFMA2.BF16_V2 R137, -RZ.H0_H0, RZ.H0_H0, -R41.H0_H0 ;  /* 0x200000ffff898231 */ /* 0x000fe40000340929 */
[----:B------:R-:W-:Y:S01]  /*11000*/  @!P4 PRMT R40, R108, 0x5410, RZ ;  /* 0x000054106c28c816 */ /* 0x000fe200000000ff */
[----:B------:R-:W-:Y:S02]  /*11010*/  @!P2 STL.S16 [R1+0x164], R138 ;  /* 0x0001648a0100a387 */ /* 0x000fe40000100600 */
[----:B------:R-:W-:Y:S02]  /*11020*/  PRMT R134, R137, 0x7610, R134 ;  /* 0x0000761089867816 */ /* 0x000fe40000000086 */
[----:B------:R4:W-:Y:S01]  /*11030*/  @!P0 STL.S16 [R1+0x160], R137 ;  /* 0x0001608901008387 */ /* 0x0009e20000100600 */
[----:B------:R-:W4:Y:S03]  /*11040*/  MUFU.EX2 R61, R50 ;  /* 0x00000032003d7308 */ /* 0x000f260000000800 */
[----:B------:R-:W3:Y:S01]  /*11050*/  LDL.64 R148, [R1+0x1b0] ;  /* 0x0001b00001947983 */ /* 0x000ee20000100a00 */
[----:B-1----:R-:W-:Y:S01]  /*11060*/  FADD.FTZ R72, R192, R63 ;  /* 0x0000003fc0487221 */ /* 0x002fe20000010000 */
[----:B------:R-:W-:Y:S04]  /*11070*/  F2FP.BF16.PACK_AB R63, R193, R192 ;  /* 0x000000c0c13f723e */ /* 0x000fe800000010ff */
[----:B------:R1:W-:Y:S01]  /*11080*/  STG.E.U16 [R172.64+0x2], R39 ;  /* 0x00000227ac007986 */ /* 0x0003e2000c10151a */
[----:B------:R-:W-:Y:S01]  /*11090*/  MUFU.EX2 R110, R136 ;  /* 0x00000088006e7308 */ /* 0x000fe20000000800 */
[----:B--2---:R-:W-:Y:S01]  /*110a0*/  FADD.FTZ R37, R48, R37 ;  /* 0x0000002530257221 */ /* 0x004fe20000010000 */
[C---:B------:R-:W-:Y:S01]  /*110b0*/  F2FP.BF16.PACK_AB R48, R76.reuse, R48 ;  /* 0x000000304c30723e */ /* 0x040fe200000010ff */
[----:B------:R2:W-:Y:S02]  /*110c0*/  STG.E.U16 [R172.64], R40 ;  /* 0x00000028ac007986 */ /* 0x0005e4000c10151a */
[----:B------:R-:W-:Y:S01]  /*110d0*/  FADD.FTZ R76, R76, R37 ;  /* 0x000000254c4c7221 */ /* 0x000fe20000010000 */
[----:B------:R-:W-:Y:S04]  /*110e0*/  LOP3.LUT R37, R135, 0xff, RZ, 0xc0, !PT ;  /* 0x000000ff87257812 */ /* 0x000fe800078ec0ff */
[----:B------:R-:W-:Y:S01]  /*110f0*/  MUFU.EX2 R108, R105 ;  /* 0x00000069006c7308 */ /* 0x000fe20000000800 */
[----:B------:R-:W-:Y:S02]  /*11100*/  ISETP.LE.U32.AND P6, PT, R37, UR16, PT ;  /* 0x0000001025007c0c */ /* 0x000fe4000bfc3070 */
[----:B------:R-:W-:Y:S01]  /*11110*/  PRMT R37, R42, 0x5410, R41 ;  /* 0x000054102a257816 */ /* 0x000fe20000000029 */
[----:B----4-:R-:W-:Y:S01]  /*11120*/  FADD.FTZ R74, R61, R74 ;  /* 0x0000004a3d4a7221 */ /* 0x010fe20000010000 */
[----:B------:R-:W-:Y:S01]  /*11130*/  @!P2 PRMT R42, R62, 0x5410, RZ ;  /* 0x000054103e2aa816 */ /* 0x000fe200000000ff */
[----:B------:R-:W-:Y:S01]  /*11140*/  IMAD.MOV.U32 R137, RZ, RZ, R133 ;  /* 0x000000ffff897224 */ /* 0x000fe200078e0085 */
[----:B------:R-:W-:Y:S01]  /*11150*/  @!P0 PRMT R41, R134, 0x5410, RZ ;  /* 0x0000541086298816 */ /* 0x000fe200000000ff */
[----:B------:R-:W-:Y:S02]  /*11160*/  IMAD.MOV.U32 R134, RZ, RZ, c[0x0][0x228] ;  /* 0x00008a00ff867624 */ /* 0x000fe400078e00ff */
[----:B------:R4:W-:Y:S01]  /*11170*/  MUFU.EX2 R62, R154 ;  /* 0x0000009a003e7308 */ /* 0x0009e20000000800 */
[----:B------:R3:W-:Y:S03]  /*11180*/  STG.E.U16 [R188.64], R42 ;  /* 0x0000002abc007986 */ /* 0x0007e6000c10151a */
[----:B------:R-:W-:Y:S01]  /*11190*/  @P6 LOP3.LUT R211, R211, 0x40, RZ, 0xfc, !PT ;  /* 0x00000040d3d36812 */ /* 0x000fe200078efcff */
[----:B-1----:R-:W-:Y:S01]  /*111a0*/  IMAD.U32 R39, RZ, RZ, UR21 ;  /* 0x00000015ff277e24 */ /* 0x002fe2000f8e00ff */
[----:B------:R-:W-:Y:S01]  /*111b0*/  ISETP.LE.U32.AND P6, PT, R94, UR16, PT ;  /* 0x000000105e007c0c */ /* 0x000fe2000bfc3070 */
[----:B------:R1:W-:Y:S01]  /*111c0*/  STG.E.U16 [R188.64+0x2], R41 ;  /* 0x00000229bc007986 */ /* 0x0003e2000c10151a */
[----:B------:R-:W-:Y:S02]  /*111d0*/  LOP3.LUT R211, R211, 0xffffffdf, RZ, 0xc0, !PT ;  /* 0xffffffdfd3d37812 */ /* 0x000fe400078ec0ff */
[----:B------:R-:W1:Y:S01]  /*111e0*/  MUFU.EX2 R133, R51 ;  /* 0x0000003300857308 */ /* 0x000e620000000800 */
[----:B--2---:R-:W-:Y:S01]  /*111f0*/  FADD.FTZ R40, R186, R58 ;  /* 0x0000003aba287221 */ /* 0x004fe20000010000 */
[C---:B------:R-:W-:Y:S03]  /*11200*/  F2FP.BF16.PACK_AB R58, R187.reuse, R186 ;  /* 0x000000babb3a723e */ /* 0x040fe600000010ff */
[----:B------:R-:W-:Y:S01]  /*11210*/  FADD.FTZ R187, R187, R40 ;  /* 0x00000028bbbb7221 */ /* 0x000fe20000010000 */
[----:B------:R-:W-:Y:S01]  /*11220*/  LOP3.LUT R40, R163, UR28, R39, 0x96, !PT ;  /* 0x0000001ca3287c12 */ /* 0x000fe2000f8e9627 */
[----:B------:R-:W-:Y:S03]  /*11230*/  FADD.FTZ R39, R193, R72 ;  /* 0x00000048c1277221 */ /* 0x000fe60000010000 */
[----:B------:R2:W-:Y:S01]  /*11240*/  MUFU.EX2 R72, R56 ;  /* 0x0000003800487308 */ /* 0x0005e20000000800 */
[----:B------:R-:W-:Y:S04]  /*11250*/  IMAD.WIDE.U32 R192, R40, -0x326172a9, RZ ;  /* 0xcd9e8d5728c07825 */ /* 0x000fe800078e00ff */
[----:B----4-:R-:W-:Y:S02]  /*11260*/  IMAD.MOV.U32 R154, RZ, RZ, R161 ;  /* 0x000000ffff9a7224 */ /* 0x010fe400078e00a1 */
[----:B------:R-:W4:Y:S03]  /*11270*/  LDL.64 R160, [R1+0x1b8] ;  /* 0x0001b80001a07983 */ /* 0x000f260000100a00 */
[----:B------:R-:W2:Y:S01]  /*11280*/  MUFU.EX2 R51, R190 ;  /* 0x000000be00337308 */ /* 0x000ea20000000800 */
[C---:B-1----:R-:W-:Y:S01]  /*11290*/  F2FP.BF16.PACK_AB R61, R133.reuse, R61 ;  /* 0x0000003d853d723e */ /* 0x042fe200000010ff */
[----:B------:R-:W-:Y:S02]  /*112a0*/  FADD.FTZ R133, R133, R74 ;  /* 0x0000004a85857221 */ /* 0x000fe40000010000 */
[----:B------:R-:W-:Y:S02]  /*112b0*/  FADD.FTZ R74, R111, R76 ;  /* 0x0000004c6f4a7221 */ /* 0x000fe40000010000 */
[----:B------:R-:W-:Y:S01]  /*112c0*/  FADD.FTZ R133, R57, R133 ;  /* 0x0000008539857221 */ /* 0x000fe20000010000 */
[C---:B------:R-:W-:Y:S03]  /*112d0*/  F2FP.BF16.PACK_AB R57, R62.reuse, R57 ;  /* 0x000000393e39723e */ /* 0x040fe600000010ff */
[----:B------:R-:W1:Y:S01]  /*112e0*/  MUFU.EX2 R50, R137 ;  /* 0x0000008900327308 */ /* 0x000e620000000800 */
[C---:B------:R-:W-:Y:S01]  /*112f0*/  FADD.FTZ R74, R109.reuse, R74 ;  /* 0x0000004a6d4a7221 */ /* 0x040fe20000010000 */
[----:B--2---:R-:W-:Y:S01]  /*11300*/  F2FP.BF16.PACK_AB R56, R109, R111 ;  /* 0x0000006f6d38723e */ /* 0x004fe200000010ff */
[----:B------:R-:W-:Y:S01]  /*11310*/  FADD.FTZ R62, R62, R133 ;  /* 0x000000853e3e7221 */ /* 0x000fe20000010000 */
[----:B------:R2:W2:Y:S04]  /*11320*/  LDL.S16 R111, [R1+0x170] ;  /* 0x00017000016f7983 */ /* 0x0004a80000100600 */
[----:B------:R2:W2:Y:S02]  /*11330*/  LDL.S16 R133, [R1+0x15c] ;  /* 0x00015c0001857983 */ /* 0x0004a40000100600 */
[----:B------:R1:W-:Y:S01]  /*11340*/  MUFU.EX2 R138, R54 ;  /* 0x00000036008a7308 */ /* 0x0003e20000000800 */
[----:B------:R-:W-:Y:S01]  /*11350*/  FADD.FTZ R109, R51, R187 ;  /* 0x000000bb336d7221 */ /* 0x000fe20000010000 */
[C---:B------:R-:W-:Y:S03]  /*11360*/  F2FP.BF16.PACK_AB R51, R191.reuse, R51 ;  /* 0x00000033bf33723e */ /* 0x040fe600000010ff */
[----:B------:R-:W-:Y:S02]  /*11370*/  FADD.FTZ R109, R191, R109 ;  /* 0x0000006dbf6d7221 */ /* 0x000fe40000010000 */
[----:B-1----:R-:W-:Y:S01]  /*11380*/  FADD.FTZ R39, R50, R39 ;  /* 0x0000002732277221 */ /* 0x002fe20000010000 */
[C---:B------:R-:W-:Y:S03]  /*11390*/  F2FP.BF16.PACK_AB R50, R110.reuse, R50 ;  /* 0x000000326e32723e */ /* 0x040fe600000010ff */
[----:B------:R-:W-:Y:S01]  /*113a0*/  FADD.FTZ R39, R110, R39 ;  /* 0x000000276e277221 */ /* 0x000fe20000010000 */
[----:B------:R-:W-:Y:S02]  /*113b0*/  F2FP.BF16.PACK_AB R54, R72, R108 ;  /* 0x0000006c4836723e */ /* 0x000fe400000010ff */
[----:B---3--:R-:W-:Y:S01]  /*113c0*/  LOP3.LUT R140, R149, UR5, R162, 0x96, !PT ;  /* 0x00000005958c7c12 */ /* 0x008fe2000f8e96a2 */
[----:B------:R-:W-:Y:S04]  /*113d0*/  UIADD3 UR5, UR28, 0x1, URZ ;  /* 0x000000011c057890 */ /* 0x000fe8000fffe03f */
[----:B------:R-:W-:Y:S05]  /*113e0*/  IMAD.WIDE.U32 R140, R140, -0x326172a9, RZ ;  /* 0xcd9e8d578c8c7825 */ /* 0x000fea00078e00ff */
[----:B------:R-:W-:Y:S05]  /*113f0*/  LOP3.LUT R42, R141, UR25, R192, 0x96, !PT ;  /* 0x000000198d2a7c12 */ /* 0x000fea000f8e96c0 */
[----:B------:R-:W-:Y:S02]  /*11400*/  IMAD.WIDE.U32 R190, R42, -0x2daee0ad, RZ ;  /* 0xd2511f532abe7825 */ /* 0x000fe400078e00ff */
[----:B------:R-:W-:Y:S01]  /*11410*/  MUFU.EX2 R42, R182 ;  /* 0x000000b6002a7308 */ /* 0x000fe20000000800 */
[----:B----4-:R-:W-:Y:S05]  /*11420*/  LOP3.LUT R40, R193, UR23, R160, 0x96, !PT ;  /* 0x00000017c1287c12 */ /* 0x010fea000f8e96a0 */
[----:B------:R-:W-:Y:S04]  /*11430*/  IMAD.WIDE.U32 R136, R40, -0x2daee0ad, RZ ;  /* 0xd2511f5328887825 */ /* 0x000fe800078e00ff */
[----:B------:R1:W3:Y:S01]  /*11440*/  MUFU.EX2 R40, R183 ;  /* 0x000000b700287308 */ /* 0x0002e20000000800 */
[----:B------:R-:W-:Y:S02]  /*11450*/  LOP3.LUT R41, R137, UR22, R148, 0x96, !PT ;  /* 0x0000001689297c12 */ /* 0x000fe4000f8e9694 */
[----:B------:R-:W-:Y:S05]  /*11460*/  LOP3.LUT R76, R191, UR18, R136, 0x96, !PT ;  /* 0x00000012bf4c7c12 */ /* 0x000fea000f8e9688 */
[----:B------:R-:W-:Y:S02]  /*11470*/  IMAD.WIDE.U32 R136, R76, -0x326172a9, RZ ;  /* 0xcd9e8d574c887825 */ /* 0x000fe400078e00ff */
[----:B------:R4:W2:Y:S02]  /*11480*/  MUFU.EX2 R76, R154 ;  /* 0x0000009a004c7308 */ /* 0x0008a40000000800 */
[----:B-1----:R-:W-:Y:S08]  /*11490*/  IMAD.WIDE.U32 R182, R41, -0x326172a9, RZ ;  /* 0xcd9e8d5729b67825 */ /* 0x002ff000078e00ff */
[----:B------:R-:W1:Y:S01]  /*114a0*/  MUFU.EX2 R41, R159 ;  /* 0x0000009f00297308 */ /* 0x000e620000000800 */
[----:B---3--:R-:W-:Y:S01]  /*114b0*/  FADD.FTZ R109, R40, R109 ;  /* 0x0000006d286d7221 */ /* 0x008fe20000010000 */
[----:B------:R-:W-:Y:S02]  /*114c0*/  LOP3.LUT R105, R183, UR19, R140, 0x96, !PT ;  /* 0x00000013b7697c12 */ /* 0x000fe4000f8e968c */
[----:B------:R-:W-:Y:S03]  /*114d0*/  LOP3.LUT R182, R137, UR14, R182, 0x96, !PT ;  /* 0x0000000e89b67c12 */ /* 0x000fe6000f8e96b6 */
[----:B------:R-:W-:Y:S03]  /*114e0*/  IMAD.WIDE.U32 R186, R105, -0x2daee0ad, RZ ;  /* 0xd2511f5369ba7825 */ /* 0x000fe600078e00ff */
[----:B------:R3:W1:Y:S01]  /*114f0*/  MUFU.EX2 R105, R49 ;  /* 0x0000003100697308 */ /* 0x0006620000000800 */
[----:B------:R-:W-:Y:S01]  /*11500*/  IMAD.WIDE.U32 R182, R182, -0x2daee0ad, RZ ;  /* 0xd2511f53b6b67825 */ /* 0x000fe200078e00ff */
[----:B------:R-:W-:Y:S03]  /*11510*/  LOP3.LUT R190, R187, UR13, R190, 0x96, !PT ;  /* 0x0000000dbbbe7c12 */ /* 0x000fe6000f8e96be */
[----:B----4-:R-:W-:Y:S01]  /*11520*/  IMAD.MOV.U32 R154, RZ, RZ, c[0x0][0x228] ;  /* 0x00008a00ff9a7624 */ /* 0x010fe200078e00ff */
[----:B------:R-:W-:Y:S01]  /*11530*/  LOP3.LUT R186, R183, UR9, R186, 0x96, !PT ;  /* 0x00000009b7ba7c12 */ /* 0x000fe2000f8e96ba */
[----:B------:R-:W-:Y:S04]  /*11540*/  IMAD.WIDE.U32 R190, R190, -0x326172a9, RZ ;  /* 0xcd9e8d57bebe7825 */ /* 0x000fe800078e00ff */
[----:B------:R-:W-:Y:S01]  /*11550*/  IMAD.WIDE.U32 R186, R186, -0x326172a9, RZ ;  /* 0xcd9e8d57baba7825 */ /* 0x000fe200078e00ff */
[----:B------:R-:W-:Y:S03]  /*11560*/  LOP3.LUT R136, R191, UR10, R136, 0x96, !PT ;  /* 0x0000000abf887c12 */ /* 0x000fe6000f8e9688 */
[----:B------:R-:W-:Y:S02]  /*11570*/  IMAD R154, R154, 0x38, R158 ;  /* 0x000000389a9a7824 */ /* 0x000fe400078e029e */
[----:B--2---:R-:W-:Y:S01]  /*11580*/  FADD.FTZ R62, R76, R62 ;  /* 0x0000003e4c3e7221 */ /* 0x004fe20000010000 */
[----:B------:R-:W-:Y:S02]  /*11590*/  F2FP.BF16.PACK_AB R76, R138, R76 ;  /* 0x0000004c8a4c723e */ /* 0x000fe400000010ff */
[----:B------:R-:W-:Y:S01]  /*115a0*/  IADD3 R154, R154, 0x1, RZ ;  /* 0x000000019a9a7810 */ /* 0x000fe20007ffe0ff */
[----:B------:R-:W-:Y:S02]  /*115b0*/  FADD.FTZ R138, R138, R62 ;  /* 0x0000003e8a8a7221 */ /* 0x000fe40000010000 */
[----:B---3--:R-:W-:Y:S02]  /*115c0*/  FADD.FTZ R49, R108, R74 ;  /* 0x0000004a6c317221 */ /* 0x008fe40000010000 */
[----:B------:R2:W3:Y:S01]  /*115d0*/  MUFU.EX2 R74, R45 ;  /* 0x0000002d004a7308 */ /* 0x0004e20000000800 */
[--C-:B-1----:R-:W-:Y:S01]  /*115e0*/  FADD.FTZ R108, R41, R39.reuse ;  /* 0x00000027296c7221 */ /* 0x102fe20000010000 */
[----:B------:R-:W-:Y:S01]  /*115f0*/  PRMT R39, R43, 0x7632, R39 ;  /* 0x000076322b277816 */ /* 0x000fe20000000027 */
[----:B------:R-:W-:Y:S01]  /*11600*/  FADD.FTZ R72, R72, R49 ;  /* 0x0000003148487221 */ /* 0x000fe20000010000 */
[C---:B------:R-:W-:Y:S01]  /*11610*/  F2FP.BF16.PACK_AB R49, R42.reuse, R40 ;  /* 0x000000282a31723e */ /* 0x040fe200000010ff */
[----:B------:R-:W-:Y:S01]  /*11620*/  FADD.FTZ R42, R42, R109 ;  /* 0x0000006d2a2a7221 */ /* 0x000fe20000010000 */
[----:B------:R-:W-:Y:S02]  /*11630*/  F2FP.BF16.PACK_AB R41, R105, R41 ;  /* 0x000000296929723e */ /* 0x000fe400000010ff */
[----:B--2---:R-:W-:Y:S01]  /*11640*/  LOP3.LUT R45, R187, UR4, R190, 0x96, !PT ;  /* 0x00000004bb2d7c12 */ /* 0x004fe2000f8e96be */
[----:B---3--:R-:W-:Y:S01]  /*11650*/  FADD.FTZ R72, R74, R72 ;  /* 0x000000484a487221 */ /* 0x008fe20000010000 */
[C---:B------:R-:W-:Y:S02]  /*11660*/  F2FP.BF16.PACK_AB R74, R44.reuse, R74 ;  /* 0x0000004a2c4a723e */ /* 0x040fe400000010ff */
[----:B------:R-:W-:Y:S01]  /*11670*/  LOP3.LUT R40, R45, 0xff, RZ, 0xc0, !PT ;  /* 0x000000ff2d287812 */ /* 0x000fe200078ec0ff */
[----:B------:R-:W-:Y:S01]  /*11680*/  FADD.FTZ R137, R44, R72 ;  /* 0x000000482c897221 */ /* 0x000fe20000010000 */
[----:B------:R-:W-:Y:S02]  /*11690*/  F2FP.BF16.PACK_AB R72, R206, R53 ;  /* 0x00000035ce48723e */ /* 0x000fe400000010ff */
[----:B------:R-:W-:Y:S02]  /*116a0*/  ISETP.LE.U32.AND P0, PT, R40, UR16, PT ;  /* 0x0000001028007c0c */ /* 0x000fe4000bf03070 */
[----:B------:R-:W-:Y:S01]  /*116b0*/  PRMT R40, R43, 0x7610, R40 ;  /* 0x000076102b287816 */ /* 0x000fe20000000028 */
[----:B------:R-:W-:Y:S02]  /*116c0*/  FADD.FTZ R43, R105, R108 ;  /* 0x0000006c692b7221 */ /* 0x000fe40000010000 */
[----:B------:R-:W-:Y:S01]  /*116d0*/  IMAD.WIDE R108, R134, 0x70, R188 ;  /* 0x00000070866c7825 */ /* 0x000fe200078e02bc */
[----:B------:R-:W-:Y:S03]  /*116e0*/  PRMT R44, R40, 0x5410, R39 ;  /* 0x00005410282c7816 */ /* 0x000fe60000000027 */
[----:B------:R-:W-:Y:S01]  /*116f0*/  FADD.FTZ R43, R53, R43 ;  /* 0x0000002b352b7221 */ /* 0x000fe20000010000 */
[----:B------:R-:W-:Y:S03]  /*11700*/  PRMT R53, R55, 0x7632, R53 ;  /* 0x0000763237357816 */ /* 0x000fe60000000035 */
[----:B------:R-:W-:Y:S05]  /*11710*/  @!P0 HFMA2.BF16_V2 R111, -RZ.H0_H0, RZ.H0_H0, -R40.H0_H0 ;  /* 0x200000ffff6f8231 */ /* 0x000fea0000340928 */
[----:B------:R-:W-:Y:S01]  /*11720*/  PRMT R110, R111, 0x7610, R110 ;  /* 0x000076106f6e7816 */ /* 0x000fe2000000006e */
[----:B------:R1:W-:Y:S03]  /*11730*/  @!P0 STL.S16 [R1+0x170], R111 ;  /* 0x0001706f01008387 */ /* 0x0003e60000100600 */
[----:B------:R-:W-:Y:S02]  /*11740*/  @!P0 PRMT R40, R110, 0x5410, RZ ;  /* 0x000054106e288816 */ /* 0x000fe400000000ff */
[CC--:B------:R-:W-:Y:S03]  /*11750*/  LEA R110, P0, R154.reuse, R172.reuse, 0x1 ;  /* 0x000000ac9a6e7211 */ /* 0x0c0fe600078008ff */
[----:B------:R2:W-:Y:S01]  /*11760*/  STG.E.U16 [R108.64], R40 ;  /* 0x000000286c007986 */ /* 0x0005e2000c10151a */
[-C--:B-1----:R-:W-:Y:S02]  /*11770*/  LEA.HI.X.SX32 R111, R154, R173.reuse, 0x1, P0 ;  /* 0x000000ad9a6f7211 */ /* 0x082fe400000f0eff */
[----:B--2---:R-:W-:Y:S04]  /*11780*/  LOP3.LUT R40, R45, 0xffff, RZ, 0xc0, !PT ;  /* 0x0000ffff2d287812 */ /* 0x004fe800078ec0ff */
[----:B------:R-:W-:Y:S04]  /*11790*/  SHF.R.U32.HI R40, RZ, 0x8, R40 ;  /* 0x00000008ff287819 */ /* 0x000fe80000011628 */
[----:B------:R-:W-:Y:S04]  /*117a0*/  LOP3.LUT R40, R40, 0xffff, RZ, 0xc0, !PT ;  /* 0x0000ffff28287812 */ /* 0x000fe800078ec0ff */
[----:B------:R-:W-:Y:S02]  /*117b0*/  ISETP.LE.U32.AND P0, PT, R40, UR16, PT ;  /* 0x0000001028007c0c */ /* 0x000fe4000bf03070 */
[--C-:B------:R-:W-:Y:S02]  /*117c0*/  SHF.R.U32.HI R40, RZ, 0x10, R45.reuse ;  /* 0x00000010ff287819 */ /* 0x100fe4000001162d */
[----:B------:R-:W-:Y:S09]  /*117d0*/  SHF.R.U32.HI R45, RZ, 0x18, R45 ;  /* 0x00000018ff2d7819 */ /* 0x000ff2000001162d */
[----:B------:R-:W-:Y:S05]  /*117e0*/  @!P0 HFMA2.BF16_V2 R133, -RZ.H0_H0, RZ.H0_H0, -R39.H0_H0 ;  /* 0x200000ffff858231 */ /* 0x000fea0000340927 */
[----:B------:R-:W-:Y:S01]  /*117f0*/  PRMT R62, R133, 0x7610, R62 ;  /* 0x00007610853e7816 */ /* 0x000fe2000000003e */
[----:B------:R1:W-:Y:S03]  /*11800*/  @!P0 STL.S16 [R1+0x15c], R133 ;  /* 0x00015c8501008387 */ /* 0x0003e60000100600 */
[----:B------:R-:W-:Y:S01]  /*11810*/  @!P0 PRMT R39, R62, 0x5410, RZ ;  /* 0x000054103e278816 */ /* 0x000fe200000000ff */
[----:B------:R2:W3:Y:S01]  /*11820*/  LDL.S16 R158, [R1+0x14c] ;  /* 0x00014c00019e7983 */ /* 0x0004e20000100600 */
[----:B------:R4:W2:Y:S03]  /*11830*/  MUFU.EX2 R62, R184 ;  /* 0x000000b8003e7308 */ /* 0x0008a60000000800 */
[----:B------:R2:W-:Y:S04]  /*11840*/  STG.E.U16 [R110.64], R39 ;  /* 0x000000276e007986 */ /* 0x0005e8000c10151a */
[----:B------:R2:W3:Y:S04]  /*11850*/  LDL.S16 R159, [R1+0x144] ;  /* 0x00014400019f7983 */ /* 0x0004e80000100600 */
[----:B------:R3:W3:Y:S01]  /*11860*/  LDL.S16 R154, [R1+0x140] ;  /* 0x00014000019a7983 */ /* 0x0006e20000100600 */
[----:B-1----:R-:W-:Y:S03]  /*11870*/  IMAD R133, R134, 0x48, RZ ;  /* 0x0000004886857824 */ /* 0x002fe600078e02ff */
[----:B----4-:R1:W4:Y:S02]  /*11880*/  LDL.S16 R184, [R1+0x148] ;  /* 0x0001480001b87983 */ /* 0x0103240000100600 */
[----:B------:R-:W-:Y:S01]  /*11890*/  LEA R108, P0, R133, R172, 0x1 ;  /* 0x000000ac856c7211 */ /* 0x000fe200078008ff */
[----:B--2---:R-:W-:Y:S01]  /*118a0*/  FADD.FTZ R42, R62, R42 ;  /* 0x0000002a3e2a7221 */ /* 0x004fe20000010000 */
[----:B------:R-:W-:Y:S02]  /*118b0*/  F2FP.BF16.PACK_AB R62, R185, R62 ;  /* 0x0000003eb93e723e */ /* 0x000fe400000010ff */
[----:B------:R-:W-:Y:S01]  /*118c0*/  LEA.HI.X.SX32 R109, R133, R173, 0x1, P0 ;  /* 0x000000ad856d7211 */ /* 0x000fe200000f0eff */
[----:B------:R-:W-:Y:S01]  /*118d0*/  FADD.FTZ R133, R206, R43 ;  /* 0x0000002bce857221 */ /* 0x000fe20000010000 */
[----:B------:R-:W-:Y:S01]  /*118e0*/  LOP3.LUT R39, R40, 0xff, RZ, 0xc0, !PT ;  /* 0x000000ff28277812 */ /* 0x000fe200078ec0ff */
[----:B------:R1:W2:Y:S01]  /*118f0*/  LDL.S16 R206, [R1+0x138] ;  /* 0x0001380001ce7983 */ /* 0x0002a20000100600 */
[----:B------:R-:W-:Y:S01]  /*11900*/  SHF.R.U32.HI R40, RZ, 0x18, R135 ;  /* 0x00000018ff287819 */ /* 0x000fe20000011687 */
[----:B------:R-:W-:Y:S01]  /*11910*/  FADD.FTZ R134, R185, R42 ;  /* 0x0000002ab9867221 */ /* 0x000fe20000010000 */
[----:B------:R-:W-:Y:S01]  /*11920*/  ISETP.LE.U32.AND P2, PT, R39, UR16, PT ;  /* 0x0000001027007c0c */ /* 0x000fe2000bf43070 */
[----:B------:R1:W2:Y:S01]  /*11930*/  LDL.S16 R185, [R1+0x150] ;  /* 0x0001500001b97983 */ /* 0x0002a20000100600 */
[----:B------:R-:W-:Y:S01]  /*11940*/  LOP3.LUT R39, R135, 0xffff, RZ, 0xc0, !PT ;  /* 0x0000ffff87277812 */ /* 0x000fe200078ec0ff */
[----:B------:R-:W-:Y:S01]  /*11950*/  FADD.FTZ R134, R180, R134 ;  /* 0x00000086b4867221 */ /* 0x000fe20000010000 */
[----:B------:R-:W-:Y:S02]  /*11960*/  ISETP.LE.U32.AND P3, PT, R40, UR16, PT ;  /* 0x0000001028007c0c */ /* 0x000fe4000bf63070 */
[----:B------:R-:W-:Y:S02]  /*11970*/  SHF.R.U32.HI R39, RZ, 0x8, R39 ;  /* 0x00000008ff277819 */ /* 0x000fe40000011627 */
[----:B------:R-:W-:Y:S02]  /*11980*/  ISETP.LE.U32.AND P0, PT, R45, UR16, PT ;  /* 0x000000102d007c0c */ /* 0x000fe4000bf03070 */
[----:B------:R-:W-:Y:S02]  /*11990*/  LOP3.LUT R39, R39, 0xffff, RZ, 0xc0, !PT ;  /* 0x0000ffff27277812 */ /* 0x000fe400078ec0ff */
[----:B------:R-:W-:Y:S02]  /*119a0*/  PRMT R42, R47, 0x7632, R42 ;  /* 0x000076322f2a7816 */ /* 0x000fe4000000002a */
[----:B------:R-:W-:Y:S02]  /*119b0*/  ISETP.LE.U32.AND P5, PT, R39, UR16, PT ;  /* 0x0000001027007c0c */ /* 0x000fe4000bfa3070 */
[----:B------:R-:W-:Y:S02]  /*119c0*/  PRMT R43, R52, 0x7632, R43 ;  /* 0x00007632342b7816 */ /* 0x000fe4000000002b */
[----:B------:R-:W-:Y:S02]  /*119d0*/  @P3 LOP3.LUT R211, R211, 0x20, RZ, 0xfc, !PT ;  /* 0x00000020d3d33812 */ /* 0x000fe400078efcff */
[----:B------:R-:W-:Y:S02]  /*119e0*/  ISETP.LE.U32.AND P3, PT, R46, UR16, PT ;  /* 0x000000102e007c0c */ /* 0x000fe4000bf63070 */
[----:B------:R-:W-:Y:S02]  /*119f0*/  LOP3.LUT R211, R211, 0xffffff7f, RZ, 0xc0, !PT ;  /* 0xffffff7fd3d37812 */ /* 0x000fe400078ec0ff */
[----:B------:R-:W-:Y:S02]  /*11a00*/  PRMT R40, R58, 0x7632, R40 ;  /* 0x000076323a287816 */ /* 0x000fe40000000028 */
[----:B------:R-:W-:Y:S02]  /*11a10*/  SHF.R.U32.HI R135, RZ, 0x10, R135 ;  /* 0x00000010ff877819 */ /* 0x000fe40000011687 */
[----:B------:R-:W-:Y:S02]  /*11a20*/  @P5 LOP3.LUT R211, R211, 0x80, RZ, 0xfc, !PT ;  /* 0x00000080d3d35812 */ /* 0x000fe400078efcff */
[----:B------:R-:W-:Y:S02]  /*11a30*/  ISETP.LE.U32.AND P5, PT, R132, UR16, PT ;  /* 0x0000001084007c0c */ /* 0x000fe4000bfa3070 */
[----:B------:R-:W-:Y:S01]  /*11a40*/  LOP3.LUT R135, R135, 0xff, RZ, 0xc0, !PT ;  /* 0x000000ff87877812 */ /* 0x000fe200078ec0ff */
[----:B------:R-:W-:Y:S01]  /*11a50*/  STL [R1+0x1a8], R211 ;  /* 0x0001a8d301007387 */ /* 0x000fe20000100800 */
[----:B------:R-:W-:Y:S02]  /*11a60*/  PRMT R46, R38, 0x7632, R46 ;  /* 0x00007632262e7816 */ /* 0x000fe4000000002e */
[----:B------:R-:W-:Y:S01]  /*11a70*/  ISETP.LE.U32.AND P4, PT, R135, UR16, PT ;  /* 0x0000001087007c0c */ /* 0x000fe2000bf83070 */
[----:B---3--:R-:W-:Y:S05]  /*11a80*/  @!P1 HFMA2.BF16_V2 R158, -RZ.H0_H0, RZ.H0_H0, -R42.H0_H0 ;  /* 0x200000ffff9e9231 */ /* 0x008fea000034092a */
[----:B------:R-:W-:Y:S01]  /*11a90*/  PRMT R39, R158, 0x7610, R39 ;  /* 0x000076109e277816 */ /* 0x000fe20000000027 */
[----:B------:R-:W-:Y:S05]  /*11aa0*/  @!P6 HFMA2.BF16_V2 R159, -RZ.H0_H0, RZ.H0_H0, -R43.H0_H0 ;  /* 0x200000ffff9fe231 */ /* 0x000fea000034092b */
[----:B------:R-:W-:Y:S01]  /*11ab0*/  PRMT R155, R159, 0x7610, R155 ;  /* 0x000076109f9b7816 */ /* 0x000fe2000000009b */
[----:B----4-:R-:W-:Y:S05]  /*11ac0*/  @!P5 HFMA2.BF16_V2 R184, -RZ.H0_H0, RZ.H0_H0, -R52.H0_H0 ;  /* 0x200000ffffb8d231 */ /* 0x010fea0000340934 */
[----:B------:R-:W-:Y:S01]  /*11ad0*/  PRMT R105, R184, 0x7610, R105 ;  /* 0x00007610b8697816 */ /* 0x000fe20000000069 */
[----:B--2---:R-:W-:Y:S02]  /*11ae0*/  @!P2 HFMA2.BF16_V2 R206, -RZ.H0_H0, RZ.H0_H0, -R38.H0_H0 ;  /* 0x200000ffffcea231 */ /* 0x004fe40000340926 */
[----:B------:R-:W-:Y:S03]  /*11af0*/  @!P3 HFMA2.BF16_V2 R185, -RZ.H0_H0, RZ.H0_H0, -R47.H0_H0 ;  /* 0x200000ffffb9b231 */ /* 0x000fe6000034092f */
[----:B------:R-:W-:Y:S01]  /*11b00*/  PRMT R147, R206, 0x7610, R147 ;  /* 0x00007610ce937816 */ /* 0x000fe20000000093 */
[----:B------:R-:W-:Y:S01]  /*11b10*/  @!P2 STL.S16 [R1+0x138], R206 ;  /* 0x000138ce0100a387 */ /* 0x000fe20000100600 */
[----:B------:R-:W-:Y:S03]  /*11b20*/  PRMT R144, R185, 0x7610, R144 ;  /* 0x00007610b9907816 */ /* 0x000fe60000000090 */
[----:B------:R1:W2:Y:S04]  /*11b30*/  LDL.S16 R45, [R1+0x13c] ;  /* 0x00013c00012d7983 */ /* 0x0002a80000100600 */
[----:B------:R-:W-:Y:S04]  /*11b40*/  @!P3 STL.S16 [R1+0x150], R185 ;  /* 0x000150b90100b387 */ /* 0x000fe80000100600 */
[----:B------:R3:W-:Y:S04]  /*11b50*/  @!P1 STL.S16 [R1+0x14c], R158 ;  /* 0x00014c9e01009387 */ /* 0x0007e80000100600 */
[----:B---3--:R1:W3:Y:S04]  /*11b60*/  LDL.S16 R158, [R1+0x134] ;  /* 0x00013400019e7983 */ /* 0x0082e80000100600 */
[----:B------:R4:W-:Y:S01]  /*11b70*/  @!P5 STL.S16 [R1+0x148], R184 ;  /* 0x000148b80100d387 */ /* 0x0009e20000100600 */
[C---:B------:R-:W-:Y:S03]  /*11b80*/  LOP3.LUT P5, RZ, R211.reuse, 0x80, RZ, 0xc0, !PT ;  /* 0x00000080d3ff7812 */ /* 0x040fe600078ac0ff */
[----:B------:R-:W-:Y:S01]  /*11b90*/  @!P6 STL.S16 [R1+0x144], R159 ;  /* 0x0001449f0100e387 */ /* 0x000fe20000100600 */
[----:B------:R-:W-:Y:S11]  /*11ba0*/  LOP3.LUT P6, RZ, R211, 0x40, RZ, 0xc0, !PT ;  /* 0x00000040d3ff7812 */ /* 0x000ff600078cc0ff */
[----:B------:R-:W-:Y:S02]  /*11bb0*/  @!UPT UIADD3 URZ, URZ, URZ, URZ ;  /* 0x0000003f3f3ff290 */ /* 0x000fe4000fffe03f */
[----:B------:R-:W-:Y:S05]  /*11bc0*/  @!P6 HFMA2.BF16_V2 R154, -RZ.H0_H0, RZ.H0_H0, -R58.H0_H0 ;  /* 0x200000ffff9ae231 */ /* 0x000fea000034093a */
[----:B------:R-:W-:Y:S01]  /*11bd0*/  PRMT R139, R154, 0x7610, R139 ;  /* 0x000076109a8b7816 */ /* 0x000fe2000000008b */
[----:B------:R1:W-:Y:S01]  /*11be0*/  @!P6 STL.S16 [R1+0x140], R154 ;  /* 0x0001409a0100e387 */ /* 0x0003e20000100600 */
[----:B----4-:R-:W-:Y:S01]  /*11bf0*/  IMAD.WIDE.U32 R184, R136, -0x2daee0ad, RZ ;  /* 0xd2511f5388b87825 */ /* 0x010fe200078e00ff */
[----:B--2---:R-:W-:Y:S05]  /*11c00*/  @!P5 HFMA2.BF16_V2 R45, -RZ.H0_H0, RZ.H0_H0, -R40.H0_H0 ;  /* 0x200000ffff2dd231 */ /* 0x004fea0000340928 */
[----:B------:R-:W-:Y:S01]  /*11c10*/  PRMT R135, R45, 0x7610, R135 ;  /* 0x000076102d877816 */ /* 0x000fe20000000087 */
[----:B------:R2:W-:Y:S04]  /*11c20*/  @!P5 STL.S16 [R1+0x13c], R45 ;  /* 0x00013c2d0100d387 */ /* 0x0005e80000100600 */
[----:B-1----:R1:W4:Y:S01]  /*11c30*/  LDL.S16 R154, [R1+0x130] ;  /* 0x00013000019a7983 */ /* 0x0023220000100600 */
[----:B--2---:R-:W-:Y:S02]  /*11c40*/  PRMT R45, R38, 0x5410, R46 ;  /* 0x00005410262d7816 */ /* 0x004fe4000000002e */
[----:B------:R-:W-:Y:S01]  /*11c50*/  @!P2 PRMT R38, R147, 0x5410, RZ ;  /* 0x000054109326a816 */ /* 0x000fe200000000ff */
[----:B---3--:R-:W-:Y:S01]  /*11c60*/  @!P0 HFMA2.BF16_V2 R158, -RZ.H0_H0, RZ.H0_H0, -R46.H0_H0 ;  /* 0x200000ffff9e8231 */ /* 0x008fe2000034092e */
[----:B------:R-:W-:Y:S01]  /*11c70*/  ISETP.LE.U32.AND P2, PT, R132, UR16, PT ;  /* 0x0000001084007c0c */ /* 0x000fe2000bf43070 */
[----:B------:R1:W2:Y:S04]  /*11c80*/  LDL.S16 R147, [R1+0x12c] ;  /* 0x00012c0001937983 */ /* 0x0002a80000100600 */
[----:B------:R3:W-:Y:S04]  /*11c90*/  STG.E.U16 [R108.64], R38 ;  /* 0x000000266c007986 */ /* 0x0007e8000c10151a */
[----:B------:R-:W-:Y:S01]  /*11ca0*/  @!P0 STL.S16 [R1+0x134], R158 ;  /* 0x0001349e01008387 */ /* 0x000fe20000100600 */
[----:B---3--:R-:W-:Y:S04]  /*11cb0*/  PRMT R38, R158, 0x7610, R38 ;  /* 0x000076109e267816 */ /* 0x008fe80000000026 */
[----:B------:R-:W-:Y:S02]  /*11cc0*/  @!P0 PRMT R46, R38, 0x5410, RZ ;  /* 0x00005410262e8816 */ /* 0x000fe400000000ff */
[----:B------:R-:W-:Y:S02]  /*11cd0*/  PRMT R38, R47, 0x5410, R42 ;  /* 0x000054102f267816 */ /* 0x000fe4000000002a */
[----:B------:R-:W-:Y:S01]  /*11ce0*/  @!P3 PRMT R47, R144, 0x5410, RZ ;  /* 0x00005410902fb816 */ /* 0x000fe200000000ff */
[----:B------:R3:W-:Y:S01]  /*11cf0*/  STG.E.U16 [R108.64+0x2], R46 ;  /* 0x0000022e6c007986 */ /* 0x0007e2000c10151a */
[----:B------:R-:W-:Y:S02]  /*11d00*/  LOP3.LUT P3, RZ, R211, 0x20, RZ, 0xc0, !PT ;  /* 0x00000020d3ff7812 */ /* 0x000fe4000786c0ff */
[----:B------:R-:W-:Y:S01]  /*11d10*/  @!P1 PRMT R42, R39, 0x5410, RZ ;  /* 0x00005410272a9816 */ /* 0x000fe200000000ff */
[----:B------:R1:W2:Y:S01]  /*11d20*/  LDL.S16 R144, [R1+0x128] ;  /* 0x0001280001907983 */ /* 0x0002a20000100600 */
[----:B------:R-:W-:Y:S02]  /*11d30*/  PRMT R39, R52, 0x5410, R43 ;  /* 0x0000541034277816 */ /* 0x000fe4000000002b */
[----:B------:R-:W-:Y:S01]  /*11d40*/  @!P2 PRMT R52, R105, 0x5410, RZ ;  /* 0x000054106934a816 */ /* 0x000fe200000000ff */
[----:B------:R-:W-:Y:S01]  /*11d50*/  STG.E.U16 [R172.64+0x10], R47 ;  /* 0x0000102fac007986 */ /* 0x000fe2000c10151a */
[----:B------:R-:W-:Y:S02]  /*11d60*/  ISETP.LE.U32.AND P2, PT, R94, UR16, PT ;  /* 0x000000105e007c0c */ /* 0x000fe4000bf43070 */
[----:B------:R-:W-:Y:S01]  /*11d70*/  ISETP.LE.U32.AND P0, PT, R106, UR16, PT ;  /* 0x000000106a007c0c */ /* 0x000fe2000bf03070 */
[----:B------:R1:W-:Y:S01]  /*11d80*/  STG.E.U16 [R172.64+0x12], R42 ;  /* 0x0000122aac007986 */ /* 0x0003e2000c10151a */
[----:B------:R-:W-:Y:S02]  /*11d90*/  LOP3.LUT R94, R78, 0xff, RZ, 0xc0, !PT ;  /* 0x000000ff4e5e7812 */ /* 0x000fe400078ec0ff */
[--C-:B------:R-:W-:Y:S01]  /*11da0*/  SHF.R.U32.HI R78, RZ, 0x18, R186.reuse ;  /* 0x00000018ff4e7819 */ /* 0x100fe200000116ba */
[----:B------:R1:W-:Y:S01]  /*11db0*/  STG.E.U16 [R188.64+0x10], R52 ;  /* 0x00001034bc007986 */ /* 0x0003e2000c10151a */
[----:B------:R-:W-:Y:S03]  /*11dc0*/  LOP3.LUT P1, RZ, R211, 0x10, RZ, 0xc0, !PT ;  /* 0x00000010d3ff7812 */ /* 0x000fe6000782c0ff */
[----:B------:R1:W5:Y:S02]  /*11dd0*/  LDL.LU R211, [R1+0x208] ;  /* 0x0002080001d37983 */ /* 0x0003640000300800 */
[----:B------:R-:W-:Y:S02]  /*11de0*/  @!P2 PRMT R43, R155, 0x5410, RZ ;  /* 0x000054109b2ba816 */ /* 0x000fe400000000ff */
[----:B------:R2:W2:Y:S01]  /*11df0*/  LDL.S16 R105, [R1+0x124] ;  /* 0x0001240001697983 */ /* 0x0004a20000100600 */
[----:B---3--:R-:W-:Y:S03]  /*11e00*/  LOP3.LUT R46, R186, 0xff, RZ, 0xc0, !PT ;  /* 0x000000ffba2e7812 */ /* 0x008fe600078ec0ff */
[----:B------:R-:W-:Y:S01]  /*11e10*/  STG.E.U16 [R188.64+0x12], R43 ;  /* 0x0000122bbc007986 */ /* 0x000fe2000c10151a */
[----:B------:R-:W-:Y:S02]  /*11e20*/  ISETP.LE.U32.AND P2, PT, R46, UR16, PT ;  /* 0x000000102e007c0c */ /* 0x000fe4000bf43070 */
[----:B------:R-:W-:Y:S02]  /*11e30*/  PRMT R46, R55, 0x5410, R53 ;  /* 0x00005410372e7816 */ /* 0x000fe40000000035 */
[----:B-1----:R-:W-:Y:S04]  /*11e40*/  SHF.R.U32.HI R42, RZ, 0x10, R186 ;  /* 0x00000010ff2a7819 */ /* 0x002fe800000116ba */
[----:B------:R-:W-:Y:S01]  /*11e50*/  LOP3.LUT R42, R42, 0xff, RZ, 0xc0, !PT ;  /* 0x000000ff2a2a7812 */ /* 0x000fe200078ec0ff */
[----:B------:R-:W1:Y:S04]  /*11e60*/  MUFU.EX2 R52, R204 ;  /* 0x000000cc00347308 */ /* 0x000e680000000800 */
[----:B----4-:R-:W-:Y:S05]  /*11e70*/  @!P2 HFMA2.BF16_V2 R154, -RZ.H0_H0, RZ.H0_H0, -R55.H0_H0 ;  /* 0x200000ffff9aa231 */ /* 0x010fea0000340937 */
[----:B------:R-:W-:Y:S01]  /*11e80*/  PRMT R47, R154, 0x7610, R47 ;  /* 0x000076109a2f7816 */ /* 0x000fe2000000002f */
[----:B------:R3:W-:Y:S03]  /*11e90*/  @!P2 STL.S16 [R1+0x130], R154 ;  /* 0x0001309a0100a387 */ /* 0x0007e60000100600 */
[----:B------:R-:W-:Y:S02]  /*11ea0*/  @!P2 PRMT R55, R47, 0x5410, RZ ;  /* 0x000054102f37a816 */ /* 0x000fe400000000ff */
[----:B------:R-:W-:Y:S03]  /*11eb0*/  LOP3.LUT R47, R186, 0xffff, RZ, 0xc0, !PT ;  /* 0x0000ffffba2f7812 */ /* 0x000fe600078ec0ff */
[----:B------:R-:W-:Y:S01]  /*11ec0*/  STG.E.U16 [R110.64+0xe], R55 ;  /* 0x00000e376e007986 */ /* 0x000fe2000c10151a */
[----:B------:R-:W-:Y:S04]  /*11ed0*/  SHF.R.U32.HI R47, RZ, 0x8, R47 ;  /* 0x00000008ff2f7819 */ /* 0x000fe8000001162f */
[----:B------:R-:W-:Y:S04]  /*11ee0*/  LOP3.LUT R47, R47, 0xffff, RZ, 0xc0, !PT ;  /* 0x0000ffff2f2f7812 */ /* 0x000fe800078ec0ff */
[----:B------:R-:W-:Y:S11]  /*11ef0*/  ISETP.LE.U32.AND P2, PT, R47, UR16, PT ;  /* 0x000000102f007c0c */ /* 0x000ff6000bf43070 */
[----:B------:R-:W-:Y:S02]  /*11f00*/  @!UPT UIADD3 URZ, URZ, URZ, URZ ;  /* 0x0000003f3f3ff290 */ /* 0x000fe4000fffe03f */
[----:B--2---:R-:W-:Y:S05]  /*11f10*/  @!P2 HFMA2.BF16_V2 R147, -RZ.H0_H0, RZ.H0_H0, -R53.H0_H0 ;  /* 0x200000ffff93a231 */ /* 0x004fea0000340935 */
[----:B------:R-:W-:Y:S01]  /*11f20*/  PRMT R47, R147, 0x7610, R47 ;  /* 0x00007610932f7816 */ /* 0x000fe2000000002f */
[----:B------:R2:W-:Y:S03]  /*11f30*/  @!P2 STL.S16 [R1+0x12c], R147 ;  /* 0x00012c930100a387 */ /* 0x0005e60000100600 */
[----:B------:R-:W-:Y:S01]  /*11f40*/  @!P2 PRMT R53, R47, 0x5410, RZ ;  /* 0x000054102f35a816 */ /* 0x000fe200000000ff */
[----:B------:R4:W4:Y:S01]  /*11f50*/  LDL.S16 R132, [R1+0x120] ;  /* 0x0001200001847983 */ /* 0x0009220000100600 */
[----:B------:R-:W-:Y:S02]  /*11f60*/  ISETP.LE.U32.AND P2, PT, R42, UR16, PT ;  /* 0x000000102a007c0c */ /* 0x000fe4000bf43070 */
[C---:B------:R-:W-:Y:S01]  /*11f70*/  PRMT R42, R48.reuse, 0x7632, R42 ;  /* 0x00007632302a7816 */ /* 0x040fe2000000002a */
[----:B------:R-:W-:Y:S03]  /*11f80*/  STG.E.U16 [R110.64+0x10], R53 ;  /* 0x000010356e007986 */ /* 0x000fe6000c10151a */
[----:B------:R-:W-:Y:S07]  /*11f90*/  PRMT R47, R48, 0x5410, R42 ;  /* 0x00005410302f7816 */ /* 0x000fee000000002a */
[----:B------:R-:W-:Y:S05]  /*11fa0*/  @!P2 HFMA2.BF16_V2 R144, -RZ.H0_H0, RZ.H0_H0, -R48.H0_H0 ;  /* 0x200000ffff90a231 */ /* 0x000fea0000340930 */
[----:B------:R-:W-:Y:S01]  /*11fb0*/  PRMT R106, R144, 0x7610, R106 ;  /* 0x00007610906a7816 */ /* 0x000fe2000000006a */
[----:B------:R-:W-:Y:S03]  /*11fc0*/  @!P2 STL.S16 [R1+0x128], R144 ;  /* 0x000128900100a387 */ /* 0x000fe60000100600 */
[----:B------:R-:W-:Y:S02]  /*11fd0*/  @!P2 PRMT R48, R106, 0x5410, RZ ;  /* 0x000054106a30a816 */ /* 0x000fe400000000ff */
[----:B------:R-:W-:Y:S01]  /*11fe0*/  ISETP.LE.U32.AND P2, PT, R78, UR16, PT ;  /* 0x000000104e007c0c */ /* 0x000fe2000bf43070 */
[----:B------:R-:W1:Y:S02]  /*11ff0*/  MUFU.EX2 R106, R101 ;  /* 0x00000065006a7308 */ /* 0x000e640000000800 */
[----:B------:R2:W-:Y:S10]  /*12000*/  STG.E.U16 [R108.64+0x10], R48 ;  /* 0x000010306c007986 */ /* 0x0005f4000c10151a */
[----:B------:R-:W-:Y:S05]  /*12010*/  @!P2 HFMA2.BF16_V2 R105, -RZ.H0_H0, RZ.H0_H0, -R42.H0_H0 ;  /* 0x200000ffff69a231 */ /* 0x000fea000034092a */
[----:B------:R-:W-:Y:S01]  /*12020*/  PRMT R78, R105, 0x7610, R78 ;  /* 0x00007610694e7816 */ /* 0x000fe2000000004e */
[----:B------:R2:W-:Y:S03]  /*12030*/  @!P2 STL.S16 [R1+0x124], R105 ;  /* 0x000124690100a387 */ /* 0x0005e60000100600 */
[----:B------:R-:W-:Y:S01]  /*12040*/  @!P2 PRMT R42, R78, 0x5410, RZ ;  /* 0x000054104e2aa816 */ /* 0x000fe200000000ff */
[----:B---3--:R3:W3:Y:S01]  /*12050*/  LDL.S16 R154, [R1+0x11c] ;  /* 0x00011c00019a7983 */ /* 0x0086e20000100600 */
[----:B------:R-:W-:Y:S01]  /*12060*/  ISETP.LE.U32.AND P2, PT, R59, UR16, PT ;  /* 0x000000103b007c0c */ /* 0x000fe2000bf43070 */
[----:B-1----:R-:W-:Y:S01]  /*12070*/  FADD.FTZ R78, R52, R138 ;  /* 0x0000008a344e7221 */ /* 0x002fe20000010000 */
[----:B------:R-:W-:Y:S01]  /*12080*/  LOP3.LUT R138, R185, UR24, R182, 0x96, !PT ;  /* 0x00000018b98a7c12 */ /* 0x000fe2000f8e96b6 */
[----:B--2---:R1:W2:Y:S01]  /*12090*/  LDL.S16 R147, [R1+0x114] ;  /* 0x0001140001937983 */ /* 0x0042a20000100600 */
[C---:B------:R-:W-:Y:S01]  /*120a0*/  F2FP.BF16.PACK_AB R52, R205.reuse, R52 ;  /* 0x00000034cd34723e */ /* 0x040fe200000010ff */
[----:B------:R-:W-:Y:S01]  /*120b0*/  FADD.FTZ R78, R205, R78 ;  /* 0x0000004ecd4e7221 */ /* 0x000fe20000010000 */
[----:B------:R-:W-:Y:S01]  /*120c0*/  LOP3.LUT R55, R138, 0xffff, RZ, 0xc0, !PT ;  /* 0x0000ffff8a377812 */ /* 0x000fe200078ec0ff */
[----:B------:R1:W-:Y:S01]  /*120d0*/  STG.E.U16 [R108.64+0x12], R42 ;  /* 0x0000122a6c007986 */ /* 0x0003e2000c10151a */
[----:B------:R-:W-:Y:S01]  /*120e0*/  SHF.R.U32.HI R48, RZ, 0x18, R138 ;  /* 0x00000018ff307819 */ /* 0x000fe2000001168a */
[----:B------:R1:W1:Y:S01]  /*120f0*/  MUFU.EX2 R59, R60 ;  /* 0x0000003c003b7308 */ /* 0x0002620000000800 */
[----:B------:R-:W-:Y:S01]  /*12100*/  SHF.R.U32.HI R55, RZ, 0x8, R55 ;  /* 0x00000008ff377819 */ /* 0x000fe20000011637 */
[----:B------:R-:W-:Y:S03]  /*12110*/  FADD.FTZ R133, R106, R133 ;  /* 0x000000856a857221 */ /* 0x000fe60000010000 */
[----:B------:R-:W-:Y:S02]  /*12120*/  LOP3.LUT R53, R55, 0xffff, RZ, 0xc0, !PT ;  /* 0x0000ffff37357812 */ /* 0x000fe400078ec0ff */
[C---:B------:R-:W-:Y:S01]  /*12130*/  F2FP.BF16.PACK_AB R55, R181.reuse, R180 ;  /* 0x000000b4b537723e */ /* 0x040fe200000010ff */
[----:B------:R-:W-:Y:S01]  /*12140*/  FADD.FTZ R181, R181, R134 ;  /* 0x00000086b5b57221 */ /* 0x000fe20000010000 */
[----:B------:R-:W-:Y:S02]  /*12150*/  PRMT R105, R58, 0x5410, R40 ;  /* 0x000054103a697816 */ /* 0x000fe40000000028 */
[----:B------:R-:W-:Y:S02]  /*12160*/  @!P6 PRMT R58, R139, 0x5410, RZ ;  /* 0x000054108b3ae816 */ /* 0x000fe400000000ff */
[----:B------:R-:W-:Y:S01]  /*12170*/  @!P5 PRMT R40, R135, 0x5410, RZ ;  /* 0x000054108728d816 */ /* 0x000fe200000000ff */
[----:B------:R2:W2:Y:S01]  /*12180*/  LDL.S16 R139, [R1+0x118] ;  /* 0x00011800018b7983 */ /* 0x0004a20000100600 */
[----:B------:R-:W-:Y:S01]  /*12190*/  ISETP.LE.U32.AND P6, PT, R95, UR16, PT ;  /* 0x000000105f007c0c */ /* 0x000fe2000bfc3070 */
[----:B------:R4:W-:Y:S01]  /*121a0*/  MUFU.EX2 R135, R100 ;  /* 0x0000006400877308 */ /* 0x0009e20000000800 */
[----:B------:R-:W-:Y:S01]  /*121b0*/  SHF.R.U32.HI R95, RZ, 0x10, R184 ;  /* 0x00000010ff5f7819 */ /* 0x000fe200000116b8 */
[----:B------:R-:W-:Y:S03]  /*121c0*/  STG.E.U16 [R172.64+0x20], R58 ;  /* 0x0000203aac007986 */ /* 0x000fe6000c10151a */
[----:B------:R-:W-:Y:S01]  /*121d0*/  LOP3.LUT R95, R95, 0xff, RZ, 0xc0, !PT ;  /* 0x000000ff5f5f7812 */ /* 0x000fe200078ec0ff */
[----:B------:R-:W-:Y:S01]  /*121e0*/  STG.E.U16 [R172.64+0x22], R40 ;  /* 0x00002228ac007986 */ /* 0x000fe2000c10151a */
[----:B-1----:R-:W-:Y:S02]  /*121f0*/  PRMT R60, R63, 0x7632, R60 ;  /* 0x000076323f3c7816 */ /* 0x002fe4000000003c */
[----:B------:R-:W-:Y:S02]  /*12200*/  F2FP.BF16.PACK_AB R43, R104, R59 ;  /* 0x0000003b682b723e */ /* 0x000fe400000010ff */
[----:B------:R-:W-:Y:S01]  /*12210*/  PRMT R42, R51, 0x7632, R42 ;  /* 0x00007632332a7816 */ /* 0x000fe2000000002a */
[----:B----4-:R-:W-:Y:S05]  /*12220*/  @!P4 HFMA2.BF16_V2 R132, -RZ.H0_H0, RZ.H0_H0, -R63.H0_H0 ;  /* 0x200000ffff84c231 */ /* 0x010fea000034093f */
[----:B------:R-:W-:Y:S01]  /*12230*/  PRMT R136, R132, 0x7610, R136 ;  /* 0x0000761084887816 */ /* 0x000fe20000000088 */
[----:B------:R1:W-:Y:S04]  /*12240*/  @!P4 STL.S16 [R1+0x120], R132 ;  /* 0x000120840100c387 */ /* 0x0003e80000100600 */
[----:B------:R4:W4:Y:S04]  /*12250*/  LDL.S16 R100, [R1+0x108] ;  /* 0x0001080001647983 */ /* 0x0009280000100600 */
[----:B------:R2:W4:Y:S01]  /*12260*/  LDL.S16 R144, [R1+0x104] ;  /* 0x0001040001907983 */ /* 0x0005220000100600 */
[----:B-1----:R-:W-:Y:S01]  /*12270*/  FADD.FTZ R132, R59, R137 ;  /* 0x000000893b847221 */ /* 0x002fe20000010000 */
[----:B------:R-:W-:Y:S01]  /*12280*/  LOP3.LUT R59, R138, 0xff, RZ, 0xc0, !PT ;  /* 0x000000ff8a3b7812 */ /* 0x000fe200078ec0ff */
[----:B------:R-:W-:Y:S02]  /*12290*/  MUFU.EX2 R137, R210 ;  /* 0x000000d200897308 */ /* 0x000fe40000000800 */
[----:B------:R-:W-:Y:S01]  /*122a0*/  FADD.FTZ R132, R104, R132 ;  /* 0x0000008468847221 */ /* 0x000fe20000010000 */
[----:B------:R-:W-:Y:S02]  /*122b0*/  PRMT R104, R63, 0x5410, R60 ;  /* 0x000054103f687816 */ /* 0x000fe4000000003c */
[----:B------:R-:W-:Y:S02]  /*122c0*/  @!P4 PRMT R63, R136, 0x5410, RZ ;  /* 0x00005410883fc816 */ /* 0x000fe400000000ff */
[----:B------:R-:W-:Y:S02]  /*122d0*/  ISETP.LE.U32.AND P4, PT, R59, UR16, PT ;  /* 0x000000103b007c0c */ /* 0x000fe4000bf83070 */
[----:B------:R-:W-:Y:S01]  /*122e0*/  PRMT R59, R61, 0x7632, R59 ;  /* 0x000076323d3b7816 */ /* 0x000fe2000000003b */
[----:B------:R-:W1:Y:S01]  /*122f0*/  MUFU.EX2 R136, R103 ;  /* 0x0000006700887308 */ /* 0x000e620000000800 */
[----:B------:R-:W-:Y:S01]  /*12300*/  STG.E.U16 [R188.64+0x20], R63 ;  /* 0x0000203fbc007986 */ /* 0x000fe2000c10151a */
[----:B---3--:R-:W-:Y:S05]  /*12310*/  @!P3 HFMA2.BF16_V2 R154, -RZ.H0_H0, RZ.H0_H0, -R60.H0_H0 ;  /* 0x200000ffff9ab231 */ /* 0x008fea000034093c */
[----:B------:R-:W-:Y:S01]  /*12320*/  PRMT R101, R154, 0x7610, R101 ;  /* 0x000076109a657816 */ /* 0x000fe20000000065 */
[----:B------:R-:W-:Y:S03]  /*12330*/  @!P3 STL.S16 [R1+0x11c], R154 ;  /* 0x00011c9a0100b387 */ /* 0x000fe60000100600 */
[----:B------:R-:W-:Y:S01]  /*12340*/  @!P3 PRMT R60, R101, 0x5410, RZ ;  /* 0x00005410653cb816 */ /* 0x000fe200000000ff */
[----:B-1----:R-:W-:Y:S01]  /*12350*/  FADD.FTZ R78, R136, R78 ;  /* 0x0000004e884e7221 */ /* 0x002fe20000010000 */
[----:B------:R-:W-:Y:S02]  /*12360*/  PRMT R101, R61, 0x5410, R59 ;  /* 0x000054103d657816 */ /* 0x000fe4000000003b */
[----:B------:R-:W-:Y:S01]  /*12370*/  ISETP.LE.U32.AND P3, PT, R53, UR16, PT ;  /* 0x0000001035007c0c */ /* 0x000fe2000bf63070 */
[----:B------:R1:W-:Y:S01]  /*12380*/  STG.E.U16 [R188.64+0x22], R60 ;  /* 0x0000223cbc007986 */ /* 0x0003e2000c10151a */
[----:B------:R-:W-:Y:S02]  /*12390*/  SHF.R.U32.HI R53, RZ, 0x10, R138 ;  /* 0x00000010ff357819 */ /* 0x000fe4000001168a */
[----:B------:R3:W-:Y:S02]  /*123a0*/  MUFU.EX2 R138, R169 ;  /* 0x000000a9008a7308 */ /* 0x0007e40000000800 */
[----:B------:R-:W-:Y:S01]  /*123b0*/  LOP3.LUT R53, R53, 0xff, RZ, 0xc0, !PT ;  /* 0x000000ff35357812 */ /* 0x000fe200078ec0ff */
[----:B--2---:R-:W-:Y:S06]  /*123c0*/  @!P4 HFMA2.BF16_V2 R139, -RZ.H0_H0, RZ.H0_H0, -R61.H0_H0 ;  /* 0x200000ffff8bc231 */ /* 0x004fec000034093d */
[----:B------:R-:W-:Y:S01]  /*123d0*/  @!P3 HFMA2.BF16_V2 R147, -RZ.H0_H0, RZ.H0_H0, -R59.H0_H0 ;  /* 0x200000ffff93b231 */ /* 0x000fe2000034093b */
[----:B------:R-:W-:Y:S01]  /*123e0*/  PRMT R103, R139, 0x7610, R103 ;  /* 0x000076108b677816 */ /* 0x000fe20000000067 */
[----:B------:R2:W-:Y:S03]  /*123f0*/  @!P4 STL.S16 [R1+0x118], R139 ;  /* 0x0001188b0100c387 */ /* 0x0005e60000100600 */
[----:B------:R-:W-:Y:S02]  /*12400*/  PRMT R146, R147, 0x7610, R146 ;  /* 0x0000761093927816 */ /* 0x000fe40000000092 */
[----:B------:R-:W-:Y:S01]  /*12410*/  @!P4 PRMT R61, R103, 0x5410, RZ ;  /* 0x00005410673dc816 */ /* 0x000fe200000000ff */
[----:B------:R3:W5:Y:S01]  /*12420*/  LDL.LU R210, [R1+0x204] ;  /* 0x0002040001d27983 */ /* 0x0007620000300800 */
[----:B------:R-:W-:Y:S02]  /*12430*/  ISETP.LE.U32.AND P4, PT, R53, UR16, PT ;  /* 0x0000001035007c0c */ /* 0x000fe4000bf83070 */
[----:B------:R-:W-:Y:S01]  /*12440*/  @!P3 PRMT R59, R146, 0x5410, RZ ;  /* 0x00005410923bb816 */ /* 0x000fe200000000ff */
[----:B------:R3:W4:Y:S01]  /*12450*/  LDL.S16 R103, [R1+0xf0] ;  /* 0x0000f00001677983 */ /* 0x0007220000100600 */
[----:B------:R-:W-:Y:S02]  /*12460*/  PRMT R53, R56, 0x7632, R53 ;  /* 0x0000763238357816 */ /* 0x000fe40000000035 */
[----:B-1----:R-:W-:Y:S01]  /*12470*/  F2FP.BF16.PACK_AB R60, R207, R168 ;  /* 0x000000a8cf3c723e */ /* 0x002fe200000010ff */
[----:B------:R-:W-:Y:S04]  /*12480*/  STG.E.U16 [R110.64+0x1e], R61 ;  /* 0x00001e3d6e007986 */ /* 0x000fe8000c10151a */
[----:B------:R1:W-:Y:S04]  /*12490*/  STG.E.U16 [R110.64+0x20], R59 ;  /* 0x0000203b6e007986 */ /* 0x0003e8000c10151a */
[----:B--2---:R2:W2:Y:S04]  /*124a0*/  LDL.S16 R139, [R1+0xf4] ;  /* 0x0000f400018b7983 */ /* 0x0044a80000100600 */
[----:B------:R-:W-:Y:S01]  /*124b0*/  @!P3 STL.S16 [R1+0x114], R147 ;  /* 0x000114930100b387 */ /* 0x000fe20000100600 */
[----:B------:R-:W-:Y:S02]  /*124c0*/  ISETP.LE.U32.AND P3, PT, R48, UR16, PT ;  /* 0x0000001030007c0c */ /* 0x000fe4000bf63070 */
[----:B------:R-:W-:Y:S01]  /*124d0*/  LOP3.LUT R48, R184, 0xff, RZ, 0xc0, !PT ;  /* 0x000000ffb8307812 */ /* 0x000fe200078ec0ff */
[----:B---3--:R3:W5:Y:S01]  /*124e0*/  LDL.LU R169, [R1+0x200] ;  /* 0x0002000001a97983 */ /* 0x0087620000300800 */
[----:B-1----:R-:W-:Y:S01]  /*124f0*/  MUFU.EX2 R59, R73 ;  /* 0x00000049003b7308 */ /* 0x002fe20000000800 */
[----:B----4-:R-:W-:Y:S08]  /*12500*/  @!P4 HFMA2.BF16_V2 R100, -RZ.H0_H0, RZ.H0_H0, -R56.H0_H0 ;  /* 0x200000ffff64c231 */ /* 0x010ff00000340938 */
[----:B------:R-:W-:Y:S01]  /*12510*/  @!P3 HFMA2.BF16_V2 R144, -RZ.H0_H0, RZ.H0_H0, -R53.H0_H0 ;  /* 0x200000ffff90b231 */ /* 0x000fe20000340935 */
[----:B------:R-:W-:Y:S01]  /*12520*/  PRMT R145, R100, 0x7610, R145 ;  /* 0x0000761064917816 */ /* 0x000fe20000000091 */
[----:B------:R1:W-:Y:S03]  /*12530*/  @!P4 STL.S16 [R1+0x108], R100 ;  /* 0x000108640100c387 */ /* 0x0003e60000100600 */
[----:B------:R-:W-:Y:S01]  /*12540*/  PRMT R143, R144, 0x7610, R143 ;  /* 0x00007610908f7816 */ /* 0x000fe2000000008f */
[----:B------:R4:W-:Y:S01]  /*12550*/  @!P3 STL.S16 [R1+0x104], R144 ;  /* 0x000104900100b387 */ /* 0x0009e20000100600 */
[----:B-1----:R-:W-:Y:S02]  /*12560*/  PRMT R100, R56, 0x5410, R53 ;  /* 0x0000541038647816 */ /* 0x002fe40000000035 */
[----:B------:R-:W-:Y:S02]  /*12570*/  @!P4 PRMT R56, R145, 0x5410, RZ ;  /* 0x000054109138c816 */ /* 0x000fe400000000ff */
[----:B------:R-:W-:Y:S01]  /*12580*/  @!P3 PRMT R53, R143, 0x5410, RZ ;  /* 0x000054108f35b816 */ /* 0x000fe200000000ff */
[----:B----4-:R-:W-:Y:S01]  /*12590*/  IMAD.U32 R144, RZ, RZ, UR21 ;  /* 0x00000015ff907e24 */ /* 0x010fe2000f8e00ff */
[----:B------:R-:W-:Y:S01]  /*125a0*/  ISETP.LE.U32.AND P4, PT, R48, UR16, PT ;  /* 0x0000001030007c0c */ /* 0x000fe2000bf83070 */
[----:B------:R-:W-:Y:S01]  /*125b0*/  STG.E.U16 [R108.64+0x20], R56 ;  /* 0x000020386c007986 */ /* 0x000fe2000c10151a */
[----:B------:R-:W-:Y:S02]  /*125c0*/  LOP3.LUT R48, R184, 0xffff, RZ, 0xc0, !PT ;  /* 0x0000ffffb8307812 */ /* 0x000fe400078ec0ff */
[----:B------:R-:W-:Y:S01]  /*125d0*/  LOP3.LUT R144, R163, UR5, R144, 0x96, !PT ;  /* 0x00000005a3907c12 */ /* 0x000fe2000f8e9690 */
[----:B------:R-:W-:Y:S01]  /*125e0*/  STG.E.U16 [R108.64+0x22], R53 ;  /* 0x000022356c007986 */ /* 0x000fe2000c10151a */
[----:B------:R-:W-:Y:S01]  /*125f0*/  SHF.R.U32.HI R48, RZ, 0x8, R48 ;  /* 0x00000008ff307819 */ /* 0x000fe20000011630 */
[----:B------:R-:W-:Y:S02]  /*12600*/  UIADD3 UR5, UR28, 0x2, URZ ;  /* 0x000000021c057890 */ /* 0x000fe4000fffe03f */
[----:B------:R-:W-:Y:S01]  /*12610*/  IMAD.WIDE.U32 R144, R144, -0x326172a9, RZ ;  /* 0xcd9e8d5790907825 */ /* 0x000fe200078e00ff */
[----:B------:R-:W-:Y:S01]  /*12620*/  LOP3.LUT R48, R48, 0xffff, RZ, 0xc0, !PT ;  /* 0x0000ffff30307812 */ /* 0x000fe200078ec0ff */
[----:B------:R-:W-:Y:S03]  /*12630*/  UIADD3 UR28, UR28, 0x3, URZ ;  /* 0x000000031c1c7890 */ /* 0x000fe6000fffe03f */
[--C-:B------:R-:W-:Y:S02]  /*12640*/  LOP3.LUT R40, R151, UR25, R144.reuse, 0x96, !PT ;  /* 0x0000001997287c12 */ /* 0x100fe4000f8e9690 */
[----:B------:R-:W-:Y:S02]  /*12650*/  ISETP.LE.U32.AND P3, PT, R48, UR16, PT ;  /* 0x0000001030007c0c */ /* 0x000fe4000bf63070 */
[----:B------:R-:W-:Y:S02]  /*12660*/  F2FP.BF16.PACK_AB R48, R135, R106 ;  /* 0x0000006a8730723e */ /* 0x000fe400000010ff */
[----:B------:R-:W-:Y:S02]  /*12670*/  F2FP.BF16.PACK_AB R106, R176, R177 ;  /* 0x000000b1b06a723e */ /* 0x000fe400000010ff */
[----:B------:R-:W-:Y:S01]  /*12680*/  LOP3.LUT R144, R141, UR25, R144, 0x96, !PT ;  /* 0x000000198d907c12 */ /* 0x000fe2000f8e9690 */
[----:B------:R-:W-:Y:S05]  /*12690*/  @!P6 HFMA2.BF16_V2 R103, -RZ.H0_H0, RZ.H0_H0, -R42.H0_H0 ;  /* 0x200000ffff67e231 */ /* 0x000fea000034092a */
[----:B------:R-:W-:Y:S01]  /*126a0*/  PRMT R134, R103, 0x7610, R134 ;  /* 0x0000761067867816 */ /* 0x000fe20000000086 */
[----:B--2---:R-:W-:Y:S05]  /*126b0*/  @!P0 HFMA2.BF16_V2 R139, -RZ.H0_H0, RZ.H0_H0, -R51.H0_H0 ;  /* 0x200000ffff8b8231 */ /* 0x004fea0000340933 */
[----:B------:R-:W-:Y:S01]  /*126c0*/  PRMT R142, R139, 0x7610, R142 ;  /* 0x000076108b8e7816 */ /* 0x000fe2000000008e */
[----:B------:R1:W-:Y:S04]  /*126d0*/  @!P0 STL.S16 [R1+0xf4], R139 ;  /* 0x0000f48b01008387 */ /* 0x0003e80000100600 */
[----:B------:R2:W-:Y:S04]  /*126e0*/  @!P6 STL.S16 [R1+0xf0], R103 ;  /* 0x0000f0670100e387 */ /* 0x0005e80000100600 */
[----:B------:R3:W4:Y:S04]  /*126f0*/  LDL.S16 R204, [R1+0x110] ;  /* 0x0001100001cc7983 */ /* 0x0007280000100600 */
[----:B------:R3:W3:Y:S04]  /*12700*/  LDL.S16 R180, [R1+0x10c] ;  /* 0x00010c0001b47983 */ /* 0x0006e80000100600 */
[----:B------:R3:W3:Y:S04]  /*12710*/  LDL.S16 R159, [R1+0x100] ;  /* 0x00010000019f7983 */ /* 0x0006e80000100600 */
[----:B------:R3:W3:Y:S01]  /*12720*/  LDL.S16 R158, [R1+0xfc] ;  /* 0x0000fc00019e7983 */ /* 0x0006e20000100600 */
[----:B-1----:R-:W-:Y:S02]  /*12730*/  FADD.FTZ R139, R135, R133 ;  /* 0x00000085878b7221 */ /* 0x002fe40000010000 */
[----:B------:R1:W1:Y:S01]  /*12740*/  MUFU.EX2 R133, R68 ;  /* 0x0000004400857308 */ /* 0x0002620000000800 */
[----:B------:R-:W-:Y:S01]  /*12750*/  FADD.FTZ R135, R177, R181 ;  /* 0x000000b5b1877221 */ /* 0x000fe20000010000 */
[----:B--2---:R-:W-:Y:S02]  /*12760*/  PRMT R103, R51, 0x5410, R42 ;  /* 0x0000541033677816 */ /* 0x004fe4000000002a */
[----:B------:R-:W-:Y:S01]  /*12770*/  @!P0 PRMT R51, R142, 0x5410, RZ ;  /* 0x000054108e338816 */ /* 0x000fe200000000ff */
[----:B------:R-:W-:Y:S01]  /*12780*/  FADD.FTZ R135, R176, R135 ;  /* 0x00000087b0877221 */ /* 0x000fe20000010000 */
[----:B------:R-:W-:Y:S02]  /*12790*/  ISETP.LE.U32.AND P0, PT, R95, UR16, PT ;  /* 0x000000105f007c0c */ /* 0x000fe4000bf03070 */
[----:B------:R-:W-:Y:S01]  /*127a0*/  @!P6 PRMT R42, R134, 0x5410, RZ ;  /* 0x00005410862ae816 */ /* 0x000fe200000000ff */
[----:B------:R2:W-:Y:S01]  /*127b0*/  STG.E.U16 [R172.64+0x30], R51 ;  /* 0x00003033ac007986 */ /* 0x0005e2000c10151a */
[----:B------:R-:W-:Y:S01]  /*127c0*/  ISETP.LE.U32.AND P6, PT, R94, UR16, PT ;  /* 0x000000105e007c0c */ /* 0x000fe2000bfc3070 */
[----:B------:R2:W2:Y:S02]  /*127d0*/  MUFU.EX2 R95, R102 ;  /* 0x00000066005f7308 */ /* 0x0004a40000000800 */
[----:B------:R-:W-:Y:S08]  /*127e0*/  STG.E.U16 [R172.64+0x32], R42 ;  /* 0x0000322aac007986 */ /* 0x000ff0000c10151a */
[----:B------:R2:W2:Y:S01]  /*127f0*/  MUFU.EX2 R134, R70 ;  /* 0x0000004600867308 */ /* 0x0004a20000000800 */
[----:B-1----:R-:W-:Y:S04]  /*12800*/  SHF.R.U32.HI R68, RZ, 0x18, R184 ;  /* 0x00000018ff447819 */ /* 0x002fe800000116b8 */
[----:B------:R-:W-:Y:S02]  /*12810*/  ISETP.LE.U32.AND P5, PT, R68, UR16, PT ;  /* 0x0000001044007c0c */ /* 0x000fe4000bfa3070 */
[C---:B------:R-:W-:Y:S01]  /*12820*/  F2FP.BF16.PACK_AB R68, R203.reuse, R136 ;  /* 0x00000088cb44723e */ /* 0x040fe200000010ff */
[----:B------:R-:W-:Y:S01]  /*12830*/  FADD.FTZ R203, R203, R78 ;  /* 0x0000004ecbcb7221 */ /* 0x000fe20000010000 */
[----:B------:R-:W-:Y:S01]  /*12840*/  LOP3.LUT R78, R145, UR23, R208, 0x96, !PT ;  /* 0x00000017914e7c12 */ /* 0x000fe2000f8e96d0 */
[----:B--2---:R-:W-:Y:S01]  /*12850*/  FADD.FTZ R102, R137, R132 ;  /* 0x0000008489667221 */ /* 0x004fe20000010000 */
[----:B------:R-:W-:Y:S03]  /*12860*/  PRMT R51, R54, 0x7632, R51 ;  /* 0x0000763236337816 */ /* 0x000fe60000000033 */
[----:B------:R-:W-:Y:S01]  /*12870*/  IMAD.WIDE.U32 R142, R78, -0x2daee0ad, RZ ;  /* 0xd2511f534e8e7825 */ /* 0x000fe200078e00ff */
[----:B------:R-:W-:Y:S03]  /*12880*/  F2FP.BF16.PACK_AB R78, R133, R202 ;  /* 0x000000ca854e723e */ /* 0x000fe600000010ff */
[----:B------:R-:W-:Y:S01]  /*12890*/  FADD.FTZ R132, R202, R139 ;  /* 0x0000008bca847221 */ /* 0x000fe20000010000 */
[----:B------:R-:W-:Y:S01]  /*128a0*/  LOP3.LUT R58, R143, UR22, R170, 0x96, !PT ;  /* 0x000000168f3a7c12 */ /* 0x000fe2000f8e96aa */
[----:B------:R-:W-:Y:S01]  /*128b0*/  FADD.FTZ R203, R95, R203 ;  /* 0x000000cb5fcb7221 */ /* 0x000fe20000010000 */
[C---:B------:R-:W-:Y:S01]  /*128c0*/  F2FP.BF16.PACK_AB R70, R138.reuse, R137 ;  /* 0x000000898a46723e */ /* 0x040fe200000010ff */
[----:B------:R-:W-:Y:S02]  /*128d0*/  FADD.FTZ R102, R138, R102 ;  /* 0x000000668a667221 */ /* 0x000fe40000010000 */
[----:B------:R-:W-:Y:S04]  /*128e0*/  IMAD.WIDE.U32 R146, R58, -0x326172a9, RZ ;  /* 0xcd9e8d573a927825 */ /* 0x000fe800078e00ff */
[----:B------:R-:W-:Y:S01]  /*128f0*/  FADD.FTZ R63, R168, R102 ;  /* 0x00000066a83f7221 */ /* 0x000fe20000010000 */
[----:B------:R-:W-:Y:S01]  /*12900*/  LOP3.LUT R58, R147, UR19, R150, 0x96, !PT ;  /* 0x00000013933a7c12 */ /* 0x000fe2000f8e9696 */
[----:B------:R-:W-:Y:S04]  /*12910*/  IMAD.WIDE.U32 R136, R40, -0x2daee0ad, RZ ;  /* 0xd2511f5328887825 */ /* 0x000fe800078e00ff */
[----:B------:R-:W-:Y:S01]  /*12920*/  IMAD.WIDE.U32 R138, R58, -0x2daee0ad, RZ ;  /* 0xd2511f533a8a7825 */ /* 0x000fe200078e00ff */
[----:B------:R-:W-:Y:S02]  /*12930*/  LOP3.LUT R40, R137, UR18, R142, 0x96, !PT ;  /* 0x0000001289287c12 */ /* 0x000fe4000f8e968e */
[C---:B------:R-:W-:Y:S01]  /*12940*/  F2FP.BF16.PACK_AB R58, R134.reuse, R95 ;  /* 0x0000005f863a723e */ /* 0x040fe200000010ff */
[----:B------:R-:W-:Y:S01]  /*12950*/  FADD.FTZ R95, R134, R203 ;  /* 0x000000cb865f7221 */ /* 0x000fe20000010000 */
[----:B------:R-:W-:Y:S01]  /*12960*/  LOP3.LUT R176, R139, UR13, R136, 0x96, !PT ;  /* 0x0000000d8bb07c12 */ /* 0x000fe2000f8e9688 */
[----:B------:R-:W1:Y:S01]  /*12970*/  MUFU.EX2 R142, R175 ;  /* 0x000000af008e7308 */ /* 0x000e620000000800 */
[----:B------:R-:W-:Y:S02]  /*12980*/  FADD.FTZ R132, R133, R132 ;  /* 0x0000008485847221 */ /* 0x000fe40000010000 */
[----:B------:R-:W-:Y:S01]  /*12990*/  IMAD.WIDE.U32 R154, R40, -0x326172a9, RZ ;  /* 0xcd9e8d57289a7825 */ /* 0x000fe200078e00ff */
[----:B------:R-:W-:Y:S03]  /*129a0*/  PRMT R40, R50, 0x7632, R40 ;  /* 0x0000763232287816 */ /* 0x000fe60000000028 */
[----:B------:R-:W-:Y:S01]  /*129b0*/  IMAD.WIDE.U32 R176, R176, -0x326172a9, RZ ;  /* 0xcd9e8d57b0b07825 */ /* 0x000fe200078e00ff */
[----:B------:R-:W-:Y:S02]  /*129c0*/  LOP3.LUT R136, R155, UR14, R146, 0x96, !PT ;  /* 0x0000000e9b887c12 */ /* 0x000fe4000f8e9692 */
[----:B------:R-:W-:Y:S01]  /*129d0*/  PRMT R102, R50, 0x5410, R40 ;  /* 0x0000541032667816 */ /* 0x000fe20000000028 */
[----:B------:R2:W2:Y:S01]  /*129e0*/  MUFU.EX2 R139, R174 ;  /* 0x000000ae008b7308 */ /* 0x0004a20000000800 */
[----:B------:R-:W-:Y:S01]  /*129f0*/  LOP3.LUT R154, R177, UR10, R154, 0x96, !PT ;  /* 0x0000000ab19a7c12 */ /* 0x000fe2000f8e969a */
[----:B------:R-:W-:Y:S04]  /*12a00*/  IMAD.WIDE.U32 R136, R136, -0x2daee0ad, RZ ;  /* 0xd2511f5388887825 */ /* 0x000fe800078e00ff */
[----:B------:R-:W-:Y:S04]  /*12a10*/  FADD.FTZ R63, R207, R63 ;  /* 0x0000003fcf3f7221 */ /* 0x000fe80000010000 */
[----:B------:R2:W-:Y:S01]  /*12a20*/  MUFU.EX2 R133, R71 ;  /* 0x0000004700857308 */ /* 0x0005e20000000800 */
[----:B------:R-:W-:Y:S02]  /*12a30*/  FADD.FTZ R63, R167, R63 ;  /* 0x0000003fa73f7221 */ /* 0x000fe40000010000 */
[----:B-1----:R-:W-:Y:S01]  /*12a40*/  FADD.FTZ R135, R142, R135 ;  /* 0x000000878e877221 */ /* 0x002fe20000010000 */
[----:B--2---:R-:W-:Y:S02]  /*12a50*/  LOP3.LUT R174, R137, UR9, R138, 0x96, !PT ;  /* 0x0000000989ae7c12 */ /* 0x004fe4000f8e968a */
[----:B------:R-:W-:Y:S04]  /*12a60*/  F2FP.BF16.PACK_AB R73, R139, R142 ;  /* 0x0000008e8b49723e */ /* 0x000fe800000010ff */
[----:B------:R-:W1:Y:S01]  /*12a70*/  MUFU.EX2 R138, R99 ;  /* 0x00000063008a7308 */ /* 0x000e620000000800 */
[----:B------:R-:W-:Y:S05]  /*12a80*/  IMAD.WIDE.U32 R174, R174, -0x326172a9, RZ ;  /* 0xcd9e8d57aeae7825 */ /* 0x000fea00078e00ff */
[----:B------:R-:W-:Y:S04]  /*12a90*/  LOP3.LUT R71, R175, UR4, R176, 0x96, !PT ;  /* 0x00000004af477c12 */ /* 0x000fe8000f8e96b0 */
[----:B------:R-:W-:Y:S02]  /*12aa0*/  LOP3.LUT R61, R71, 0xff, RZ, 0xc0, !PT ;  /* 0x000000ff473d7812 */ /* 0x000fe400078ec0ff */
[----:B------:R-:W-:Y:S01]  /*12ab0*/  SHF.R.U32.HI R53, RZ, 0x18, R71 ;  /* 0x00000018ff357819 */ /* 0x000fe20000011647 */
[----:B-1----:R-:W-:Y:S01]  /*12ac0*/  FADD.FTZ R95, R138, R95 ;  /* 0x0000005f8a5f7221 */ /* 0x002fe20000010000 */
[----:B----4-:R-:W-:Y:S02]  /*12ad0*/  @!P6 HFMA2.BF16_V2 R204, -RZ.H0_H0, RZ.H0_H0, -R50.H0_H0 ;  /* 0x200000ffffcce231 */ /* 0x010fe40000340932 */
[----:B---3--:R-:W-:Y:S03]  /*12ae0*/  @!P2 HFMA2.BF16_V2 R180, -RZ.H0_H0, RZ.H0_H0, -R40.H0_H0 ;  /* 0x200000ffffb4a231 */ /* 0x008fe60000340928 */
[----:B------:R-:W-:Y:S01]  /*12af0*/  PRMT R137, R204, 0x7610, R137 ;  /* 0x00007610cc897816 */ /* 0x000fe20000000089 */
[----:B------:R1:W-:Y:S01]  /*12b00*/  @!P6 STL.S16 [R1+0x110], R204 ;  /* 0x000110cc0100e387 */ /* 0x0003e20000100600 */
[----:B------:R-:W-:Y:S02]  /*12b10*/  @!P4 HFMA2.BF16_V2 R159, -RZ.H0_H0, RZ.H0_H0, -R57.H0_H0 ;  /* 0x200000ffff9fc231 */ /* 0x000fe40000340939 */
[----:B------:R-:W-:Y:S01]  /*12b20*/  @!P6 PRMT R50, R137, 0x5410, RZ ;  /* 0x000054108932e816 */ /* 0x000fe200000000ff */
[----:B------:R-:W-:Y:S01]  /*12b30*/  @!P2 STL.S16 [R1+0x10c], R180 ;  /* 0x00010cb40100a387 */ /* 0x000fe20000100600 */
[----:B------:R-:W-:Y:S01]  /*12b40*/  ISETP.LE.U32.AND P6, PT, R61, UR16, PT ;  /* 0x000000103d007c0c */ /* 0x000fe2000bfc3070 */
[----:B------:R-:W-:Y:S01]  /*12b50*/  FADD.FTZ R137, R139, R135 ;  /* 0x000000878b897221 */ /* 0x000fe20000010000 */
[----:B------:R-:W-:Y:S01]  /*12b60*/  LOP3.LUT R61, R71, 0xffff, RZ, 0xc0, !PT ;  /* 0x0000ffff473d7812 */ /* 0x000fe200078ec0ff */
[----:B------:R-:W-:Y:S01]  /*12b70*/  @!P4 STL.S16 [R1+0x100], R159 ;  /* 0x0001009f0100c387 */ /* 0x000fe20000100600 */
[----:B------:R-:W-:Y:S01]  /*12b80*/  PRMT R99, R180, 0x7610, R99 ;  /* 0x00007610b4637816 */ /* 0x000fe20000000063 */
[----:B------:R2:W-:Y:S01]  /*12b90*/  MUFU.EX2 R135, R69 ;  /* 0x0000004500877308 */ /* 0x0005e20000000800 */
[----:B------:R-:W-:Y:S01]  /*12ba0*/  SHF.R.U32.HI R56, RZ, 0x8, R61 ;  /* 0x00000008ff387819 */ /* 0x000fe2000001163d */
[----:B------:R-:W-:Y:S01]  /*12bb0*/  STG.E.U16 [R188.64+0x30], R50 ;  /* 0x00003032bc007986 */ /* 0x000fe2000c10151a */
[----:B------:R-:W-:Y:S02]  /*12bc0*/  @!P2 PRMT R40, R99, 0x5410, RZ ;  /* 0x000054106328a816 */ /* 0x000fe400000000ff */
[----:B------:R-:W-:Y:S02]  /*12bd0*/  LOP3.LUT R61, R56, 0xffff, RZ, 0xc0, !PT ;  /* 0x0000ffff383d7812 */ /* 0x000fe400078ec0ff */
[----:B------:R-:W-:Y:S01]  /*12be0*/  PRMT R56, R57, 0x7632, R56 ;  /* 0x0000763239387816 */ /* 0x000fe20000000038 */
[----:B------:R-:W-:Y:S01]  /*12bf0*/  STG.E.U16 [R188.64+0x32], R40 ;  /* 0x00003228bc007986 */ /* 0x000fe2000c10151a */
[----:B------:R-:W-:Y:S02]  /*12c00*/  ISETP.LE.U32.AND P2, PT, R61, UR16, PT ;  /* 0x000000103d007c0c */ /* 0x000fe4000bf43070 */
[----:B------:R-:W-:Y:S01]  /*12c10*/  PRMT R134, R159, 0x7610, R134 ;  /* 0x000076109f867816 */ /* 0x000fe20000000086 */
[----:B------:R-:W-:Y:S01]  /*12c20*/  @!P3 HFMA2.BF16_V2 R158, -RZ.H0_H0, RZ.H0_H0, -R56.H0_H0 ;  /* 0x200000ffff9eb231 */ /* 0x000fe20000340938 */
[----:B------:R-:W-:Y:S01]  /*12c30*/  PRMT R99, R57, 0x5410, R56 ;  /* 0x0000541039637816 */ /* 0x000fe20000000038 */
[----:B------:R3:W3:Y:S01]  /*12c40*/  MUFU.EX2 R61, R121 ;  /* 0x00000079003d7308 */ /* 0x0006e20000000800 */
[----:B------:R-:W-:Y:S02]  /*12c50*/  @!P4 PRMT R57, R134, 0x5410, RZ ;  /* 0x000054108639c816 */ /* 0x000fe400000000ff */
[----:B------:R-:W-:Y:S01]  /*12c60*/  ISETP.LE.U32.AND P4, PT, R53, UR16, PT ;  /* 0x0000001035007c0c */ /* 0x000fe2000bf83070 */
[----:B------:R3:W-:Y:S01]  /*12c70*/  @!P3 STL.S16 [R1+0xfc], R158 ;  /* 0x0000fc9e0100b387 */ /* 0x0007e20000100600 */
[----:B------:R-:W-:Y:S01]  /*12c80*/  LOP3.LUT R53, R145, UR23, R160, 0x96, !PT ;  /* 0x0000001791357c12 */ /* 0x000fe2000f8e96a0 */
[----:B------:R-:W-:Y:S01]  /*12c90*/  IMAD.WIDE.U32 R144, R144, -0x2daee0ad, RZ ;  /* 0xd2511f5390907825 */ /* 0x000fe200078e00ff */
[----:B------:R-:W-:Y:S01]  /*12ca0*/  SHF.R.U32.HI R71, RZ, 0x10, R71 ;  /* 0x00000010ff477819 */ /* 0x000fe20000011647 */
[----:B------:R3:W4:Y:S01]  /*12cb0*/  LDL.S16 R205, [R1+0xe8] ;  /* 0x0000e80001cd7983 */ /* 0x0007220000100600 */
[----:B------:R-:W-:Y:S01]  /*12cc0*/  PRMT R94, R158, 0x7610, R94 ;  /* 0x000076109e5e7816 */ /* 0x000fe2000000005e */
[----:B------:R-:W3:Y:S01]  /*12cd0*/  MUFU.EX2 R134, R178 ;  /* 0x000000b200867308 */ /* 0x000ee20000000800 */
[----:B------:R-:W-:Y:S01]  /*12ce0*/  LOP3.LUT R71, R71, 0xff, RZ, 0xc0, !PT ;  /* 0x000000ff47477812 */ /* 0x000fe200078ec0ff */
[----:B-1----:R1:W4:Y:S01]  /*12cf0*/  LDL.S16 R204, [R1+0xf8] ;  /* 0x0000f80001cc7983 */ /* 0x0023220000100600 */
[----:B------:R-:W-:Y:S01]  /*12d00*/  @!P3 PRMT R56, R94, 0x5410, RZ ;  /* 0x000054105e38b816 */ /* 0x000fe200000000ff */
[----:B------:R-:W-:Y:S01]  /*12d10*/  IMAD.WIDE.U32 R146, R53, -0x2daee0ad, RZ ;  /* 0xd2511f5335927825 */ /* 0x000fe200078e00ff */
[----:B------:R-:W-:Y:S01]  /*12d20*/  ISETP.LE.U32.AND P3, PT, R71, UR16, PT ;  /* 0x0000001047007c0c */ /* 0x000fe2000bf63070 */
[----:B------:R1:W4:Y:S01]  /*12d30*/  LDL.S16 R206, [R1+0xec] ;  /* 0x0000ec0001ce7983 */ /* 0x0003220000100600 */
[C---:B--2---:R-:W-:Y:S01]  /*12d40*/  F2FP.BF16.PACK_AB R69, R59.reuse, R138 ;  /* 0x0000008a3b45723e */ /* 0x044fe200000010ff */
[----:B------:R-:W-:Y:S01]  /*12d50*/  FADD.FTZ R59, R59, R95 ;  /* 0x0000005f3b3b7221 */ /* 0x000fe20000010000 */
[----:B------:R-:W-:Y:S01]  /*12d60*/  LOP3.LUT R71, R147, UR22, R148, 0x96, !PT ;  /* 0x0000001693477c12 */ /* 0x000fe2000f8e9694 */
[----:B------:R1:W2:Y:S01]  /*12d70*/  LDL.S16 R202, [R1+0xe4] ;  /* 0x0000e40001ca7983 */ /* 0x0002a20000100600 */
[----:B------:R-:W-:Y:S01]  /*12d80*/  LOP3.LUT R53, R145, UR18, R146, 0x96, !PT ;  /* 0x0000001291357c12 */ /* 0x000fe2000f8e9692 */
[----:B------:R-:W-:Y:S02]  /*12d90*/  FADD.FTZ R94, R179, R132 ;  /* 0x00000084b35e7221 */ /* 0x000fe40000010000 */
[----:B------:R-:W-:Y:S01]  /*12da0*/  IMAD.WIDE.U32 R142, R71, -0x326172a9, RZ ;  /* 0xcd9e8d57478e7825 */ /* 0x000fe200078e00ff */
[C---:B------:R-:W-:Y:S01]  /*12db0*/  F2FP.BF16.PACK_AB R71, R133.reuse, R179 ;  /* 0x000000b38547723e */ /* 0x040fe200000010ff */
[----:B------:R-:W-:Y:S01]  /*12dc0*/  STG.E.U16 [R110.64+0x2e], R57 ;  /* 0x00002e396e007986 */ /* 0x000fe2000c10151a */
[----:B------:R-:W-:Y:S01]  /*12dd0*/  MUFU.EX2 R132, R67 ;  /* 0x0000004300847308 */ /* 0x000fe20000000800 */
[----:B------:R-:W-:Y:S01]  /*12de0*/  FADD.FTZ R94, R133, R94 ;  /* 0x0000005e855e7221 */ /* 0x000fe20000010000 */
[----:B---3--:R-:W-:Y:S01]  /*12df0*/  LOP3.LUT R121, R143, UR19, R140, 0x96, !PT ;  /* 0x000000138f797c12 */ /* 0x008fe2000f8e968c */
[----:B------:R-:W-:Y:S01]  /*12e00*/  IMAD.WIDE.U32 R158, R53, -0x326172a9, RZ ;  /* 0xcd9e8d57359e7825 */ /* 0x000fe200078e00ff */
[----:B------:R-:W-:Y:S01]  /*12e10*/  F2FP.BF16.PACK_AB R53, R61, R167 ;  /* 0x000000a73d35723e */ /* 0x000fe200000010ff */
[----:B------:R3:W-:Y:S01]  /*12e20*/  STG.E.U16 [R110.64+0x30], R56 ;  /* 0x000030386e007986 */ /* 0x0007e2000c10151a */
[----:B------:R-:W-:Y:S01]  /*12e30*/  F2FP.BF16.PACK_AB R50, R135, R134 ;  /* 0x000000868732723e */ /* 0x000fe200000010ff */
[----:B------:R-:W-:Y:S01]  /*12e40*/  FADD.FTZ R137, R134, R137 ;  /* 0x0000008986897221 */ /* 0x000fe20000010000 */
[----:B------:R-:W-:Y:S02]  /*12e50*/  LOP3.LUT R138, R159, UR14, R142, 0x96, !PT ;  /* 0x0000000e9f8a7c12 */ /* 0x000fe4000f8e968e */
[----:B------:R-:W1:Y:S01]  /*12e60*/  MUFU.EX2 R133, R97 ;  /* 0x0000006100857308 */ /* 0x000e620000000800 */
[----:B------:R-:W-:Y:S04]  /*12e70*/  IMAD.WIDE.U32 R178, R121, -0x2daee0ad, RZ ;  /* 0xd2511f5379b27825 */ /* 0x000fe800078e00ff */
[----:B------:R-:W-:Y:S01]  /*12e80*/  IMAD.WIDE.U32 R138, R138, -0x2daee0ad, RZ ;  /* 0xd2511f538a8a7825 */ /* 0x000fe200078e00ff */
[----:B------:R-:W-:Y:S03]  /*12e90*/  LOP3.LUT R180, R179, UR13, R144, 0x96, !PT ;  /* 0x0000000db3b47c12 */ /* 0x000fe6000f8e9690 */
[----:B------:R-:W-:Y:S01]  /*12ea0*/  FADD.FTZ R135, R135, R137 ;  /* 0x0000008987877221 */ /* 0x000fe20000010000 */
[----:B------:R-:W-:Y:S01]  /*12eb0*/  LOP3.LUT R178, R139, UR9, R178, 0x96, !PT ;  /* 0x000000098bb27c12 */ /* 0x000fe2000f8e96b2 */
[----:B------:R3:W3:Y:S01]  /*12ec0*/  MUFU.EX2 R121, R98 ;  /* 0x0000006200797308 */ /* 0x0006e20000000800 */
[----:B------:R-:W-:Y:S02]  /*12ed0*/  FADD.FTZ R61, R61, R63 ;  /* 0x0000003f3d3d7221 */ /* 0x000fe40000010000 */
[----:B------:R-:W-:Y:S04]  /*12ee0*/  IMAD.WIDE.U32 R180, R180, -0x326172a9, RZ ;  /* 0xcd9e8d57b4b47825 */ /* 0x000fe800078e00ff */
[----:B------:R-:W-:Y:S01]  /*12ef0*/  IMAD.WIDE.U32 R178, R178, -0x326172a9, RZ ;  /* 0xcd9e8d57b2b27825 */ /* 0x000fe200078e00ff */
[----:B------:R-:W-:Y:S04]  /*12f00*/  LOP3.LUT R158, R181, UR10, R158, 0x96, !PT ;  /* 0x0000000ab59e7c12 */ /* 0x000fe8000f8e969e */
[----:B------:R-:W-:Y:S01]  /*12f10*/  LOP3.LUT R95, R179, UR4, R180, 0x96, !PT ;  /* 0x00000004b35f7c12 */ /* 0x000fe2000f8e96b4 */
[----:B-1----:R-:W-:Y:S01]  /*12f20*/  FADD.FTZ R94, R133, R94 ;  /* 0x0000005e855e7221 */ /* 0x002fe20000010000 */
[C---:B------:R-:W-:Y:S01]  /*12f30*/  F2FP.BF16.PACK_AB R67, R132.reuse, R133 ;  /* 0x000000858443723e */ /* 0x040fe200000010ff */
[----:B------:R-:W-:Y:S01]  /*12f40*/  FADD.FTZ R133, R201, R59 ;  /* 0x0000003bc9857221 */ /* 0x000fe20000010000 */
[----:B------:R-:W-:Y:S01]  /*12f50*/  LOP3.LUT R42, R95, 0xff, RZ, 0xc0, !PT ;  /* 0x000000ff5f2a7812 */ /* 0x000fe200078ec0ff */
[----:B------:R-:W-:Y:S01]  /*12f60*/  FADD.FTZ R132, R132, R94 ;  /* 0x0000005e84847221 */ /* 0x000fe20000010000 */
[----:B------:R-:W-:Y:S01]  /*12f70*/  SHF.R.U32.HI R40, RZ, 0x18, R95 ;  /* 0x00000018ff287819 */ /* 0x000fe2000001165f */
[----:B------:R1:W1:Y:S01]  /*12f80*/  MUFU.EX2 R94, R96 ;  /* 0x00000060005e7308 */ /* 0x0002620000000800 */
[----:B---3--:R-:W-:Y:S02]  /*12f90*/  LOP3.LUT R56, R178, 0xff, RZ, 0xc0, !PT ;  /* 0x000000ffb2387812 */ /* 0x008fe400078ec0ff */
[----:B------:R-:W-:Y:S02]  /*12fa0*/  PRMT R98, R54, 0x5410, R51 ;  /* 0x0000541036627816 */ /* 0x000fe40000000033 */
[C---:B------:R-:W-:Y:S01]  /*12fb0*/  F2FP.BF16.PACK_AB R59, R121.reuse, R201 ;  /* 0x000000c9793b723e */ /* 0x040fe200000010ff */
[----:B------:R-:W-:Y:S04]  /*12fc0*/  FADD.FTZ R121, R121, R133 ;  /* 0x0000008579797221 */ /* 0x000fe80000010000 */
[----:B------:R3:W-:Y:S01]  /*12fd0*/  MUFU.EX2 R133, R66 ;  /* 0x0000004200857308 */ /* 0x0007e20000000800 */
[----:B------:R-:W-:Y:S01]  /*12fe0*/  FADD.FTZ R121, R200, R121 ;  /* 0x00000079c8797221 */ /* 0x000fe20000010000 */
[----:B-1----:R-:W-:Y:S01]  /*12ff0*/  SHF.R.U32.HI R96, RZ, 0x10, R95 ;  /* 0x00000010ff607819 */ /* 0x002fe2000001165f */
[----:B------:R-:W-:Y:S01]  /*13000*/  FADD.FTZ R132, R94, R132 ;  /* 0x000000845e847221 */ /* 0x000fe20000010000 */
[----:B----4-:R-:W-:Y:S02]  /*13010*/  @!P0 HFMA2.BF16_V2 R205, -RZ.H0_H0, RZ.H0_H0, -R54.H0_H0 ;  /* 0x200000ffffcd8231 */ /* 0x010fe40000340936 */
[----:B------:R-:W-:Y:S03]  /*13020*/  @!P5 HFMA2.BF16_V2 R204, -RZ.H0_H0, RZ.H0_H0, -R51.H0_H0 ;  /* 0x200000ffffccd231 */ /* 0x000fe60000340933 */
[----:B------:R-:W-:Y:S01]  /*13030*/  PRMT R63, R205, 0x7610, R63 ;  /* 0x00007610cd3f7816 */ /* 0x000fe2000000003f */
[----:B------:R1:W-:Y:S01]  /*13040*/  @!P0 STL.S16 [R1+0xe8], R205 ;  /* 0x0000e8cd01008387 */ /* 0x0003e20000100600 */
[----:B------:R-:W-:Y:S01]  /*13050*/  @!P6 HFMA2.BF16_V2 R206, -RZ.H0_H0, RZ.H0_H0, -R49.H0_H0 ;  /* 0x200000ffffcee231 */ /* 0x000fe20000340931 */
[----:B------:R-:W-:Y:S02]  /*13060*/  PRMT R97, R204, 0x7610, R97 ;  /* 0x00007610cc617816 */ /* 0x000fe40000000061 */
[----:B------:R4:W-:Y:S01]  /*13070*/  @!P5 STL.S16 [R1+0xf8], R204 ;  /* 0x0000f8cc0100d387 */ /* 0x0009e20000100600 */
[----:B------:R-:W-:Y:S02]  /*13080*/  @!P0 PRMT R54, R63, 0x5410, RZ ;  /* 0x000054103f368816 */ /* 0x000fe400000000ff */
[----:B------:R-:W-:Y:S01]  /*13090*/  ISETP.LE.U32.AND P0, PT, R42, UR16, PT ;  /* 0x000000102a007c0c */ /* 0x000fe2000bf03070 */
[----:B------:R-:W4:Y:S01]  /*130a0*/  MUFU.EX2 R63, R199 ;  /* 0x000000c7003f7308 */ /* 0x000f220000000800 */
[----:B------:R-:W-:Y:S01]  /*130b0*/  LOP3.LUT R42, R95, 0xffff, RZ, 0xc0, !PT ;  /* 0x0000ffff5f2a7812 */ /* 0x000fe200078ec0ff */
[----:B------:R4:W-:Y:S01]  /*130c0*/  STG.E.U16 [R108.64+0x30], R54 ;  /* 0x000030366c007986 */ /* 0x0009e2000c10151a */
[----:B------:R-:W-:Y:S02]  /*130d0*/  @!P5 PRMT R51, R97, 0x5410, RZ ;  /* 0x000054106133d816 */ /* 0x000fe400000000ff */
[----:B------:R-:W-:Y:S02]  /*130e0*/  SHF.R.U32.HI R42, RZ, 0x8, R42 ;  /* 0x00000008ff2a7819 */ /* 0x000fe4000001162a */
[----:B------:R-:W-:Y:S01]  /*130f0*/  PRMT R203, R206, 0x7610, R203 ;  /* 0x00007610cecb7816 */ /* 0x000fe200000000cb */
[----:B------:R4:W-:Y:S01]  /*13100*/  STG.E.U16 [R108.64+0x32], R51 ;  /* 0x000032336c007986 */ /* 0x0009e2000c10151a */
[----:B------:R-:W-:Y:S02]  /*13110*/  LOP3.LUT R42, R42, 0xffff, RZ, 0xc0, !PT ;  /* 0x0000ffff2a2a7812 */ /* 0x000fe400078ec0ff */
[----:B------:R-:W-:Y:S02]  /*13120*/  LOP3.LUT R95, R174, 0xffff, RZ, 0xc0, !PT ;  /* 0x0000ffffae5f7812 */ /* 0x000fe400078ec0ff */
[----:B------:R-:W-:Y:S02]  /*13130*/  ISETP.LE.U32.AND P5, PT, R42, UR16, PT ;  /* 0x000000102a007c0c */ /* 0x000fe4000bfa3070 */
[C---:B------:R-:W-:Y:S02]  /*13140*/  PRMT R42, R49.reuse, 0x7632, R42 ;  /* 0x00007632312a7816 */ /* 0x040fe4000000002a */
[----:B---3--:R-:W-:Y:S01]  /*13150*/  SHF.R.U32.HI R66, RZ, 0x8, R95 ;  /* 0x00000008ff427819 */ /* 0x008fe2000001165f */
[----:B-1----:R1:W3:Y:S01]  /*13160*/  LDL.S16 R205, [R1+0xe0] ;  /* 0x0000e00001cd7983 */ /* 0x0022e20000100600 */
[----:B------:R-:W-:Y:S01]  /*13170*/  PRMT R97, R49, 0x5410, R42 ;  /* 0x0000541031617816 */ /* 0x000fe2000000002a */
[----:B--2---:R-:W-:Y:S01]  /*13180*/  @!P2 HFMA2.BF16_V2 R202, -RZ.H0_H0, RZ.H0_H0, -R42.H0_H0 ;  /* 0x200000ffffcaa231 */ /* 0x004fe2000034092a */
[----:B------:R-:W-:Y:S01]  /*13190*/  @!P6 PRMT R49, R203, 0x5410, RZ ;  /* 0x00005410cb31e816 */ /* 0x000fe200000000ff */
[----:B----4-:R1:W2:Y:S01]  /*131a0*/  LDL.S16 R204, [R1+0xdc] ;  /* 0x0000dc0001cc7983 */ /* 0x0102a20000100600 */
[----:B------:R-:W-:Y:S01]  /*131b0*/  LOP3.LUT R66, R66, 0xffff, RZ, 0xc0, !PT ;  /* 0x0000ffff42427812 */ /* 0x000fe200078ec0ff */
[----:B------:R-:W-:Y:S01]  /*131c0*/  FADD.FTZ R135, R63, R135 ;  /* 0x000000873f877221 */ /* 0x000fe20000010000 */
[----:B------:R-:W-:Y:S01]  /*131d0*/  PRMT R134, R202, 0x7610, R134 ;  /* 0x00007610ca867816 */ /* 0x000fe20000000086 */
[----:B------:R-:W-:Y:S01]  /*131e0*/  @!P6 STL.S16 [R1+0xec], R206 ;  /* 0x0000ecce0100e387 */ /* 0x000fe20000100600 */
[----:B------:R-:W-:Y:S02]  /*131f0*/  ISETP.LE.U32.AND P6, PT, R40, UR16, PT ;  /* 0x0000001028007c0c */ /* 0x000fe4000bfc3070 */
[----:B------:R-:W-:Y:S01]  /*13200*/  LOP3.LUT R40, R174, 0xff, RZ, 0xc0, !PT ;  /* 0x000000ffae287812 */ /* 0x000fe200078ec0ff */
[----:B------:R4:W-:Y:S01]  /*13210*/  @!P2 STL.S16 [R1+0xe4], R202 ;  /* 0x0000e4ca0100a387 */ /* 0x0009e20000100600 */
[----:B------:R-:W-:Y:S02]  /*13220*/  @!P2 PRMT R42, R134, 0x5410, RZ ;  /* 0x00005410862aa816 */ /* 0x000fe400000000ff */
[----:B------:R-:W-:Y:S01]  /*13230*/  ISETP.LE.U32.AND P2, PT, R40, UR16, PT ;  /* 0x0000001028007c0c */ /* 0x000fe2000bf43070 */
[----:B------:R1:W2:Y:S01]  /*13240*/  LDL.S16 R203, [R1+0xd4] ;  /* 0x0000d40001cb7983 */ /* 0x0002a20000100600 */
[C---:B------:R-:W-:Y:S02]  /*13250*/  PRMT R40, R41.reuse, 0x7632, R40 ;  /* 0x0000763229287816 */ /* 0x040fe40000000028 */
[----:B------:R-:W-:Y:S01]  /*13260*/  LOP3.LUT R134, R96, 0xff, RZ, 0xc0, !PT ;  /* 0x000000ff60867812 */ /* 0x000fe200078ec0ff */
[----:B------:R1:W2:Y:S01]  /*13270*/  LDL.S16 R137, [R1+0xd0] ;  /* 0x0000d00001897983 */ /* 0x0002a20000100600 */
[----:B------:R-:W-:Y:S02]  /*13280*/  PRMT R96, R41, 0x5410, R40 ;  /* 0x0000541029607816 */ /* 0x000fe40000000028 */
[C---:B------:R-:W-:Y:S01]  /*13290*/  F2FP.BF16.PACK_AB R63, R198.reuse, R63 ;  /* 0x0000003fc63f723e */ /* 0x040fe200000010ff */
[----:B------:R-:W-:Y:S01]  /*132a0*/  FADD.FTZ R198, R198, R135 ;  /* 0x00000087c6c67221 */ /* 0x000fe20000010000 */
[----:B------:R-:W-:Y:S01]  /*132b0*/  SHF.R.U32.HI R54, RZ, 0x10, R178 ;  /* 0x00000010ff367819 */ /* 0x000fe200000116b2 */
[----:B------:R1:W-:Y:S01]  /*132c0*/  MUFU.EX2 R135, R64 ;  /* 0x0000004000877308 */ /* 0x0003e20000000800 */
[----:B------:R-:W-:Y:S02]  /*132d0*/  STG.E.U16 [R172.64+0x40], R49 ;  /* 0x00004031ac007986 */ /* 0x000fe4000c10151a */
[----:B------:R-:W-:Y:S02]  /*132e0*/  LOP3.LUT R51, R54, 0xff, RZ, 0xc0, !PT ;  /* 0x000000ff36337812 */ /* 0x000fe400078ec0ff */
[----:B------:R-:W-:Y:S04]  /*132f0*/  STG.E.U16 [R172.64+0x42], R42 ;  /* 0x0000422aac007986 */ /* 0x000fe8000c10151a */
[----:B----4-:R4:W4:Y:S01]  /*13300*/  LDL.S16 R202, [R1+0xcc] ;  /* 0x0000cc0001ca7983 */ /* 0x0109220000100600 */
[----:B-1----:R-:W-:Y:S01]  /*13310*/  PRMT R64, R72, 0x7632, R64 ;  /* 0x0000763248407816 */ /* 0x002fe20000000040 */
[----:B---3--:R-:W-:Y:S02]  /*13320*/  @!P3 HFMA2.BF16_V2 R205, -RZ.H0_H0, RZ.H0_H0, -R41.H0_H0 ;  /* 0x200000ffffcdb231 */ /* 0x008fe40000340929 */
[----:B--2---:R-:W-:Y:S03]  /*13330*/  @!P4 HFMA2.BF16_V2 R204, -RZ.H0_H0, RZ.H0_H0, -R40.H0_H0 ;  /* 0x200000ffffccc231 */ /* 0x004fe60000340928 */
[----:B------:R-:W-:Y:S01]  /*13340*/  PRMT R199, R205, 0x7610, R199 ;  /* 0x00007610cdc77816 */ /* 0x000fe200000000c7 */
[----:B------:R-:W-:Y:S03]  /*13350*/  @!P3 STL.S16 [R1+0xe0], R205 ;  /* 0x0000e0cd0100b387 */ /* 0x000fe60000100600 */
[----:B------:R-:W-:Y:S02]  /*13360*/  @!P3 PRMT R41, R199, 0x5410, RZ ;  /* 0x00005410c729b816 */ /* 0x000fe400000000ff */
[----:B------:R-:W-:Y:S01]  /*13370*/  PRMT R95, R204, 0x7610, R95 ;  /* 0x00007610cc5f7816 */ /* 0x000fe2000000005f */
[----:B------:R1:W2:Y:S01]  /*13380*/  LDL.S16 R199, [R1+0xc8] ;  /* 0x0000c80001c77983 */ /* 0x0002a20000100600 */
[----:B------:R-:W-:Y:S01]  /*13390*/  ISETP.LE.U32.AND P3, PT, R134, UR16, PT ;  /* 0x0000001086007c0c */ /* 0x000fe2000bf63070 */
[----:B------:R-:W-:Y:S01]  /*133a0*/  FADD.FTZ R134, R93, R61 ;  /* 0x0000003d5d867221 */ /* 0x000fe20000010000 */
[----:B------:R-:W-:Y:S01]  /*133b0*/  @!P4 PRMT R40, R95, 0x5410, RZ ;  /* 0x000054105f28c816 */ /* 0x000fe200000000ff */
[----:B------:R-:W-:Y:S01]  /*133c0*/  @!P4 STL.S16 [R1+0xdc], R204 ;  /* 0x0000dccc0100c387 */ /* 0x000fe20000100600 */
[C---:B------:R-:W-:Y:S01]  /*133d0*/  F2FP.BF16.PACK_AB R61, R75.reuse, R93 ;  /* 0x0000005d4b3d723e */ /* 0x040fe200000010ff */
[----:B------:R-:W-:Y:S01]  /*133e0*/  FADD.FTZ R134, R75, R134 ;  /* 0x000000864b867221 */ /* 0x000fe20000010000 */
[----:B------:R-:W-:Y:S01]  /*133f0*/  PRMT R75, R76, 0x7632, R75 ;  /* 0x000076324c4b7816 */ /* 0x000fe2000000004b */
[----:B------:R1:W3:Y:S01]  /*13400*/  LDL.S16 R95, [R1+0xc4] ;  /* 0x0000c400015f7983 */ /* 0x0002e20000100600 */
[----:B------:R-:W-:Y:S01]  /*13410*/  ISETP.LE.U32.AND P4, PT, R66, UR16, PT ;  /* 0x0000001042007c0c */ /* 0x000fe2000bf83070 */
[----:B------:R-:W-:Y:S01]  /*13420*/  @!P0 HFMA2.BF16_V2 R203, -RZ.H0_H0, RZ.H0_H0, -R76.H0_H0 ;  /* 0x200000ffffcb8231 */ /* 0x000fe2000034094c */
[----:B------:R-:W-:Y:S01]  /*13430*/  PRMT R93, R76, 0x5410, R75 ;  /* 0x000054104c5d7816 */ /* 0x000fe2000000004b */
[----:B------:R-:W-:Y:S01]  /*13440*/  @!P5 HFMA2.BF16_V2 R137, -RZ.H0_H0, RZ.H0_H0, -R75.H0_H0 ;  /* 0x200000ffff89d231 */ /* 0x000fe2000034094b */
[----:B------:R-:W-:Y:S01]  /*13450*/  SHF.R.U32.HI R66, RZ, 0x10, R174 ;  /* 0x00000010ff427819 */ /* 0x000fe200000116ae */
[----:B------:R1:W-:Y:S01]  /*13460*/  STG.E.U16 [R188.64+0x40], R41 ;  /* 0x00004029bc007986 */ /* 0x0003e2000c10151a */
[----:B------:R-:W-:Y:S02]  /*13470*/  PRMT R159, R203, 0x7610, R159 ;  /* 0x00007610cb9f7816 */ /* 0x000fe4000000009f */
[----:B------:R-:W-:Y:S01]  /*13480*/  PRMT R139, R137, 0x7610, R139 ;  /* 0x00007610898b7816 */ /* 0x000fe2000000008b */
[----:B------:R-:W-:Y:S01]  /*13490*/  @!P0 STL.S16 [R1+0xd4], R203 ;  /* 0x0000d4cb01008387 */ /* 0x000fe20000100600 */
[----:B------:R-:W-:Y:S02]  /*134a0*/  @!P0 PRMT R76, R159, 0x5410, RZ ;  /* 0x000054109f4c8816 */ /* 0x000fe400000000ff */
[----:B------:R-:W-:Y:S01]  /*134b0*/  LOP3.LUT R57, R66, 0xff, RZ, 0xc0, !PT ;  /* 0x000000ff42397812 */ /* 0x000fe200078ec0ff */
[----:B------:R1:W-:Y:S01]  /*134c0*/  @!P5 STL.S16 [R1+0xd0], R137 ;  /* 0x0000d0890100d387 */ /* 0x0003e20000100600 */
[----:B------:R-:W-:Y:S02]  /*134d0*/  PRMT R66, R74, 0x7632, R66 ;  /* 0x000076324a427816 */ /* 0x000fe40000000042 */
[----:B------:R-:W-:Y:S01]  /*134e0*/  @!P5 PRMT R75, R139, 0x5410, RZ ;  /* 0x000054108b4bd816 */ /* 0x000fe200000000ff */
[----:B------:R2:W3:Y:S01]  /*134f0*/  LDL.S16 R159, [R1+0xc0] ;  /* 0x0000c000019f7983 */ /* 0x0004e20000100600 */
[----:B------:R-:W-:Y:S01]  /*13500*/  ISETP.LE.U32.AND P0, PT, R57, UR16, PT ;  /* 0x0000001039007c0c */ /* 0x000fe2000bf03070 */
[----:B----4-:R-:W-:Y:S01]  /*13510*/  @!P3 HFMA2.BF16_V2 R202, -RZ.H0_H0, RZ.H0_H0, -R74.H0_H0 ;  /* 0x200000ffffcab231 */ /* 0x010fe2000034094a */
[----:B------:R-:W-:Y:S01]  /*13520*/  SHF.R.U32.HI R57, RZ, 0x18, R174 ;  /* 0x00000018ff397819 */ /* 0x000fe200000116ae */
[----:B------:R-:W-:Y:S01]  /*13530*/  STG.E.U16 [R188.64+0x42], R40 ;  /* 0x00004228bc007986 */ /* 0x000fe2000c10151a */
[----:B------:R-:W4:Y:S02]  /*13540*/  MUFU.EX2 R139, R119 ;  /* 0x00000077008b7308 */ /* 0x000f240000000800 */
[----:B------:R-:W-:Y:S01]  /*13550*/  PRMT R155, R202, 0x7610, R155 ;  /* 0x00007610ca9b7816 */ /* 0x000fe2000000009b */
[----:B------:R-:W-:Y:S01]  /*13560*/  @!P3 STL.S16 [R1+0xcc], R202 ;  /* 0x0000ccca0100b387 */ /* 0x000fe20000100600 */
[----:B------:R-:W-:Y:S03]  /*13570*/  ISETP.LE.U32.AND P5, PT, R57, UR16, PT ;  /* 0x0000001039007c0c */ /* 0x000fe6000bfa3070 */
[----:B------:R-:W-:Y:S01]  /*13580*/  STG.E.U16 [R110.64+0x3e], R76 ;  /* 0x00003e4c6e007986 */ /* 0x000fe2000c10151a */
[----:B-1----:R-:W-:Y:S03]  /*13590*/  PRMT R41, R43, 0x7632, R41 ;  /* 0x000076322b297816 */ /* 0x002fe60000000029 */
[----:B------:R-:W-:Y:S01]  /*135a0*/  STG.E.U16 [R110.64+0x40], R75 ;  /* 0x0000404b6e007986 */ /* 0x000fe2000c10151a */
[----:B------:R1:W1:Y:S01]  /*135b0*/  MUFU.EX2 R137, R92 ;  /* 0x0000005c00897308 */ /* 0x0002620000000800 */
[----:B----4-:R-:W-:Y:S02]  /*135c0*/  F2FP.BF16.PACK_AB R57, R139, R200 ;  /* 0x000000c88b39723e */ /* 0x010fe400000010ff */
[----:B-1----:R-:W-:Y:S02]  /*135d0*/  PRMT R92, R74, 0x5410, R66 ;  /* 0x000054104a5c7816 */ /* 0x002fe40000000042 */
[----:B------:R-:W-:Y:S02]  /*135e0*/  @!P3 PRMT R74, R155, 0x5410, RZ ;  /* 0x000054109b4ab816 */ /* 0x000fe400000000ff */
[----:B------:R-:W-:Y:S01]  /*135f0*/  ISETP.LE.U32.AND P3, PT, R56, UR16, PT ;  /* 0x0000001038007c0c */ /* 0x000fe2000bf63070 */
[----:B------:R1:W4:Y:S01]  /*13600*/  LDL.S16 R155, [R1+0xbc] ;  /* 0x0000bc00019b7983 */ /* 0x0003220000100600 */
[----:B------:R-:W-:Y:S02]  /*13610*/  LOP3.LUT R56, R178, 0xffff, RZ, 0xc0, !PT ;  /* 0x0000ffffb2387812 */ /* 0x000fe400078ec0ff */
[----:B------:R-:W-:Y:S01]  /*13620*/  F2FP.BF16.PACK_AB R54, R91, R137 ;  /* 0x000000895b36723e */ /* 0x000fe200000010ff */
[----:B------:R-:W-:Y:S01]  /*13630*/  STG.E.U16 [R108.64+0x40], R74 ;  /* 0x0000404a6c007986 */ /* 0x000fe2000c10151a */
[----:B------:R-:W-:Y:S04]  /*13640*/  SHF.R.U32.HI R56, RZ, 0x8, R56 ;  /* 0x00000008ff387819 */ /* 0x000fe80000011638 */
[----:B------:R-:W-:Y:S01]  /*13650*/  LOP3.LUT R56, R56, 0xffff, RZ, 0xc0, !PT ;  /* 0x0000ffff38387812 */ /* 0x000fe200078ec0ff */
[----:B--2---:R-:W-:Y:S05]  /*13660*/  @!P6 HFMA2.BF16_V2 R199, -RZ.H0_H0, RZ.H0_H0, -R66.H0_H0 ;  /* 0x200000ffffc7e231 */ /* 0x004fea0000340942 */
[----:B------:R-:W-:Y:S01]  /*13670*/  PRMT R119, R199, 0x7610, R119 ;  /* 0x00007610c7777816 */ /* 0x000fe20000000077 */
[----:B------:R-:W-:Y:S01]  /*13680*/  @!P6 STL.S16 [R1+0xc8], R199 ;  /* 0x0000c8c70100e387 */ /* 0x000fe20000100600 */
[----:B---3--:R-:W-:Y:S02]  /*13690*/  @!P2 HFMA2.BF16_V2 R95, -RZ.H0_H0, RZ.H0_H0, -R62.H0_H0 ;  /* 0x200000ffff5fa231 */ /* 0x008fe4000034093e */
[----:B------:R-:W-:Y:S02]  /*136a0*/  @!P6 PRMT R66, R119, 0x5410, RZ ;  /* 0x000054107742e816 */ /* 0x000fe400000000ff */
[----:B------:R-:W-:Y:S01]  /*136b0*/  ISETP.LE.U32.AND P6, PT, R56, UR16, PT ;  /* 0x0000001038007c0c */ /* 0x000fe2000bfc3070 */
[----:B------:R2:W3:Y:S01]  /*136c0*/  MUFU.EX2 R119, R65 ;  /* 0x0000004100777308 */ /* 0x0004e20000000800 */
[----:B------:R-:W-:Y:S01]  /*136d0*/  PRMT R56, R62, 0x7632, R56 ;  /* 0x000076323e387816 */ /* 0x000fe20000000038 */
[----:B------:R1:W-:Y:S01]  /*136e0*/  @!P2 STL.S16 [R1+0xc4], R95 ;  /* 0x0000c45f0100a387 */ /* 0x0003e20000100600 */
[----:B------:R-:W-:Y:S03]  /*136f0*/  PRMT R167, R95, 0x7610, R167 ;  /* 0x000076105fa77816 */ /* 0x000fe600000000a7 */
[----:B------:R3:W-:Y:S01]  /*13700*/  STG.E.U16 [R108.64+0x42], R66 ;  /* 0x000042426c007986 */ /* 0x0007e2000c10151a */
[----:B------:R-:W-:Y:S05]  /*13710*/  @!P4 HFMA2.BF16_V2 R159, -RZ.H0_H0, RZ.H0_H0, -R56.H0_H0 ;  /* 0x200000ffff9fc231 */ /* 0x000fea0000340938 */
[----:B------:R-:W-:Y:S02]  /*13720*/  PRMT R142, R159, 0x7610, R142 ;  /* 0x000076109f8e7816 */ /* 0x000fe4000000008e */
[C---:B--2---:R-:W-:Y:S01]  /*13730*/  F2FP.BF16.PACK_AB R65, R133.reuse, R94 ;  /* 0x0000005e8541723e */ /* 0x044fe200000010ff */
[----:B------:R-:W-:Y:S01]  /*13740*/  FADD.FTZ R133, R133, R132 ;  /* 0x0000008485857221 */ /* 0x000fe20000010000 */
[----:B------:R-:W-:Y:S01]  /*13750*/  PRMT R94, R72, 0x5410, R64 ;  /* 0x00005410485e7816 */ /* 0x000fe20000000040 */
[----:B------:R-:W-:Y:S01]  /*13760*/  FADD.FTZ R132, R137, R134 ;  /* 0x0000008689847221 */ /* 0x000fe20000010000 */
[----:B-1----:R-:W-:Y:S01]  /*13770*/  PRMT R95, R62, 0x5410, R56 ;  /* 0x000054103e5f7816 */ /* 0x002fe20000000038 */
[----:B------:R-:W-:Y:S01]  /*13780*/  FADD.FTZ R133, R197, R133 ;  /* 0x00000085c5857221 */ /* 0x000fe20000010000 */
[----:B------:R-:W-:Y:S01]  /*13790*/  @!P2 PRMT R62, R167, 0x5410, RZ ;  /* 0x00005410a73ea816 */ /* 0x000fe200000000ff */
[----:B------:R-:W-:Y:S01]  /*137a0*/  FADD.FTZ R134, R139, R121 ;  /* 0x000000798b867221 */ /* 0x000fe20000010000 */
[----:B------:R-:W-:Y:S01]  /*137b0*/  @!P4 PRMT R56, R142, 0x5410, RZ ;  /* 0x000054108e38c816 */ /* 0x000fe200000000ff */
[----:B------:R1:W2:Y:S01]  /*137c0*/  LDL.S16 R167, [R1+0xb8] ;  /* 0x0000b80001a77983 */ /* 0x0002a20000100600 */
[----:B------:R-:W-:Y:S01]  /*137d0*/  ISETP.LE.U32.AND P2, PT, R51, UR16, PT ;  /* 0x0000001033007c0c */ /* 0x000fe2000bf43070 */
[----:B------:R-:W1:Y:S01]  /*137e0*/  MUFU.EX2 R139, R117 ;  /* 0x00000075008b7308 */ /* 0x000e620000000800 */
[----:B------:R-:W-:Y:S01]  /*137f0*/  SHF.R.U32.HI R51, RZ, 0x18, R178 ;  /* 0x00000018ff337819 */ /* 0x000fe200000116b2 */
[----:B------:R4:W-:Y:S01]  /*13800*/  @!P4 STL.S16 [R1+0xc0], R159 ;  /* 0x0000c09f0100c387 */ /* 0x0009e20000100600 */
[----:B---3--:R-:W-:Y:S01]  /*13810*/  PRMT R66, R106, 0x7632, R66 ;  /* 0x000076326a427816 */ /* 0x008fe20000000042 */
[----:B------:R-:W-:Y:S01]  /*13820*/  FADD.FTZ R198, R119, R198 ;  /* 0x000000c677c67221 */ /* 0x000fe20000010000 */
[----:B------:R-:W-:Y:S01]  /*13830*/  ISETP.LE.U32.AND P4, PT, R51, UR16, PT ;  /* 0x0000001033007c0c */ /* 0x000fe2000bf83070 */
[----:B------:R3:W3:Y:S01]  /*13840*/  LDL.S16 R142, [R1+0xb0] ;  /* 0x0000b000018e7983 */ /* 0x0006e20000100600 */
[----:B------:R-:W-:Y:S02]  /*13850*/  FADD.FTZ R132, R91, R132 ;  /* 0x000000845b847221 */ /* 0x000fe40000010000 */
[----:B------:R-:W-:Y:S01]  /*13860*/  FADD.FTZ R134, R89, R134 ;  /* 0x0000008659867221 */ /* 0x000fe20000010000 */
[----:B------:R4:W-:Y:S04]  /*13870*/  STG.E.U16 [R172.64+0x50], R62 ;  /* 0x0000503eac007986 */ /* 0x0009e8000c10151a */
[----:B------:R-:W-:Y:S01]  /*13880*/  STG.E.U16 [R172.64+0x52], R56 ;  /* 0x00005238ac007986 */ /* 0x000fe2000c10151a */
[C---:B-1----:R-:W-:Y:S01]  /*13890*/  F2FP.BF16.PACK_AB R121, R139.reuse, R197 ;  /* 0x000000c58b79723e */ /* 0x042fe200000010ff */
[----:B------:R-:W-:Y:S02]  /*138a0*/  FADD.FTZ R133, R139, R133 ;  /* 0x000000858b857221 */ /* 0x000fe40000010000 */
[----:B----4-:R1:W4:Y:S01]  /*138b0*/  LDL.S16 R159, [R1+0xb4] ;  /* 0x0000b400019f7983 */ /* 0x0103220000100600 */
[----:B------:R-:W-:Y:S01]  /*138c0*/  MUFU.EX2 R139, R84 ;  /* 0x00000054008b7308 */ /* 0x000fe20000000800 */
[----:B------:R-:W-:Y:S01]  /*138d0*/  @!P0 HFMA2.BF16_V2 R155, -RZ.H0_H0, RZ.H0_H0, -R72.H0_H0 ;  /* 0x200000ffff9b8231 */ /* 0x000fe20000340948 */
[----:B------:R-:W-:Y:S04]  /*138e0*/  FADD.FTZ R133, R116, R133 ;  /* 0x0000008574857221 */ /* 0x000fe80000010000 */
[----:B------:R-:W-:Y:S01]  /*138f0*/  PRMT R157, R155, 0x7610, R157 ;  /* 0x000076109b9d7816 */ /* 0x000fe2000000009d */
[----:B------:R1:W-:Y:S01]  /*13900*/  @!P0 STL.S16 [R1+0xbc], R155 ;  /* 0x0000bc9b01008387 */ /* 0x0003e20000100600 */
[----:B------:R-:W-:Y:S02]  /*13910*/  FADD.FTZ R133, R87, R133 ;  /* 0x0000008557857221 */ /* 0x000fe40000010000 */
[----:B------:R-:W-:Y:S01]  /*13920*/  @!P0 PRMT R72, R157, 0x5410, RZ ;  /* 0x000054109d488816 */ /* 0x000fe200000000ff */
[----:B------:R-:W-:Y:S01]  /*13930*/  MUFU.EX2 R62, R128 ;  /* 0x00000080003e7308 */ /* 0x000fe20000000800 */
[----:B------:R2:W4:Y:S04]  /*13940*/  LDL.S16 R157, [R1+0xac] ;  /* 0x0000ac00019d7983 */ /* 0x0005280000100600 */
[----:B------:R-:W-:Y:S01]  /*13950*/  STG.E.U16 [R188.64+0x50], R72 ;  /* 0x00005048bc007986 */ /* 0x000fe2000c10151a */
[----:B-1----:R-:W-:Y:S05]  /*13960*/  IMAD.WIDE.U32 R154, R154, -0x2daee0ad, RZ ;  /* 0xd2511f539a9a7825 */ /* 0x002fea00078e00ff */
[----:B------:R-:W-:Y:S02]  /*13970*/  LOP3.LUT R51, R155, UR24, R136, 0x96, !PT ;  /* 0x000000189b337c12 */ /* 0x000fe4000f8e9688 */
[----:B------:R-:W-:Y:S02]  /*13980*/  LOP3.LUT R76, R154, 0xffff, RZ, 0xc0, !PT ;  /* 0x0000ffff9a4c7812 */ /* 0x000fe400078ec0ff */
[----:B------:R-:W-:Y:S02]  /*13990*/  LOP3.LUT R91, R51, 0xff, RZ, 0xc0, !PT ;  /* 0x000000ff335b7812 */ /* 0x000fe400078ec0ff */
[--C-:B------:R-:W-:Y:S02]  /*139a0*/  SHF.R.U32.HI R42, RZ, 0x18, R51.reuse ;  /* 0x00000018ff2a7819 */ /* 0x100fe40000011633 */
[----:B------:R-:W-:Y:S02]  /*139b0*/  ISETP.LE.U32.AND P0, PT, R91, UR16, PT ;  /* 0x000000105b007c0c */ /* 0x000fe4000bf03070 */
[----:B------:R-:W-:Y:S02]  /*139c0*/  LOP3.LUT R91, R51, 0xffff, RZ, 0xc0, !PT ;  /* 0x0000ffff335b7812 */ /* 0x000fe400078ec0ff */
[----:B------:R-:W-:Y:S02]  /*139d0*/  SHF.R.U32.HI R51, RZ, 0x10, R51 ;  /* 0x00000010ff337819 */ /* 0x000fe40000011633 */
[----:B------:R-:W-:Y:S02]  /*139e0*/  SHF.R.U32.HI R49, RZ, 0x8, R91 ;  /* 0x00000008ff317819 */ /* 0x000fe4000001165b */
[----:B------:R-:W-:Y:S02]  /*139f0*/  LOP3.LUT R51, R51, 0xff, RZ, 0xc0, !PT ;  /* 0x000000ff33337812 */ /* 0x000fe400078ec0ff */
[----:B------:R-:W-:Y:S02]  /*13a00*/  LOP3.LUT R91, R49, 0xffff, RZ, 0xc0, !PT ;  /* 0x0000ffff315b7812 */ /* 0x000fe400078ec0ff */
[----:B------:R-:W-:Y:S02]  /*13a10*/  PRMT R49, R52, 0x7632, R49 ;  /* 0x0000763234317816 */ /* 0x000fe40000000031 */
[----:B------:R-:W-:Y:S02]  /*13a20*/  SHF.R.U32.HI R76, RZ, 0x8, R76 ;  /* 0x00000008ff4c7819 */ /* 0x000fe4000001164c */
[----:B------:R-:W-:Y:S02]  /*13a30*/  SHF.R.U32.HI R74, RZ, 0x18, R154 ;  /* 0x00000018ff4a7819 */ /* 0x000fe4000001169a */
[----:B------:R-:W-:Y:S02]  /*13a40*/  LOP3.LUT R75, R76, 0xffff, RZ, 0xc0, !PT ;  /* 0x0000ffff4c4b7812 */ /* 0x000fe400078ec0ff */
[----:B------:R-:W-:Y:S01]  /*13a50*/  PRMT R76, R68, 0x7632, R76 ;  /* 0x00007632444c7816 */ /* 0x000fe2000000004c */
[----:B--2---:R-:W-:Y:S05]  /*13a60*/  @!P5 HFMA2.BF16_V2 R167, -RZ.H0_H0, RZ.H0_H0, -R64.H0_H0 ;  /* 0x200000ffffa7d231 */ /* 0x004fea0000340940 */
[----:B------:R-:W-:Y:S01]  /*13a70*/  PRMT R117, R167, 0x7610, R117 ;  /* 0x00007610a7757816 */ /* 0x000fe20000000075 */
[----:B------:R-:W-:Y:S01]  /*13a80*/  @!P5 STL.S16 [R1+0xb8], R167 ;  /* 0x0000b8a70100d387 */ /* 0x000fe20000100600 */
[----:B---3--:R-:W-:Y:S02]  /*13a90*/  @!P6 HFMA2.BF16_V2 R142, -RZ.H0_H0, RZ.H0_H0, -R49.H0_H0 ;  /* 0x200000ffff8ee231 */ /* 0x008fe40000340931 */
[----:B------:R-:W-:Y:S02]  /*13aa0*/  @!P5 PRMT R64, R117, 0x5410, RZ ;  /* 0x000054107540d816 */ /* 0x000fe400000000ff */
[----:B------:R-:W-:Y:S01]  /*13ab0*/  ISETP.LE.U32.AND P5, PT, R91, UR16, PT ;  /* 0x000000105b007c0c */ /* 0x000fe2000bfa3070 */
[----:B------:R1:W2:Y:S01]  /*13ac0*/  MUFU.EX2 R117, R90 ;  /* 0x0000005a00757308 */ /* 0x0002a20000000800 */
[----:B------:R-:W-:Y:S01]  /*13ad0*/  PRMT R91, R52, 0x5410, R49 ;  /* 0x00005410345b7816 */ /* 0x000fe20000000031 */
[----:B------:R-:W-:Y:S01]  /*13ae0*/  STG.E.U16 [R188.64+0x52], R64 ;  /* 0x00005240bc007986 */ /* 0x000fe2000c10151a */
[----:B----4-:R-:W-:Y:S05]  /*13af0*/  @!P3 HFMA2.BF16_V2 R159, -RZ.H0_H0, RZ.H0_H0, -R52.H0_H0 ;  /* 0x200000ffff9fb231 */ /* 0x010fea0000340934 */
[----:B------:R-:W-:Y:S01]  /*13b00*/  PRMT R156, R159, 0x7610, R156 ;  /* 0x000076109f9c7816 */ /* 0x000fe2000000009c */
[----:B------:R3:W-:Y:S01]  /*13b10*/  @!P3 STL.S16 [R1+0xb4], R159 ;  /* 0x0000b49f0100b387 */ /* 0x0007e20000100600 */
[----:B-1----:R-:W-:Y:S01]  /*13b20*/  PRMT R90, R142, 0x7610, R90 ;  /* 0x000076108e5a7816 */ /* 0x002fe2000000005a */
[----:B--2---:R-:W-:Y:S01]  /*13b30*/  FADD.FTZ R132, R117, R132 ;  /* 0x0000008475847221 */ /* 0x004fe20000010000 */
[----:B------:R-:W-:Y:S01]  /*13b40*/  @!P3 PRMT R52, R156, 0x5410, RZ ;  /* 0x000054109c34b816 */ /* 0x000fe200000000ff */
[----:B------:R1:W2:Y:S01]  /*13b50*/  LDL.S16 R137, [R1+0xa8] ;  /* 0x0000a80001897983 */ /* 0x0002a20000100600 */
[----:B------:R-:W-:Y:S01]  /*13b60*/  @!P6 PRMT R49, R90, 0x5410, RZ ;  /* 0x000054105a31e816 */ /* 0x000fe200000000ff */
[----:B------:R-:W-:Y:S01]  /*13b70*/  FADD.FTZ R132, R79, R132 ;  /* 0x000000844f847221 */ /* 0x000fe20000010000 */
[----:B------:R-:W-:Y:S01]  /*13b80*/  PRMT R90, R43, 0x5410, R41 ;  /* 0x000054102b5a7816 */ /* 0x000fe20000000029 */
[----:B------:R4:W-:Y:S01]  /*13b90*/  @!P6 STL.S16 [R1+0xb0], R142 ;  /* 0x0000b08e0100e387 */ /* 0x0009e20000100600 */
[----:B------:R-:W-:Y:S01]  /*13ba0*/  ISETP.LE.U32.AND P6, PT, R51, UR16, PT ;  /* 0x0000001033007c0c */ /* 0x000fe2000bfc3070 */
[----:B------:R-:W-:Y:S01]  /*13bb0*/  @!P2 HFMA2.BF16_V2 R157, -RZ.H0_H0, RZ.H0_H0, -R43.H0_H0 ;  /* 0x200000ffff9da231 */ /* 0x000fe2000034092b */
[----:B------:R-:W-:Y:S01]  /*13bc0*/  ISETP.LE.U32.AND P3, PT, R42, UR16, PT ;  /* 0x000000102a007c0c */ /* 0x000fe2000bf63070 */
[----:B------:R1:W2:Y:S01]  /*13bd0*/  LDL.S16 R156, [R1+0xa4] ;  /* 0x0000a400019c7983 */ /* 0x0002a20000100600 */
[----:B------:R-:W-:Y:S01]  /*13be0*/  PRMT R42, R55, 0x7632, R42 ;  /* 0x00007632372a7816 */ /* 0x000fe2000000002a */
[----:B------:R-:W-:Y:S01]  /*13bf0*/  FADD.FTZ R132, R166, R132 ;  /* 0x00000084a6847221 */ /* 0x000fe20000010000 */
[----:B------:R-:W-:Y:S01]  /*13c00*/  PRMT R152, R157, 0x7610, R152 ;  /* 0x000076109d987816 */ /* 0x000fe20000000098 */
[----:B------:R1:W-:Y:S01]  /*13c10*/  @!P2 STL.S16 [R1+0xac], R157 ;  /* 0x0000ac9d0100a387 */ /* 0x0003e20000100600 */
[C---:B------:R-:W-:Y:S01]  /*13c20*/  F2FP.BF16.PACK_AB R51, R135.reuse, R119 ;  /* 0x000000778733723e */ /* 0x040fe200000010ff */
[----:B------:R-:W-:Y:S01]  /*13c30*/  FADD.FTZ R135, R135, R198 ;  /* 0x000000c687877221 */ /* 0x000fe20000010000 */
[----:B------:R-:W-:Y:S01]  /*13c40*/  @!P2 PRMT R43, R152, 0x5410, RZ ;  /* 0x00005410982ba816 */ /* 0x000fe200000000ff */
[----:B------:R1:W-:Y:S01]  /*13c50*/  STG.E.U16 [R110.64+0x50], R49 ;  /* 0x000050316e007986 */ /* 0x0003e2000c10151a */
[----:B------:R-:W-:Y:S02]  /*13c60*/  F2FP.BF16.PACK_AB R117, R79, R117 ;  /* 0x000000754f75723e */ /* 0x000fe400000010ff */
[----:B------:R-:W-:Y:S01]  /*13c70*/  LOP3.LUT R79, R154, 0xff, RZ, 0xc0, !PT ;  /* 0x000000ff9a4f7812 */ /* 0x000fe200078ec0ff */
[----:B------:R1:W2:Y:S01]  /*13c80*/  LDL.S16 R152, [R1+0x9c] ;  /* 0x00009c0001987983 */ /* 0x0002a20000100600 */
[----:B---3--:R-:W-:Y:S03]  /*13c90*/  IMAD.WIDE.U32 R158, R158, -0x2daee0ad, RZ ;  /* 0xd2511f539e9e7825 */ /* 0x008fe600078e00ff */
[----:B------:R-:W-:Y:S04]  /*13ca0*/  STG.E.U16 [R110.64+0x4e], R52 ;  /* 0x00004e346e007986 */ /* 0x000fe8000c10151a */
[----:B------:R-:W-:Y:S01]  /*13cb0*/  STG.E.U16 [R108.64+0x50], R43 ;  /* 0x0000502b6c007986 */ /* 0x000fe2000c10151a */
[----:B----4-:R-:W3:Y:S03]  /*13cc0*/  MUFU.EX2 R142, R88 ;  /* 0x00000058008e7308 */ /* 0x010ee60000000800 */
[----:B-1----:R1:W4:Y:S07]  /*13cd0*/  LDL.S16 R157, [R1+0xa0] ;  /* 0x0000a000019d7983 */ /* 0x00232e0000100600 */
[----:B------:R-:W-:Y:S01]  /*13ce0*/  MUFU.EX2 R49, R83 ;  /* 0x0000005300317308 */ /* 0x000fe20000000800 */
[C---:B---3--:R-:W-:Y:S01]  /*13cf0*/  F2FP.BF16.PACK_AB R119, R142.reuse, R89 ;  /* 0x000000598e77723e */ /* 0x048fe200000010ff */
[----:B------:R-:W-:Y:S01]  /*13d00*/  FADD.FTZ R134, R142, R134 ;  /* 0x000000868e867221 */ /* 0x000fe20000010000 */
[----:B------:R-:W-:Y:S02]  /*13d10*/  PRMT R89, R55, 0x5410, R42 ;  /* 0x0000541037597816 */ /* 0x000fe4000000002a */
[----:B------:R-:W-:Y:S01]  /*13d20*/  LOP3.LUT R88, R159, UR24, R138, 0x96, !PT ;  /* 0x000000189f587c12 */ /* 0x000fe2000f8e968a */
[----:B------:R-:W-:Y:S03]  /*13d30*/  FADD.FTZ R134, R196, R134 ;  /* 0x00000086c4867221 */ /* 0x000fe60000010000 */
[----:B------:R-:W-:Y:S04]  /*13d40*/  LOP3.LUT R40, R88, 0xff, RZ, 0xc0, !PT ;  /* 0x000000ff58287812 */ /* 0x000fe800078ec0ff */
[----:B------:R-:W-:Y:S02]  /*13d50*/  ISETP.LE.U32.AND P2, PT, R40, UR16, PT ;  /* 0x0000001028007c0c */ /* 0x000fe4000bf43070 */
[----:B------:R-:W-:Y:S04]  /*13d60*/  LOP3.LUT R40, R88, 0xffff, RZ, 0xc0, !PT ;  /* 0x0000ffff58287812 */ /* 0x000fe800078ec0ff */
[----:B------:R-:W-:Y:S04]  /*13d70*/  SHF.R.U32.HI R40, RZ, 0x8, R40 ;  /* 0x00000008ff287819 */ /* 0x000fe80000011628 */
[----:B------:R-:W-:Y:S01]  /*13d80*/  LOP3.LUT R40, R40, 0xffff, RZ, 0xc0, !PT ;  /* 0x0000ffff28287812 */ /* 0x000fe200078ec0ff */
[----:B--2---:R-:W-:Y:S05]  /*13d90*/  @!P4 HFMA2.BF16_V2 R137, -RZ.H0_H0, RZ.H0_H0, -R41.H0_H0 ;  /* 0x200000ffff89c231 */ /* 0x004fea0000340929 */
[----:B------:R-:W-:Y:S01]  /*13da0*/  PRMT R144, R137, 0x7610, R144 ;  /* 0x0000761089907816 */ /* 0x000fe20000000090 */
[----:B------:R2:W-:Y:S01]  /*13db0*/  @!P4 STL.S16 [R1+0xa8], R137 ;  /* 0x0000a8890100c387 */ /* 0x0005e20000100600 */
[----:B------:R-:W-:Y:S02]  /*13dc0*/  @!P0 HFMA2.BF16_V2 R156, -RZ.H0_H0, RZ.H0_H0, -R55.H0_H0 ;  /* 0x200000ffff9c8231 */ /* 0x000fe40000340937 */
[----:B------:R-:W-:Y:S02]  /*13dd0*/  @!P4 PRMT R41, R144, 0x5410, RZ ;  /* 0x000054109029c816 */ /* 0x000fe400000000ff */
[----:B------:R-:W-:Y:S01]  /*13de0*/  ISETP.LE.U32.AND P4, PT, R40, UR16, PT ;  /* 0x0000001028007c0c */ /* 0x000fe2000bf83070 */
[----:B------:R1:W3:Y:S01]  /*13df0*/  LDL.S16 R144, [R1+0x98] ;  /* 0x0000980001907983 */ /* 0x0002e20000100600 */
[--C-:B------:R-:W-:Y:S02]  /*13e00*/  SHF.R.U32.HI R40, RZ, 0x18, R88.reuse ;  /* 0x00000018ff287819 */ /* 0x100fe40000011658 */
[----:B------:R-:W-:Y:S01]  /*13e10*/  SHF.R.U32.HI R88, RZ, 0x10, R88 ;  /* 0x00000010ff587819 */ /* 0x000fe20000011658 */
[----:B------:R1:W-:Y:S01]  /*13e20*/  @!P0 STL.S16 [R1+0xa4], R156 ;  /* 0x0000a49c01008387 */ /* 0x0003e20000100600 */
[----:B------:R-:W-:Y:S03]  /*13e30*/  @!P6 HFMA2.BF16_V2 R152, -RZ.H0_H0, RZ.H0_H0, -R48.H0_H0 ;  /* 0x200000ffff98e231 */ /* 0x000fe60000340930 */
[----:B------:R-:W-:Y:S02]  /*13e40*/  STG.E.U16 [R108.64+0x52], R41 ;  /* 0x000052296c007986 */ /* 0x000fe4000c10151a */
[----:B------:R-:W-:Y:S01]  /*13e50*/  PRMT R145, R152, 0x7610, R145 ;  /* 0x0000761098917816 */ /* 0x000fe20000000091 */
[----:B--2---:R2:W1:Y:S01]  /*13e60*/  MUFU.EX2 R137, R85 ;  /* 0x0000005500897308 */ /* 0x0044620000000800 */
[----:B----4-:R-:W-:Y:S05]  /*13e70*/  @!P5 HFMA2.BF16_V2 R157, -RZ.H0_H0, RZ.H0_H0, -R42.H0_H0 ;  /* 0x200000ffff9dd231 */ /* 0x010fea000034092a */
[----:B------:R-:W-:Y:S04]  /*13e80*/  PRMT R147, R157, 0x7610, R147 ;  /* 0x000076109d937816 */ /* 0x000fe80000000093 */
[----:B------:R-:W-:Y:S05]  /*13e90*/  @!P5 PRMT R42, R147, 0x5410, RZ ;  /* 0x00005410932ad816 */ /* 0x000fea00000000ff */
[----:B------:R-:W-:Y:S01]  /*13ea0*/  STG.E.U16 [R172.64+0x62], R42 ;  /* 0x0000622aac007986 */ /* 0x000fe2000c10151a */
[----:B--2---:R-:W-:Y:S01]  /*13eb0*/  PRMT R85, R156, 0x7610, R85 ;  /* 0x000076109c557816 */ /* 0x004fe20000000055 */
[----:B-1----:R-:W-:Y:S02]  /*13ec0*/  FADD.FTZ R135, R137, R135 ;  /* 0x0000008789877221 */ /* 0x002fe40000010000 */
[----:B------:R1:W2:Y:S01]  /*13ed0*/  LDL.S16 R156, [R1+0x94] ;  /* 0x00009400019c7983 */ /* 0x0002a20000100600 */
[----:B------:R-:W-:Y:S02]  /*13ee0*/  @!P0 PRMT R55, R85, 0x5410, RZ ;  /* 0x0000541055378816 */ /* 0x000fe400000000ff */
[----:B------:R-:W-:Y:S01]  /*13ef0*/  ISETP.LE.U32.AND P0, PT, R40, UR16, PT ;  /* 0x0000001028007c0c */ /* 0x000fe2000bf03070 */
[----:B------:R1:W2:Y:S01]  /*13f00*/  LDL.S16 R85, [R1+0x90] ;  /* 0x0000900001557983 */ /* 0x0002a20000100600 */
[----:B------:R-:W-:Y:S03]  /*13f10*/  PRMT R40, R48, 0x7632, R40 ;  /* 0x0000763230287816 */ /* 0x000fe60000000028 */
[----:B------:R-:W-:Y:S01]  /*13f20*/  @!P5 STL.S16 [R1+0xa0], R157 ;  /* 0x0000a09d0100d387 */ /* 0x000fe20000100600 */
[----:B------:R-:W-:Y:S02]  /*13f30*/  ISETP.LE.U32.AND P5, PT, R79, UR16, PT ;  /* 0x000000104f007c0c */ /* 0x000fe4000bfa3070 */
[----:B------:R-:W-:Y:S01]  /*13f40*/  LOP3.LUT R79, R88, 0xff, RZ, 0xc0, !PT ;  /* 0x000000ff584f7812 */ /* 0x000fe200078ec0ff */
[----:B------:R1:W-:Y:S01]  /*13f50*/  @!P6 STL.S16 [R1+0x9c], R152 ;  /* 0x00009c980100e387 */ /* 0x0003e20000100600 */
[----:B------:R-:W-:Y:S02]  /*13f60*/  PRMT R88, R48, 0x5410, R40 ;  /* 0x0000541030587816 */ /* 0x000fe40000000028 */
[----:B------:R-:W-:Y:S01]  /*13f70*/  @!P6 PRMT R48, R145, 0x5410, RZ ;  /* 0x000054109130e816 */ /* 0x000fe200000000ff */
[----:B------:R2:W2:Y:S01]  /*13f80*/  LDL.S16 R147, [R1+0x80] ;  /* 0x0000800001937983 */ /* 0x0004a20000100600 */
[----:B------:R-:W-:Y:S03]  /*13f90*/  ISETP.LE.U32.AND P6, PT, R79, UR16, PT ;  /* 0x000000104f007c0c */ /* 0x000fe6000bfc3070 */
[----:B------:R-:W-:Y:S04]  /*13fa0*/  STG.E.U16 [R172.64+0x60], R55 ;  /* 0x00006037ac007986 */ /* 0x000fe8000c10151a */
[----:B------:R-:W-:Y:S04]  /*13fb0*/  STG.E.U16 [R188.64+0x60], R48 ;  /* 0x00006030bc007986 */ /* 0x000fe8000c10151a */
[----:B-1----:R1:W2:Y:S01]  /*13fc0*/  LDL.S16 R152, [R1+0x8c] ;  /* 0x00008c0001987983 */ /* 0x0022a20000100600 */
[----:B---3--:R-:W-:Y:S05]  /*13fd0*/  @!P3 HFMA2.BF16_V2 R144, -RZ.H0_H0, RZ.H0_H0, -R40.H0_H0 ;  /* 0x200000ffff90b231 */ /* 0x008fea0000340928 */
[----:B------:R-:W-:Y:S01]  /*13fe0*/  PRMT R79, R144, 0x7610, R79 ;  /* 0x00007610904f7816 */ /* 0x000fe2000000004f */
[----:B------:R3:W-:Y:S03]  /*13ff0*/  @!P3 STL.S16 [R1+0x98], R144 ;  /* 0x000098900100b387 */ /* 0x0007e60000100600 */
[----:B------:R-:W-:Y:S01]  /*14000*/  @!P3 PRMT R40, R79, 0x5410, RZ ;  /* 0x000054104f28b816 */ /* 0x000fe200000000ff */
[----:B------:R1:W4:Y:S01]  /*14010*/  LDL.S16 R145, [R1+0x70] ;  /* 0x0000700001917983 */ /* 0x0003220000100600 */
[----:B------:R-:W-:Y:S02]  /*14020*/  SHF.R.U32.HI R79, RZ, 0x10, R154 ;  /* 0x00000010ff4f7819 */ /* 0x000fe4000001169a */
[----:B------:R-:W-:Y:S01]  /*14030*/  ISETP.LE.U32.AND P3, PT, R75, UR16, PT ;  /* 0x000000104b007c0c */ /* 0x000fe2000bf63070 */
[----:B------:R-:W-:Y:S01]  /*14040*/  STG.E.U16 [R188.64+0x62], R40 ;  /* 0x00006228bc007986 */ /* 0x000fe2000c10151a */
[----:B------:R-:W-:Y:S01]  /*14050*/  LOP3.LUT R79, R79, 0xff, RZ, 0xc0, !PT ;  /* 0x000000ff4f4f7812 */ /* 0x000fe200078ec0ff */
[----:B------:R1:W-:Y:S02]  /*14060*/  MUFU.EX2 R75, R118 ;  /* 0x00000076004b7308 */ /* 0x0003e40000000800 */
[----:B---3--:R3:W3:Y:S01]  /*14070*/  LDL.S16 R144, [R1+0x6c] ;  /* 0x00006c0001907983 */ /* 0x0086e20000100600 */
[----:B--2---:R-:W-:Y:S05]  /*14080*/  @!P2 HFMA2.BF16_V2 R156, -RZ.H0_H0, RZ.H0_H0, -R68.H0_H0 ;  /* 0x200000ffff9ca231 */ /* 0x004fea0000340944 */
[----:B------:R-:W-:Y:S01]  /*14090*/  PRMT R153, R156, 0x7610, R153 ;  /* 0x000076109c997816 */ /* 0x000fe20000000099 */
[----:B------:R-:W-:Y:S01]  /*140a0*/  @!P4 HFMA2.BF16_V2 R85, -RZ.H0_H0, RZ.H0_H0, -R76.H0_H0 ;  /* 0x200000ffff55c231 */ /* 0x000fe2000034094c */
[----:B------:R-:W-:Y:S04]  /*140b0*/  @!P2 STL.S16 [R1+0x94], R156 ;  /* 0x0000949c0100a387 */ /* 0x000fe80000100600 */
[----:B------:R-:W-:Y:S01]  /*140c0*/  PRMT R84, R85, 0x7610, R84 ;  /* 0x0000761055547816 */ /* 0x000fe20000000054 */
[----:B------:R2:W-:Y:S02]  /*140d0*/  @!P4 STL.S16 [R1+0x90], R85 ;  /* 0x000090550100c387 */ /* 0x0005e40000100600 */
[----:B--2---:R-:W-:Y:S01]  /*140e0*/  PRMT R85, R68, 0x5410, R76 ;  /* 0x0000541044557816 */ /* 0x004fe2000000004c */
[----:B------:R-:W-:Y:S01]  /*140f0*/  @!P6 HFMA2.BF16_V2 R152, -RZ.H0_H0, RZ.H0_H0, -R70.H0_H0 ;  /* 0x200000ffff98e231 */ /* 0x000fe20000340946 */
[----:B------:R-:W-:Y:S02]  /*14100*/  @!P2 PRMT R68, R153, 0x5410, RZ ;  /* 0x000054109944a816 */ /* 0x000fe400000000ff */
[----:B------:R-:W-:Y:S02]  /*14110*/  ISETP.LE.U32.AND P2, PT, R79, UR16, PT ;  /* 0x000000104f007c0c */ /* 0x000fe4000bf43070 */
[----:B------:R-:W-:Y:S01]  /*14120*/  PRMT R79, R70, 0x7632, R79 ;  /* 0x00007632464f7816 */ /* 0x000fe2000000004f */
[----:B------:R-:W-:Y:S01]  /*14130*/  @!P6 STL.S16 [R1+0x8c], R152 ;  /* 0x00008c980100e387 */ /* 0x000fe20000100600 */
[----:B-1----:R-:W-:Y:S02]  /*14140*/  PRMT R118, R152, 0x7610, R118 ;  /* 0x0000761098767816 */ /* 0x002fe40000000076 */
[----:B------:R-:W-:Y:S01]  /*14150*/  @!P4 PRMT R76, R84, 0x5410, RZ ;  /* 0x00005410544cc816 */ /* 0x000fe200000000ff */
[----:B------:R-:W-:Y:S01]  /*14160*/  @!P0 HFMA2.BF16_V2 R147, -RZ.H0_H0, RZ.H0_H0, -R79.H0_H0 ;  /* 0x200000ffff938231 */ /* 0x000fe2000034094f */
[----:B------:R-:W-:Y:S01]  /*14170*/  ISETP.LE.U32.AND P4, PT, R74, UR16, PT ;  /* 0x000000104a007c0c */ /* 0x000fe2000bf83070 */
[----:B------:R-:W-:Y:S01]  /*14180*/  STG.E.U16 [R110.64+0x5e], R68 ;  /* 0x00005e446e007986 */ /* 0x000fe2000c10151a */
[----:B------:R-:W-:Y:S02]  /*14190*/  LOP3.LUT R74, R158, 0xff, RZ, 0xc0, !PT ;  /* 0x000000ff9e4a7812 */ /* 0x000fe400078ec0ff */
[----:B------:R-:W-:Y:S01]  /*141a0*/  PRMT R84, R70, 0x5410, R79 ;  /* 0x0000541046547816 */ /* 0x000fe2000000004f */
[----:B------:R-:W-:Y:S01]  /*141b0*/  @!P0 STL.S16 [R1+0x80], R147 ;  /* 0x0000809301008387 */ /* 0x000fe20000100600 */
[----:B------:R-:W-:Y:S02]  /*141c0*/  @!P6 PRMT R70, R118, 0x5410, RZ ;  /* 0x000054107646e816 */ /* 0x000fe400000000ff */
[----:B------:R-:W-:Y:S01]  /*141d0*/  ISETP.LE.U32.AND P6, PT, R74, UR16, PT ;  /* 0x000000104a007c0c */ /* 0x000fe2000bfc3070 */
[----:B------:R-:W-:Y:S01]  /*141e0*/  STG.E.U16 [R110.64+0x60], R76 ;  /* 0x0000604c6e007986 */ /* 0x000fe2000c10151a */
[----:B------:R-:W-:Y:S01]  /*141f0*/  LOP3.LUT R118, R158, 0xffff, RZ, 0xc0, !PT ;  /* 0x0000ffff9e767812 */ /* 0x000fe200078ec0ff */
[----:B------:R1:W-:Y:S01]  /*14200*/  MUFU.EX2 R74, R120 ;  /* 0x00000078004a7308 */ /* 0x0003e20000000800 */
[----:B------:R-:W-:Y:S01]  /*14210*/  PRMT R146, R147, 0x7610, R146 ;  /* 0x0000761093927816 */ /* 0x000fe20000000092 */
[----:B------:R2:W-:Y:S01]  /*14220*/  STG.E.U16 [R108.64+0x60], R70 ;  /* 0x000060466c007986 */ /* 0x0005e2000c10151a */
[----:B------:R-:W-:Y:S02]  /*14230*/  SHF.R.U32.HI R118, RZ, 0x8, R118 ;  /* 0x00000008ff767819 */ /* 0x000fe40000011676 */
[----:B------:R-:W-:Y:S02]  /*14240*/  @!P0 PRMT R79, R146, 0x5410, RZ ;  /* 0x00005410924f8816 */ /* 0x000fe400000000ff */
[----:B------:R-:W-:Y:S03]  /*14250*/  LOP3.LUT R118, R118, 0xffff, RZ, 0xc0, !PT ;  /* 0x0000ffff76767812 */ /* 0x000fe600078ec0ff */
[----:B------:R2:W-:Y:S01]  /*14260*/  STG.E.U16 [R108.64+0x62], R79 ;  /* 0x0000624f6c007986 */ /* 0x0005e2000c10151a */
[----:B------:R-:W-:Y:S02]  /*14270*/  ISETP.LE.U32.AND P0, PT, R118, UR16, PT ;  /* 0x0000001076007c0c */ /* 0x000fe4000bf03070 */
[----:B------:R-:W-:Y:S02]  /*14280*/  F2FP.BF16.PACK_AB R118, R87, R116 ;  /* 0x000000745776723e */ /* 0x000fe400000010ff */
[----:B------:R-:W-:Y:S02]  /*14290*/  PRMT R87, R106, 0x5410, R66 ;  /* 0x000054106a577816 */ /* 0x000fe40000000042 */
[C---:B-1----:R-:W-:Y:S01]  /*142a0*/  F2FP.BF16.PACK_AB R120, R139.reuse, R137 ;  /* 0x000000898b78723e */ /* 0x042fe200000010ff */
[----:B------:R-:W-:Y:S01]  /*142b0*/  FADD.FTZ R139, R139, R135 ;  /* 0x000000878b8b7221 */ /* 0x000fe20000010000 */
[----:B------:R-:W-:Y:S02]  /*142c0*/  SHF.R.U32.HI R135, RZ, 0x10, R158 ;  /* 0x00000010ff877819 */ /* 0x000fe4000001169e */
[C---:B--2---:R-:W-:Y:S01]  /*142d0*/  PRMT R70, R50.reuse, 0x7632, R70 ;  /* 0x0000763232467816 */ /* 0x044fe20000000046 */
[----:B------:R-:W-:Y:S01]  /*142e0*/  FADD.FTZ R72, R195, R139 ;  /* 0x0000008bc3487221 */ /* 0x000fe20000010000 */
[----:B------:R-:W-:Y:S02]  /*142f0*/  LOP3.LUT R116, R135, 0xff, RZ, 0xc0, !PT ;  /* 0x000000ff87747812 */ /* 0x000fe400078ec0ff */
[----:B------:R1:W2:Y:S01]  /*14300*/  MUFU.EX2 R135, R113 ;  /* 0x0000007100877308 */ /* 0x0002a20000000800 */
[----:B------:R-:W-:Y:S02]  /*14310*/  PRMT R79, R50, 0x5410, R70 ;  /* 0x00005410324f7816 */ /* 0x000fe40000000046 */
[----:B-1----:R-:W-:Y:S01]  /*14320*/  SHF.R.U32.HI R113, RZ, 0x18, R158 ;  /* 0x00000018ff717819 */ /* 0x002fe2000001169e */
[----:B--2---:R-:W-:Y:S04]  /*14330*/  FADD.FTZ R72, R135, R72 ;  /* 0x0000004887487221 */ /* 0x004fe80000010000 */
[----:B------:R-:W-:Y:S01]  /*14340*/  FADD.FTZ R72, R194, R72 ;  /* 0x00000048c2487221 */ /* 0x000fe20000010000 */
[----:B----4-:R-:W-:Y:S05]  /*14350*/  @!P5 HFMA2.BF16_V2 R145, -RZ.H0_H0, RZ.H0_H0, -R106.H0_H0 ;  /* 0x200000ffff91d231 */ /* 0x010fea000034096a */
[----:B------:R-:W-:Y:S01]  /*14360*/  PRMT R143, R145, 0x7610, R143 ;  /* 0x00007610918f7816 */ /* 0x000fe2000000008f */
[----:B------:R-:W-:Y:S03]  /*14370*/  @!P5 STL.S16 [R1+0x70], R145 ;  /* 0x000070910100d387 */ /* 0x000fe60000100600 */
[----:B------:R-:W-:Y:S02]  /*14380*/  @!P5 PRMT R106, R143, 0x5410, RZ ;  /* 0x000054108f6ad816 */ /* 0x000fe400000000ff */
[----:B------:R-:W-:Y:S02]  /*14390*/  ISETP.LE.U32.AND P5, PT, R116, UR16, PT ;  /* 0x0000001074007c0c */ /* 0x000fe4000bfa3070 */
[C---:B------:R-:W-:Y:S01]  /*143a0*/  F2FP.BF16.PACK_AB R116, R75.reuse, R196 ;  /* 0x000000c44b74723e */ /* 0x040fe200000010ff */
[----:B------:R-:W-:Y:S01]  /*143b0*/  FADD.FTZ R75, R75, R134 ;  /* 0x000000864b4b7221 */ /* 0x000fe20000010000 */
[----:B------:R-:W-:Y:S01]  /*143c0*/  STG.E.U16 [R172.64+0x70], R106 ;  /* 0x0000706aac007986 */ /* 0x000fe2000c10151a */
[----:B------:R1:W-:Y:S02]  /*143d0*/  MUFU.EX2 R134, R115 ;  /* 0x0000007300867308 */ /* 0x0003e40000000800 */
[----:B------:R-:W-:Y:S01]  /*143e0*/  FADD.FTZ R75, R62, R75 ;  /* 0x0000004b3e4b7221 */ /* 0x000fe20000010000 */
[----:B---3--:R-:W-:Y:S05]  /*143f0*/  @!P3 HFMA2.BF16_V2 R144, -RZ.H0_H0, RZ.H0_H0, -R66.H0_H0 ;  /* 0x200000ffff90b231 */ /* 0x008fea0000340942 */
[----:B------:R-:W-:Y:S01]  /*14400*/  PRMT R142, R144, 0x7610, R142 ;  /* 0x00007610908e7816 */ /* 0x000fe2000000008e */
[----:B------:R2:W-:Y:S03]  /*14410*/  @!P3 STL.S16 [R1+0x6c], R144 ;  /* 0x00006c900100b387 */ /* 0x0005e60000100600 */
[----:B------:R-:W-:Y:S01]  /*14420*/  @!P3 PRMT R66, R142, 0x5410, RZ ;  /* 0x000054108e42b816 */ /* 0x000fe200000000ff */
[----:B------:R3:W4:Y:S01]  /*14430*/  LDL.S16 R197, [R1+0x88] ;  /* 0x0000880001c57983 */ /* 0x0007220000100600 */
[----:B------:R-:W-:Y:S01]  /*14440*/  ISETP.LE.U32.AND P3, PT, R113, UR16, PT ;  /* 0x0000001071007c0c */ /* 0x000fe2000bf63070 */
[----:B------:R-:W-:Y:S01]  /*14450*/  IMAD.U32 R142, RZ, RZ, UR21 ;  /* 0x00000015ff8e7e24 */ /* 0x000fe2000f8e00ff */
[----:B------:R2:W2:Y:S01]  /*14460*/  MUFU.EX2 R113, R114 ;  /* 0x0000007200717308 */ /* 0x0004a20000000800 */
[----:B------:R3:W3:Y:S03]  /*14470*/  LDL.S16 R167, [R1+0x84] ;  /* 0x0000840001a77983 */ /* 0x0006e60000100600 */
[----:B------:R-:W-:Y:S01]  /*14480*/  LOP3.LUT R142, R163, UR5, R142, 0x96, !PT ;  /* 0x00000005a38e7c12 */ /* 0x000fe2000f8e968e */
[----:B------:R3:W3:Y:S01]  /*14490*/  LDL.S16 R157, [R1+0x7c] ;  /* 0x00007c00019d7983 */ /* 0x0006e20000100600 */
[C---:B-1----:R-:W-:Y:S01]  /*144a0*/  F2FP.BF16.PACK_AB R115, R74.reuse, R166 ;  /* 0x000000a64a73723e */ /* 0x042fe200000010ff */
[----:B------:R-:W-:Y:S01]  /*144b0*/  FADD.FTZ R74, R74, R132 ;  /* 0x000000844a4a7221 */ /* 0x000fe20000010000 */
[----:B------:R-:W-:Y:S01]  /*144c0*/  UIADD3 UR5, UR20, -0x61c88647, URZ ;  /* 0x9e3779b914057890 */ /* 0x000fe2000fffe03f */
[----:B------:R1:W3:Y:S01]  /*144d0*/  LDL.S16 R156, [R1+0x78] ;  /* 0x00007800019c7983 */ /* 0x0002e20000100600 */
[----:B------:R-:W-:Y:S01]  /*144e0*/  IMAD.WIDE.U32 R142, R142, -0x326172a9, RZ ;  /* 0xcd9e8d578e8e7825 */ /* 0x000fe200078e00ff */
[----:B------:R1:W-:Y:S02]  /*144f0*/  MUFU.EX2 R132, R129 ;  /* 0x0000008100847308 */ /* 0x0003e40000000800 */
[----:B------:R1:W-:Y:S01]  /*14500*/  STG.E.U16 [R172.64+0x72], R66 ;  /* 0x00007242ac007986 */ /* 0x0003e2000c10151a */
[----:B------:R-:W-:Y:S01]  /*14510*/  FADD.FTZ R74, R165, R74 ;  /* 0x0000004aa54a7221 */ /* 0x000fe20000010000 */
[--C-:B------:R-:W-:Y:S02]  /*14520*/  LOP3.LUT R56, R151, UR25, R142.reuse, 0x96, !PT ;  /* 0x0000001997387c12 */ /* 0x100fe4000f8e968e */
[----:B------:R-:W-:Y:S03]  /*14530*/  LOP3.LUT R142, R141, UR25, R142, 0x96, !PT ;  /* 0x000000198d8e7c12 */ /* 0x000fe6000f8e968e */
[----:B------:R-:W-:Y:S01]  /*14540*/  IMAD.WIDE.U32 R152, R56, -0x2daee0ad, RZ ;  /* 0xd2511f5338987825 */ /* 0x000fe200078e00ff */
[----:B--2---:R-:W-:Y:S03]  /*14550*/  LOP3.LUT R114, R143, UR23, R208, 0x96, !PT ;  /* 0x000000178f727c12 */ /* 0x004fe6000f8e96d0 */
[----:B------:R-:W-:Y:S01]  /*14560*/  FADD.FTZ R64, R113, R133 ;  /* 0x0000008571407221 */ /* 0x000fe20000010000 */
[----:B------:R-:W-:Y:S01]  /*14570*/  F2FP.BF16.PACK_AB R113, R134, R113 ;  /* 0x000000718671723e */ /* 0x000fe200000010ff */
[----:B------:R-:W-:Y:S01]  /*14580*/  IMAD.WIDE.U32 R144, R114, -0x2daee0ad, RZ ;  /* 0xd2511f5372907825 */ /* 0x000fe200078e00ff */
[----:B------:R-:W-:Y:S03]  /*14590*/  F2FP.BF16.PACK_AB R114, R135, R195 ;  /* 0x000000c38772723e */ /* 0x000fe600000010ff */
[----:B------:R-:W-:Y:S01]  /*145a0*/  FADD.FTZ R64, R134, R64 ;  /* 0x0000004086407221 */ /* 0x000fe20000010000 */
[----:B------:R-:W-:Y:S02]  /*145b0*/  LOP3.LUT R56, R145, UR22, R170, 0x96, !PT ;  /* 0x0000001691387c12 */ /* 0x000fe4000f8e96aa */
[----:B------:R-:W-:Y:S03]  /*145c0*/  LOP3.LUT R128, R153, UR18, R144, 0x96, !PT ;  /* 0x0000001299807c12 */ /* 0x000fe6000f8e9690 */
[----:B------:R-:W-:Y:S01]  /*145d0*/  IMAD.WIDE.U32 R144, R56, -0x326172a9, RZ ;  /* 0xcd9e8d5738907825 */ /* 0x000fe200078e00ff */
[----:B-1----:R-:W-:Y:S03]  /*145e0*/  PRMT R66, R67, 0x7632, R66 ;  /* 0x0000763243427816 */ /* 0x002fe60000000042 */
[----:B------:R-:W-:Y:S01]  /*145f0*/  IMAD.WIDE.U32 R134, R128, -0x326172a9, RZ ;  /* 0xcd9e8d5780867825 */ /* 0x000fe200078e00ff */
[----:B------:R-:W-:Y:S04]  /*14600*/  LOP3.LUT R56, R145, UR19, R150, 0x96, !PT ;  /* 0x0000001391387c12 */ /* 0x000fe8000f8e9696 */
[----:B------:R-:W-:Y:S01]  /*14610*/  LOP3.LUT R128, R135, UR14, R144, 0x96, !PT ;  /* 0x0000000e87807c12 */ /* 0x000fe2000f8e9690 */
[----:B------:R-:W-:Y:S02]  /*14620*/  IMAD.WIDE.U32 R146, R56, -0x2daee0ad, RZ ;  /* 0xd2511f5338927825 */ /* 0x000fe400078e00ff */
[----:B------:R-:W1:Y:S02]  /*14630*/  MUFU.EX2 R56, R107 ;  /* 0x0000006b00387308 */ /* 0x000e640000000800 */
[----:B------:R-:W-:Y:S01]  /*14640*/  IMAD.WIDE.U32 R128, R128, -0x2daee0ad, RZ ;  /* 0xd2511f5380807825 */ /* 0x000fe200078e00ff */
[----:B------:R-:W-:Y:S04]  /*14650*/  LOP3.LUT R152, R147, UR13, R152, 0x96, !PT ;  /* 0x0000000d93987c12 */ /* 0x000fe8000f8e9698 */
[----:B------:R-:W-:Y:S01]  /*14660*/  LOP3.LUT R144, R129, UR9, R146, 0x96, !PT ;  /* 0x0000000981907c12 */ /* 0x000fe2000f8e9692 */
[----:B------:R-:W-:Y:S02]  /*14670*/  IMAD.WIDE.U32 R152, R152, -0x326172a9, RZ ;  /* 0xcd9e8d5798987825 */ /* 0x000fe400078e00ff */
[----:B------:R2:W-:Y:S02]  /*14680*/  MUFU.EX2 R129, R112 ;  /* 0x0000007000817308 */ /* 0x0005e40000000800 */
[----:B------:R-:W-:Y:S01]  /*14690*/  IMAD.WIDE.U32 R144, R144, -0x326172a9, RZ ;  /* 0xcd9e8d5790907825 */ /* 0x000fe200078e00ff */
[----:B------:R-:W-:Y:S04]  /*146a0*/  LOP3.LUT R134, R153, UR10, R134, 0x96, !PT ;  /* 0x0000000a99867c12 */ /* 0x000fe8000f8e9686 */
[----:B------:R-:W-:Y:S04]  /*146b0*/  LOP3.LUT R133, R145, UR4, R152, 0x96, !PT ;  /* 0x0000000491857c12 */ /* 0x000fe8000f8e9698 */
[----:B------:R-:W-:Y:S02]  /*146c0*/  SHF.R.U32.HI R41, RZ, 0x18, R133 ;  /* 0x00000018ff297819 */ /* 0x000fe40000011685 */
[----:B------:R-:W-:Y:S02]  /*146d0*/  LOP3.LUT R52, R133, 0xff, RZ, 0xc0, !PT ;  /* 0x000000ff85347812 */ /* 0x000fe400078ec0ff */
[C---:B-1----:R-:W-:Y:S01]  /*146e0*/  F2FP.BF16.PACK_AB R107, R56.reuse, R165 ;  /* 0x000000a5386b723e */ /* 0x042fe200000010ff */
[--C-:B------:R-:W-:Y:S01]  /*146f0*/  FADD.FTZ R56, R56, R74.reuse ;  /* 0x0000004a38387221 */ /* 0x100fe20000010000 */
[----:B------:R-:W-:Y:S02]  /*14700*/  PRMT R74, R58, 0x7632, R74 ;  /* 0x000076323a4a7816 */ /* 0x000fe4000000004a */
[C---:B--2---:R-:W-:Y:S01]  /*14710*/  F2FP.BF16.PACK_AB R112, R132.reuse, R62 ;  /* 0x0000003e8470723e */ /* 0x044fe200000010ff */
[--C-:B------:R-:W-:Y:S01]  /*14720*/  FADD.FTZ R62, R132, R75.reuse ;  /* 0x0000004b843e7221 */ /* 0x100fe20000010000 */
[C---:B------:R-:W-:Y:S01]  /*14730*/  PRMT R75, R78.reuse, 0x7632, R75 ;  /* 0x000076324e4b7816 */ /* 0x040fe2000000004b */
[----:B------:R1:W2:Y:S02]  /*14740*/  MUFU.EX2 R132, R86 ;  /* 0x0000005600847308 */ /* 0x0002a40000000800 */
[----:B------:R-:W-:Y:S01]  /*14750*/  FADD.FTZ R62, R131, R62 ;  /* 0x0000003e833e7221 */ /* 0x000fe20000010000 */
[----:B-1----:R-:W-:Y:S01]  /*14760*/  PRMT R86, R78, 0x5410, R75 ;  /* 0x000054104e567816 */ /* 0x002fe2000000004b */
[----:B--2---:R-:W-:Y:S04]  /*14770*/  FADD.FTZ R64, R132, R64 ;  /* 0x0000004084407221 */ /* 0x004fe80000010000 */
[----:B------:R-:W-:Y:S01]  /*14780*/  FADD.FTZ R64, R49, R64 ;  /* 0x0000004031407221 */ /* 0x000fe20000010000 */
[----:B----4-:R-:W-:Y:S02]  /*14790*/  @!P2 HFMA2.BF16_V2 R197, -RZ.H0_H0, RZ.H0_H0, -R78.H0_H0 ;  /* 0x200000ffffc5a231 */ /* 0x010fe4000034094e */
[----:B---3--:R-:W-:Y:S03]  /*147a0*/  @!P4 HFMA2.BF16_V2 R167, -RZ.H0_H0, RZ.H0_H0, -R75.H0_H0 ;  /* 0x200000ffffa7c231 */ /* 0x008fe6000034094b */
[----:B------:R-:W-:Y:S01]  /*147b0*/  PRMT R135, R197, 0x7610, R135 ;  /* 0x00007610c5877816 */ /* 0x000fe20000000087 */
[----:B------:R1:W-:Y:S01]  /*147c0*/  @!P2 STL.S16 [R1+0x88], R197 ;  /* 0x000088c50100a387 */ /* 0x0003e20000100600 */
[----:B------:R-:W-:Y:S01]  /*147d0*/  @!P6 HFMA2.BF16_V2 R157, -RZ.H0_H0, RZ.H0_H0, -R58.H0_H0 ;  /* 0x200000ffff9de231 */ /* 0x000fe2000034093a */
[----:B------:R-:W-:Y:S02]  /*147e0*/  PRMT R83, R167, 0x7610, R83 ;  /* 0x00007610a7537816 */ /* 0x000fe40000000053 */
[----:B------:R-:W-:Y:S01]  /*147f0*/  @!P4 STL.S16 [R1+0x84], R167 ;  /* 0x000084a70100c387 */ /* 0x000fe20000100600 */
[----:B------:R-:W-:Y:S01]  /*14800*/  @!P2 PRMT R78, R135, 0x5410, RZ ;  /* 0x00005410874ea816 */ /* 0x000fe200000000ff */
[----:B------:R-:W-:Y:S01]  /*14810*/  @!P0 HFMA2.BF16_V2 R156, -RZ.H0_H0, RZ.H0_H0, -R74.H0_H0 ;  /* 0x200000ffff9c8231 */ /* 0x000fe2000034094a */
[----:B------:R-:W-:Y:S01]  /*14820*/  PRMT R146, R157, 0x7610, R146 ;  /* 0x000076109d927816 */ /* 0x000fe20000000092 */
[----:B------:R-:W-:Y:S01]  /*14830*/  @!P6 STL.S16 [R1+0x7c], R157 ;  /* 0x00007c9d0100e387 */ /* 0x000fe20000100600 */
[----:B------:R-:W-:Y:S01]  /*14840*/  @!P4 PRMT R75, R83, 0x5410, RZ ;  /* 0x00005410534bc816 */ /* 0x000fe200000000ff */
[----:B------:R-:W2:Y:S01]  /*14850*/  MUFU.EX2 R135, R77 ;  /* 0x0000004d00877308 */ /* 0x000ea20000000800 */
[----:B------:R-:W-:Y:S01]  /*14860*/  PRMT R83, R58, 0x5410, R74 ;  /* 0x000054103a537816 */ /* 0x000fe2000000004a */
[----:B------:R-:W-:Y:S01]  /*14870*/  @!P0 STL.S16 [R1+0x78], R156 ;  /* 0x0000789c01008387 */ /* 0x000fe20000100600 */
[----:B------:R-:W-:Y:S02]  /*14880*/  @!P6 PRMT R58, R146, 0x5410, RZ ;  /* 0x00005410923ae816 */ /* 0x000fe400000000ff */
[----:B------:R-:W-:Y:S01]  /*14890*/  ISETP.LE.U32.AND P6, PT, R41, UR16, PT ;  /* 0x0000001029007c0c */ /* 0x000fe2000bfc3070 */
[----:B------:R3:W4:Y:S01]  /*148a0*/  LDL.S16 R165, [R1+0x60] ;  /* 0x0000600001a57983 */ /* 0x0007220000100600 */
[----:B------:R-:W-:Y:S01]  /*148b0*/  LOP3.LUT R41, R143, UR23, R160, 0x96, !PT ;  /* 0x000000178f297c12 */ /* 0x000fe2000f8e96a0 */
[----:B------:R-:W-:Y:S01]  /*148c0*/  IMAD.WIDE.U32 R142, R142, -0x2daee0ad, RZ ;  /* 0xd2511f538e8e7825 */ /* 0x000fe200078e00ff */
[----:B------:R-:W-:Y:S01]  /*148d0*/  ISETP.LE.U32.AND P2, PT, R52, UR16, PT ;  /* 0x0000001034007c0c */ /* 0x000fe2000bf43070 */
[----:B------:R3:W3:Y:S01]  /*148e0*/  LDL.S16 R196, [R1+0x68] ;  /* 0x0000680001c47983 */ /* 0x0006e20000100600 */
[----:B------:R-:W-:Y:S01]  /*148f0*/  LOP3.LUT R52, R133, 0xffff, RZ, 0xc0, !PT ;  /* 0x0000ffff85347812 */ /* 0x000fe200078ec0ff */
[----:B------:R-:W-:Y:S01]  /*14900*/  IMAD.WIDE.U32 R146, R41, -0x2daee0ad, RZ ;  /* 0xd2511f5329927825 */ /* 0x000fe200078e00ff */
[----:B------:R-:W-:Y:S01]  /*14910*/  SHF.R.U32.HI R133, RZ, 0x10, R133 ;  /* 0x00000010ff857819 */ /* 0x000fe20000011685 */
[----:B------:R2:W3:Y:S01]  /*14920*/  LDL.S16 R195, [R1+0x64] ;  /* 0x0000640001c37983 */ /* 0x0004e20000100600 */
[----:B------:R-:W-:Y:S01]  /*14930*/  SHF.R.U32.HI R43, RZ, 0x8, R52 ;  /* 0x00000008ff2b7819 */ /* 0x000fe20000011634 */
[----:B------:R-:W2:Y:S01]  /*14940*/  MUFU.EX2 R41, R122 ;  /* 0x0000007a00297308 */ /* 0x000ea20000000800 */
[----:B------:R-:W-:Y:S01]  /*14950*/  F2FP.BF16.PACK_AB R52, R129, R194 ;  /* 0x000000c28134723e */ /* 0x000fe200000010ff */
[----:B-1----:R1:W3:Y:S01]  /*14960*/  LDL.S16 R197, [R1+0x74] ;  /* 0x0000740001c57983 */ /* 0x0022e20000100600 */
[----:B------:R-:W-:Y:S01]  /*14970*/  LOP3.LUT R43, R43, 0xffff, RZ, 0xc0, !PT ;  /* 0x0000ffff2b2b7812 */ /* 0x000fe200078ec0ff */
[----:B------:R-:W-:Y:S01]  /*14980*/  FADD.FTZ R129, R129, R72 ;  /* 0x0000004881817221 */ /* 0x000fe20000010000 */
[----:B------:R-:W-:Y:S01]  /*14990*/  LOP3.LUT R72, R143, UR18, R146, 0x96, !PT ;  /* 0x000000128f487c12 */ /* 0x000fe2000f8e9692 */
[----:B------:R1:W-:Y:S01]  /*149a0*/  STG.E.U16 [R188.64+0x70], R78 ;  /* 0x0000704ebc007986 */ /* 0x0003e2000c10151a */
[----:B------:R-:W-:Y:S02]  /*149b0*/  ISETP.LE.U32.AND P4, PT, R43, UR16, PT ;  /* 0x000000102b007c0c */ /* 0x000fe4000bf83070 */
[----:B------:R-:W-:Y:S01]  /*149c0*/  PRMT R43, R156, 0x7610, R43 ;  /* 0x000076109c2b7816 */ /* 0x000fe2000000002b */
[----:B------:R-:W1:Y:S01]  /*149d0*/  MUFU.EX2 R77, R123 ;  /* 0x0000007b004d7308 */ /* 0x000e620000000800 */
[----:B------:R-:W-:Y:S01]  /*149e0*/  LOP3.LUT R133, R133, 0xff, RZ, 0xc0, !PT ;  /* 0x000000ff85857812 */ /* 0x000fe200078ec0ff */
[----:B------:R-:W-:Y:S01]  /*149f0*/  STG.E.U16 [R188.64+0x72], R75 ;  /* 0x0000724bbc007986 */ /* 0x000fe2000c10151a */
[----:B------:R-:W-:Y:S02]  /*14a00*/  @!P0 PRMT R74, R43, 0x5410, RZ ;  /* 0x000054102b4a8816 */ /* 0x000fe400000000ff */
[----:B------:R-:W-:Y:S01]  /*14a10*/  LOP3.LUT R43, R147, UR22, R148, 0x96, !PT ;  /* 0x00000016932b7c12 */ /* 0x000fe2000f8e9694 */
[----:B------:R1:W-:Y:S01]  /*14a20*/  STG.E.U16 [R110.64+0x6e], R58 ;  /* 0x00006e3a6e007986 */ /* 0x0003e2000c10151a */
[----:B------:R-:W-:Y:S03]  /*14a30*/  ISETP.LE.U32.AND P0, PT, R133, UR16, PT ;  /* 0x0000001085007c0c */ /* 0x000fe6000bf03070 */
[----:B------:R-:W-:Y:S01]  /*14a40*/  IMAD.WIDE.U32 R146, R43, -0x326172a9, RZ ;  /* 0xcd9e8d572b927825 */ /* 0x000fe200078e00ff */
[----:B------:R-:W-:Y:S01]  /*14a50*/  F2FP.BF16.PACK_AB R43, R49, R132 ;  /* 0x00000084312b723e */ /* 0x000fe200000010ff */
[----:B------:R-:W-:Y:S01]  /*14a60*/  STG.E.U16 [R110.64+0x70], R74 ;  /* 0x0000704a6e007986 */ /* 0x000fe2000c10151a */
[----:B--2---:R-:W-:Y:S01]  /*14a70*/  F2FP.BF16.PACK_AB R49, R135, R131 ;  /* 0x000000838731723e */ /* 0x004fe200000010ff */
[----:B------:R-:W-:Y:S01]  /*14a80*/  FADD.FTZ R56, R41, R56 ;  /* 0x0000003829387221 */ /* 0x000fe20000010000 */
[----:B------:R-:W2:Y:S01]  /*14a90*/  MUFU.EX2 R132, R81 ;  /* 0x0000005100847308 */ /* 0x000ea20000000800 */
[--C-:B------:R-:W-:Y:S01]  /*14aa0*/  FADD.FTZ R122, R135, R62.reuse ;  /* 0x0000003e877a7221 */ /* 0x100fe20000010000 */
[----:B------:R-:W-:Y:S03]  /*14ab0*/  PRMT R62, R60, 0x7632, R62 ;  /* 0x000076323c3e7816 */ /* 0x000fe6000000003e */
[----:B------:R-:W-:Y:S01]  /*14ac0*/  FADD.FTZ R122, R124, R122 ;  /* 0x0000007a7c7a7221 */ /* 0x000fe20000010000 */
[----:B-1----:R-:W-:Y:S02]  /*14ad0*/  PRMT R78, R67, 0x5410, R66 ;  /* 0x00005410434e7816 */ /* 0x002fe40000000042 */
[C---:B------:R-:W-:Y:S01]  /*14ae0*/  F2FP.BF16.PACK_AB R41, R77.reuse, R41 ;  /* 0x000000294d29723e */ /* 0x040fe200000010ff */
[----:B------:R-:W-:Y:S01]  /*14af0*/  FADD.FTZ R77, R77, R56 ;  /* 0x000000384d4d7221 */ /* 0x000fe20000010000 */
[----:B------:R-:W-:Y:S01]  /*14b00*/  LOP3.LUT R123, R147, UR19, R140, 0x96, !PT ;  /* 0x00000013937b7c12 */ /* 0x000fe2000f8e968c */
[----:B------:R-:W1:Y:S04]  /*14b10*/  MUFU.EX2 R81, R80 ;  /* 0x0000005000517308 */ /* 0x000e680000000800 */
[----:B------:R-:W-:Y:S01]  /*14b20*/  IMAD.WIDE.U32 R156, R123, -0x2daee0ad, RZ ;  /* 0xd2511f537b9c7825 */ /* 0x000fe200078e00ff */
[----:B------:R-:W-:Y:S04]  /*14b30*/  PRMT R58, R59, 0x7632, R58 ;  /* 0x000076323b3a7816 */ /* 0x000fe8000000003a */
[----:B------:R-:W-:Y:S01]  /*14b40*/  LOP3.LUT R166, R157, UR13, R142, 0x96, !PT ;  /* 0x0000000d9da67c12 */ /* 0x000fe2000f8e968e */
[----:B------:R1:W-:Y:S01]  /*14b50*/  MUFU.EX2 R80, R82 ;  /* 0x0000005200507308 */ /* 0x0003e20000000800 */
[----:B------:R-:W-:Y:S01]  /*14b60*/  IMAD.WIDE.U32 R142, R72, -0x326172a9, RZ ;  /* 0xcd9e8d57488e7825 */ /* 0x000fe200078e00ff */
[----:B------:R-:W-:Y:S03]  /*14b70*/  PRMT R72, R73, 0x7632, R72 ;  /* 0x0000763249487816 */ /* 0x000fe60000000048 */
[----:B--2---:R-:W-:Y:S01]  /*14b80*/  FADD.FTZ R129, R132, R129 ;  /* 0x0000008184817221 */ /* 0x004fe20000010000 */
[----:B------:R-:W-:Y:S01]  /*14b90*/  LOP3.LUT R131, R143, UR14, R146, 0x96, !PT ;  /* 0x0000000e8f837c12 */ /* 0x000fe2000f8e9692 */
[----:B------:R-:W-:Y:S03]  /*14ba0*/  IMAD.WIDE.U32 R166, R166, -0x326172a9, RZ ;  /* 0xcd9e8d57a6a67825 */ /* 0x000fe600078e00ff */
[----:B------:R2:W2:Y:S02]  /*14bb0*/  MUFU.EX2 R123, R130 ;  /* 0x00000082007b7308 */ /* 0x0004a40000000800 */
[----:B------:R-:W-:Y:S01]  /*14bc0*/  LOP3.LUT R142, R167, UR10, R142, 0x96, !PT ;  /* 0x0000000aa78e7c12 */ /* 0x000fe2000f8e968e */
[----:B------:R-:W-:Y:S01]  /*14bd0*/  IMAD.MOV.U32 R167, RZ, RZ, R164 ;  /* 0x000000ffffa77224 */ /* 0x000fe200078e00a4 */
[C---:B-1----:R-:W-:Y:S01]  /*14be0*/  F2FP.BF16.PACK_AB R48, R81.reuse, R132 ;  /* 0x000000845130723e */ /* 0x042fe200000010ff */
[----:B------:R-:W-:Y:S01]  /*14bf0*/  FADD.FTZ R81, R81, R129 ;  /* 0x0000008151517221 */ /* 0x000fe20000010000 */
[----:B------:R-:W-:Y:S01]  /*14c00*/  PRMT R82, R60, 0x5410, R62 ;  /* 0x000054103c527816 */ /* 0x000fe2000000003e */
[----:B--2---:R-:W-:Y:S04]  /*14c10*/  IMAD.WIDE.U32 R130, R131, -0x2daee0ad, RZ ;  /* 0xd2511f5383827825 */ /* 0x004fe800078e00ff */
[----:B------:R-:W-:Y:S01]  /*14c20*/  FADD.FTZ R64, R123, R64 ;  /* 0x000000407b407221 */ /* 0x000fe20000010000 */
[----:B------:R-:W-:Y:S05]  /*14c30*/  LOP3.LUT R156, R131, UR9, R156, 0x96, !PT ;  /* 0x00000009839c7c12 */ /* 0x000fea000f8e969c */
[----:B------:R-:W-:Y:S05]  /*14c40*/  IMAD.WIDE.U32 R156, R156, -0x326172a9, RZ ;  /* 0xcd9e8d579c9c7825 */ /* 0x000fea00078e00ff */
[----:B------:R-:W-:Y:S04]  /*14c50*/  LOP3.LUT R55, R157, UR4, R166, 0x96, !PT ;  /* 0x000000049d377c12 */ /* 0x000fe8000f8e96a6 */
[----:B------:R-:W-:Y:S01]  /*14c60*/  LOP3.LUT R42, R55, 0xff, RZ, 0xc0, !PT ;  /* 0x000000ff372a7812 */ /* 0x000fe200078ec0ff */
[----:B----4-:R-:W-:Y:S02]  /*14c70*/  @!P5 HFMA2.BF16_V2 R165, -RZ.H0_H0, RZ.H0_H0, -R60.H0_H0 ;  /* 0x200000ffffa5d231 */ /* 0x010fe4000034093c */
[----:B---3--:R-:W-:Y:S03]  /*14c80*/  @!P2 HFMA2.BF16_V2 R196, -RZ.H0_H0, RZ.H0_H0, -R73.H0_H0 ;  /* 0x200000ffffc4a231 */ /* 0x008fe60000340949 */
[----:B------:R-:W-:Y:S01]  /*14c90*/  PRMT R56, R165, 0x7610, R56 ;  /* 0x00007610a5387816 */ /* 0x000fe20000000038 */
[----:B------:R1:W-:Y:S01]  /*14ca0*/  @!P5 STL.S16 [R1+0x60], R165 ;  /* 0x000060a50100d387 */ /* 0x0003e20000100600 */
[----:B------:R-:W-:Y:S02]  /*14cb0*/  @!P4 HFMA2.BF16_V2 R195, -RZ.H0_H0, RZ.H0_H0, -R72.H0_H0 ;  /* 0x200000ffffc3c231 */ /* 0x000fe40000340948 */
[----:B------:R-:W-:Y:S02]  /*14cc0*/  @!P5 PRMT R60, R56, 0x5410, RZ ;  /* 0x00005410383cd816 */ /* 0x000fe400000000ff */
[----:B------:R-:W-:Y:S01]  /*14cd0*/  ISETP.LE.U32.AND P5, PT, R42, UR16, PT ;  /* 0x000000102a007c0c */ /* 0x000fe2000bfa3070 */
[----:B------:R-:W-:Y:S01]  /*14ce0*/  @!P3 HFMA2.BF16_V2 R197, -RZ.H0_H0, RZ.H0_H0, -R62.H0_H0 ;  /* 0x200000ffffc5b231 */ /* 0x000fe2000034093e */
[----:B------:R-:W-:Y:S01]  /*14cf0*/  LOP3.LUT R42, R55, 0xffff, RZ, 0xc0, !PT ;  /* 0x0000ffff372a7812 */ /* 0x000fe200078ec0ff */
[----:B------:R-:W-:Y:S01]  /*14d00*/  STG.E.U16 [R108.64+0x70], R60 ;  /* 0x0000703c6c007986 */ /* 0x000fe2000c10151a */
[----:B------:R-:W-:Y:S01]  /*14d10*/  PRMT R194, R196, 0x7610, R194 ;  /* 0x00007610c4c27816 */ /* 0x000fe200000000c2 */
[----:B------:R-:W2:Y:S01]  /*14d20*/  MUFU.EX2 R56, R126 ;  /* 0x0000007e00387308 */ /* 0x000ea20000000800 */
[----:B------:R-:W-:Y:S02]  /*14d30*/  PRMT R146, R197, 0x7610, R146 ;  /* 0x00007610c5927816 */ /* 0x000fe40000000092 */
[----:B------:R-:W-:Y:S02]  /*14d40*/  SHF.R.U32.HI R42, RZ, 0x8, R42 ;  /* 0x00000008ff2a7819 */ /* 0x000fe4000001162a */
[----:B------:R-:W-:Y:S02]  /*14d50*/  @!P3 PRMT R62, R146, 0x5410, RZ ;  /* 0x00005410923eb816 */ /* 0x000fe400000000ff */
[----:B------:R-:W-:Y:S02]  /*14d60*/  LOP3.LUT R40, R42, 0xffff, RZ, 0xc0, !PT ;  /* 0x0000ffff2a287812 */ /* 0x000fe400078ec0ff */
[C---:B------:R-:W-:Y:S01]  /*14d70*/  F2FP.BF16.PACK_AB R42, R80.reuse, R123 ;  /* 0x0000007b502a723e */ /* 0x040fe200000010ff */
[----:B------:R-:W-:Y:S01]  /*14d80*/  FADD.FTZ R80, R80, R64 ;  /* 0x0000004050507221 */ /* 0x000fe20000010000 */
[----:B------:R-:W-:Y:S01]  /*14d90*/  PRMT R168, R195, 0x7610, R168 ;  /* 0x00007610c3a87816 */ /* 0x000fe200000000a8 */
[----:B------:R-:W-:Y:S01]  /*14da0*/  STG.E.U16 [R108.64+0x72], R62 ;  /* 0x0000723e6c007986 */ /* 0x000fe2000c10151a */
[----:B------:R-:W-:Y:S03]  /*14db0*/  PRMT R64, R71, 0x7632, R64 ;  /* 0x0000763247407816 */ /* 0x000fe60000000040 */
[----:B-1----:R1:W3:Y:S04]  /*14dc0*/  LDL.S16 R165, [R1+0x5c] ;  /* 0x00005c0001a57983 */ /* 0x0022e80000100600 */
[----:B------:R-:W-:Y:S01]  /*14dd0*/  @!P3 STL.S16 [R1+0x74], R197 ;  /* 0x000074c50100b387 */ /* 0x000fe20000100600 */
[----:B------:R-:W-:Y:S02]  /*14de0*/  ISETP.LE.U32.AND P3, PT, R40, UR16, PT ;  /* 0x0000001028007c0c */ /* 0x000fe4000bf63070 */
[--C-:B------:R-:W-:Y:S01]  /*14df0*/  SHF.R.U32.HI R40, RZ, 0x18, R55.reuse ;  /* 0x00000018ff287819 */ /* 0x100fe20000011637 */
[----:B------:R-:W-:Y:S01]  /*14e00*/  @!P2 STL.S16 [R1+0x68], R196 ;  /* 0x000068c40100a387 */ /* 0x000fe20000100600 */
[----:B------:R-:W-:Y:S01]  /*14e10*/  SHF.R.U32.HI R55, RZ, 0x10, R55 ;  /* 0x00000010ff377819 */ /* 0x000fe20000011637 */
[----:B--2---:R-:W-:Y:S01]  /*14e20*/  FADD.FTZ R77, R56, R77 ;  /* 0x0000004d384d7221 */ /* 0x004fe20000010000 */
[----:B------:R-:W-:Y:S01]  /*14e30*/  F2FP.BF16.PACK_AB R56, R127, R56 ;  /* 0x000000387f38723e */ /* 0x000fe200000010ff */
[----:B------:R-:W-:Y:S04]  /*14e40*/  @!P4 STL.S16 [R1+0x64], R195 ;  /* 0x000064c30100c387 */ /* 0x000fe80000100600 */
[----:B------:R1:W2:Y:S04]  /*14e50*/  LDL.S16 R146, [R1+0x58] ;  /* 0x0000580001927983 */ /* 0x0002a80000100600 */
[----:B------:R4:W-:Y:S02]  /*14e60*/  STL [R1+0x1dc], R81 ;  /* 0x0001dc5101007387 */ /* 0x0009e40000100800 */
[----:B----4-:R-:W-:Y:S02]  /*14e70*/  PRMT R81, R73, 0x5410, R72 ;  /* 0x0000541049517816 */ /* 0x010fe40000000048 */
[----:B------:R-:W-:Y:S02]  /*14e80*/  @!P2 PRMT R73, R194, 0x5410, RZ ;  /* 0x00005410c249a816 */ /* 0x000fe400000000ff */
[----:B------:R-:W-:Y:S01]  /*14e90*/  @!P4 PRMT R72, R168, 0x5410, RZ ;  /* 0x00005410a848c816 */ /* 0x000fe200000000ff */
[----:B------:R1:W4:Y:S01]  /*14ea0*/  LDL.S16 R194, [R1+0x44] ;  /* 0x0000440001c27983 */ /* 0x0003220000100600 */
[----:B------:R-:W-:Y:S02]  /*14eb0*/  ISETP.LE.U32.AND P2, PT, R40, UR16, PT ;  /* 0x0000001028007c0c */ /* 0x000fe4000bf43070 */
[----:B------:R-:W-:Y:S01]  /*14ec0*/  LOP3.LUT R40, R144, 0xff, RZ, 0xc0, !PT ;  /* 0x000000ff90287812 */ /* 0x000fe200078ec0ff */
[----:B------:R1:W-:Y:S03]  /*14ed0*/  STL [R1+0x1d8], R80 ;  /* 0x0001d85001007387 */ /* 0x0003e60000100800 */
[----:B------:R-:W-:Y:S01]  /*14ee0*/  ISETP.LE.U32.AND P4, PT, R40, UR16, PT ;  /* 0x0000001028007c0c */ /* 0x000fe2000bf83070 */
[----:B------:R2:W4:Y:S01]  /*14ef0*/  LDL.S16 R168, [R1+0x40] ;  /* 0x0000400001a87983 */ /* 0x0005220000100600 */
[C---:B------:R-:W-:Y:S03]  /*14f00*/  F2FP.BF16.PACK_AB R40, R125.reuse, R124 ;  /* 0x0000007c7d28723e */ /* 0x040fe600000010ff */
[----:B------:R-:W-:Y:S04]  /*14f10*/  STG.E.U16 [R172.64+0x82], R72 ;  /* 0x00008248ac007986 */ /* 0x000fe8000c10151a */
[----:B------:R-:W-:Y:S01]  /*14f20*/  STG.E.U16 [R172.64+0x80], R73 ;  /* 0x00008049ac007986 */ /* 0x000fe2000c10151a */
[----:B-1----:R-:W-:Y:S01]  /*14f30*/  FADD.FTZ R80, R125, R122 ;  /* 0x0000007a7d507221 */ /* 0x002fe20000010000 */
[----:B------:R-:W-:Y:S02]  /*14f40*/  LOP3.LUT R122, R55, 0xff, RZ, 0xc0, !PT ;  /* 0x000000ff377a7812 */ /* 0x000fe400078ec0ff */
[----:B------:R-:W-:Y:S04]  /*14f50*/  LOP3.LUT R55, R144, 0xffff, RZ, 0xc0, !PT ;  /* 0x0000ffff90377812 */ /* 0x000fe800078ec0ff */
[----:B------:R-:W-:Y:S01]  /*14f60*/  SHF.R.U32.HI R55, RZ, 0x8, R55 ;  /* 0x00000008ff377819 */ /* 0x000fe20000011637 */
[----:B---3--:R-:W-:Y:S05]  /*14f70*/  @!P0 HFMA2.BF16_V2 R165, -RZ.H0_H0, RZ.H0_H0, -R71.H0_H0 ;  /* 0x200000ffffa58231 */ /* 0x008fea0000340947 */
[----:B------:R-:W-:Y:S01]  /*14f80*/  PRMT R126, R165, 0x7610, R126 ;  /* 0x00007610a57e7816 */ /* 0x000fe2000000007e */
[----:B------:R1:W-:Y:S01]  /*14f90*/  @!P0 STL.S16 [R1+0x5c], R165 ;  /* 0x00005ca501008387 */ /* 0x0003e20000100600 */
[----:B--2---:R-:W-:Y:S05]  /*14fa0*/  @!P6 HFMA2.BF16_V2 R146, -RZ.H0_H0, RZ.H0_H0, -R64.H0_H0 ;  /* 0x200000ffff92e231 */ /* 0x004fea0000340940 */
[----:B------:R-:W-:Y:S01]  /*14fb0*/  PRMT R143, R146, 0x7610, R143 ;  /* 0x00007610928f7816 */ /* 0x000fe2000000008f */
[----:B-1----:R1:W2:Y:S04]  /*14fc0*/  LDL.S16 R165, [R1+0x28] ;  /* 0x0000280001a57983 */ /* 0x0022a80000100600 */
[----:B------:R3:W-:Y:S01]  /*14fd0*/  STL [R1+0x1e0], R80 ;  /* 0x0001e05001007387 */ /* 0x0007e20000100800 */
[----:B----4-:R-:W-:Y:S01]  /*14fe0*/  @!P5 HFMA2.BF16_V2 R194, -RZ.H0_H0, RZ.H0_H0, -R69.H0_H0 ;  /* 0x200000ffffc2d231 */ /* 0x010fe20000340945 */
[----:B---3--:R-:W-:Y:S02]  /*14ff0*/  PRMT R80, R71, 0x5410, R64 ;  /* 0x0000541047507816 */ /* 0x008fe40000000040 */
[----:B------:R-:W-:Y:S02]  /*15000*/  @!P0 PRMT R71, R126, 0x5410, RZ ;  /* 0x000054107e478816 */ /* 0x000fe400000000ff */
[----:B------:R-:W-:Y:S01]  /*15010*/  ISETP.LE.U32.AND P0, PT, R122, UR16, PT ;  /* 0x000000107a007c0c */ /* 0x000fe2000bf03070 */
[----:B------:R1:W3:Y:S01]  /*15020*/  LDL.S16 R126, [R1+0x1c] ;  /* 0x00001c00017e7983 */ /* 0x0002e20000100600 */
[----:B------:R-:W-:Y:S02]  /*15030*/  @!P6 PRMT R64, R143, 0x5410, RZ ;  /* 0x000054108f40e816 */ /* 0x000fe400000000ff */
[----:B------:R-:W-:Y:S01]  /*15040*/  PRMT R122, R194, 0x7610, R122 ;  /* 0x00007610c27a7816 */ /* 0x000fe2000000007a */
[----:B------:R4:W-:Y:S04]  /*15050*/  @!P6 STL.S16 [R1+0x58], R146 ;  /* 0x000058920100e387 */ /* 0x0009e80000100600 */
[----:B------:R-:W-:Y:S04]  /*15060*/  STG.E.U16 [R188.64+0x80], R71 ;  /* 0x00008047bc007986 */ /* 0x000fe8000c10151a */
[----:B------:R1:W-:Y:S01]  /*15070*/  STG.E.U16 [R188.64+0x82], R64 ;  /* 0x00008240bc007986 */ /* 0x0003e2000c10151a */
[----:B----4-:R-:W-:Y:S01]  /*15080*/  FADD.FTZ R146, R127, R77 ;  /* 0x0000004d7f927221 */ /* 0x010fe20000010000 */
[----:B------:R-:W-:Y:S02]  /*15090*/  LOP3.LUT R77, R55, 0xffff, RZ, 0xc0, !PT ;  /* 0x0000ffff374d7812 */ /* 0x000fe400078ec0ff */
[----:B------:R-:W-:Y:S02]  /*150a0*/  PRMT R55, R69, 0x7632, R55 ;  /* 0x0000763245377816 */ /* 0x000fe40000000037 */
[----:B------:R-:W-:Y:S01]  /*150b0*/  ISETP.LE.U32.AND P6, PT, R77, UR16, PT ;  /* 0x000000104d007c0c */ /* 0x000fe2000bfc3070 */
[----:B------:R4:W-:Y:S01]  /*150c0*/  STL [R1+0x1e4], R146 ;  /* 0x0001e49201007387 */ /* 0x0009e20000100800 */
[----:B------:R-:W-:Y:S01]  /*150d0*/  SHF.R.U32.HI R77, RZ, 0x10, R144 ;  /* 0x00000010ff4d7819 */ /* 0x000fe20000011690 */
[----:B------:R-:W-:Y:S01]  /*150e0*/  @!P3 HFMA2.BF16_V2 R168, -RZ.H0_H0, RZ.H0_H0, -R55.H0_H0 ;  /* 0x200000ffffa8b231 */ /* 0x000fe20000340937 */
[----:B-1----:R-:W-:Y:S01]  /*150f0*/  PRMT R64, R65, 0x7632, R64 ;  /* 0x0000763241407816 */ /* 0x002fe20000000040 */
[----:B------:R1:W3:Y:S01]  /*15100*/  LDL.S16 R143, [R1+0x8] ;  /* 0x00000800018f7983 */ /* 0x0002e20000100600 */
[----:B------:R-:W-:Y:S02]  /*15110*/  LOP3.LUT R68, R77, 0xff, RZ, 0xc0, !PT ;  /* 0x000000ff4d447812 */ /* 0x000fe400078ec0ff */
[----:B------:R-:W-:Y:S02]  /*15120*/  PRMT R132, R168, 0x7610, R132 ;  /* 0x00007610a8847816 */ /* 0x000fe40000000084 */
[----:B------:R-:W-:Y:S02]  /*15130*/  PRMT R77, R69, 0x5410, R55 ;  /* 0x00005410454d7816 */ /* 0x000fe40000000037 */
[----:B------:R-:W-:Y:S02]  /*15140*/  @!P5 PRMT R69, R122, 0x5410, RZ ;  /* 0x000054107a45d816 */ /* 0x000fe400000000ff */
[----:B------:R-:W-:Y:S02]  /*15150*/  @!P3 PRMT R55, R132, 0x5410, RZ ;  /* 0x000054108437b816 */ /* 0x000fe400000000ff */
[----:B------:R-:W-:Y:S01]  /*15160*/  SHF.R.U32.HI R122, RZ, 0x18, R144 ;  /* 0x00000018ff7a7819 */ /* 0x000fe20000011690 */
[----:B------:R-:W-:Y:S04]  /*15170*/  STG.E.U16 [R110.64+0x7e], R69 ;  /* 0x00007e456e007986 */ /* 0x000fe8000c10151a */
[----:B------:R1:W-:Y:S04]  /*15180*/  STG.E.U16 [R110.64+0x80], R55 ;  /* 0x000080376e007986 */ /* 0x0003e8000c10151a */
[----:B----4-:R4:W4:Y:S04]  /*15190*/  LDL.S16 R146, [R1+0xc] ;  /* 0x00000c0001927983 */ /* 0x0109280000100600 */
[----:B------:R-:W-:Y:S01]  /*151a0*/  @!P5 STL.S16 [R1+0x44], R194 ;  /* 0x000044c20100d387 */ /* 0x000fe20000100600 */
[----:B------:R-:W-:Y:S02]  /*151b0*/  ISETP.LE.U32.AND P5, PT, R68, UR16, PT ;  /* 0x0000001044007c0c */ /* 0x000fe4000bfa3070 */
[C---:B------:R-:W-:Y:S01]  /*151c0*/  PRMT R68, R53.reuse, 0x7632, R68 ;  /* 0x0000763235447816 */ /* 0x040fe20000000044 */
[----:B------:R1:W-:Y:S01]  /*151d0*/  @!P3 STL.S16 [R1+0x40], R168 ;  /* 0x000040a80100b387 */ /* 0x0003e20000100600 */
[----:B------:R-:W-:Y:S02]  /*151e0*/  ISETP.LE.U32.AND P3, PT, R122, UR16, PT ;  /* 0x000000107a007c0c */ /* 0x000fe4000bf63070 */
[----:B------:R-:W-:Y:S02]  /*151f0*/  PRMT R76, R53, 0x5410, R68 ;  /* 0x00005410354c7816 */ /* 0x000fe40000000044 */
[----:B------:R-:W-:Y:S02]  /*15200*/  LOP3.LUT R122, R156, 0xff, RZ, 0xc0, !PT ;  /* 0x000000ff9c7a7812 */ /* 0x000fe400078ec0ff */
[----:B-1----:R-:W-:Y:S01]  /*15210*/  PRMT R55, R57, 0x7632, R55 ;  /* 0x0000763239377816 */ /* 0x002fe20000000037 */
[----:B------:R-:W-:Y:S01]  /*15220*/  IMAD.MOV.U32 R168, RZ, RZ, R3 ;  /* 0x000000ffffa87224 */ /* 0x000fe200078e0003 */
[----:B--2---:R-:W-:Y:S05]  /*15230*/  @!P0 HFMA2.BF16_V2 R165, -RZ.H0_H0, RZ.H0_H0, -R53.H0_H0 ;  /* 0x200000ffffa58231 */ /* 0x004fea0000340935 */
[----:B------:R-:W-:Y:S01]  /*15240*/  PRMT R147, R165, 0x7610, R147 ;  /* 0x00007610a5937816 */ /* 0x000fe20000000093 */
[----:B------:R1:W-:Y:S03]  /*15250*/  @!P0 STL.S16 [R1+0x28], R165 ;  /* 0x000028a501008387 */ /* 0x0003e60000100600 */
[----:B------:R-:W-:Y:S01]  /*15260*/  @!P0 PRMT R53, R147, 0x5410, RZ ;  /* 0x0000541093358816 */ /* 0x000fe200000000ff */
[----:B------:R2:W2:Y:S01]  /*15270*/  LDL.S16 R132, [R1+0x4] ;  /* 0x0000040001847983 */ /* 0x0004a20000100600 */
[----:B------:R-:W-:Y:S02]  /*15280*/  ISETP.LE.U32.AND P0, PT, R122, UR16, PT ;  /* 0x000000107a007c0c */ /* 0x000fe4000bf03070 */
[----:B------:R-:W-:Y:S01]  /*15290*/  LOP3.LUT R122, R156, 0xffff, RZ, 0xc0, !PT ;  /* 0x0000ffff9c7a7812 */ /* 0x000fe200078ec0ff */
[----:B------:R-:W-:Y:S03]  /*152a0*/  STG.E.U16 [R108.64+0x80], R53 ;  /* 0x000080356c007986 */ /* 0x000fe6000c10151a */
[----:B------:R-:W-:Y:S04]  /*152b0*/  SHF.R.U32.HI R122, RZ, 0x8, R122 ;  /* 0x00000008ff7a7819 */ /* 0x000fe8000001167a */
[----:B------:R-:W-:Y:S01]  /*152c0*/  LOP3.LUT R122, R122, 0xffff, RZ, 0xc0, !PT ;  /* 0x0000ffff7a7a7812 */ /* 0x000fe200078ec0ff */
[----:B-1----:R-:W-:Y:S01]  /*152d0*/  IMAD.MOV.U32 R165, RZ, RZ, R2 ;  /* 0x000000ffffa57224 */ /* 0x002fe200078e0002 */
[----:B---3--:R-:W-:Y:S05]  /*152e0*/  @!P2 HFMA2.BF16_V2 R126, -RZ.H0_H0, RZ.H0_H0, -R68.H0_H0 ;  /* 0x200000ffff7ea231 */ /* 0x008fea0000340944 */
[----:B------:R-:W-:Y:S01]  /*152f0*/  PRMT R125, R126, 0x7610, R125 ;  /* 0x000076107e7d7816 */ /* 0x000fe2000000007d */
[----:B------:R1:W-:Y:S03]  /*15300*/  @!P2 STL.S16 [R1+0x1c], R126 ;  /* 0x00001c7e0100a387 */ /* 0x0003e60000100600 */
[----:B------:R-:W-:Y:S02]  /*15310*/  @!P2 PRMT R68, R125, 0x5410, RZ ;  /* 0x000054107d44a816 */ /* 0x000fe400000000ff */
[----:B------:R-:W-:Y:S01]  /*15320*/  ISETP.LE.U32.AND P2, PT, R122, UR16, PT ;  /* 0x000000107a007c0c */ /* 0x000fe2000bf43070 */
[----:B------:R3:W3:Y:S01]  /*15330*/  LDL.S16 R125, [R1+0x18] ;  /* 0x00001800017d7983 */ /* 0x0006e20000100600 */
[--C-:B------:R-:W-:Y:S03]  /*15340*/  SHF.R.U32.HI R122, RZ, 0x10, R156.reuse ;  /* 0x00000010ff7a7819 */ /* 0x100fe6000001169c */
[----:B------:R-:W-:Y:S01]  /*15350*/  STG.E.U16 [R108.64+0x82], R68 ;  /* 0x000082446c007986 */ /* 0x000fe2000c10151a */
[----:B------:R-:W-:Y:S07]  /*15360*/  LOP3.LUT R122, R122, 0xff, RZ, 0xc0, !PT ;  /* 0x000000ff7a7a7812 */ /* 0x000fee00078ec0ff */
[----:B------:R-:W-:Y:S01]  /*15370*/  @!P2 HFMA2.BF16_V2 R252, -RZ.H0_H0, RZ.H0_H0, -R58.H0_H0 ;  /* 0x200000fffffca231 */ /* 0x000fe2000034093a */
[----:B-1----:R1:W3:Y:S01]  /*15380*/  LDL.S16 R126, [R1+0x20] ;  /* 0x00002000017e7983 */ /* 0x0022e20000100600 */
[----:B------:R-:W-:Y:S05]  /*15390*/  @!P6 HFMA2.BF16_V2 R143, -RZ.H0_H0, RZ.H0_H0, -R70.H0_H0 ;  /* 0x200000ffff8fe231 */ /* 0x000fea0000340946 */
[----:B------:R-:W-:Y:S04]  /*153a0*/  PRMT R133, R143, 0x7610, R133 ;  /* 0x000076108f857816 */ /* 0x000fe80000000085 */
[----:B------:R-:W-:Y:S05]  /*153b0*/  @!P6 PRMT R70, R133, 0x5410, RZ ;  /* 0x000054108546e816 */ /* 0x000fea00000000ff */
[----:B------:R-:W-:Y:S01]  /*153c0*/  STG.E.U16 [R172.64+0x92], R70 ;  /* 0x00009246ac007986 */ /* 0x000fe2000c10151a */
[----:B----4-:R-:W-:Y:S05]  /*153d0*/  @!P4 HFMA2.BF16_V2 R146, -RZ.H0_H0, RZ.H0_H0, -R50.H0_H0 ;  /* 0x200000ffff92c231 */ /* 0x010fea0000340932 */
[----:B------:R-:W-:Y:S01]  /*153e0*/  PRMT R135, R146, 0x7610, R135 ;  /* 0x0000761092877816 */ /* 0x000fe20000000087 */
[----:B------:R-:W-:Y:S03]  /*153f0*/  @!P4 STL.S16 [R1+0xc], R146 ;  /* 0x00000c920100c387 */ /* 0x000fe60000100600 */
[----:B------:R-:W-:Y:S01]  /*15400*/  @!P4 PRMT R50, R135, 0x5410, RZ ;  /* 0x000054108732c816 */ /* 0x000fe200000000ff */
[----:B------:R4:W-:Y:S01]  /*15410*/  @!P6 STL.S16 [R1+0x8], R143 ;  /* 0x0000088f0100e387 */ /* 0x0009e20000100600 */
[----:B------:R-:W-:Y:S01]  /*15420*/  ISETP.LE.U32.AND P4, PT, R122, UR16, PT ;  /* 0x000000107a007c0c */ /* 0x000fe2000bf83070 */
[----:B------:R-:W-:Y:S01]  /*15430*/  IMAD.WIDE.U32 R134, R134, -0x2daee0ad, RZ ;  /* 0xd2511f5386867825 */ /* 0x000fe200078e00ff */
[----:B------:R-:W-:Y:S01]  /*15440*/  SHF.R.U32.HI R122, RZ, 0x18, R156 ;  /* 0x00000018ff7a7819 */ /* 0x000fe2000001169c */
[----:B------:R1:W-:Y:S03]  /*15450*/  STG.E.U16 [R172.64+0x90], R50 ;  /* 0x00009032ac007986 */ /* 0x0003e6000c10151a */
[----:B------:R-:W-:Y:S02]  /*15460*/  LOP3.LUT R106, R135, UR24, R128, 0x96, !PT ;  /* 0x00000018876a7c12 */ /* 0x000fe4000f8e9680 */
[----:B------:R-:W-:Y:S02]  /*15470*/  ISETP.LE.U32.AND P6, PT, R122, UR16, PT ;  /* 0x000000107a007c0c */ /* 0x000fe4000bfc3070 */
[C---:B------:R-:W-:Y:S02]  /*15480*/  LOP3.LUT R75, R106.reuse, 0xffff, RZ, 0xc0, !PT ;  /* 0x0000ffff6a4b7812 */ /* 0x040fe400078ec0ff */
[----:B------:R-:W-:Y:S01]  /*15490*/  LOP3.LUT R122, R106, 0xff, RZ, 0xc0, !PT ;  /* 0x000000ff6a7a7812 */ /* 0x000fe200078ec0ff */
[----:B------:R-:W-:Y:S01]  /*154a0*/  @!P4 HFMA2.BF16_V2 R251, -RZ.H0_H0, RZ.H0_H0, -R61.H0_H0 ;  /* 0x200000fffffbc231 */ /* 0x000fe2000034093d */
[----:B------:R-:W-:Y:S02]  /*154b0*/  SHF.R.U32.HI R75, RZ, 0x8, R75 ;  /* 0x00000008ff4b7819 */ /* 0x000fe4000001164b */
[--C-:B------:R-:W-:Y:S02]  /*154c0*/  SHF.R.U32.HI R74, RZ, 0x18, R106.reuse ;  /* 0x00000018ff4a7819 */ /* 0x100fe4000001166a */
[----:B------:R-:W-:Y:S02]  /*154d0*/  SHF.R.U32.HI R106, RZ, 0x10, R106 ;  /* 0x00000010ff6a7819 */ /* 0x000fe4000001166a */
[----:B------:R-:W-:Y:S02]  /*154e0*/  LOP3.LUT R75, R75, 0xffff, RZ, 0xc0, !PT ;  /* 0x0000ffff4b4b7812 */ /* 0x000fe400078ec0ff */
[----:B------:R-:W-:Y:S02]  /*154f0*/  LOP3.LUT R60, R106, 0xff, RZ, 0xc0, !PT ;  /* 0x000000ff6a3c7812 */ /* 0x000fe400078ec0ff */
[----:B------:R-:W-:Y:S01]  /*15500*/  LOP3.LUT R71, R134, 0xff, RZ, 0xc0, !PT ;  /* 0x000000ff86477812 */ /* 0x000fe200078ec0ff */
[----:B----4-:R-:W-:Y:S05]  /*15510*/  IMAD.WIDE.U32 R142, R142, -0x2daee0ad, RZ ;  /* 0xd2511f538e8e7825 */ /* 0x010fea00078e00ff */
[----:B------:R-:W-:Y:S02]  /*15520*/  LOP3.LUT R106, R143, UR24, R130, 0x96, !PT ;  /* 0x000000188f6a7c12 */ /* 0x000fe4000f8e9682 */
[----:B-1----:R-:W-:Y:S02]  /*15530*/  PRMT R50, R51, 0x7632, R50 ;  /* 0x0000763233327816 */ /* 0x002fe40000000032 */
[----:B------:R-:W-:Y:S02]  /*15540*/  LOP3.LUT R62, R106, 0xff, RZ, 0xc0, !PT ;  /* 0x000000ff6a3e7812 */ /* 0x000fe400078ec0ff */
[----:B------:R-:W-:Y:S01]  /*15550*/  SHF.R.U32.HI R70, RZ, 0x18, R142 ;  /* 0x00000018ff467819 */ /* 0x000fe2000001168e */
[----:B--2---:R-:W-:Y:S05]  /*15560*/  @!P5 HFMA2.BF16_V2 R132, -RZ.H0_H0, RZ.H0_H0, -R67.H0_H0 ;  /* 0x200000ffff84d231 */ /* 0x004fea0000340943 */
[----:B------:R-:W-:Y:S01]  /*15570*/  PRMT R127, R132, 0x7610, R127 ;  /* 0x00007610847f7816 */ /* 0x000fe2000000007f */
[----:B------:R-:W-:Y:S03]  /*15580*/  @!P5 STL.S16 [R1+0x4], R132 ;  /* 0x000004840100d387 */ /* 0x000fe60000100600 */
[----:B------:R-:W-:Y:S02]  /*15590*/  @!P5 PRMT R67, R127, 0x5410, RZ ;  /* 0x000054107f43d816 */ /* 0x000fe400000000ff */
[----:B------:R-:W-:Y:S03]  /*155a0*/  ISETP.LE.U32.AND P5, PT, R122, UR16, PT ;  /* 0x000000107a007c0c */ /* 0x000fe6000bfa3070 */
[----:B------:R-:W-:Y:S01]  /*155b0*/  STG.E.U16 [R188.64+0x90], R67 ;  /* 0x00009043bc007986 */ /* 0x000fe2000c10151a */
[----:B---3--:R-:W-:Y:S05]  /*155c0*/  @!P0 HFMA2.BF16_V2 R125, -RZ.H0_H0, RZ.H0_H0, -R59.H0_H0 ;  /* 0x200000ffff7d8231 */ /* 0x008fea000034093b */
[----:B------:R-:W-:Y:S01]  /*155d0*/  PRMT R124, R125, 0x7610, R124 ;  /* 0x000076107d7c7816 */ /* 0x000fe2000000007c */
[----:B------:R-:W-:Y:S05]  /*155e0*/  @!P3 HFMA2.BF16_V2 R126, -RZ.H0_H0, RZ.H0_H0, -R66.H0_H0 ;  /* 0x200000ffff7eb231 */ /* 0x000fea0000340942 */
[----:B------:R-:W-:Y:S01]  /*155f0*/  PRMT R123, R126, 0x7610, R123 ;  /* 0x000076107e7b7816 */ /* 0x000fe2000000007b */
[----:B------:R-:W-:Y:S03]  /*15600*/  @!P3 STL.S16 [R1+0x20], R126 ;  /* 0x0000207e0100b387 */ /* 0x000fe60000100600 */
[----:B------:R-:W-:Y:S01]  /*15610*/  @!P3 PRMT R66, R123, 0x5410, RZ ;  /* 0x000054107b42b816 */ /* 0x000fe200000000ff */
[----:B------:R-:W-:Y:S01]  /*15620*/  @!P0 STL.S16 [R1+0x18], R125 ;  /* 0x0000187d01008387 */ /* 0x000fe20000100600 */
[----:B------:R-:W-:Y:S02]  /*15630*/  ISETP.LE.U32.AND P3, PT, R75, UR16, PT ;  /* 0x000000104b007c0c */ /* 0x000fe4000bf63070 */
[----:B------:R-:W-:Y:S01]  /*15640*/  PRMT R75, R59, 0x5410, R58 ;  /* 0x000054103b4b7816 */ /* 0x000fe2000000003a */
[----:B------:R1:W2:Y:S01]  /*15650*/  LDL.S16 R123, [R1] ;  /* 0x00000000017b7983 */ /* 0x0002a20000100600 */
[----:B------:R-:W-:Y:S02]  /*15660*/  @!P2 PRMT R58, R252, 0x5410, RZ ;  /* 0x00005410fc3aa816 */ /* 0x000fe400000000ff */
[----:B------:R-:W-:Y:S01]  /*15670*/  ISETP.LE.U32.AND P2, PT, R60, UR16, PT ;  /* 0x000000103c007c0c */ /* 0x000fe2000bf43070 */
[----:B------:R-:W-:Y:S01]  /*15680*/  STG.E.U16 [R188.64+0x92], R66 ;  /* 0x00009242bc007986 */ /* 0x000fe2000c10151a */
[C---:B------:R-:W-:Y:S02]  /*15690*/  PRMT R60, R61.reuse, 0x7632, R60 ;  /* 0x000076323d3c7816 */ /* 0x040fe4000000003c */
[----:B------:R-:W-:Y:S01]  /*156a0*/  @!P0 PRMT R59, R124, 0x5410, RZ ;  /* 0x000054107c3b8816 */ /* 0x000fe200000000ff */
[----:B------:R-:W-:Y:S01]  /*156b0*/  STG.E.U16 [R110.64+0x90], R58 ;  /* 0x0000903a6e007986 */ /* 0x000fe2000c10151a */
[----:B------:R-:W-:Y:S01]  /*156c0*/  ISETP.LE.U32.AND P0, PT, R74, UR16, PT ;  /* 0x000000104a007c0c */ /* 0x000fe2000bf03070 */
[----:B------:R-:W-:Y:S01]  /*156d0*/  @!P6 HFMA2.BF16_V2 R250, -RZ.H0_H0, RZ.H0_H0, -R60.H0_H0 ;  /* 0x200000fffffae231 */ /* 0x000fe2000034093c */
[----:B------:R-:W-:Y:S01]  /*156e0*/  PRMT R74, R61, 0x5410, R60 ;  /* 0x000054103d4a7816 */ /* 0x000fe2000000003c */
[----:B------:R-:W-:Y:S01]  /*156f0*/  STG.E.U16 [R110.64+0x8e], R59 ;  /* 0x00008e3b6e007986 */ /* 0x000fe2000c10151a */
[----:B------:R-:W-:Y:S02]  /*15700*/  @!P4 PRMT R61, R251, 0x5410, RZ ;  /* 0x00005410fb3dc816 */ /* 0x000fe400000000ff */
[----:B------:R-:W-:Y:S01]  /*15710*/  ISETP.LE.U32.AND P4, PT, R62, UR16, PT ;  /* 0x000000103e007c0c */ /* 0x000fe2000bf83070 */
[----:B------:R-:W-:Y:S01]  /*15720*/  @!P2 HFMA2.BF16_V2 R244, -RZ.H0_H0, RZ.H0_H0, -R65.H0_H0 ;  /* 0x200000fffff4a231 */ /* 0x000fe20000340941 */
[----:B------:R-:W-:Y:S01]  /*15730*/  LOP3.LUT R62, R106, 0xffff, RZ, 0xc0, !PT ;  /* 0x0000ffff6a3e7812 */ /* 0x000fe200078ec0ff */
[----:B------:R-:W-:Y:S01]  /*15740*/  STG.E.U16 [R108.64+0x90], R61 ;  /* 0x0000903d6c007986 */ /* 0x000fe2000c10151a */
[----:B------:R-:W-:Y:S02]  /*15750*/  @!P6 PRMT R60, R250, 0x5410, RZ ;  /* 0x00005410fa3ce816 */ /* 0x000fe400000000ff */
[--C-:B------:R-:W-:Y:S01]  /*15760*/  SHF.R.U32.HI R72, RZ, 0x8, R62.reuse ;  /* 0x00000008ff487819 */ /* 0x100fe2000001163e */
[----:B------:R-:W-:Y:S01]  /*15770*/  @!P0 HFMA2.BF16_V2 R243, -RZ.H0_H0, RZ.H0_H0, -R64.H0_H0 ;  /* 0x200000fffff38231 */ /* 0x000fe20000340940 */
[C---:B------:R-:W-:Y:S01]  /*15780*/  PRMT R62, R63.reuse, 0x7632, R62 ;  /* 0x000076323f3e7816 */ /* 0x040fe2000000003e */
[----:B------:R-:W-:Y:S01]  /*15790*/  STG.E.U16 [R108.64+0x92], R60 ;  /* 0x0000923c6c007986 */ /* 0x000fe2000c10151a */
[----:B------:R-:W-:Y:S02]  /*157a0*/  LOP3.LUT R72, R72, 0xffff, RZ, 0xc0, !PT ;  /* 0x0000ffff48487812 */ /* 0x000fe400078ec0ff */
[----:B------:R-:W-:Y:S01]  /*157b0*/  PRMT R73, R63, 0x5410, R62 ;  /* 0x000054103f497816 */ /* 0x000fe2000000003e */
[----:B------:R-:W-:Y:S01]  /*157c0*/  @!P3 HFMA2.BF16_V2 R248, -RZ.H0_H0, RZ.H0_H0, -R62.H0_H0 ;  /* 0x200000fffff8b231 */ /* 0x000fe2000034093e */
[----:B------:R-:W-:Y:S01]  /*157d0*/  ISETP.LE.U32.AND P6, PT, R72, UR16, PT ;  /* 0x0000001048007c0c */ /* 0x000fe2000bfc3070 */
[----:B------:R-:W-:Y:S01]  /*157e0*/  @!P4 HFMA2.BF16_V2 R237, -RZ.H0_H0, RZ.H0_H0, -R57.H0_H0 ;  /* 0x200000ffffedc231 */ /* 0x000fe20000340939 */
[--C-:B------:R-:W-:Y:S02]  /*157f0*/  SHF.R.U32.HI R72, RZ, 0x18, R106.reuse ;  /* 0x00000018ff487819 */ /* 0x100fe4000001166a */
[----:B------:R-:W-:Y:S02]  /*15800*/  SHF.R.U32.HI R106, RZ, 0x10, R106 ;  /* 0x00000010ff6a7819 */ /* 0x000fe4000001166a */
[----:B------:R-:W-:Y:S02]  /*15810*/  @!P3 PRMT R62, R248, 0x5410, RZ ;  /* 0x00005410f83eb816 */ /* 0x000fe400000000ff */
[----:B------:R-:W-:Y:S02]  /*15820*/  ISETP.LE.U32.AND P3, PT, R71, UR16, PT ;  /* 0x0000001047007c0c */ /* 0x000fe4000bf63070 */
[----:B------:R-:W-:Y:S01]  /*15830*/  LOP3.LUT R71, R134, 0xffff, RZ, 0xc0, !PT ;  /* 0x0000ffff86477812 */ /* 0x000fe200078ec0ff */
[----:B------:R-:W-:Y:S01]  /*15840*/  STG.E.U16 [R172.64+0xa2], R62 ;  /* 0x0000a23eac007986 */ /* 0x000fe2000c10151a */
[----:B------:R-:W-:Y:S01]  /*15850*/  LOP3.LUT R69, R106, 0xff, RZ, 0xc0, !PT ;  /* 0x000000ff6a457812 */ /* 0x000fe200078ec0ff */
[----:B------:R-:W-:Y:S01]  /*15860*/  @!P6 HFMA2.BF16_V2 R236, -RZ.H0_H0, RZ.H0_H0, -R55.H0_H0 ;  /* 0x200000ffffece231 */ /* 0x000fe20000340937 */
[----:B------:R-:W-:Y:S02]  /*15870*/  SHF.R.U32.HI R71, RZ, 0x8, R71 ;  /* 0x00000008ff477819 */ /* 0x000fe40000011647 */
[----:B------:R-:W-:Y:S04]  /*15880*/  SHF.R.U32.HI R106, RZ, 0x10, R142 ;  /* 0x00000010ff6a7819 */ /* 0x000fe8000001168e */
[----:B------:R-:W-:Y:S01]  /*15890*/  LOP3.LUT R106, R106, 0xff, RZ, 0xc0, !PT ;  /* 0x000000ff6a6a7812 */ /* 0x000fe200078ec0ff */
[----:B------:R-:W-:Y:S02]  /*158a0*/  @!P3 HFMA2.BF16_V2 R230, -RZ.H0_H0, RZ.H0_H0, -R51.H0_H0 ;  /* 0x200000ffffe6b231 */ /* 0x000fe40000340933 */
[----:B--2---:R-:W-:Y:S05]  /*158b0*/  @!P5 HFMA2.BF16_V2 R123, -RZ.H0_H0, RZ.H0_H0, -R63.H0_H0 ;  /* 0x200000ffff7bd231 */ /* 0x004fea000034093f */
[----:B------:R-:W-:Y:S01]  /*158c0*/  PRMT R122, R123, 0x7610, R122 ;  /* 0x000076107b7a7816 */ /* 0x000fe2000000007a */
[----:B------:R-:W-:Y:S03]  /*158d0*/  @!P5 STL.S16 [R1], R123 ;  /* 0x0000007b0100d387 */ /* 0x000fe60000100600 */
[----:B------:R-:W-:Y:S01]  /*158e0*/  @!P5 PRMT R63, R122, 0x5410, RZ ;  /* 0x000054107a3fd816 */ /* 0x000fe200000000ff */
[----:B------:R1:W2:Y:S01]  /*158f0*/  LDL.S16 R162, [R1+0x34] ;  /* 0x0000340001a27983 */ /* 0x0002a20000100600 */
[----:B------:R-:W-:Y:S02]  /*15900*/  ISETP.LE.U32.AND P5, PT, R72, UR16, PT ;  /* 0x0000001048007c0c */ /* 0x000fe4000bfa3070 */
[----:B------:R-:W-:Y:S01]  /*15910*/  PRMT R72, R65, 0x5410, R64 ;  /* 0x0000541041487816 */ /* 0x000fe20000000040 */
[----:B------:R1:W3:Y:S01]  /*15920*/  LDL.S16 R147, [R1+0x4c] ;  /* 0x00004c0001937983 */ /* 0x0002e20000100600 */
[----:B------:R-:W-:Y:S02]  /*15930*/  @!P2 PRMT R65, R244, 0x5410, RZ ;  /* 0x00005410f441a816 */ /* 0x000fe400000000ff */
[----:B------:R-:W-:Y:S01]  /*15940*/  ISETP.LE.U32.AND P2, PT, R69, UR16, PT ;  /* 0x0000001045007c0c */ /* 0x000fe2000bf43070 */
[----:B------:R1:W4:Y:S01]  /*15950*/  LDL.S16 R146, [R1+0x3c] ;  /* 0x00003c0001927983 */ /* 0x0003220000100600 */
[----:B------:R-:W-:Y:S02]  /*15960*/  LOP3.LUT R69, R71, 0xffff, RZ, 0xc0, !PT ;  /* 0x0000ffff47457812 */ /* 0x000fe400078ec0ff */
[----:B------:R-:W-:Y:S01]  /*15970*/  @!P0 PRMT R64, R243, 0x5410, RZ ;  /* 0x00005410f3408816 */ /* 0x000fe200000000ff */
[----:B------:R-:W-:Y:S01]  /*15980*/  STG.E.U16 [R172.64+0xa0], R63 ;  /* 0x0000a03fac007986 */ /* 0x000fe2000c10151a */
[----:B------:R-:W-:Y:S02]  /*15990*/  ISETP.LE.U32.AND P0, PT, R69, UR16, PT ;  /* 0x0000001045007c0c */ /* 0x000fe4000bf03070 */
[--C-:B------:R-:W-:Y:S01]  /*159a0*/  SHF.R.U32.HI R69, RZ, 0x10, R134.reuse ;  /* 0x00000010ff457819 */ /* 0x100fe20000011686 */
[----:B------:R-:W-:Y:S01]  /*159b0*/  STG.E.U16 [R188.64+0xa0], R65 ;  /* 0x0000a041bc007986 */ /* 0x000fe2000c10151a */
[----:B------:R-:W-:Y:S02]  /*159c0*/  SHF.R.U32.HI R71, RZ, 0x18, R134 ;  /* 0x00000018ff477819 */ /* 0x000fe40000011686 */
[----:B------:R-:W-:Y:S01]  /*159d0*/  LOP3.LUT R53, R69, 0xff, RZ, 0xc0, !PT ;  /* 0x000000ff45357812 */ /* 0x000fe200078ec0ff */
[----:B------:R-:W-:Y:S01]  /*159e0*/  @!P2 HFMA2.BF16_V2 R235, -RZ.H0_H0, RZ.H0_H0, -R54.H0_H0 ;  /* 0x200000ffffeba231 */ /* 0x000fe20000340936 */
[----:B------:R-:W-:Y:S01]  /*159f0*/  PRMT R69, R57, 0x5410, R55 ;  /* 0x0000541039457816 */ /* 0x000fe20000000037 */
[----:B------:R-:W-:Y:S01]  /*15a00*/  STG.E.U16 [R188.64+0xa2], R64 ;  /* 0x0000a240bc007986 */ /* 0x000fe2000c10151a */
[----:B------:R-:W-:Y:S02]  /*15a10*/  @!P4 PRMT R57, R237, 0x5410, RZ ;  /* 0x00005410ed39c816 */ /* 0x000fe400000000ff */
        /* <DEDUP_REMOVED lines=8> */
[----:B------:R1:W-:Y:S01]  /*15aa0*/  STG.E.U16 [R110.64+0xa0], R55 ;  /* 0x0000a0376e007986 */ /* 0x0003e2000c10151a */
[----:B------:R-:W-:Y:S02]  /*15ab0*/  PRMT R68, R54, 0x5410, R53 ;  /* 0x0000541036447816 */ /* 0x000fe40000000035 */
[----:B------:R-:W-:Y:S02]  /*15ac0*/  @!P2 PRMT R54, R235, 0x5410, RZ ;  /* 0x00005410eb36a816 */ /* 0x000fe400000000ff */
[----:B------:R-:W-:Y:S02]  /*15ad0*/  ISETP.LE.U32.AND P2, PT, R71, UR16, PT ;  /* 0x0000001047007c0c */ /* 0x000fe4000bf43070 */
[----:B------:R-:W-:Y:S01]  /*15ae0*/  LOP3.LUT R71, R142, 0xffff, RZ, 0xc0, !PT ;  /* 0x0000ffff8e477812 */ /* 0x000fe200078ec0ff */
[----:B------:R1:W-:Y:S01]  /*15af0*/  STG.E.U16 [R108.64+0xa0], R54 ;  /* 0x0000a0366c007986 */ /* 0x0003e2000c10151a */
[----:B------:R-:W-:Y:S02]  /*15b00*/  @!P5 PRMT R53, R232, 0x5410, RZ ;  /* 0x00005410e835d816 */ /* 0x000fe400000000ff */
[----:B------:R-:W-:Y:S03]  /*15b10*/  SHF.R.U32.HI R71, RZ, 0x8, R71 ;  /* 0x00000008ff477819 */ /* 0x000fe60000011647 */
[----:B------:R1:W-:Y:S01]  /*15b20*/  STG.E.U16 [R108.64+0xa2], R53 ;  /* 0x0000a2356c007986 */ /* 0x0003e2000c10151a */
[----:B------:R-:W-:Y:S04]  /*15b30*/  LOP3.LUT R71, R71, 0xffff, RZ, 0xc0, !PT ;  /* 0x0000ffff47477812 */ /* 0x000fe800078ec0ff */
[----:B------:R-:W-:Y:S02]  /*15b40*/  ISETP.LE.U32.AND P5, PT, R71, UR16, PT ;  /* 0x0000001047007c0c */ /* 0x000fe4000bfa3070 */
[----:B------:R-:W-:Y:S02]  /*15b50*/  PRMT R71, R51, 0x5410, R50 ;  /* 0x0000541033477816 */ /* 0x000fe40000000032 */
[----:B------:R-:W-:Y:S02]  /*15b60*/  @!P3 PRMT R51, R230, 0x5410, RZ ;  /* 0x00005410e633b816 */ /* 0x000fe400000000ff */
[----:B------:R-:W-:Y:S02]  /*15b70*/  ISETP.LE.U32.AND P3, PT, R106, UR16, PT ;  /* 0x000000106a007c0c */ /* 0x000fe4000bf63070 */
[----:B------:R-:W-:Y:S01]  /*15b80*/  @!P0 PRMT R50, R229, 0x5410, RZ ;  /* 0x00005410e5328816 */ /* 0x000fe200000000ff */
[----:B------:R2:W4:Y:S01]  /*15b90*/  LDL.S16 R106, [R1+0x24] ;  /* 0x00002400016a7983 */ /* 0x0005220000100600 */
[----:B------:R-:W-:Y:S01]  /*15ba0*/  ISETP.LE.U32.AND P0, PT, R70, UR16, PT ;  /* 0x0000001046007c0c */ /* 0x000fe2000bf03070 */
[----:B------:R-:W-:Y:S01]  /*15bb0*/  IMAD.U32 R70, RZ, RZ, UR21 ;  /* 0x00000015ff467e24 */ /* 0x000fe2000f8e00ff */
[----:B-1----:R-:W-:Y:S01]  /*15bc0*/  PRMT R55, R119, 0x7610, R55 ;  /* 0x0000761077377816 */ /* 0x002fe20000000037 */
[----:B------:R-:W-:Y:S03]  /*15bd0*/  STG.E.U16 [R172.64+0xb0], R51 ;  /* 0x0000b033ac007986 */ /* 0x000fe6000c10151a */
[----:B------:R-:W-:Y:S01]  /*15be0*/  LOP3.LUT R70, R163, UR28, R70, 0x96, !PT ;  /* 0x0000001ca3467c12 */ /* 0x000fe2000f8e9646 */
[----:B------:R1:W-:Y:S01]  /*15bf0*/  STG.E.U16 [R172.64+0xb2], R50 ;  /* 0x0000b232ac007986 */ /* 0x0003e2000c10151a */
[----:B------:R-:W-:Y:S03]  /*15c00*/  PRMT R54, R119, 0x7632, R54 ;  /* 0x0000763277367816 */ /* 0x000fe60000000036 */
[----:B------:R-:W-:Y:S05]  /*15c10*/  IMAD.WIDE.U32 R124, R70, -0x326172a9, RZ ;  /* 0xcd9e8d57467c7825 */ /* 0x000fea00078e00ff */
[----:B------:R-:W-:Y:S02]  /*15c20*/  LOP3.LUT R66, R125, UR23, R208, 0x96, !PT ;  /* 0x000000177d427c12 */ /* 0x000fe4000f8e96d0 */
[----:B------:R-:W-:Y:S02]  /*15c30*/  LOP3.LUT R58, R151, UR25, R124, 0x96, !PT ;  /* 0x00000019973a7c12 */ /* 0x000fe4000f8e967c */
[----:B------:R-:W-:Y:S01]  /*15c40*/  LOP3.LUT R53, R125, UR23, R160, 0x96, !PT ;  /* 0x000000177d357c12 */ /* 0x000fe2000f8e96a0 */
[----:B------:R-:W-:Y:S04]  /*15c50*/  IMAD.WIDE.U32 R66, R66, -0x2daee0ad, RZ ;  /* 0xd2511f5342427825 */ /* 0x000fe800078e00ff */
[----:B------:R-:W-:Y:S01]  /*15c60*/  IMAD.WIDE.U32 R132, R58, -0x2daee0ad, RZ ;  /* 0xd2511f533a847825 */ /* 0x000fe200078e00ff */
[----:B------:R-:W-:Y:S02]  /*15c70*/  LOP3.LUT R59, R67, UR22, R170, 0x96, !PT ;  /* 0x00000016433b7c12 */ /* 0x000fe4000f8e96aa */
[----:B------:R-:W-:Y:S02]  /*15c80*/  PRMT R67, R55, 0x5410, R54 ;  /* 0x0000541037437816 */ /* 0x000fe40000000036 */
[----:B------:R-:W-:Y:S01]  /*15c90*/  LOP3.LUT R58, R133, UR18, R66, 0x96, !PT ;  /* 0x00000012853a7c12 */ /* 0x000fe2000f8e9642 */
[----:B------:R-:W-:Y:S01]  /*15ca0*/  IMAD.WIDE.U32 R122, R59, -0x326172a9, RZ ;  /* 0xcd9e8d573b7a7825 */ /* 0x000fe200078e00ff */
[----:B-1----:R-:W-:Y:S03]  /*15cb0*/  PRMT R50, R117, 0x7632, R50 ;  /* 0x0000763275327816 */ /* 0x002fe60000000032 */
[----:B------:R-:W-:Y:S01]  /*15cc0*/  IMAD.WIDE.U32 R62, R58, -0x326172a9, RZ ;  /* 0xcd9e8d573a3e7825 */ /* 0x000fe200078e00ff */
[----:B------:R-:W-:Y:S02]  /*15cd0*/  LOP3.LUT R59, R123, UR19, R150, 0x96, !PT ;  /* 0x000000137b3b7c12 */ /* 0x000fe4000f8e9696 */
[----:B------:R-:W-:Y:S02]  /*15ce0*/  PRMT R58, R121, 0x7610, R58 ;  /* 0x00007610793a7816 */ /* 0x000fe4000000003a */
[----:B------:R-:W-:Y:S01]  /*15cf0*/  LOP3.LUT R122, R63, UR14, R122, 0x96, !PT ;  /* 0x0000000e3f7a7c12 */ /* 0x000fe2000f8e967a */
[----:B------:R-:W-:Y:S01]  /*15d00*/  IMAD.WIDE.U32 R126, R59, -0x2daee0ad, RZ ;  /* 0xd2511f533b7e7825 */ /* 0x000fe200078e00ff */
[----:B------:R-:W-:Y:S03]  /*15d10*/  PRMT R59, R121, 0x7632, R59 ;  /* 0x00007632793b7816 */ /* 0x000fe6000000003b */
[----:B------:R-:W-:Y:S01]  /*15d20*/  IMAD.WIDE.U32 R122, R122, -0x2daee0ad, RZ ;  /* 0xd2511f537a7a7825 */ /* 0x000fe200078e00ff */
[----:B------:R-:W-:Y:S02]  /*15d30*/  PRMT R70, R58, 0x5410, R59 ;  /* 0x000054103a467816 */ /* 0x000fe4000000003b */
[----:B------:R-:W-:Y:S02]  /*15d40*/  LOP3.LUT R132, R127, UR13, R132, 0x96, !PT ;  /* 0x0000000d7f847c12 */ /* 0x000fe4000f8e9684 */
[----:B------:R-:W-:Y:S03]  /*15d50*/  LOP3.LUT R126, R123, UR9, R126, 0x96, !PT ;  /* 0x000000097b7e7c12 */ /* 0x000fe6000f8e967e */
[----:B------:R-:W-:Y:S04]  /*15d60*/  IMAD.WIDE.U32 R132, R132, -0x326172a9, RZ ;  /* 0xcd9e8d5784847825 */ /* 0x000fe800078e00ff */
[----:B------:R-:W-:Y:S01]  /*15d70*/  IMAD.WIDE.U32 R126, R126, -0x326172a9, RZ ;  /* 0xcd9e8d577e7e7825 */ /* 0x000fe200078e00ff */
[----:B------:R-:W-:Y:S04]  /*15d80*/  LOP3.LUT R62, R133, UR10, R62, 0x96, !PT ;  /* 0x0000000a853e7c12 */ /* 0x000fe8000f8e963e */
[----:B------:R-:W-:Y:S04]  /*15d90*/  LOP3.LUT R60, R127, UR4, R132, 0x96, !PT ;  /* 0x000000047f3c7c12 */ /* 0x000fe8000f8e9684 */
[----:B------:R-:W-:Y:S01]  /*15da0*/  LOP3.LUT R57, R60, 0xff, RZ, 0xc0, !PT ;  /* 0x000000ff3c397812 */ /* 0x000fe200078ec0ff */
[----:B--2---:R-:W-:Y:S02]  /*15db0*/  @!P4 HFMA2.BF16_V2 R162, -RZ.H0_H0, RZ.H0_H0, -R58.H0_H0 ;  /* 0x200000ffffa2c231 */ /* 0x004fe4000034093a */
[----:B---3--:R-:W-:Y:S03]  /*15dc0*/  @!P6 HFMA2.BF16_V2 R147, -RZ.H0_H0, RZ.H0_H0, -R59.H0_H0 ;  /* 0x200000ffff93e231 */ /* 0x008fe6000034093b */
[----:B------:R-:W-:Y:S01]  /*15dd0*/  PRMT R66, R162, 0x7610, R66 ;  /* 0x00007610a2427816 */ /* 0x000fe20000000042 */
[----:B------:R-:W-:Y:S01]  /*15de0*/  @!P4 STL.S16 [R1+0x34], R162 ;  /* 0x000034a20100c387 */ /* 0x000fe20000100600 */
[----:B----4-:R-:W-:Y:S02]  /*15df0*/  @!P2 HFMA2.BF16_V2 R146, -RZ.H0_H0, RZ.H0_H0, -R55.H0_H0 ;  /* 0x200000ffff92a231 */ /* 0x010fe40000340937 */
[----:B------:R-:W-:Y:S01]  /*15e00*/  @!P4 PRMT R58, R66, 0x5410, RZ ;  /* 0x00005410423ac816 */ /* 0x000fe200000000ff */
[----:B------:R-:W-:Y:S01]  /*15e10*/  @!P6 STL.S16 [R1+0x4c], R147 ;  /* 0x00004c930100e387 */ /* 0x000fe20000100600 */
[----:B------:R-:W-:Y:S02]  /*15e20*/  ISETP.LE.U32.AND P4, PT, R57, UR16, PT ;  /* 0x0000001039007c0c */ /* 0x000fe4000bf83070 */
[----:B------:R-:W-:Y:S01]  /*15e30*/  LOP3.LUT R57, R60, 0xffff, RZ, 0xc0, !PT ;  /* 0x0000ffff3c397812 */ /* 0x000fe200078ec0ff */
[----:B------:R1:W-:Y:S01]  /*15e40*/  @!P2 STL.S16 [R1+0x3c], R146 ;  /* 0x00003c920100a387 */ /* 0x0003e20000100600 */
[----:B------:R-:W-:Y:S02]  /*15e50*/  PRMT R65, R147, 0x7610, R65 ;  /* 0x0000761093417816 */ /* 0x000fe40000000041 */
[----:B------:R-:W-:Y:S01]  /*15e60*/  SHF.R.U32.HI R57, RZ, 0x8, R57 ;  /* 0x00000008ff397819 */ /* 0x000fe20000011639 */
[----:B------:R2:W3:Y:S01]  /*15e70*/  LDL.S16 R66, [R1+0x38] ;  /* 0x0000380001427983 */ /* 0x0004e20000100600 */
[----:B------:R-:W-:Y:S02]  /*15e80*/  PRMT R64, R146, 0x7610, R64 ;  /* 0x0000761092407816 */ /* 0x000fe40000000040 */
[----:B------:R-:W-:Y:S01]  /*15e90*/  LOP3.LUT R57, R57, 0xffff, RZ, 0xc0, !PT ;  /* 0x0000ffff39397812 */ /* 0x000fe200078ec0ff */
[----:B------:R-:W-:Y:S01]  /*15ea0*/  STG.E.U16 [R188.64+0xb0], R58 ;  /* 0x0000b03abc007986 */ /* 0x000fe2000c10151a */
[----:B------:R-:W-:Y:S02]  /*15eb0*/  @!P6 PRMT R59, R65, 0x5410, RZ ;  /* 0x00005410413be816 */ /* 0x000fe400000000ff */
[----:B------:R-:W-:Y:S02]  /*15ec0*/  ISETP.LE.U32.AND P6, PT, R57, UR16, PT ;  /* 0x0000001039007c0c */ /* 0x000fe4000bfc3070 */
[----:B------:R-:W-:Y:S01]  /*15ed0*/  SHF.R.U32.HI R57, RZ, 0x18, R60 ;  /* 0x00000018ff397819 */ /* 0x000fe2000001163c */
[----:B------:R-:W-:Y:S01]  /*15ee0*/  STG.E.U16 [R188.64+0xb2], R59 ;  /* 0x0000b23bbc007986 */ /* 0x000fe2000c10151a */
[----:B------:R-:W-:Y:S01]  /*15ef0*/  @!P2 PRMT R55, R64, 0x5410, RZ ;  /* 0x000054104037a816 */ /* 0x000fe200000000ff */
[----:B------:R-:W-:Y:S01]  /*15f00*/  IMAD.WIDE.U32 R64, R53, -0x2daee0ad, RZ ;  /* 0xd2511f5335407825 */ /* 0x000fe200078e00ff */
[----:B------:R-:W-:Y:S02]  /*15f10*/  ISETP.LE.U32.AND P2, PT, R57, UR16, PT ;  /* 0x0000001039007c0c */ /* 0x000fe4000bf43070 */
[----:B------:R-:W-:Y:S01]  /*15f20*/  LOP3.LUT R57, R141, UR25, R124, 0x96, !PT ;  /* 0x000000198d397c12 */ /* 0x000fe2000f8e967c */
[----:B------:R4:W-:Y:S01]  /*15f30*/  STG.E.U16 [R110.64+0xae], R55 ;  /* 0x0000ae376e007986 */ /* 0x0009e2000c10151a */
[----:B------:R-:W-:Y:S02]  /*15f40*/  LOP3.LUT R53, R65, UR22, R148, 0x96, !PT ;  /* 0x0000001641357c12 */ /* 0x000fe4000f8e9694 */
[----:B------:R-:W-:Y:S01]  /*15f50*/  SHF.R.U32.HI R60, RZ, 0x10, R60 ;  /* 0x00000010ff3c7819 */ /* 0x000fe2000001163c */
[----:B-1----:R-:W-:Y:S03]  /*15f60*/  IMAD.WIDE.U32 R146, R57, -0x2daee0ad, RZ ;  /* 0xd2511f5339927825 */ /* 0x002fe600078e00ff */
[----:B------:R-:W-:Y:S01]  /*15f70*/  LOP3.LUT R60, R60, 0xff, RZ, 0xc0, !PT ;  /* 0x000000ff3c3c7812 */ /* 0x000fe200078ec0ff */
[----:B------:R-:W-:Y:S01]  /*15f80*/  IMAD.WIDE.U32 R124, R53, -0x326172a9, RZ ;  /* 0xcd9e8d57357c7825 */ /* 0x000fe200078e00ff */
[----:B------:R-:W-:Y:S04]  /*15f90*/  LOP3.LUT R51, R147, UR18, R64, 0x96, !PT ;  /* 0x0000001293337c12 */ /* 0x000fe8000f8e9640 */
[----:B------:R-:W-:Y:S05]  /*15fa0*/  LOP3.LUT R140, R125, UR19, R140, 0x96, !PT ;  /* 0x000000137d8c7c12 */ /* 0x000fea000f8e968c */
[----:B------:R-:W-:Y:S05]  /*15fb0*/  IMAD.WIDE.U32 R140, R140, -0x2daee0ad, RZ ;  /* 0xd2511f538c8c7825 */ /* 0x000fea00078e00ff */
[----:B------:R-:W-:Y:S02]  /*15fc0*/  LOP3.LUT R146, R141, UR13, R146, 0x96, !PT ;  /* 0x0000000d8d927c12 */ /* 0x000fe4000f8e9692 */
[----:B----4-:R-:W-:Y:S01]  /*15fd0*/  PRMT R55, R120, 0x7610, R55 ;  /* 0x0000761078377816 */ /* 0x010fe20000000037 */
[----:B------:R-:W-:Y:S02]  /*15fe0*/  @!P5 HFMA2.BF16_V2 R106, -RZ.H0_H0, RZ.H0_H0, -R54.H0_H0 ;  /* 0x200000ffff6ad231 */ /* 0x000fe40000340936 */
[----:B------:R-:W-:Y:S03]  /*15ff0*/  IMAD.WIDE.U32 R146, R146, -0x326172a9, RZ ;  /* 0xcd9e8d5792927825 */ /* 0x000fe600078e00ff */
[----:B------:R-:W-:Y:S01]  /*16000*/  PRMT R61, R106, 0x7610, R61 ;  /* 0x000076106a3d7816 */ /* 0x000fe2000000003d */
[----:B------:R1:W-:Y:S03]  /*16010*/  @!P5 STL.S16 [R1+0x24], R106 ;  /* 0x0000246a0100d387 */ /* 0x0003e60000100600 */
[----:B------:R-:W-:Y:S01]  /*16020*/  @!P5 PRMT R54, R61, 0x5410, RZ ;  /* 0x000054103d36d816 */ /* 0x000fe200000000ff */
[----:B------:R2:W4:Y:S01]  /*16030*/  LDL.S16 R160, [R1+0x50] ;  /* 0x0000500001a07983 */ /* 0x0005220000100600 */
[----:B------:R-:W-:Y:S01]  /*16040*/  ISETP.LE.U32.AND P5, PT, R60, UR16, PT ;  /* 0x000000103c007c0c */ /* 0x000fe2000bfa3070 */
[----:B------:R-:W-:Y:S01]  /*16050*/  IMAD.WIDE.U32 R60, R51, -0x326172a9, RZ ;  /* 0xcd9e8d57333c7825 */ /* 0x000fe200078e00ff */
[----:B------:R-:W-:Y:S01]  /*16060*/  PRMT R51, R117, 0x7610, R51 ;  /* 0x0000761075337816 */ /* 0x000fe20000000033 */
[----:B------:R2:W2:Y:S03]  /*16070*/  LDL.S16 R149, [R1+0x54] ;  /* 0x0000540001957983 */ /* 0x0004a60000100600 */
[----:B------:R-:W-:Y:S01]  /*16080*/  LOP3.LUT R124, R61, UR14, R124, 0x96, !PT ;  /* 0x0000000e3d7c7c12 */ /* 0x000fe2000f8e967c */
[----:B------:R2:W2:Y:S04]  /*16090*/  LDL.S16 R148, [R1+0x48] ;  /* 0x0000480001947983 */ /* 0x0004a80000100600 */
[----:B------:R2:W2:Y:S01]  /*160a0*/  LDL.S16 R121, [R1+0x30] ;  /* 0x0000300001797983 */ /* 0x0004a20000100600 */
[----:B------:R-:W-:Y:S03]  /*160b0*/  IMAD.WIDE.U32 R124, R124, -0x2daee0ad, RZ ;  /* 0xd2511f537c7c7825 */ /* 0x000fe600078e00ff */
[----:B------:R2:W2:Y:S02]  /*160c0*/  LDL.S16 R119, [R1+0x2c] ;  /* 0x00002c0001777983 */ /* 0x0004a40000100600 */
[----:B------:R-:W-:Y:S02]  /*160d0*/  LOP3.LUT R140, R125, UR9, R140, 0x96, !PT ;  /* 0x000000097d8c7c12 */ /* 0x000fe4000f8e968c */
[----:B------:R-:W-:Y:S01]  /*160e0*/  STG.E.U16 [R110.64+0xb0], R54 ;  /* 0x0000b0366e007986 */ /* 0x000fe2000c10151a */
[----:B-1----:R-:W-:Y:S02]  /*160f0*/  LOP3.LUT R106, R147, UR10, R60, 0x96, !PT ;  /* 0x0000000a936a7c12 */ /* 0x002fe4000f8e963c */
[----:B------:R-:W-:Y:S05]  /*16100*/  IMAD.WIDE.U32 R140, R140, -0x326172a9, RZ ;  /* 0xcd9e8d578c8c7825 */ /* 0x000fea00078e00ff */
[----:B------:R-:W-:Y:S01]  /*16110*/  LOP3.LUT R57, R141, UR4, R146, 0x96, !PT ;  /* 0x000000048d397c12 */ /* 0x000fe2000f8e9692 */
[----:B------:R-:W-:Y:S03]  /*16120*/  UIADD3 UR4, UR20, 0x3c6ef372, URZ ;  /* 0x3c6ef37214047890 */ /* 0x000fe6000fffe03f */
[----:B------:R-:W-:Y:S03]  /*16130*/  LOP3.LUT R53, R57, 0xff, RZ, 0xc0, !PT ;  /* 0x000000ff39357812 */ /* 0x000fe600078ec0ff */
[----:B------:R-:W-:Y:S01]  /*16140*/  LOP3.LUT R192, R151, UR4, R192, 0x96, !PT ;  /* 0x0000000497c07c12 */ /* 0x000fe2000f8e96c0 */
[----:B------:R-:W-:Y:S06]  /*16150*/  UIADD3 UR4, UR21, 0x646e171e, URZ ;  /* 0x646e171e15047890 */ /* 0x000fec000fffe03f */
[----:B------:R-:W-:Y:S02]  /*16160*/  LOP3.LUT R182, R185, UR4, R182, 0x96, !PT ;  /* 0x00000004b9b67c12 */ /* 0x000fe4000f8e96b6 */
[----:B------:R-:W-:Y:S02]  /*16170*/  LOP3.LUT R136, R155, UR4, R136, 0x96, !PT ;  /* 0x000000049b887c12 */ /* 0x000fe4000f8e9688 */
[----:B------:R-:W-:Y:S02]  /*16180*/  LOP3.LUT R138, R159, UR4, R138, 0x96, !PT ;  /* 0x000000049f8a7c12 */ /* 0x000fe4000f8e968a */
[----:B------:R-:W-:Y:S02]  /*16190*/  LOP3.LUT R128, R135, UR4, R128, 0x96, !PT ;  /* 0x0000000487807c12 */ /* 0x000fe4000f8e9680 */
[----:B------:R-:W-:Y:S01]  /*161a0*/  LOP3.LUT R130, R143, UR4, R130, 0x96, !PT ;  /* 0x000000048f827c12 */ /* 0x000fe2000f8e9682 */
[----:B---3--:R-:W-:Y:S05]  /*161b0*/  @!P3 HFMA2.BF16_V2 R66, -RZ.H0_H0, RZ.H0_H0, -R51.H0_H0 ;  /* 0x200000ffff42b231 */ /* 0x008fea0000340933 */
[----:B------:R-:W-:Y:S01]  /*161c0*/  PRMT R60, R66, 0x7610, R60 ;  /* 0x00007610423c7816 */ /* 0x000fe2000000003c */
[----:B------:R1:W-:Y:S02]  /*161d0*/  @!P3 STL.S16 [R1+0x38], R66 ;  /* 0x000038420100b387 */ /* 0x0003e40000100600 */
[----:B-1----:R-:W-:Y:S02]  /*161e0*/  PRMT R66, R51, 0x5410, R50 ;  /* 0x0000541033427816 */ /* 0x002fe40000000032 */
[----:B------:R-:W-:Y:S02]  /*161f0*/  @!P3 PRMT R51, R60, 0x5410, RZ ;  /* 0x000054103c33b816 */ /* 0x000fe400000000ff */
[----:B------:R-:W-:Y:S02]  /*16200*/  ISETP.LE.U32.AND P3, PT, R53, UR16, PT ;  /* 0x0000001035007c0c */ /* 0x000fe4000bf63070 */
[----:B------:R-:W-:Y:S01]  /*16210*/  LOP3.LUT R53, R57, 0xffff, RZ, 0xc0, !PT ;  /* 0x0000ffff39357812 */ /* 0x000fe200078ec0ff */
[----:B------:R1:W-:Y:S03]  /*16220*/  STG.E.U16 [R108.64+0xb0], R51 ;  /* 0x0000b0336c007986 */ /* 0x0003e6000c10151a */
[--C-:B------:R-:W-:Y:S02]  /*16230*/  SHF.R.U32.HI R54, RZ, 0x8, R53.reuse ;  /* 0x00000008ff367819 */ /* 0x100fe40000011635 */
[----:B------:R-:W-:Y:S02]  /*16240*/  PRMT R53, R120, 0x7632, R53 ;  /* 0x0000763278357816 */ /* 0x000fe40000000035 */
[----:B------:R-:W-:Y:S01]  /*16250*/  LOP3.LUT R54, R54, 0xffff, RZ, 0xc0, !PT ;  /* 0x0000ffff36367812 */ /* 0x000fe200078ec0ff */
[----:B------:R-:W3:Y:S01]  /*16260*/  LDC.U8 R120, c[0x0][0x2d8] ;  /* 0x0000b600ff787b82 */ /* 0x000ee20000000000 */
[----:B------:R-:W-:Y:S01]  /*16270*/  PRMT R65, R55, 0x5410, R53 ;  /* 0x0000541037417816 */ /* 0x000fe20000000035 */
[----:B----4-:R-:W-:Y:S02]  /*16280*/  @!P0 HFMA2.BF16_V2 R160, -RZ.H0_H0, RZ.H0_H0, -R50.H0_H0 ;  /* 0x200000ffffa08231 */ /* 0x010fe40000340932 */
[----:B--2---:R-:W-:Y:S03]  /*16290*/  @!P4 HFMA2.BF16_V2 R149, -RZ.H0_H0, RZ.H0_H0, -R55.H0_H0 ;  /* 0x200000ffff95c231 */ /* 0x004fe60000340937 */
[----:B------:R-:W-:Y:S01]  /*162a0*/  PRMT R59, R160, 0x7610, R59 ;  /* 0x00007610a03b7816 */ /* 0x000fe2000000003b */
[----:B------:R-:W-:Y:S01]  /*162b0*/  @!P0 STL.S16 [R1+0x50], R160 ;  /* 0x000050a001008387 */ /* 0x000fe20000100600 */
[----:B------:R-:W-:Y:S02]  /*162c0*/  @!P6 HFMA2.BF16_V2 R148, -RZ.H0_H0, RZ.H0_H0, -R53.H0_H0 ;  /* 0x200000ffff94e231 */ /* 0x000fe40000340935 */
[----:B------:R-:W-:Y:S01]  /*162d0*/  @!P0 PRMT R50, R59, 0x5410, RZ ;  /* 0x000054103b328816 */ /* 0x000fe200000000ff */
[----:B------:R-:W-:Y:S01]  /*162e0*/  @!P4 STL.S16 [R1+0x54], R149 ;  /* 0x000054950100c387 */ /* 0x000fe20000100600 */
[----:B------:R-:W-:Y:S02]  /*162f0*/  PRMT R117, R149, 0x7610, R117 ;  /* 0x0000761095757816 */ /* 0x000fe40000000075 */
[----:B------:R-:W-:Y:S01]  /*16300*/  PRMT R64, R148, 0x7610, R64 ;  /* 0x0000761094407816 */ /* 0x000fe20000000040 */
[----:B------:R2:W4:Y:S01]  /*16310*/  LDL.S16 R60, [R1+0x14] ;  /* 0x00001400013c7983 */ /* 0x0005220000100600 */
[----:B------:R-:W-:Y:S02]  /*16320*/  @!P4 PRMT R55, R117, 0x5410, RZ ;  /* 0x000054107537c816 */ /* 0x000fe400000000ff */
[----:B------:R-:W-:Y:S01]  /*16330*/  @!P6 PRMT R53, R64, 0x5410, RZ ;  /* 0x000054104035e816 */ /* 0x000fe200000000ff */
[----:B------:R2:W2:Y:S01]  /*16340*/  LDL.S16 R59, [R1+0x10] ;  /* 0x00001000013b7983 */ /* 0x0004a20000100600 */
[----:B------:R-:W-:Y:S02]  /*16350*/  ISETP.LE.U32.AND P0, PT, R54, UR16, PT ;  /* 0x0000001036007c0c */ /* 0x000fe4000bf03070 */
[--C-:B------:R-:W-:Y:S01]  /*16360*/  SHF.R.U32.HI R54, RZ, 0x18, R57.reuse ;  /* 0x00000018ff367819 */ /* 0x100fe20000011639 */
[----:B------:R3:W-:Y:S01]  /*16370*/  STG.E.U16 [R108.64+0xb2], R50 ;  /* 0x0000b2326c007986 */ /* 0x0007e2000c10151a */
[----:B-1----:R-:W-:Y:S02]  /*16380*/  LOP3.LUT R51, R126, 0xff, RZ, 0xc0, !PT ;  /* 0x000000ff7e337812 */ /* 0x002fe400078ec0ff */
[----:B------:R-:W-:Y:S01]  /*16390*/  ISETP.LE.U32.AND P4, PT, R54, UR16, PT ;  /* 0x0000001036007c0c */ /* 0x000fe2000bf83070 */
[----:B------:R1:W-:Y:S01]  /*163a0*/  STG.E.U16 [R172.64+0xc2], R53 ;  /* 0x0000c235ac007986 */ /* 0x0003e2000c10151a */
[----:B------:R-:W-:Y:S02]  /*163b0*/  PRMT R54, R118, 0x7632, R54 ;  /* 0x0000763276367816 */ /* 0x000fe40000000036 */
[----:B------:R-:W-:Y:S01]  /*163c0*/  SHF.R.U32.HI R57, RZ, 0x10, R57 ;  /* 0x00000010ff397819 */ /* 0x000fe20000011639 */
[----:B------:R1:W-:Y:S02]  /*163d0*/  STG.E.U16 [R172.64+0xc0], R55 ;  /* 0x0000c037ac007986 */ /* 0x0003e4000c10151a */
[----:B------:R-:W-:Y:S02]  /*163e0*/  @!P2 HFMA2.BF16_V2 R119, -RZ.H0_H0, RZ.H0_H0, -R54.H0_H0 ;  /* 0x200000ffff77a231 */ /* 0x000fe40000340936 */
[----:B------:R-:W-:Y:S01]  /*163f0*/  @!P6 STL.S16 [R1+0x48], R148 ;  /* 0x000048940100e387 */ /* 0x000fe20000100600 */
[----:B------:R-:W-:Y:S02]  /*16400*/  ISETP.LE.U32.AND P6, PT, R51, UR16, PT ;  /* 0x0000001033007c0c */ /* 0x000fe4000bfc3070 */
[----:B------:R-:W-:Y:S02]  /*16410*/  LOP3.LUT R51, R126, 0xffff, RZ, 0xc0, !PT ;  /* 0x0000ffff7e337812 */ /* 0x000fe400078ec0ff */
[----:B------:R-:W-:Y:S02]  /*16420*/  PRMT R61, R119, 0x7610, R61 ;  /* 0x00007610773d7816 */ /* 0x000fe4000000003d */
[----:B------:R-:W-:Y:S02]  /*16430*/  SHF.R.U32.HI R51, RZ, 0x8, R51 ;  /* 0x00000008ff337819 */ /* 0x000fe40000011633 */
[----:B---3--:R-:W-:Y:S04]  /*16440*/  PRMT R50, R118, 0x7610, R50 ;  /* 0x0000761076327816 */ /* 0x008fe80000000032 */
[----:B------:R-:W-:Y:S01]  /*16450*/  PRMT R64, R50, 0x5410, R54 ;  /* 0x0000541032407816 */ /* 0x000fe20000000036 */
[----:B------:R-:W-:Y:S01]  /*16460*/  @!P5 HFMA2.BF16_V2 R121, -RZ.H0_H0, RZ.H0_H0, -R50.H0_H0 ;  /* 0x200000ffff79d231 */ /* 0x000fe20000340932 */
[----:B-1----:R-:W-:Y:S02]  /*16470*/  LOP3.LUT R53, R51, 0xffff, RZ, 0xc0, !PT ;  /* 0x0000ffff33357812 */ /* 0x002fe400078ec0ff */
[C---:B------:R-:W-:Y:S02]  /*16480*/  PRMT R51, R116.reuse, 0x7610, R51 ;  /* 0x0000761074337816 */ /* 0x040fe40000000033 */
[----:B------:R-:W-:Y:S01]  /*16490*/  PRMT R63, R121, 0x7610, R63 ;  /* 0x00007610793f7816 */ /* 0x000fe2000000003f */
[----:B------:R-:W-:Y:S01]  /*164a0*/  @!P5 STL.S16 [R1+0x30], R121 ;  /* 0x000030790100d387 */ /* 0x000fe20000100600 */
[----:B------:R-:W-:Y:S02]  /*164b0*/  LOP3.LUT R55, R57, 0xff, RZ, 0xc0, !PT ;  /* 0x000000ff39377812 */ /* 0x000fe400078ec0ff */
[----:B------:R-:W-:Y:S01]  /*164c0*/  @!P5 PRMT R50, R63, 0x5410, RZ ;  /* 0x000054103f32d816 */ /* 0x000fe200000000ff */
[----:B------:R1:W-:Y:S01]  /*164d0*/  @!P2 STL.S16 [R1+0x2c], R119 ;  /* 0x00002c770100a387 */ /* 0x0003e20000100600 */
[----:B------:R-:W-:Y:S02]  /*164e0*/  ISETP.LE.U32.AND P5, PT, R55, UR16, PT ;  /* 0x0000001037007c0c */ /* 0x000fe4000bfa3070 */
[----:B------:R-:W-:Y:S01]  /*164f0*/  PRMT R55, R116, 0x7632, R55 ;  /* 0x0000763274377816 */ /* 0x000fe20000000037 */
[----:B------:R3:W-:Y:S01]  /*16500*/  STG.E.U16 [R188.64+0xc0], R50 ;  /* 0x0000c032bc007986 */ /* 0x0007e2000c10151a */
[----:B------:R-:W-:Y:S02]  /*16510*/  @!P2 PRMT R54, R61, 0x5410, RZ ;  /* 0x000054103d36a816 */ /* 0x000fe400000000ff */
[----:B------:R-:W-:Y:S02]  /*16520*/  ISETP.LE.U32.AND P2, PT, R53, UR16, PT ;  /* 0x0000001035007c0c */ /* 0x000fe4000bf43070 */
[----:B------:R-:W-:Y:S01]  /*16530*/  SHF.R.U32.HI R53, RZ, 0x10, R126 ;  /* 0x00000010ff357819 */ /* 0x000fe2000001167e */
[----:B------:R3:W-:Y:S01]  /*16540*/  STG.E.U16 [R188.64+0xc2], R54 ;  /* 0x0000c236bc007986 */ /* 0x0007e2000c10151a */
[----:B------:R-:W-:Y:S02]  /*16550*/  PRMT R61, R51, 0x5410, R55 ;  /* 0x00005410333d7816 */ /* 0x000fe40000000037 */
[----:B------:R-:W-:Y:S01]  /*16560*/  LOP3.LUT R53, R53, 0xff, RZ, 0xc0, !PT ;  /* 0x000000ff35357812 */ /* 0x000fe200078ec0ff */
[----:B-1----:R-:W1:Y:S01]  /*16570*/  LDC.U8 R119, c[0x0][0x2d8] ;  /* 0x0000b600ff777b82 */ /* 0x002e620000000000 */
[----:B---3--:R-:W-:Y:S05]  /*16580*/  PRMT R50, R115, 0x7610, R50 ;  /* 0x0000761073327816 */ /* 0x008fea0000000032 */
[----:B------:R-:W-:Y:S01]  /*16590*/  @!P5 HFMA2.BF16_V2 R249, -RZ.H0_H0, RZ.H0_H0, -R50.H0_H0 ;  /* 0x200000fffff9d231 */ /* 0x000fe20000340932 */
[----:B------:R-:W-:Y:S04]  /*165a0*/  LOP3.LUT R54, R140, 0xffff, RZ, 0xc0, !PT ;  /* 0x0000ffff8c367812 */ /* 0x000fe800078ec0ff */
[----:B------:R-:W-:Y:S02]  /*165b0*/  SHF.R.U32.HI R54, RZ, 0x8, R54 ;  /* 0x00000008ff367819 */ /* 0x000fe40000011636 */
[----:B-1----:R-:W-:Y:S01]  /*165c0*/  PRMT R119, R119, 0x7054, R120 ;  /* 0x0000705477777816 */ /* 0x002fe20000000078 */
[----:B----4-:R-:W-:Y:S02]  /*165d0*/  @!P3 HFMA2.BF16_V2 R60, -RZ.H0_H0, RZ.H0_H0, -R51.H0_H0 ;  /* 0x200000ffff3cb231 */ /* 0x010fe40000340933 */
[----:B--2---:R-:W-:Y:S03]  /*165e0*/  @!P0 HFMA2.BF16_V2 R59, -RZ.H0_H0, RZ.H0_H0, -R55.H0_H0 ;  /* 0x200000ffff3b8231 */ /* 0x004fe60000340937 */
[----:B------:R-:W-:Y:S01]  /*165f0*/  PRMT R57, R60, 0x7610, R57 ;  /* 0x000076103c397816 */ /* 0x000fe20000000039 */
[----:B------:R1:W-:Y:S01]  /*16600*/  @!P3 STL.S16 [R1+0x14], R60 ;  /* 0x0000143c0100b387 */ /* 0x0003e20000100600 */
[----:B------:R-:W-:Y:S03]  /*16610*/  PRMT R58, R59, 0x7610, R58 ;  /* 0x000076103b3a7816 */ /* 0x000fe6000000003a */
[----:B------:R-:W-:Y:S01]  /*16620*/  @!P0 STL.S16 [R1+0x10], R59 ;  /* 0x0000103b01008387 */ /* 0x000fe20000100600 */
[----:B------:R-:W-:Y:S02]  /*16630*/  @!P3 PRMT R51, R57, 0x5410, RZ ;  /* 0x000054103933b816 */ /* 0x000fe400000000ff */
[----:B------:R-:W-:Y:S02]  /*16640*/  ISETP.LE.U32.AND P3, PT, R53, UR16, PT ;  /* 0x0000001035007c0c */ /* 0x000fe4000bf63070 */
[----:B------:R-:W-:Y:S01]  /*16650*/  PRMT R53, R115, 0x7632, R53 ;  /* 0x0000763273357816 */ /* 0x000fe20000000035 */
[----:B------:R2:W-:Y:S01]  /*16660*/  STG.E.U16 [R110.64+0xbe], R51 ;  /* 0x0000be336e007986 */ /* 0x0005e2000c10151a */
[----:B------:R-:W-:Y:S02]  /*16670*/  @!P0 PRMT R55, R58, 0x5410, RZ ;  /* 0x000054103a378816 */ /* 0x000fe400000000ff */
[----:B------:R-:W-:Y:S01]  /*16680*/  SHF.R.U32.HI R57, RZ, 0x18, R126 ;  /* 0x00000018ff397819 */ /* 0x000fe2000001167e */
[----:B------:R-:W-:Y:S02]  /*16690*/  @!P4 HFMA2.BF16_V2 R246, -RZ.H0_H0, RZ.H0_H0, -R53.H0_H0 ;  /* 0x200000fffff6c231 */ /* 0x000fe40000340935 */
[----:B------:R3:W-:Y:S01]  /*166a0*/  STG.E.U16 [R110.64+0xc0], R55 ;  /* 0x0000c0376e007986 */ /* 0x0007e2000c10151a */
[----:B------:R-:W-:Y:S02]  /*166b0*/  ISETP.LE.U32.AND P0, PT, R57, UR16, PT ;  /* 0x0000001039007c0c */ /* 0x000fe4000bf03070 */
[----:B------:R-:W-:Y:S02]  /*166c0*/  LOP3.LUT R57, R140, 0xff, RZ, 0xc0, !PT ;  /* 0x000000ff8c397812 */ /* 0x000fe400078ec0ff */
[----:B-1----:R-:W-:Y:S02]  /*166d0*/  PRMT R60, R50, 0x5410, R53 ;  /* 0x00005410323c7816 */ /* 0x002fe40000000035 */
[----:B------:R-:W-:Y:S02]  /*166e0*/  @!P5 PRMT R50, R249, 0x5410, RZ ;  /* 0x00005410f932d816 */ /* 0x000fe400000000ff */
[----:B------:R-:W-:Y:S02]  /*166f0*/  @!P4 PRMT R53, R246, 0x5410, RZ ;  /* 0x00005410f635c816 */ /* 0x000fe400000000ff */
[----:B------:R-:W-:Y:S01]  /*16700*/  ISETP.LE.U32.AND P5, PT, R57, UR16, PT ;  /* 0x0000001039007c0c */ /* 0x000fe2000bfa3070 */
[----:B------:R1:W-:Y:S01]  /*16710*/  STG.E.U16 [R108.64+0xc0], R50 ;  /* 0x0000c0326c007986 */ /* 0x0003e2000c10151a */
[----:B------:R-:W-:Y:S02]  /*16720*/  LOP3.LUT R57, R54, 0xffff, RZ, 0xc0, !PT ;  /* 0x0000ffff36397812 */ /* 0x000fe400078ec0ff */
[C---:B------:R-:W-:Y:S01]  /*16730*/  PRMT R54, R114.reuse, 0x7610, R54 ;  /* 0x0000761072367816 */ /* 0x040fe20000000036 */
[----:B------:R4:W-:Y:S01]  /*16740*/  STG.E.U16 [R108.64+0xc2], R53 ;  /* 0x0000c2356c007986 */ /* 0x0009e2000c10151a */
[----:B--2---:R-:W-:Y:S01]  /*16750*/  PRMT R51, R114, 0x7632, R51 ;  /* 0x0000763272337816 */ /* 0x004fe20000000033 */
[----:B------:R-:W-:Y:S01]  /*16760*/  IMAD.WIDE.U32 R114, R62, -0x2daee0ad, RZ ;  /* 0xd2511f533e727825 */ /* 0x000fe200078e00ff */
[----:B------:R-:W-:Y:S01]  /*16770*/  ISETP.LE.U32.AND P4, PT, R57, UR16, PT ;  /* 0x0000001039007c0c */ /* 0x000fe2000bf83070 */
[----:B------:R-:W-:Y:S01]  /*16780*/  @!P6 HFMA2.BF16_V2 R242, -RZ.H0_H0, RZ.H0_H0, -R54.H0_H0 ;  /* 0x200000fffff2e231 */ /* 0x000fe20000340936 */
[----:B------:R-:W-:Y:S01]  /*16790*/  PRMT R63, R54, 0x5410, R51 ;  /* 0x00005410363f7816 */ /* 0x000fe20000000033 */
[----:B------:R-:W-:Y:S01]  /*167a0*/  @!P2 HFMA2.BF16_V2 R241, -RZ.H0_H0, RZ.H0_H0, -R51.H0_H0 ;  /* 0x200000fffff1a231 */ /* 0x000fe20000340933 */
[----:B---3--:R-:W-:Y:S02]  /*167b0*/  SHF.R.U32.HI R55, RZ, 0x18, R140 ;  /* 0x00000018ff377819 */ /* 0x008fe4000001168c */
[----:B------:R-:W-:Y:S02]  /*167c0*/  @!P6 PRMT R54, R242, 0x5410, RZ ;  /* 0x00005410f236e816 */ /* 0x000fe400000000ff */
[----:B------:R-:W-:Y:S02]  /*167d0*/  @!P2 PRMT R51, R241, 0x5410, RZ ;  /* 0x00005410f133a816 */ /* 0x000fe400000000ff */
[----:B------:R-:W-:Y:S01]  /*167e0*/  ISETP.LE.U32.AND P2, PT, R55, UR16, PT ;  /* 0x0000001037007c0c */ /* 0x000fe2000bf43070 */
[----:B------:R2:W-:Y:S01]  /*167f0*/  STG.E.U16 [R172.64+0xd0], R54 ;  /* 0x0000d036ac007986 */ /* 0x0005e2000c10151a */
[----:B------:R-:W-:Y:S02]  /*16800*/  LOP3.LUT R55, R115, UR24, R122, 0x96, !PT ;  /* 0x0000001873377c12 */ /* 0x000fe4000f8e967a */
[----:B------:R-:W-:Y:S01]  /*16810*/  SHF.R.U32.HI R57, RZ, 0x10, R140 ;  /* 0x00000010ff397819 */ /* 0x000fe2000001168c */
[----:B------:R3:W-:Y:S03]  /*16820*/  STG.E.U16 [R172.64+0xd2], R51 ;  /* 0x0000d233ac007986 */ /* 0x0007e6000c10151a */
[----:B------:R-:W-:Y:S02]  /*16830*/  LOP3.LUT R57, R57, 0xff, RZ, 0xc0, !PT ;  /* 0x000000ff39397812 */ /* 0x000fe400078ec0ff */
[----:B-1----:R-:W-:Y:S02]  /*16840*/  PRMT R50, R113, 0x7610, R50 ;  /* 0x0000761071327816 */ /* 0x002fe40000000032 */
[----:B------:R-:W-:Y:S02]  /*16850*/  ISETP.LE.U32.AND P6, PT, R57, UR16, PT ;  /* 0x0000001039007c0c */ /* 0x000fe4000bfc3070 */
[----:B----4-:R-:W-:Y:S01]  /*16860*/  PRMT R53, R113, 0x7632, R53 ;  /* 0x0000763271357816 */ /* 0x010fe20000000035 */
[----:B------:R-:W-:Y:S01]  /*16870*/  @!P3 HFMA2.BF16_V2 R240, -RZ.H0_H0, RZ.H0_H0, -R50.H0_H0 ;  /* 0x200000fffff0b231 */ /* 0x000fe20000340932 */
[----:B------:R-:W-:Y:S02]  /*16880*/  PRMT R57, R40, 0x7632, R57 ;  /* 0x0000763228397816 */ /* 0x000fe40000000039 */
[----:B------:R-:W-:Y:S01]  /*16890*/  PRMT R62, R50, 0x5410, R53 ;  /* 0x00005410323e7816 */ /* 0x000fe20000000035 */
[----:B------:R-:W-:Y:S01]  /*168a0*/  @!P0 HFMA2.BF16_V2 R247, -RZ.H0_H0, RZ.H0_H0, -R53.H0_H0 ;  /* 0x200000fffff78231 */ /* 0x000fe20000340935 */
[----:B------:R-:W-:Y:S04]  /*168b0*/  @!P3 PRMT R50, R240, 0x5410, RZ ;  /* 0x00005410f032b816 */ /* 0x000fe800000000ff */
[----:B------:R-:W-:Y:S01]  /*168c0*/  @!P0 PRMT R53, R247, 0x5410, RZ ;  /* 0x00005410f7358816 */ /* 0x000fe200000000ff */
[----:B------:R1:W-:Y:S01]  /*168d0*/  STG.E.U16 [R188.64+0xd0], R50 ;  /* 0x0000d032bc007986 */ /* 0x0003e2000c10151a */
[C---:B--2---:R-:W-:Y:S03]  /*168e0*/  LOP3.LUT R54, R55.reuse, 0xff, RZ, 0xc0, !PT ;  /* 0x000000ff37367812 */ /* 0x044fe600078ec0ff */
[----:B------:R2:W-:Y:S01]  /*168f0*/  STG.E.U16 [R188.64+0xd2], R53 ;  /* 0x0000d235bc007986 */ /* 0x0005e2000c10151a */
[----:B---3--:R-:W-:Y:S02]  /*16900*/  LOP3.LUT R51, R55, 0xffff, RZ, 0xc0, !PT ;  /* 0x0000ffff37337812 */ /* 0x008fe400078ec0ff */
[----:B------:R-:W-:Y:S02]  /*16910*/  ISETP.LE.U32.AND P3, PT, R54, UR16, PT ;  /* 0x0000001036007c0c */ /* 0x000fe4000bf63070 */
[----:B------:R-:W-:Y:S04]  /*16920*/  SHF.R.U32.HI R51, RZ, 0x8, R51 ;  /* 0x00000008ff337819 */ /* 0x000fe80000011633 */
[----:B------:R-:W-:Y:S02]  /*16930*/  LOP3.LUT R54, R51, 0xffff, RZ, 0xc0, !PT ;  /* 0x0000ffff33367812 */ /* 0x000fe400078ec0ff */
[----:B------:R-:W-:Y:S02]  /*16940*/  PRMT R51, R112, 0x7632, R51 ;  /* 0x0000763270337816 */ /* 0x000fe40000000033 */
[----:B------:R-:W-:Y:S02]  /*16950*/  ISETP.LE.U32.AND P0, PT, R54, UR16, PT ;  /* 0x0000001036007c0c */ /* 0x000fe4000bf03070 */
[--C-:B------:R-:W-:Y:S01]  /*16960*/  SHF.R.U32.HI R54, RZ, 0x10, R55.reuse ;  /* 0x00000010ff367819 */ /* 0x100fe20000011637 */
[----:B------:R-:W-:Y:S01]  /*16970*/  @!P4 HFMA2.BF16_V2 R239, -RZ.H0_H0, RZ.H0_H0, -R51.H0_H0 ;  /* 0x200000ffffefc231 */ /* 0x000fe20000340933 */
[----:B------:R-:W-:Y:S01]  /*16980*/  SHF.R.U32.HI R55, RZ, 0x18, R55 ;  /* 0x00000018ff377819 */ /* 0x000fe20000011637 */
[----:B------:R-:W-:Y:S01]  /*16990*/  @!P3 HFMA2.BF16_V2 R228, -RZ.H0_H0, RZ.H0_H0, -R52.H0_H0 ;  /* 0x200000ffffe4b231 */ /* 0x000fe20000340934 */
[----:B------:R-:W-:Y:S02]  /*169a0*/  LOP3.LUT R54, R54, 0xff, RZ, 0xc0, !PT ;  /* 0x000000ff36367812 */ /* 0x000fe400078ec0ff */
[----:B-1----:R-:W-:Y:S02]  /*169b0*/  PRMT R50, R112, 0x7610, R50 ;  /* 0x0000761070327816 */ /* 0x002fe40000000032 */
[----:B------:R-:W-:Y:S02]  /*169c0*/  SHF.R.U32.HI R112, RZ, 0x10, R186 ;  /* 0x00000010ff707819 */ /* 0x000fe400000116ba */
[----:B------:R-:W-:Y:S01]  /*169d0*/  PRMT R59, R50, 0x5410, R51 ;  /* 0x00005410323b7816 */ /* 0x000fe20000000033 */
[----:B------:R-:W-:Y:S01]  /*169e0*/  @!P5 HFMA2.BF16_V2 R245, -RZ.H0_H0, RZ.H0_H0, -R50.H0_H0 ;  /* 0x200000fffff5d231 */ /* 0x000fe20000340932 */
[----:B------:R-:W-:Y:S02]  /*169f0*/  @!P4 PRMT R51, R239, 0x5410, RZ ;  /* 0x00005410ef33c816 */ /* 0x000fe400000000ff */
[----:B--2---:R-:W-:Y:S02]  /*16a00*/  PRMT R53, R107, 0x7632, R53 ;  /* 0x000076326b357816 */ /* 0x004fe40000000035 */
[----:B------:R-:W-:Y:S01]  /*16a10*/  @!P5 PRMT R50, R245, 0x5410, RZ ;  /* 0x00005410f532d816 */ /* 0x000fe200000000ff */
[----:B------:R1:W-:Y:S01]  /*16a20*/  STG.E.U16 [R110.64+0xd0], R51 ;  /* 0x0000d0336e007986 */ /* 0x0003e2000c10151a */
[----:B------:R-:W-:Y:S01]  /*16a30*/  ISETP.LE.U32.AND P5, PT, R54, UR16, PT ;  /* 0x0000001036007c0c */ /* 0x000fe2000bfa3070 */
[----:B------:R-:W-:Y:S01]  /*16a40*/  @!P2 HFMA2.BF16_V2 R234, -RZ.H0_H0, RZ.H0_H0, -R53.H0_H0 ;  /* 0x200000ffffeaa231 */ /* 0x000fe20000340935 */
[----:B------:R-:W-:Y:S01]  /*16a50*/  ISETP.LE.U32.AND P4, PT, R55, UR16, PT ;  /* 0x0000001037007c0c */ /* 0x000fe2000bf83070 */
[----:B------:R2:W-:Y:S01]  /*16a60*/  STG.E.U16 [R110.64+0xce], R50 ;  /* 0x0000ce326e007986 */ /* 0x0005e2000c10151a */
[----:B------:R-:W-:Y:S09]  /*16a70*/  LOP3.LUT R112, R112, 0xff, RZ, 0xc0, !PT ;  /* 0x000000ff70707812 */ /* 0x000ff200078ec0ff */
[----:B------:R-:W-:Y:S01]  /*16a80*/  @!P5 HFMA2.BF16_V2 R226, -RZ.H0_H0, RZ.H0_H0, -R43.H0_H0 ;  /* 0x200000ffffe2d231 */ /* 0x000fe2000034092b */
[C---:B-1----:R-:W-:Y:S02]  /*16a90*/  PRMT R51, R52.reuse, 0x7632, R51 ;  /* 0x0000763234337816 */ /* 0x042fe40000000033 */
[----:B--2---:R-:W-:Y:S03]  /*16aa0*/  PRMT R50, R107, 0x7610, R50 ;  /* 0x000076106b327816 */ /* 0x004fe60000000032 */
[----:B------:R-:W-:Y:S01]  /*16ab0*/  @!P0 HFMA2.BF16_V2 R227, -RZ.H0_H0, RZ.H0_H0, -R51.H0_H0 ;  /* 0x200000ffffe38231 */ /* 0x000fe20000340933 */
[----:B------:R-:W-:Y:S01]  /*16ac0*/  PRMT R160, R52, 0x5410, R51 ;  /* 0x0000541034a07816 */ /* 0x000fe20000000033 */
[----:B------:R-:W-:Y:S01]  /*16ad0*/  IMAD.WIDE.U32 R106, R106, -0x2daee0ad, RZ ;  /* 0xd2511f536a6a7825 */ /* 0x000fe200078e00ff */
[----:B------:R-:W-:Y:S01]  /*16ae0*/  PRMT R58, R50, 0x5410, R53 ;  /* 0x00005410323a7816 */ /* 0x000fe20000000035 */
[----:B------:R-:W-:Y:S01]  /*16af0*/  @!P6 HFMA2.BF16_V2 R238, -RZ.H0_H0, RZ.H0_H0, -R50.H0_H0 ;  /* 0x200000ffffeee231 */ /* 0x000fe20000340932 */
[----:B------:R-:W-:Y:S02]  /*16b00*/  @!P2 PRMT R53, R234, 0x5410, RZ ;  /* 0x00005410ea35a816 */ /* 0x000fe400000000ff */
[----:B------:R-:W-:Y:S02]  /*16b10*/  @!P3 PRMT R52, R228, 0x5410, RZ ;  /* 0x00005410e434b816 */ /* 0x000fe400000000ff */
[----:B------:R-:W-:Y:S01]  /*16b20*/  @!P6 PRMT R50, R238, 0x5410, RZ ;  /* 0x00005410ee32e816 */ /* 0x000fe200000000ff */
[----:B------:R-:W-:Y:S01]  /*16b30*/  STG.E.U16 [R108.64+0xd2], R53 ;  /* 0x0000d2356c007986 */ /* 0x000fe2000c10151a */
[----:B------:R-:W-:Y:S03]  /*16b40*/  @!P0 PRMT R51, R227, 0x5410, RZ ;  /* 0x00005410e3338816 */ /* 0x000fe600000000ff */
[----:B------:R1:W-:Y:S04]  /*16b50*/  STG.E.U16 [R108.64+0xd0], R50 ;  /* 0x0000d0326c007986 */ /* 0x0003e8000c10151a */
[----:B------:R-:W-:Y:S04]  /*16b60*/  STG.E.U16 [R172.64+0xe0], R52 ;  /* 0x0000e034ac007986 */ /* 0x000fe8000c10151a */
[----:B------:R2:W-:Y:S01]  /*16b70*/  STG.E.U16 [R172.64+0xe2], R51 ;  /* 0x0000e233ac007986 */ /* 0x0005e2000c10151a */
[C---:B-1----:R-:W-:Y:S04]  /*16b80*/  PRMT R50, R43.reuse, 0x7632, R50 ;  /* 0x000076322b327816 */ /* 0x042fe80000000032 */
[----:B------:R-:W-:Y:S01]  /*16b90*/  PRMT R161, R43, 0x5410, R50 ;  /* 0x000054102ba17816 */ /* 0x000fe20000000032 */
[----:B------:R-:W-:Y:S01]  /*16ba0*/  @!P4 HFMA2.BF16_V2 R233, -RZ.H0_H0, RZ.H0_H0, -R50.H0_H0 ;  /* 0x200000ffffe9c231 */ /* 0x000fe20000340932 */
[----:B------:R-:W-:Y:S02]  /*16bb0*/  @!P5 PRMT R43, R226, 0x5410, RZ ;  /* 0x00005410e22bd816 */ /* 0x000fe400000000ff */
[--C-:B--2---:R-:W-:Y:S02]  /*16bc0*/  LOP3.LUT R51, R107, UR24, R124.reuse, 0x96, !PT ;  /* 0x000000186b337c12 */ /* 0x104fe4000f8e967c */
[----:B------:R-:W-:Y:S01]  /*16bd0*/  @!P4 PRMT R50, R233, 0x5410, RZ ;  /* 0x00005410e932c816 */ /* 0x000fe200000000ff */
[----:B------:R1:W-:Y:S01]  /*16be0*/  STG.E.U16 [R188.64+0xe0], R43 ;  /* 0x0000e02bbc007986 */ /* 0x0003e2000c10151a */
[----:B------:R-:W-:Y:S03]  /*16bf0*/  LOP3.LUT R124, R107, UR4, R124, 0x96, !PT ;  /* 0x000000046b7c7c12 */ /* 0x000fe6000f8e967c */
[----:B------:R2:W-:Y:S01]  /*16c00*/  STG.E.U16 [R188.64+0xe2], R50 ;  /* 0x0000e232bc007986 */ /* 0x0005e2000c10151a */
[----:B-1----:R-:W-:Y:S04]  /*16c10*/  LOP3.LUT R43, R51, 0xff, RZ, 0xc0, !PT ;  /* 0x000000ff332b7812 */ /* 0x002fe800078ec0ff */
[----:B------:R-:W-:Y:S02]  /*16c20*/  ISETP.LE.U32.AND P0, PT, R43, UR16, PT ;  /* 0x000000102b007c0c */ /* 0x000fe4000bf03070 */
[C---:B------:R-:W-:Y:S02]  /*16c30*/  PRMT R43, R49.reuse, 0x7632, R43 ;  /* 0x00007632312b7816 */ /* 0x040fe4000000002b */
[--C-:B--2---:R-:W-:Y:S02]  /*16c40*/  SHF.R.U32.HI R50, RZ, 0x10, R114.reuse ;  /* 0x00000010ff327819 */ /* 0x104fe40000011672 */
[----:B------:R-:W-:Y:S02]  /*16c50*/  PRMT R148, R49, 0x5410, R43 ;  /* 0x0000541031947816 */ /* 0x000fe4000000002b */
[----:B------:R-:W-:Y:S04]  /*16c60*/  LOP3.LUT R50, R50, 0xff, RZ, 0xc0, !PT ;  /* 0x000000ff32327812 */ /* 0x000fe800078ec0ff */
[----:B------:R-:W-:Y:S01]  /*16c70*/  ISETP.LE.U32.AND P4, PT, R50, UR16, PT ;  /* 0x0000001032007c0c */ /* 0x000fe2000bf83070 */
[----:B------:R-:W-:Y:S05]  /*16c80*/  @!P0 HFMA2.BF16_V2 R231, -RZ.H0_H0, RZ.H0_H0, -R49.H0_H0 ;  /* 0x200000ffffe78231 */ /* 0x000fea0000340931 */
[----:B------:R-:W-:Y:S05]  /*16c90*/  @!P0 PRMT R49, R231, 0x5410, RZ ;  /* 0x00005410e7318816 */ /* 0x000fea00000000ff */
[----:B------:R1:W-:Y:S02]  /*16ca0*/  STG.E.U16 [R110.64+0xde], R49 ;  /* 0x0000de316e007986 */ /* 0x0003e4000c10151a */
[----:B------:R-:W-:Y:S01]  /*16cb0*/  @!P4 HFMA2.BF16_V2 R221, -RZ.H0_H0, RZ.H0_H0, -R42.H0_H0 ;  /* 0x200000ffffddc231 */ /* 0x000fe2000034092a */
[----:B-1----:R-:W-:Y:S04]  /*16cc0*/  LOP3.LUT R49, R51, 0xffff, RZ, 0xc0, !PT ;  /* 0x0000ffff33317812 */ /* 0x002fe800078ec0ff */
[----:B------:R-:W-:Y:S04]  /*16cd0*/  SHF.R.U32.HI R49, RZ, 0x8, R49 ;  /* 0x00000008ff317819 */ /* 0x000fe80000011631 */
[----:B------:R-:W-:Y:S04]  /*16ce0*/  LOP3.LUT R49, R49, 0xffff, RZ, 0xc0, !PT ;  /* 0x0000ffff31317812 */ /* 0x000fe800078ec0ff */
[----:B------:R-:W-:Y:S02]  /*16cf0*/  ISETP.LE.U32.AND P3, PT, R49, UR16, PT ;  /* 0x0000001031007c0c */ /* 0x000fe4000bf63070 */
[--C-:B------:R-:W-:Y:S02]  /*16d00*/  SHF.R.U32.HI R49, RZ, 0x10, R51.reuse ;  /* 0x00000010ff317819 */ /* 0x100fe40000011633 */
[----:B------:R-:W-:Y:S02]  /*16d10*/  SHF.R.U32.HI R51, RZ, 0x18, R51 ;  /* 0x00000018ff337819 */ /* 0x000fe40000011633 */
[----:B------:R-:W-:Y:S02]  /*16d20*/  LOP3.LUT R49, R49, 0xff, RZ, 0xc0, !PT ;  /* 0x000000ff31317812 */ /* 0x000fe400078ec0ff */
[----:B------:R-:W-:Y:S02]  /*16d30*/  ISETP.LE.U32.AND P0, PT, R51, UR16, PT ;  /* 0x0000001033007c0c */ /* 0x000fe4000bf03070 */
[----:B------:R-:W-:Y:S02]  /*16d40*/  ISETP.LE.U32.AND P2, PT, R49, UR16, PT ;  /* 0x0000001031007c0c */ /* 0x000fe4000bf43070 */
[C---:B------:R-:W-:Y:S01]  /*16d50*/  LOP3.LUT R49, R114.reuse, 0xff, RZ, 0xc0, !PT ;  /* 0x000000ff72317812 */ /* 0x040fe200078ec0ff */
[----:B------:R-:W-:Y:S03]  /*16d60*/  @!P3 HFMA2.BF16_V2 R225, -RZ.H0_H0, RZ.H0_H0, -R43.H0_H0 ;  /* 0x200000ffffe1b231 */ /* 0x000fe6000034092b */
[----:B------:R-:W-:Y:S02]  /*16d70*/  ISETP.LE.U32.AND P6, PT, R49, UR16, PT ;  /* 0x0000001031007c0c */ /* 0x000fe4000bfc3070 */
[----:B------:R-:W-:Y:S02]  /*16d80*/  LOP3.LUT R49, R114, 0xffff, RZ, 0xc0, !PT ;  /* 0x0000ffff72317812 */ /* 0x000fe400078ec0ff */
[----:B------:R-:W-:Y:S02]  /*16d90*/  @!P3 PRMT R43, R225, 0x5410, RZ ;  /* 0x00005410e12bb816 */ /* 0x000fe400000000ff */
[----:B------:R-:W-:Y:S01]  /*16da0*/  SHF.R.U32.HI R49, RZ, 0x8, R49 ;  /* 0x00000008ff317819 */ /* 0x000fe20000011631 */
[----:B------:R-:W-:Y:S02]  /*16db0*/  @!P2 HFMA2.BF16_V2 R224, -RZ.H0_H0, RZ.H0_H0, -R41.H0_H0 ;  /* 0x200000ffffe0a231 */ /* 0x000fe40000340929 */
[----:B------:R1:W-:Y:S01]  /*16dc0*/  STG.E.U16 [R110.64+0xe0], R43 ;  /* 0x0000e02b6e007986 */ /* 0x0003e2000c10151a */
[----:B------:R-:W-:Y:S03]  /*16dd0*/  LOP3.LUT R49, R49, 0xffff, RZ, 0xc0, !PT ;  /* 0x0000ffff31317812 */ /* 0x000fe600078ec0ff */
[----:B------:R-:W-:Y:S01]  /*16de0*/  @!P6 HFMA2.BF16_V2 R223, -RZ.H0_H0, RZ.H0_H0, -R48.H0_H0 ;  /* 0x200000ffffdfe231 */ /* 0x000fe20000340930 */
[----:B------:R-:W-:Y:S02]  /*16df0*/  ISETP.LE.U32.AND P5, PT, R49, UR16, PT ;  /* 0x0000001031007c0c */ /* 0x000fe4000bfa3070 */
[C---:B------:R-:W-:Y:S04]  /*16e00*/  PRMT R49, R41.reuse, 0x7632, R49 ;  /* 0x0000763229317816 */ /* 0x040fe80000000031 */
[----:B------:R-:W-:Y:S01]  /*16e10*/  PRMT R149, R41, 0x5410, R49 ;  /* 0x0000541029957816 */ /* 0x000fe20000000031 */
[----:B------:R-:W-:Y:S01]  /*16e20*/  @!P0 HFMA2.BF16_V2 R218, -RZ.H0_H0, RZ.H0_H0, -R49.H0_H0 ;  /* 0x200000ffffda8231 */ /* 0x000fe20000340931 */
[----:B------:R-:W-:Y:S04]  /*16e30*/  @!P2 PRMT R41, R224, 0x5410, RZ ;  /* 0x00005410e029a816 */ /* 0x000fe800000000ff */
[----:B------:R-:W-:Y:S01]  /*16e40*/  @!P0 PRMT R49, R218, 0x5410, RZ ;  /* 0x00005410da318816 */ /* 0x000fe200000000ff */
[----:B------:R2:W-:Y:S04]  /*16e50*/  STG.E.U16 [R108.64+0xe0], R41 ;  /* 0x0000e0296c007986 */ /* 0x0005e8000c10151a */
[----:B------:R-:W-:Y:S01]  /*16e60*/  STG.E.U16 [R108.64+0xe2], R49 ;  /* 0x0000e2316c007986 */ /* 0x000fe2000c10151a */
[C---:B-1----:R-:W-:Y:S04]  /*16e70*/  PRMT R43, R48.reuse, 0x7632, R43 ;  /* 0x00007632302b7816 */ /* 0x042fe8000000002b */
[----:B------:R-:W-:Y:S01]  /*16e80*/  PRMT R162, R48, 0x5410, R43 ;  /* 0x0000541030a27816 */ /* 0x000fe2000000002b */
[----:B------:R-:W-:Y:S01]  /*16e90*/  @!P5 HFMA2.BF16_V2 R222, -RZ.H0_H0, RZ.H0_H0, -R43.H0_H0 ;  /* 0x200000ffffded231 */ /* 0x000fe2000034092b */
[----:B------:R-:W-:Y:S04]  /*16ea0*/  @!P6 PRMT R48, R223, 0x5410, RZ ;  /* 0x00005410df30e816 */ /* 0x000fe800000000ff */
[----:B------:R-:W-:Y:S01]  /*16eb0*/  @!P5 PRMT R43, R222, 0x5410, RZ ;  /* 0x00005410de2bd816 */ /* 0x000fe200000000ff */
[----:B------:R1:W-:Y:S04]  /*16ec0*/  STG.E.U16 [R172.64+0xf0], R48 ;  /* 0x0000f030ac007986 */ /* 0x0003e8000c10151a */
[----:B------:R-:W-:Y:S01]  /*16ed0*/  STG.E.U16 [R172.64+0xf2], R43 ;  /* 0x0000f22bac007986 */ /* 0x000fe2000c10151a */
[----:B--2---:R-:W-:Y:S04]  /*16ee0*/  SHF.R.U32.HI R41, RZ, 0x18, R114 ;  /* 0x00000018ff297819 */ /* 0x004fe80000011672 */
[----:B------:R-:W-:Y:S02]  /*16ef0*/  ISETP.LE.U32.AND P2, PT, R41, UR16, PT ;  /* 0x0000001029007c0c */ /* 0x000fe4000bf43070 */
[C---:B------:R-:W-:Y:S04]  /*16f00*/  PRMT R41, R42.reuse, 0x7632, R41 ;  /* 0x000076322a297816 */ /* 0x040fe80000000029 */
[----:B------:R-:W-:Y:S02]  /*16f10*/  PRMT R163, R42, 0x5410, R41 ;  /* 0x000054102aa37816 */ /* 0x000fe40000000029 */
[----:B------:R-:W-:Y:S05]  /*16f20*/  @!P4 PRMT R42, R221, 0x5410, RZ ;  /* 0x00005410dd2ac816 */ /* 0x000fea00000000ff */
[----:B------:R2:W-:Y:S01]  /*16f30*/  STG.E.U16 [R188.64+0xf0], R42 ;  /* 0x0000f02abc007986 */ /* 0x0005e2000c10151a */
[----:B------:R-:W-:Y:S01]  /*16f40*/  @!P2 HFMA2.BF16_V2 R219, -RZ.H0_H0, RZ.H0_H0, -R41.H0_H0 ;  /* 0x200000ffffdba231 */ /* 0x000fe20000340929 */
[----:B-1----:R-:W-:Y:S01]  /*16f50*/  LOP3.LUT R48, R193, UR5, R208, 0x96, !PT ;  /* 0x00000005c1307c12 */ /* 0x002fe2000f8e96d0 */
[----:B------:R-:W-:Y:S01]  /*16f60*/  UIADD3 UR5, UR20, -0x4ab325aa, URZ ;  /* 0xb54cda5614057890 */ /* 0x000fe2000fffe03f */
[----:B------:R1:W5:Y:S02]  /*16f70*/  LDL.LU.64 R208, [R1+0x1f8] ;  /* 0x0001f80001d07983 */ /* 0x0003640000300a00 */
[----:B------:R-:W-:Y:S01]  /*16f80*/  @!P2 PRMT R41, R219, 0x5410, RZ ;  /* 0x00005410db29a816 */ /* 0x000fe200000000ff */
[----:B------:R-:W-:Y:S02]  /*16f90*/  IMAD.WIDE.U32 R192, R192, -0x2daee0ad, RZ ;  /* 0xd2511f53c0c07825 */ /* 0x000fe400078e00ff */
[----:B------:R-:W-:Y:S02]  /*16fa0*/  LOP3.LUT R176, R175, UR5, R176, 0x96, !PT ;  /* 0x00000005afb07c12 */ /* 0x000fe4000f8e96b0 */
[----:B------:R3:W-:Y:S01]  /*16fb0*/  STG.E.U16 [R188.64+0xf2], R41 ;  /* 0x0000f229bc007986 */ /* 0x0007e2000c10151a */
[----:B------:R-:W-:Y:S01]  /*16fc0*/  LOP3.LUT R180, R179, UR5, R180, 0x96, !PT ;  /* 0x00000005b3b47c12 */ /* 0x000fe2000f8e96b4 */
[----:B------:R-:W-:Y:S01]  /*16fd0*/  IMAD.WIDE.U32 R48, R48, -0x2daee0ad, RZ ;  /* 0xd2511f5330307825 */ /* 0x000fe200078e00ff */
[----:B------:R-:W-:Y:S02]  /*16fe0*/  LOP3.LUT R152, R145, UR5, R152, 0x96, !PT ;  /* 0x0000000591987c12 */ /* 0x000fe4000f8e9698 */
[----:B------:R-:W-:Y:S02]  /*16ff0*/  LOP3.LUT R166, R157, UR5, R166, 0x96, !PT ;  /* 0x000000059da67c12 */ /* 0x000fe4000f8e96a6 */
[----:B------:R-:W-:Y:S02]  /*17000*/  LOP3.LUT R132, R127, UR5, R132, 0x96, !PT ;  /* 0x000000057f847c12 */ /* 0x000fe4000f8e9684 */
[----:B------:R-:W-:Y:S02]  /*17010*/  LOP3.LUT R146, R141, UR5, R146, 0x96, !PT ;  /* 0x000000058d927c12 */ /* 0x000fe4000f8e9692 */
[----:B--2---:R-:W-:Y:S02]  /*17020*/  LOP3.LUT R42, R49, UR22, R170, 0x96, !PT ;  /* 0x00000016312a7c12 */ /* 0x004fe4000f8e96aa */
[----:B------:R1:W5:Y:S03]  /*17030*/  LDL.LU.64 R170, [R1+0x1f0] ;  /* 0x0001f00001aa7983 */ /* 0x0003660000300a00 */
[----:B------:R-:W-:Y:S03]  /*17040*/  IMAD.WIDE.U32 R42, R42, -0x326172a9, RZ ;  /* 0xcd9e8d572a2a7825 */ /* 0x000fe600078e00ff */
[----:B------:R1:W2:Y:S02]  /*17050*/  LDL.S16 R121, [R1+0xd8] ;  /* 0x0000d80001797983 */ /* 0x0002a40000100600 */
[----:B------:R-:W-:Y:S02]  /*17060*/  LOP3.LUT R150, R43, UR19, R150, 0x96, !PT ;  /* 0x000000132b967c12 */ /* 0x000fe4000f8e9696 */
[----:B------:R-:W-:Y:S01]  /*17070*/  LOP3.LUT R43, R106, 0xff, RZ, 0xc0, !PT ;  /* 0x000000ff6a2b7812 */ /* 0x000fe200078ec0ff */
[----:B------:R1:W4:Y:S01]  /*17080*/  LDL.S16 R117, [R1+0x158] ;  /* 0x0001580001757983 */ /* 0x0003220000100600 */
[----:B---3--:R-:W-:Y:S01]  /*17090*/  LOP3.LUT R41, R193, UR18, R48, 0x96, !PT ;  /* 0x00000012c1297c12 */ /* 0x008fe2000f8e9630 */
[----:B------:R-:W-:Y:S01]  /*170a0*/  IMAD.WIDE.U32 R150, R150, -0x2daee0ad, RZ ;  /* 0xd2511f5396967825 */ /* 0x000fe200078e00ff */
[----:B------:R-:W-:Y:S01]  /*170b0*/  ISETP.LE.U32.AND P2, PT, R43, UR16, PT ;  /* 0x000000102b007c0c */ /* 0x000fe2000bf43070 */
[----:B------:R1:W3:Y:S01]  /*170c0*/  LDL.S16 R118, [R1+0x154] ;  /* 0x0001540001767983 */ /* 0x0002e20000100600 */
[----:B------:R-:W-:Y:S01]  /*170d0*/  LOP3.LUT R43, R187, UR5, R190, 0x96, !PT ;  /* 0x00000005bb2b7c12 */ /* 0x000fe2000f8e96be */
[----:B------:R-:W-:Y:S01]  /*170e0*/  IMAD.WIDE.U32 R48, R41, -0x326172a9, RZ ;  /* 0xcd9e8d5729307825 */ /* 0x000fe200078e00ff */
[----:B------:R-:W-:Y:S02]  /*170f0*/  LOP3.LUT R41, R151, UR13, R192, 0x96, !PT ;  /* 0x0000000d97297c12 */ /* 0x000fe4000f8e96c0 */
[----:B------:R-:W-:Y:S02]  /*17100*/  SHF.R.U32.HI R151, RZ, 0x18, R106 ;  /* 0x00000018ff977819 */ /* 0x000fe4000001166a */
[----:B------:R-:W-:Y:S01]  /*17110*/  LOP3.LUT R54, R49, UR14, R42, 0x96, !PT ;  /* 0x0000000e31367c12 */ /* 0x000fe2000f8e962a */
[----:B------:R-:W-:Y:S01]  /*17120*/  IMAD.WIDE.U32 R52, R41, -0x326172a9, RZ ;  /* 0xcd9e8d5729347825 */ /* 0x000fe200078e00ff */
[----:B------:R-:W-:Y:S03]  /*17130*/  LOP3.LUT R41, R106, 0xffff, RZ, 0xc0, !PT ;  /* 0x0000ffff6a297812 */ /* 0x000fe600078ec0ff */
[----:B------:R-:W-:Y:S01]  /*17140*/  IMAD.WIDE.U32 R54, R54, -0x2daee0ad, RZ ;  /* 0xd2511f5336367825 */ /* 0x000fe200078e00ff */
[----:B------:R-:W-:Y:S01]  /*17150*/  SHF.R.U32.HI R41, RZ, 0x8, R41 ;  /* 0x00000008ff297819 */ /* 0x000fe20000011629 */
[----:B------:R-:W-:Y:S01]  /*17160*/  @!P2 HFMA2.BF16_V2 R220, -RZ.H0_H0, RZ.H0_H0, -R40.H0_H0 ;  /* 0x200000ffffdca231 */ /* 0x000fe20000340928 */
[----:B------:R-:W-:Y:S02]  /*17170*/  LOP3.LUT R53, R53, UR10, R48, 0x96, !PT ;  /* 0x0000000a35357c12 */ /* 0x000fe4000f8e9630 */
[----:B------:R-:W-:Y:S02]  /*17180*/  LOP3.LUT R42, R55, UR9, R150, 0x96, !PT ;  /* 0x00000009372a7c12 */ /* 0x000fe4000f8e9696 */
[----:B------:R-:W-:Y:S02]  /*17190*/  PRMT R150, R40, 0x5410, R57 ;  /* 0x0000541028967816 */ /* 0x000fe40000000039 */
[----:B------:R-:W-:Y:S01]  /*171a0*/  @!P2 PRMT R40, R220, 0x5410, RZ ;  /* 0x00005410dc28a816 */ /* 0x000fe200000000ff */
[----:B------:R-:W-:Y:S01]  /*171b0*/  IMAD.WIDE.U32 R50, R42, -0x326172a9, RZ ;  /* 0xcd9e8d572a327825 */ /* 0x000fe200078e00ff */
[----:B------:R-:W-:Y:S02]  /*171c0*/  LOP3.LUT R41, R41, 0xffff, RZ, 0xc0, !PT ;  /* 0x0000ffff29297812 */ /* 0x000fe400078ec0ff */
[----:B------:R-:W-:Y:S01]  /*171d0*/  LOP3.LUT R55, R43, 0xffff, RZ, 0xc0, !PT ;  /* 0x0000ffff2b377812 */ /* 0x000fe200078ec0ff */
[----:B------:R1:W-:Y:S01]  /*171e0*/  STG.E.U16 [R110.64+0xee], R40 ;  /* 0x0000ee286e007986 */ /* 0x0003e2000c10151a */
[----:B------:R-:W-:Y:S02]  /*171f0*/  LOP3.LUT R48, R51, UR5, R52, 0x96, !PT ;  /* 0x0000000533307c12 */ /* 0x000fe4000f8e9634 */
[----:B------:R-:W-:Y:S02]  /*17200*/  ISETP.LE.U32.AND P0, PT, R41, UR16, PT ;  /* 0x0000001029007c0c */ /* 0x000fe4000bf03070 */
[----:B------:R-:W-:Y:S02]  /*17210*/  LOP3.LUT R41, R48, 0xffff, RZ, 0xc0, !PT ;  /* 0x0000ffff30297812 */ /* 0x000fe400078ec0ff */
[----:B------:R-:W-:Y:S02]  /*17220*/  LOP3.LUT R42, R50, 0xff, RZ, 0xc0, !PT ;  /* 0x000000ff322a7812 */ /* 0x000fe400078ec0ff */
[----:B------:R-:W-:Y:S02]  /*17230*/  SHF.R.U32.HI R41, RZ, 0x8, R41 ;  /* 0x00000008ff297819 */ /* 0x000fe40000011629 */
[----:B------:R-:W-:Y:S02]  /*17240*/  SHF.R.U32.HI R49, RZ, 0x18, R50 ;  /* 0x00000018ff317819 */ /* 0x000fe40000011632 */
[----:B------:R-:W-:Y:S02]  /*17250*/  SHF.R.U32.HI R55, RZ, 0x8, R55 ;  /* 0x00000008ff377819 */ /* 0x000fe40000011637 */
[----:B------:R-:W-:Y:S04]  /*17260*/  SHF.R.U32.HI R52, RZ, 0x18, R186 ;  /* 0x00000018ff347819 */ /* 0x000fe800000116ba */
[----:B------:R-:W-:Y:S01]  /*17270*/  PRMT R52, R112, 0x5410, R52 ;  /* 0x0000541070347816 */ /* 0x000fe20000000034 */
[----:B------:R-:W-:Y:S01]  /*17280*/  IMAD.WIDE.U32 R112, R53, -0x2daee0ad, RZ ;  /* 0xd2511f5335707825 */ /* 0x000fe200078e00ff */
[----:B------:R-:W-:Y:S03]  /*17290*/  LOP3.LUT R53, R184, 0xffff, RZ, 0xc0, !PT ;  /* 0x0000ffffb8357812 */ /* 0x000fe600078ec0ff */
[--C-:B------:R-:W-:Y:S01]  /*172a0*/  HSET2.LE.AND R52, R52, R119.reuse, PT ;  /* 0x0000007734347233 */ /* 0x100fe20003803000 */
[----:B------:R-:W-:Y:S02]  /*172b0*/  SHF.R.U32.HI R53, RZ, 0x8, R53 ;  /* 0x00000008ff357819 */ /* 0x000fe40000011635 */
[----:B-1----:R-:W-:Y:S02]  /*172c0*/  LOP3.LUT R40, R48, 0xff, RZ, 0xc0, !PT ;  /* 0x000000ff30287812 */ /* 0x002fe400078ec0ff */
[----:B------:R-:W-:Y:S02]  /*172d0*/  LOP3.LUT R47, R52, R47, RZ, 0xc0, !PT ;  /* 0x0000002f342f7212 */ /* 0x000fe400078ec0ff */
[----:B------:R-:W-:Y:S02]  /*172e0*/  PRMT R40, R40, 0x5410, R41 ;  /* 0x0000541028287816 */ /* 0x000fe40000000029 */
[----:B------:R-:W-:Y:S02]  /*172f0*/  LOP3.LUT R41, R50, 0xffff, RZ, 0xc0, !PT ;  /* 0x0000ffff32297812 */ /* 0x000fe400078ec0ff */
[----:B------:R-:W-:Y:S01]  /*17300*/  SHF.R.U32.HI R51, RZ, 0x10, R50 ;  /* 0x00000010ff337819 */ /* 0x000fe20000011632 */
[--C-:B------:R-:W-:Y:S01]  /*17310*/  HSET2.LE.AND R40, R40, R119.reuse, PT ;  /* 0x0000007728287233 */ /* 0x100fe20003803000 */
[----:B------:R-:W-:Y:S02]  /*17320*/  SHF.R.U32.HI R41, RZ, 0x8, R41 ;  /* 0x00000008ff297819 */ /* 0x000fe40000011629 */
[----:B------:R-:W-:Y:S02]  /*17330*/  LOP3.LUT R51, R51, 0xff, RZ, 0xc0, !PT ;  /* 0x000000ff33337812 */ /* 0x000fe400078ec0ff */
[----:B------:R-:W-:Y:S02]  /*17340*/  PRMT R42, R42, 0x5410, R41 ;  /* 0x000054102a2a7816 */ /* 0x000fe40000000029 */
[--C-:B------:R-:W-:Y:S02]  /*17350*/  SHF.R.U32.HI R41, RZ, 0x10, R48.reuse ;  /* 0x00000010ff297819 */ /* 0x100fe40000011630 */
[----:B------:R-:W-:Y:S02]  /*17360*/  SHF.R.U32.HI R48, RZ, 0x18, R48 ;  /* 0x00000018ff307819 */ /* 0x000fe40000011630 */
[----:B------:R-:W-:Y:S02]  /*17370*/  LOP3.LUT R41, R41, 0xff, RZ, 0xc0, !PT ;  /* 0x000000ff29297812 */ /* 0x000fe400078ec0ff */
[----:B------:R-:W-:Y:S02]  /*17380*/  PRMT R51, R51, 0x5410, R49 ;  /* 0x0000541033337816 */ /* 0x000fe40000000031 */
[C---:B------:R-:W-:Y:S02]  /*17390*/  LOP3.LUT R49, R186.reuse, 0xffff, RZ, 0xc0, !PT ;  /* 0x0000ffffba317812 */ /* 0x040fe400078ec0ff */
[----:B------:R-:W-:Y:S01]  /*173a0*/  PRMT R41, R41, 0x5410, R48 ;  /* 0x0000541029297816 */ /* 0x000fe20000000030 */
[--C-:B------:R-:W-:Y:S01]  /*173b0*/  HSET2.LE.AND R51, R51, R119.reuse, PT ;  /* 0x0000007733337233 */ /* 0x100fe20003803000 */
[----:B------:R-:W-:Y:S02]  /*173c0*/  LOP3.LUT R48, R186, 0xff, RZ, 0xc0, !PT ;  /* 0x000000ffba307812 */ /* 0x000fe400078ec0ff */
[----:B------:R-:W-:Y:S01]  /*173d0*/  SHF.R.U32.HI R49, RZ, 0x8, R49 ;  /* 0x00000008ff317819 */ /* 0x000fe20000011631 */
[--C-:B------:R-:W-:Y:S01]  /*173e0*/  HSET2.LE.AND R41, R41, R119.reuse, PT ;  /* 0x0000007729297233 */ /* 0x100fe20003803000 */
[----:B------:R-:W-:Y:S01]  /*173f0*/  LOP3.LUT R36, R40, R36, RZ, 0xc0, !PT ;  /* 0x0000002428247212 */ /* 0x000fe200078ec0ff */
[--C-:B------:R-:W-:Y:S01]  /*17400*/  HSET2.LE.AND R40, R42, R119.reuse, PT ;  /* 0x000000772a287233 */ /* 0x100fe20003803000 */
[----:B------:R-:W-:Y:S02]  /*17410*/  PRMT R48, R48, 0x5410, R49 ;  /* 0x0000541030307816 */ /* 0x000fe40000000031 */
[--C-:B------:R-:W-:Y:S02]  /*17420*/  SHF.R.U32.HI R49, RZ, 0x10, R43.reuse ;  /* 0x00000010ff317819 */ /* 0x100fe4000001162b */
[----:B------:R-:W-:Y:S01]  /*17430*/  LOP3.LUT R50, R43, 0xff, RZ, 0xc0, !PT ;  /* 0x000000ff2b327812 */ /* 0x000fe200078ec0ff */
[--C-:B------:R-:W-:Y:S01]  /*17440*/  HSET2.LE.AND R48, R48, R119.reuse, PT ;  /* 0x0000007730307233 */ /* 0x100fe20003803000 */
[----:B------:R-:W-:Y:S02]  /*17450*/  SHF.R.U32.HI R43, RZ, 0x18, R43 ;  /* 0x00000018ff2b7819 */ /* 0x000fe4000001162b */
[----:B------:R-:W-:Y:S02]  /*17460*/  LOP3.LUT R49, R49, 0xff, RZ, 0xc0, !PT ;  /* 0x000000ff31317812 */ /* 0x000fe400078ec0ff */
[----:B------:R-:W-:Y:S02]  /*17470*/  LOP3.LUT R37, R41, R37, RZ, 0xc0, !PT ;  /* 0x0000002529257212 */ /* 0x000fe400078ec0ff */
[----:B------:R-:W-:Y:S02]  /*17480*/  PRMT R49, R49, 0x5410, R43 ;  /* 0x0000541031317816 */ /* 0x000fe4000000002b */
[----:B------:R-:W-:Y:S02]  /*17490*/  LOP3.LUT R38, R40, R38, RZ, 0xc0, !PT ;  /* 0x0000002628267212 */ /* 0x000fe400078ec0ff */
[----:B------:R-:W-:Y:S01]  /*174a0*/  PRMT R50, R50, 0x5410, R55 ;  /* 0x0000541032327816 */ /* 0x000fe20000000037 */
[----:B------:R-:W1:Y:S01]  /*174b0*/  LDSM.16.MT88.4 R40, [R213+0x4000] ;  /* 0x00400000d528783b */ /* 0x000e620000004200 */
[----:B------:R-:W-:Y:S01]  /*174c0*/  LOP3.LUT R39, R51, R39, RZ, 0xc0, !PT ;  /* 0x0000002733277212 */ /* 0x000fe200078ec0ff */
[--C-:B------:R-:W-:Y:S01]  /*174d0*/  HSET2.LE.AND R49, R49, R119.reuse, PT ;  /* 0x0000007731317233 */ /* 0x100fe20003803000 */
[----:B------:R-:W-:Y:S01]  /*174e0*/  LOP3.LUT R46, R48, R46, RZ, 0xc0, !PT ;  /* 0x0000002e302e7212 */ /* 0x000fe200078ec0ff */
[--C-:B------:R-:W-:Y:S01]  /*174f0*/  HSET2.LE.AND R50, R50, R119.reuse, PT ;  /* 0x0000007732327233 */ /* 0x100fe20003803000 */
[----:B------:R-:W-:Y:S02]  /*17500*/  LOP3.LUT R52, R112, 0xffff, RZ, 0xc0, !PT ;  /* 0x0000ffff70347812 */ /* 0x000fe400078ec0ff */
[----:B------:R-:W-:Y:S02]  /*17510*/  LOP3.LUT R45, R49, R45, RZ, 0xc0, !PT ;  /* 0x0000002d312d7212 */ /* 0x000fe400078ec0ff */
[----:B------:R-:W-:Y:S02]  /*17520*/  LOP3.LUT R44, R50, R44, RZ, 0xc0, !PT ;  /* 0x0000002c322c7212 */ /* 0x000fe400078ec0ff */
[----:B------:R-:W-:Y:S01]  /*17530*/  SHF.R.U32.HI R52, RZ, 0x8, R52 ;  /* 0x00000008ff347819 */ /* 0x000fe20000011634 */
[----:B------:R-:W1:Y:S02]  /*17540*/  LDSM.16.MT88.4 R48, [R212+0x4000] ;  /* 0x00400000d430783b */ /* 0x000e640000004200 */
[-C--:B-1----:R-:W-:Y:S08]  /*17550*/  HMMA.16816.F32.BF16 R4, R36, R40.reuse, R4 ;  /* 0x000000282404723c */ /* 0x082ff00000041804 */
[C---:B------:R-:W-:Y:S07]  /*17560*/  HMMA.16816.F32.BF16 R8, R44.reuse, R40, R8 ;  /* 0x000000282c08723c */ /* 0x040fee0000041808 */
[----:B------:R-:W-:Y:S01]  /*17570*/  SHF.R.U32.HI R41, RZ, 0x10, R112 ;  /* 0x00000010ff297819 */ /* 0x000fe20000011670 */
[-C--:B------:R-:W-:Y:S01]  /*17580*/  HMMA.16816.F32.BF16 R12, R44, R42.reuse, R12 ;  /* 0x0000002a2c0c723c */ /* 0x080fe2000004180c */
[----:B------:R-:W-:Y:S03]  /*17590*/  LOP3.LUT R40, R113, UR4, R54, 0x96, !PT ;  /* 0x0000000471287c12 */ /* 0x000fe6000f8e9636 */
[----:B------:R-:W-:Y:S02]  /*175a0*/  LOP3.LUT R41, R41, 0xff, RZ, 0xc0, !PT ;  /* 0x000000ff29297812 */ /* 0x000fe400078ec0ff */
[----:B------:R-:W-:Y:S02]  /*175b0*/  SHF.R.U32.HI R113, RZ, 0x10, R184 ;  /* 0x00000010ff717819 */ /* 0x000fe400000116b8 */
[C---:B------:R-:W-:Y:S04]  /*175c0*/  HMMA.16816.F32.BF16 R16, R36.reuse, R42, R16 ;  /* 0x0000002a2410723c */ /* 0x040fe80000041810 */
[----:B------:R-:W-:Y:S03]  /*175d0*/  LOP3.LUT R113, R113, 0xff, RZ, 0xc0, !PT ;  /* 0x000000ff71717812 */ /* 0x000fe600078ec0ff */
[----:B------:R-:W-:Y:S01]  /*175e0*/  LOP3.LUT R42, R112, 0xff, RZ, 0xc0, !PT ;  /* 0x000000ff702a7812 */ /* 0x000fe200078ec0ff */
[-C--:B------:R-:W-:Y:S01]  /*175f0*/  HMMA.16816.F32.BF16 R20, R36, R48.reuse, R20 ;  /* 0x000000302414723c */ /* 0x080fe20000041814 */
[----:B------:R-:W-:Y:S03]  /*17600*/  SHF.R.U32.HI R43, RZ, 0x18, R112 ;  /* 0x00000018ff2b7819 */ /* 0x000fe60000011670 */
[----:B------:R-:W-:Y:S02]  /*17610*/  LOP3.LUT R112, R184, 0xff, RZ, 0xc0, !PT ;  /* 0x000000ffb8707812 */ /* 0x000fe400078ec0ff */
[----:B------:R-:W-:Y:S02]  /*17620*/  PRMT R42, R42, 0x5410, R52 ;  /* 0x000054102a2a7816 */ /* 0x000fe40000000034 */
[----:B------:R-:W-:Y:S01]  /*17630*/  PRMT R112, R112, 0x5410, R53 ;  /* 0x0000541070707816 */ /* 0x000fe20000000035 */
[C---:B------:R-:W-:Y:S01]  /*17640*/  HMMA.16816.F32.BF16 R24, R44.reuse, R48, R24 ;  /* 0x000000302c18723c */ /* 0x040fe20000041818 */
[----:B------:R-:W1:Y:S02]  /*17650*/  LDSM.16.MT88.4 R52, [R213+0x4400] ;  /* 0x00440000d534783b */ /* 0x000e640000004200 */
[----:B------:R-:W-:Y:S01]  /*17660*/  PRMT R43, R41, 0x5410, R43 ;  /* 0x00005410292b7816 */ /* 0x000fe2000000002b */
[--C-:B------:R-:W-:Y:S01]  /*17670*/  HSET2.LE.AND R42, R42, R119.reuse, PT ;  /* 0x000000772a2a7233 */ /* 0x100fe20003803000 */
[C---:B------:R-:W-:Y:S02]  /*17680*/  LOP3.LUT R41, R40.reuse, 0xffff, RZ, 0xc0, !PT ;  /* 0x0000ffff28297812 */ /* 0x040fe400078ec0ff */
[--C-:B------:R-:W-:Y:S01]  /*17690*/  SHF.R.U32.HI R48, RZ, 0x10, R40.reuse ;  /* 0x00000010ff307819 */ /* 0x100fe20000011628 */
[-C--:B------:R-:W-:Y:S01]  /*176a0*/  HMMA.16816.F32.BF16 R28, R44, R50.reuse, R28 ;  /* 0x000000322c1c723c */ /* 0x080fe2000004181c */
[----:B------:R-:W-:Y:S01]  /*176b0*/  LOP3.LUT R49, R40, 0xff, RZ, 0xc0, !PT ;  /* 0x000000ff28317812 */ /* 0x000fe200078ec0ff */
[----:B------:R-:W1:Y:S02]  /*176c0*/  LDSM.16.MT88.4 R44, [R212+0x4400] ;  /* 0x00440000d42c783b */ /* 0x000e640000004200 */
[----:B------:R-:W-:Y:S01]  /*176d0*/  SHF.R.U32.HI R116, RZ, 0x8, R41 ;  /* 0x00000008ff747819 */ /* 0x000fe20000011629 */
[--C-:B------:R-:W-:Y:S01]  /*176e0*/  HSET2.LE.AND R43, R43, R119.reuse, PT ;  /* 0x000000772b2b7233 */ /* 0x100fe20003803000 */
[----:B------:R-:W-:Y:S02]  /*176f0*/  SHF.R.U32.HI R41, RZ, 0x18, R40 ;  /* 0x00000018ff297819 */ /* 0x000fe40000011628 */
[----:B------:R-:W-:Y:S01]  /*17700*/  LOP3.LUT R48, R48, 0xff, RZ, 0xc0, !PT ;  /* 0x000000ff30307812 */ /* 0x000fe200078ec0ff */
[----:B------:R-:W-:Y:S03]  /*17710*/  HMMA.16816.F32.BF16 R32, R36, R50, R32 ;  /* 0x000000322420723c */ /* 0x000fe60000041820 */
[----:B------:R-:W-:Y:S02]  /*17720*/  PRMT R40, R49, 0x5410, R116 ;  /* 0x0000541031287816 */ /* 0x000fe40000000074 */
[----:B------:R-:W-:Y:S02]  /*17730*/  LOP3.LUT R49, R182, 0xffff, RZ, 0xc0, !PT ;  /* 0x0000ffffb6317812 */ /* 0x000fe400078ec0ff */
[----:B------:R-:W-:Y:S01]  /*17740*/  PRMT R41, R48, 0x5410, R41 ;  /* 0x0000541030297816 */ /* 0x000fe20000000029 */
[--C-:B------:R-:W-:Y:S01]  /*17750*/  HSET2.LE.AND R40, R40, R119.reuse, PT ;  /* 0x0000007728287233 */ /* 0x100fe20003803000 */
[----:B------:R-:W-:Y:S03]  /*17760*/  LOP3.LUT R48, R182, 0xff, RZ, 0xc0, !PT ;  /* 0x000000ffb6307812 */ /* 0x000fe600078ec0ff */
[----:B------:R-:W-:Y:S01]  /*17770*/  SHF.R.U32.HI R49, RZ, 0x8, R49 ;  /* 0x00000008ff317819 */ /* 0x000fe20000011631 */
[--C-:B------:R-:W-:Y:S01]  /*17780*/  HSET2.LE.AND R41, R41, R119.reuse, PT ;  /* 0x0000007729297233 */ /* 0x100fe20003803000 */
[----:B------:R-:W-:Y:S01]  /*17790*/  SHF.R.U32.HI R184, RZ, 0x18, R184 ;  /* 0x00000018ffb87819 */ /* 0x000fe200000116b8 */
[--C-:B------:R-:W-:Y:S01]  /*177a0*/  HSET2.LE.AND R38, R112, R119.reuse, PT ;  /* 0x0000007770267233 */ /* 0x100fe20003803000 */
[----:B------:R-:W-:Y:S02]  /*177b0*/  PRMT R48, R48, 0x5410, R49 ;  /* 0x0000541030307816 */ /* 0x000fe40000000031 */
[--C-:B------:R-:W-:Y:S02]  /*177c0*/  SHF.R.U32.HI R49, RZ, 0x10, R182.reuse ;  /* 0x00000010ff317819 */ /* 0x100fe400000116b6 */
[----:B------:R-:W-:Y:S01]  /*177d0*/  SHF.R.U32.HI R182, RZ, 0x18, R182 ;  /* 0x00000018ffb67819 */ /* 0x000fe200000116b6 */
[--C-:B------:R-:W-:Y:S01]  /*177e0*/  HSET2.LE.AND R36, R48, R119.reuse, PT ;  /* 0x0000007730247233 */ /* 0x100fe20003803000 */
[----:B------:R-:W-:Y:S02]  /*177f0*/  LOP3.LUT R49, R49, 0xff, RZ, 0xc0, !PT ;  /* 0x000000ff31317812 */ /* 0x000fe400078ec0ff */
[----:B------:R-:W-:Y:S02]  /*17800*/  PRMT R39, R113, 0x5410, R184 ;  /* 0x0000541071277816 */ /* 0x000fe400000000b8 */
[----:B------:R-:W-:Y:S02]  /*17810*/  PRMT R49, R49, 0x5410, R182 ;  /* 0x0000541031317816 */ /* 0x000fe400000000b6 */
[----:B------:R-:W-:Y:S01]  /*17820*/  LOP3.LUT R40, R40, R105, RZ, 0xc0, !PT ;  /* 0x0000006928287212 */ /* 0x000fe200078ec0ff */
[--C-:B------:R-:W-:Y:S01]  /*17830*/  HSET2.LE.AND R39, R39, R119.reuse, PT ;  /* 0x0000007727277233 */ /* 0x100fe20003803000 */
[----:B------:R-:W-:Y:S01]  /*17840*/  LOP3.LUT R41, R41, R104, RZ, 0xc0, !PT ;  /* 0x0000006829297212 */ /* 0x000fe200078ec0ff */
[----:B------:R-:W-:Y:S01]  /*17850*/  HSET2.LE.AND R37, R49, R119, PT ;  /* 0x0000007731257233 */ /* 0x000fe20003803000 */
[----:B------:R-:W-:Y:S02]  /*17860*/  LOP3.LUT R42, R42, R103, RZ, 0xc0, !PT ;  /* 0x000000672a2a7212 */ /* 0x000fe400078ec0ff */
[----:B------:R-:W-:Y:S02]  /*17870*/  LOP3.LUT R43, R43, R102, RZ, 0xc0, !PT ;  /* 0x000000662b2b7212 */ /* 0x000fe400078ec0ff */
[----:B------:R-:W-:Y:S02]  /*17880*/  LOP3.LUT R36, R36, R101, RZ, 0xc0, !PT ;  /* 0x0000006524247212 */ /* 0x000fe400078ec0ff */
[----:B------:R-:W-:Y:S02]  /*17890*/  LOP3.LUT R37, R37, R100, RZ, 0xc0, !PT ;  /* 0x0000006425257212 */ /* 0x000fe400078ec0ff */
[----:B------:R-:W-:Y:S01]  /*178a0*/  LOP3.LUT R38, R38, R99, RZ, 0xc0, !PT ;  /* 0x0000006326267212 */ /* 0x000fe200078ec0ff */
[-C--:B-1----:R-:W-:Y:S01]  /*178b0*/  HMMA.16816.F32.BF16 R4, R40, R52.reuse, R4 ;  /* 0x000000342804723c */ /* 0x082fe20000041804 */
[----:B------:R-:W-:Y:S02]  /*178c0*/  LOP3.LUT R39, R39, R98, RZ, 0xc0, !PT ;  /* 0x0000006227277212 */ /* 0x000fe400078ec0ff */
[C---:B------:R-:W-:Y:S02]  /*178d0*/  LOP3.LUT R48, R174.reuse, 0xffff, RZ, 0xc0, !PT ;  /* 0x0000ffffae307812 */ /* 0x040fe400078ec0ff */
[----:B------:R-:W-:Y:S02]  /*178e0*/  LOP3.LUT R99, R174, 0xff, RZ, 0xc0, !PT ;  /* 0x000000ffae637812 */ /* 0x000fe400078ec0ff */
[----:B------:R-:W-:Y:S01]  /*178f0*/  SHF.R.U32.HI R48, RZ, 0x8, R48 ;  /* 0x00000008ff307819 */ /* 0x000fe20000011630 */
[C---:B------:R-:W-:Y:S01]  /*17900*/  HMMA.16816.F32.BF16 R8, R36.reuse, R52, R8 ;  /* 0x000000342408723c */ /* 0x040fe20000041808 */
[----:B------:R-:W-:Y:S03]  /*17910*/  SHF.R.U32.HI R101, RZ, 0x10, R176 ;  /* 0x00000010ff657819 */ /* 0x000fe600000116b0 */
[----:B------:R-:W-:Y:S02]  /*17920*/  PRMT R99, R99, 0x5410, R48 ;  /* 0x0000541063637816 */ /* 0x000fe40000000030 */
[--C-:B------:R-:W-:Y:S01]  /*17930*/  SHF.R.U32.HI R100, RZ, 0x18, R174.reuse ;  /* 0x00000018ff647819 */ /* 0x100fe200000116ae */
[----:B------:R-:W1:Y:S01]  /*17940*/  LDSM.16.MT88.4 R48, [R213+0x4800] ;  /* 0x00480000d530783b */ /* 0x000e620000004200 */
[----:B------:R-:W-:Y:S01]  /*17950*/  SHF.R.U32.HI R52, RZ, 0x10, R174 ;  /* 0x00000010ff347819 */ /* 0x000fe200000116ae */
[-C--:B------:R-:W-:Y:S03]  /*17960*/  HMMA.16816.F32.BF16 R12, R36, R54.reuse, R12 ;  /* 0x00000036240c723c */ /* 0x080fe6000004180c */
[----:B------:R-:W-:Y:S02]  /*17970*/  LOP3.LUT R102, R176, 0xff, RZ, 0xc0, !PT ;  /* 0x000000ffb0667812 */ /* 0x000fe400078ec0ff */
[----:B------:R-:W-:Y:S02]  /*17980*/  LOP3.LUT R101, R101, 0xff, RZ, 0xc0, !PT ;  /* 0x000000ff65657812 */ /* 0x000fe400078ec0ff */
[----:B------:R-:W-:Y:S01]  /*17990*/  SHF.R.U32.HI R98, RZ, 0x10, R178 ;  /* 0x00000010ff627819 */ /* 0x000fe200000116b2 */
[C---:B------:R-:W-:Y:S01]  /*179a0*/  HMMA.16816.F32.BF16 R16, R40.reuse, R54, R16 ;  /* 0x000000362810723c */ /* 0x040fe20000041810 */
[----:B------:R-:W-:Y:S03]  /*179b0*/  SHF.R.U32.HI R103, RZ, 0x10, R180 ;  /* 0x00000010ff677819 */ /* 0x000fe600000116b4 */
[C---:B------:R-:W-:Y:S02]  /*179c0*/  LOP3.LUT R53, R178.reuse, 0xff, RZ, 0xc0, !PT ;  /* 0x000000ffb2357812 */ /* 0x040fe400078ec0ff */
[----:B------:R-:W-:Y:S02]  /*179d0*/  LOP3.LUT R103, R103, 0xff, RZ, 0xc0, !PT ;  /* 0x000000ff67677812 */ /* 0x000fe400078ec0ff */
[----:B------:R-:W-:Y:S01]  /*179e0*/  LOP3.LUT R54, R178, 0xffff, RZ, 0xc0, !PT ;  /* 0x0000ffffb2367812 */ /* 0x000fe200078ec0ff */
[-C--:B------:R-:W-:Y:S03]  /*179f0*/  HMMA.16816.F32.BF16 R20, R40, R44.reuse, R20 ;  /* 0x0000002c2814723c */ /* 0x080fe60000041814 */
[----:B------:R-:W-:Y:S02]  /*17a00*/  LOP3.LUT R55, R52, 0xff, RZ, 0xc0, !PT ;  /* 0x000000ff34377812 */ /* 0x000fe400078ec0ff */
[----:B------:R-:W-:Y:S02]  /*17a10*/  LOP3.LUT R52, R180, 0xffff, RZ, 0xc0, !PT ;  /* 0x0000ffffb4347812 */ /* 0x000fe400078ec0ff */
[----:B------:R-:W-:Y:S01]  /*17a20*/  PRMT R100, R55, 0x5410, R100 ;  /* 0x0000541037647816 */ /* 0x000fe20000000064 */
[C---:B------:R-:W-:Y:S01]  /*17a30*/  HMMA.16816.F32.BF16 R24, R36.reuse, R44, R24 ;  /* 0x0000002c2418723c */ /* 0x040fe20000041818 */
[----:B------:R-:W-:Y:S03]  /*17a40*/  SHF.R.U32.HI R178, RZ, 0x18, R178 ;  /* 0x00000018ffb27819 */ /* 0x000fe600000116b2 */
[----:B------:R-:W-:Y:S02]  /*17a50*/  SHF.R.U32.HI R52, RZ, 0x8, R52 ;  /* 0x00000008ff347819 */ /* 0x000fe40000011634 */
[----:B------:R-:W-:Y:S01]  /*17a60*/  LOP3.LUT R98, R98, 0xff, RZ, 0xc0, !PT ;  /* 0x000000ff62627812 */ /* 0x000fe200078ec0ff */
[----:B--2---:R-:W-:Y:S01]  /*17a70*/  @!P0 HFMA2.BF16_V2 R121, -RZ.H0_H0, RZ.H0_H0, -R57.H0_H0 ;  /* 0x200000ffff798231 */ /* 0x004fe20000340939 */
[----:B------:R-:W-:Y:S01]  /*17a80*/  SHF.R.U32.HI R44, RZ, 0x8, R54 ;  /* 0x00000008ff2c7819 */ /* 0x000fe20000011636 */
[-C--:B------:R-:W-:Y:S03]  /*17a90*/  HMMA.16816.F32.BF16 R28, R36, R46.reuse, R28 ;  /* 0x0000002e241c723c */ /* 0x080fe6000004181c */
[----:B------:R-:W-:Y:S01]  /*17aa0*/  LOP3.LUT R54, R176, 0xffff, RZ, 0xc0, !PT ;  /* 0x0000ffffb0367812 */ /* 0x000fe200078ec0ff */
[----:B------:R-:W-:Y:S01]  /*17ab0*/  @!P0 STL.S16 [R1+0xd8], R121 ;  /* 0x0000d87901008387 */ /* 0x000fe20000100600 */
[----:B------:R-:W-:Y:S02]  /*17ac0*/  SHF.R.U32.HI R176, RZ, 0x18, R176 ;  /* 0x00000018ffb07819 */ /* 0x000fe400000116b0 */
[----:B------:R-:W-:Y:S01]  /*17ad0*/  SHF.R.U32.HI R54, RZ, 0x8, R54 ;  /* 0x00000008ff367819 */ /* 0x000fe20000011636 */
[----:B------:R-:W-:Y:S01]  /*17ae0*/  HMMA.16816.F32.BF16 R32, R40, R46, R32 ;  /* 0x0000002e2820723c */ /* 0x000fe20000041820 */
[----:B------:R-:W-:Y:S03]  /*17af0*/  PRMT R101, R101, 0x5410, R176 ;  /* 0x0000541065657816 */ /* 0x000fe600000000b0 */
[----:B------:R-:W-:Y:S01]  /*17b00*/  PRMT R102, R102, 0x5410, R54 ;  /* 0x0000541066667816 */ /* 0x000fe20000000036 */
[--C-:B------:R-:W-:Y:S01]  /*17b10*/  HSET2.LE.AND R39, R100, R119.reuse, PT ;  /* 0x0000007764277233 */ /* 0x100fe20003803000 */
[----:B------:R-:W-:Y:S01]  /*17b20*/  LOP3.LUT R45, R180, 0xff, RZ, 0xc0, !PT ;  /* 0x000000ffb42d7812 */ /* 0x000fe200078ec0ff */
[--C-:B------:R-:W-:Y:S01]  /*17b30*/  HSET2.LE.AND R37, R101, R119.reuse, PT ;  /* 0x0000007765257233 */ /* 0x100fe20003803000 */
[----:B------:R-:W-:Y:S01]  /*17b40*/  SHF.R.U32.HI R180, RZ, 0x18, R180 ;  /* 0x00000018ffb47819 */ /* 0x000fe200000116b4 */
[--C-:B------:R-:W-:Y:S03]  /*17b50*/  HSET2.LE.AND R36, R102, R119.reuse, PT ;  /* 0x0000007766247233 */ /* 0x100fe60003803000 */
[----:B------:R-:W-:Y:S01]  /*17b60*/  PRMT R44, R53, 0x5410, R44 ;  /* 0x00005410352c7816 */ /* 0x000fe2000000002c */
[--C-:B------:R-:W-:Y:S01]  /*17b70*/  HSET2.LE.AND R38, R99, R119.reuse, PT ;  /* 0x0000007763267233 */ /* 0x100fe20003803000 */
[----:B------:R-:W-:Y:S02]  /*17b80*/  PRMT R45, R45, 0x5410, R52 ;  /* 0x000054102d2d7816 */ /* 0x000fe40000000034 */
[----:B------:R-:W-:Y:S01]  /*17b90*/  PRMT R99, R103, 0x5410, R180 ;  /* 0x0000541067637816 */ /* 0x000fe200000000b4 */
[----:B------:R-:W2:Y:S01]  /*17ba0*/  LDSM.16.MT88.4 R52, [R212+0x4800] ;  /* 0x00480000d434783b */ /* 0x000ea20000004200 */
[----:B------:R-:W-:Y:S01]  /*17bb0*/  PRMT R43, R98, 0x5410, R178 ;  /* 0x00005410622b7816 */ /* 0x000fe200000000b2 */
[--C-:B------:R-:W-:Y:S01]  /*17bc0*/  HSET2.LE.AND R40, R45, R119.reuse, PT ;  /* 0x000000772d287233 */ /* 0x100fe20003803000 */
[----:B------:R-:W-:Y:S01]  /*17bd0*/  LOP3.LUT R36, R36, R97, RZ, 0xc0, !PT ;  /* 0x0000006124247212 */ /* 0x000fe200078ec0ff */
[--C-:B------:R-:W-:Y:S01]  /*17be0*/  HSET2.LE.AND R42, R44, R119.reuse, PT ;  /* 0x000000772c2a7233 */ /* 0x100fe20003803000 */
[----:B------:R-:W-:Y:S01]  /*17bf0*/  LOP3.LUT R37, R37, R96, RZ, 0xc0, !PT ;  /* 0x0000006025257212 */ /* 0x000fe200078ec0ff */
[--C-:B------:R-:W-:Y:S01]  /*17c00*/  HSET2.LE.AND R41, R99, R119.reuse, PT ;  /* 0x0000007763297233 */ /* 0x100fe20003803000 */
[----:B------:R-:W-:Y:S01]  /*17c10*/  LOP3.LUT R38, R38, R95, RZ, 0xc0, !PT ;  /* 0x0000005f26267212 */ /* 0x000fe200078ec0ff */
[--C-:B------:R-:W-:Y:S01]  /*17c20*/  HSET2.LE.AND R43, R43, R119.reuse, PT ;  /* 0x000000772b2b7233 */ /* 0x100fe20003803000 */
[----:B------:R-:W-:Y:S02]  /*17c30*/  LOP3.LUT R39, R39, R94, RZ, 0xc0, !PT ;  /* 0x0000005e27277212 */ /* 0x000fe400078ec0ff */
[----:B------:R-:W-:Y:S02]  /*17c40*/  LOP3.LUT R40, R40, R93, RZ, 0xc0, !PT ;  /* 0x0000005d28287212 */ /* 0x000fe400078ec0ff */
[----:B------:R-:W-:Y:S02]  /*17c50*/  LOP3.LUT R41, R41, R92, RZ, 0xc0, !PT ;  /* 0x0000005c29297212 */ /* 0x000fe400078ec0ff */
[----:B------:R-:W-:Y:S01]  /*17c60*/  LOP3.LUT R42, R42, R91, RZ, 0xc0, !PT ;  /* 0x0000005b2a2a7212 */ /* 0x000fe200078ec0ff */
[-C--:B-1----:R-:W-:Y:S01]  /*17c70*/  HMMA.16816.F32.BF16 R4, R36, R48.reuse, R4 ;  /* 0x000000302404723c */ /* 0x082fe20000041804 */
[----:B------:R-:W-:Y:S02]  /*17c80*/  LOP3.LUT R43, R43, R90, RZ, 0xc0, !PT ;  /* 0x0000005a2b2b7212 */ /* 0x000fe400078ec0ff */
[----:B------:R-:W-:Y:S02]  /*17c90*/  LOP3.LUT R45, R154, 0xffff, RZ, 0xc0, !PT ;  /* 0x0000ffff9a2d7812 */ /* 0x000fe400078ec0ff */
[--C-:B------:R-:W-:Y:S02]  /*17ca0*/  SHF.R.U32.HI R44, RZ, 0x10, R154.reuse ;  /* 0x00000010ff2c7819 */ /* 0x100fe4000001169a */
[----:B------:R-:W-:Y:S01]  /*17cb0*/  SHF.R.U32.HI R45, RZ, 0x8, R45 ;  /* 0x00000008ff2d7819 */ /* 0x000fe2000001162d */
[C---:B------:R-:W-:Y:S01]  /*17cc0*/  HMMA.16816.F32.BF16 R8, R40.reuse, R48, R8 ;  /* 0x000000302808723c */ /* 0x040fe20000041808 */
[----:B------:R-:W-:Y:S03]  /*17cd0*/  LOP3.LUT R44, R44, 0xff, RZ, 0xc0, !PT ;  /* 0x000000ff2c2c7812 */ /* 0x000fe600078ec0ff */
[----:B------:R-:W-:Y:S02]  /*17ce0*/  LOP3.LUT R93, R136, 0xffff, RZ, 0xc0, !PT ;  /* 0x0000ffff885d7812 */ /* 0x000fe400078ec0ff */
[----:B------:R-:W-:Y:S02]  /*17cf0*/  LOP3.LUT R90, R158, 0xff, RZ, 0xc0, !PT ;  /* 0x000000ff9e5a7812 */ /* 0x000fe400078ec0ff */
[----:B------:R-:W-:Y:S01]  /*17d00*/  SHF.R.U32.HI R49, RZ, 0x18, R154 ;  /* 0x00000018ff317819 */ /* 0x000fe2000001169a */
[-C--:B------:R-:W-:Y:S03]  /*17d10*/  HMMA.16816.F32.BF16 R12, R40, R50.reuse, R12 ;  /* 0x00000032280c723c */ /* 0x080fe6000004180c */
[----:B------:R-:W-:Y:S02]  /*17d20*/  PRMT R49, R44, 0x5410, R49 ;  /* 0x000054102c317816 */ /* 0x000fe40000000031 */
[----:B------:R-:W-:Y:S02]  /*17d30*/  LOP3.LUT R91, R136, 0xff, RZ, 0xc0, !PT ;  /* 0x000000ff885b7812 */ /* 0x000fe400078ec0ff */
[----:B------:R-:W-:Y:S01]  /*17d40*/  SHF.R.U32.HI R93, RZ, 0x8, R93 ;  /* 0x00000008ff5d7819 */ /* 0x000fe2000001165d */
[C---:B------:R-:W-:Y:S01]  /*17d50*/  HMMA.16816.F32.BF16 R16, R36.reuse, R50, R16 ;  /* 0x000000322410723c */ /* 0x040fe20000041810 */
[--C-:B------:R-:W-:Y:S03]  /*17d60*/  SHF.R.U32.HI R48, RZ, 0x10, R158.reuse ;  /* 0x00000010ff307819 */ /* 0x100fe6000001169e */
[----:B------:R-:W-:Y:S03]  /*17d70*/  LOP3.LUT R92, R138, 0xffff, RZ, 0xc0, !PT ;  /* 0x0000ffff8a5c7812 */ /* 0x000fe600078ec0ff */
[----:B------:R-:W-:Y:S01]  /*17d80*/  LOP3.LUT R50, R154, 0xff, RZ, 0xc0, !PT ;  /* 0x000000ff9a327812 */ /* 0x000fe200078ec0ff */
[-C--:B--2---:R-:W-:Y:S01]  /*17d90*/  HMMA.16816.F32.BF16 R20, R36, R52.reuse, R20 ;  /* 0x000000342414723c */ /* 0x084fe20000041814 */
[----:B------:R-:W-:Y:S03]  /*17da0*/  LOP3.LUT R51, R158, 0xffff, RZ, 0xc0, !PT ;  /* 0x0000ffff9e337812 */ /* 0x000fe600078ec0ff */
[----:B------:R-:W-:Y:S02]  /*17db0*/  PRMT R50, R50, 0x5410, R45 ;  /* 0x0000541032327816 */ /* 0x000fe4000000002d */
[----:B------:R-:W-:Y:S01]  /*17dc0*/  SHF.R.U32.HI R158, RZ, 0x18, R158 ;  /* 0x00000018ff9e7819 */ /* 0x000fe2000001169e */
[----:B------:R-:W1:Y:S01]  /*17dd0*/  LDSM.16.MT88.4 R44, [R213+0x4c00] ;  /* 0x004c0000d52c783b */ /* 0x000e620000004200 */
[----:B------:R-:W-:Y:S01]  /*17de0*/  SHF.R.U32.HI R92, RZ, 0x8, R92 ;  /* 0x00000008ff5c7819 */ /* 0x000fe2000001165c */
[C---:B------:R-:W-:Y:S07]  /*17df0*/  HMMA.16816.F32.BF16 R24, R40.reuse, R52, R24 ;  /* 0x000000342818723c */ /* 0x040fee0000041818 */
[----:B------:R-:W-:Y:S01]  /*17e00*/  SHF.R.U32.HI R52, RZ, 0x8, R51 ;  /* 0x00000008ff347819 */ /* 0x000fe20000011633 */
[-C--:B------:R-:W-:Y:S01]  /*17e10*/  HMMA.16816.F32.BF16 R28, R40, R54.reuse, R28 ;  /* 0x00000036281c723c */ /* 0x080fe2000004181c */
[--C-:B------:R-:W-:Y:S03]  /*17e20*/  SHF.R.U32.HI R51, RZ, 0x10, R136.reuse ;  /* 0x00000010ff337819 */ /* 0x100fe60000011688 */
[----:B------:R-:W-:Y:S02]  /*17e30*/  SHF.R.U32.HI R136, RZ, 0x18, R136 ;  /* 0x00000018ff887819 */ /* 0x000fe40000011688 */
[----:B------:R-:W-:Y:S01]  /*17e40*/  LOP3.LUT R51, R51, 0xff, RZ, 0xc0, !PT ;  /* 0x000000ff33337812 */ /* 0x000fe200078ec0ff */
[--C-:B------:R-:W-:Y:S01]  /*17e50*/  HSET2.LE.AND R42, R50, R119.reuse, PT ;  /* 0x00000077322a7233 */ /* 0x100fe20003803000 */
[----:B------:R-:W-:Y:S01]  /*17e60*/  PRMT R52, R90, 0x5410, R52 ;  /* 0x000054105a347816 */ /* 0x000fe20000000034 */
[----:B------:R-:W-:Y:S03]  /*17e70*/  HMMA.16816.F32.BF16 R32, R36, R54, R32 ;  /* 0x000000362420723c */ /* 0x000fe60000041820 */
[----:B------:R-:W-:Y:S01]  /*17e80*/  PRMT R90, R91, 0x5410, R93 ;  /* 0x000054105b5a7816 */ /* 0x000fe2000000005d */
[--C-:B------:R-:W-:Y:S01]  /*17e90*/  HSET2.LE.AND R43, R49, R119.reuse, PT ;  /* 0x00000077312b7233 */ /* 0x100fe20003803000 */
[----:B------:R-:W-:Y:S02]  /*17ea0*/  PRMT R51, R51, 0x5410, R136 ;  /* 0x0000541033337816 */ /* 0x000fe40000000088 */
[--C-:B------:R-:W-:Y:S01]  /*17eb0*/  SHF.R.U32.HI R91, RZ, 0x10, R138.reuse ;  /* 0x00000010ff5b7819 */ /* 0x100fe2000001168a */
[--C-:B------:R-:W-:Y:S01]  /*17ec0*/  HSET2.LE.AND R40, R90, R119.reuse, PT ;  /* 0x000000775a287233 */ /* 0x100fe20003803000 */
[----:B------:R-:W-:Y:S03]  /*17ed0*/  LOP3.LUT R53, R138, 0xff, RZ, 0xc0, !PT ;  /* 0x000000ff8a357812 */ /* 0x000fe600078ec0ff */
[----:B------:R-:W-:Y:S01]  /*17ee0*/  SHF.R.U32.HI R138, RZ, 0x18, R138 ;  /* 0x00000018ff8a7819 */ /* 0x000fe2000001168a */
[--C-:B------:R-:W-:Y:S01]  /*17ef0*/  HSET2.LE.AND R41, R51, R119.reuse, PT ;  /* 0x0000007733297233 */ /* 0x100fe20003803000 */
[----:B------:R-:W-:Y:S01]  /*17f00*/  LOP3.LUT R91, R91, 0xff, RZ, 0xc0, !PT ;  /* 0x000000ff5b5b7812 */ /* 0x000fe200078ec0ff */
[--C-:B------:R-:W-:Y:S01]  /*17f10*/  HSET2.LE.AND R38, R52, R119.reuse, PT ;  /* 0x0000007734267233 */ /* 0x100fe20003803000 */
[----:B------:R-:W-:Y:S02]  /*17f20*/  LOP3.LUT R39, R48, 0xff, RZ, 0xc0, !PT ;  /* 0x000000ff30277812 */ /* 0x000fe400078ec0ff */
[----:B------:R-:W-:Y:S01]  /*17f30*/  PRMT R53, R53, 0x5410, R92 ;  /* 0x0000541035357816 */ /* 0x000fe2000000005c */
[----:B------:R-:W2:Y:S01]  /*17f40*/  LDSM.16.MT88.4 R48, [R212+0x4c00] ;  /* 0x004c0000d430783b */ /* 0x000ea20000004200 */
[----:B------:R-:W-:Y:S02]  /*17f50*/  PRMT R90, R91, 0x5410, R138 ;  /* 0x000054105b5a7816 */ /* 0x000fe4000000008a */
[----:B------:R-:W-:Y:S01]  /*17f60*/  PRMT R39, R39, 0x5410, R158 ;  /* 0x0000541027277816 */ /* 0x000fe2000000009e */
        /* <DEDUP_REMOVED lines=8> */
[----:B------:R-:W-:Y:S02]  /*17ff0*/  LOP3.LUT R37, R37, R84, RZ, 0xc0, !PT ;  /* 0x0000005425257212 */ /* 0x000fe400078ec0ff */
[----:B------:R-:W-:Y:S01]  /*18000*/  LOP3.LUT R38, R38, R83, RZ, 0xc0, !PT ;  /* 0x0000005326267212 */ /* 0x000fe200078ec0ff */
[-C--:B-1----:R-:W-:Y:S01]  /*18010*/  HMMA.16816.F32.BF16 R4, R40, R44.reuse, R4 ;  /* 0x0000002c2804723c */ /* 0x082fe20000041804 */
[----:B------:R-:W-:Y:S02]  /*18020*/  LOP3.LUT R39, R39, R82, RZ, 0xc0, !PT ;  /* 0x0000005227277212 */ /* 0x000fe400078ec0ff */
[----:B------:R-:W-:Y:S02]  /*18030*/  LOP3.LUT R54, R144, 0xff, RZ, 0xc0, !PT ;  /* 0x000000ff90367812 */ /* 0x000fe400078ec0ff */
[----:B------:R-:W-:Y:S02]  /*18040*/  SHF.R.U32.HI R53, RZ, 0x18, R144 ;  /* 0x00000018ff357819 */ /* 0x000fe40000011690 */
[C---:B------:R-:W-:Y:S01]  /*18050*/  LOP3.LUT R52, R156.reuse, 0xffff, RZ, 0xc0, !PT ;  /* 0x0000ffff9c347812 */ /* 0x040fe200078ec0ff */
[C---:B------:R-:W-:Y:S01]  /*18060*/  HMMA.16816.F32.BF16 R8, R36.reuse, R44, R8 ;  /* 0x0000002c2408723c */ /* 0x040fe20000041808 */
[----:B------:R-:W-:Y:S03]  /*18070*/  LOP3.LUT R83, R156, 0xff, RZ, 0xc0, !PT ;  /* 0x000000ff9c537812 */ /* 0x000fe600078ec0ff */
[----:B------:R-:W-:Y:S02]  /*18080*/  SHF.R.U32.HI R52, RZ, 0x8, R52 ;  /* 0x00000008ff347819 */ /* 0x000fe40000011634 */
[----:B------:R-:W-:Y:S02]  /*18090*/  LOP3.LUT R55, R152, 0xffff, RZ, 0xc0, !PT ;  /* 0x0000ffff98377812 */ /* 0x000fe400078ec0ff */
[----:B------:R-:W-:Y:S01]  /*180a0*/  LOP3.LUT R44, R144, 0xffff, RZ, 0xc0, !PT ;  /* 0x0000ffff902c7812 */ /* 0x000fe200078ec0ff */
[-C--:B------:R-:W-:Y:S03]  /*180b0*/  HMMA.16816.F32.BF16 R12, R36, R46.reuse, R12 ;  /* 0x0000002e240c723c */ /* 0x080fe6000004180c */
[----:B------:R-:W-:Y:S02]  /*180c0*/  SHF.R.U32.HI R45, RZ, 0x10, R144 ;  /* 0x00000010ff2d7819 */ /* 0x000fe40000011690 */
[----:B------:R-:W-:Y:S02]  /*180d0*/  SHF.R.U32.HI R44, RZ, 0x8, R44 ;  /* 0x00000008ff2c7819 */ /* 0x000fe4000001162c */
[----:B------:R-:W-:Y:S01]  /*180e0*/  LOP3.LUT R45, R45, 0xff, RZ, 0xc0, !PT ;  /* 0x000000ff2d2d7812 */ /* 0x000fe200078ec0ff */
[C---:B------:R-:W-:Y:S01]  /*180f0*/  HMMA.16816.F32.BF16 R16, R40.reuse, R46, R16 ;  /* 0x0000002e2810723c */ /* 0x040fe20000041810 */
[----:B------:R-:W-:Y:S03]  /*18100*/  PRMT R54, R54, 0x5410, R44 ;  /* 0x0000541036367816 */ /* 0x000fe6000000002c */
[----:B------:R-:W-:Y:S02]  /*18110*/  PRMT R53, R45, 0x5410, R53 ;  /* 0x000054102d357816 */ /* 0x000fe40000000035 */
[----:B------:R-:W-:Y:S01]  /*18120*/  SHF.R.U32.HI R84, RZ, 0x10, R152 ;  /* 0x00000010ff547819 */ /* 0x000fe20000011698 */
[----:B------:R-:W1:Y:S01]  /*18130*/  LDSM.16.MT88.4 R44, [R213+0x5000] ;  /* 0x00500000d52c783b */ /* 0x000e620000004200 */
[----:B------:R-:W-:Y:S01]  /*18140*/  PRMT R83, R83, 0x5410, R52 ;  /* 0x0000541053537816 */ /* 0x000fe20000000034 */
[-C--:B--2---:R-:W-:Y:S03]  /*18150*/  HMMA.16816.F32.BF16 R20, R40, R48.reuse, R20 ;  /* 0x000000302814723c */ /* 0x084fe60000041814 */
[----:B------:R-:W-:Y:S02]  /*18160*/  LOP3.LUT R52, R152, 0xff, RZ, 0xc0, !PT ;  /* 0x000000ff98347812 */ /* 0x000fe400078ec0ff */
[----:B------:R-:W-:Y:S02]  /*18170*/  SHF.R.U32.HI R55, RZ, 0x8, R55 ;  /* 0x00000008ff377819 */ /* 0x000fe40000011637 */
[----:B------:R-:W-:Y:S01]  /*18180*/  SHF.R.U32.HI R152, RZ, 0x18, R152 ;  /* 0x00000018ff987819 */ /* 0x000fe20000011698 */
[C---:B------:R-:W-:Y:S01]  /*18190*/  HMMA.16816.F32.BF16 R24, R36.reuse, R48, R24 ;  /* 0x000000302418723c */ /* 0x040fe20000041818 */
[----:B------:R-:W-:Y:S03]  /*181a0*/  LOP3.LUT R87, R84, 0xff, RZ, 0xc0, !PT ;  /* 0x000000ff54577812 */ /* 0x000fe600078ec0ff */
[----:B------:R-:W-:Y:S02]  /*181b0*/  PRMT R52, R52, 0x5410, R55 ;  /* 0x0000541034347816 */ /* 0x000fe40000000037 */
[----:B------:R-:W-:Y:S01]  /*181c0*/  SHF.R.U32.HI R82, RZ, 0x10, R156 ;  /* 0x00000010ff527819 */ /* 0x000fe2000001169c */
[--C-:B------:R-:W-:Y:S01]  /*181d0*/  HSET2.LE.AND R48, R54, R119.reuse, PT ;  /* 0x0000007736307233 */ /* 0x100fe20003803000 */
[C---:B------:R-:W-:Y:S01]  /*181e0*/  LOP3.LUT R85, R166.reuse, 0xffff, RZ, 0xc0, !PT ;  /* 0x0000ffffa6557812 */ /* 0x040fe200078ec0ff */
[-C--:B------:R-:W-:Y:S03]  /*181f0*/  HMMA.16816.F32.BF16 R28, R36, R50.reuse, R28 ;  /* 0x00000032241c723c */ /* 0x080fe6000004181c */
[----:B------:R-:W-:Y:S01]  /*18200*/  SHF.R.U32.HI R88, RZ, 0x10, R166 ;  /* 0x00000010ff587819 */ /* 0x000fe200000116a6 */
[--C-:B------:R-:W-:Y:S01]  /*18210*/  HSET2.LE.AND R52, R52, R119.reuse, PT ;  /* 0x0000007734347233 */ /* 0x100fe20003803000 */
[----:B------:R-:W-:Y:S02]  /*18220*/  PRMT R49, R87, 0x5410, R152 ;  /* 0x0000541057317816 */ /* 0x000fe40000000098 */
[----:B------:R-:W-:Y:S01]  /*18230*/  SHF.R.U32.HI R156, RZ, 0x18, R156 ;  /* 0x00000018ff9c7819 */ /* 0x000fe2000001169c */
[----:B------:R-:W-:Y:S01]  /*18240*/  HMMA.16816.F32.BF16 R32, R40, R50, R32 ;  /* 0x000000322820723c */ /* 0x000fe20000041820 */
[----:B------:R-:W-:Y:S01]  /*18250*/  LOP3.LUT R86, R166, 0xff, RZ, 0xc0, !PT ;  /* 0x000000ffa6567812 */ /* 0x000fe200078ec0ff */
[----:B------:R-:W-:Y:S02]  /*18260*/  LDSM.16.MT88.4 R152, [R213+0x5c00] ;  /* 0x005c0000d598783b */ /* 0x000fe40000004200 */
[----:B------:R-:W-:Y:S01]  /*18270*/  SHF.R.U32.HI R166, RZ, 0x18, R166 ;  /* 0x00000018ffa67819 */ /* 0x000fe200000116a6 */
[--C-:B------:R-:W-:Y:S01]  /*18280*/  HSET2.LE.AND R39, R53, R119.reuse, PT ;  /* 0x0000007735277233 */ /* 0x100fe20003803000 */
[----:B------:R-:W-:Y:S01]  /*18290*/  SHF.R.U32.HI R85, RZ, 0x8, R85 ;  /* 0x00000008ff557819 */ /* 0x000fe20000011655 */
[--C-:B------:R-:W-:Y:S01]  /*182a0*/  HSET2.LE.AND R49, R49, R119.reuse, PT ;  /* 0x0000007731317233 */ /* 0x100fe20003803000 */
[----:B------:R-:W-:Y:S01]  /*182b0*/  LOP3.LUT R84, R88, 0xff, RZ, 0xc0, !PT ;  /* 0x000000ff58547812 */ /* 0x000fe200078ec0ff */
[--C-:B------:R-:W-:Y:S03]  /*182c0*/  HSET2.LE.AND R42, R83, R119.reuse, PT ;  /* 0x00000077532a7233 */ /* 0x100fe60003803000 */
[----:B------:R-:W-:Y:S02]  /*182d0*/  LOP3.LUT R82, R82, 0xff, RZ, 0xc0, !PT ;  /* 0x000000ff52527812 */ /* 0x000fe400078ec0ff */
[----:B------:R-:W-:Y:S02]  /*182e0*/  LOP3.LUT R36, R52, R81, RZ, 0xc0, !PT ;  /* 0x0000005134247212 */ /* 0x000fe400078ec0ff */
[----:B------:R-:W-:Y:S01]  /*182f0*/  PRMT R85, R86, 0x5410, R85 ;  /* 0x0000541056557816 */ /* 0x000fe20000000055 */
[----:B------:R-:W2:Y:S01]  /*18300*/  LDSM.16.MT88.4 R52, [R212+0x5000] ;  /* 0x00500000d434783b */ /* 0x000ea20000004200 */
[----:B------:R-:W-:Y:S01]  /*18310*/  PRMT R84, R84, 0x5410, R166 ;  /* 0x0000541054547816 */ /* 0x000fe200000000a6 */
[----:B------:R-:W-:Y:S01]  /*18320*/  IMAD.MOV.U32 R166, RZ, RZ, R0 ;  /* 0x000000ffffa67224 */ /* 0x000fe200078e0000 */
        /* <DEDUP_REMOVED lines=27> */
[----:B------:R-:W-:Y:S01]  /*184e0*/  PRMT R74, R74, 0x5410, R48 ;  /* 0x000054104a4a7816 */ /* 0x000fe20000000030 */
[----:B------:R-:W1:Y:S01]  /*184f0*/  LDSM.16.MT88.4 R44, [R213+0x5400] ;  /* 0x00540000d52c783b */ /* 0x000e620000004200 */
[--C-:B------:R-:W-:Y:S01]  /*18500*/  SHF.R.U32.HI R48, RZ, 0x10, R128.reuse ;  /* 0x00000010ff307819 */ /* 0x100fe20000011680 */
[-C--:B--2---:R-:W-:Y:S03]  /*18510*/  HMMA.16816.F32.BF16 R20, R36, R52.reuse, R20 ;  /* 0x000000342414723c */ /* 0x084fe60000041814 */
[----:B------:R-:W-:Y:S02]  /*18520*/  LOP3.LUT R78, R128, 0xff, RZ, 0xc0, !PT ;  /* 0x000000ff804e7812 */ /* 0x000fe400078ec0ff */
[----:B------:R-:W-:Y:S02]  /*18530*/  SHF.R.U32.HI R128, RZ, 0x18, R128 ;  /* 0x00000018ff807819 */ /* 0x000fe40000011680 */
[----:B------:R-:W-:Y:S01]  /*18540*/  SHF.R.U32.HI R49, RZ, 0x8, R49 ;  /* 0x00000008ff317819 */ /* 0x000fe20000011631 */
[C---:B------:R-:W-:Y:S01]  /*18550*/  HMMA.16816.F32.BF16 R24, R40.reuse, R52, R24 ;  /* 0x000000342818723c */ /* 0x040fe20000041818 */
[----:B------:R-:W-:Y:S03]  /*18560*/  LOP3.LUT R48, R48, 0xff, RZ, 0xc0, !PT ;  /* 0x000000ff30307812 */ /* 0x000fe600078ec0ff */
[----:B------:R-:W-:Y:S02]  /*18570*/  SHF.R.U32.HI R75, RZ, 0x10, R142 ;  /* 0x00000010ff4b7819 */ /* 0x000fe4000001168e */
[----:B------:R-:W-:Y:S02]  /*18580*/  LOP3.LUT R80, R130, 0xffff, RZ, 0xc0, !PT ;  /* 0x0000ffff82507812 */ /* 0x000fe400078ec0ff */
[----:B------:R-:W-:Y:S01]  /*18590*/  PRMT R78, R78, 0x5410, R49 ;  /* 0x000054104e4e7816 */ /* 0x000fe20000000031 */
[-C--:B------:R-:W-:Y:S03]  /*185a0*/  HMMA.16816.F32.BF16 R28, R40, R54.reuse, R28 ;  /* 0x00000036281c723c */ /* 0x080fe6000004181c */
[----:B------:R-:W-:Y:S02]  /*185b0*/  PRMT R53, R48, 0x5410, R128 ;  /* 0x0000541030357816 */ /* 0x000fe40000000080 */
[----:B------:R-:W-:Y:S01]  /*185c0*/  SHF.R.U32.HI R79, RZ, 0x10, R130 ;  /* 0x00000010ff4f7819 */ /* 0x000fe20000011682 */
[----:B------:R-:W2:Y:S01]  /*185d0*/  LDSM.16.MT88.4 R48, [R212+0x5400] ;  /* 0x00540000d430783b */ /* 0x000ea20000004200 */
[----:B------:R-:W-:Y:S01]  /*185e0*/  SHF.R.U32.HI R142, RZ, 0x18, R142 ;  /* 0x00000018ff8e7819 */ /* 0x000fe2000001168e */
[----:B------:R-:W-:Y:S01]  /*185f0*/  HMMA.16816.F32.BF16 R32, R36, R54, R32 ;  /* 0x000000362420723c */ /* 0x000fe20000041820 */
[----:B------:R-:W-:Y:S03]  /*18600*/  LOP3.LUT R52, R130, 0xff, RZ, 0xc0, !PT ;  /* 0x000000ff82347812 */ /* 0x000fe600078ec0ff */
[----:B------:R-:W-:Y:S01]  /*18610*/  SHF.R.U32.HI R80, RZ, 0x8, R80 ;  /* 0x00000008ff507819 */ /* 0x000fe20000011650 */
[--C-:B------:R-:W-:Y:S01]  /*18620*/  HSET2.LE.AND R40, R78, R119.reuse, PT ;  /* 0x000000774e287233 */ /* 0x100fe20003803000 */
[----:B------:R-:W-:Y:S01]  /*18630*/  SHF.R.U32.HI R130, RZ, 0x18, R130 ;  /* 0x00000018ff827819 */ /* 0x000fe20000011682 */
[--C-:B------:R-:W-:Y:S01]  /*18640*/  HSET2.LE.AND R41, R53, R119.reuse, PT ;  /* 0x0000007735297233 */ /* 0x100fe20003803000 */
[----:B------:R-:W-:Y:S01]  /*18650*/  LOP3.LUT R79, R79, 0xff, RZ, 0xc0, !PT ;  /* 0x000000ff4f4f7812 */ /* 0x000fe200078ec0ff */
[--C-:B------:R-:W-:Y:S03]  /*18660*/  HSET2.LE.AND R42, R77, R119.reuse, PT ;  /* 0x000000774d2a7233 */ /* 0x100fe60003803000 */
[----:B------:R-:W-:Y:S01]  /*18670*/  LOP3.LUT R75, R75, 0xff, RZ, 0xc0, !PT ;  /* 0x000000ff4b4b7812 */ /* 0x000fe200078ec0ff */
[--C-:B------:R-:W-:Y:S01]  /*18680*/  HSET2.LE.AND R43, R76, R119.reuse, PT ;  /* 0x000000774c2b7233 */ /* 0x100fe20003803000 */
[----:B------:R-:W-:Y:S01]  /*18690*/  PRMT R52, R52, 0x5410, R80 ;  /* 0x0000541034347816 */ /* 0x000fe20000000050 */
[--C-:B------:R-:W-:Y:S01]  /*186a0*/  HSET2.LE.AND R38, R74, R119.reuse, PT ;  /* 0x000000774a267233 */ /* 0x100fe20003803000 */
        /* <DEDUP_REMOVED lines=15> */
[----:B------:R-:W-:Y:S02]  /*187a0*/  LOP3.LUT R54, R140, 0xffff, RZ, 0xc0, !PT ;  /* 0x0000ffff8c367812 */ /* 0x000fe400078ec0ff */
[----:B------:R-:W-:Y:S01]  /*187b0*/  SHF.R.U32.HI R52, RZ, 0x10, R126 ;  /* 0x00000010ff347819 */ /* 0x000fe2000001167e */
[C---:B------:R-:W-:Y:S01]  /*187c0*/  HMMA.16816.F32.BF16 R8, R36.reuse, R44, R8 ;  /* 0x0000002c2408723c */ /* 0x040fe20000041808 */
[----:B------:R-:W-:Y:S03]  /*187d0*/  SHF.R.U32.HI R69, RZ, 0x10, R132 ;  /* 0x00000010ff457819 */ /* 0x000fe60000011684 */
[----:B------:R-:W-:Y:S02]  /*187e0*/  SHF.R.U32.HI R68, RZ, 0x18, R126 ;  /* 0x00000018ff447819 */ /* 0x000fe4000001167e */
[----:B------:R-:W-:Y:S02]  /*187f0*/  LOP3.LUT R55, R52, 0xff, RZ, 0xc0, !PT ;  /* 0x000000ff34377812 */ /* 0x000fe400078ec0ff */
[----:B------:R-:W-:Y:S01]  /*18800*/  LOP3.LUT R44, R126, 0xffff, RZ, 0xc0, !PT ;  /* 0x0000ffff7e2c7812 */ /* 0x000fe200078ec0ff */
[-C--:B------:R-:W-:Y:S03]  /*18810*/  HMMA.16816.F32.BF16 R12, R36, R46.reuse, R12 ;  /* 0x0000002e240c723c */ /* 0x080fe6000004180c */
[----:B------:R-:W-:Y:S02]  /*18820*/  SHF.R.U32.HI R44, RZ, 0x8, R44 ;  /* 0x00000008ff2c7819 */ /* 0x000fe4000001162c */
[----:B------:R-:W-:Y:S02]  /*18830*/  LOP3.LUT R70, R132, 0xff, RZ, 0xc0, !PT ;  /* 0x000000ff84467812 */ /* 0x000fe400078ec0ff */
[----:B------:R-:W-:Y:S01]  /*18840*/  PRMT R67, R67, 0x5410, R44 ;  /* 0x0000541043437816 */ /* 0x000fe2000000002c */
[C---:B------:R-:W-:Y:S01]  /*18850*/  HMMA.16816.F32.BF16 R16, R40.reuse, R46, R16 ;  /* 0x0000002e2810723c */ /* 0x040fe20000041810 */
[----:B------:R-:W-:Y:S01]  /*18860*/  LOP3.LUT R69, R69, 0xff, RZ, 0xc0, !PT ;  /* 0x000000ff45457812 */ /* 0x000fe200078ec0ff */
[----:B------:R-:W1:Y:S02]  /*18870*/  LDSM.16.MT88.4 R44, [R213+0x5800] ;  /* 0x00580000d52c783b */ /* 0x000e640000004200 */
[----:B------:R-:W-:Y:S02]  /*18880*/  LOP3.LUT R52, R146, 0xffff, RZ, 0xc0, !PT ;  /* 0x0000ffff92347812 */ /* 0x000fe400078ec0ff */
[----:B------:R-:W-:Y:S02]  /*18890*/  SHF.R.U32.HI R66, RZ, 0x10, R140 ;  /* 0x00000010ff427819 */ /* 0x000fe4000001168c */
[----:B------:R-:W-:Y:S01]  /*188a0*/  PRMT R68, R55, 0x5410, R68 ;  /* 0x0000541037447816 */ /* 0x000fe20000000044 */
[-C--:B--2---:R-:W-:Y:S03]  /*188b0*/  HMMA.16816.F32.BF16 R20, R40, R48.reuse, R20 ;  /* 0x000000302814723c */ /* 0x084fe60000041814 */
[----:B------:R-:W-:Y:S02]  /*188c0*/  SHF.R.U32.HI R71, RZ, 0x10, R146 ;  /* 0x00000010ff477819 */ /* 0x000fe40000011692 */
[----:B------:R-:W-:Y:S02]  /*188d0*/  LOP3.LUT R53, R140, 0xff, RZ, 0xc0, !PT ;  /* 0x000000ff8c357812 */ /* 0x000fe400078ec0ff */
[----:B------:R-:W-:Y:S01]  /*188e0*/  SHF.R.U32.HI R52, RZ, 0x8, R52 ;  /* 0x00000008ff347819 */ /* 0x000fe20000011634 */
[C---:B------:R-:W-:Y:S01]  /*188f0*/  HMMA.16816.F32.BF16 R24, R36.reuse, R48, R24 ;  /* 0x000000302418723c */ /* 0x040fe20000041818 */
[----:B------:R-:W-:Y:S03]  /*18900*/  SHF.R.U32.HI R140, RZ, 0x18, R140 ;  /* 0x00000018ff8c7819 */ /* 0x000fe6000001168c */
[----:B------:R-:W-:Y:S02]  /*18910*/  LOP3.LUT R71, R71, 0xff, RZ, 0xc0, !PT ;  /* 0x000000ff47477812 */ /* 0x000fe400078ec0ff */
[----:B------:R-:W-:Y:S02]  /*18920*/  LOP3.LUT R66, R66, 0xff, RZ, 0xc0, !PT ;  /* 0x000000ff42427812 */ /* 0x000fe400078ec0ff */
[----:B------:R-:W-:Y:S01]  /*18930*/  SHF.R.U32.HI R48, RZ, 0x8, R54 ;  /* 0x00000008ff307819 */ /* 0x000fe20000011636 */
[-C--:B------:R-:W-:Y:S03]  /*18940*/  HMMA.16816.F32.BF16 R28, R36, R50.reuse, R28 ;  /* 0x00000032241c723c */ /* 0x080fe6000004181c */
[----:B------:R-:W-:Y:S02]  /*18950*/  LOP3.LUT R54, R132, 0xffff, RZ, 0xc0, !PT ;  /* 0x0000ffff84367812 */ /* 0x000fe400078ec0ff */
        /* <DEDUP_REMOVED lines=29> */
[----:B------:R-:W-:Y:S02]  /*18b30*/  SHF.R.U32.HI R48, RZ, 0x10, R106 ;  /* 0x00000010ff307819 */ /* 0x000fe4000001166a */
[----:B------:R-:W-:Y:S02]  /*18b40*/  LOP3.LUT R51, R124, 0xffff, RZ, 0xc0, !PT ;  /* 0x0000ffff7c337812 */ /* 0x000fe400078ec0ff */
[----:B------:R-:W-:Y:S01]  /*18b50*/  LOP3.LUT R48, R48, 0xff, RZ, 0xc0, !PT ;  /* 0x000000ff30307812 */ /* 0x000fe200078ec0ff */
[C---:B------:R-:W-:Y:S01]  /*18b60*/  HMMA.16816.F32.BF16 R8, R40.reuse, R44, R8 ;  /* 0x0000002c2808723c */ /* 0x040fe20000041808 */
[----:B------:R-:W-:Y:S03]  /*18b70*/  SHF.R.U32.HI R51, RZ, 0x8, R51 ;  /* 0x00000008ff337819 */ /* 0x000fe60000011633 */
[----:B------:R-:W-:Y:S02]  /*18b80*/  LOP3.LUT R50, R124, 0xff, RZ, 0xc0, !PT ;  /* 0x000000ff7c327812 */ /* 0x000fe400078ec0ff */
[----:B------:R-:W-:Y:S02]  /*18b90*/  PRMT R151, R48, 0x5410, R151 ;  /* 0x0000541030977816 */ /* 0x000fe40000000097 */
[-C--:B------:R-:W-:Y:S01]  /*18ba0*/  HMMA.16816.F32.BF16 R12, R40, R46.reuse, R12 ;  /* 0x0000002e280c723c */ /* 0x080fe2000004180c */
[----:B------:R-:W-:Y:S03]  /*18bb0*/  LOP3.LUT R48, R106, 0xff, RZ, 0xc0, !PT ;  /* 0x000000ff6a307812 */ /* 0x000fe600078ec0ff */
[--C-:B------:R-:W-:Y:S01]  /*18bc0*/  HSET2.LE.AND R151, R151, R119.reuse, PT ;  /* 0x0000007797977233 */ /* 0x100fe20003803000 */
[--C-:B------:R-:W-:Y:S02]  /*18bd0*/  PRMT R50, R50, 0x5410, R51.reuse ;  /* 0x0000541032327816 */ /* 0x100fe40000000033 */
[----:B------:R-:W-:Y:S01]  /*18be0*/  PRMT R51, R121, 0x7610, R51 ;  /* 0x0000761079337816 */ /* 0x000fe20000000033 */
[C---:B------:R-:W-:Y:S01]  /*18bf0*/  HMMA.16816.F32.BF16 R16, R36.reuse, R46, R16 ;  /* 0x0000002e2410723c */ /* 0x040fe20000041810 */
[----:B------:R-:W-:Y:S03]  /*18c00*/  LOP3.LUT R151, R151, R56, RZ, 0xc0, !PT ;  /* 0x0000003897977212 */ /* 0x000fe600078ec0ff */
[----:B------:R-:W-:Y:S02]  /*18c10*/  @!P0 PRMT R57, R51, 0x5410, RZ ;  /* 0x0000541033398816 */ /* 0x000fe400000000ff */
[--C-:B------:R-:W-:Y:S02]  /*18c20*/  SHF.R.U32.HI R44, RZ, 0x10, R114.reuse ;  /* 0x00000010ff2c7819 */ /* 0x100fe40000011672 */
[-C--:B--2---:R-:W-:Y:S01]  /*18c30*/  HMMA.16816.F32.BF16 R20, R36, R52.reuse, R20 ;  /* 0x000000342414723c */ /* 0x084fe20000041814 */
[----:B------:R-:W-:Y:S03]  /*18c40*/  STG.E.U16 [R110.64+0xf0], R57 ;  /* 0x0000f0396e007986 */ /* 0x000fe6000c10151a */
[----:B------:R-:W-:Y:S02]  /*18c50*/  SHF.R.U32.HI R46, RZ, 0x18, R114 ;  /* 0x00000018ff2e7819 */ /* 0x000fe40000011672 */
[----:B------:R-:W-:Y:S02]  /*18c60*/  LOP3.LUT R44, R44, 0xff, RZ, 0xc0, !PT ;  /* 0x000000ff2c2c7812 */ /* 0x000fe400078ec0ff */
[C---:B------:R-:W-:Y:S01]  /*18c70*/  HMMA.16816.F32.BF16 R24, R40.reuse, R52, R24 ;  /* 0x000000342818723c */ /* 0x040fe20000041818 */
[C---:B------:R-:W-:Y:S03]  /*18c80*/  LOP3.LUT R47, R114.reuse, 0xffff, RZ, 0xc0, !PT ;  /* 0x0000ffff722f7812 */ /* 0x040fe600078ec0ff */
[----:B------:R-:W-:Y:S02]  /*18c90*/  LOP3.LUT R45, R114, 0xff, RZ, 0xc0, !PT ;  /* 0x000000ff722d7812 */ /* 0x000fe400078ec0ff */
[----:B------:R-:W-:Y:S02]  /*18ca0*/  LOP3.LUT R114, R115, UR4, R122, 0x96, !PT ;  /* 0x0000000473727c12 */ /* 0x000fe4000f8e967a */
[-C--:B------:R-:W-:Y:S01]  /*18cb0*/  HMMA.16816.F32.BF16 R28, R40, R54.reuse, R28 ;  /* 0x00000036281c723c */ /* 0x080fe2000004181c */
[----:B------:R-:W-:Y:S01]  /*18cc0*/  SHF.R.U32.HI R47, RZ, 0x8, R47 ;  /* 0x00000008ff2f7819 */ /* 0x000fe2000001162f */
[----:B------:R-:W1:Y:S02]  /*18cd0*/  LDSM.16.MT88.4 R40, [R212+0x5c00] ;  /* 0x005c0000d428783b */ /* 0x000e640000004200 */
[----:B------:R-:W-:Y:S02]  /*18ce0*/  PRMT R44, R44, 0x5410, R46 ;  /* 0x000054102c2c7816 */ /* 0x000fe4000000002e */
[----:B------:R-:W-:Y:S02]  /*18cf0*/  LOP3.LUT R46, R106, 0xffff, RZ, 0xc0, !PT ;  /* 0x0000ffff6a2e7812 */ /* 0x000fe400078ec0ff */
[----:B------:R-:W-:Y:S01]  /*18d00*/  HMMA.16816.F32.BF16 R32, R36, R54, R32 ;  /* 0x000000362420723c */ /* 0x000fe20000041820 */
[C---:B------:R-:W-:Y:S03]  /*18d10*/  LOP3.LUT R58, R114.reuse, 0xffff, RZ, 0xc0, !PT ;  /* 0x0000ffff723a7812 */ /* 0x040fe600078ec0ff */
[----:B------:R-:W-:Y:S01]  /*18d20*/  SHF.R.U32.HI R53, RZ, 0x10, R114 ;  /* 0x00000010ff357819 */ /* 0x000fe20000011672 */
[--C-:B------:R-:W-:Y:S01]  /*18d30*/  HSET2.LE.AND R44, R44, R119.reuse, PT ;  /* 0x000000772c2c7233 */ /* 0x100fe20003803000 */
[----:B------:R-:W-:Y:S01]  /*18d40*/  PRMT R45, R45, 0x5410, R47 ;  /* 0x000054102d2d7816 */ /* 0x000fe2000000002f */
[--C-:B------:R-:W-:Y:S01]  /*18d50*/  HSET2.LE.AND R38, R50, R119.reuse, PT ;  /* 0x0000007732267233 */ /* 0x100fe20003803000 */
[----:B------:R-:W-:Y:S04]  /*18d60*/  LOP3.LUT R47, R114, 0xff, RZ, 0xc0, !PT ;  /* 0x000000ff722f7812 */ /* 0x000fe800078ec0ff */
[----:B------:R-:W-:Y:S01]  /*18d70*/  SHF.R.U32.HI R58, RZ, 0x8, R58 ;  /* 0x00000008ff3a7819 */ /* 0x000fe2000001163a */
[--C-:B------:R-:W-:Y:S01]  /*18d80*/  HSET2.LE.AND R45, R45, R119.reuse, PT ;  /* 0x000000772d2d7233 */ /* 0x100fe20003803000 */
[----:B------:R-:W-:Y:S02]  /*18d90*/  LOP3.LUT R53, R53, 0xff, RZ, 0xc0, !PT ;  /* 0x000000ff35357812 */ /* 0x000fe400078ec0ff */
[----:B------:R-:W-:Y:S02]  /*18da0*/  SHF.R.U32.HI R52, RZ, 0x8, R46 ;  /* 0x00000008ff347819 */ /* 0x000fe4000001162e */
[----:B------:R-:W-:Y:S02]  /*18db0*/  SHF.R.U32.HI R46, RZ, 0x18, R114 ;  /* 0x00000018ff2e7819 */ /* 0x000fe40000011672 */
[----:B------:R-:W-:Y:S02]  /*18dc0*/  PRMT R47, R47, 0x5410, R58 ;  /* 0x000054102f2f7816 */ /* 0x000fe4000000003a */
[----:B------:R-:W-:Y:S02]  /*18dd0*/  PRMT R46, R53, 0x5410, R46 ;  /* 0x00005410352e7816 */ /* 0x000fe4000000002e */
[----:B------:R-:W-:Y:S01]  /*18de0*/  LOP3.LUT R162, R45, R162, RZ, 0xc0, !PT ;  /* 0x000000a22da27212 */ /* 0x000fe200078ec0ff */
[--C-:B------:R-:W-:Y:S01]  /*18df0*/  HSET2.LE.AND R47, R47, R119.reuse, PT ;  /* 0x000000772f2f7233 */ /* 0x100fe20003803000 */
[----:B------:R-:W-:Y:S01]  /*18e00*/  LOP3.LUT R163, R44, R163, RZ, 0xc0, !PT ;  /* 0x000000a32ca37212 */ /* 0x000fe200078ec0ff */
[--C-:B------:R-:W-:Y:S01]  /*18e10*/  HSET2.LE.AND R46, R46, R119.reuse, PT ;  /* 0x000000772e2e7233 */ /* 0x100fe20003803000 */
[--C-:B------:R-:W-:Y:S02]  /*18e20*/  SHF.R.U32.HI R49, RZ, 0x10, R124.reuse ;  /* 0x00000010ff317819 */ /* 0x100fe4000001167c */
[----:B------:R-:W-:Y:S02]  /*18e30*/  LOP3.LUT R160, R47, R160, RZ, 0xc0, !PT ;  /* 0x000000a02fa07212 */ /* 0x000fe400078ec0ff */
[----:B------:R-:W-:Y:S02]  /*18e40*/  LOP3.LUT R161, R46, R161, RZ, 0xc0, !PT ;  /* 0x000000a12ea17212 */ /* 0x000fe400078ec0ff */
[----:B------:R-:W-:Y:S02]  /*18e50*/  SHF.R.U32.HI R124, RZ, 0x18, R124 ;  /* 0x00000018ff7c7819 */ /* 0x000fe4000001167c */
[----:B------:R-:W-:Y:S02]  /*18e60*/  LOP3.LUT R49, R49, 0xff, RZ, 0xc0, !PT ;  /* 0x000000ff31317812 */ /* 0x000fe400078ec0ff */
[----:B------:R-:W-:Y:S01]  /*18e70*/  PRMT R48, R48, 0x5410, R52 ;  /* 0x0000541030307816 */ /* 0x000fe20000000034 */
[-C--:B------:R-:W-:Y:S01]  /*18e80*/  HMMA.16816.F32.BF16 R144, R160, R152.reuse, R4 ;  /* 0x00000098a090723c */ /* 0x080fe20000041804 */
[----:B------:R-:W-:Y:S02]  /*18e90*/  PRMT R49, R49, 0x5410, R124 ;  /* 0x0000541031317816 */ /* 0x000fe4000000007c */
[----:B------:R-:W-:Y:S01]  /*18ea0*/  LOP3.LUT R148, R38, R148, RZ, 0xc0, !PT ;  /* 0x0000009426947212 */ /* 0x000fe200078ec0ff */
[--C-:B------:R-:W-:Y:S02]  /*18eb0*/  HSET2.LE.AND R36, R48, R119.reuse, PT ;  /* 0x0000007730247233 */ /* 0x100fe40003803000 */
[----:B------:R-:W-:Y:S01]  /*18ec0*/  HSET2.LE.AND R37, R49, R119, PT ;  /* 0x0000007731257233 */ /* 0x000fe20003803000 */
[--C-:B------:R-:W-:Y:S02]  /*18ed0*/  SHF.R.U32.HI R4, RZ, 0x10, R106.reuse ;  /* 0x00000010ff047819 */ /* 0x100fe4000001166a */
[----:B------:R-:W-:Y:S03]  /*18ee0*/  SHF.R.U32.HI R106, RZ, 0x18, R106 ;  /* 0x00000018ff6a7819 */ /* 0x000fe6000001166a */
[----:B------:R-:W-:Y:S02]  /*18ef0*/  LOP3.LUT R4, R4, 0xff, RZ, 0xc0, !PT ;  /* 0x000000ff04047812 */ /* 0x000fe400078ec0ff */
[----:B------:R-:W-:Y:S02]  /*18f00*/  ISETP.LE.U32.AND P0, PT, R106, UR16, PT ;  /* 0x000000106a007c0c */ /* 0x000fe4000bf03070 */
[----:B------:R-:W-:Y:S02]  /*18f10*/  ISETP.LE.U32.AND P2, PT, R4, UR16, PT ;  /* 0x0000001004007c0c */ /* 0x000fe4000bf43070 */
[----:B------:R-:W-:Y:S02]  /*18f20*/  LOP3.LUT R149, R37, R149, RZ, 0xc0, !PT ;  /* 0x0000009525957212 */ /* 0x000fe400078ec0ff */
[----:B------:R-:W-:Y:S07]  /*18f30*/  LOP3.LUT R150, R36, R150, RZ, 0xc0, !PT ;  /* 0x0000009624967212 */ /* 0x000fee00078ec0ff */
[C---:B------:R-:W-:Y:S01]  /*18f40*/  HMMA.16816.F32.BF16 R132, R148.reuse, R152, R8 ;  /* 0x000000989484723c */ /* 0x040fe20000041808 */
[--C-:B----4-:R-:W-:Y:S01]  /*18f50*/  @!P0 HFMA2.BF16_V2 R117, -RZ.H0_H0, RZ.H0_H0, -R56.reuse.H1_H1 ;  /* 0x200000ffff758231 */ /* 0x110fe20000360938 */
[----:B------:R-:W-:Y:S01]  /*18f60*/  @P0 PRMT R4, R56, 0x7632, R4 ;  /* 0x0000763238040816 */ /* 0x000fe20000000004 */
[----:B---3--:R-:W-:Y:S03]  /*18f70*/  @!P2 HFMA2.BF16_V2 R118, -RZ.H0_H0, RZ.H0_H0, -R56.H0_H0 ;  /* 0x200000ffff76a231 */ /* 0x008fe60000340938 */
[----:B------:R-:W-:Y:S02]  /*18f80*/  PRMT R5, R117, 0x7610, R5 ;  /* 0x0000761075057816 */ /* 0x000fe40000000005 */
[-C--:B------:R-:W-:Y:S01]  /*18f90*/  HMMA.16816.F32.BF16 R136, R148, R154.reuse, R12 ;  /* 0x0000009a9488723c */ /* 0x080fe2000004180c */
[----:B------:R-:W-:Y:S03]  /*18fa0*/  @!P2 STL.S16 [R1+0x154], R118 ;  /* 0x000154760100a387 */ /* 0x000fe60000100600 */
[----:B------:R-:W-:Y:S01]  /*18fb0*/  @!P0 PRMT R4, R5, 0x5410, RZ ;  /* 0x0000541005048816 */ /* 0x000fe200000000ff */
[----:B------:R-:W-:Y:S01]  /*18fc0*/  @!P0 STL.S16 [R1+0x158], R117 ;  /* 0x0001587501008387 */ /* 0x000fe20000100600 */
[----:B------:R-:W-:Y:S02]  /*18fd0*/  PRMT R6, R118, 0x7610, R6 ;  /* 0x0000761076067816 */ /* 0x000fe40000000006 */
[C---:B------:R-:W-:Y:S01]  /*18fe0*/  HMMA.16816.F32.BF16 R152, R160.reuse, R154, R16 ;  /* 0x0000009aa098723c */ /* 0x040fe20000041810 */
[----:B------:R2:W-:Y:S03]  /*18ff0*/  STG.E.U16 [R108.64+0xf2], R4 ;  /* 0x0000f2046c007986 */ /* 0x0005e6000c10151a */
[----:B------:R-:W-:Y:S02]  /*19000*/  @!P2 PRMT R56, R6, 0x5410, RZ ;  /* 0x000054100638a816 */ /* 0x000fe400000000ff */
[----:B------:R-:W-:Y:S01]  /*19010*/  ISETP.LT.AND P2, PT, RZ, UR17, PT ;  /* 0x00000011ff007c0c */ /* 0x000fe2000bf41270 */
[----:B------:R-:W-:Y:S01]  /*19020*/  UIADD3 UR17, UR17, -0x1, URZ ;  /* 0xffffffff11117890 */ /* 0x000fe2000fffe03f */
[-C--:B-1----:R-:W-:Y:S01]  /*19030*/  HMMA.16816.F32.BF16 R156, R160, R40.reuse, R20 ;  /* 0x00000028a09c723c */ /* 0x082fe20000041814 */
[----:B------:R-:W-:Y:S07]  /*19040*/  STG.E.U16 [R108.64+0xf0], R56 ;  /* 0x0000f0386c007986 */ /* 0x000fee000c10151a */
[C---:B------:R-:W-:Y:S08]  /*19050*/  HMMA.16816.F32.BF16 R140, R148.reuse, R40, R24 ;  /* 0x00000028948c723c */ /* 0x040ff00000041818 */
[-C--:B------:R-:W-:Y:S01]  /*19060*/  HMMA.16816.F32.BF16 R148, R148, R42.reuse, R28 ;  /* 0x0000002a9494723c */ /* 0x080fe2000004181c */
[----:B--2---:R-:W-:Y:S07]  /*19070*/  IADD3 R4, P0, R172, -0x100, RZ ;  /* 0xffffff00ac047810 */ /* 0x004fee0007f1e0ff */
[----:B------:R-:W-:Y:S01]  /*19080*/  HMMA.16816.F32.BF16 R160, R160, R42, R32 ;  /* 0x0000002aa0a0723c */ /* 0x000fe20000041820 */
[----:B------:R1:W-:Y:S03]  /*19090*/  STL [R1+0x1e8], R4 ;  /* 0x0001e80401007387 */ /* 0x0003e60000100800 */
[----:B-1----:R-:W-:Y:S05]  /*190a0*/  IADD3.X R4, R173, -0x1, RZ, P0, !PT ;  /* 0xffffffffad047810 */ /* 0x002fea00007fe4ff */
[----:B------:R1:W-:Y:S02]  /*190b0*/  STL [R1+0x1ec], R4 ;  /* 0x0001ec0401007387 */ /* 0x0003e40000100800 */
[----:B-1---5:R-:W-:-:S05]  /*190c0*/  @P2 BRA `(.L_x_550) ;  /* 0xffff556000002947 */ /* 0x022fca000383ffff */
.L_x_549:
[----:B----4-:R-:W2:Y:S01]  /*190d0*/  LDL.LU R11, [R1+0x1dc] ;  /* 0x0001dc00010b7983 */ /* 0x010ea20000300800 */
[----:B------:R-:W-:-:S02]  /*190e0*/  MOV R15, 0x3f800000 ;  /* 0x3f800000000f7802 */ /* 0x000fc40000000f00 */
[----:B------:R-:W-:Y:S01]  /*190f0*/  MOV R16, 0x3f800000 ;  /* 0x3f80000000107802 */ /* 0x000fe20000000f00 */
[----:B------:R-:W3:Y:S01]  /*19100*/  LDL.LU R9, [R1+0x1d8] ;  /* 0x0001d80001097983 */ /* 0x000ee20000300800 */
[----:B------:R-:W-:Y:S02]  /*19110*/  MOV R13, 0x3f800000 ;  /* 0x3f800000000d7802 */ /* 0x000fe40000000f00 */
[----:B------:R-:W-:Y:S01]  /*19120*/  MOV R14, 0x3f800000 ;  /* 0x3f800000000e7802 */ /* 0x000fe20000000f00 */
[----:B------:R-:W4:Y:S01]  /*19130*/  LDL.LU R8, [R1+0x1e0] ;  /* 0x0001e00001087983 */ /* 0x000f220000300800 */
[----:B------:R-:W1:Y:S01]  /*19140*/  S2UR UR6, SR_CTAID.Y ;  /* 0x00000000000679c3 */ /* 0x000e620000002600 */
[----:B------:R-:W-:Y:S02]  /*19150*/  UISETP.NE.AND UP0, UPT, UR8, -0x1, UPT ;  /* 0xffffffff0800788c */ /* 0x000fe4000bf05270 */
[----:B------:R-:W4:Y:S01]  /*19160*/  LDL.LU R5, [R1+0x1e4] ;  /* 0x0001e40001057983 */ /* 0x000f220000300800 */
[----:B------:R-:W-:-:S03]  /*19170*/  ULDC.64 UR4, c[0x0][0x1e8] ;  /* 0x00007a0000047ab9 */ /* 0x000fc60000000a00 */
[----:B------:R-:W4:Y:S05]  /*19180*/  LDL.LU R24, [R1+0x178] ;  /* 0x0001780001187983 */ /* 0x000f2a0000300800 */
[----:B------:R-:W-:-:S04]  /*19190*/  @UP0 UIMAD.WIDE.U32 UR16, UR8, UR4, URZ ;  /* 0x00000004081002a5 */ /* 0x000fc8000f8e003f */
[----:B------:R-:W-:-:S03]  /*191a0*/  @UP0 UIMAD UR7, UR8, UR5, UR17 ;  /* 0x00000005080702a4 */ /* 0x000fc6000f8e0211 */
[----:B------:R-:W-:Y:S02]  /*191b0*/  ULDC.64 UR4, c[0x0][0x1e0] ;  /* 0x0000780000047ab9 */ /* 0x000fe40000000a00 */
[----:B-1----:R-:W-:Y:S02]  /*191c0*/  @!UP0 USHF.R.S32.HI UR14, URZ, 0x1f, UR6 ;  /* 0x0000001f3f0e8899 */ /* 0x002fe40008011406 */
[----:B------:R-:W-:Y:S02]  /*191d0*/  @!UP0 UIMAD.WIDE.U32 UR22, UR6, UR4, URZ ;  /* 0x00000004061682a5 */ /* 0x000fe4000f8e003f */
[----:B------:R-:W-:-:S03]  /*191e0*/  @!UP0 UIMAD UR14, UR14, UR4, URZ ;  /* 0x000000040e0e82a4 */ /* 0x000fc6000f8e023f */
[----:B------:R-:W-:Y:S01]  /*191f0*/  ULDC.U8 UR4, c[0x0][0x329] ;  /* 0x0000ca4000047ab9 */ /* 0x000fe20000000000 */
[----:B------:R-:W1:Y:S01]  /*19200*/  S2UR UR10, SR_CTAID.X ;  /* 0x00000000000a79c3 */ /* 0x000e620000002500 */
[----:B------:R-:W-:Y:S02]  /*19210*/  UISETP.NE.AND UP1, UPT, UR4, URZ, UPT ;  /* 0x0000003f0400728c */ /* 0x000fe4000bf25270 */
[----:B------:R-:W-:-:S03]  /*19220*/  @!UP0 UIMAD UR14, UR6, UR5, UR14 ;  /* 0x00000005060e82a4 */ /* 0x000fc6000f8e020e */
[----:B------:R-:W-:Y:S02]  /*19230*/  ULDC.U8 UR5, c[0x0][0x328] ;  /* 0x0000ca0000057ab9 */ /* 0x000fe40000000000 */
[----:B------:R-:W-:Y:S01]  /*19240*/  UISETP.NE.AND UP2, UPT, UR5, URZ, UPT ;  /* 0x0000003f0500728c */ /* 0x000fe2000bf45270 */
[----:B------:R-:W1:Y:S01]  /*19250*/  S2UR UR13, SR_CTAID.Z ;  /* 0x00000000000d79c3 */ /* 0x000e620000002700 */
[----:B------:R-:W-:Y:S02]  /*19260*/  ULDC UR9, c[0x0][0x214] ;  /* 0x0000850000097ab9 */ /* 0x000fe40000000800 */
[----:B------:R-:W-:Y:S02]  /*19270*/  UISETP.NE.OR UP3, UPT, UR4, URZ, !UP2 ;  /* 0x0000003f0400728c */ /* 0x000fe4000d765670 */
[----:B------:R-:W-:Y:S02]  /*19280*/  @UP1 ULDC UR17, c[0x0][0x210] ;  /* 0x0000840000111ab9 */ /* 0x000fe40000000800 */
[----:B------:R-:W-:-:S02]  /*19290*/  ULDC UR5, c[0x0][0x234] ;  /* 0x00008d0000057ab9 */ /* 0x000fc40000000800 */
[----:B------:R-:W-:Y:S02]  /*192a0*/  @UP1 UIMAD UR17, UR17, UR9, URZ ;  /* 0x00000009111112a4 */ /* 0x000fe4000f8e023f */
[----:B------:R-:W-:Y:S02]  /*192b0*/  @!UP1 USEL UR17, UR9, UR5, !UP2 ;  /* 0x0000000509119287 */ /* 0x000fe4000d000000 */
[----:B------:R-:W-:Y:S02]  /*192c0*/  ULDC UR4, c[0x0][0x1c0] ;  /* 0x0000700000047ab9 */ /* 0x000fe40000000800 */
[----:B------:R-:W-:Y:S02]  /*192d0*/  @UP1 UMOV UR18, 0x1 ;  /* 0x0000000100121882 */ /* 0x000fe40000000000 */
[----:B------:R-:W-:Y:S02]  /*192e0*/  @!UP1 UIMAD UR18, UR17, UR4, URZ ;  /* 0x00000004111292a4 */ /* 0x000fe4000f8e023f */
[----:B------:R-:W-:-:S02]  /*192f0*/  @!UP3 UIMAD UR20, UR6, UR9, URZ ;  /* 0x000000090614b2a4 */ /* 0x000fc4000f8e023f */
[----:B------:R-:W-:Y:S02]  /*19300*/  @UP1 ULDC UR19, c[0x0][0x210] ;  /* 0x0000840000131ab9 */ /* 0x000fe40000000800 */
[----:B------:R-:W-:Y:S02]  /*19310*/  UIMAD UR5, UR6, UR18, URZ ;  /* 0x00000012060572a4 */ /* 0x000fe4000f8e023f */
[----:B------:R-:W-:Y:S02]  /*19320*/  @!UP1 UMOV UR19, 0x1 ;  /* 0x0000000100139882 */ /* 0x000fe40000000000 */
[----:B------:R-:W-:Y:S02]  /*19330*/  @!UP3 USEL UR20, UR20, UR8, !UP0 ;  /* 0x000000081414b287 */ /* 0x000fe4000c000000 */
[----:B-1----:R-:W-:Y:S02]  /*19340*/  UIMAD UR4, UR10, UR19, URZ ;  /* 0x000000130a0472a4 */ /* 0x002fe4000f8e023f */
[----:B------:R-:W-:-:S02]  /*19350*/  USEL UR5, UR5, URZ, UP3 ;  /* 0x0000003f05057287 */ /* 0x000fc40009800000 */
[----:B------:R-:W-:Y:S02]  /*19360*/  USHF.L.U32 UR4, UR4, 0x7, URZ ;  /* 0x0000000704047899 */ /* 0x000fe4000800063f */
[----:B------:R-:W-:Y:S02]  /*19370*/  UIMAD UR17, UR13, UR17, UR5 ;  /* 0x000000110d1172a4 */ /* 0x000fe4000f8e0205 */
[----:B------:R-:W-:Y:S02]  /*19380*/  UMOV UR24, URZ ;  /* 0x0000003f00187c82 */ /* 0x000fe40008000000 */
[----:B------:R-:W-:Y:S02]  /*19390*/  @!UP3 UMOV UR24, UR20 ;  /* 0x000000140018bc82 */ /* 0x000fe40008000000 */
[----:B------:R-:W-:Y:S02]  /*193a0*/  UMOV UR25, URZ ;  /* 0x0000003f00197c82 */ /* 0x000fe40008000000 */
[----:B------:R-:W-:-:S02]  /*193b0*/  USHF.R.S32.HI UR5, URZ, 0x1f, UR4 ;  /* 0x0000001f3f057899 */ /* 0x000fc40008011404 */
[----:B------:R-:W-:Y:S02]  /*193c0*/  @!UP3 USHF.R.S32.HI UR25, URZ, 0x1f, UR20 ;  /* 0x0000001f3f19b899 */ /* 0x000fe40008011414 */
[----:B------:R-:W-:Y:S02]  /*193d0*/  USHF.R.S32.HI UR6, URZ, 0x1f, UR17 ;  /* 0x0000001f3f067899 */ /* 0x000fe40008011411 */
[----:B------:R-:W-:Y:S01]  /*193e0*/  UIADD3 UR4, UP2, UP1, UR4, UR24, UR17 ;  /* 0x0000001804047290 */ /* 0x000fe2000f95e011 */
[----:B------:R-:W-:Y:S01]  /*193f0*/  BSSY B0, `(.L_x_553) ;  /* 0x00000ba000007945 */ /* 0x000fe20003800000 */
[----:B--2---:R-:W1:Y:S04]  /*19400*/  SHFL.BFLY PT, R7, R11, 0x2, 0x1f ;  /* 0x0c401f000b077f89 */ /* 0x004e6800000e0000 */
[----:B---3--:R-:W2:Y:S04]  /*19410*/  SHFL.BFLY PT, R6, R9, 0x2, 0x1f ;  /* 0x0c401f0009067f89 */ /* 0x008ea800000e0000 */
[----:B----4-:R-:W3:Y:S04]  /*19420*/  SHFL.BFLY PT, R10, R8, 0x2, 0x1f ;  /* 0x0c401f00080a7f89 */ /* 0x010ee800000e0000 */
[----:B------:R-:W4:Y:S01]  /*19430*/  SHFL.BFLY PT, R4, R5, 0x2, 0x1f ;  /* 0x0c401f0005047f89 */ /* 0x000f2200000e0000 */
[----:B-1----:R-:W-:-:S02]  /*19440*/  FADD.FTZ R7, R7, R11 ;  /* 0x0000000b07077221 */ /* 0x002fc40000010000 */
[----:B--2---:R-:W-:-:S03]  /*19450*/  FADD.FTZ R6, R6, R9 ;  /* 0x0000000906067221 */ /* 0x004fc60000010000 */
[----:B------:R-:W1:Y:S01]  /*19460*/  SHFL.BFLY PT, R12, R7, 0x1, 0x1f ;  /* 0x0c201f00070c7f89 */ /* 0x000e6200000e0000 */
[----:B---3--:R-:W-:-:S03]  /*19470*/  FADD.FTZ R10, R10, R8 ;  /* 0x000000080a0a7221 */ /* 0x008fc60000010000 */
[----:B------:R-:W2:Y:S01]  /*19480*/  SHFL.BFLY PT, R11, R6, 0x1, 0x1f ;  /* 0x0c201f00060b7f89 */ /* 0x000ea200000e0000 */
[----:B----4-:R-:W-:-:S03]  /*19490*/  FADD.FTZ R4, R4, R5 ;  /* 0x0000000504047221 */ /* 0x010fc60000010000 */
[----:B------:R-:W3:Y:S04]  /*194a0*/  S2R R8, SR_TID.X ;  /* 0x0000000000087919 */ /* 0x000ee80000002100 */
[----:B------:R-:W4:Y:S04]  /*194b0*/  SHFL.BFLY PT, R5, R10, 0x1, 0x1f ;  /* 0x0c201f000a057f89 */ /* 0x000f2800000e0000 */
[----:B------:R-:W3:Y:S01]  /*194c0*/  SHFL.BFLY PT, R9, R4, 0x1, 0x1f ;  /* 0x0c201f0004097f89 */ /* 0x000ee200000e0000 */
[----:B-1----:R-:W-:Y:S02]  /*194d0*/  FADD.FTZ R12, R7, R12 ;  /* 0x0000000c070c7221 */ /* 0x002fe40000010000 */
[----:B--2---:R-:W-:-:S02]  /*194e0*/  FADD.FTZ R11, R6, R11 ;  /* 0x0000000b060b7221 */ /* 0x004fc40000010000 */
[----:B----4-:R-:W-:Y:S01]  /*194f0*/  FADD.FTZ R10, R10, R5 ;  /* 0x000000050a0a7221 */ /* 0x010fe20000010000 */
[----:B---3--:R-:W-:-:S04]  /*19500*/  SHF.R.S32.HI R5, RZ, 0x1f, R8 ;  /* 0x0000001fff057819 */ /* 0x008fc80000011408 */
[CC--:B------:R-:W-:Y:S02]  /*19510*/  LEA.HI R7, R5.reuse, R8.reuse, RZ, 0x2 ;  /* 0x0000000805077211 */ /* 0x0c0fe400078f10ff */
[----:B------:R-:W-:Y:S02]  /*19520*/  LEA.HI R5, R5, R8, RZ, 0x5 ;  /* 0x0000000805057211 */ /* 0x000fe400078f28ff */
[----:B------:R-:W-:Y:S01]  /*19530*/  LOP3.LUT R6, R7, 0xfffffffc, RZ, 0xc0, !PT ;  /* 0xfffffffc07067812 */ /* 0x000fe200078ec0ff */
[----:B------:R-:W-:Y:S01]  /*19540*/  FADD.FTZ R9, R4, R9 ;  /* 0x0000000904097221 */ /* 0x000fe20000010000 */
[----:B------:R-:W-:-:S03]  /*19550*/  SHF.R.S32.HI R4, RZ, 0x5, R5 ;  /* 0x00000005ff047819 */ /* 0x000fc60000011405 */
[----:B------:R-:W-:-:S05]  /*19560*/  IMAD.IADD R6, R8, 0x1, -R6 ;  /* 0x0000000108067824 */ /* 0x000fca00078e0a06 */
[----:B------:R-:W-:Y:S02]  /*19570*/  LEA R4, R4, R6, 0x8 ;  /* 0x0000000604047211 */ /* 0x000fe400078e40ff */
[----:B------:R-:W-:-:S04]  /*19580*/  SHF.R.S32.HI R6, RZ, 0x2, R7 ;  /* 0x00000002ff067819 */ /* 0x000fc80000011407 */
[----:B------:R-:W-:-:S04]  /*19590*/  SHF.R.S32.HI R17, RZ, 0x1f, R6 ;  /* 0x0000001fff117819 */ /* 0x000fc80000011406 */
[----:B------:R-:W-:-:S04]  /*195a0*/  LEA.HI R17, R17, R6, RZ, 0x3 ;  /* 0x0000000611117211 */ /* 0x000fc800078f18ff */
[----:B------:R-:W-:Y:S02]  /*195b0*/  LOP3.LUT R17, R17, 0xfffffff8, RZ, 0xc0, !PT ;  /* 0xfffffff811117812 */ /* 0x000fe400078ec0ff */
[----:B------:R-:W-:Y:S02]  /*195c0*/  FSETP.NE.FTZ.AND P4, PT, R12, RZ, PT ;  /* 0x000000ff0c00720b */ /* 0x000fe40003f95000 */
[----:B------:R-:W-:Y:S01]  /*195d0*/  FSETP.NE.FTZ.AND P3, PT, R11, RZ, PT ;  /* 0x000000ff0b00720b */ /* 0x000fe20003f75000 */
[----:B------:R-:W-:Y:S01]  /*195e0*/  IMAD.IADD R17, R6, 0x1, -R17 ;  /* 0x0000000106117824 */ /* 0x000fe200078e0a11 */
[----:B------:R-:W-:Y:S02]  /*195f0*/  FSETP.NE.FTZ.AND P2, PT, R10, RZ, PT ;  /* 0x000000ff0a00720b */ /* 0x000fe40003f55000 */
[----:B------:R-:W-:Y:S02]  /*19600*/  FSETP.NE.FTZ.AND P1, PT, R9, RZ, PT ;  /* 0x000000ff0900720b */ /* 0x000fe40003f35000 */
[----:B------:R-:W-:-:S04]  /*19610*/  LEA.HI R18, R17, R17, RZ, 0x1 ;  /* 0x0000001111127211 */ /* 0x000fc800078f08ff */
[----:B------:R-:W-:Y:S02]  /*19620*/  SHF.R.S32.HI R19, RZ, 0x1, R18 ;  /* 0x00000001ff137819 */ /* 0x000fe40000011412 */
[----:B------:R-:W-:Y:S01]  /*19630*/  LOP3.LUT R18, R18, 0x3fffffe, RZ, 0xc0, !PT ;  /* 0x03fffffe12127812 */ /* 0x000fe200078ec0ff */
[----:B------:R-:W1:Y:S01]  /*19640*/  @P4 MUFU.RCP R15, R12 ;  /* 0x0000000c000f4308 */ /* 0x000e620000001000 */
[----:B------:R-:W-:Y:S02]  /*19650*/  SHF.L.U32 R20, R19, 0x6, RZ ;  /* 0x0000000613147819 */ /* 0x000fe400000006ff */
[----:B------:R-:W-:Y:S02]  /*19660*/  IADD3 R18, R17, -R18, RZ ;  /* 0x8000001211127210 */ /* 0x000fe40007ffe0ff */
[----:B------:R-:W-:-:S03]  /*19670*/  LOP3.LUT R20, R20, 0xc0, RZ, 0xc0, !PT ;  /* 0x000000c014147812 */ /* 0x000fc600078ec0ff */
[----:B------:R-:W2:Y:S01]  /*19680*/  @P3 MUFU.RCP R16, R11 ;  /* 0x0000000b00103308 */ /* 0x000ea20000001000 */
[----:B------:R-:W-:Y:S01]  /*19690*/  IMAD R4, R18, 0x10, R4 ;  /* 0x0000001012047824 */ /* 0x000fe200078e0204 */
[----:B------:R-:W-:-:S06]  /*196a0*/  LEA.HI R20, R20, R20, RZ, 0x1d ;  /* 0x0000001414147211 */ /* 0x000fcc00078fe8ff */
[----:B------:R-:W3:Y:S01]  /*196b0*/  @P2 MUFU.RCP R13, R10 ;  /* 0x0000000a000d2308 */ /* 0x000ee20000001000 */
[----:B------:R-:W-:-:S07]  /*196c0*/  LOP3.LUT R17, R19, 0x1, RZ, 0xc0, !PT ;  /* 0x0000000113117812 */ /* 0x000fce00078ec0ff */
[----:B------:R-:W4:Y:S01]  /*196d0*/  @P1 MUFU.RCP R14, R9 ;  /* 0x00000009000e1308 */ /* 0x000f220000001000 */
[----:B------:R-:W-:Y:S02]  /*196e0*/  LEA R20, R4, R20, 0x1 ;  /* 0x0000001404147211 */ /* 0x000fe400078e08ff */
[----:B------:R-:W-:Y:S02]  /*196f0*/  ISETP.NE.U32.AND P0, PT, R17, 0x1, PT ;  /* 0x000000011100780c */ /* 0x000fe40003f05070 */
[----:B------:R-:W-:Y:S01]  /*19700*/  MOV R4, 0xfffffff0 ;  /* 0xfffffff000047802 */ /* 0x000fe20000000f00 */
[----:B-1----:R-:W-:Y:S02]  /*19710*/  FMUL.FTZ R15, R15, c[0x0][0x2dc] ;  /* 0x0000b7000f0f7a20 */ /* 0x002fe40000410000 */
[----:B--2---:R-:W-:Y:S01]  /*19720*/  FMUL.FTZ R16, R16, c[0x0][0x2dc] ;  /* 0x0000b70010107a20 */ /* 0x004fe20000410000 */
[----:B------:R-:W-:Y:S01]  /*19730*/  SEL R4, R4, 0x10, !P0 ;  /* 0x0000001004047807 */ /* 0x000fe20004000000 */
[----:B---3--:R-:W-:Y:S01]  /*19740*/  FMUL.FTZ R13, R13, c[0x0][0x2dc] ;  /* 0x0000b7000d0d7a20 */ /* 0x008fe20000410000 */
[----:B------:R-:W-:Y:S01]  /*19750*/  LOP3.LUT P0, RZ, R19, 0x2, RZ, 0xc0, !PT ;  /* 0x0000000213ff7812 */ /* 0x000fe2000780c0ff */
[----:B------:R-:W-:-:S02]  /*19760*/  FMUL.FTZ R144, R15, R144 ;  /* 0x000000900f907220 */ /* 0x000fc40000410000 */
[C---:B------:R-:W-:Y:S02]  /*19770*/  FMUL.FTZ R145, R15.reuse, R145 ;  /* 0x000000910f917220 */ /* 0x040fe40000410000 */
[----:B----4-:R-:W-:Y:S02]  /*19780*/  FMUL.FTZ R14, R14, c[0x0][0x2dc] ;  /* 0x0000b7000e0e7a20 */ /* 0x010fe40000410000 */
[C---:B------:R-:W-:Y:S02]  /*19790*/  FMUL.FTZ R146, R16.reuse, R146 ;  /* 0x0000009210927220 */ /* 0x040fe40000410000 */
[----:B------:R-:W-:Y:S02]  /*197a0*/  FMUL.FTZ R147, R16, R147 ;  /* 0x0000009310937220 */ /* 0x000fe40000410000 */
[C---:B------:R-:W-:Y:S02]  /*197b0*/  FMUL.FTZ R152, R15.reuse, R152 ;  /* 0x000000980f987220 */ /* 0x040fe40000410000 */
[----:B------:R-:W-:-:S02]  /*197c0*/  FMUL.FTZ R153, R15, R153 ;  /* 0x000000990f997220 */ /* 0x000fc40000410000 */
[C---:B------:R-:W-:Y:S02]  /*197d0*/  FMUL.FTZ R154, R16.reuse, R154 ;  /* 0x0000009a109a7220 */ /* 0x040fe40000410000 */
[----:B------:R-:W-:Y:S02]  /*197e0*/  FMUL.FTZ R155, R16, R155 ;  /* 0x0000009b109b7220 */ /* 0x000fe40000410000 */
[----:B------:R-:W-:Y:S02]  /*197f0*/  IMAD.SHL.U32 R20, R20, 0x2, RZ ;  /* 0x0000000214147824 */ /* 0x000fe400078e00ff */
[C---:B------:R-:W-:Y:S02]  /*19800*/  FMUL.FTZ R132, R13.reuse, R132 ;  /* 0x000000840d847220 */ /* 0x040fe40000410000 */
[----:B------:R-:W-:Y:S02]  /*19810*/  FMUL.FTZ R133, R13, R133 ;  /* 0x000000850d857220 */ /* 0x000fe40000410000 */
[----:B------:R-:W-:-:S02]  /*19820*/  FMUL.FTZ R134, R14, R134 ;  /* 0x000000860e867220 */ /* 0x000fc40000410000 */
[C---:B------:R-:W-:Y:S02]  /*19830*/  FMUL.FTZ R135, R14.reuse, R135 ;  /* 0x000000870e877220 */ /* 0x040fe40000410000 */
[C---:B------:R-:W-:Y:S02]  /*19840*/  FMUL.FTZ R136, R13.reuse, R136 ;  /* 0x000000880d887220 */ /* 0x040fe40000410000 */
[----:B------:R-:W-:Y:S02]  /*19850*/  FMUL.FTZ R137, R13, R137 ;  /* 0x000000890d897220 */ /* 0x000fe40000410000 */
[C---:B------:R-:W-:Y:S02]  /*19860*/  FMUL.FTZ R138, R14.reuse, R138 ;  /* 0x0000008a0e8a7220 */ /* 0x040fe40000410000 */
[----:B------:R-:W-:Y:S01]  /*19870*/  FMUL.FTZ R139, R14, R139 ;  /* 0x0000008b0e8b7220 */ /* 0x000fe20000410000 */
[----:B------:R-:W-:Y:S02]  /*19880*/  F2FP.BF16.PACK_AB R144, R145, R144 ;  /* 0x000000909190723e */ /* 0x000fe400000010ff */
[----:B------:R-:W-:-:S02]  /*19890*/  F2FP.BF16.PACK_AB R146, R147, R146 ;  /* 0x000000929392723e */ /* 0x000fc400000010ff */
[----:B------:R-:W-:Y:S02]  /*198a0*/  F2FP.BF16.PACK_AB R152, R153, R152 ;  /* 0x000000989998723e */ /* 0x000fe400000010ff */
[----:B------:R-:W-:Y:S02]  /*198b0*/  F2FP.BF16.PACK_AB R154, R155, R154 ;  /* 0x0000009a9b9a723e */ /* 0x000fe400000010ff */
[----:B------:R-:W-:Y:S01]  /*198c0*/  IADD3 R17, R20, R4, RZ ;  /* 0x0000000414117210 */ /* 0x000fe20007ffe0ff */
[----:B------:R-:W-:Y:S01]  /*198d0*/  FMUL.FTZ R156, R15, R156 ;  /* 0x0000009c0f9c7220 */ /* 0x000fe20000410000 */
[----:B------:R-:W-:Y:S01]  /*198e0*/  F2FP.BF16.PACK_AB R132, R133, R132 ;  /* 0x000000848584723e */ /* 0x000fe200000010ff */
[----:B------:R-:W-:Y:S01]  /*198f0*/  FMUL.FTZ R157, R15, R157 ;  /* 0x0000009d0f9d7220 */ /* 0x000fe20000410000 */
[----:B------:R-:W-:Y:S01]  /*19900*/  F2FP.BF16.PACK_AB R134, R135, R134 ;  /* 0x000000868786723e */ /* 0x000fe200000010ff */
[----:B------:R-:W-:Y:S01]  /*19910*/  FMUL.FTZ R160, R15, R160 ;  /* 0x000000a00fa07220 */ /* 0x000fe20000410000 */
[----:B------:R-:W-:Y:S01]  /*19920*/  F2FP.BF16.PACK_AB R136, R137, R136 ;  /* 0x000000888988723e */ /* 0x000fe200000010ff */
[C---:B------:R-:W-:Y:S01]  /*19930*/  FMUL.FTZ R158, R16.reuse, R158 ;  /* 0x0000009e109e7220 */ /* 0x040fe20000410000 */
[----:B------:R-:W-:Y:S01]  /*19940*/  F2FP.BF16.PACK_AB R138, R139, R138 ;  /* 0x0000008a8b8a723e */ /* 0x000fe200000010ff */
[----:B------:R-:W-:Y:S01]  /*19950*/  FMUL.FTZ R159, R16, R159 ;  /* 0x0000009f109f7220 */ /* 0x000fe20000410000 */
[----:B------:R-:W-:Y:S01]  /*19960*/  IADD3 R18, R20, 0x20, RZ ;  /* 0x0000002014127810 */ /* 0x000fe20007ffe0ff */
[----:B------:R-:W-:Y:S01]  /*19970*/  FMUL.FTZ R162, R16, R162 ;  /* 0x000000a210a27220 */ /* 0x000fe20000410000 */
[----:B------:R-:W-:Y:S01]  /*19980*/  STS [R20], R144 ;  /* 0x0000009014007388 */ /* 0x000fe20000000800 */
[----:B------:R-:W-:Y:S01]  /*19990*/  FMUL.FTZ R15, R15, R161 ;  /* 0x000000a10f0f7220 */ /* 0x000fe20000410000 */
[----:B------:R-:W-:Y:S01]  /*199a0*/  @P0 IADD3 R18, R20, -0x20, RZ ;  /* 0xffffffe014120810 */ /* 0x000fe20007ffe0ff */
[----:B------:R-:W-:Y:S01]  /*199b0*/  FMUL.FTZ R16, R16, R163 ;  /* 0x000000a310107220 */ /* 0x000fe20000410000 */
[----:B------:R-:W-:Y:S01]  /*199c0*/  STS [R20+0x200], R146 ;  /* 0x0002009214007388 */ /* 0x000fe20000000800 */
[----:B------:R-:W-:-:S02]  /*199d0*/  FMUL.FTZ R140, R13, R140 ;  /* 0x0000008c0d8c7220 */ /* 0x000fc40000410000 */
[C---:B------:R-:W-:Y:S01]  /*199e0*/  FMUL.FTZ R141, R13.reuse, R141 ;  /* 0x0000008d0d8d7220 */ /* 0x040fe20000410000 */
[----:B------:R-:W-:Y:S01]  /*199f0*/  STS [R17], R152 ;  /* 0x0000009811007388 */ /* 0x000fe20000000800 */
[C---:B------:R-:W-:Y:S02]  /*19a00*/  FMUL.FTZ R148, R13.reuse, R148 ;  /* 0x000000940d947220 */ /* 0x040fe40000410000 */
[C---:B------:R-:W-:Y:S01]  /*19a10*/  FMUL.FTZ R142, R14.reuse, R142 ;  /* 0x0000008e0e8e7220 */ /* 0x040fe20000410000 */
[----:B------:R-:W-:Y:S01]  /*19a20*/  STS [R17+0x200], R154 ;  /* 0x0002009a11007388 */ /* 0x000fe20000000800 */
[C---:B------:R-:W-:Y:S02]  /*19a30*/  FMUL.FTZ R143, R14.reuse, R143 ;  /* 0x0000008f0e8f7220 */ /* 0x040fe40000410000 */
[----:B------:R-:W-:Y:S01]  /*19a40*/  FMUL.FTZ R150, R14, R150 ;  /* 0x000000960e967220 */ /* 0x000fe20000410000 */
[----:B------:R-:W-:Y:S01]  /*19a50*/  STS [R20+0x1000], R132 ;  /* 0x0010008414007388 */ /* 0x000fe20000000800 */
[----:B------:R-:W-:-:S02]  /*19a60*/  FMUL.FTZ R13, R13, R149 ;  /* 0x000000950d0d7220 */ /* 0x000fc40000410000 */
[----:B------:R-:W-:Y:S01]  /*19a70*/  FMUL.FTZ R14, R14, R151 ;  /* 0x000000970e0e7220 */ /* 0x000fe20000410000 */
[----:B------:R-:W-:Y:S01]  /*19a80*/  STS [R20+0x1200], R134 ;  /* 0x0012008614007388 */ /* 0x000fe20000000800 */
[----:B------:R-:W-:Y:S02]  /*19a90*/  F2FP.BF16.PACK_AB R156, R157, R156 ;  /* 0x0000009c9d9c723e */ /* 0x000fe400000010ff */
[----:B------:R-:W-:Y:S01]  /*19aa0*/  F2FP.BF16.PACK_AB R158, R159, R158 ;  /* 0x0000009e9f9e723e */ /* 0x000fe200000010ff */
[----:B------:R-:W-:Y:S01]  /*19ab0*/  STS [R17+0x1000], R136 ;  /* 0x0010008811007388 */ /* 0x000fe20000000800 */
[----:B------:R-:W-:Y:S02]  /*19ac0*/  F2FP.BF16.PACK_AB R15, R15, R160 ;  /* 0x000000a00f0f723e */ /* 0x000fe400000010ff */
[----:B------:R-:W-:Y:S01]  /*19ad0*/  F2FP.BF16.PACK_AB R16, R16, R162 ;  /* 0x000000a21010723e */ /* 0x000fe200000010ff */
[----:B------:R1:W-:Y:S01]  /*19ae0*/  STS [R17+0x1200], R138 ;  /* 0x0012008a11007388 */ /* 0x0003e20000000800 */
[----:B------:R-:W-:-:S02]  /*19af0*/  F2FP.BF16.PACK_AB R140, R141, R140 ;  /* 0x0000008c8d8c723e */ /* 0x000fc400000010ff */
[----:B------:R-:W-:Y:S02]  /*19b00*/  F2FP.BF16.PACK_AB R142, R143, R142 ;  /* 0x0000008e8f8e723e */ /* 0x000fe400000010ff */
[----:B------:R-:W-:Y:S02]  /*19b10*/  F2FP.BF16.PACK_AB R13, R13, R148 ;  /* 0x000000940d0d723e */ /* 0x000fe400000010ff */
[----:B------:R-:W-:Y:S01]  /*19b20*/  F2FP.BF16.PACK_AB R14, R14, R150 ;  /* 0x000000960e0e723e */ /* 0x000fe200000010ff */
[----:B------:R2:W-:Y:S04]  /*19b30*/  STS [R18], R156 ;  /* 0x0000009c12007388 */ /* 0x0005e80000000800 */
[----:B------:R2:W-:Y:S01]  /*19b40*/  STS [R18+0x200], R158 ;  /* 0x0002009e12007388 */ /* 0x0005e20000000800 */
[----:B-1----:R-:W-:-:S05]  /*19b50*/  IADD3 R17, R4, R18, RZ ;  /* 0x0000001204117210 */ /* 0x002fca0007ffe0ff */
[----:B------:R2:W-:Y:S04]  /*19b60*/  STS [R17], R15 ;  /* 0x0000000f11007388 */ /* 0x0005e80000000800 */
[----:B------:R2:W-:Y:S04]  /*19b70*/  STS [R17+0x200], R16 ;  /* 0x0002001011007388 */ /* 0x0005e80000000800 */
[----:B------:R2:W-:Y:S04]  /*19b80*/  STS [R18+0x1000], R140 ;  /* 0x0010008c12007388 */ /* 0x0005e80000000800 */
[----:B------:R2:W-:Y:S04]  /*19b90*/  STS [R18+0x1200], R142 ;  /* 0x0012008e12007388 */ /* 0x0005e80000000800 */
[----:B------:R2:W-:Y:S04]  /*19ba0*/  STS [R17+0x1000], R13 ;  /* 0x0010000d11007388 */ /* 0x0005e80000000800 */
[----:B------:R2:W-:Y:S04]  /*19bb0*/  STS [R17+0x1200], R14 ;  /* 0x0012000e11007388 */ /* 0x0005e80000000800 */
[----:B------:R-:W-:Y:S06]  /*19bc0*/  BAR.SYNC.DEFER_BLOCKING 0x0 ;  /* 0x0000000000007b1d */ /* 0x000fec0000010000 */
[----:B------:R1:W3:Y:S01]  /*19bd0*/  @P4 MUFU.LG2 R4, R12 ;  /* 0x0000000c00044308 */ /* 0x0002e20000000c00 */
[----:B------:R-:W-:Y:S01]  /*19be0*/  LOP3.LUT R5, R5, 0xffffffe0, RZ, 0xc0, !PT ;  /* 0xffffffe005057812 */ /* 0x000fe200078ec0ff */
[----:B------:R2:W4:Y:S04]  /*19bf0*/  LDS.128 R20, [R24] ;  /* 0x0000000018147984 */ /* 0x0005280000000c00 */
[----:B------:R2:W2:Y:S04]  /*19c00*/  LDS.128 R16, [R24+0x800] ;  /* 0x0008000018107984 */ /* 0x0004a80000000c00 */
[----:B-1----:R1:W1:Y:S04]  /*19c10*/  LDS.128 R12, [R24+0x1000] ;  /* 0x00100000180c7984 */ /* 0x0022680000000c00 */
[----:B------:R-:W1:Y:S01]  /*19c20*/  LDS.128 R24, [R24+0x1800] ;  /* 0x0018000018187984 */ /* 0x000e620000000c00 */
[----:B------:R-:W3:Y:S01]  /*19c30*/  @P3 MUFU.LG2 R11, R11 ;  /* 0x0000000b000b3308 */ /* 0x000ee20000000c00 */
[----:B------:R-:W-:-:S07]  /*19c40*/  IADD3 R5, -R5, R8, RZ ;  /* 0x0000000805057210 */ /* 0x000fce0007ffe1ff */
[----:B------:R-:W4:Y:S01]  /*19c50*/  @P2 MUFU.LG2 R10, R10 ;  /* 0x0000000a000a2308 */ /* 0x000f220000000c00 */
[----:B------:R-:W-:-:S07]  /*19c60*/  LOP3.LUT P0, RZ, R5, 0x3, RZ, 0xc0, !PT ;  /* 0x0000000305ff7812 */ /* 0x000fce000780c0ff */
[----:B------:R-:W2:Y:S01]  /*19c70*/  @P1 MUFU.LG2 R9, R9 ;  /* 0x0000000900091308 */ /* 0x000ea20000000c00 */
[----:B---3--:R-:W-:Y:S01]  /*19c80*/  @P4 FMUL.FTZ R4, R4, 0.69314718246459960938 ;  /* 0x3f31721804044820 */ /* 0x008fe20000410000 */
[----:B------:R-:W-:Y:S01]  /*19c90*/  @!UP0 UIADD3 UR7, UR23, UR14, URZ ;  /* 0x0000000e17078290 */ /* 0x000fe2000fffe03f */
[----:B------:R-:W-:Y:S01]  /*19ca0*/  @P3 FMUL.FTZ R11, R11, 0.69314718246459960938 ;  /* 0x3f3172180b0b3820 */ /* 0x000fe20000410000 */
[----:B------:R-:W-:Y:S01]  /*19cb0*/  UIADD3.X UR5, UR5, UR25, UR6, UP2, UP1 ;  /* 0x0000001905057290 */ /* 0x000fe200097e2406 */
[----:B------:R-:W-:Y:S01]  /*19cc0*/  IMAD.MOV.U32 R8, RZ, RZ, 0x7f800000 ;  /* 0x7f800000ff087424 */ /* 0x000fe200078e00ff */
[----:B------:R-:W-:Y:S01]  /*19cd0*/  ULDC.64 UR8, c[0x0][0x118] ;  /* 0x0000460000087ab9 */ /* 0x000fe20000000a00 */
[----:B----4-:R-:W-:Y:S01]  /*19ce0*/  @P2 FMUL.FTZ R10, R10, 0.69314718246459960938 ;  /* 0x3f3172180a0a2820 */ /* 0x010fe20000410000 */
[----:B------:R-:W-:Y:S01]  /*19cf0*/  @!UP0 UMOV UR16, UR22 ;  /* 0x0000001600108c82 */ /* 0x000fe20008000000 */
[----:B-----5:R-:W-:Y:S01]  /*19d00*/  @P4 FFMA.FTZ R8, R164, c[0x0][0x238], R4 ;  /* 0x00008e00a4084a23 */ /* 0x020fe20000010004 */
[----:B------:R-:W-:Y:S01]  /*19d10*/  MOV R28, 0x7f800000 ;  /* 0x7f800000001c7802 */ /* 0x000fe20000000f00 */
[----:B------:R-:W-:Y:S01]  /*19d20*/  @P3 FFMA.FTZ R28, R3, c[0x0][0x238], R11 ;  /* 0x00008e00031c3a23 */ /* 0x000fe2000001000b */
[----:B------:R-:W-:Y:S01]  /*19d30*/  MOV R4, 0x7f800000 ;  /* 0x7f80000000047802 */ /* 0x000fe20000000f00 */
[----:B--2---:R-:W-:Y:S01]  /*19d40*/  @P1 FMUL.FTZ R9, R9, 0.69314718246459960938 ;  /* 0x3f31721809091820 */ /* 0x004fe20000410000 */
[----:B------:R-:W-:Y:S01]  /*19d50*/  MOV R5, 0x7f800000 ;  /* 0x7f80000000057802 */ /* 0x000fe20000000f00 */
[----:B------:R-:W-:-:S02]  /*19d60*/  @P2 FFMA.FTZ R4, R2, c[0x0][0x238], R10 ;  /* 0x00008e0002042a23 */ /* 0x000fc4000001000a */
[----:B------:R-:W-:Y:S01]  /*19d70*/  @P1 FFMA.FTZ R5, R0, c[0x0][0x238], R9 ;  /* 0x00008e0000051a23 */ /* 0x000fe20000010009 */
[----:B------:R-:W-:Y:S05]  /*19d80*/  @P0 BRA `(.L_x_554) ;  /* 0x0000020000000947 */ /* 0x000fea0003800000 */
[----:B------:R-:W2:Y:S02]  /*19d90*/  LDL.LU R29, [R1+0x17c] ;  /* 0x00017c00011d7983 */ /* 0x000ea40000300800 */
[C---:B--2---:R-:W-:Y:S02]  /*19da0*/  ISETP.GE.AND P6, PT, R29.reuse, UR12, PT ;  /* 0x0000000c1d007c0c */ /* 0x044fe4000bfc6270 */
[C---:B------:R-:W-:Y:S02]  /*19db0*/  IADD3 R11, R29.reuse, 0x8, RZ ;  /* 0x000000081d0b7810 */ /* 0x040fe40007ffe0ff */
[----:B------:R-:W-:Y:S02]  /*19dc0*/  IADD3 R2, R29, 0x40, RZ ;  /* 0x000000401d027810 */ /* 0x000fe40007ffe0ff */
[----:B------:R-:W-:Y:S02]  /*19dd0*/  ISETP.GE.AND P5, PT, R11, UR12, PT ;  /* 0x0000000c0b007c0c */ /* 0x000fe4000bfa6270 */
[----:B------:R-:W-:-:S02]  /*19de0*/  IADD3 R0, R29, 0x48, RZ ;  /* 0x000000481d007810 */ /* 0x000fc40007ffe0ff */
[----:B------:R-:W-:Y:S02]  /*19df0*/  ISETP.GE.AND P4, PT, R2, UR12, PT ;  /* 0x0000000c02007c0c */ /* 0x000fe4000bf86270 */
        /* <DEDUP_REMOVED lines=25> */
.L_x_554:
[----:B------:R-:W-:Y:S05]  /*19f90*/  BSYNC B0 ;  /* 0x0000000000007941 */ /* 0x000fea0003800000 */
.L_x_553:
[----:B--2---:R-:W2:Y:S01]  /*19fa0*/  LDL.LU.64 R28, [R1+0x1a0] ;  /* 0x0001a000011c7983 */ /* 0x004ea20000300a00 */
[----:B------:R-:W-:Y:S01]  /*19fb0*/  UIMAD UR10, UR10, -0x80, UR15 ;  /* 0xffffff800a0a78a4 */ /* 0x000fe2000f8e020f */
[----:B------:R-:W-:Y:S01]  /*19fc0*/  BSSY B0, `(.L_x_555) ;  /* 0x0000020000007945 */ /* 0x000fe20003800000 */
[----:B------:R-:W-:Y:S01]  /*19fd0*/  USHF.R.S32.HI UR6, URZ, 0x1f, UR13 ;  /* 0x0000001f3f067899 */ /* 0x000fe2000801140d */
[----:B------:R-:W3:Y:S01]  /*19fe0*/  S2R R4, SR_TID.X ;  /* 0x0000000000047919 */ /* 0x000ee20000002100 */
[----:B------:R-:W-:Y:S02]  /*19ff0*/  ULDC.64 UR4, c[0x0][0x1f0] ;  /* 0x00007c0000047ab9 */ /* 0x000fe40000000a00 */
[----:B------:R-:W-:Y:S01]  /*1a000*/  UIMAD UR4, UR6, UR4, URZ ;  /* 0x00000004060472a4 */ /* 0x000fe2000f8e023f */
[----:B------:R-:W4:Y:S03]  /*1a010*/  S2R R0, SR_CTAID.Z ;  /* 0x0000000000007919 */ /* 0x000f260000002700 */
[----:B------:R-:W-:Y:S01]  /*1a020*/  UIMAD UR4, UR13, UR5, UR4 ;  /* 0x000000050d0472a4 */ /* 0x000fe2000f8e0204 */
[----:B---3--:R-:W-:-:S04]  /*1a030*/  SHF.R.S32.HI R3, RZ, 0x1f, R4 ;  /* 0x0000001fff037819 */ /* 0x008fc80000011404 */
        /* <DEDUP_REMOVED lines=24> */
.L_x_556:
[----:B------:R-:W-:Y:S05]  /*1a1c0*/  BSYNC B0 ;  /* 0x0000000000007941 */ /* 0x000fea0003800000 */
.L_x_555:
[----:B------:R-:W-:Y:S01]  /*1a1d0*/  LEA.HI.SX32 R0, R7, 0x20, 0x1e ;  /* 0x0000002007007811 */ /* 0x000fe200078ff2ff */
        /* <DEDUP_REMOVED lines=14> */
.L_x_558:
[----:B------:R-:W-:Y:S05]  /*1a2c0*/  BSYNC B0 ;  /* 0x0000000000007941 */ /* 0x000fea0003800000 */
.L_x_557:
[----:B------:R-:W-:Y:S01]  /*1a2d0*/  LEA.HI.SX32 R0, R7, 0x40, 0x1e ;  /* 0x0000004007007811 */ /* 0x000fe200078ff2ff */
        /* <DEDUP_REMOVED lines=14> */
.L_x_560:
[----:B------:R-:W-:Y:S05]  /*1a3c0*/  BSYNC B0 ;  /* 0x0000000000007941 */ /* 0x000fea0003800000 */
.L_x_559:
[----:B------:R-:W-:-:S04]  /*1a3d0*/  LEA.HI.SX32 R7, R7, 0x60, 0x1e ;  /* 0x0000006007077811 */ /* 0x000fc800078ff2ff */
[----:B------:R-:W-:-:S13]  /*1a3e0*/  ISETP.GE.OR P1, PT, R7, UR10, P1 ;  /* 0x0000000a07007c0c */ /* 0x000fda0008f26670 */
[----:B------:R-:W-:Y:S05]  /*1a3f0*/  @P1 EXIT ;  /* 0x000000000000194d */ /* 0x000fea0003800000 */
[----:B------:R-:W-:Y:S01]  /*1a400*/  IADD3 R0, P0, R8, 0x60, RZ ;  /* 0x0000006008007810 */ /* 0x000fe20007f1e0ff */
[----:B-12---:R-:W-:Y:S01]  /*1a410*/  IMAD.MOV.U32 R2, RZ, RZ, R4 ;  /* 0x000000ffff027224 */ /* 0x006fe200078e0004 */
        /* <DEDUP_REMOVED lines=8> */
[----:B------:R-:W-:Y:S01]  /*1a4a0*/  STG.E.128 [R4.64], R24 ;  /* 0x0000001804007986 */ /* 0x000fe2000c101d08 */
[----:B------:R-:W-:Y:S05]  /*1a4b0*/  EXIT ;  /* 0x000000000000794d */ /* 0x000fea0003800000 */
.L_x_519:
[----:B------:R-:W-:Y:S01]  /*1a4c0*/  UISETP.NE.AND UP3, UPT, UR8, -0x1, UPT ;  /* 0xffffffff0800788c */ /* 0x000fe2000bf65270 */
[----:B------:R-:W-:Y:S01]  /*1a4d0*/  LEA.HI R8, R12, R7, RZ, 0x2 ;  /* 0x000000070c087211 */ /* 0x000fe200078f10ff */
[----:B------:R-:W-:Y:S01]  /*1a4e0*/  USHF.R.S32.HI UR13, URZ, 0x1f, UR9 ;  /* 0x0000001f3f0d7899 */ /* 0x000fe20008011409 */
[----:B------:R-:W1:Y:S01]  /*1a4f0*/  S2R R10, SR_CTAID.Z ;  /* 0x00000000000a7919 */ /* 0x000e620000002700 */
[----:B------:R-:W-:Y:S01]  /*1a500*/  ULDC.64 UR6, c[0x0][0x1e8] ;  /* 0x00007a0000067ab9 */ /* 0x000fe20000000a00 */
[----:B------:R-:W-:Y:S01]  /*1a510*/  LOP3.LUT R0, R8, 0xfffffffc, RZ, 0xc0, !PT ;  /* 0xfffffffc08007812 */ /* 0x000fe200078ec0ff */
[----:B------:R-:W-:Y:S01]  /*1a520*/  ULDC.64 UR4, c[0x0][0x1f0] ;  /* 0x00007c0000047ab9 */ /* 0x000fe20000000a00 */
[----:B------:R-:W-:Y:S01]  /*1a530*/  SHF.R.S32.HI R8, RZ, 0x2, R8 ;  /* 0x00000002ff087819 */ /* 0x000fe20000011408 */
[----:B------:R-:W-:Y:S01]  /*1a540*/  UIMAD UR4, UR13, UR4, URZ ;  /* 0x000000040d0472a4 */ /* 0x000fe2000f8e023f */
[----:B------:R-:W-:Y:S01]  /*1a550*/  IMAD.U32 R14, RZ, RZ, UR11 ;  /* 0x0000000bff0e7e24 */ /* 0x000fe2000f8e00ff */
[----:B------:R-:W-:Y:S01]  /*1a560*/  ULDC UR14, c[0x0][0x214] ;  /* 0x00008500000e7ab9 */ /* 0x000fe20000000800 */
[----:B------:R-:W-:Y:S01]  /*1a570*/  IMAD.IADD R7, R7, 0x1, -R0 ;  /* 0x0000000107077824 */ /* 0x000fe200078e0a00 */
[----:B------:R-:W-:Y:S01]  /*1a580*/  @UP3 UIMAD.WIDE.U32 UR16, UR8, UR6, URZ ;  /* 0x00000006081032a5 */ /* 0x000fe2000f8e003f */
[--C-:B------:R-:W-:Y:S01]  /*1a590*/  SHF.R.S32.HI R9, RZ, 0x1f, R8.reuse ;  /* 0x0000001fff097819 */ /* 0x100fe20000011408 */
[----:B------:R-:W-:Y:S01]  /*1a5a0*/  @!UP3 USHF.R.S32.HI UR18, URZ, 0x1f, UR10 ;  /* 0x0000001f3f12b899 */ /* 0x000fe2000801140a */
[----:B------:R-:W-:Y:S01]  /*1a5b0*/  IMAD.SHL.U32 R0, R7, 0x8, RZ ;  /* 0x0000000807007824 */ /* 0x000fe200078e00ff */
[----:B------:R-:W-:Y:S01]  /*1a5c0*/  ULDC.U8 UR6, c[0x0][0x329] ;  /* 0x0000ca4000067ab9 */ /* 0x000fe20000000000 */
[----:B------:R-:W-:Y:S01]  /*1a5d0*/  BSSY B0, `(.L_x_561) ;  /* 0x0000039000007945 */ /* 0x000fe20003800000 */
[----:B------:R-:W-:Y:S01]  /*1a5e0*/  UISETP.NE.AND UP2, UPT, UR6, URZ, UPT ;  /* 0x0000003f0600728c */ /* 0x000fe2000bf45270 */
[----:B------:R-:W-:Y:S01]  /*1a5f0*/  IMAD.WIDE R14, R14, 0x80, R8 ;  /* 0x000000800e0e7825 */ /* 0x000fe200078e0208 */
[----:B------:R-:W-:Y:S01]  /*1a600*/  @UP3 UIMAD UR7, UR8, UR7, UR17 ;  /* 0x00000007080732a4 */ /* 0x000fe2000f8e0211 */
[----:B------:R-:W-:Y:S01]  /*1a610*/  ISETP.GE.AND P1, PT, R0, c[0x0][0x220], PT ;  /* 0x0000880000007a0c */ /* 0x000fe20003f26270 */
[----:B------:R-:W-:-:S02]  /*1a620*/  UIMAD UR13, UR9, UR5, UR4 ;  /* 0x00000005090d72a4 */ /* 0x000fc4000f8e0204 */
[----:B------:R-:W-:Y:S02]  /*1a630*/  ULDC.U8 UR17, c[0x0][0x328] ;  /* 0x0000ca0000117ab9 */ /* 0x000fe40000000000 */
[----:B------:R-:W-:Y:S02]  /*1a640*/  ULDC.64 UR4, c[0x0][0x1e0] ;  /* 0x0000780000047ab9 */ /* 0x000fe40000000a00 */
[----:B------:R-:W-:Y:S02]  /*1a650*/  UISETP.NE.AND UP4, UPT, UR17, URZ, UPT ;  /* 0x0000003f1100728c */ /* 0x000fe4000bf85270 */
[----:B------:R-:W-:Y:S02]  /*1a660*/  @!UP3 UIMAD UR18, UR18, UR4, URZ ;  /* 0x000000041212b2a4 */ /* 0x000fe4000f8e023f */
[----:B------:R-:W-:Y:S02]  /*1a670*/  @UP3 UMOV UR19, UR16 ;  /* 0x0000001000133c82 */ /* 0x000fe40008000000 */
[----:B------:R-:W-:-:S02]  /*1a680*/  UISETP.EQ.AND UP4, UPT, UR6, URZ, UP4 ;  /* 0x0000003f0600728c */ /* 0x000fc4000a782270 */
[----:B------:R-:W-:Y:S02]  /*1a690*/  @!UP2 UISETP.NE.AND UP1, UPT, UR17, URZ, UPT ;  /* 0x0000003f1100a28c */ /* 0x000fe4000bf25270 */
[----:B------:R-:W-:Y:S02]  /*1a6a0*/  @!UP3 UIMAD UR18, UR10, UR5, UR18 ;  /* 0x000000050a12b2a4 */ /* 0x000fe4000f8e0212 */
[----:B------:R-:W-:Y:S02]  /*1a6b0*/  @UP2 ULDC UR16, c[0x0][0x210] ;  /* 0x0000840000102ab9 */ /* 0x000fe40000000800 */
[----:B------:R-:W-:Y:S02]  /*1a6c0*/  @!UP3 UIMAD.WIDE.U32 UR20, UR10, UR4, URZ ;  /* 0x000000040a14b2a5 */ /* 0x000fe4000f8e003f */
[----:B------:R-:W-:Y:S02]  /*1a6d0*/  ULDC UR5, c[0x0][0x234] ;  /* 0x00008d0000057ab9 */ /* 0x000fe40000000800 */
[----:B------:R-:W-:-:S02]  /*1a6e0*/  @UP2 UIMAD UR16, UR16, UR14, URZ ;  /* 0x0000000e101022a4 */ /* 0x000fc4000f8e023f */
[----:B------:R-:W-:Y:S02]  /*1a6f0*/  UISETP.NE.OR UP0, UPT, UR8, -0x1, !UP4 ;  /* 0xffffffff0800788c */ /* 0x000fe4000e705670 */
[----:B------:R-:W-:Y:S02]  /*1a700*/  @!UP2 USEL UR16, UR14, UR5, !UP1 ;  /* 0x000000050e10a287 */ /* 0x000fe4000c800000 */
[----:B------:R-:W-:Y:S02]  /*1a710*/  ULDC UR4, c[0x0][0x1c0] ;  /* 0x0000700000047ab9 */ /* 0x000fe40000000800 */
[----:B------:R-:W-:Y:S02]  /*1a720*/  @UP2 UMOV UR22, 0x1 ;  /* 0x0000000100162882 */ /* 0x000fe40000000000 */
[----:B------:R-:W-:Y:S02]  /*1a730*/  @!UP2 UIMAD UR22, UR16, UR4, URZ ;  /* 0x000000041016a2a4 */ /* 0x000fe4000f8e023f */
[----:B------:R-:W-:-:S02]  /*1a740*/  @!UP3 UMOV UR19, UR20 ;  /* 0x000000140013bc82 */ /* 0x000fc40008000000 */
[----:B------:R-:W-:Y:S01]  /*1a750*/  @!UP3 UIADD3 UR7, UR21, UR18, URZ ;  /* 0x000000121507b290 */ /* 0x000fe2000fffe03f */
[C---:B------:R-:W-:Y:S01]  /*1a760*/  IADD3 R2, P0, R0.reuse, UR19, RZ ;  /* 0x0000001300027c10 */ /* 0x040fe2000ff1e0ff */
[----:B------:R-:W-:Y:S02]  /*1a770*/  UIADD3 UR15, -UR12, UR15, URZ ;  /* 0x0000000f0c0f7290 */ /* 0x000fe4000fffe13f */
[----:B------:R-:W-:Y:S02]  /*1a780*/  UIMAD UR22, UR10, UR22, URZ ;  /* 0x000000160a1672a4 */ /* 0x000fe4000f8e023f */
[----:B------:R-:W-:Y:S01]  /*1a790*/  @!UP0 UIMAD UR8, UR10, UR14, URZ ;  /* 0x0000000e0a0882a4 */ /* 0x000fe2000f8e023f */
[----:B------:R-:W-:Y:S01]  /*1a7a0*/  LEA.HI.X.SX32 R3, R0, UR7, 0x1, P0 ;  /* 0x0000000700037c11 */ /* 0x000fe200080f0eff */
[----:B------:R-:W-:Y:S01]  /*1a7b0*/  @UP2 ULDC UR23, c[0x0][0x210] ;  /* 0x0000840000172ab9 */ /* 0x000fe20000000800 */
[C---:B------:R-:W-:Y:S01]  /*1a7c0*/  ISETP.GE.OR P0, PT, R8.reuse, UR15, P1 ;  /* 0x0000000f08007c0c */ /* 0x040fe20008f06670 */
[----:B------:R-:W-:Y:S01]  /*1a7d0*/  USEL UR22, UR22, URZ, !UP4 ;  /* 0x0000003f16167287 */ /* 0x000fe2000e000000 */
[----:B------:R-:W-:Y:S01]  /*1a7e0*/  ISETP.GE.AND P6, PT, R8, UR15, PT ;  /* 0x0000000f08007c0c */ /* 0x000fe2000bfc6270 */
[----:B------:R-:W-:Y:S01]  /*1a7f0*/  @!UP2 UMOV UR23, 0x1 ;  /* 0x000000010017a882 */ /* 0x000fe20000000000 */
[----:B-1----:R-:W-:Y:S01]  /*1a800*/  IMAD.WIDE.U32 R10, R10, c[0x0][0x1f0], R2 ;  /* 0x00007c000a0a7a25 */ /* 0x002fe200078e0002 */
[----:B------:R-:W-:-:S02]  /*1a810*/  UIMAD UR12, UR12, UR23, URZ ;  /* 0x000000170c0c72a4 */ /* 0x000fc4000f8e023f */
[----:B------:R-:W-:Y:S02]  /*1a820*/  UIMAD UR22, UR9, UR16, UR22 ;  /* 0x00000010091672a4 */ /* 0x000fe4000f8e0216 */
[----:B------:R-:W-:Y:S01]  /*1a830*/  @!UP4 UMOV UR24, URZ ;  /* 0x0000003f0018cc82 */ /* 0x000fe20008000000 */
[----:B------:R-:W-:Y:S01]  /*1a840*/  IADD3 R13, R11, UR13, RZ ;  /* 0x0000000d0b0d7c10 */ /* 0x000fe2000fffe0ff */
[----:B------:R-:W-:Y:S02]  /*1a850*/  @UP4 UMOV UR24, UR8 ;  /* 0x0000000800184c82 */ /* 0x000fe40008000000 */
[----:B------:R-:W-:Y:S02]  /*1a860*/  @!UP4 UMOV UR25, URZ ;  /* 0x0000003f0019cc82 */ /* 0x000fe40008000000 */
[----:B------:R-:W-:Y:S02]  /*1a870*/  USHF.R.S32.HI UR4, URZ, 0x1f, UR12 ;  /* 0x0000001f3f047899 */ /* 0x000fe4000801140c */
[----:B------:R-:W-:-:S02]  /*1a880*/  @UP4 USHF.R.S32.HI UR25, URZ, 0x1f, UR8 ;  /* 0x0000001f3f194899 */ /* 0x000fc40008011408 */
[----:B------:R-:W-:Y:S02]  /*1a890*/  USHF.R.S32.HI UR5, URZ, 0x1f, UR22 ;  /* 0x0000001f3f057899 */ /* 0x000fe40008011416 */
[----:B------:R-:W-:Y:S02]  /*1a8a0*/  UIADD3 UR12, UP1, UP0, UR12, UR24, UR22 ;  /* 0x000000180c0c7290 */ /* 0x000fe4000f83e016 */
[----:B------:R-:W-:Y:S02]  /*1a8b0*/  ULDC.64 UR6, c[0x0][0x118] ;  /* 0x0000460000067ab9 */ /* 0x000fe40000000a00 */
        /* <DEDUP_REMOVED lines=10> */
.L_x_562:
[----:B------:R-:W-:Y:S05]  /*1a960*/  BSYNC B0 ;  /* 0x0000000000007941 */ /* 0x000fea0003800000 */
.L_x_561:
        /* <DEDUP_REMOVED lines=16> */
.L_x_564:
[----:B------:R-:W-:Y:S05]  /*1aa70*/  BSYNC B0 ;  /* 0x0000000000007941 */ /* 0x000fea0003800000 */
.L_x_563:
        /* <DEDUP_REMOVED lines=16> */
.L_x_566:
[----:B------:R-:W-:Y:S05]  /*1ab80*/  BSYNC B0 ;  /* 0x0000000000007941 */ /* 0x000fea0003800000 */
.L_x_565:
        /* <DEDUP_REMOVED lines=15> */
.L_x_568:
[----:B------:R-:W-:Y:S05]  /*1ac80*/  BSYNC B0 ;  /* 0x0000000000007941 */ /* 0x000fea0003800000 */
.L_x_567:
        /* <DEDUP_REMOVED lines=10> */
[----:B-1----:R-:W-:-:S02]  /*1ad30*/  @!P6 LEA R12, P3, R6, c[0x0][0x200], 0x2 ;  /* 0x00008000060cea11 */ /* 0x002fc400078610ff */
[----:B------:R-:W-:Y:S02]  /*1ad40*/  @!P4 IADD3 R5, P1, R4, UR12, RZ ;  /* 0x0000000c0405cc10 */ /* 0x000fe4000ff3e0ff */
[----:B------:R-:W-:Y:S02]  /*1ad50*/  @!P5 LEA.HI.X.SX32 R0, R0, UR4, 0x1, P2 ;  /* 0x000000040000dc11 */ /* 0x000fe400090f0eff */
[----:B------:R-:W-:Y:S02]  /*1ad60*/  @!P6 LEA.HI.X R13, R6, c[0x0][0x204], R8, 0x2, P3 ;  /* 0x00008100060dea11 */ /* 0x000fe400018f1408 */
[----:B------:R-:W-:Y:S02]  /*1ad70*/  @!P5 LEA R10, P2, R2, c[0x0][0x200], 0x2 ;  /* 0x00008000020ada11 */ /* 0x000fe400078410ff */
        /* <DEDUP_REMOVED lines=19> */
.L_x_569:
        /* <DEDUP_REMOVED lines=13> */
.L_x_1138:


//--------------------- .text._ZN5flash16flash_fwd_kernelI23Flash_fwd_kernel_traitsILi32ELi128ELi128ELi4ELb0ELb0EN7cutlass10bfloat16_tE19Flash_kernel_traitsILi32ELi128ELi128ELi4ES3_EELb0ELb0ELb0ELb0ELb0ELb0ELb1ELb0EEEvNS_16Flash_fwd_paramsE --------------------------
	.section	.text._ZN5flash16flash_fwd_kernelI23Flash_fwd_kernel_traitsILi32ELi128ELi128ELi4ELb0ELb0EN7cutlass10bfloat16_tE19Flash_kernel_traitsILi32ELi128ELi128ELi4ES3_EELb0ELb0ELb0ELb0ELb0ELb0ELb1ELb0EEEvNS_16Flash_fwd_paramsE,"ax",@progbits
	.sectioninfo	@"SHI_REGISTERS=255"
	.align	128
        .global         _ZN5flash16flash_fwd_kernelI23Flash_fwd_kernel_traitsILi32ELi128ELi128ELi4ELb0ELb0EN7cutlass10bfloat16_tE19Flash_kernel_traitsILi32ELi128ELi128ELi4ES3_EELb0ELb0ELb0ELb0ELb0ELb0ELb1ELb0EEEvNS_16Flash_fwd_paramsE
        .type           _ZN5flash16flash_fwd_kernelI23Flash_fwd_kernel_traitsILi32ELi128ELi128ELi4ELb0ELb0EN7cutlass10bfloat16_tE19Flash_kernel_traitsILi32ELi128ELi128ELi4ES3_EELb0ELb0ELb0ELb0ELb0ELb0ELb1ELb0EEEvNS_16Flash_fwd_paramsE,@function
        .size           _ZN5flash16flash_fwd_kernelI23Flash_fwd_kernel_traitsILi32ELi128ELi128ELi4ELb0ELb0EN7cutlass10bfloat16_tE19Flash_kernel_traitsILi32ELi128ELi128ELi4ES3_EELb0ELb0ELb0ELb0ELb0ELb0ELb1ELb0EEEvNS_16Flash_fwd_paramsE,(.L_x_1139 - _ZN5flash16flash_fwd_kernelI23Flash_fwd_kernel_traitsILi32ELi128ELi128ELi4ELb0ELb0EN7cutlass10bfloat16_tE19Flash_kernel_traitsILi32ELi128ELi128ELi4ES3_EELb0ELb0ELb0ELb0ELb0ELb0ELb1ELb0EEEvNS_16Flash_fwd_paramsE)
        .other          _ZN5flash16flash_fwd_kernelI23Flash_fwd_kernel_traitsILi32ELi128ELi128ELi4ELb0ELb0EN7cutlass10bfloat16_tE19Flash_kernel_traitsILi32ELi128ELi128ELi4ES3_EELb0ELb0ELb0ELb0ELb0ELb0ELb1ELb0EEEvNS_16Flash_fwd_paramsE,@"STO_CUDA_ENTRY STV_DEFAULT"
_ZN5flash16flash_fwd_kernelI23Flash_fwd_kernel_traitsILi32ELi128ELi128ELi4ELb0ELb0EN7cutlass10bfloat16_tE19Flash_kernel_traitsILi32ELi128ELi128ELi4ES3_EELb0ELb0ELb0ELb0ELb0ELb0ELb1ELb0EEEvNS_16Flash_fwd_paramsE:
.text._ZN5flash16flash_fwd_kernelI23Flash_fwd_kernel_traitsILi32ELi128ELi128ELi4ELb0ELb0EN7cutlass10bfloat16_tE19Flash_kernel_traitsILi32ELi128ELi128ELi4ES3_EELb0ELb0ELb0ELb0ELb0ELb0ELb1ELb0EEEvNS_16Flash_fwd_paramsE:
        /* <DEDUP_REMOVED lines=36> */
.L_x_570:
[----:B-1----:R-:W-:Y:S02]  /*0240*/  MOV R0, c[0x0][0x218] ;  /* 0x0000860000007a02 */ /* 0x002fe40000000f00 */
.L_x_571:
        /* <DEDUP_REMOVED lines=44> */
.L_x_573:
        /* <DEDUP_REMOVED lines=42> */
.L_x_574:
[----:B------:R-:W-:Y:S01]  /*07b0*/  SHF.R.S32.HI R20, RZ, 0x1f, R112 ;  /* 0x0000001fff147819 */ /* 0x000fe20000011470 */
[----:B------:R-:W-:Y:S01]  /*07c0*/  IMAD.IADD R13, R14, 0x1, -R25 ;  /* 0x000000010e0d7824 */ /* 0x000fe200078e0a19 */
[----:B------:R-:W-:Y:S01]  /*07d0*/  BSSY B0, `(.L_x_575) ;  /* 0x0000034000007945 */ /* 0x000fe20003800000 */
[----:B------:R-:W-:Y:S01]  /*07e0*/  IMAD R5, R5, c[0x0][0x1a8], RZ ;  /* 0x00006a0005057a24 */ /* 0x000fe200078e02ff */
[CC--:B------:R-:W-:Y:S02]  /*07f0*/  LEA.HI R4, R20.reuse, R112.reuse, RZ, 0x2 ;  /* 0x0000007014047211 */ /* 0x0c0fe400078f10ff */
        /* <DEDUP_REMOVED lines=11> */
[--C-:B------:R-:W-:Y:S02]  /*08b0*/  SHF.R.S32.HI R251, RZ, 0x1f, R250.reuse ;  /* 0x0000001ffffb7819 */ /* 0x100fe400000114fa */
[----:B------:R-:W-:Y:S02]  /*08c0*/  LOP3.LUT R3, R0, 0x18, R250, 0xf8, !PT ;  /* 0x0000001800037812 */ /* 0x000fe400078ef8fa */
[----:B------:R-:W-:Y:S01]  /*08d0*/  SHF.R.U32.HI R0, RZ, 0x3, R0 ;  /* 0x00000003ff007819 */ /* 0x000fe20000011600 */
[----:B------:R1:W-:Y:S01]  /*08e0*/  STL.64 [R1+0x18], R250 ;  /* 0x000018fa01007387 */ /* 0x0003e20000100a00 */
[----:B------:R-:W-:Y:S02]  /*08f0*/  IADD3 R6, P0, R250, R9, RZ ;  /* 0x00000009fa067210 */ /* 0x000fe40007f1e0ff */
[----:B------:R-:W-:Y:S01]  /*0900*/  LOP3.LUT R0, R3, R0, RZ, 0x3c, !PT ;  /* 0x0000000003007212 */ /* 0x000fe200078e3cff */
[----:B------:R1:W-:Y:S01]  /*0910*/  STL [R1+0x44], R13 ;  /* 0x0000440d01007387 */ /* 0x0003e20000100800 */
        /* <DEDUP_REMOVED lines=31> */
.L_x_576:
[----:B------:R-:W-:Y:S05]  /*0b10*/  BSYNC B0 ;  /* 0x0000000000007941 */ /* 0x000fea0003800000 */
.L_x_575:
        /* <DEDUP_REMOVED lines=22> */
.L_x_578:
[----:B------:R-:W-:Y:S05]  /*0c80*/  BSYNC B0 ;  /* 0x0000000000007941 */ /* 0x000fea0003800000 */
.L_x_577:
        /* <DEDUP_REMOVED lines=22> */
.L_x_580:
[----:B------:R-:W-:Y:S05]  /*0df0*/  BSYNC B0 ;  /* 0x0000000000007941 */ /* 0x000fea0003800000 */
.L_x_579:
        /* <DEDUP_REMOVED lines=25> */
.L_x_582:
[----:B------:R-:W-:Y:S05]  /*0f90*/  BSYNC B0 ;  /* 0x0000000000007941 */ /* 0x000fea0003800000 */
.L_x_581:
        /* <DEDUP_REMOVED lines=16> */
[----:B------:R-:W-:Y:S02]  /*10a0*/  IMAD R9, R15, c[0x0][0x1b8], RZ ;  /* 0x00006e000f097a24 */ /* 0x000fe400078e02ff */
[C---:B------:R-:W-:Y:S01]  /*10b0*/  IMAD R10, R12.reuse, c[0x0][0x1b4], R10 ;  /* 0x00006d000c0a7a24 */ /* 0x040fe200078e020a */
[----:B------:R-:W-:Y:S01]  /*10c0*/  LEA.HI R14, R13, R13, RZ, 0x1 ;  /* 0x0000000d0d0e7211 */ /* 0x000fe200078f08ff */
[----:B------:R-:W-:-:S03]  /*10d0*/  IMAD.WIDE.U32 R32, R12, c[0x0][0x1b0], R6 ;  /* 0x00006c000c207a25 */ /* 0x000fc600078e0006 */
[----:B------:R-:W-:Y:S01]  /*10e0*/  SHF.R.S32.HI R0, RZ, 0x1, R14 ;  /* 0x00000001ff007819 */ /* 0x000fe2000001140e */
[C---:B------:R-:W-:Y:S01]  /*10f0*/  IMAD.WIDE.U32 R30, R12.reuse, c[0x0][0x1b8], R4 ;  /* 0x00006e000c1e7a25 */ /* 0x040fe200078e0004 */
[----:B------:R-:W-:Y:S01]  /*1100*/  LOP3.LUT R4, R23, 0xffffffe0, RZ, 0xc0, !PT ;  /* 0xffffffe017047812 */ /* 0x000fe200078ec0ff */
[----:B------:R1:W-:Y:S01]  /*1110*/  STL.64 [R1+0x30], R32 ;  /* 0x0000302001007387 */ /* 0x0003e20000100a00 */
[----:B------:R-:W-:Y:S01]  /*1120*/  IADD3 R207, R33, R10, RZ ;  /* 0x0000000a21cf7210 */ /* 0x000fe20007ffe0ff */
[----:B------:R-:W-:Y:S01]  /*1130*/  IMAD R9, R12, c[0x0][0x1bc], R9 ;  /* 0x00006f000c097a24 */ /* 0x000fe200078e0209 */
[----:B------:R-:W-:Y:S01]  /*1140*/  MOV R206, R32 ;  /* 0x0000002000ce7202 */ /* 0x000fe20000000f00 */
[----:B------:R-:W-:Y:S01]  /*1150*/  IMAD.IADD R10, R112, 0x1, -R4 ;  /* 0x00000001700a7824 */ /* 0x000fe200078e0a04 */
[----:B------:R-:W-:Y:S01]  /*1160*/  SHF.R.S32.HI R8, RZ, 0x1f, R14 ;  /* 0x0000001fff087819 */ /* 0x000fe2000001140e */
[----:B------:R1:W-:Y:S01]  /*1170*/  STL.64 [R1+0x28], R30 ;  /* 0x0000281e01007387 */ /* 0x0003e20000100a00 */
[----:B------:R-:W-:Y:S01]  /*1180*/  IADD3 R16, R31, R9, RZ ;  /* 0x000000091f107210 */ /* 0x000fe20007ffe0ff */
[C---:B------:R-:W-:Y:S01]  /*1190*/  IMAD R5, R25.reuse, -0x80, R24 ;  /* 0xffffff8019057824 */ /* 0x040fe200078e0218 */
[----:B------:R-:W-:Y:S01]  /*11a0*/  LEA.HI R8, R8, R0, RZ, 0x2 ;  /* 0x0000000008087211 */ /* 0x000fe200078f10ff */
[----:B------:R1:W-:Y:S01]  /*11b0*/  STL.64 [R1+0x20], R206 ;  /* 0x000020ce01007387 */ /* 0x0003e20000100a00 */
[----:B------:R-:W-:Y:S01]  /*11c0*/  SHF.R.S32.HI R12, RZ, 0x1f, R25 ;  /* 0x0000001fff0c7819 */ /* 0x000fe20000011419 */
[----:B------:R-:W-:Y:S01]  /*11d0*/  IMAD.WIDE.U32 R6, R25, R203, R206 ;  /* 0x000000cb19067225 */ /* 0x000fe200078e00ce */
[----:B------:R-:W-:Y:S01]  /*11e0*/  LOP3.LUT R8, R8, 0xfffffffc, RZ, 0xc0, !PT ;  /* 0xfffffffc08087812 */ /* 0x000fe200078ec0ff */
[----:B------:R1:W-:Y:S01]  /*11f0*/  STL [R1+0x54], R10 ;  /* 0x0000540a01007387 */ /* 0x0003e20000100800 */
[----:B------:R-:W-:-:S03]  /*1200*/  ISETP.GE.AND P0, PT, R2, R5, PT ;  /* 0x000000050200720c */ /* 0x000fc60003f06270 */
[----:B------:R1:W-:Y:S01]  /*1210*/  STL [R1+0x14], R16 ;  /* 0x0000141001007387 */ /* 0x0003e20000100800 */
[----:B------:R-:W-:Y:S02]  /*1220*/  IMAD.IADD R15, R0, 0x1, -R8 ;  /* 0x00000001000f7824 */ /* 0x000fe400078e0a08 */
[----:B------:R-:W-:Y:S02]  /*1230*/  IMAD R0, R200, R25, RZ ;  /* 0x00000019c8007224 */ /* 0x000fe400078e02ff */
[----:B------:R-:W-:Y:S01]  /*1240*/  IMAD.MOV.U32 R8, RZ, RZ, 0x10 ;  /* 0x00000010ff087424 */ /* 0x000fe200078e00ff */
[----:B------:R-:W-:Y:S01]  /*1250*/  LOP3.LUT P1, RZ, R15, 0x2, RZ, 0xc0, !PT ;  /* 0x000000020fff7812 */ /* 0x000fe2000782c0ff */
[----:B------:R-:W-:-:S03]  /*1260*/  IMAD R0, R12, R203, R0 ;  /* 0x000000cb0c007224 */ /* 0x000fc600078e0200 */
[----:B------:R-:W-:Y:S02]  /*1270*/  SEL R4, R8, 0xfffffff0, !P1 ;  /* 0xfffffff008047807 */ /* 0x000fe40004800000 */
        /* <DEDUP_REMOVED lines=13> */
.L_x_584:
[----:B------:R-:W-:Y:S05]  /*1350*/  BSYNC B0 ;  /* 0x0000000000007941 */ /* 0x000fea0003800000 */
.L_x_583:
        /* <DEDUP_REMOVED lines=17> */
.L_x_586:
[----:B------:R-:W-:Y:S05]  /*1470*/  BSYNC B0 ;  /* 0x0000000000007941 */ /* 0x000fea0003800000 */
.L_x_585:
        /* <DEDUP_REMOVED lines=15> */
.L_x_588:
[----:B------:R-:W-:Y:S05]  /*1570*/  BSYNC B0 ;  /* 0x0000000000007941 */ /* 0x000fea0003800000 */
.L_x_587:
        /* <DEDUP_REMOVED lines=17> */
.L_x_590:
[----:B------:R-:W-:Y:S05]  /*1690*/  BSYNC B0 ;  /* 0x0000000000007941 */ /* 0x000fea0003800000 */
.L_x_589:
        /* <DEDUP_REMOVED lines=26> */
.L_x_592:
[----:B------:R-:W-:Y:S05]  /*1840*/  BSYNC B0 ;  /* 0x0000000000007941 */ /* 0x000fea0003800000 */
.L_x_591:
        /* <DEDUP_REMOVED lines=17> */
.L_x_594:
[----:B------:R-:W-:Y:S05]  /*1960*/  BSYNC B0 ;  /* 0x0000000000007941 */ /* 0x000fea0003800000 */
.L_x_593:
        /* <DEDUP_REMOVED lines=17> */
.L_x_596:
[----:B------:R-:W-:Y:S05]  /*1a80*/  BSYNC B0 ;  /* 0x0000000000007941 */ /* 0x000fea0003800000 */
.L_x_595:
        /* <DEDUP_REMOVED lines=18> */
.L_x_598:
[----:B------:R-:W-:Y:S05]  /*1bb0*/  BSYNC B0 ;  /* 0x0000000000007941 */ /* 0x000fea0003800000 */
.L_x_597:
        /* <DEDUP_REMOVED lines=43> */
[----:B------:R-:W5:Y:S04]  /*1e70*/  LDSM.16.M88.4 R12, [R187+0x1000] ;  /* 0x00100000bb0c783b */ /* 0x000f680000000200 */
[----:B------:R-:W-:Y:S04]  /*1e80*/  LDSM.16.M88.4 R16, [R188] ;  /* 0x00000000bc10783b */ /* 0x000fe80000000200 */
[----:B------:R-:W-:Y:S04]  /*1e90*/  LDSM.16.M88.4 R52, [R189] ;  /* 0x00000000bd34783b */ /* 0x000fe80000000200 */
[----:B------:R-:W-:Y:S04]  /*1ea0*/  LDSM.16.M88.4 R8, [R188+0x1000] ;  /* 0x00100000bc08783b */ /* 0x000fe80000000200 */
[----:B------:R-:W2:Y:S04]  /*1eb0*/  LDSM.16.M88.4 R56, [R184+0x2400] ;  /* 0x00240000b838783b */ /* 0x000ea80000000200 */
[----:B------:R-:W3:Y:S04]  /*1ec0*/  LDSM.16.M88.4 R76, [R189+0x400] ;  /* 0x00040000bd4c783b */ /* 0x000ee80000000200 */
[----:B------:R-:W4:Y:S04]  /*1ed0*/  LDSM.16.M88.4 R96, [R184+0x2800] ;  /* 0x00280000b860783b */ /* 0x000f280000000200 */
[----:B------:R-:W3:Y:S04]  /*1ee0*/  LDSM.16.M88.4 R108, [R189+0x800] ;  /* 0x00080000bd6c783b */ /* 0x000ee80000000200 */
[----:B------:R-:W3:Y:S01]  /*1ef0*/  LDSM.16.M88.4 R84, [R184+0x2c00] ;  /* 0x002c0000b854783b */ /* 0x000ee20000000200 */
[-C--:B-1--4-:R-:W-:Y:S03]  /*1f00*/  HMMA.16816.F32.BF16 R28, R20, R48.reuse, RZ ;  /* 0x00000030141c723c */ /* 0x092fe600000418ff */
[----:B------:R-:W1:Y:S04]  /*1f10*/  LDSM.16.M88.4 R100, [R189+0xc00] ;  /* 0x000c0000bd64783b */ /* 0x000e680000000200 */
[----:B------:R-:W4:Y:S01]  /*1f20*/  LDSM.16.M88.4 R92, [R184+0x3000] ;  /* 0x00300000b85c783b */ /* 0x000f220000000200 */
[C---:B-----5:R-:W-:Y:S03]  /*1f30*/  HMMA.16816.F32.BF16 R32, R12.reuse, R48, RZ ;  /* 0x000000300c20723c */ /* 0x060fe600000418ff */
[----:B------:R-:W5:Y:S04]  /*1f40*/  LDSM.16.M88.4 R72, [R189+0x1000] ;  /* 0x00100000bd48783b */ /* 0x000f680000000200 */
[----:B------:R-:W1:Y:S04]  /*1f50*/  LDSM.16.M88.4 R64, [R184+0x3400] ;  /* 0x00340000b840783b */ /* 0x000e680000000200 */
[----:B------:R-:W1:Y:S01]  /*1f60*/  LDSM.16.M88.4 R88, [R189+0x1400] ;  /* 0x00140000bd58783b */ /* 0x000e620000000200 */
[----:B--2---:R-:W-:Y:S03]  /*1f70*/  HMMA.16816.F32.BF16 R36, R12, R56, RZ ;  /* 0x000000380c24723c */ /* 0x004fe600000418ff */
[----:B------:R-:W2:Y:S04]  /*1f80*/  LDSM.16.M88.4 R68, [R184+0x3800] ;  /* 0x00380000b844783b */ /* 0x000ea80000000200 */
[----:B------:R-:W1:Y:S01]  /*1f90*/  LDSM.16.M88.4 R104, [R189+0x1800] ;  /* 0x00180000bd68783b */ /* 0x000e620000000200 */
[----:B------:R-:W-:Y:S03]  /*1fa0*/  HMMA.16816.F32.BF16 R28, R16, R52, R28 ;  /* 0x00000034101c723c */ /* 0x000fe6000004181c */
[----:B------:R-:W1:Y:S04]  /*1fb0*/  LDSM.16.M88.4 R60, [R184+0x3c00] ;  /* 0x003c0000b83c783b */ /* 0x000e680000000200 */
[----:B------:R-:W1:Y:S01]  /*1fc0*/  LDSM.16.M88.4 R80, [R189+0x1c00] ;  /* 0x001c0000bd50783b */ /* 0x000e620000000200 */
[----:B------:R-:W-:-:S04]  /*1fd0*/  DEPBAR.LE SB0, 0x0 ;  /* 0x000080000000791a */ /* 0x000fc80000000000 */
[----:B------:R-:W-:Y:S08]  /*1fe0*/  HMMA.16816.F32.BF16 R40, R8, R52, R32 ;  /* 0x000000340828723c */ /* 0x000ff00000041820 */
[----:B------:R-:W-:Y:S04]  /*1ff0*/  HMMA.16816.F32.BF16 R32, R20, R56, RZ ;  /* 0x000000381420723c */ /* 0x000fe800000418ff */
[----:B------:R-:W-:-:S04]  /*2000*/  FMUL.FTZ R0, R28, c[0x0][0x2ec] ;  /* 0x0000bb001c007a20 */ /* 0x000fc80000410000 */
[----:B---3--:R-:W-:Y:S01]  /*2010*/  HMMA.16816.F32.BF16 R44, R8, R76, R36 ;  /* 0x0000004c082c723c */ /* 0x008fe20000041824 */
[----:B------:R3:W-:Y:S07]  /*2020*/  MUFU.TANH R135, R0 ;  /* 0x0000000000877308 */ /* 0x0007ee0000002400 */
[----:B------:R-:W-:Y:S01]  /*2030*/  HMMA.16816.F32.BF16 R36, R12, R96, RZ ;  /* 0x000000600c24723c */ /* 0x000fe200000418ff */
[----:B---3--:R-:W-:-:S04]  /*2040*/  FMUL.FTZ R0, R29, c[0x0][0x2ec] ;  /* 0x0000bb001d007a20 */ /* 0x008fc80000410000 */
[----:B------:R3:W-:Y:S11]  /*2050*/  MUFU.TANH R144, R0 ;  /* 0x0000000000907308 */ /* 0x0007f60000002400 */
[----:B------:R-:W-:Y:S08]  /*2060*/  @!UPT UIADD3 URZ, URZ, URZ, URZ ;  /* 0x0000003f3f3ff290 */ /* 0x000ff0000fffe03f */
[----:B------:R-:W-:Y:S01]  /*2070*/  HMMA.16816.F32.BF16 R36, R8, R108, R36 ;  /* 0x0000006c0824723c */ /* 0x000fe20000041824 */
[----:B---3--:R-:W-:-:S04]  /*2080*/  FMUL.FTZ R0, R30, c[0x0][0x2ec] ;  /* 0x0000bb001e007a20 */ /* 0x008fc80000410000 */
[----:B------:R3:W-:Y:S02]  /*2090*/  MUFU.TANH R127, R0 ;  /* 0x00000000007f7308 */ /* 0x0007e40000002400 */
[----:B---3--:R-:W-:Y:S02]  /*20a0*/  FMUL.FTZ R0, R31, c[0x0][0x2ec] ;  /* 0x0000bb001f007a20 */ /* 0x008fe40000410000 */
[----:B------:R-:W-:Y:S04]  /*20b0*/  HMMA.16816.F32.BF16 R28, R16, R76, R32 ;  /* 0x0000004c101c723c */ /* 0x000fe80000041820 */
[----:B------:R3:W-:Y:S04]  /*20c0*/  MUFU.TANH R136, R0 ;  /* 0x0000000000887308 */ /* 0x0007e80000002400 */
[----:B------:R-:W-:Y:S01]  /*20d0*/  HMMA.16816.F32.BF16 R32, R20, R96, RZ ;  /* 0x000000601420723c */ /* 0x000fe200000418ff */
[----:B---3--:R-:W-:-:S04]  /*20e0*/  FMUL.FTZ R0, R40, c[0x0][0x2ec] ;  /* 0x0000bb0028007a20 */ /* 0x008fc80000410000 */
[----:B------:R3:W-:Y:S02]  /*20f0*/  MUFU.TANH R113, R0 ;  /* 0x0000000000717308 */ /* 0x0007e40000002400 */
[----:B---3--:R-:W-:-:S06]  /*2100*/  FMUL.FTZ R0, R41, c[0x0][0x2ec] ;  /* 0x0000bb0029007a20 */ /* 0x008fcc0000410000 */
[----:B------:R3:W-:Y:S02]  /*2110*/  MUFU.TANH R119, R0 ;  /* 0x0000000000777308 */ /* 0x0007e40000002400 */
[----:B---3--:R-:W-:-:S06]  /*2120*/  FMUL.FTZ R0, R42, c[0x0][0x2ec] ;  /* 0x0000bb002a007a20 */ /* 0x008fcc0000410000 */
[----:B------:R3:W1:Y:S02]  /*2130*/  MUFU.TANH R48, R0 ;  /* 0x0000000000307308 */ /* 0x0006640000002400 */
[----:B---3--:R-:W-:-:S06]  /*2140*/  FMUL.FTZ R0, R43, c[0x0][0x2ec] ;  /* 0x0000bb002b007a20 */ /* 0x008fcc0000410000 */
[----:B------:R3:W-:Y:S02]  /*2150*/  MUFU.TANH R49, R0 ;  /* 0x0000000000317308 */ /* 0x0007e40000002400 */
[----:B---3--:R-:W-:-:S06]  /*2160*/  FMUL.FTZ R0, R28, c[0x0][0x2ec] ;  /* 0x0000bb001c007a20 */ /* 0x008fcc0000410000 */
[----:B------:R3:W-:Y:S02]  /*2170*/  MUFU.TANH R143, R0 ;  /* 0x00000000008f7308 */ /* 0x0007e40000002400 */
[----:B---3--:R-:W-:-:S06]  /*2180*/  FMUL.FTZ R0, R29, c[0x0][0x2ec] ;  /* 0x0000bb001d007a20 */ /* 0x008fcc0000410000 */
[----:B------:R3:W-:Y:S02]  /*2190*/  MUFU.TANH R156, R0 ;  /* 0x00000000009c7308 */ /* 0x0007e40000002400 */
[----:B---3--:R-:W-:-:S06]  /*21a0*/  FMUL.FTZ R0, R30, c[0x0][0x2ec] ;  /* 0x0000bb001e007a20 */ /* 0x008fcc0000410000 */
        /* <DEDUP_REMOVED lines=10> */
[----:B------:R3:W-:Y:S02]  /*2250*/  MUFU.TANH R77, R0 ;  /* 0x00000000004d7308 */ /* 0x0007e40000002400 */
[----:B---3--:R-:W-:Y:S02]  /*2260*/  FMUL.FTZ R0, R47, c[0x0][0x2ec] ;  /* 0x0000bb002f007a20 */ /* 0x008fe40000410000 */
[----:B------:R-:W-:Y:S04]  /*2270*/  HMMA.16816.F32.BF16 R44, R12, R84, RZ ;  /* 0x000000540c2c723c */ /* 0x000fe800000418ff */
[----:B------:R3:W-:Y:S02]  /*2280*/  MUFU.TANH R125, R0 ;  /* 0x00000000007d7308 */ /* 0x0007e40000002400 */
[----:B---3--:R-:W-:-:S06]  /*2290*/  FMUL.FTZ R0, R28, c[0x0][0x2ec] ;  /* 0x0000bb001c007a20 */ /* 0x008fcc0000410000 */
[----:B------:R3:W-:Y:S11]  /*22a0*/  MUFU.TANH R153, R0 ;  /* 0x0000000000997308 */ /* 0x0007f60000002400 */
[----:B------:R-:W-:Y:S01]  /*22b0*/  @!UPT UIADD3 URZ, URZ, URZ, URZ ;  /* 0x0000003f3f3ff290 */ /* 0x000fe2000fffe03f */
[----:B-1----:R-:W-:Y:S01]  /*22c0*/  HMMA.16816.F32.BF16 R44, R8, R100, R44 ;  /* 0x00000064082c723c */ /* 0x002fe2000004182c */
[----:B---3--:R-:W-:-:S04]  /*22d0*/  FMUL.FTZ R0, R29, c[0x0][0x2ec] ;  /* 0x0000bb001d007a20 */ /* 0x008fc80000410000 */
[----:B------:R1:W-:Y:S02]  /*22e0*/  MUFU.TANH R168, R0 ;  /* 0x0000000000a87308 */ /* 0x0003e40000002400 */
[----:B-1----:R-:W-:-:S06]  /*22f0*/  FMUL.FTZ R0, R30, c[0x0][0x2ec] ;  /* 0x0000bb001e007a20 */ /* 0x002fcc0000410000 */
[----:B------:R1:W-:Y:S02]  /*2300*/  MUFU.TANH R147, R0 ;  /* 0x0000000000937308 */ /* 0x0003e40000002400 */
[----:B-1----:R-:W-:Y:S02]  /*2310*/  FMUL.FTZ R0, R31, c[0x0][0x2ec] ;  /* 0x0000bb001f007a20 */ /* 0x002fe40000410000 */
[----:B------:R-:W-:Y:S04]  /*2320*/  HMMA.16816.F32.BF16 R28, R16, R100, R32 ;  /* 0x00000064101c723c */ /* 0x000fe80000041820 */
[----:B------:R1:W-:Y:S04]  /*2330*/  MUFU.TANH R157, R0 ;  /* 0x00000000009d7308 */ /* 0x0003e80000002400 */
[----:B----4-:R-:W-:Y:S01]  /*2340*/  HMMA.16816.F32.BF16 R32, R20, R92, RZ ;  /* 0x0000005c1420723c */ /* 0x010fe200000418ff */
        /* <DEDUP_REMOVED lines=12> */
[----:B-----5:R-:W-:Y:S08]  /*2410*/  HMMA.16816.F32.BF16 R40, R8, R72, R36 ;  /* 0x000000480828723c */ /* 0x020ff00000041824 */
        /* <DEDUP_REMOVED lines=18> */
[----:B--2---:R-:W-:Y:S01]  /*2540*/  HMMA.16816.F32.BF16 R36, R12, R68, RZ ;  /* 0x000000440c24723c */ /* 0x004fe200000418ff */
        /* <DEDUP_REMOVED lines=43> */
[----:B--2---:R-:W-:-:S04]  /*2800*/  FMUL.FTZ R0, R44, c[0x0][0x2ec] ;  /* 0x0000bb002c007a20 */ /* 0x004fc80000410000 */
        /* <DEDUP_REMOVED lines=33> */
[----:B--2---:R-:W-:-:S07]  /*2a20*/  FMUL.FTZ R0, R39, c[0x0][0x2ec] ;  /* 0x0000bb0027007a20 */ /* 0x004fce0000410000 */
        /* <DEDUP_REMOVED lines=14> */
[----:B------:R-:W1:Y:S01]  /*2b10*/  MUFU.TANH R92, R36 ;  /* 0x00000024005c7308 */ /* 0x000e620000002400 */
[----:B------:R-:W-:Y:S02]  /*2b20*/  FMUL.FTZ R39, R39, c[0x0][0x2ec] ;  /* 0x0000bb0027277a20 */ /* 0x000fe40000410000 */
[----:B------:R-:W-:-:S05]  /*2b30*/  IMAD R0, R25, 0x80, R0 ;  /* 0x0000008019007824 */ /* 0x000fca00078e0200 */
[----:B------:R-:W2:Y:S01]  /*2b40*/  MUFU.TANH R85, R37 ;  /* 0x0000002500557308 */ /* 0x000ea20000002400 */
[C---:B------:R-:W-:Y:S02]  /*2b50*/  IADD3 R3, R0.reuse, 0x8, RZ ;  /* 0x0000000800037810 */ /* 0x040fe40007ffe0ff */
[C---:B------:R-:W-:Y:S02]  /*2b60*/  IADD3 R2, R0.reuse, 0x9, RZ ;  /* 0x0000000900027810 */ /* 0x040fe40007ffe0ff */
[-C--:B------:R-:W-:Y:S02]  /*2b70*/  ISETP.GE.AND P2, PT, R3, R24.reuse, PT ;  /* 0x000000180300720c */ /* 0x080fe40003f46270 */
[----:B------:R-:W-:Y:S01]  /*2b80*/  IADD3 R3, R0, 0x11, RZ ;  /* 0x0000001100037810 */ /* 0x000fe20007ffe0ff */
[----:B------:R-:W-:Y:S01]  /*2b90*/  MUFU.TANH R44, R38 ;  /* 0x00000026002c7308 */ /* 0x000fe20000002400 */
[-C--:B------:R-:W-:Y:S02]  /*2ba0*/  ISETP.GE.AND P0, PT, R2, R24.reuse, PT ;  /* 0x000000180200720c */ /* 0x080fe40003f06270 */
[----:B------:R-:W-:-:S02]  /*2bb0*/  ISETP.GE.AND P4, PT, R3, R24, PT ;  /* 0x000000180300720c */ /* 0x000fc40003f86270 */
[C---:B------:R-:W-:Y:S02]  /*2bc0*/  IADD3 R2, R0.reuse, 0x18, RZ ;  /* 0x0000001800027810 */ /* 0x040fe40007ffe0ff */
[-C--:B------:R-:W-:Y:S01]  /*2bd0*/  ISETP.GE.AND P6, PT, R0, R24.reuse, PT ;  /* 0x000000180000720c */ /* 0x080fe20003fc6270 */
[----:B------:R3:W-:Y:S01]  /*2be0*/  MUFU.TANH R45, R39 ;  /* 0x00000027002d7308 */ /* 0x0007e20000002400 */
[----:B------:R-:W-:Y:S02]  /*2bf0*/  ISETP.GE.AND P3, PT, R2, R24, PT ;  /* 0x000000180200720c */ /* 0x000fe40003f66270 */
[C---:B------:R-:W-:Y:S02]  /*2c00*/  IADD3 R5, R0.reuse, 0x1, RZ ;  /* 0x0000000100057810 */ /* 0x040fe40007ffe0ff */
[----:B------:R-:W-:Y:S02]  /*2c10*/  IADD3 R2, R0, 0x19, RZ ;  /* 0x0000001900027810 */ /* 0x000fe40007ffe0ff */
[----:B------:R-:W-:Y:S01]  /*2c20*/  FSEL R96, R48, -INF , !P6 ;  /* 0xff80000030607808 */ /* 0x000fe20007000000 */
[----:B------:R-:W-:Y:S01]  /*2c30*/  MUFU.TANH R46, R30 ;  /* 0x0000001e002e7308 */ /* 0x000fe20000002400 */
[----:B------:R-:W-:-:S02]  /*2c40*/  FSEL R88, R113, -INF , !P6 ;  /* 0xff80000071587808 */ /* 0x000fc40007000000 */
[----:B------:R-:W-:Y:S01]  /*2c50*/  FSEL R76, R127, -INF , !P6 ;  /* 0xff8000007f4c7808 */ /* 0x000fe20007000000 */
[----:B------:R-:W-:Y:S01]  /*2c60*/  BAR.SYNC.DEFER_BLOCKING 0x0 ;  /* 0x0000000000007b1d */ /* 0x000fe20000010000 */
[----:B------:R-:W-:Y:S02]  /*2c70*/  ISETP.GE.AND P5, PT, R5, R24, PT ;  /* 0x000000180500720c */ /* 0x000fe40003fa6270 */
[----:B-1----:R-:W-:Y:S01]  /*2c80*/  FSEL R92, R92, -INF , !P2 ;  /* 0xff8000005c5c7808 */ /* 0x002fe20005000000 */
[----:B---3--:R-:W-:Y:S01]  /*2c90*/  HMMA.16816.F32.BF16 R36, R8, R110, R40 ;  /* 0x0000006e0824723c */ /* 0x008fe20000041828 */
[----:B------:R-:W-:Y:S01]  /*2ca0*/  FSEL R93, R49, -INF , !P5 ;  /* 0xff800000315d7808 */ /* 0x000fe20006800000 */
[----:B------:R1:W-:Y:S01]  /*2cb0*/  MUFU.TANH R52, R31 ;  /* 0x0000001f00347308 */ /* 0x0003e20000002400 */
[----:B------:R-:W-:Y:S02]  /*2cc0*/  FSEL R84, R119, -INF , !P5 ;  /* 0xff80000077547808 */ /* 0x000fe40006800000 */
[----:B------:R-:W-:-:S02]  /*2cd0*/  FSEL R68, R136, -INF , !P5 ;  /* 0xff80000088447808 */ /* 0x000fc40006800000 */
[----:B------:R-:W-:Y:S01]  /*2ce0*/  IADD3 R5, R0, 0x10, RZ ;  /* 0x0000001000057810 */ /* 0x000fe20007ffe0ff */
[----:B------:R-:W-:Y:S01]  /*2cf0*/  HMMA.16816.F32.BF16 R40, R12, R94, RZ ;  /* 0x0000005e0c28723c */ /* 0x000fe200000418ff */
[----:B--2---:R-:W-:Y:S02]  /*2d00*/  FSEL R85, R85, -INF , !P0 ;  /* 0xff80000055557808 */ /* 0x004fe40004000000 */
[----:B------:R-:W-:Y:S02]  /*2d10*/  ISETP.GE.AND P1, PT, R5, R24, PT ;  /* 0x000000180500720c */ /* 0x000fe40003f26270 */
[----:B------:R-:W-:Y:S02]  /*2d20*/  FSEL R100, R125, -INF , !P4 ;  /* 0xff8000007d647808 */ /* 0x000fe40006000000 */
[----:B------:R-:W-:Y:S02]  /*2d30*/  FSEL R101, R77, -INF , !P1 ;  /* 0xff8000004d657808 */ /* 0x000fe40004800000 */
[----:B------:R-:W-:Y:S01]  /*2d40*/  FSEL R97, R97, -INF , !P1 ;  /* 0xff80000061617808 */ /* 0x000fe20004800000 */
[----:B-1----:R-:W-:Y:S01]  /*2d50*/  HMMA.16816.F32.BF16 R28, R8, R102, R32 ;  /* 0x00000066081c723c */ /* 0x002fe20000041820 */
[----:B------:R-:W-:-:S02]  /*2d60*/  FSEL R81, R139, -INF , !P1 ;  /* 0xff8000008b517808 */ /* 0x000fc40004800000 */
[----:B------:R-:W-:Y:S02]  /*2d70*/  FSEL R47, R143, -INF , !P1 ;  /* 0xff8000008f2f7808 */ /* 0x000fe40004800000 */
[----:B------:R-:W-:Y:S01]  /*2d80*/  FSEL R89, R133, -INF , !P4 ;  /* 0xff80000085597808 */ /* 0x000fe20006000000 */
[----:B------:R-:W-:Y:S02]  /*2d90*/  FMUL.FTZ R36, R36, c[0x0][0x2ec] ;  /* 0x0000bb0024247a20 */ /* 0x000fe40000410000 */
[----:B------:R-:W-:Y:S01]  /*2da0*/  FMUL.FTZ R37, R37, c[0x0][0x2ec] ;  /* 0x0000bb0025257a20 */ /* 0x000fe20000410000 */
[----:B------:R-:W-:Y:S01]  /*2db0*/  HMMA.16816.F32.BF16 R32, R12, R66, RZ ;  /* 0x000000420c20723c */ /* 0x000fe200000418ff */
[----:B------:R-:W-:Y:S01]  /*2dc0*/  FMUL.FTZ R38, R38, c[0x0][0x2ec] ;  /* 0x0000bb0026267a20 */ /* 0x000fe20000410000 */
[----:B------:R-:W-:Y:S01]  /*2dd0*/  MUFU.TANH R57, R36 ;  /* 0x0000002400397308 */ /* 0x000fe20000002400 */
[----:B------:R-:W-:-:S07]  /*2de0*/  FMUL.FTZ R39, R39, c[0x0][0x2ec] ;  /* 0x0000bb0027277a20 */ /* 0x000fce0000410000 */
[----:B------:R-:W-:Y:S05]  /*2df0*/  MUFU.TANH R60, R37 ;  /* 0x00000025003c7308 */ /* 0x000fea0000002400 */
[----:B------:R-:W-:Y:S02]  /*2e00*/  FMUL.FTZ R28, R28, c[0x0][0x2ec] ;  /* 0x0000bb001c1c7a20 */ /* 0x000fe40000410000 */
[----:B------:R-:W-:Y:S01]  /*2e10*/  FMUL.FTZ R29, R29, c[0x0][0x2ec] ;  /* 0x0000bb001d1d7a20 */ /* 0x000fe20000410000 */
[----:B------:R-:W-:Y:S01]  /*2e20*/  MUFU.TANH R109, R38 ;  /* 0x00000026006d7308 */ /* 0x000fe20000002400 */
[----:B------:R-:W-:Y:S02]  /*2e30*/  FMUL.FTZ R30, R30, c[0x0][0x2ec] ;  /* 0x0000bb001e1e7a20 */ /* 0x000fe40000410000 */
[----:B------:R-:W-:-:S05]  /*2e40*/  FMUL.FTZ R31, R31, c[0x0][0x2ec] ;  /* 0x0000bb001f1f7a20 */ /* 0x000fca0000410000 */
[----:B------:R1:W-:Y:S08]  /*2e50*/  MUFU.TANH R108, R39 ;  /* 0x00000027006c7308 */ /* 0x0003f00000002400 */
[----:B------:R-:W-:Y:S01]  /*2e60*/  MUFU.TANH R116, R28 ;  /* 0x0000001c00747308 */ /* 0x000fe20000002400 */
[----:B-1----:R-:W-:Y:S07]  /*2e70*/  HMMA.16816.F32.BF16 R36, R8, R74, R40 ;  /* 0x0000004a0824723c */ /* 0x002fee0000041828 */
        /* <DEDUP_REMOVED lines=10> */
[----:B-1----:R-:W-:Y:S06]  /*2f20*/  HMMA.16816.F32.BF16 R28, R8, R90, R32 ;  /* 0x0000005a081c723c */ /* 0x002fec0000041820 */
[----:B------:R-:W-:Y:S02]  /*2f30*/  MUFU.TANH R122, R37 ;  /* 0x00000025007a7308 */ /* 0x000fe40000002400 */
[----:B------:R-:W-:Y:S06]  /*2f40*/  HMMA.16816.F32.BF16 R32, R20, R50, RZ ;  /* 0x000000321420723c */ /* 0x000fec00000418ff */
[----:B------:R-:W-:Y:S01]  /*2f50*/  MUFU.TANH R118, R38 ;  /* 0x0000002600767308 */ /* 0x000fe20000002400 */
[----:B------:R-:W-:-:S02]  /*2f60*/  FSEL R51, R135, -INF , !P6 ;  /* 0xff80000087337808 */ /* 0x000fc40007000000 */
[----:B------:R-:W-:Y:S02]  /*2f70*/  ISETP.GE.AND P6, PT, R2, R24, PT ;  /* 0x000000180200720c */ /* 0x000fe40003fc6270 */
[----:B------:R-:W-:-:S03]  /*2f80*/  IADD3 R2, R0, 0x20, RZ ;  /* 0x0000002000027810 */ /* 0x000fc60007ffe0ff */
[----:B------:R1:W-:Y:S01]  /*2f90*/  MUFU.TANH R124, R39 ;  /* 0x00000027007c7308 */ /* 0x0003e20000002400 */
[----:B------:R-:W-:Y:S02]  /*2fa0*/  FSEL R50, R144, -INF , !P5 ;  /* 0xff80000090327808 */ /* 0x000fe40006800000 */
[----:B------:R-:W-:Y:S01]  /*2fb0*/  ISETP.GE.AND P5, PT, R2, R24, PT ;  /* 0x000000180200720c */ /* 0x000fe20003fa6270 */
[----:B------:R-:W-:Y:S01]  /*2fc0*/  FMUL.FTZ R28, R28, c[0x0][0x2ec] ;  /* 0x0000bb001c1c7a20 */ /* 0x000fe20000410000 */
[----:B------:R-:W-:Y:S01]  /*2fd0*/  IADD3 R2, R0, 0x21, RZ ;  /* 0x0000002100027810 */ /* 0x000fe20007ffe0ff */
[----:B------:R-:W-:Y:S01]  /*2fe0*/  FMUL.FTZ R29, R29, c[0x0][0x2ec] ;  /* 0x0000bb001d1d7a20 */ /* 0x000fe20000410000 */
[----:B------:R-:W-:Y:S01]  /*2ff0*/  FSEL R104, R121, -INF , !P5 ;  /* 0xff80000079687808 */ /* 0x000fe20006800000 */
[----:B------:R-:W-:Y:S01]  /*3000*/  FMUL.FTZ R30, R30, c[0x0][0x2ec] ;  /* 0x0000bb001e1e7a20 */ /* 0x000fe20000410000 */
[----:B------:R-:W-:Y:S01]  /*3010*/  MUFU.TANH R123, R28 ;  /* 0x0000001c007b7308 */ /* 0x000fe20000002400 */
[----:B------:R-:W-:Y:S01]  /*3020*/  FMUL.FTZ R31, R31, c[0x0][0x2ec] ;  /* 0x0000bb001f1f7a20 */ /* 0x000fe20000410000 */
[----:B------:R-:W-:Y:S01]  /*3030*/  FSEL R77, R147, -INF , !P5 ;  /* 0xff800000934d7808 */ /* 0x000fe20006800000 */
[----:B------:R-:W-:Y:S05]  /*3040*/  HMMA.16816.F32.BF16 R32, R16, R54, R32 ;  /* 0x000000361020723c */ /* 0x000fea0000041820 */
[----:B------:R-:W-:Y:S03]  /*3050*/  MUFU.TANH R131, R29 ;  /* 0x0000001d00837308 */ /* 0x000fe60000002400 */
[C---:B-1----:R-:W-:Y:S05]  /*3060*/  HMMA.16816.F32.BF16 R36, R8.reuse, R106, R40 ;  /* 0x0000006a0824723c */ /* 0x042fea0000041828 */
[----:B------:R-:W-:Y:S03]  /*3070*/  MUFU.TANH R129, R30 ;  /* 0x0000001e00817308 */ /* 0x000fe60000002400 */
[----:B------:R-:W-:Y:S05]  /*3080*/  HMMA.16816.F32.BF16 R8, R8, R82, R12 ;  /* 0x000000520808723c */ /* 0x000fea000004180c */
[----:B------:R-:W-:Y:S03]  /*3090*/  MUFU.TANH R130, R31 ;  /* 0x0000001f00827308 */ /* 0x000fe60000002400 */
[----:B------:R-:W-:Y:S01]  /*30a0*/  HMMA.16816.F32.BF16 R12, R20, R58, RZ ;  /* 0x0000003a140c723c */ /* 0x000fe200000418ff */
[----:B------:R-:W-:-:S02]  /*30b0*/  FMUL.FTZ R32, R32, c[0x0][0x2ec] ;  /* 0x0000bb0020207a20 */ /* 0x000fc40000410000 */
[----:B------:R-:W-:Y:S02]  /*30c0*/  FMUL.FTZ R33, R33, c[0x0][0x2ec] ;  /* 0x0000bb0021217a20 */ /* 0x000fe40000410000 */
[----:B------:R-:W-:Y:S01]  /*30d0*/  FMUL.FTZ R34, R34, c[0x0][0x2ec] ;  /* 0x0000bb0022227a20 */ /* 0x000fe20000410000 */
[----:B------:R-:W1:Y:S01]  /*30e0*/  MUFU.TANH R7, R32 ;  /* 0x0000002000077308 */ /* 0x000e620000002400 */
[----:B------:R-:W-:Y:S02]  /*30f0*/  FMUL.FTZ R35, R35, c[0x0][0x2ec] ;  /* 0x0000bb0023237a20 */ /* 0x000fe40000410000 */
[----:B------:R-:W-:Y:S02]  /*3100*/  FMUL.FTZ R37, R37, c[0x0][0x2ec] ;  /* 0x0000bb0025257a20 */ /* 0x000fe40000410000 */
[----:B------:R-:W-:Y:S02]  /*3110*/  FMUL.FTZ R39, R39, c[0x0][0x2ec] ;  /* 0x0000bb0027277a20 */ /* 0x000fe40000410000 */
[----:B------:R-:W-:Y:S01]  /*3120*/  FMUL.FTZ R36, R36, c[0x0][0x2ec] ;  /* 0x0000bb0024247a20 */ /* 0x000fe20000410000 */
[----:B------:R-:W2:Y:S01]  /*3130*/  MUFU.TANH R25, R33 ;  /* 0x0000002100197308 */ /* 0x000ea20000002400 */
[----:B------:R-:W-:-:S02]  /*3140*/  FMUL.FTZ R38, R38, c[0x0][0x2ec] ;  /* 0x0000bb0026267a20 */ /* 0x000fc40000410000 */
[----:B------:R-:W-:Y:S02]  /*3150*/  FMUL.FTZ R8, R8, c[0x0][0x2ec] ;  /* 0x0000bb0008087a20 */ /* 0x000fe40000410000 */
[----:B------:R-:W-:Y:S02]  /*3160*/  FMUL.FTZ R9, R9, c[0x0][0x2ec] ;  /* 0x0000bb0009097a20 */ /* 0x000fe40000410000 */
[----:B------:R-:W-:Y:S01]  /*3170*/  FMUL.FTZ R10, R10, c[0x0][0x2ec] ;  /* 0x0000bb000a0a7a20 */ /* 0x000fe20000410000 */
[----:B------:R-:W-:Y:S01]  /*3180*/  MUFU.TANH R154, R8 ;  /* 0x00000008009a7308 */ /* 0x000fe20000002400 */
[----:B------:R-:W-:Y:S01]  /*3190*/  FMUL.FTZ R11, R11, c[0x0][0x2ec] ;  /* 0x0000bb000b0b7a20 */ /* 0x000fe20000410000 */
[----:B------:R-:W-:Y:S01]  /*31a0*/  HMMA.16816.F32.BF16 R12, R16, R78, R12 ;  /* 0x0000004e100c723c */ /* 0x000fe2000004180c */
[----:B-1----:R-:W-:-:S05]  /*31b0*/  FSEL R49, R7, -INF , !P2 ;  /* 0xff80000007317808 */ /* 0x002fca0005000000 */
[----:B------:R-:W-:Y:S01]  /*31c0*/  MUFU.TANH R155, R9 ;  /* 0x00000009009b7308 */ /* 0x000fe20000002400 */
[----:B--2---:R-:W-:Y:S02]  /*31d0*/  FSEL R48, R25, -INF , !P0 ;  /* 0xff80000019307808 */ /* 0x004fe40004000000 */
[----:B------:R-:W-:-:S05]  /*31e0*/  FSEL R78, R145, -INF , !P4 ;  /* 0xff800000914e7808 */ /* 0x000fca0006000000 */
[----:B------:R-:W-:Y:S08]  /*31f0*/  MUFU.TANH R162, R10 ;  /* 0x0000000a00a27308 */ /* 0x000ff00000002400 */
[----:B------:R1:W-:Y:S02]  /*3200*/  MUFU.TANH R163, R11 ;  /* 0x0000000b00a37308 */ /* 0x0003e40000002400 */
[----:B------:R-:W-:-:S02]  /*3210*/  FMUL.FTZ R12, R12, c[0x0][0x2ec] ;  /* 0x0000bb000c0c7a20 */ /* 0x000fc40000410000 */
[----:B------:R-:W-:Y:S02]  /*3220*/  FMUL.FTZ R14, R14, c[0x0][0x2ec] ;  /* 0x0000bb000e0e7a20 */ /* 0x000fe40000410000 */
[----:B------:R-:W-:Y:S02]  /*3230*/  FMUL.FTZ R13, R13, c[0x0][0x2ec] ;  /* 0x0000bb000d0d7a20 */ /* 0x000fe40000410000 */
[----:B------:R-:W2:Y:S01]  /*3240*/  MUFU.TANH R6, R34 ;  /* 0x0000002200067308 */ /* 0x000ea20000002400 */
[----:B------:R-:W-:Y:S01]  /*3250*/  FMUL.FTZ R15, R15, c[0x0][0x2ec] ;  /* 0x0000bb000f0f7a20 */ /* 0x000fe20000410000 */
[----:B-1----:R-:W-:Y:S06]  /*3260*/  HMMA.16816.F32.BF16 R8, R20, R98, RZ ;  /* 0x000000621408723c */ /* 0x002fec00000418ff */
[----:B------:R-:W1:Y:S01]  /*3270*/  MUFU.TANH R3, R35 ;  /* 0x0000002300037308 */ /* 0x000e620000002400 */
[----:B------:R-:W-:-:S02]  /*3280*/  FSEL R99, R44, -INF , !P2 ;  /* 0xff8000002c637808 */ /* 0x000fc40005000000 */
[----:B--2---:R-:W-:-:S05]  /*3290*/  FSEL R80, R6, -INF , !P2 ;  /* 0xff80000006507808 */ /* 0x004fca0005000000 */
[----:B------:R-:W-:Y:S01]  /*32a0*/  MUFU.TANH R12, R12 ;  /* 0x0000000c000c7308 */ /* 0x000fe20000002400 */
[-C--:B------:R-:W-:Y:S02]  /*32b0*/  ISETP.GE.AND P2, PT, R2, R24.reuse, PT ;  /* 0x000000180200720c */ /* 0x080fe40003f46270 */
[----:B------:R-:W-:Y:S02]  /*32c0*/  IADD3 R2, R0, 0x28, RZ ;  /* 0x0000002800027810 */ /* 0x000fe40007ffe0ff */
[----:B------:R-:W-:Y:S02]  /*32d0*/  FSEL R98, R45, -INF , !P0 ;  /* 0xff8000002d627808 */ /* 0x000fe40004000000 */
[----:B-1----:R-:W-:Y:S01]  /*32e0*/  FSEL R79, R3, -INF , !P0 ;  /* 0xff800000034f7808 */ /* 0x002fe20004000000 */
[----:B------:R-:W1:Y:S01]  /*32f0*/  MUFU.TANH R14, R14 ;  /* 0x0000000e000e7308 */ /* 0x000e620000002400 */
[----:B------:R-:W-:Y:S02]  /*3300*/  ISETP.GE.AND P0, PT, R2, R24, PT ;  /* 0x000000180200720c */ /* 0x000fe40003f06270 */
[----:B------:R-:W-:-:S02]  /*3310*/  IADD3 R2, R0, 0x29, RZ ;  /* 0x0000002900027810 */ /* 0x000fc40007ffe0ff */
[----:B------:R-:W-:Y:S01]  /*3320*/  FSEL R44, R153, -INF , !P5 ;  /* 0xff800000992c7808 */ /* 0x000fe20006800000 */
[----:B------:R-:W-:Y:S01]  /*3330*/  HMMA.16816.F32.BF16 R32, R16, R110, R8 ;  /* 0x0000006e1020723c */ /* 0x000fe20000041808 */
[----:B------:R-:W-:Y:S01]  /*3340*/  ISETP.GE.AND P1, PT, R2, R24, PT ;  /* 0x000000180200720c */ /* 0x000fe20003f26270 */
[----:B------:R-:W2:Y:S01]  /*3350*/  MUFU.TANH R13, R13 ;  /* 0x0000000d000d7308 */ /* 0x000ea20000002400 */
[----:B------:R-:W-:Y:S02]  /*3360*/  IADD3 R2, R0, 0x30, RZ ;  /* 0x0000003000027810 */ /* 0x000fe40007ffe0ff */
[----:B------:R-:W-:Y:S02]  /*3370*/  FSEL R105, R138, -INF , !P2 ;  /* 0xff8000008a697808 */ /* 0x000fe40005000000 */
[----:B------:R-:W-:Y:S01]  /*3380*/  FSEL R69, R157, -INF , !P2 ;  /* 0xff8000009d457808 */ /* 0x000fe20005000000 */
[----:B------:R-:W-:Y:S01]  /*3390*/  HMMA.16816.F32.BF16 R8, R20, R86, RZ ;  /* 0x000000561408723c */ /* 0x000fe200000418ff */
[----:B------:R-:W-:Y:S01]  /*33a0*/  FSEL R43, R168, -INF , !P2 ;  /* 0xff800000a82b7808 */ /* 0x000fe20005000000 */
[----:B------:R-:W3:Y:S01]  /*33b0*/  MUFU.TANH R15, R15 ;  /* 0x0000000f000f7308 */ /* 0x000ee20000002400 */
[----:B-1----:R-:W-:-:S02]  /*33c0*/  FSEL R73, R14, -INF , !P3 ;  /* 0xff8000000e497808 */ /* 0x002fc40005800000 */
[----:B------:R-:W-:Y:S02]  /*33d0*/  FSEL R109, R109, -INF , !P0 ;  /* 0xff8000006d6d7808 */ /* 0x000fe40004000000 */
[----:B------:R-:W-:Y:S02]  /*33e0*/  FSEL R87, R53, -INF , !P3 ;  /* 0xff80000035577808 */ /* 0x000fe40005800000 */
[----:B------:R-:W-:Y:S01]  /*33f0*/  FSEL R86, R56, -INF , !P6 ;  /* 0xff80000038567808 */ /* 0x000fe20007000000 */
[----:B------:R1:W-:Y:S01]  /*3400*/  MUFU.TANH R134, R37 ;  /* 0x0000002500867308 */ /* 0x0003e20000002400 */
[----:B--2---:R-:W-:Y:S02]  /*3410*/  FSEL R45, R13, -INF , !P6 ;  /* 0xff8000000d2d7808 */ /* 0x004fe40007000000 */
[----:B------:R-:W-:-:S03]  /*3420*/  FSEL R108, R108, -INF , !P1 ;  /* 0xff8000006c6c7808 */ /* 0x000fc60004800000 */
[----:B------:R-:W-:Y:S02]  /*3430*/  FMUL.FTZ R32, R32, c[0x0][0x2ec] ;  /* 0x0000bb0020207a20 */ /* 0x000fe40000410000 */
[----:B------:R-:W-:Y:S01]  /*3440*/  FMUL.FTZ R34, R34, c[0x0][0x2ec] ;  /* 0x0000bb0022227a20 */ /* 0x000fe20000410000 */
[----:B---3--:R-:W-:Y:S01]  /*3450*/  FSEL R72, R15, -INF , !P6 ;  /* 0xff8000000f487808 */ /* 0x008fe20007000000 */
[----:B------:R-:W-:Y:S01]  /*3460*/  FMUL.FTZ R33, R33, c[0x0][0x2ec] ;  /* 0x0000bb0021217a20 */ /* 0x000fe20000410000 */
[----:B------:R-:W-:Y:S01]  /*3470*/  MUFU.TANH R150, R39 ;  /* 0x0000002700967308 */ /* 0x000fe20000002400 */
[----:B------:R-:W-:Y:S02]  /*3480*/  FMUL.FTZ R35, R35, c[0x0][0x2ec] ;  /* 0x0000bb0023237a20 */ /* 0x000fe40000410000 */
[----:B------:R-:W-:Y:S01]  /*3490*/  HMMA.16816.F32.BF16 R28, R16, R102, R8 ;  /* 0x00000066101c723c */ /* 0x000fe20000041808 */
[----:B-1----:R-:W-:Y:S02]  /*34a0*/  FSEL R37, R156, -INF , !P4 ;  /* 0xff8000009c257808 */ /* 0x002fe40006000000 */
[----:B------:R-:W-:-:S02]  /*34b0*/  ISETP.GE.AND P4, PT, R2, R24, PT ;  /* 0x000000180200720c */ /* 0x000fc40003f86270 */
[----:B------:R-:W-:Y:S01]  /*34c0*/  MUFU.TANH R32, R32 ;  /* 0x0000002000207308 */ /* 0x000fe20000002400 */
[----:B------:R-:W-:Y:S02]  /*34d0*/  IADD3 R2, R0, 0x31, RZ ;  /* 0x0000003100027810 */ /* 0x000fe40007ffe0ff */
[----:B------:R-:W-:Y:S01]  /*34e0*/  HMMA.16816.F32.BF16 R8, R20, R94, RZ ;  /* 0x0000005e1408723c */ /* 0x000fe200000418ff */
[----:B------:R-:W-:Y:S02]  /*34f0*/  FSEL R102, R128, -INF , !P5 ;  /* 0xff80000080667808 */ /* 0x000fe40006800000 */
[----:B------:R-:W-:Y:S02]  /*3500*/  FSEL R103, R142, -INF , !P2 ;  /* 0xff8000008e677808 */ /* 0x000fe40005000000 */
[----:B------:R-:W1:Y:S01]  /*3510*/  MUFU.TANH R34, R34 ;  /* 0x0000002200227308 */ /* 0x000e620000002400 */
[----:B------:R-:W-:Y:S02]  /*3520*/  FSEL R112, R137, -INF , !P4 ;  /* 0xff80000089707808 */ /* 0x000fe40006000000 */
[----:B------:R-:W-:-:S02]  /*3530*/  FSEL R95, R46, -INF , !P3 ;  /* 0xff8000002e5f7808 */ /* 0x000fc40005800000 */
[----:B------:R-:W-:Y:S02]  /*3540*/  FSEL R46, R12, -INF , !P3 ;  /* 0xff8000000c2e7808 */ /* 0x000fe40005800000 */
[-C--:B------:R-:W-:Y:S01]  /*3550*/  ISETP.GE.AND P3, PT, R2, R24.reuse, PT ;  /* 0x000000180200720c */ /* 0x080fe20003f66270 */
[----:B------:R-:W-:Y:S01]  /*3560*/  MUFU.TANH R33, R33 ;  /* 0x0000002100217308 */ /* 0x000fe20000002400 */
[----:B------:R-:W-:Y:S02]  /*3570*/  IADD3 R2, R0, 0x38, RZ ;  /* 0x0000003800027810 */ /* 0x000fe40007ffe0ff */
[----:B------:R-:W-:Y:S01]  /*3580*/  FSEL R94, R52, -INF , !P6 ;  /* 0xff800000345e7808 */ /* 0x000fe20007000000 */
[----:B------:R-:W-:Y:S01]  /*3590*/  FMUL.FTZ R28, R28, c[0x0][0x2ec] ;  /* 0x0000bb001c1c7a20 */ /* 0x000fe20000410000 */
[-C--:B------:R-:W-:Y:S01]  /*35a0*/  ISETP.GE.AND P6, PT, R2, R24.reuse, PT ;  /* 0x000000180200720c */ /* 0x080fe20003fc6270 */
[----:B------:R-:W-:Y:S01]  /*35b0*/  FMUL.FTZ R30, R30, c[0x0][0x2ec] ;  /* 0x0000bb001e1e7a20 */ /* 0x000fe20000410000 */
[----:B------:R-:W-:Y:S01]  /*35c0*/  IADD3 R2, R0, 0x39, RZ ;  /* 0x0000003900027810 */ /* 0x000fe20007ffe0ff */
[----:B------:R-:W2:Y:S01]  /*35d0*/  MUFU.TANH R35, R35 ;  /* 0x0000002300237308 */ /* 0x000ea20000002400 */
[----:B-1----:R-:W-:Y:S01]  /*35e0*/  FSEL R65, R34, -INF , !P0 ;  /* 0xff80000022417808 */ /* 0x002fe20004000000 */
[----:B------:R-:W-:Y:S01]  /*35f0*/  FMUL.FTZ R29, R29, c[0x0][0x2ec] ;  /* 0x0000bb001d1d7a20 */ /* 0x000fe20000410000 */
[----:B------:R-:W-:Y:S01]  /*3600*/  HMMA.16816.F32.BF16 R12, R16, R74, R8 ;  /* 0x0000004a100c723c */ /* 0x000fe20000041808 */
[----:B------:R-:W-:Y:S01]  /*3610*/  ISETP.GE.AND P5, PT, R2, R24, PT ;  /* 0x000000180200720c */ /* 0x000fe20003fa6270 */
[----:B------:R-:W-:Y:S01]  /*3620*/  FMUL.FTZ R31, R31, c[0x0][0x2ec] ;  /* 0x0000bb001f1f7a20 */ /* 0x000fe20000410000 */
[----:B------:R-:W-:-:S02]  /*3630*/  IADD3 R2, R0, 0x40, RZ ;  /* 0x0000004000027810 */ /* 0x000fc40007ffe0ff */
[----:B------:R-:W-:Y:S01]  /*3640*/  FSEL R42, R32, -INF , !P0 ;  /* 0xff800000202a7808 */ /* 0x000fe20004000000 */
[----:B------:R-:W-:Y:S01]  /*3650*/  MUFU.TANH R7, R28 ;  /* 0x0000001c00077308 */ /* 0x000fe20000002400 */
[----:B------:R-:W-:Y:S01]  /*3660*/  ISETP.GE.AND P2, PT, R2, R24, PT ;  /* 0x000000180200720c */ /* 0x000fe20003f46270 */
[----:B------:R-:W-:Y:S01]  /*3670*/  HMMA.16816.F32.BF16 R8, R20, R66, RZ ;  /* 0x000000421408723c */ /* 0x000fe200000418ff */
[----:B------:R-:W-:Y:S02]  /*3680*/  IADD3 R2, R0, 0x41, RZ ;  /* 0x0000004100027810 */ /* 0x000fe40007ffe0ff */
[----:B------:R-:W-:Y:S02]  /*3690*/  FSEL R75, R60, -INF , !P1 ;  /* 0xff8000003c4b7808 */ /* 0x000fe40004800000 */
[----:B--2---:R-:W-:Y:S01]  /*36a0*/  FSEL R64, R35, -INF , !P1 ;  /* 0xff80000023407808 */ /* 0x004fe20004800000 */
[----:B------:R-:W1:Y:S01]  /*36b0*/  MUFU.TANH R5, R30 ;  /* 0x0000001e00057308 */ /* 0x000e620000002400 */
[----:B------:R-:W-:-:S02]  /*36c0*/  FSEL R66, R57, -INF , !P0 ;  /* 0xff80000039427808 */ /* 0x000fc40004000000 */
[-C--:B------:R-:W-:Y:S02]  /*36d0*/  ISETP.GE.AND P0, PT, R2, R24.reuse, PT ;  /* 0x000000180200720c */ /* 0x080fe40003f06270 */
[----:B------:R-:W-:Y:S02]  /*36e0*/  IADD3 R2, R0, 0x48, RZ ;  /* 0x0000004800027810 */ /* 0x000fe40007ffe0ff */
[----:B------:R-:W-:Y:S01]  /*36f0*/  FSEL R41, R33, -INF , !P1 ;  /* 0xff80000021297808 */ /* 0x000fe20004800000 */
[----:B------:R-:W-:Y:S01]  /*3700*/  MUFU.TANH R6, R29 ;  /* 0x0000001d00067308 */ /* 0x000fe20000002400 */
[-C--:B------:R-:W-:Y:S01]  /*3710*/  ISETP.GE.AND P1, PT, R2, R24.reuse, PT ;  /* 0x000000180200720c */ /* 0x080fe20003f26270 */
[----:B------:R-:W-:Y:S01]  /*3720*/  FMUL.FTZ R12, R12, c[0x0][0x2ec] ;  /* 0x0000bb000c0c7a20 */ /* 0x000fe20000410000 */
[----:B------:R-:W-:Y:S01]  /*3730*/  IADD3 R2, R0, 0x49, RZ ;  /* 0x0000004900027810 */ /* 0x000fe20007ffe0ff */
[----:B------:R-:W-:Y:S01]  /*3740*/  FMUL.FTZ R14, R14, c[0x0][0x2ec] ;  /* 0x0000bb000e0e7a20 */ /* 0x000fe20000410000 */
[----:B------:R-:W-:Y:S01]  /*3750*/  FSEL R110, R141, -INF , !P4 ;  /* 0xff8000008d6e7808 */ /* 0x000fe20006000000 */
[----:B------:R-:W-:Y:S01]  /*3760*/  FMUL.FTZ R13, R13, c[0x0][0x2ec] ;  /* 0x0000bb000d0d7a20 */ /* 0x000fe20000410000 */
[----:B------:R-:W-:Y:S01]  /*3770*/  FSEL R61, R159, -INF , !P4 ;  /* 0xff8000009f3d7808 */ /* 0x000fe20006000000 */
[----:B------:R2:W3:Y:S01]  /*3780*/  MUFU.TANH R3, R31 ;  /* 0x0000001f00037308 */ /* 0x0004e20000002400 */
[----:B------:R-:W-:Y:S01]  /*3790*/  FSEL R40, R167, -INF , !P4 ;  /* 0xff800000a7287808 */ /* 0x000fe20006000000 */
        /* <DEDUP_REMOVED lines=9> */
[----:B--2---:R-:W-:Y:S01]  /*3830*/  HMMA.16816.F32.BF16 R28, R16, R90, R8 ;  /* 0x0000005a101c723c */ /* 0x004fe20000041808 */
[----:B------:R-:W-:Y:S01]  /*3840*/  IADD3 R2, R0, 0x51, RZ ;  /* 0x0000005100027810 */ /* 0x000fe20007ffe0ff */
[----:B------:R-:W-:Y:S01]  /*3850*/  MUFU.TANH R12, R12 ;  /* 0x0000000c000c7308 */ /* 0x000fe20000002400 */
[----:B------:R-:W-:-:S02]  /*3860*/  FSEL R114, R114, -INF , !P6 ;  /* 0xff80000072727808 */ /* 0x000fc40007000000 */
[----:B-1----:R-:W-:Y:S02]  /*3870*/  FSEL R59, R5, -INF , !P6 ;  /* 0xff800000053b7808 */ /* 0x002fe40007000000 */
[----:B------:R-:W-:Y:S01]  /*3880*/  FSEL R91, R116, -INF , !P6 ;  /* 0xff800000745b7808 */ /* 0x000fe20007000000 */
[C---:B------:R-:W-:Y:S01]  /*3890*/  HMMA.16816.F32.BF16 R8, R20.reuse, R70, RZ ;  /* 0x000000461408723c */ /* 0x040fe200000418ff */
[----:B----4-:R-:W-:Y:S01]  /*38a0*/  FSEL R36, R7, -INF , !P6 ;  /* 0xff80000007247808 */ /* 0x010fe20007000000 */
[----:B------:R-:W1:Y:S01]  /*38b0*/  MUFU.TANH R14, R14 ;  /* 0x0000000e000e7308 */ /* 0x000e620000002400 */
[----:B------:R-:W-:Y:S02]  /*38c0*/  ISETP.GE.AND P6, PT, R2, R24, PT ;  /* 0x000000180200720c */ /* 0x000fe40003fc6270 */
[----:B------:R-:W-:Y:S02]  /*38d0*/  IADD3 R2, R0, 0x58, RZ ;  /* 0x0000005800027810 */ /* 0x000fe40007ffe0ff */
[----:B------:R-:W-:Y:S01]  /*38e0*/  FSEL R115, R115, -INF , !P5 ;  /* 0xff80000073737808 */ /* 0x000fe20006800000 */
[----:B------:R-:W-:Y:S01]  /*38f0*/  HMMA.16816.F32.BF16 R20, R20, R62, RZ ;  /* 0x0000003e1414723c */ /* 0x000fe200000418ff */
[----:B------:R-:W-:Y:S01]  /*3900*/  FSEL R90, R117, -INF , !P5 ;  /* 0xff800000755a7808 */ /* 0x000fe20006800000 */
[----:B------:R-:W-:Y:S01]  /*3910*/  MUFU.TANH R13, R13 ;  /* 0x0000000d000d7308 */ /* 0x000fe20000002400 */
[----:B---3--:R-:W-:-:S02]  /*3920*/  FSEL R58, R3, -INF , !P5 ;  /* 0xff800000033a7808 */ /* 0x008fc40006800000 */
[----:B------:R-:W-:Y:S02]  /*3930*/  FSEL R35, R6, -INF , !P5 ;  /* 0xff80000006237808 */ /* 0x000fe40006800000 */
[-C--:B------:R-:W-:Y:S01]  /*3940*/  ISETP.GE.AND P5, PT, R2, R24.reuse, PT ;  /* 0x000000180200720c */ /* 0x080fe20003fa6270 */
[----:B------:R-:W-:Y:S01]  /*3950*/  FMUL.FTZ R28, R28, c[0x0][0x2ec] ;  /* 0x0000bb001c1c7a20 */ /* 0x000fe20000410000 */
[----:B------:R-:W-:Y:S01]  /*3960*/  IADD3 R2, R0, 0x59, RZ ;  /* 0x0000005900027810 */ /* 0x000fe20007ffe0ff */
[----:B------:R-:W2:Y:S01]  /*3970*/  MUFU.TANH R15, R15 ;  /* 0x0000000f000f7308 */ /* 0x000ea20000002400 */
[----:B------:R-:W-:Y:S01]  /*3980*/  FSEL R119, R146, -INF , !P2 ;  /* 0xff80000092777808 */ /* 0x000fe20005000000 */
[----:B------:R-:W-:Y:S01]  /*3990*/  FMUL.FTZ R30, R30, c[0x0][0x2ec] ;  /* 0x0000bb001e1e7a20 */ /* 0x000fe20000410000 */
[----:B------:R-:W-:Y:S01]  /*39a0*/  FSEL R116, R151, -INF , !P2 ;  /* 0xff80000097747808 */ /* 0x000fe20005000000 */
[----:B------:R-:W-:Y:S01]  /*39b0*/  FMUL.FTZ R29, R29, c[0x0][0x2ec] ;  /* 0x0000bb001d1d7a20 */ /* 0x000fe20000410000 */
[----:B------:R-:W-:Y:S01]  /*39c0*/  FSEL R57, R174, -INF , !P2 ;  /* 0xff800000ae397808 */ /* 0x000fe20005000000 */
[----:B------:R-:W-:Y:S01]  /*39d0*/  HMMA.16816.F32.BF16 R8, R16, R106, R8 ;  /* 0x0000006a1008723c */ /* 0x000fe20000041808 */
[----:B------:R-:W-:Y:S01]  /*39e0*/  FSEL R34, R177, -INF , !P2 ;  /* 0xff800000b1227808 */ /* 0x000fe20005000000 */
[----:B------:R3:W-:Y:S01]  /*39f0*/  MUFU.TANH R148, R38 ;  /* 0x0000002600947308 */ /* 0x0007e20000002400 */
[----:B------:R-:W-:Y:S01]  /*3a00*/  ISETP.GE.AND P2, PT, R2, R24, PT ;  /* 0x000000180200720c */ /* 0x000fe20003f46270 */
[----:B------:R-:W-:Y:S01]  /*3a10*/  FMUL.FTZ R31, R31, c[0x0][0x2ec] ;  /* 0x0000bb001f1f7a20 */ /* 0x000fe20000410000 */
[----:B------:R-:W-:-:S02]  /*3a20*/  IADD3 R2, R0, 0x60, RZ ;  /* 0x0000006000027810 */ /* 0x000fc40007ffe0ff */
[----:B------:R-:W-:Y:S01]  /*3a30*/  FSEL R121, R149, -INF , !P0 ;  /* 0xff80000095797808 */ /* 0x000fe20004000000 */
[----:B------:R-:W-:Y:S01]  /*3a40*/  HMMA.16816.F32.BF16 R16, R16, R82, R20 ;  /* 0x000000521010723c */ /* 0x000fe20000041814 */
[----:B------:R-:W-:Y:S01]  /*3a50*/  FSEL R117, R166, -INF , !P0 ;  /* 0xff800000a6757808 */ /* 0x000fe20004000000 */
[----:B------:R-:W-:Y:S01]  /*3a60*/  MUFU.TANH R28, R28 ;  /* 0x0000001c001c7308 */ /* 0x000fe20000002400 */
[----:B------:R-:W-:Y:S02]  /*3a70*/  FSEL R56, R180, -INF , !P0 ;  /* 0xff800000b4387808 */ /* 0x000fe40004000000 */
[----:B------:R-:W-:Y:S02]  /*3a80*/  FSEL R33, R191, -INF , !P0 ;  /* 0xff800000bf217808 */ /* 0x000fe40004000000 */
[----:B------:R-:W-:Y:S02]  /*3a90*/  ISETP.GE.AND P0, PT, R2, R24, PT ;  /* 0x000000180200720c */ /* 0x000fe40003f06270 */
[----:B------:R-:W-:Y:S01]  /*3aa0*/  IADD3 R2, R0, 0x61, RZ ;  /* 0x0000006100027810 */ /* 0x000fe20007ffe0ff */
[----:B---3--:R-:W-:Y:S01]  /*3ab0*/  IMAD R38, R27, 0x20, R26 ;  /* 0x000000201b267824 */ /* 0x008fe200078e021a */
[----:B------:R-:W-:Y:S01]  /*3ac0*/  FSEL R118, R118, -INF , !P1 ;  /* 0xff80000076767808 */ /* 0x000fe20004800000 */
[----:B------:R-:W3:Y:S01]  /*3ad0*/  MUFU.TANH R30, R30 ;  /* 0x0000001e001e7308 */ /* 0x000ee20000002400 */
[----:B------:R-:W-:-:S02]  /*3ae0*/  FSEL R107, R120, -INF , !P1 ;  /* 0xff800000786b7808 */ /* 0x000fc40004800000 */
[----:B-1----:R-:W-:Y:S01]  /*3af0*/  FSEL R55, R14, -INF , !P1 ;  /* 0xff8000000e377808 */ /* 0x002fe20004800000 */
[----:B------:R-:W-:Y:S01]  /*3b00*/  FMUL.FTZ R3, R10, c[0x0][0x2ec] ;  /* 0x0000bb000a037a20 */ /* 0x000fe20000410000 */
[----:B------:R-:W-:Y:S01]  /*3b10*/  FSEL R32, R12, -INF , !P1 ;  /* 0xff8000000c207808 */ /* 0x000fe20004800000 */
[----:B------:R-:W-:Y:S01]  /*3b20*/  FMUL.FTZ R8, R8, c[0x0][0x2ec] ;  /* 0x0000bb0008087a20 */ /* 0x000fe20000410000 */
[-C--:B------:R-:W-:Y:S01]  /*3b30*/  ISETP.GE.AND P1, PT, R2, R24.reuse, PT ;  /* 0x000000180200720c */ /* 0x080fe20003f26270 */
[----:B------:R-:W-:Y:S01]  /*3b40*/  MUFU.TANH R29, R29 ;  /* 0x0000001d001d7308 */ /* 0x000fe20000002400 */
[----:B------:R-:W-:Y:S01]  /*3b50*/  IADD3 R2, R0, 0x70, RZ ;  /* 0x0000007000027810 */ /* 0x000fe20007ffe0ff */
[----:B------:R-:W-:Y:S01]  /*3b60*/  FMUL.FTZ R5, R9, c[0x0][0x2ec] ;  /* 0x0000bb0009057a20 */ /* 0x000fe20000410000 */
[----:B------:R-:W-:Y:S01]  /*3b70*/  FSEL R124, R124, -INF , !P4 ;  /* 0xff8000007c7c7808 */ /* 0x000fe20006000000 */
[----:B------:R-:W-:Y:S01]  /*3b80*/  FMUL.FTZ R16, R16, c[0x0][0x2ec] ;  /* 0x0000bb0010107a20 */ /* 0x000fe20000410000 */
[----:B------:R-:W-:Y:S01]  /*3b90*/  FSEL R106, R122, -INF , !P4 ;  /* 0xff8000007a6a7808 */ /* 0x000fe20006000000 */
[----:B------:R-:W-:Y:S01]  /*3ba0*/  FMUL.FTZ R18, R18, c[0x0][0x2ec] ;  /* 0x0000bb0012127a20 */ /* 0x000fe20000410000 */
[----:B--2---:R-:W-:Y:S01]  /*3bb0*/  FSEL R54, R15, -INF , !P4 ;  /* 0xff8000000f367808 */ /* 0x004fe20006000000 */
[----:B------:R-:W1:Y:S01]  /*3bc0*/  MUFU.TANH R31, R31 ;  /* 0x0000001f001f7308 */ /* 0x000e620000002400 */
[----:B------:R-:W-:Y:S01]  /*3bd0*/  FSEL R27, R13, -INF , !P4 ;  /* 0xff8000000d1b7808 */ /* 0x000fe20006000000 */
[----:B------:R-:W-:Y:S01]  /*3be0*/  FMUL.FTZ R17, R17, c[0x0][0x2ec] ;  /* 0x0000bb0011117a20 */ /* 0x000fe20000410000 */
[----:B------:R-:W-:-:S02]  /*3bf0*/  ISETP.GE.AND P4, PT, R2, R24, PT ;  /* 0x000000180200720c */ /* 0x000fc40003f86270 */
[----:B------:R-:W-:Y:S02]  /*3c00*/  IADD3 R2, R0, 0x71, RZ ;  /* 0x0000007100027810 */ /* 0x000fe40007ffe0ff */
[----:B------:R-:W-:Y:S01]  /*3c10*/  FSEL R128, R158, -INF , !P3 ;  /* 0xff8000009e807808 */ /* 0x000fe20005800000 */
[----:B------:R2:W4:Y:S01]  /*3c20*/  MUFU.TANH R6, R3 ;  /* 0x0000000300067308 */ /* 0x0005220000002400 */
[----:B------:R-:W-:Y:S02]  /*3c30*/  FSEL R125, R165, -INF , !P3 ;  /* 0xff800000a57d7808 */ /* 0x000fe40005800000 */
[----:B------:R-:W-:Y:S02]  /*3c40*/  FSEL R53, R182, -INF , !P3 ;  /* 0xff800000b6357808 */ /* 0x000fe40005800000 */
[----:B------:R-:W-:Y:S02]  /*3c50*/  FSEL R26, R190, -INF , !P3 ;  /* 0xff800000be1a7808 */ /* 0x000fe40005800000 */
[----:B------:R-:W-:Y:S01]  /*3c60*/  ISETP.GE.AND P3, PT, R2, R24, PT ;  /* 0x000000180200720c */ /* 0x000fe20003f66270 */
[----:B------:R-:W5:Y:S01]  /*3c70*/  MUFU.TANH R8, R8 ;  /* 0x0000000800087308 */ /* 0x000f620000002400 */
[----:B------:R-:W-:-:S02]  /*3c80*/  IADD3 R2, R0, 0x68, RZ ;  /* 0x0000006800027810 */ /* 0x000fc40007ffe0ff */
[----:B------:R-:W-:Y:S02]  /*3c90*/  FSEL R127, R175, -INF , !P6 ;  /* 0xff800000af7f7808 */ /* 0x000fe40007000000 */
[----:B------:R-:W-:Y:S02]  /*3ca0*/  FSEL R120, R179, -INF , !P6 ;  /* 0xff800000b3787808 */ /* 0x000fe40007000000 */
[----:B------:R-:W-:Y:S01]  /*3cb0*/  FSEL R52, R193, -INF , !P6 ;  /* 0xff800000c1347808 */ /* 0x000fe20007000000 */
[----:B--2---:R-:W-:Y:S01]  /*3cc0*/  FMUL.FTZ R3, R11, c[0x0][0x2ec] ;  /* 0x0000bb000b037a20 */ /* 0x004fe20000410000 */
[----:B------:R-:W-:Y:S01]  /*3cd0*/  FSEL R25, R196, -INF , !P6 ;  /* 0xff800000c4197808 */ /* 0x000fe20007000000 */
[----:B------:R-:W-:Y:S01]  /*3ce0*/  MUFU.TANH R5, R5 ;  /* 0x0000000500057308 */ /* 0x000fe20000002400 */
[----:B------:R-:W-:Y:S02]  /*3cf0*/  ISETP.GE.AND P6, PT, R2, R24, PT ;  /* 0x000000180200720c */ /* 0x000fe40003fc6270 */
[----:B------:R-:W-:-:S02]  /*3d00*/  IADD3 R2, R0, 0x69, RZ ;  /* 0x0000006900027810 */ /* 0x000fc40007ffe0ff */
[----:B------:R-:W-:Y:S02]  /*3d10*/  FSEL R129, R129, -INF , !P5 ;  /* 0xff80000081817808 */ /* 0x000fe40006800000 */
[----:B------:R-:W-:Y:S01]  /*3d20*/  FSEL R123, R123, -INF , !P5 ;  /* 0xff8000007b7b7808 */ /* 0x000fe20006800000 */
[----:B------:R-:W2:Y:S01]  /*3d30*/  MUFU.TANH R3, R3 ;  /* 0x0000000300037308 */ /* 0x000ea20000002400 */
[----:B---3--:R-:W-:Y:S02]  /*3d40*/  FSEL R62, R30, -INF , !P5 ;  /* 0xff8000001e3e7808 */ /* 0x008fe40006800000 */
[----:B------:R-:W-:Y:S02]  /*3d50*/  FSEL R28, R28, -INF , !P5 ;  /* 0xff8000001c1c7808 */ /* 0x000fe40006800000 */
[----:B------:R-:W-:Y:S02]  /*3d60*/  ISETP.GE.AND P5, PT, R2, R24, PT ;  /* 0x000000180200720c */ /* 0x000fe40003fa6270 */
[----:B------:R-:W-:Y:S01]  /*3d70*/  IADD3 R2, R0, 0x78, RZ ;  /* 0x0000007800027810 */ /* 0x000fe20007ffe0ff */
[----:B------:R-:W-:Y:S01]  /*3d80*/  MUFU.TANH R16, R16 ;  /* 0x0000001000107308 */ /* 0x000fe20000002400 */
[----:B------:R-:W-:-:S02]  /*3d90*/  FSEL R130, R130, -INF , !P2 ;  /* 0xff80000082827808 */ /* 0x000fc40005000000 */
[----:B------:R-:W-:Y:S02]  /*3da0*/  FSEL R122, R131, -INF , !P2 ;  /* 0xff800000837a7808 */ /* 0x000fe40005000000 */
[----:B-1----:R-:W-:Y:S02]  /*3db0*/  FSEL R74, R31, -INF , !P2 ;  /* 0xff8000001f4a7808 */ /* 0x002fe40005000000 */
[----:B------:R-:W-:Y:S01]  /*3dc0*/  FSEL R29, R29, -INF , !P2 ;  /* 0xff8000001d1d7808 */ /* 0x000fe20005000000 */
[----:B------:R-:W1:Y:S01]  /*3dd0*/  MUFU.TANH R18, R18 ;  /* 0x0000001200127308 */ /* 0x000e620000002400 */
[----:B------:R-:W-:Y:S01]  /*3de0*/  ISETP.GE.AND P2, PT, R2, R24, PT ;  /* 0x000000180200720c */ /* 0x000fe20003f46270 */
[----:B------:R-:W-:Y:S01]  /*3df0*/  FMUL.FTZ R2, R19, c[0x0][0x2ec] ;  /* 0x0000bb0013027a20 */ /* 0x000fe20000410000 */
[----:B------:R-:W-:Y:S02]  /*3e00*/  FSEL R135, R164, -INF , !P0 ;  /* 0xff800000a4877808 */ /* 0x000fe40004000000 */
[----:B------:R-:W-:-:S02]  /*3e10*/  FSEL R131, R173, -INF , !P0 ;  /* 0xff800000ad837808 */ /* 0x000fc40004000000 */
[----:B------:R-:W-:Y:S01]  /*3e20*/  FSEL R82, R185, -INF , !P0 ;  /* 0xff800000b9527808 */ /* 0x000fe20004000000 */
[----:B------:R-:W-:Y:S01]  /*3e30*/  MUFU.TANH R17, R17 ;  /* 0x0000001100117308 */ /* 0x000fe20000002400 */
[----:B------:R-:W-:Y:S02]  /*3e40*/  FSEL R22, R194, -INF , !P0 ;  /* 0xff800000c2167808 */ /* 0x000fe40004000000 */
[----:B------:R-:W-:Y:S02]  /*3e50*/  ISETP.GE.AND P0, PT, R24, 0x81, PT ;  /* 0x000000811800780c */ /* 0x000fe40003f06270 */
[----:B------:R-:W-:Y:S02]  /*3e60*/  IADD3 R0, R0, 0x79, RZ ;  /* 0x0000007900007810 */ /* 0x000fe40007ffe0ff */
[----:B------:R-:W-:Y:S01]  /*3e70*/  FSEL R149, R172, -INF , !P1 ;  /* 0xff800000ac957808 */ /* 0x000fe20004800000 */
[----:B------:R-:W3:Y:S01]  /*3e80*/  MUFU.TANH R2, R2 ;  /* 0x0000000200027308 */ /* 0x000ee20000002400 */
[----:B------:R-:W-:-:S02]  /*3e90*/  FSEL R133, R176, -INF , !P1 ;  /* 0xff800000b0857808 */ /* 0x000fc40004800000 */
[----:B------:R-:W-:Y:S02]  /*3ea0*/  FSEL R83, R192, -INF , !P1 ;  /* 0xff800000c0537808 */ /* 0x000fe40004800000 */
[----:B------:R-:W-:Y:S02]  /*3eb0*/  FSEL R20, R195, -INF , !P1 ;  /* 0xff800000c3147808 */ /* 0x000fe40004800000 */
[----:B------:R-:W-:Y:S01]  /*3ec0*/  ISETP.GE.AND P1, PT, R0, R24, PT ;  /* 0x000000180000720c */ /* 0x000fe20003f26270 */
[----:B------:R-:W-:Y:S01]  /*3ed0*/  IMAD.IADD R0, R126, 0x1, R38 ;  /* 0x000000017e007824 */ /* 0x000fe200078e0226 */
[C---:B------:R-:W-:Y:S02]  /*3ee0*/  IADD3 R196, R189.reuse, 0x400, RZ ;  /* 0x00000400bdc47810 */ /* 0x040fe40007ffe0ff */
[C---:B------:R-:W-:Y:S02]  /*3ef0*/  IADD3 R195, R189.reuse, 0x800, RZ ;  /* 0x00000800bdc37810 */ /* 0x040fe40007ffe0ff */
        /* <DEDUP_REMOVED lines=21> */
[----:B----4-:R-:W-:Y:S02]  /*4050*/  FSEL R126, R6, -INF , !P6 ;  /* 0xff800000067e7808 */ /* 0x010fe40007000000 */
[----:B-----5:R-:W-:Y:S02]  /*4060*/  FSEL R15, R8, -INF , !P6 ;  /* 0xff800000080f7808 */ /* 0x020fe40007000000 */
[----:B--2---:R-:W-:Y:S02]  /*4070*/  FSEL R151, R3, -INF , !P5 ;  /* 0xff80000003977808 */ /* 0x004fe40006800000 */
[----:B------:R-:W-:-:S02]  /*4080*/  FSEL R19, R5, -INF , !P5 ;  /* 0xff80000005137808 */ /* 0x000fc40006800000 */
[----:B-1----:R-:W-:Y:S02]  /*4090*/  FSEL R165, R18, -INF , !P2 ;  /* 0xff80000012a57808 */ /* 0x002fe40005000000 */
[----:B------:R-:W-:Y:S02]  /*40a0*/  FSEL R16, R16, -INF , !P2 ;  /* 0xff80000010107808 */ /* 0x000fe40005000000 */
[----:B---3--:R-:W-:Y:S02]  /*40b0*/  FSEL R164, R2, -INF , !P1 ;  /* 0xff80000002a47808 */ /* 0x008fe40004800000 */
[----:B------:R-:W-:Y:S01]  /*40c0*/  FSEL R17, R17, -INF , !P1 ;  /* 0xff80000011117808 */ /* 0x000fe20004800000 */
        /* <DEDUP_REMOVED lines=50> */
.L_x_601:
[----:B------:R-:W-:Y:S05]  /*43f0*/  BSYNC B0 ;  /* 0x0000000000007941 */ /* 0x000fea0003800000 */
.L_x_600:
[----:B------:R-:W0:Y:S02]  /*4400*/  LDGDEPBAR ;  /* 0x00000000000079af */ /* 0x000e240000000000 */
.L_x_599:
[----:B------:R-:W-:Y:S02]  /*4410*/  FMNMX.FTZ R38, R51, R50, !PT ;  /* 0x0000003233267209 */ /* 0x000fe40007810000 */
[----:B------:R-:W-:Y:S02]  /*4420*/  SHF.L.U32 R185, R0, 0x1, RZ ;  /* 0x0000000100b97819 */ /* 0x000fe400000006ff */
        /* <DEDUP_REMOVED lines=31> */
[----:B--2---:R-:W2:Y:S02]  /*4620*/  SHFL.BFLY PT, R2, R38, 0x2, 0x1f ;  /* 0x0c401f0026027f89 */ /* 0x004ea400000e0000 */
[----:B--2---:R-:W-:-:S05]  /*4630*/  FMNMX.FTZ R38, R38, R2, !PT ;  /* 0x0000000226267209 */ /* 0x004fca0007810000 */
[----:B------:R-:W2:Y:S02]  /*4640*/  SHFL.BFLY PT, R2, R38, 0x1, 0x1f ;  /* 0x0c201f0026027f89 */ /* 0x000ea400000e0000 */
[----:B--2---:R-:W-:-:S04]  /*4650*/  FMNMX.FTZ R38, R38, R2, !PT ;  /* 0x0000000226267209 */ /* 0x004fc80007810000 */
[C---:B------:R-:W-:Y:S01]  /*4660*/  FSETP.NEU.FTZ.AND P1, PT, R38.reuse, -INF , PT ;  /* 0xff8000002600780b */ /* 0x040fe20003f3d000 */
[----:B------:R-:W-:-:S05]  /*4670*/  FMUL.FTZ R2, R38, c[0x0][0x23c] ;  /* 0x00008f0026027a20 */ /* 0x000fca0000410000 */
[----:B------:R-:W-:-:S05]  /*4680*/  FSEL R2, R2, RZ, P1 ;  /* 0x000000ff02027208 */ /* 0x000fca0000800000 */
[--C-:B------:R-:W-:Y:S02]  /*4690*/  FFMA.FTZ R3, R51, c[0x0][0x23c], -R2.reuse ;  /* 0x00008f0033037a23 */ /* 0x100fe40000010802 */
[--C-:B------:R-:W-:Y:S02]  /*46a0*/  FFMA.FTZ R5, R15, c[0x0][0x23c], -R2.reuse ;  /* 0x00008f000f057a23 */ /* 0x100fe40000010802 */
[----:B------:R2:W-:Y:S08]  /*46b0*/  MUFU.EX2 R218, R3 ;  /* 0x0000000300da7308 */ /* 0x0005f00000000800 */
[----:B------:R3:W-:Y:S01]  /*46c0*/  MUFU.EX2 R244, R5 ;  /* 0x0000000500f47308 */ /* 0x0007e20000000800 */
[----:B--2---:R-:W-:-:S07]  /*46d0*/  FFMA.FTZ R3, R50, c[0x0][0x23c], -R2 ;  /* 0x00008f0032037a23 */ /* 0x004fce0000010802 */
[----:B------:R2:W4:Y:S01]  /*46e0*/  MUFU.EX2 R217, R3 ;  /* 0x0000000300d97308 */ /* 0x0005220000000800 */
[----:B---3--:R-:W-:-:S07]  /*46f0*/  FFMA.FTZ R5, R19, c[0x0][0x23c], -R2 ;  /* 0x00008f0013057a23 */ /* 0x008fce0000010802 */
[----:B------:R3:W-:Y:S01]  /*4700*/  MUFU.EX2 R248, R5 ;  /* 0x0000000500f87308 */ /* 0x0007e20000000800 */
[----:B--2---:R-:W-:Y:S01]  /*4710*/  FFMA.FTZ R3, R49, c[0x0][0x23c], -R2 ;  /* 0x00008f0031037a23 */ /* 0x004fe20000010802 */
[----:B-1--4-:R-:W-:-:S06]  /*4720*/  F2FP.BF16.PACK_AB R12, R217, R218 ;  /* 0x000000dad90c723e */ /* 0x012fcc00000010ff */
[----:B------:R1:W-:Y:S01]  /*4730*/  MUFU.EX2 R219, R3 ;  /* 0x0000000300db7308 */ /* 0x0003e20000000800 */
[----:B---3--:R-:W-:-:S07]  /*4740*/  FFMA.FTZ R5, R21, c[0x0][0x23c], -R2 ;  /* 0x00008f0015057a23 */ /* 0x008fce0000010802 */
        /* <DEDUP_REMOVED lines=178> */
[--C-:B-1----:R-:W-:Y:S02]  /*5270*/  FFMA.FTZ R3, R69, c[0x0][0x23c], -R6.reuse ;  /* 0x00008f0045037a23 */ /* 0x102fe40000010806 */
[----:B------:R-:W-:Y:S04]  /*5280*/  HMMA.16816.F32.BF16 R68, R12, R22, RZ ;  /* 0x000000160c44723c */ /* 0x000fe800000418ff */
        /* <DEDUP_REMOVED lines=25> */
[----:B--2---:R-:W-:-:S07]  /*5420*/  FFMA.FTZ R7, R85, c[0x0][0x23c], -R5 ;  /* 0x00008f0055077a23 */ /* 0x004fce0000010805 */
[----:B------:R-:W2:Y:S01]  /*5430*/  MUFU.EX2 R175, R7 ;  /* 0x0000000700af7308 */ /* 0x000ea20000000800 */
[----:B---3--:R-:W-:-:S07]  /*5440*/  FFMA.FTZ R3, R58, c[0x0][0x23c], -R6 ;  /* 0x00008f003a037a23 */ /* 0x008fce0000010806 */
[----:B------:R3:W-:Y:S01]  /*5450*/  MUFU.EX2 R210, R3 ;  /* 0x0000000300d27308 */ /* 0x0007e20000000800 */
[----:B--2---:R-:W-:Y:S01]  /*5460*/  F2FP.BF16.PACK_AB R10, R175, R170 ;  /* 0x000000aaaf0a723e */ /* 0x004fe200000010ff */
[----:B---3--:R-:W-:-:S06]  /*5470*/  FFMA.FTZ R3, R57, c[0x0][0x23c], -R6 ;  /* 0x00008f0039037a23 */ /* 0x008fcc0000010806 */
[----:B------:R2:W-:Y:S02]  /*5480*/  MUFU.EX2 R211, R3 ;  /* 0x0000000300d37308 */ /* 0x0005e40000000800 */
[--C-:B--2---:R-:W-:Y:S02]  /*5490*/  FFMA.FTZ R3, R56, c[0x0][0x23c], -R6.reuse ;  /* 0x00008f0038037a23 */ /* 0x104fe40000010806 */
[----:B------:R-:W-:Y:S04]  /*54a0*/  HMMA.16816.F32.BF16 R56, R12, R18, RZ ;  /* 0x000000120c38723c */ /* 0x000fe800000418ff */
[----:B------:R2:W-:Y:S02]  /*54b0*/  MUFU.EX2 R214, R3 ;  /* 0x0000000300d67308 */ /* 0x0005e40000000800 */
[----:B--2---:R-:W-:-:S06]  /*54c0*/  FFMA.FTZ R3, R55, c[0x0][0x23c], -R6 ;  /* 0x00008f0037037a23 */ /* 0x004fcc0000010806 */
[----:B------:R2:W-:Y:S02]  /*54d0*/  MUFU.EX2 R213, R3 ;  /* 0x0000000300d57308 */ /* 0x0005e40000000800 */
[----:B--2---:R-:W-:-:S06]  /*54e0*/  FFMA.FTZ R3, R54, c[0x0][0x23c], -R6 ;  /* 0x00008f0036037a23 */ /* 0x004fcc0000010806 */
[----:B------:R2:W-:Y:S02]  /*54f0*/  MUFU.EX2 R212, R3 ;  /* 0x0000000300d47308 */ /* 0x0005e40000000800 */
[----:B--2---:R-:W-:-:S06]  /*5500*/  FFMA.FTZ R3, R53, c[0x0][0x23c], -R6 ;  /* 0x00008f0035037a23 */ /* 0x004fcc0000010806 */
[----:B------:R2:W-:Y:S02]  /*5510*/  MUFU.EX2 R215, R3 ;  /* 0x0000000300d77308 */ /* 0x0005e40000000800 */
[----:B--2---:R-:W-:Y:S02]  /*5520*/  FFMA.FTZ R3, R52, c[0x0][0x23c], -R6 ;  /* 0x00008f0034037a23 */ /* 0x004fe40000010806 */
[----:B------:R-:W-:Y:S04]  /*5530*/  HMMA.16816.F32.BF16 R52, R12, R20, RZ ;  /* 0x000000140c34723c */ /* 0x000fe800000418ff */
[----:B------:R2:W-:Y:S02]  /*5540*/  MUFU.EX2 R216, R3 ;  /* 0x0000000300d87308 */ /* 0x0005e40000000800 */
[----:B--2---:R-:W-:-:S06]  /*5550*/  FFMA.FTZ R3, R88, c[0x0][0x23c], -R5 ;  /* 0x00008f0058037a23 */ /* 0x004fcc0000010805 */
[----:B------:R1:W-:Y:S02]  /*5560*/  MUFU.EX2 R171, R3 ;  /* 0x0000000300ab7308 */ /* 0x0003e40000000800 */
[----:B-1----:R-:W-:Y:S01]  /*5570*/  FMNMX.FTZ R3, R2, R8, !PT ;  /* 0x0000000802037209 */ /* 0x002fe20007810000 */
[----:B------:R-:W-:-:S03]  /*5580*/  FFMA.FTZ R2, R84, c[0x0][0x23c], -R5 ;  /* 0x00008f0054027a23 */ /* 0x000fc60000010805 */
[C---:B------:R-:W-:Y:S02]  /*5590*/  FSETP.NEU.FTZ.AND P1, PT, R3.reuse, -INF , PT ;  /* 0xff8000000300780b */ /* 0x040fe40003f3d000 */
        /* <DEDUP_REMOVED lines=48> */
[----:B--2---:R-:W-:-:S04]  /*58a0*/  FFMA.FTZ R0, R103, c[0x0][0x23c], -R5 ;  /* 0x00008f0067007a23 */ /* 0x004fc80000010805 */
[----:B------:R2:W4:Y:S02]  /*58b0*/  MUFU.EX2 R98, R0 ;  /* 0x0000000000627308 */ /* 0x0005240000000800 */
[----:B--2---:R-:W-:Y:S02]  /*58c0*/  FFMA.FTZ R0, R66, c[0x0][0x23c], -R5 ;  /* 0x00008f0042007a23 */ /* 0x004fe40000010805 */
[----:B------:R-:W-:Y:S04]  /*58d0*/  HMMA.16816.F32.BF16 R64, R8, R24, R40 ;  /* 0x000000180840723c */ /* 0x000fe80000041828 */
[----:B------:R2:W-:Y:S03]  /*58e0*/  MUFU.EX2 R95, R0 ;  /* 0x00000000005f7308 */ /* 0x0005e60000000800 */
[----:B------:R-:W-:-:S02]  /*58f0*/  F2FP.BF16.PACK_AB R8, R222, R221 ;  /* 0x000000ddde08723e */ /* 0x000fc400000010ff */
[----:B------:R-:W-:Y:S02]  /*5900*/  F2FP.BF16.PACK_AB R9, R182, R201 ;  /* 0x000000c9b609723e */ /* 0x000fe400000010ff */
[----:B------:R-:W-:Y:S02]  /*5910*/  F2FP.BF16.PACK_AB R10, R223, R224 ;  /* 0x000000e0df0a723e */ /* 0x000fe400000010ff */
[----:B------:R-:W-:Y:S01]  /*5920*/  F2FP.BF16.PACK_AB R11, R209, R200 ;  /* 0x000000c8d10b723e */ /* 0x000fe200000010ff */
[----:B--2---:R-:W-:-:S06]  /*5930*/  FFMA.FTZ R0, R75, c[0x0][0x23c], -R5 ;  /* 0x00008f004b007a23 */ /* 0x004fcc0000010805 */
[C---:B------:R-:W-:Y:S01]  /*5940*/  HMMA.16816.F32.BF16 R60, R8.reuse, R24, R60 ;  /* 0x00000018083c723c */ /* 0x040fe2000004183c */
[----:B------:R2:W5:Y:S07]  /*5950*/  MUFU.EX2 R94, R0 ;  /* 0x00000000005e7308 */ /* 0x00056e0000000800 */
[C---:B------:R-:W-:Y:S01]  /*5960*/  HMMA.16816.F32.BF16 R40, R8.reuse, R26, R56 ;  /* 0x0000001a0828723c */ /* 0x040fe20000041838 */
[----:B------:R-:W1:Y:S07]  /*5970*/  LDSM.16.MT88.4 R24, [R186+0x4c00] ;  /* 0x004c0000ba18783b */ /* 0x000e6e0000004200 */
[----:B------:R-:W-:Y:S01]  /*5980*/  HMMA.16816.F32.BF16 R48, R8, R28, R52 ;  /* 0x0000001c0830723c */ /* 0x000fe20000041834 */
[----:B--2---:R-:W-:-:S04]  /*5990*/  FFMA.FTZ R0, R104, c[0x0][0x23c], -R2 ;  /* 0x00008f0068007a23 */ /* 0x004fc80000010802 */
[----:B------:R2:W-:Y:S03]  /*59a0*/  MUFU.EX2 R89, R0 ;  /* 0x0000000000597308 */ /* 0x0005e60000000800 */
[----:B------:R-:W-:Y:S07]  /*59b0*/  HMMA.16816.F32.BF16 R44, R8, R30, R68 ;  /* 0x0000001e082c723c */ /* 0x000fee0000041844 */
[----:B----4-:R-:W-:-:S02]  /*59c0*/  F2FP.BF16.PACK_AB R8, R98, R97 ;  /* 0x000000616208723e */ /* 0x010fc400000010ff */
[----:B-----5:R-:W-:Y:S01]  /*59d0*/  F2FP.BF16.PACK_AB R10, R94, R95 ;  /* 0x0000005f5e0a723e */ /* 0x020fe200000010ff */
[----:B--2---:R-:W-:-:S04]  /*59e0*/  FFMA.FTZ R0, R105, c[0x0][0x23c], -R2 ;  /* 0x00008f0069007a23 */ /* 0x004fc80000010802 */
        /* <DEDUP_REMOVED lines=11> */
[----:B------:R-:W1:Y:S01]  /*5aa0*/  LDSM.16.MT88.4 R20, [R185+0x4c00] ;  /* 0x004c0000b914783b */ /* 0x000e620000004200 */
[----:B--2---:R-:W-:-:S04]  /*5ab0*/  FFMA.FTZ R0, R110, c[0x0][0x23c], -R5 ;  /* 0x00008f006e007a23 */ /* 0x004fc80000010805 */
[----:B------:R2:W-:Y:S02]  /*5ac0*/  MUFU.EX2 R87, R0 ;  /* 0x0000000000577308 */ /* 0x0005e40000000800 */
        /* <DEDUP_REMOVED lines=120> */
[C---:B------:R-:W-:Y:S01]  /*6250*/  HMMA.16816.F32.BF16 R140, R8.reuse, R20, R140 ;  /* 0x00000014088c723c */ /* 0x040fe2000004188c */
[----:B------:R-:W-:Y:S07]  /*6260*/  LDSM.16.MT88.4 R20, [R186+0x5c00] ;  /* 0x005c0000ba14783b */ /* 0x000fee0000004200 */
[----:B------:R-:W-:Y:S01]  /*6270*/  HMMA.16816.F32.BF16 R24, R8, R26, R28 ;  /* 0x0000001a0818723c */ /* 0x000fe2000004181c */
[----:B-1----:R-:W-:-:S04]  /*6280*/  FFMA.FTZ R0, R134, c[0x0][0x23c], -R5 ;  /* 0x00008f0086007a23 */ /* 0x002fc80000010805 */
[----:B------:R1:W4:Y:S02]  /*6290*/  MUFU.EX2 R56, R0 ;  /* 0x0000000000387308 */ /* 0x0003240000000800 */
[----:B---3--:R-:W-:Y:S01]  /*62a0*/  F2FP.BF16.PACK_AB R8, R58, R59 ;  /* 0x0000003b3a08723e */ /* 0x008fe200000010ff */
        /* <DEDUP_REMOVED lines=11> */
[----:B---3--:R-:W-:Y:S01]  /*6360*/  F2FP.BF16.PACK_AB R11, R52, R53 ;  /* 0x00000035340b723e */ /* 0x008fe200000010ff */
[----:B------:R-:W1:Y:S04]  /*6370*/  LDSM.16.MT88.4 R148, [R185+0x5c00] ;  /* 0x005c0000b994783b */ /* 0x000e680000004200 */
[----:B------:R3:W4:Y:S02]  /*6380*/  MUFU.EX2 R51, R0 ;  /* 0x0000000000337308 */ /* 0x0007240000000800 */
[C---:B--2---:R-:W-:Y:S08]  /*6390*/  HMMA.16816.F32.BF16 R136, R8.reuse, R12, R136 ;  /* 0x0000000c0888723c */ /* 0x044ff00000041888 */
[----:B------:R-:W-:Y:S01]  /*63a0*/  HMMA.16816.F32.BF16 R144, R8, R14, R144 ;  /* 0x0000000e0890723c */ /* 0x000fe20000041890 */
[----:B---3--:R-:W-:-:S04]  /*63b0*/  FFMA.FTZ R0, R152, c[0x0][0x23c], -R5 ;  /* 0x00008f0098007a23 */ /* 0x008fc80000010805 */
        /* <DEDUP_REMOVED lines=8> */
[----:B----4-:R-:W-:-:S07]  /*6440*/  F2FP.BF16.PACK_AB R11, R51, R61 ;  /* 0x0000003d330b723e */ /* 0x010fce00000010ff */
[----:B------:R-:W-:Y:S01]  /*6450*/  HMMA.16816.F32.BF16 R44, R8, R16, R44 ;  /* 0x00000010082c723c */ /* 0x000fe2000004182c */
[----:B--2---:R-:W-:-:S07]  /*6460*/  FFMA.FTZ R0, R154, c[0x0][0x23c], -R5 ;  /* 0x00008f009a007a23 */ /* 0x004fce0000010805 */
[C---:B------:R-:W-:Y:S01]  /*6470*/  HMMA.16816.F32.BF16 R140, R8.reuse, R12, R140 ;  /* 0x0000000c088c723c */ /* 0x040fe2000004188c */
[----:B------:R2:W-:Y:S07]  /*6480*/  MUFU.EX2 R48, R0 ;  /* 0x0000000000307308 */ /* 0x0005ee0000000800 */
[C---:B------:R-:W-:Y:S08]  /*6490*/  HMMA.16816.F32.BF16 R12, R8.reuse, R14, R40 ;  /* 0x0000000e080c723c */ /* 0x040ff00000041828 */
[----:B------:R-:W-:Y:S01]  /*64a0*/  HMMA.16816.F32.BF16 R24, R8, R18, R24 ;  /* 0x000000120818723c */ /* 0x000fe20000041818 */
[----:B--2---:R-:W-:-:S02]  /*64b0*/  FFMA.FTZ R0, R155, c[0x0][0x23c], -R5 ;  /* 0x00008f009b007a23 */ /* 0x004fc40000010805 */
[----:B------:R-:W-:Y:S02]  /*64c0*/  FADD.FTZ R5, R218, R217 ;  /* 0x000000d9da057221 */ /* 0x000fe40000010000 */
[----:B------:R2:W-:Y:S02]  /*64d0*/  MUFU.EX2 R39, R0 ;  /* 0x0000000000277308 */ /* 0x0005e40000000800 */
[----:B------:R-:W-:Y:S02]  /*64e0*/  FADD.FTZ R5, R219, R5 ;  /* 0x00000005db057221 */ /* 0x000fe40000010000 */
[----:B--2---:R-:W-:Y:S01]  /*64f0*/  FFMA.FTZ R0, R160, c[0x0][0x23c], -R2 ;  /* 0x00008f00a0007a23 */ /* 0x004fe20000010802 */
[----:B---3--:R-:W-:-:S03]  /*6500*/  F2FP.BF16.PACK_AB R160, R49, R50 ;  /* 0x0000003231a0723e */ /* 0x008fc600000010ff */
[----:B------:R2:W-:Y:S02]  /*6510*/  MUFU.EX2 R30, R0 ;  /* 0x00000000001e7308 */ /* 0x0005e40000000800 */
[----:B--2---:R-:W-:-:S06]  /*6520*/  FFMA.FTZ R0, R161, c[0x0][0x23c], -R2 ;  /* 0x00008f00a1007a23 */ /* 0x004fcc0000010802 */
[----:B------:R2:W3:Y:S02]  /*6530*/  MUFU.EX2 R31, R0 ;  /* 0x00000000001f7308 */ /* 0x0004e40000000800 */
[--C-:B--2---:R-:W-:Y:S01]  /*6540*/  FFMA.FTZ R0, R162, c[0x0][0x23c], -R2.reuse ;  /* 0x00008f00a2007a23 */ /* 0x104fe20000010802 */
[----:B---3--:R-:W-:Y:S01]  /*6550*/  F2FP.BF16.PACK_AB R161, R31, R30 ;  /* 0x0000001e1fa1723e */ /* 0x008fe200000010ff */
[----:B------:R-:W-:Y:S01]  /*6560*/  FFMA.FTZ R2, R163, c[0x0][0x23c], -R2 ;  /* 0x00008f00a3027a23 */ /* 0x000fe20000010802 */
[----:B------:R-:W-:-:S03]  /*6570*/  F2FP.BF16.PACK_AB R162, R39, R48 ;  /* 0x0000003027a2723e */ /* 0x000fc600000010ff */
[----:B------:R2:W-:Y:S08]  /*6580*/  MUFU.EX2 R29, R0 ;  /* 0x00000000001d7308 */ /* 0x0005f00000000800 */
[----:B------:R3:W4:Y:S01]  /*6590*/  MUFU.EX2 R28, R2 ;  /* 0x00000002001c7308 */ /* 0x0007220000000800 */
[----:B--2---:R-:W-:Y:S01]  /*65a0*/  FFMA.FTZ R0, R166, c[0x0][0x23c], -R6 ;  /* 0x00008f00a6007a23 */ /* 0x004fe20000010806 */
[----:B------:R-:W-:-:S06]  /*65b0*/  F2FP.BF16.PACK_AB R166, R239, R242 ;  /* 0x000000f2efa6723e */ /* 0x000fcc00000010ff */
[----:B------:R2:W-:Y:S01]  /*65c0*/  MUFU.EX2 R16, R0 ;  /* 0x0000000000107308 */ /* 0x0005e20000000800 */
[----:B---3--:R-:W-:Y:S01]  /*65d0*/  FFMA.FTZ R2, R165, c[0x0][0x23c], -R6 ;  /* 0x00008f00a5027a23 */ /* 0x008fe20000010806 */
[----:B----4-:R-:W-:-:S06]  /*65e0*/  F2FP.BF16.PACK_AB R163, R28, R29 ;  /* 0x0000001d1ca3723e */ /* 0x010fcc00000010ff */
[----:B------:R3:W-:Y:S01]  /*65f0*/  MUFU.EX2 R10, R2 ;  /* 0x00000002000a7308 */ /* 0x0007e20000000800 */
[----:B-1----:R-:W-:Y:S01]  /*6600*/  HMMA.16816.F32.BF16 R136, R160, R148, R136 ;  /* 0x00000094a088723c */ /* 0x002fe20000041888 */
[--C-:B--2---:R-:W-:Y:S02]  /*6610*/  FFMA.FTZ R0, R167, c[0x0][0x23c], -R6.reuse ;  /* 0x00008f00a7007a23 */ /* 0x104fe40000010806 */
[----:B------:R-:W-:Y:S01]  /*6620*/  FFMA.FTZ R6, R164, c[0x0][0x23c], -R6 ;  /* 0x00008f00a4067a23 */ /* 0x000fe20000010806 */
[----:B------:R-:W-:-:S03]  /*6630*/  F2FP.BF16.PACK_AB R164, R246, R247 ;  /* 0x000000f7f6a4723e */ /* 0x000fc600000010ff */
[----:B------:R1:W2:Y:S01]  /*6640*/  MUFU.EX2 R11, R0 ;  /* 0x00000000000b7308 */ /* 0x0002a20000000800 */
[----:B------:R-:W-:Y:S01]  /*6650*/  HMMA.16816.F32.BF16 R144, R160, R150, R144 ;  /* 0x00000096a090723c */ /* 0x000fe20000041890 */
[----:B---3--:R-:W-:-:S06]  /*6660*/  FADD.FTZ R2, R171, R169 ;  /* 0x000000a9ab027221 */ /* 0x008fcc0000010000 */
[----:B------:R3:W4:Y:S01]  /*6670*/  MUFU.EX2 R9, R6 ;  /* 0x0000000600097308 */ /* 0x0007220000000800 */
[----:B------:R-:W-:Y:S01]  /*6680*/  HMMA.16816.F32.BF16 R156, R160, R20, R156 ;  /* 0x00000014a09c723c */ /* 0x000fe2000004189c */
[----:B-1----:R-:W-:Y:S01]  /*6690*/  FADD.FTZ R0, R168, R7 ;  /* 0x00000007a8007221 */ /* 0x002fe20000010000 */
[----:B--2---:R-:W-:Y:S01]  /*66a0*/  F2FP.BF16.PACK_AB R165, R11, R16 ;  /* 0x000000100ba5723e */ /* 0x004fe200000010ff */
[----:B------:R-:W-:-:S05]  /*66b0*/  FADD.FTZ R7, R170, R2 ;  /* 0x00000002aa077221 */ /* 0x000fca0000010000 */
[----:B------:R-:W-:Y:S01]  /*66c0*/  HMMA.16816.F32.BF16 R160, R160, R22, R32 ;  /* 0x00000016a0a0723c */ /* 0x000fe20000041820 */
[----:B------:R-:W-:Y:S02]  /*66d0*/  FADD.FTZ R2, R220, R5 ;  /* 0x00000005dc027221 */ /* 0x000fe40000010000 */
[----:B------:R-:W-:Y:S02]  /*66e0*/  FADD.FTZ R7, R175, R7 ;  /* 0x00000007af077221 */ /* 0x000fe40000010000 */
[----:B---3--:R-:W-:Y:S01]  /*66f0*/  FADD.FTZ R6, R96, R0 ;  /* 0x0000000060067221 */ /* 0x008fe20000010000 */
[----:B----4-:R-:W-:Y:S01]  /*6700*/  F2FP.BF16.PACK_AB R167, R9, R10 ;  /* 0x0000000a09a7723e */ /* 0x010fe200000010ff */
        /* <DEDUP_REMOVED lines=123> */
[----:B------:R-:W-:Y:S01]  /*6ec0*/  ISETP.GE.AND P0, PT, R250, c[0x0][0x220], PT ;  /* 0x00008800fa007a0c */ /* 0x000fe20003f06270 */
[----:B-1----:R-:W-:Y:S01]  /*6ed0*/  IMAD.MOV.U32 R0, RZ, RZ, c[0x0][0x1a4] ;  /* 0x00006900ff007624 */ /* 0x002fe200078e00ff */
        /* <DEDUP_REMOVED lines=8> */
[----:B------:R-:W-:-:S05]  /*6f60*/  @!P0 IMAD R0, R0, 0x60, RZ ;  /* 0x0000006000008824 */ /* 0x000fca00078e02ff */
[----:B------:R1:W-:Y:S01]  /*6f70*/  @!P0 STL [R1+0x10], R0 ;  /* 0x0000100001008387 */ /* 0x0003e20000100800 */
[----:B------:R-:W-:Y:S05]  /*6f80*/  BRA `(.L_x_603) ;  /* 0x000003a000007947 */ /* 0x000fea0003800000 */
.L_x_605:
[----:B------:R-:W2:Y:S01]  /*6f90*/  LDL.64 R214, [R1+0x30] ;  /* 0x0000300001d67983 */ /* 0x000ea20000100a00 */
[----:B------:R-:W-:Y:S01]  /*6fa0*/  @!P0 IMAD.MOV.U32 R6, RZ, RZ, c[0x0][0x19c] ;  /* 0x00006700ff068624 */ /* 0x000fe200078e00ff */
[----:B------:R-:W-:Y:S01]  /*6fb0*/  IADD3 R0, R198, -0x1, RZ ;  /* 0xffffffffc6007810 */ /* 0x000fe20007ffe0ff */
[----:B------:R-:W-:Y:S01]  /*6fc0*/  @!P0 IMAD.MOV.U32 R7, RZ, RZ, c[0x0][0x198] ;  /* 0x00006600ff078624 */ /* 0x000fe200078e00ff */
[----:B------:R-:W3:Y:S01]  /*6fd0*/  LDL.64 R212, [R1+0x20] ;  /* 0x0000200001d47983 */ /* 0x000ee20000100a00 */
[----:B------:R-:W-:Y:S01]  /*6fe0*/  IMAD.MOV.U32 R211, RZ, RZ, c[0x0][0x198] ;  /* 0x00006600ffd37624 */ /* 0x000fe200078e00ff */
[----:B------:R-:W-:Y:S01]  /*6ff0*/  SHF.R.S32.HI R3, RZ, 0x1f, R0 ;  /* 0x0000001fff037819 */ /* 0x000fe20000011400 */
[C---:B------:R-:W-:Y:S01]  /*7000*/  IMAD.WIDE.U32 R4, R0.reuse, c[0x0][0x198], RZ ;  /* 0x0000660000047a25 */ /* 0x040fe200078e00ff */
[----:B------:R1:W-:Y:S03]  /*7010*/  @P0 STS [R197+0x2000], RZ ;  /* 0x002000ffc5000388 */ /* 0x0003e60000000800 */
[----:B------:R-:W-:Y:S01]  /*7020*/  IMAD R3, R3, c[0x0][0x198], RZ ;  /* 0x0000660003037a24 */ /* 0x000fe200078e02ff */
[----:B------:R1:W-:Y:S01]  /*7030*/  @P0 STS [R197+0x2004], RZ ;  /* 0x002004ffc5000388 */ /* 0x0003e20000000800 */
[----:B------:R-:W-:Y:S02]  /*7040*/  IMAD.SHL.U32 R211, R211, 0x20, RZ ;  /* 0x00000020d3d37824 */ /* 0x000fe400078e00ff */
[----:B------:R-:W-:Y:S01]  /*7050*/  IMAD R3, R0, c[0x0][0x19c], R3 ;  /* 0x0000670000037a24 */ /* 0x000fe200078e0203 */
[----:B------:R1:W-:Y:S01]  /*7060*/  @P0 STS.64 [R197+0x2008], RZ ;  /* 0x002008ffc5000388 */ /* 0x0003e20000000a00 */
[----:B------:R-:W-:Y:S02]  /*7070*/  @!P0 IMAD.MOV.U32 R0, RZ, RZ, c[0x0][0x198] ;  /* 0x00006600ff008624 */ /* 0x000fe400078e00ff */
[----:B------:R-:W-:Y:S02]  /*7080*/  IMAD.IADD R3, R5, 0x1, R3 ;  /* 0x0000000105037824 */ /* 0x000fe400078e0203 */
[----:B---3--:R-:W-:Y:S01]  /*7090*/  IMAD.MOV.U32 R212, RZ, RZ, 0x5 ;  /* 0x00000005ffd47424 */ /* 0x008fe200078e00ff */
[C---:B--2---:R-:W-:Y:S04]  /*70a0*/  LEA R2, P3, R4.reuse, R214, 0x7 ;  /* 0x000000d604027211 */ /* 0x044fe800078638ff */
        /* <DEDUP_REMOVED lines=40> */
.L_x_603:
[----:B------:R-:W2:Y:S01]  /*7330*/  LDL.64 R8, [R1+0x28] ;  /* 0x0000280001087983 */ /* 0x000ea20000100a00 */
[----:B------:R-:W-:Y:S04]  /*7340*/  DEPBAR.LE SB0, 0x0 ;  /* 0x000080000000791a */ /* 0x000fe80000000000 */
[----:B------:R-:W-:Y:S01]  /*7350*/  IMAD.WIDE.U32 R4, R198, c[0x0][0x1a0], RZ ;  /* 0x00006800c6047a25 */ /* 0x000fe200078e00ff */
[----:B------:R-:W3:Y:S01]  /*7360*/  LDL R6, [R1+0x14] ;  /* 0x0000140001067983 */ /* 0x000ee20000100800 */
[----:B------:R-:W-:Y:S02]  /*7370*/  MOV R13, c[0x0][0x1a0] ;  /* 0x00006800000d7a02 */ /* 0x000fe40000000f00 */
[----:B------:R-:W-:Y:S01]  /*7380*/  MOV R14, c[0x0][0x1a4] ;  /* 0x00006900000e7a02 */ /* 0x000fe20000000f00 */
[----:B------:R-:W4:Y:S01]  /*7390*/  LDL R12, [R1+0x10] ;  /* 0x00001000010c7983 */ /* 0x000f220000100800 */
[----:B-1----:R-:W-:Y:S03]  /*73a0*/  SHF.R.S32.HI R0, RZ, 0x1f, R198 ;  /* 0x0000001fff007819 */ /* 0x002fe600000114c6 */
[----:B------:R-:W-:Y:S02]  /*73b0*/  BAR.SYNC.DEFER_BLOCKING 0x0 ;  /* 0x0000000000007b1d */ /* 0x000fe40000010000 */
[----:B------:R-:W-:Y:S04]  /*73c0*/  IMAD R0, R0, c[0x0][0x1a0], RZ ;  /* 0x0000680000007a24 */ /* 0x000fe800078e02ff */
[----:B------:R-:W-:Y:S05]  /*73d0*/  IMAD R0, R198, c[0x0][0x1a4], R0 ;  /* 0x00006900c6007a24 */ /* 0x000fea00078e0200 */
[----:B------:R-:W-:Y:S01]  /*73e0*/  IADD3 R0, R5, R0, RZ ;  /* 0x0000000005007210 */ /* 0x000fe20007ffe0ff */
[----:B------:R-:W-:Y:S06]  /*73f0*/  @P0 STS.64 [R197+0x4008], RZ ;  /* 0x004008ffc5000388 */ /* 0x000fec0000000a00 */
[----:B------:R-:W-:Y:S04]  /*7400*/  @P0 STS [R197+0x4000], RZ ;  /* 0x004000ffc5000388 */ /* 0x000fe80000000800 */
[----:B------:R-:W-:Y:S01]  /*7410*/  @P0 STS [R197+0x4004], RZ ;  /* 0x004004ffc5000388 */ /* 0x000fe20000000800 */
[----:B--2---:R-:W-:Y:S04]  /*7420*/  LEA R2, P2, R4, R8, 0x7 ;  /* 0x0000000804027211 */ /* 0x004fe800078438ff */
[----:B------:R-:W-:Y:S02]  /*7430*/  @!P0 LEA R10, P4, R2, c[0x0][0x170], 0x1 ;  /* 0x00005c00020a8a11 */ /* 0x000fe400078808ff */
[----:B---3--:R-:W-:Y:S02]  /*7440*/  LEA.HI.X R3, R4, R6, R0, 0x7, P2 ;  /* 0x0000000604037211 */ /* 0x008fe400010f3c00 */
[C---:B------:R-:W-:Y:S02]  /*7450*/  @!P0 IADD3 R5, P1, R2.reuse, UR4, RZ ;  /* 0x0000000402058c10 */ /* 0x040fe4000ff3e0ff */
[--C-:B------:R-:W-:Y:S02]  /*7460*/  @!P0 LEA.HI.X R11, R2, c[0x0][0x174], R3.reuse, 0x1, P4 ;  /* 0x00005d00020b8a11 */ /* 0x100fe400020f0c03 */
        /* <DEDUP_REMOVED lines=8> */
[C---:B------:R-:W-:Y:S02]  /*74f0*/  @!P0 LEA R6, P1, R0.reuse, c[0x0][0x170], 0x1 ;  /* 0x00005c0000068a11 */ /* 0x040fe400078208ff */
[C---:B------:R-:W-:Y:S01]  /*7500*/  @!P0 LEA.HI.X R7, R13.reuse, R3, R14, 0x6, P2 ;  /* 0x000000030d078211 */ /* 0x040fe200010f340e */
[----:B------:R-:W-:Y:S01]  /*7510*/  @P0 STS.128 [R197+0x4800], RZ ;  /* 0x004800ffc5000388 */ /* 0x000fe20000000c00 */
[----:B------:R-:W-:Y:S02]  /*7520*/  @!P0 IMAD.WIDE.U32 R2, R13, 0x60, R2 ;  /* 0x000000600d028825 */ /* 0x000fe400078e0002 */
[----:B------:R-:W-:Y:S03]  /*7530*/  @!P0 LEA.HI.X R7, R0, c[0x0][0x174], R7, 0x1, P1 ;  /* 0x00005d0000078a11 */ /* 0x000fe600008f0c07 */
[----:B------:R-:W-:Y:S02]  /*7540*/  @!P0 LEA R4, P1, R2, c[0x0][0x170], 0x1 ;  /* 0x00005c0002048a11 */ /* 0x000fe400078208ff */
[----:B------:R-:W-:Y:S01]  /*7550*/  @!PT LDS RZ, [RZ] ;  /* 0x00000000fffff984 */ /* 0x000fe20000000800 */
[----:B------:R-:W-:Y:S01]  /*7560*/  @!PT LDS RZ, [RZ] ;  /* 0x00000000fffff984 */ /* 0x000fe20000000800 */
[----:B------:R-:W-:Y:S01]  /*7570*/  @!PT LDS RZ, [RZ] ;  /* 0x00000000fffff984 */ /* 0x000fe20000000800 */
[----:B------:R1:W-:Y:S01]  /*7580*/  @!P0 LDGSTS.E.BYPASS.LTC128B.128 [R197+0x4800], [R8.64] ;  /* 0x0480000008c58fae */ /* 0x0003e2000b901d46 */
[----:B----4-:R-:W-:Y:S04]  /*7590*/  @!P0 IADD3 R0, R12, R3, RZ ;  /* 0x000000030c008210 */ /* 0x010fe80007ffe0ff */
[----:B------:R-:W-:Y:S02]  /*75a0*/  @!P0 LEA.HI.X R5, R2, c[0x0][0x174], R0, 0x1, P1 ;  /* 0x00005d0002058a11 */ /* 0x000fe400008f0c00 */
[----:B------:R-:W-:Y:S01]  /*75b0*/  ISETP.GT.AND P1, PT, R198, RZ, PT ;  /* 0x000000ffc600720c */ /* 0x000fe20003f24270 */
[----:B------:R-:W-:Y:S08]  /*75c0*/  @P0 STS.128 [R197+0x5000], RZ ;  /* 0x005000ffc5000388 */ /* 0x000ff00000000c00 */
[----:B------:R-:W-:Y:S01]  /*75d0*/  @!PT LDS RZ, [RZ] ;  /* 0x00000000fffff984 */ /* 0x000fe20000000800 */
[----:B------:R-:W-:Y:S01]  /*75e0*/  @!PT LDS RZ, [RZ] ;  /* 0x00000000fffff984 */ /* 0x000fe20000000800 */
[----:B------:R-:W-:Y:S01]  /*75f0*/  @!PT LDS RZ, [RZ] ;  /* 0x00000000fffff984 */ /* 0x000fe20000000800 */
[----:B------:R2:W-:Y:S08]  /*7600*/  @!P0 LDGSTS.E.BYPASS.LTC128B.128 [R197+0x5000], [R6.64] ;  /* 0x0500000006c58fae */ /* 0x0005f0000b901d46 */
[----:B------:R-:W-:Y:S08]  /*7610*/  @P0 STS.128 [R197+0x5800], RZ ;  /* 0x005800ffc5000388 */ /* 0x000ff00000000c00 */
[----:B------:R-:W-:Y:S01]  /*7620*/  @!PT LDS RZ, [RZ] ;  /* 0x00000000fffff984 */ /* 0x000fe20000000800 */
[----:B------:R-:W-:Y:S01]  /*7630*/  @!PT LDS RZ, [RZ] ;  /* 0x00000000fffff984 */ /* 0x000fe20000000800 */
[----:B------:R-:W-:Y:S01]  /*7640*/  @!PT LDS RZ, [RZ] ;  /* 0x00000000fffff984 */ /* 0x000fe20000000800 */
[----:B------:R2:W-:Y:S08]  /*7650*/  @!P0 LDGSTS.E.BYPASS.LTC128B.128 [R197+0x5800], [R4.64] ;  /* 0x0580000004c58fae */ /* 0x0005f0000b901d46 */
[----:B------:R-:W-:Y:S08]  /*7660*/  LDSM.16.M88.4 R128, [R187] ;  /* 0x00000000bb80783b */ /* 0x000ff00000000200 */
[----:B------:R-:W0:Y:S08]  /*7670*/  LDGDEPBAR ;  /* 0x00000000000079af */ /* 0x000e300000000000 */
[----:B------:R-:W2:Y:S08]  /*7680*/  LDSM.16.M88.4 R16, [R184+0x2000] ;  /* 0x00200000b810783b */ /* 0x000eb00000000200 */
[----:B------:R-:W1:Y:S08]  /*7690*/  LDSM.16.M88.4 R124, [R187+0x1000] ;  /* 0x00100000bb7c783b */ /* 0x000e700000000200 */
[----:B------:R-:W3:Y:S08]  /*76a0*/  LDSM.16.M88.4 R32, [R184+0x2400] ;  /* 0x00240000b820783b */ /* 0x000ef00000000200 */
[----:B------:R-:W4:Y:S08]  /*76b0*/  LDSM.16.M88.4 R48, [R184+0x2800] ;  /* 0x00280000b830783b */ /* 0x000f300000000200 */
[----:B------:R-:W5:Y:S08]  /*76c0*/  LDSM.16.M88.4 R64, [R184+0x2c00] ;  /* 0x002c0000b840783b */ /* 0x000f700000000200 */
        /* <DEDUP_REMOVED lines=8> */
[----:B------:R-:W-:Y:S01]  /*7750*/  LDSM.16.M88.4 R172, [R188] ;  /* 0x00000000bcac783b */ /* 0x000fe20000000200 */
[-C--:B---3--:R-:W-:Y:S07]  /*7760*/  HMMA.16816.F32.BF16 R20, R128, R32.reuse, RZ ;  /* 0x000000208014723c */ /* 0x088fee00000418ff */
[----:B------:R-:W3:Y:S01]  /*7770*/  LDSM.16.M88.4 R176, [R189] ;  /* 0x00000000bdb0783b */ /* 0x000ee20000000200 */
[C---:B------:R-:W-:Y:S07]  /*7780*/  HMMA.16816.F32.BF16 R24, R124.reuse, R32, RZ ;  /* 0x000000207c18723c */ /* 0x040fee00000418ff */
[----:B------:R-:W1:Y:S01]  /*7790*/  LDSM.16.M88.4 R180, [R188+0x1000] ;  /* 0x00100000bcb4783b */ /* 0x000e620000000200 */
[-C--:B------:R-:W-:Y:S08]  /*77a0*/  HMMA.16816.F32.BF16 R28, R124, R34.reuse, RZ ;  /* 0x000000227c1c723c */ /* 0x080ff000000418ff */
[C---:B------:R-:W-:Y:S08]  /*77b0*/  HMMA.16816.F32.BF16 R32, R128.reuse, R34, RZ ;  /* 0x000000228020723c */ /* 0x040ff000000418ff */
        /* <DEDUP_REMOVED lines=23> */
[----:B------:R-:W-:Y:S08]  /*7930*/  HMMA.16816.F32.BF16 R128, R128, R170, RZ ;  /* 0x000000aa8080723c */ /* 0x000ff000000418ff */
[-C--:B---3--:R-:W-:Y:S08]  /*7940*/  HMMA.16816.F32.BF16 R4, R172, R176.reuse, R4 ;  /* 0x000000b0ac04723c */ /* 0x088ff00000041804 */
        /* <DEDUP_REMOVED lines=80> */
[----:B------:R1:W1:Y:S01]  /*7e50*/  MUFU.TANH R170, R23 ;  /* 0x0000001700aa7308 */ /* 0x0002620000002400 */
        /* <DEDUP_REMOVED lines=216> */
.L_x_604:
        /* <DEDUP_REMOVED lines=152> */
[----:B------:R-:W-:Y:S02]  /*9560*/  FFMA.FTZ R6, R33, c[0x0][0x23c], -R43 ;  /* 0x00008f0021067a23 */ /* 0x000fe4000001082b */
[--C-:B------:R-:W-:Y:S01]  /*9570*/  FFMA.FTZ R12, R86, c[0x0][0x23c], -R65.reuse ;  /* 0x00008f00560c7a23 */ /* 0x100fe20000010841 */
        /* <DEDUP_REMOVED lines=52> */
[----:B---3--:R-:W-:Y:S09]  /*98c0*/  FFMA.FTZ R5, R20, c[0x0][0x23c], -R65 ;  /* 0x00008f0014057a23 */ /* 0x008ff20000010841 */
        /* <DEDUP_REMOVED lines=9> */
[----:B------:R1:W5:Y:S01]  /*9960*/  MUFU.EX2 R28, R7 ;  /* 0x00000007001c7308 */ /* 0x0003620000000800 */
[--C-:B--2---:R-:W-:Y:S01]  /*9970*/  FFMA.FTZ R4, R199, c[0x0][0x23c], -R66.reuse ;  /* 0x00008f00c7047a23 */ /* 0x104fe20000010842 */
[----:B----4-:R-:W-:Y:S08]  /*9980*/  F2FP.BF16.PACK_AB R32, R175, R135 ;  /* 0x00000087af20723e */ /* 0x010ff000000010ff */
[----:B------:R2:W-:Y:S01]  /*9990*/  MUFU.EX2 R134, R4 ;  /* 0x0000000400867308 */ /* 0x0005e20000000800 */
[--C-:B---3--:R-:W-:Y:S09]  /*99a0*/  FFMA.FTZ R5, R54, c[0x0][0x23c], -R65.reuse ;  /* 0x00008f0036057a23 */ /* 0x108ff20000010841 */
[----:B------:R3:W-:Y:S01]  /*99b0*/  MUFU.EX2 R235, R5 ;  /* 0x0000000500eb7308 */ /* 0x0007e20000000800 */
[--C-:B-1----:R-:W-:Y:S01]  /*99c0*/  FFMA.FTZ R7, R78, c[0x0][0x23c], -R66.reuse ;  /* 0x00008f004e077a23 */ /* 0x102fe20000010842 */
[----:B-----5:R-:W-:Y:S01]  /*99d0*/  MOV R137, R28 ;  /* 0x0000001c00897202 */ /* 0x020fe20000000f00 */
[----:B------:R-:W-:Y:S07]  /*99e0*/  FFMA.FTZ R28, R99, c[0x0][0x23c], -R65 ;  /* 0x00008f00631c7a23 */ /* 0x000fee0000010841 */
[----:B------:R1:W-:Y:S01]  /*99f0*/  MUFU.EX2 R236, R8 ;  /* 0x0000000800ec7308 */ /* 0x0003e20000000800 */
[----:B--2---:R-:W-:Y:S09]  /*9a00*/  FFMA.FTZ R4, R207, c[0x0][0x23c], -R66 ;  /* 0x00008f00cf047a23 */ /* 0x004ff20000010842 */
[----:B------:R2:W4:Y:S01]  /*9a10*/  MUFU.EX2 R171, R4 ;  /* 0x0000000400ab7308 */ /* 0x0005220000000800 */
[--C-:B---3--:R-:W-:Y:S02]  /*9a20*/  FFMA.FTZ R5, R60, c[0x0][0x23c], -R64.reuse ;  /* 0x00008f003c057a23 */ /* 0x108fe40000010840 */
[--C-:B------:R-:W-:Y:S07]  /*9a30*/  FFMA.FTZ R60, R92, c[0x0][0x23c], -R64.reuse ;  /* 0x00008f005c3c7a23 */ /* 0x100fee0000010840 */
[----:B------:R3:W-:Y:S01]  /*9a40*/  MUFU.EX2 R214, R5 ;  /* 0x0000000500d67308 */ /* 0x0007e20000000800 */
[----:B-1----:R-:W-:Y:S09]  /*9a50*/  FFMA.FTZ R8, R52, c[0x0][0x23c], -R43 ;  /* 0x00008f0034087a23 */ /* 0x002ff2000001082b */
[----:B------:R1:W-:Y:S01]  /*9a60*/  MUFU.EX2 R215, R7 ;  /* 0x0000000700d77308 */ /* 0x0003e20000000800 */
[----:B--2---:R-:W-:Y:S01]  /*9a70*/  FFMA.FTZ R4, R205, c[0x0][0x23c], -R64 ;  /* 0x00008f00cd047a23 */ /* 0x004fe20000010840 */
[----:B----4-:R-:W-:Y:S08]  /*9a80*/  F2FP.BF16.PACK_AB R33, R171, R134 ;  /* 0x00000086ab21723e */ /* 0x010ff000000010ff */
[----:B------:R2:W-:Y:S01]  /*9a90*/  MUFU.EX2 R200, R4 ;  /* 0x0000000400c87308 */ /* 0x0005e20000000800 */
[----:B---3--:R-:W-:Y:S02]  /*9aa0*/  FFMA.FTZ R5, R70, c[0x0][0x23c], -R65 ;  /* 0x00008f0046057a23 */ /* 0x008fe40000010841 */
[--C-:B------:R-:W-:Y:S07]  /*9ab0*/  FFMA.FTZ R70, R129, c[0x0][0x23c], -R43.reuse ;  /* 0x00008f0081467a23 */ /* 0x100fee000001082b */
[----:B------:R3:W-:Y:S01]  /*9ac0*/  MUFU.EX2 R242, R8 ;  /* 0x0000000800f27308 */ /* 0x0007e20000000800 */
[--C-:B-1----:R-:W-:Y:S09]  /*9ad0*/  FFMA.FTZ R7, R85, c[0x0][0x23c], -R43.reuse ;  /* 0x00008f0055077a23 */ /* 0x102ff2000001082b */
[----:B------:R1:W-:Y:S01]  /*9ae0*/  MUFU.EX2 R212, R5 ;  /* 0x0000000500d47308 */ /* 0x0003e20000000800 */
[--C-:B--2---:R-:W-:Y:S09]  /*9af0*/  FFMA.FTZ R4, R204, c[0x0][0x23c], -R66.reuse ;  /* 0x00008f00cc047a23 */ /* 0x104ff20000010842 */
[----:B------:R2:W-:Y:S01]  /*9b00*/  MUFU.EX2 R174, R4 ;  /* 0x0000000400ae7308 */ /* 0x0005e20000000800 */
[----:B---3--:R-:W-:Y:S02]  /*9b10*/  FFMA.FTZ R8, R68, c[0x0][0x23c], -R43 ;  /* 0x00008f0044087a23 */ /* 0x008fe4000001082b */
[--C-:B------:R-:W-:Y:S07]  /*9b20*/  FFMA.FTZ R68, R119, c[0x0][0x23c], -R65.reuse ;  /* 0x00008f0077447a23 */ /* 0x100fee0000010841 */
[----:B------:R3:W-:Y:S01]  /*9b30*/  MUFU.EX2 R229, R7 ;  /* 0x0000000700e57308 */ /* 0x0007e20000000800 */
[----:B-1----:R-:W-:Y:S09]  /*9b40*/  FMUL.FTZ R5, R42, R141 ;  /* 0x0000008d2a057220 */ /* 0x002ff20000410000 */
[----:B------:R1:W-:Y:S01]  /*9b50*/  MUFU.EX2 R211, R12 ;  /* 0x0000000c00d37308 */ /* 0x0003e20000000800 */
[----:B--2---:R-:W-:Y:S09]  /*9b60*/  FFMA.FTZ R4, R203, c[0x0][0x23c], -R66 ;  /* 0x00008f00cb047a23 */ /* 0x004ff20000010842 */
[----:B------:R2:W-:Y:S01]  /*9b70*/  MUFU.EX2 R179, R4 ;  /* 0x0000000400b37308 */ /* 0x0005e20000000800 */
[----:B---3--:R-:W-:Y:S09]  /*9b80*/  FMUL.FTZ R7, R41, R143 ;  /* 0x0000008f29077220 */ /* 0x008ff20000410000 */
[----:B------:R-:W3:Y:S01]  /*9b90*/  MUFU.EX2 R0, R0 ;  /* 0x0000000000007308 */ /* 0x000ee20000000800 */
[----:B-1----:R-:W-:Y:S09]  /*9ba0*/  FFMA.FTZ R12, R87, c[0x0][0x23c], -R65 ;  /* 0x00008f00570c7a23 */ /* 0x002ff20000010841 */
[----:B------:R1:W-:Y:S01]  /*9bb0*/  MUFU.EX2 R222, R8 ;  /* 0x0000000800de7308 */ /* 0x0003e20000000800 */
[----:B--2---:R-:W-:Y:S09]  /*9bc0*/  FFMA.FTZ R4, R177, c[0x0][0x23c], -R43 ;  /* 0x00008f00b1047a23 */ /* 0x004ff2000001082b */
[----:B------:R2:W-:Y:S01]  /*9bd0*/  MUFU.EX2 R208, R4 ;  /* 0x0000000400d07308 */ /* 0x0005e20000000800 */
[C---:B---3--:R-:W-:Y:S02]  /*9be0*/  FMUL.FTZ R10, R0.reuse, R138 ;  /* 0x0000008a000a7220 */ /* 0x048fe40000410000 */
[C---:B------:R-:W-:Y:S01]  /*9bf0*/  FMUL.FTZ R11, R0.reuse, R139 ;  /* 0x0000008b000b7220 */ /* 0x040fe20000410000 */
[----:B------:R-:W-:Y:S01]  /*9c00*/  MOV R139, R176 ;  /* 0x000000b0008b7202 */ /* 0x000fe20000000f00 */
[C---:B------:R-:W-:Y:S05]  /*9c10*/  FMUL.FTZ R14, R0.reuse, R146 ;  /* 0x00000092000e7220 */ /* 0x040fea0000410000 */
[----:B------:R3:W-:Y:S01]  /*9c20*/  MUFU.EX2 R206, R12 ;  /* 0x0000000c00ce7308 */ /* 0x0007e20000000800 */
[----:B------:R-:W-:Y:S01]  /*9c30*/  FMUL.FTZ R15, R0, R147 ;  /* 0x00000093000f7220 */ /* 0x000fe20000410000 */
[----:B------:R-:W-:Y:S01]  /*9c40*/  MOV R147, R132 ;  /* 0x0000008400937202 */ /* 0x000fe20000000f00 */
[----:B-1----:R-:W-:Y:S07]  /*9c50*/  FMUL.FTZ R8, R2, R136 ;  /* 0x0000008802087220 */ /* 0x002fee0000410000 */
[----:B------:R-:W-:Y:S01]  /*9c60*/  MUFU.EX2 R68, R68 ;  /* 0x0000004400447308 */ /* 0x000fe20000000800 */
[--C-:B--2---:R-:W-:Y:S09]  /*9c70*/  FFMA.FTZ R4, R170, c[0x0][0x23c], -R65.reuse ;  /* 0x00008f00aa047a23 */ /* 0x104ff20000010841 */
[----:B------:R1:W-:Y:S01]  /*9c80*/  MUFU.EX2 R201, R4 ;  /* 0x0000000400c97308 */ /* 0x0003e20000000800 */
[----:B---3--:R-:W-:Y:S09]  /*9c90*/  FMUL.FTZ R12, R2, R144 ;  /* 0x00000090020c7220 */ /* 0x008ff20000410000 */
[----:B------:R-:W-:Y:S01]  /*9ca0*/  MUFU.EX2 R70, R70 ;  /* 0x0000004600467308 */ /* 0x000fe20000000800 */
[--C-:B-1----:R-:W-:Y:S01]  /*9cb0*/  FFMA.FTZ R4, R34, c[0x0][0x23c], -R65.reuse ;  /* 0x00008f0022047a23 */ /* 0x102fe20000010841 */
[----:B------:R-:W-:Y:S08]  /*9cc0*/  F2FP.BF16.PACK_AB R34, R200, R180 ;  /* 0x000000b4c822723e */ /* 0x000ff000000010ff */
[----:B------:R1:W-:Y:S02]  /*9cd0*/  MUFU.EX2 R127, R4 ;  /* 0x00000004007f7308 */ /* 0x0003e40000000800 */
[----:B-1----:R-:W-:Y:S01]  /*9ce0*/  FFMA.FTZ R4, R35, c[0x0][0x23c], -R65 ;  /* 0x00008f0023047a23 */ /* 0x002fe20000010841 */
[----:B------:R-:W-:Y:S07]  /*9cf0*/  F2FP.BF16.PACK_AB R35, R179, R174 ;  /* 0x000000aeb323723e */ /* 0x000fee00000010ff */
[----:B------:R1:W2:Y:S02]  /*9d00*/  MUFU.EX2 R133, R4 ;  /* 0x0000000400857308 */ /* 0x0002a40000000800 */
[--C-:B-1----:R-:W-:Y:S01]  /*9d10*/  FFMA.FTZ R4, R24, c[0x0][0x23c], -R64.reuse ;  /* 0x00008f0018047a23 */ /* 0x102fe20000010840 */
[----:B--2---:R-:W-:Y:S07]  /*9d20*/  MOV R146, R133 ;  /* 0x0000008500927202 */ /* 0x004fee0000000f00 */
[----:B------:R1:W2:Y:S10]  /*9d30*/  MUFU.EX2 R24, R6 ;  /* 0x0000000600187308 */ /* 0x0002b40000000800 */
[----:B------:R3:W-:Y:S01]  /*9d40*/  MUFU.EX2 R169, R4 ;  /* 0x0000000400a97308 */ /* 0x0007e20000000800 */
[----:B-1----:R-:W-:Y:S02]  /*9d50*/  FFMA.FTZ R6, R81, c[0x0][0x23c], -R43 ;  /* 0x00008f0051067a23 */ /* 0x002fe4000001082b */
[----:B---3--:R-:W-:Y:S07]  /*9d60*/  FFMA.FTZ R4, R25, c[0x0][0x23c], -R64 ;  /* 0x00008f0019047a23 */ /* 0x008fee0000010840 */
[----:B------:R1:W-:Y:S02]  /*9d70*/  MUFU.EX2 R204, R4 ;  /* 0x0000000400cc7308 */ /* 0x0003e40000000800 */
[--C-:B-1----:R-:W-:Y:S08]  /*9d80*/  FFMA.FTZ R4, R26, c[0x0][0x23c], -R66.reuse ;  /* 0x00008f001a047a23 */ /* 0x102ff00000010842 */
[----:B------:R1:W-:Y:S02]  /*9d90*/  MUFU.EX2 R168, R4 ;  /* 0x0000000400a87308 */ /* 0x0003e40000000800 */
[----:B-1----:R-:W-:Y:S08]  /*9da0*/  FFMA.FTZ R4, R27, c[0x0][0x23c], -R66 ;  /* 0x00008f001b047a23 */ /* 0x002ff00000010842 */
[----:B------:R1:W-:Y:S02]  /*9db0*/  MUFU.EX2 R183, R4 ;  /* 0x0000000400b77308 */ /* 0x0003e40000000800 */
[----:B-1----:R-:W-:Y:S08]  /*9dc0*/  FFMA.FTZ R4, R29, c[0x0][0x23c], -R64 ;  /* 0x00008f001d047a23 */ /* 0x002ff00000010840 */
[----:B------:R1:W-:Y:S02]  /*9dd0*/  MUFU.EX2 R244, R4 ;  /* 0x0000000400f47308 */ /* 0x0003e40000000800 */
[--C-:B-1----:R-:W-:Y:S08]  /*9de0*/  FFMA.FTZ R4, R30, c[0x0][0x23c], -R66.reuse ;  /* 0x00008f001e047a23 */ /* 0x102ff00000010842 */
[----:B------:R1:W-:Y:S10]  /*9df0*/  MUFU.EX2 R30, R6 ;  /* 0x00000006001e7308 */ /* 0x0003f40000000800 */
[----:B------:R3:W-:Y:S01]  /*9e00*/  MUFU.EX2 R217, R4 ;  /* 0x0000000400d97308 */ /* 0x0007e20000000800 */
[----:B-1----:R-:W-:Y:S01]  /*9e10*/  FMUL.FTZ R6, R41, R142 ;  /* 0x0000008e29067220 */ /* 0x002fe20000410000 */
[----:B--2---:R-:W-:Y:S01]  /*9e20*/  MOV R142, R24 ;  /* 0x00000018008e7202 */ /* 0x004fe20000000f00 */
[----:B------:R-:W-:Y:S02]  /*9e30*/  FFMA.FTZ R24, R98, c[0x0][0x23c], -R65 ;  /* 0x00008f0062187a23 */ /* 0x000fe40000010841 */
[----:B---3--:R-:W-:Y:S05]  /*9e40*/  FFMA.FTZ R4, R31, c[0x0][0x23c], -R66 ;  /* 0x00008f001f047a23 */ /* 0x008fea0000010842 */
        /* <DEDUP_REMOVED lines=16> */
[----:B------:R-:W-:Y:S06]  /*9f50*/  FMUL.FTZ R18, R41, R150 ;  /* 0x0000009629127220 */ /* 0x000fec0000410000 */
[----:B------:R2:W-:Y:S01]  /*9f60*/  MUFU.EX2 R210, R4 ;  /* 0x0000000400d27308 */ /* 0x0005e20000000800 */
[----:B------:R-:W3:Y:S04]  /*9f70*/  LDL.LU R150, [R1+0x8] ;  /* 0x0000080001967983 */ /* 0x000ee80000300800 */
[----:B------:R-:W4:Y:S01]  /*9f80*/  LDL.LU R151, [R1+0xc] ;  /* 0x00000c0001977983 */ /* 0x000f220000300800 */
[--C-:B--2---:R-:W-:Y:S02]  /*9f90*/  FFMA.FTZ R4, R17, c[0x0][0x23c], -R66.reuse ;  /* 0x00008f0011047a23 */ /* 0x104fe40000010842 */
[--C-:B------:R-:W-:Y:S02]  /*9fa0*/  FFMA.FTZ R17, R96, c[0x0][0x23c], -R43.reuse ;  /* 0x00008f0060117a23 */ /* 0x100fe4000001082b */
[----:B------:R2:W-:Y:S10]  /*9fb0*/  MUFU.EX2 R182, R4 ;  /* 0x0000000400b67308 */ /* 0x0005f40000000800 */
[----:B------:R5:W-:Y:S01]  /*9fc0*/  MUFU.EX2 R176, R17 ;  /* 0x0000001100b07308 */ /* 0x000be20000000800 */
[----:B--2---:R-:W-:Y:S02]  /*9fd0*/  FFMA.FTZ R4, R16, c[0x0][0x23c], -R66 ;  /* 0x00008f0010047a23 */ /* 0x004fe40000010842 */
[C---:B------:R-:W-:Y:S01]  /*9fe0*/  FMUL.FTZ R16, R42.reuse, R148 ;  /* 0x000000942a107220 */ /* 0x040fe20000410000 */
[----:B------:R-:W-:Y:S06]  /*9ff0*/  MOV R148, R127 ;  /* 0x0000007f00947202 */ /* 0x000fec0000000f00 */
[----:B------:R2:W-:Y:S01]  /*a000*/  MUFU.EX2 R203, R4 ;  /* 0x0000000400cb7308 */ /* 0x0005e20000000800 */
[----:B-----5:R-:W-:Y:S01]  /*a010*/  FMUL.FTZ R17, R42, R149 ;  /* 0x000000952a117220 */ /* 0x020fe20000410000 */
[----:B------:R-:W-:Y:S08]  /*a020*/  MOV R149, R126 ;  /* 0x0000007e00957202 */ /* 0x000ff00000000f00 */
        /* <DEDUP_REMOVED lines=15> */
[--C-:B-----5:R-:W-:Y:S02]  /*a120*/  FFMA.FTZ R4, R13, c[0x0][0x23c], -R65.reuse ;  /* 0x00008f000d047a23 */ /* 0x120fe40000010841 */
[----:B------:R-:W-:Y:S01]  /*a130*/  FMUL.FTZ R13, R2, R145 ;  /* 0x00000091020d7220 */ /* 0x000fe20000410000 */
[----:B------:R-:W-:Y:S05]  /*a140*/  MOV R145, R30 ;  /* 0x0000001e00917202 */ /* 0x000fea0000000f00 */
[----:B------:R5:W-:Y:S01]  /*a150*/  MUFU.EX2 R246, R4 ;  /* 0x0000000400f67308 */ /* 0x000be20000000800 */
[--C-:B------:R-:W-:Y:S09]  /*a160*/  FFMA.FTZ R30, R88, c[0x0][0x23c], -R64.reuse ;  /* 0x00008f00581e7a23 */ /* 0x100ff20000010840 */
[----:B------:R1:W-:Y:S01]  /*a170*/  MUFU.EX2 R133, R30 ;  /* 0x0000001e00857308 */ /* 0x0003e20000000800 */
[----:B-----5:R-:W-:Y:S02]  /*a180*/  FFMA.FTZ R4, R67, c[0x0][0x23c], -R65 ;  /* 0x00008f0043047a23 */ /* 0x020fe40000010841 */
[--C-:B------:R-:W-:Y:S07]  /*a190*/  FFMA.FTZ R67, R117, c[0x0][0x23c], -R43.reuse ;  /* 0x00008f0075437a23 */ /* 0x100fee000001082b */
[----:B------:R5:W2:Y:S01]  /*a1a0*/  MUFU.EX2 R25, R4 ;  /* 0x0000000400197308 */ /* 0x000aa20000000800 */
[----:B-1----:R-:W-:Y:S09]  /*a1b0*/  FMUL.FTZ R30, R0, R162 ;  /* 0x000000a2001e7220 */ /* 0x002ff20000410000 */
[----:B------:R-:W-:Y:S01]  /*a1c0*/  MUFU.EX2 R78, R67 ;  /* 0x00000043004e7308 */ /* 0x000fe20000000800 */
[--C-:B-----5:R-:W-:Y:S01]  /*a1d0*/  FFMA.FTZ R4, R56, c[0x0][0x23c], -R64.reuse ;  /* 0x00008f0038047a23 */ /* 0x120fe20000010840 */
[----:B--2---:R-:W-:Y:S01]  /*a1e0*/  MOV R141, R25 ;  /* 0x00000019008d7202 */ /* 0x004fe20000000f00 */
[----:B------:R-:W-:Y:S07]  /*a1f0*/  FMUL.FTZ R25, R2, R157 ;  /* 0x0000009d02197220 */ /* 0x000fee0000410000 */
[----:B------:R1:W-:Y:S02]  /*a200*/  MUFU.EX2 R199, R4 ;  /* 0x0000000400c77308 */ /* 0x0003e40000000800 */
[----:B-1----:R-:W-:Y:S08]  /*a210*/  FFMA.FTZ R4, R57, c[0x0][0x23c], -R64 ;  /* 0x00008f0039047a23 */ /* 0x002ff00000010840 */
[----:B------:R1:W-:Y:S02]  /*a220*/  MUFU.EX2 R218, R4 ;  /* 0x0000000400da7308 */ /* 0x0003e40000000800 */
[--C-:B-1----:R-:W-:Y:S08]  /*a230*/  FFMA.FTZ R4, R58, c[0x0][0x23c], -R66.reuse ;  /* 0x00008f003a047a23 */ /* 0x102ff00000010842 */
[----:B------:R1:W-:Y:S02]  /*a240*/  MUFU.EX2 R177, R4 ;  /* 0x0000000400b17308 */ /* 0x0003e40000000800 */
[----:B-1----:R-:W-:Y:S02]  /*a250*/  FFMA.FTZ R4, R59, c[0x0][0x23c], -R66 ;  /* 0x00008f003b047a23 */ /* 0x002fe40000010842 */
[----:B------:R-:W1:Y:S06]  /*a260*/  LDSM.16.MT88.4 R56, [R186+0x4400] ;  /* 0x00440000ba38783b */ /* 0x000e6c0000004200 */
[----:B------:R2:W-:Y:S02]  /*a270*/  MUFU.EX2 R207, R4 ;  /* 0x0000000400cf7308 */ /* 0x0005e40000000800 */
[----:B--2---:R-:W-:Y:S08]  /*a280*/  FFMA.FTZ R4, R61, c[0x0][0x23c], -R64 ;  /* 0x00008f003d047a23 */ /* 0x004ff00000010840 */
[----:B------:R2:W-:Y:S02]  /*a290*/  MUFU.EX2 R234, R4 ;  /* 0x0000000400ea7308 */ /* 0x0005e40000000800 */
[--C-:B--2---:R-:W-:Y:S08]  /*a2a0*/  FFMA.FTZ R4, R62, c[0x0][0x23c], -R66.reuse ;  /* 0x00008f003e047a23 */ /* 0x104ff00000010842 */
[----:B------:R2:W-:Y:S02]  /*a2b0*/  MUFU.EX2 R216, R4 ;  /* 0x0000000400d87308 */ /* 0x0005e40000000800 */
[----:B--2---:R-:W-:Y:S02]  /*a2c0*/  FFMA.FTZ R4, R63, c[0x0][0x23c], -R66 ;  /* 0x00008f003f047a23 */ /* 0x004fe40000010842 */
[----:B------:R-:W2:Y:S06]  /*a2d0*/  LDSM.16.MT88.4 R60, [R185+0x4800] ;  /* 0x00480000b93c783b */ /* 0x000eac0000004200 */
[----:B------:R5:W-:Y:S02]  /*a2e0*/  MUFU.EX2 R225, R4 ;  /* 0x0000000400e17308 */ /* 0x000be40000000800 */
[--C-:B-----5:R-:W-:Y:S02]  /*a2f0*/  FFMA.FTZ R4, R69, c[0x0][0x23c], -R43.reuse ;  /* 0x00008f0045047a23 */ /* 0x120fe4000001082b */
[----:B------:R-:W-:Y:S06]  /*a300*/  FFMA.FTZ R69, R128, c[0x0][0x23c], -R43 ;  /* 0x00008f0080457a23 */ /* 0x000fec000001082b */
[----:B------:R5:W-:Y:S10]  /*a310*/  MUFU.EX2 R26, R4 ;  /* 0x00000004001a7308 */ /* 0x000bf40000000800 */
[----:B------:R-:W-:Y:S01]  /*a320*/  MUFU.EX2 R69, R69 ;  /* 0x0000004500457308 */ /* 0x000fe20000000800 */
[--C-:B-----5:R-:W-:Y:S02]  /*a330*/  FFMA.FTZ R4, R71, c[0x0][0x23c], -R65.reuse ;  /* 0x00008f0047047a23 */ /* 0x120fe40000010841 */
[--C-:B------:R-:W-:Y:S07]  /*a340*/  FFMA.FTZ R71, R130, c[0x0][0x23c], -R65.reuse ;  /* 0x00008f0082477a23 */ /* 0x100fee0000010841 */
[----:B------:R5:W1:Y:S10]  /*a350*/  MUFU.EX2 R27, R4 ;  /* 0x00000004001b7308 */ /* 0x000a740000000800 */
[----:B------:R-:W-:Y:S01]  /*a360*/  MUFU.EX2 R71, R71 ;  /* 0x0000004700477308 */ /* 0x000fe20000000800 */
[--C-:B-----5:R-:W-:Y:S01]  /*a370*/  FFMA.FTZ R4, R82, c[0x0][0x23c], -R65.reuse ;  /* 0x00008f0052047a23 */ /* 0x120fe20000010841 */
[----:B-1----:R-:W-:Y:S01]  /*a380*/  MOV R138, R27 ;  /* 0x0000001b008a7202 */ /* 0x002fe20000000f00 */
[----:B------:R-:W-:Y:S07]  /*a390*/  FMUL.FTZ R27, R0, R159 ;  /* 0x0000009f001b7220 */ /* 0x000fee0000410000 */
[----:B------:R1:W5:Y:S02]  /*a3a0*/  MUFU.EX2 R29, R4 ;  /* 0x00000004001d7308 */ /* 0x0003640000000800 */
[----:B-1----:R-:W-:Y:S01]  /*a3b0*/  FFMA.FTZ R4, R83, c[0x0][0x23c], -R65 ;  /* 0x00008f0053047a23 */ /* 0x002fe20000010841 */
[----:B-----5:R-:W-:Y:S01]  /*a3c0*/  MOV R136, R29 ;  /* 0x0000001d00887202 */ /* 0x020fe20000000f00 */
[----:B------:R-:W-:Y:S06]  /*a3d0*/  FMUL.FTZ R29, R2, R161 ;  /* 0x000000a1021d7220 */ /* 0x000fec0000410000 */
[----:B------:R1:W5:Y:S02]  /*a3e0*/  MUFU.EX2 R31, R4 ;  /* 0x00000004001f7308 */ /* 0x0003640000000800 */
[--C-:B-1----:R-:W-:Y:S01]  /*a3f0*/  FFMA.FTZ R4, R72, c[0x0][0x23c], -R64.reuse ;  /* 0x00008f0048047a23 */ /* 0x102fe20000010840 */
[----:B-----5:R-:W-:Y:S01]  /*a400*/  MOV R144, R31 ;  /* 0x0000001f00907202 */ /* 0x020fe20000000f00 */
[----:B------:R-:W-:Y:S06]  /*a410*/  FMUL.FTZ R31, R0, R163 ;  /* 0x000000a3001f7220 */ /* 0x000fec0000410000 */
[----:B------:R1:W-:Y:S01]  /*a420*/  MUFU.EX2 R213, R4 ;  /* 0x0000000400d57308 */ /* 0x0003e20000000800 */
[--C-:B------:R-:W-:Y:S09]  /*a430*/  FFMA.FTZ R72, R120, c[0x0][0x23c], -R64.reuse ;  /* 0x00008f0078487a23 */ /* 0x100ff20000010840 */
[----:B------:R-:W-:Y:S01]  /*a440*/  MUFU.EX2 R72, R72 ;  /* 0x0000004800487308 */ /* 0x000fe20000000800 */
[--C-:B-1----:R-:W-:Y:S02]  /*a450*/  FFMA.FTZ R4, R73, c[0x0][0x23c], -R64.reuse ;  /* 0x00008f0049047a23 */ /* 0x102fe40000010840 */
[----:B------:R-:W-:Y:S07]  /*a460*/  FFMA.FTZ R73, R121, c[0x0][0x23c], -R64 ;  /* 0x00008f0079497a23 */ /* 0x000fee0000010840 */
[----:B------:R1:W-:Y:S10]  /*a470*/  MUFU.EX2 R233, R4 ;  /* 0x0000000400e97308 */ /* 0x0003f40000000800 */
[----:B------:R-:W-:Y:S01]  /*a480*/  MUFU.EX2 R73, R73 ;  /* 0x0000004900497308 */ /* 0x000fe20000000800 */
[--C-:B-1----:R-:W-:Y:S02]  /*a490*/  FFMA.FTZ R4, R74, c[0x0][0x23c], -R66.reuse ;  /* 0x00008f004a047a23 */ /* 0x102fe40000010842 */
[--C-:B------:R-:W-:Y:S07]  /*a4a0*/  FFMA.FTZ R74, R122, c[0x0][0x23c], -R66.reuse ;  /* 0x00008f007a4a7a23 */ /* 0x100fee0000010842 */
[----:B------:R1:W-:Y:S10]  /*a4b0*/  MUFU.EX2 R205, R4 ;  /* 0x0000000400cd7308 */ /* 0x0003f40000000800 */
[----:B------:R-:W-:Y:S01]  /*a4c0*/  MUFU.EX2 R74, R74 ;  /* 0x0000004a004a7308 */ /* 0x000fe20000000800 */
[--C-:B-1----:R-:W-:Y:S02]  /*a4d0*/  FFMA.FTZ R4, R75, c[0x0][0x23c], -R66.reuse ;  /* 0x00008f004b047a23 */ /* 0x102fe40000010842 */
[----:B------:R-:W-:Y:S07]  /*a4e0*/  FFMA.FTZ R75, R123, c[0x0][0x23c], -R66 ;  /* 0x00008f007b4b7a23 */ /* 0x000fee0000010842 */
[----:B------:R1:W-:Y:S10]  /*a4f0*/  MUFU.EX2 R224, R4 ;  /* 0x0000000400e07308 */ /* 0x0003f40000000800 */
[----:B------:R-:W5:Y:S01]  /*a500*/  MUFU.EX2 R75, R75 ;  /* 0x0000004b004b7308 */ /* 0x000f620000000800 */
[--C-:B-1----:R-:W-:Y:S02]  /*a510*/  FFMA.FTZ R4, R76, c[0x0][0x23c], -R64.reuse ;  /* 0x00008f004c047a23 */ /* 0x102fe40000010840 */
[--C-:B------:R-:W-:Y:S07]  /*a520*/  FFMA.FTZ R76, R124, c[0x0][0x23c], -R64.reuse ;  /* 0x00008f007c4c7a23 */ /* 0x100fee0000010840 */
[----:B------:R1:W-:Y:S01]  /*a530*/  MUFU.EX2 R230, R4 ;  /* 0x0000000400e67308 */ /* 0x0003e20000000800 */
[----:B-----5:R-:W-:Y:S09]  /*a540*/  F2FP.BF16.PACK_AB R161, R75, R74 ;  /* 0x0000004a4ba1723e */ /* 0x020ff200000010ff */
[----:B------:R-:W-:Y:S01]  /*a550*/  MUFU.EX2 R76, R76 ;  /* 0x0000004c004c7308 */ /* 0x000fe20000000800 */
[----:B-1----:R-:W-:Y:S02]  /*a560*/  FFMA.FTZ R4, R77, c[0x0][0x23c], -R64 ;  /* 0x00008f004d047a23 */ /* 0x002fe40000010840 */
[--C-:B------:R-:W-:Y:S07]  /*a570*/  FFMA.FTZ R77, R40, c[0x0][0x23c], -R66.reuse ;  /* 0x00008f00284d7a23 */ /* 0x100fee0000010842 */
[----:B------:R1:W-:Y:S10]  /*a580*/  MUFU.EX2 R232, R4 ;  /* 0x0000000400e87308 */ /* 0x0003f40000000800 */
[----:B------:R-:W-:Y:S01]  /*a590*/  MUFU.EX2 R77, R77 ;  /* 0x0000004d004d7308 */ /* 0x000fe20000000800 */
[----:B-1----:R-:W-:Y:S09]  /*a5a0*/  FFMA.FTZ R4, R79, c[0x0][0x23c], -R66 ;  /* 0x00008f004f047a23 */ /* 0x002ff20000010842 */
[----:B------:R1:W-:Y:S02]  /*a5b0*/  MUFU.EX2 R223, R4 ;  /* 0x0000000400df7308 */ /* 0x0003e40000000800 */
[--C-:B-1----:R-:W-:Y:S08]  /*a5c0*/  FFMA.FTZ R4, R84, c[0x0][0x23c], -R43.reuse ;  /* 0x00008f0054047a23 */ /* 0x102ff0000001082b */
[----:B------:R1:W5:Y:S02]  /*a5d0*/  MUFU.EX2 R221, R4 ;  /* 0x0000000400dd7308 */ /* 0x0003640000000800 */
[----:B-1----:R-:W-:Y:S01]  /*a5e0*/  FMUL.FTZ R4, R42, R140 ;  /* 0x0000008c2a047220 */ /* 0x002fe20000410000 */
[----:B-----5:R-:W-:Y:S02]  /*a5f0*/  F2FP.BF16.PACK_AB R40, R229, R221 ;  /* 0x000000dde528723e */ /* 0x020fe400000010ff */
[----:B------:R-:W-:Y:S01]  /*a600*/  MOV R140, R26 ;  /* 0x0000001a008c7202 */ /* 0x000fe20000000f00 */
[C---:B------:R-:W-:Y:S02]  /*a610*/  FMUL.FTZ R26, R0.reuse, R158 ;  /* 0x0000009e001a7220 */ /* 0x040fe40000410000 */
[----:B---3--:R-:W-:Y:S01]  /*a620*/  FFMA.FTZ R0, R0, R150, R134 ;  /* 0x0000009600007223 */ /* 0x008fe20000010086 */
[-C--:B------:R-:W-:Y:S05]  /*a630*/  HMMA.16816.F32.BF16 R4, R44, R20.reuse, R4 ;  /* 0x000000142c04723c */ /* 0x080fea0000041804 */
[----:B------:R-:W-:Y:S01]  /*a640*/  FADD.FTZ R0, R171, R0 ;  /* 0x00000000ab007221 */ /* 0x000fe20000010000 */
[----:B------:R-:W-:Y:S02]  /*a650*/  MOV R134, R36 ;  /* 0x0000002400867202 */ /* 0x000fe40000000f00 */
[C---:B------:R-:W-:Y:S04]  /*a660*/  HMMA.16816.F32.BF16 R8, R32.reuse, R20, R8 ;  /* 0x000000142008723c */ /* 0x040fe80000041808 */
[----:B------:R-:W-:Y:S03]  /*a670*/  FADD.FTZ R0, R174, R0 ;  /* 0x00000000ae007221 */ /* 0x000fe60000010000 */
[----:B------:R-:W-:Y:S01]  /*a680*/  FFMA.FTZ R20, R97, c[0x0][0x23c], -R43 ;  /* 0x00008f0061147a23 */ /* 0x000fe2000001082b */
[-C--:B------:R-:W-:Y:S03]  /*a690*/  HMMA.16816.F32.BF16 R12, R32, R22.reuse, R12 ;  /* 0x00000016200c723c */ /* 0x080fe6000004180c */
[----:B------:R1:W3:Y:S01]  /*a6a0*/  MUFU.EX2 R170, R20 ;  /* 0x0000001400aa7308 */ /* 0x0002e20000000800 */
[C---:B------:R-:W-:Y:S04]  /*a6b0*/  FMUL.FTZ R21, R42.reuse, R153 ;  /* 0x000000992a157220 */ /* 0x040fe80000410000 */
[C---:B------:R-:W-:Y:S05]  /*a6c0*/  HMMA.16816.F32.BF16 R16, R44.reuse, R22, R16 ;  /* 0x000000162c10723c */ /* 0x040fea0000041810 */
[----:B------:R5:W-:Y:S02]  /*a6d0*/  MUFU.EX2 R153, R24 ;  /* 0x0000001800997308 */ /* 0x000be40000000800 */
[C---:B------:R-:W-:Y:S02]  /*a6e0*/  FMUL.FTZ R22, R41.reuse, R154 ;  /* 0x0000009a29167220 */ /* 0x040fe40000410000 */
[----:B------:R-:W-:Y:S01]  /*a6f0*/  FMUL.FTZ R23, R41, R155 ;  /* 0x0000009b29177220 */ /* 0x000fe20000410000 */
[----:B------:R-:W3:Y:S04]  /*a700*/  LDL.LU R154, [R1+0x4] ;  /* 0x00000400019a7983 */ /* 0x000ee80000300800 */
[----:B------:R-:W3:Y:S01]  /*a710*/  LDL.LU R155, [R1] ;  /* 0x00000000019b7983 */ /* 0x000ee20000300800 */
[----:B-1----:R-:W-:Y:S02]  /*a720*/  FMUL.FTZ R20, R42, R152 ;  /* 0x000000982a147220 */ /* 0x002fe40000410000 */
[----:B------:R1:W-:Y:S05]  /*a730*/  MUFU.EX2 R152, R28 ;  /* 0x0000001c00987308 */ /* 0x0003ea0000000800 */
[-C--:B------:R-:W-:Y:S03]  /*a740*/  HMMA.16816.F32.BF16 R20, R44, R48.reuse, R20 ;  /* 0x000000302c14723c */ /* 0x080fe60000041814 */
[C---:B-----5:R-:W-:Y:S07]  /*a750*/  FMUL.FTZ R24, R2.reuse, R156 ;  /* 0x0000009c02187220 */ /* 0x060fee0000410000 */
[C---:B------:R-:W-:Y:S07]  /*a760*/  HMMA.16816.F32.BF16 R24, R32.reuse, R48, R24 ;  /* 0x000000302018723c */ /* 0x040fee0000041818 */
[----:B------:R-:W-:Y:S01]  /*a770*/  FFMA.FTZ R48, R89, c[0x0][0x23c], -R64 ;  /* 0x00008f0059307a23 */ /* 0x000fe20000010840 */
[----:B------:R-:W-:Y:S01]  /*a780*/  F2FP.BF16.PACK_AB R49, R183, R168 ;  /* 0x000000a8b731723e */ /* 0x000fe200000010ff */
[C---:B-1----:R-:W-:Y:S02]  /*a790*/  FMUL.FTZ R28, R2.reuse, R160 ;  /* 0x000000a0021c7220 */ /* 0x042fe40000410000 */
[----:B------:R1:W-:Y:S01]  /*a7a0*/  MUFU.EX2 R132, R48 ;  /* 0x0000003000847308 */ /* 0x0003e20000000800 */
[----:B----4-:R-:W-:Y:S01]  /*a7b0*/  FFMA.FTZ R2, R2, R151, R135 ;  /* 0x0000009702027223 */ /* 0x010fe20000010087 */
[----:B------:R-:W-:Y:S02]  /*a7c0*/  F2FP.BF16.PACK_AB R160, R73, R72 ;  /* 0x0000004849a0723e */ /* 0x000fe400000010ff */
[----:B------:R-:W-:Y:S01]  /*a7d0*/  MOV R135, R3 ;  /* 0x0000000300877202 */ /* 0x000fe20000000f00 */
[-C--:B------:R-:W-:Y:S07]  /*a7e0*/  HMMA.16816.F32.BF16 R28, R32, R50.reuse, R28 ;  /* 0x00000032201c723c */ /* 0x080fee000004181c */
[C---:B------:R-:W-:Y:S02]  /*a7f0*/  FMUL.FTZ R32, R42.reuse, R164 ;  /* 0x000000a42a207220 */ /* 0x040fe40000410000 */
[----:B------:R-:W-:Y:S03]  /*a800*/  FMUL.FTZ R33, R42, R165 ;  /* 0x000000a52a217220 */ /* 0x000fe60000410000 */
[C---:B------:R-:W-:Y:S01]  /*a810*/  FMUL.FTZ R34, R41.reuse, R166 ;  /* 0x000000a629227220 */ /* 0x040fe20000410000 */
[----:B------:R-:W-:Y:S01]  /*a820*/  F2FP.BF16.PACK_AB R166, R70, R69 ;  /* 0x0000004546a6723e */ /* 0x000fe200000010ff */
        /* <DEDUP_REMOVED lines=37> */
[-C--:B--2---:R-:W-:Y:S01]  /*aa80*/  HMMA.16816.F32.BF16 R4, R44, R60.reuse, R4 ;  /* 0x0000003c2c04723c */ /* 0x084fe20000041804 */
[----:B------:R1:W-:Y:S02]  /*aa90*/  MUFU.EX2 R96, R52 ;  /* 0x0000003400607308 */ /* 0x0003e40000000800 */
[----:B----4-:R-:W-:Y:S08]  /*aaa0*/  FFMA.FTZ R48, R102, c[0x0][0x23c], -R65 ;  /* 0x00008f0066307a23 */ /* 0x010ff00000010841 */
[----:B------:R2:W-:Y:S01]  /*aab0*/  MUFU.EX2 R93, R48 ;  /* 0x00000030005d7308 */ /* 0x0005e20000000800 */
[--C-:B-----5:R-:W-:Y:S09]  /*aac0*/  FFMA.FTZ R56, R112, c[0x0][0x23c], -R43.reuse ;  /* 0x00008f0070387a23 */ /* 0x120ff2000001082b */
[----:B------:R4:W-:Y:S01]  /*aad0*/  MUFU.EX2 R91, R56 ;  /* 0x00000038005b7308 */ /* 0x0009e20000000800 */
[--C-:B-1----:R-:W-:Y:S09]  /*aae0*/  FFMA.FTZ R52, R100, c[0x0][0x23c], -R43.reuse ;  /* 0x00008f0064347a23 */ /* 0x102ff2000001082b */
[----:B------:R1:W-:Y:S01]  /*aaf0*/  MUFU.EX2 R95, R52 ;  /* 0x00000034005f7308 */ /* 0x0003e20000000800 */
[----:B--2---:R-:W-:Y:S07]  /*ab00*/  F2FP.BF16.PACK_AB R48, R210, R178 ;  /* 0x000000b2d230723e */ /* 0x004fee00000010ff */
[C---:B------:R-:W-:Y:S01]  /*ab10*/  HMMA.16816.F32.BF16 R8, R48.reuse, R60, R8 ;  /* 0x0000003c3008723c */ /* 0x040fe20000041808 */
[----:B----4-:R-:W-:Y:S06]  /*ab20*/  LDSM.16.MT88.4 R56, [R185+0x4c00] ;  /* 0x004c0000b938783b */ /* 0x010fec0000004200 */
[----:B------:R-:W-:Y:S01]  /*ab30*/  FFMA.FTZ R60, R113, c[0x0][0x23c], -R43 ;  /* 0x00008f00713c7a23 */ /* 0x000fe2000001082b */
[-C--:B------:R-:W-:Y:S03]  /*ab40*/  HMMA.16816.F32.BF16 R12, R48, R62.reuse, R12 ;  /* 0x0000003e300c723c */ /* 0x080fe6000004180c */
[----:B------:R2:W-:Y:S01]  /*ab50*/  MUFU.EX2 R90, R60 ;  /* 0x0000003c005a7308 */ /* 0x0005e20000000800 */
[----:B-1----:R-:W1:Y:S04]  /*ab60*/  LDSM.16.MT88.4 R52, [R186+0x4800] ;  /* 0x00480000ba34783b */ /* 0x002e680000004200 */
[C---:B------:R-:W-:Y:S04]  /*ab70*/  HMMA.16816.F32.BF16 R16, R44.reuse, R62, R16 ;  /* 0x0000003e2c10723c */ /* 0x040fe80000041810 */
[--C-:B--2---:R-:W-:Y:S04]  /*ab80*/  FFMA.FTZ R60, R114, c[0x0][0x23c], -R65.reuse ;  /* 0x00008f00723c7a23 */ /* 0x104fe80000010841 */
[----:B------:R2:W-:Y:S01]  /*ab90*/  MUFU.EX2 R89, R60 ;  /* 0x0000003c00597308 */ /* 0x0005e20000000800 */
[-C--:B-1----:R-:W-:Y:S08]  /*aba0*/  HMMA.16816.F32.BF16 R20, R44, R52.reuse, R20 ;  /* 0x000000342c14723c */ /* 0x082ff00000041814 */
[C---:B------:R-:W-:Y:S01]  /*abb0*/  HMMA.16816.F32.BF16 R24, R48.reuse, R52, R24 ;  /* 0x000000343018723c */ /* 0x040fe20000041818 */
[----:B--2---:R-:W1:Y:S06]  /*abc0*/  LDSM.16.MT88.4 R60, [R186+0x4c00] ;  /* 0x004c0000ba3c783b */ /* 0x004e6c0000004200 */
[----:B------:R-:W-:Y:S01]  /*abd0*/  FFMA.FTZ R52, R115, c[0x0][0x23c], -R65 ;  /* 0x00008f0073347a23 */ /* 0x000fe20000010841 */
[-C--:B------:R-:W-:Y:S03]  /*abe0*/  HMMA.16816.F32.BF16 R28, R48, R54.reuse, R28 ;  /* 0x00000036301c723c */ /* 0x080fe6000004181c */
[----:B------:R2:W-:Y:S04]  /*abf0*/  MUFU.EX2 R88, R52 ;  /* 0x0000003400587308 */ /* 0x0005e80000000800 */
        /* <DEDUP_REMOVED lines=10> */
[----:B--2---:R-:W-:Y:S04]  /*aca0*/  FFMA.FTZ R52, R106, c[0x0][0x23c], -R66 ;  /* 0x00008f006a347a23 */ /* 0x004fe80000010842 */
[-C--:B------:R-:W-:Y:S01]  /*acb0*/  HMMA.16816.F32.BF16 R4, R44, R56.reuse, R4 ;  /* 0x000000382c04723c */ /* 0x080fe20000041804 */
[----:B------:R2:W-:Y:S02]  /*acc0*/  MUFU.EX2 R85, R52 ;  /* 0x0000003400557308 */ /* 0x0005e40000000800 */
[----:B----4-:R-:W-:Y:S08]  /*acd0*/  FFMA.FTZ R48, R105, c[0x0][0x23c], -R64 ;  /* 0x00008f0069307a23 */ /* 0x010ff00000010840 */
[----:B------:R4:W-:Y:S01]  /*ace0*/  MUFU.EX2 R86, R48 ;  /* 0x0000003000567308 */ /* 0x0009e20000000800 */
[--C-:B--2---:R-:W-:Y:S09]  /*acf0*/  FFMA.FTZ R52, R107, c[0x0][0x23c], -R66.reuse ;  /* 0x00008f006b347a23 */ /* 0x104ff20000010842 */
[----:B------:R2:W-:Y:S01]  /*ad00*/  MUFU.EX2 R84, R52 ;  /* 0x0000003400547308 */ /* 0x0005e20000000800 */
[----:B----4-:R-:W-:Y:S07]  /*ad10*/  F2FP.BF16.PACK_AB R48, R218, R199 ;  /* 0x000000c7da30723e */ /* 0x010fee00000010ff */
[C---:B------:R-:W-:Y:S07]  /*ad20*/  HMMA.16816.F32.BF16 R8, R48.reuse, R56, R8 ;  /* 0x000000383008723c */ /* 0x040fee0000041808 */
[----:B------:R-:W-:Y:S01]  /*ad30*/  FFMA.FTZ R56, R110, c[0x0][0x23c], -R66 ;  /* 0x00008f006e387a23 */ /* 0x000fe20000010842 */
[-C--:B------:R-:W-:Y:S03]  /*ad40*/  HMMA.16816.F32.BF16 R12, R48, R58.reuse, R12 ;  /* 0x0000003a300c723c */ /* 0x080fe6000004180c */
[----:B------:R4:W-:Y:S01]  /*ad50*/  MUFU.EX2 R81, R56 ;  /* 0x0000003800517308 */ /* 0x0009e20000000800 */
[----:B--2---:R-:W-:Y:S04]  /*ad60*/  FFMA.FTZ R52, R108, c[0x0][0x23c], -R64 ;  /* 0x00008f006c347a23 */ /* 0x004fe80000010840 */
[C---:B------:R-:W-:Y:S05]  /*ad70*/  HMMA.16816.F32.BF16 R16, R44.reuse, R58, R16 ;  /* 0x0000003a2c10723c */ /* 0x040fea0000041810 */
[----:B------:R2:W-:Y:S03]  /*ad80*/  MUFU.EX2 R83, R52 ;  /* 0x0000003400537308 */ /* 0x0005e60000000800 */
[-C--:B-1----:R-:W-:Y:S08]  /*ad90*/  HMMA.16816.F32.BF16 R20, R44, R60.reuse, R20 ;  /* 0x0000003c2c14723c */ /* 0x082ff00000041814 */
[C---:B------:R-:W-:Y:S01]  /*ada0*/  HMMA.16816.F32.BF16 R24, R48.reuse, R60, R24 ;  /* 0x0000003c3018723c */ /* 0x040fe20000041818 */
[----:B----4-:R-:W-:Y:S06]  /*adb0*/  LDSM.16.MT88.4 R56, [R186+0x5000] ;  /* 0x00500000ba38783b */ /* 0x010fec0000004200 */
[----:B------:R-:W-:Y:S01]  /*adc0*/  FFMA.FTZ R60, R111, c[0x0][0x23c], -R66 ;  /* 0x00008f006f3c7a23 */ /* 0x000fe20000010842 */
[-C--:B------:R-:W-:Y:S03]  /*add0*/  HMMA.16816.F32.BF16 R28, R48, R62.reuse, R28 ;  /* 0x0000003e301c723c */ /* 0x080fe6000004181c */
[----:B------:R-:W-:Y:S01]  /*ade0*/  MUFU.EX2 R80, R60 ;  /* 0x0000003c00507308 */ /* 0x000fe20000000800 */
[----:B------:R-:W-:Y:S02]  /*adf0*/  FFMA.FTZ R61, R116, c[0x0][0x23c], -R43 ;  /* 0x00008f00743d7a23 */ /* 0x000fe4000001082b */
[----:B--2---:R-:W-:Y:S01]  /*ae00*/  FFMA.FTZ R52, R109, c[0x0][0x23c], -R64 ;  /* 0x00008f006d347a23 */ /* 0x004fe20000010840 */
[----:B------:R-:W-:Y:S01]  /*ae10*/  F2FP.BF16.PACK_AB R48, R233, R213 ;  /* 0x000000d5e930723e */ /* 0x000fe200000010ff */
[----:B------:R-:W-:Y:S04]  /*ae20*/  HMMA.16816.F32.BF16 R32, R44, R62, R32 ;  /* 0x0000003e2c20723c */ /* 0x000fe80000041820 */
[----:B------:R-:W-:Y:S01]  /*ae30*/  F2FP.BF16.PACK_AB R49, R224, R205 ;  /* 0x000000cde031723e */ /* 0x000fe200000010ff */
[----:B------:R1:W-:Y:S01]  /*ae40*/  MUFU.EX2 R82, R52 ;  /* 0x0000003400527308 */ /* 0x0003e20000000800 */
[----:B------:R-:W-:Y:S01]  /*ae50*/  F2FP.BF16.PACK_AB R50, R232, R230 ;  /* 0x000000e6e832723e */ /* 0x000fe200000010ff */
[----:B------:R-:W-:Y:S01]  /*ae60*/  FFMA.FTZ R43, R118, c[0x0][0x23c], -R65 ;  /* 0x00008f00762b7a23 */ /* 0x000fe20000010841 */
[----:B------:R-:W-:Y:S01]  /*ae70*/  F2FP.BF16.PACK_AB R44, R140, R222 ;  /* 0x000000de8c2c723e */ /* 0x000fe200000010ff */
[----:B------:R-:W-:Y:S03]  /*ae80*/  FFMA.FTZ R66, R39, c[0x0][0x23c], -R66 ;  /* 0x00008f0027427a23 */ /* 0x000fe60000010842 */
[----:B------:R-:W-:Y:S01]  /*ae90*/  F2FP.BF16.PACK_AB R45, R138, R212 ;  /* 0x000000d48a2d723e */ /* 0x000fe200000010ff */
[----:B---3--:R-:W-:Y:S01]  /*aea0*/  FFMA.FTZ R39, R42, R155, R173 ;  /* 0x0000009b2a277223 */ /* 0x008fe200000100ad */
[----:B------:R-:W-:Y:S01]  /*aeb0*/  F2FP.BF16.PACK_AB R46, R145, R137 ;  /* 0x00000089912e723e */ /* 0x000fe200000010ff */
[----:B------:R2:W3:Y:S01]  /*aec0*/  MUFU.EX2 R79, R61 ;  /* 0x0000003d004f7308 */ /* 0x0004e20000000800 */
[----:B------:R-:W-:Y:S01]  /*aed0*/  F2FP.BF16.PACK_AB R47, R144, R136 ;  /* 0x00000088902f723e */ /* 0x000fe200000010ff */
[----:B------:R-:W-:Y:S01]  /*aee0*/  FADD.FTZ R39, R238, R39 ;  /* 0x00000027ee277221 */ /* 0x000fe20000010000 */
[----:B------:R-:W-:Y:S01]  /*aef0*/  F2FP.BF16.PACK_AB R51, R223, R215 ;  /* 0x000000d7df33723e */ /* 0x000fe200000010ff */
[----:B------:R-:W-:Y:S01]  /*af00*/  FFMA.FTZ R65, R131, c[0x0][0x23c], -R65 ;  /* 0x00008f0083417a23 */ /* 0x000fe20000010841 */
[----:B------:R-:W-:Y:S01]  /*af10*/  F2FP.BF16.PACK_AB R42, R170, R176 ;  /* 0x000000b0aa2a723e */ /* 0x000fe200000010ff */
[----:B------:R-:W-:Y:S04]  /*af20*/  FFMA.FTZ R64, R125, c[0x0][0x23c], -R64 ;  /* 0x00008f007d407a23 */ /* 0x000fe80000010840 */
[----:B------:R4:W5:Y:S01]  /*af30*/  MUFU.EX2 R67, R43 ;  /* 0x0000002b00437308 */ /* 0x0009620000000800 */
[----:B-1----:R-:W1:Y:S09]  /*af40*/  LDSM.16.MT88.4 R52, [R185+0x5000] ;  /* 0x00500000b934783b */ /* 0x002e720000004200 */
[----:B------:R-:W5:Y:S01]  /*af50*/  MUFU.EX2 R65, R65 ;  /* 0x0000004100417308 */ /* 0x000f620000000800 */
[----:B--2---:R-:W2:Y:S01]  /*af60*/  LDSM.16.MT88.4 R60, [R185+0x5400] ;  /* 0x00540000b93c783b */ /* 0x004ea20000004200 */
[----:B---3--:R-:W-:Y:S08]  /*af70*/  F2FP.BF16.PACK_AB R164, R78, R79 ;  /* 0x0000004f4ea4723e */ /* 0x008ff000000010ff */
[----:B------:R-:W3:Y:S01]  /*af80*/  MUFU.EX2 R64, R64 ;  /* 0x0000004000407308 */ /* 0x000ee20000000800 */
[----:B----4-:R-:W-:Y:S02]  /*af90*/  F2FP.BF16.PACK_AB R43, R152, R153 ;  /* 0x00000099982b723e */ /* 0x010fe400000010ff */
[----:B-----5:R-:W-:Y:S07]  /*afa0*/  F2FP.BF16.PACK_AB R165, R68, R67 ;  /* 0x0000004344a5723e */ /* 0x020fee00000010ff */
[----:B------:R-:W4:Y:S01]  /*afb0*/  MUFU.EX2 R66, R66 ;  /* 0x0000004200427308 */ /* 0x000f220000000800 */
[----:B------:R-:W-:Y:S01]  /*afc0*/  F2FP.BF16.PACK_AB R167, R65, R71 ;  /* 0x0000004741a7723e */ /* 0x000fe200000010ff */
[-C--:B-1----:R-:W-:Y:S03]  /*afd0*/  HMMA.16816.F32.BF16 R4, R44, R52.reuse, R4 ;  /* 0x000000342c04723c */ /* 0x082fe60000041804 */
[----:B---3--:R-:W-:Y:S05]  /*afe0*/  F2FP.BF16.PACK_AB R162, R64, R76 ;  /* 0x0000004c40a2723e */ /* 0x008fea00000010ff */
[C---:B------:R-:W-:Y:S04]  /*aff0*/  HMMA.16816.F32.BF16 R8, R48.reuse, R52, R8 ;  /* 0x000000343008723c */ /* 0x040fe80000041808 */
[----:B----4-:R-:W-:Y:S04]  /*b000*/  F2FP.BF16.PACK_AB R163, R66, R77 ;  /* 0x0000004d42a3723e */ /* 0x010fe800000010ff */
[-C--:B------:R-:W-:Y:S08]  /*b010*/  HMMA.16816.F32.BF16 R12, R48, R54.reuse, R12 ;  /* 0x00000036300c723c */ /* 0x080ff0000004180c */
[C---:B------:R-:W-:Y:S01]  /*b020*/  HMMA.16816.F32.BF16 R16, R44.reuse, R54, R16 ;  /* 0x000000362c10723c */ /* 0x040fe20000041810 */
[----:B------:R-:W1:Y:S07]  /*b030*/  LDSM.16.MT88.4 R52, [R186+0x5400] ;  /* 0x00540000ba34783b */ /* 0x000e6e0000004200 */
[-C--:B------:R-:W-:Y:S08]  /*b040*/  HMMA.16816.F32.BF16 R20, R44, R56.reuse, R20 ;  /* 0x000000382c14723c */ /* 0x080ff00000041814 */
[C---:B------:R-:W-:Y:S07]  /*b050*/  HMMA.16816.F32.BF16 R24, R48.reuse, R56, R24 ;  /* 0x000000383018723c */ /* 0x040fee0000041818 */
[----:B------:R-:W-:Y:S01]  /*b060*/  FFMA.FTZ R56, R41, R154, R172 ;  /* 0x0000009a29387223 */ /* 0x000fe200000100ac */
[-C--:B------:R-:W-:Y:S01]  /*b070*/  HMMA.16816.F32.BF16 R28, R48, R58.reuse, R28 ;  /* 0x0000003a301c723c */ /* 0x080fe2000004181c */
[----:B------:R-:W3:Y:S03]  /*b080*/  LDSM.16.MT88.4 R48, [R185+0x5800] ;  /* 0x00580000b930783b */ /* 0x000ee60000004200 */
[----:B------:R-:W-:Y:S01]  /*b090*/  FADD.FTZ R56, R228, R56 ;  /* 0x00000038e4387221 */ /* 0x000fe20000010000 */
[----:B------:R-:W-:Y:S01]  /*b0a0*/  F2FP.BF16.PACK_AB R41, R206, R211 ;  /* 0x000000d3ce29723e */ /* 0x000fe200000010ff */
[----:B------:R-:W-:Y:S02]  /*b0b0*/  FADD.FTZ R57, R175, R2 ;  /* 0x00000002af397221 */ /* 0x000fe40000010000 */
[----:B------:R-:W-:Y:S01]  /*b0c0*/  FADD.FTZ R2, R231, R39 ;  /* 0x00000027e7027221 */ /* 0x000fe20000010000 */
[----:B------:R-:W-:Y:S04]  /*b0d0*/  HMMA.16816.F32.BF16 R32, R44, R58, R32 ;  /* 0x0000003a2c20723c */ /* 0x000fe80000041820 */
[----:B------:R-:W-:Y:S02]  /*b0e0*/  FADD.FTZ R39, R219, R56 ;  /* 0x00000038db277221 */ /* 0x000fe40000010000 */
[----:B------:R-:W-:Y:S01]  /*b0f0*/  FADD.FTZ R2, R249, R2 ;  /* 0x00000002f9027221 */ /* 0x000fe20000010000 */
[----:B------:R-:W-:Y:S01]  /*b100*/  F2FP.BF16.PACK_AB R44, R132, R133 ;  /* 0x00000085842c723e */ /* 0x000fe200000010ff */
[-C--:B--2---:R-:W-:Y:S05]  /*b110*/  HMMA.16816.F32.BF16 R4, R40, R60.reuse, R4 ;  /* 0x0000003c2804723c */ /* 0x084fea0000041804 */
[----:B------:R-:W-:Y:S01]  /*b120*/  FADD.FTZ R2, R202, R2 ;  /* 0x00000002ca027221 */ /* 0x000fe20000010000 */
[----:B------:R-:W-:Y:S02]  /*b130*/  F2FP.BF16.PACK_AB R45, R99, R127 ;  /* 0x0000007f632d723e */ /* 0x000fe400000010ff */
[----:B------:R-:W-:Y:S01]  /*b140*/  F2FP.BF16.PACK_AB R46, R98, R126 ;  /* 0x0000007e622e723e */ /* 0x000fe200000010ff */
[----:B------:R-:W-:Y:S03]  /*b150*/  FADD.FTZ R56, R208, R2 ;  /* 0x00000002d0387221 */ /* 0x000fe60000010000 */
[----:B------:R-:W-:Y:S07]  /*b160*/  F2FP.BF16.PACK_AB R47, R96, R97 ;  /* 0x00000061602f723e */ /* 0x000fee00000010ff */
[C---:B------:R-:W-:Y:S08]  /*b170*/  HMMA.16816.F32.BF16 R8, R44.reuse, R60, R8 ;  /* 0x0000003c2c08723c */ /* 0x040ff00000041808 */
[-C--:B------:R-:W-:Y:S08]  /*b180*/  HMMA.16816.F32.BF16 R12, R44, R62.reuse, R12 ;  /* 0x0000003e2c0c723c */ /* 0x080ff0000004180c */
[C---:B------:R-:W-:Y:S08]  /*b190*/  HMMA.16816.F32.BF16 R16, R40.reuse, R62, R16 ;  /* 0x0000003e2810723c */ /* 0x040ff00000041810 */
[-C--:B-1----:R-:W-:Y:S08]  /*b1a0*/  HMMA.16816.F32.BF16 R20, R40, R52.reuse, R20 ;  /* 0x000000342814723c */ /* 0x082ff00000041814 */
[C---:B------:R-:W-:Y:S07]  /*b1b0*/  HMMA.16816.F32.BF16 R24, R44.reuse, R52, R24 ;  /* 0x000000342c18723c */ /* 0x040fee0000041818 */
[----:B------:R-:W-:Y:S01]  /*b1c0*/  FADD.FTZ R53, R180, R57 ;  /* 0x00000039b4357221 */ /* 0x000fe20000010000 */
[-C--:B------:R-:W-:Y:S04]  /*b1d0*/  HMMA.16816.F32.BF16 R28, R44, R54.reuse, R28 ;  /* 0x000000362c1c723c */ /* 0x080fe8000004181c */
[----:B------:R-:W-:Y:S02]  /*b1e0*/  FADD.FTZ R52, R241, R39 ;  /* 0x00000027f1347221 */ /* 0x000fe40000010000 */
[----:B------:R-:W-:Y:S01]  /*b1f0*/  FADD.FTZ R53, R200, R53 ;  /* 0x00000035c8357221 */ /* 0x000fe20000010000 */
[----:B------:R-:W-:Y:S01]  /*b200*/  F2FP.BF16.PACK_AB R46, R82, R83 ;  /* 0x00000053522e723e */ /* 0x000fe200000010ff */
[----:B------:R-:W-:Y:S01]  /*b210*/  FADD.FTZ R39, R179, R0 ;  /* 0x00000000b3277221 */ /* 0x000fe20000010000 */
[----:B------:R-:W-:Y:S04]  /*b220*/  HMMA.16816.F32.BF16 R32, R40, R54, R32 ;  /* 0x000000362820723c */ /* 0x000fe80000041820 */
[----:B------:R-:W-:Y:S01]  /*b230*/  FADD.FTZ R0, R181, R52 ;  /* 0x00000034b5007221 */ /* 0x000fe20000010000 */
[----:B------:R-:W-:Y:S01]  /*b240*/  F2FP.BF16.PACK_AB R47, R80, R81 ;  /* 0x00000051502f723e */ /* 0x000fe200000010ff */
[----:B------:R-:W-:Y:S01]  /*b250*/  FADD.FTZ R45, R169, R53 ;  /* 0x00000035a92d7221 */ /* 0x000fe20000010000 */
[----:B------:R-:W-:Y:S01]  /*b260*/  F2FP.BF16.PACK_AB R40, R94, R95 ;  /* 0x0000005f5e28723e */ /* 0x000fe200000010ff */
[----:B------:R-:W-:Y:S01]  /*b270*/  FADD.FTZ R44, R168, R39 ;  /* 0x00000027a82c7221 */ /* 0x000fe20000010000 */
[----:B------:R-:W1:Y:S03]  /*b280*/  LDSM.16.MT88.4 R52, [R186+0x5800] ;  /* 0x00580000ba34783b */ /* 0x000e660000004200 */
        /* <DEDUP_REMOVED lines=11> */
[----:B------:R-:W2:Y:S01]  /*b340*/  LDSM.16.MT88.4 R148, [R185+0x5c00] ;  /* 0x005c0000b994783b */ /* 0x000ea20000004200 */
[----:B------:R-:W-:Y:S01]  /*b350*/  FADD.FTZ R39, R217, R2 ;  /* 0x00000002d9277221 */ /* 0x000fe20000010000 */
[-C--:B---3--:R-:W-:Y:S03]  /*b360*/  HMMA.16816.F32.BF16 R4, R40, R48.reuse, R4 ;  /* 0x000000302804723c */ /* 0x088fe60000041804 */
        /* <DEDUP_REMOVED lines=15> */
[-C--:B-1----:R-:W-:Y:S03]  /*b460*/  HMMA.16816.F32.BF16 R20, R40, R52.reuse, R20 ;  /* 0x000000342814723c */ /* 0x082fe60000041814 */
        /* <DEDUP_REMOVED lines=31> */
[-C--:B--2---:R-:W-:Y:S05]  /*b660*/  HMMA.16816.F32.BF16 R140, R164, R148.reuse, R4 ;  /* 0x00000094a48c723c */ /* 0x084fea0000041804 */
[----:B------:R-:W-:Y:S02]  /*b670*/  FADD.FTZ R2, R212, R2 ;  /* 0x00000002d4027221 */ /* 0x000fe40000010000 */
[----:B------:R-:W-:Y:S02]  /*b680*/  FADD.FTZ R0, R213, R48 ;  /* 0x00000030d5007221 */ /* 0x000fe40000010000 */
[----:B------:R-:W-:Y:S03]  /*b690*/  FADD.FTZ R2, R138, R2 ;  /* 0x000000028a027221 */ /* 0x000fe60000010000 */
        /* <DEDUP_REMOVED lines=8> */
[----:B------:R-:W-:Y:S02]  /*b720*/  FADD.FTZ R2, R144, R2 ;  /* 0x0000000290027221 */ /* 0x000fe40000010000 */
[-C--:B------:R-:W-:Y:S03]  /*b730*/  HMMA.16816.F32.BF16 R144, R160, R150.reuse, R12 ;  /* 0x00000096a090723c */ /* 0x080fe6000004180c */
[----:B------:R-:W-:Y:S02]  /*b740*/  FADD.FTZ R5, R232, R5 ;  /* 0x00000005e8057221 */ /* 0x000fe40000010000 */
[----:B------:R-:W-:Y:S02]  /*b750*/  FADD.FTZ R4, R221, R4 ;  /* 0x00000004dd047221 */ /* 0x000fe40000010000 */
[----:B------:R-:W-:Y:S01]  /*b760*/  FADD.FTZ R0, R223, R0 ;  /* 0x00000000df007221 */ /* 0x000fe20000010000 */
[C---:B------:R-:W-:Y:S04]  /*b770*/  HMMA.16816.F32.BF16 R148, R164.reuse, R150, R16 ;  /* 0x00000096a494723c */ /* 0x040fe80000041810 */
[----:B------:R-:W-:Y:S02]  /*b780*/  FADD.FTZ R6, R211, R2 ;  /* 0x00000002d3067221 */ /* 0x000fe40000010000 */
[----:B------:R-:W-:Y:S01]  /*b790*/  FADD.FTZ R2, R133, R5 ;  /* 0x0000000585027221 */ /* 0x000fe20000010000 */
[----:B------:R-:W-:Y:S01]  /*b7a0*/  MOV R133, R37 ;  /* 0x0000002500857202 */ /* 0x000fe20000000f00 */
[----:B------:R-:W-:Y:S04]  /*b7b0*/  FADD.FTZ R4, R229, R4 ;  /* 0x00000004e5047221 */ /* 0x000fe80000010000 */
[----:B------:R-:W-:Y:S02]  /*b7c0*/  FADD.FTZ R0, R127, R0 ;  /* 0x000000007f007221 */ /* 0x000fe40000010000 */
[----:B------:R-:W-:Y:S02]  /*b7d0*/  FADD.FTZ R5, R206, R6 ;  /* 0x00000006ce057221 */ /* 0x000fe40000010000 */
[----:B------:R-:W-:Y:S01]  /*b7e0*/  FADD.FTZ R2, R132, R2 ;  /* 0x0000000284027221 */ /* 0x000fe20000010000 */
[----:B------:R-:W-:Y:S01]  /*b7f0*/  MOV R132, R38 ;  /* 0x0000002600847202 */ /* 0x000fe20000000f00 */
        /* <DEDUP_REMOVED lines=50> */
.L_x_602:
        /* <DEDUP_REMOVED lines=11> */
[----:B------:R-:W-:-:S11]  /*bbd0*/  SHF.R.S32.HI R22, RZ, 0x1f, R10 ;  /* 0x0000001fff167819 */ /* 0x000fd6000001140a */
[----:B------:R-:W-:-:S05]  /*bbe0*/  @P1 MOV R12, c[0x0][0x210] ;  /* 0x00008400000c1a02 */ /* 0x000fca0000000f00 */
[----:B------:R-:W-:Y:S01]  /*bbf0*/  @P1 IMAD R12, R12, c[0x0][0x214], RZ ;  /* 0x000085000c0c1a24 */ /* 0x000fe200078e02ff */
        /* <DEDUP_REMOVED lines=21> */
[----:B------:R-:W-:Y:S01]  /*bd50*/  @P0 IMAD.WIDE.U32 R6, R30, c[0x0][0x1e8], RZ ;  /* 0x00007a001e060a25 */ /* 0x000fe200078e00ff */
[----:B------:R-:W-:Y:S02]  /*bd60*/  SHF.R.S32.HI R26, RZ, 0x2, R8 ;  /* 0x00000002ff1a7819 */ /* 0x000fe40000011408 */
[----:B------:R-:W-:Y:S01]  /*bd70*/  FSETP.NE.FTZ.AND P4, PT, R24, RZ, PT ;  /* 0x000000ff1800720b */ /* 0x000fe20003f95000 */
[----:B------:R-:W-:Y:S01]  /*bd80*/  IMAD.MOV.U32 R4, RZ, RZ, 0x3f800000 ;  /* 0x3f800000ff047424 */ /* 0x000fe200078e00ff */
[----:B------:R-:W-:Y:S01]  /*bd90*/  @P0 MOV R39, R6 ;  /* 0x0000000600270202 */ /* 0x000fe20000000f00 */
[----:B------:R-:W-:Y:S01]  /*bda0*/  @P0 IMAD R48, R30, c[0x0][0x1ec], R7 ;  /* 0x00007b001e300a24 */ /* 0x000fe200078e0207 */
[----:B------:R-:W-:Y:S01]  /*bdb0*/  LEA.HI R22, R22, R10, RZ, 0x5 ;  /* 0x0000000a16167211 */ /* 0x000fe200078f28ff */
[----:B------:R-:W2:Y:S03]  /*bdc0*/  @P6 MUFU.RCP R2, R23 ;  /* 0x0000001700026308 */ /* 0x000ea60000001000 */
[----:B------:R-:W-:Y:S01]  /*bdd0*/  SHF.R.S32.HI R22, RZ, 0x5, R22 ;  /* 0x00000005ff167819 */ /* 0x000fe20000011416 */
[----:B-1----:R-:W-:Y:S01]  /*bde0*/  FADD.FTZ R27, R5, R9 ;  /* 0x00000009051b7221 */ /* 0x002fe20000010000 */
[----:B------:R-:W-:-:S03]  /*bdf0*/  LOP3.LUT R5, R8, 0xfffffffc, RZ, 0xc0, !PT ;  /* 0xfffffffc08057812 */ /* 0x000fc600078ec0ff */
[----:B------:R-:W1:Y:S01]  /*be00*/  @P4 MUFU.RCP R0, R24 ;  /* 0x0000001800004308 */ /* 0x000e620000001000 */
[----:B------:R-:W-:Y:S02]  /*be10*/  FSETP.NE.FTZ.AND P3, PT, R27, RZ, PT ;  /* 0x000000ff1b00720b */ /* 0x000fe40003f75000 */
[----:B------:R-:W-:Y:S01]  /*be20*/  IADD3 R6, -R5, R10, RZ ;  /* 0x0000000a05067210 */ /* 0x000fe20007ffe1ff */
[----:B------:R-:W-:Y:S02]  /*be30*/  IMAD.MOV.U32 R5, RZ, RZ, 0x3f800000 ;  /* 0x3f800000ff057424 */ /* 0x000fe400078e00ff */
[C---:B--2---:R-:W-:Y:S02]  /*be40*/  FMUL.FTZ R140, R2.reuse, R140 ;  /* 0x0000008c028c7220 */ /* 0x044fe40000410000 */
[----:B------:R-:W2:Y:S01]  /*be50*/  @P5 MUFU.RCP R4, R25 ;  /* 0x0000001900045308 */ /* 0x000ea20000001000 */
[C---:B------:R-:W-:Y:S02]  /*be60*/  FMUL.FTZ R21, R2.reuse, R141 ;  /* 0x0000008d02157220 */ /* 0x040fe40000410000 */
[----:B------:R-:W-:-:S02]  /*be70*/  FMUL.FTZ R148, R2, R148 ;  /* 0x0000009402947220 */ /* 0x000fc40000410000 */
[C---:B------:R-:W-:Y:S01]  /*be80*/  FMUL.FTZ R17, R2.reuse, R149 ;  /* 0x0000009502117220 */ /* 0x040fe20000410000 */
[----:B------:R-:W-:Y:S01]  /*be90*/  F2FP.BF16.PACK_AB R21, R21, R140 ;  /* 0x0000008c1515723e */ /* 0x000fe200000010ff */
[C---:B------:R-:W-:Y:S01]  /*bea0*/  FMUL.FTZ R152, R2.reuse, R152 ;  /* 0x0000009802987220 */ /* 0x040fe20000410000 */
[----:B------:R-:W3:Y:S01]  /*beb0*/  @P3 MUFU.RCP R5, R27 ;  /* 0x0000001b00053308 */ /* 0x000ee20000001000 */
[C---:B------:R-:W-:Y:S01]  /*bec0*/  FMUL.FTZ R14, R2.reuse, R153 ;  /* 0x00000099020e7220 */ /* 0x040fe20000410000 */
[----:B------:R-:W-:Y:S01]  /*bed0*/  F2FP.BF16.PACK_AB R17, R17, R148 ;  /* 0x000000941111723e */ /* 0x000fe200000010ff */
[C---:B------:R-:W-:Y:S02]  /*bee0*/  FMUL.FTZ R164, R2.reuse, R164 ;  /* 0x000000a402a47220 */ /* 0x040fe40000410000 */
        /* <DEDUP_REMOVED lines=87> */
[----:B---3--:R-:W3:Y:S03]  /*c460*/  @P6 MUFU.LG2 R7, R23 ;  /* 0x0000001700076308 */ /* 0x008ee60000000c00 */
[----:B--2---:R-:W2:Y:S01]  /*c470*/  S2R R9, SR_CTAID.X ;  /* 0x0000000000097919 */ /* 0x004ea20000002500 */
[----:B------:R-:W-:Y:S01]  /*c480*/  @!P2 SEL R2, R4, R30, !P0 ;  /* 0x0000001e0402a207 */ /* 0x000fe20004000000 */
[----:B------:R-:W-:Y:S01]  /*c490*/  @!P0 IMAD.WIDE.U32 R10, R49, c[0x0][0x1e0], RZ ;  /* 0x00007800310a8a25 */ /* 0x000fe200078e00ff */
[----:B------:R-:W-:Y:S01]  /*c4a0*/  @!P0 SHF.R.S32.HI R4, RZ, 0x1f, R49 ;  /* 0x0000001fff048819 */ /* 0x000fe20000011431 */
[----:B------:R2:W4:Y:S04]  /*c4b0*/  LDS.128 R28, [R197] ;  /* 0x00000000c51c7984 */ /* 0x0005280000000c00 */
[----:B------:R2:W4:Y:S04]  /*c4c0*/  LDS.128 R32, [R197+0x800] ;  /* 0x00080000c5207984 */ /* 0x0005280000000c00 */
[----:B------:R2:W4:Y:S04]  /*c4d0*/  LDS.128 R40, [R197+0x1000] ;  /* 0x00100000c5287984 */ /* 0x0005280000000c00 */
[----:B------:R2:W4:Y:S01]  /*c4e0*/  LDS.128 R44, [R197+0x1800] ;  /* 0x00180000c52c7984 */ /* 0x0005220000000c00 */
[----:B-1----:R-:W-:Y:S01]  /*c4f0*/  @P1 MOV R0, 0x1 ;  /* 0x0000000100001802 */ /* 0x002fe20000000f00 */
[----:B------:R-:W-:Y:S01]  /*c500*/  @!P1 IMAD R0, R12, c[0x0][0x1c0], RZ ;  /* 0x000070000c009a24 */ /* 0x000fe200078e02ff */
[----:B------:R-:W-:Y:S01]  /*c510*/  @!P0 MOV R39, R10 ;  /* 0x0000000a00278202 */ /* 0x000fe20000000f00 */
[----:B------:R-:W-:Y:S01]  /*c520*/  @!P0 IMAD R4, R4, c[0x0][0x1e0], RZ ;  /* 0x0000780004048a24 */ /* 0x000fe200078e02ff */
[----:B------:R-:W1:Y:S01]  /*c530*/  @P3 MUFU.LG2 R10, R27 ;  /* 0x0000001b000a3308 */ /* 0x000e620000000c00 */
[----:B------:R-:W-:-:S02]  /*c540*/  IMAD R0, R49, R0, RZ ;  /* 0x0000000031007224 */ /* 0x000fc400078e02ff */
        /* <DEDUP_REMOVED lines=71> */
.L_x_607:
[----:B------:R-:W-:Y:S05]  /*c9c0*/  BSYNC B0 ;  /* 0x0000000000007941 */ /* 0x000fea0003800000 */
.L_x_606:
[----:B-1----:R-:W2:Y:S04]  /*c9d0*/  LDL.LU.64 R4, [R1+0x18] ;  /* 0x0000180001047983 */ /* 0x002ea80000300a00 */
[----:B------:R1:W5:Y:S01]  /*c9e0*/  LDL.64 R10, [R1+0x38] ;  /* 0x00003800010a7983 */ /* 0x0003620000100a00 */
[----:B------:R-:W-:Y:S01]  /*c9f0*/  SHF.R.S32.HI R0, RZ, 0x1f, R19 ;  /* 0x0000001fff007819 */ /* 0x000fe20000011413 */
[----:B------:R-:W-:Y:S04]  /*ca00*/  BSSY B0, `(.L_x_608) ;  /* 0x0000012000007945 */ /* 0x000fe80003800000 */
[----:B------:R-:W-:-:S04]  /*ca10*/  IMAD R0, R0, c[0x0][0x1f0], RZ ;  /* 0x00007c0000007a24 */ /* 0x000fc800078e02ff */
[----:B------:R-:W-:Y:S01]  /*ca20*/  IMAD R0, R19, c[0x0][0x1f4], R0 ;  /* 0x00007d0013007a24 */ /* 0x000fe200078e0200 */
[C---:B--2---:R-:W-:Y:S02]  /*ca30*/  IADD3 R2, P0, R4.reuse, R39, RZ ;  /* 0x0000002704027210 */ /* 0x044fe40007f1e0ff */
[----:B------:R-:W-:-:S03]  /*ca40*/  ISETP.GE.AND P1, PT, R4, c[0x0][0x220], PT ;  /* 0x0000880004007a0c */ /* 0x000fc60003f26270 */
[----:B------:R-:W-:Y:S01]  /*ca50*/  IMAD.X R3, R5, 0x1, R48, P0 ;  /* 0x0000000105037824 */ /* 0x000fe200000e0630 */
[----:B-----5:R-:W-:-:S03]  /*ca60*/  ISETP.GE.OR P0, PT, R26, R20, P1 ;  /* 0x000000141a00720c */ /* 0x020fc60000f06670 */
        /* <DEDUP_REMOVED lines=11> */
.L_x_609:
[----:B-1----:R-:W-:Y:S05]  /*cb20*/  BSYNC B0 ;  /* 0x0000000000007941 */ /* 0x002fea0003800000 */
.L_x_608:
[----:B------:R-:W2:Y:S01]  /*cb30*/  LDL.LU R0, [R1+0x4c] ;  /* 0x00004c0001007983 */ /* 0x000ea20000300800 */
[----:B------:R-:W-:Y:S01]  /*cb40*/  BSSY B0, `(.L_x_610) ;  /* 0x000000e000007945 */ /* 0x000fe20003800000 */
[----:B--2---:R-:W-:-:S13]  /*cb50*/  ISETP.GE.OR P0, PT, R0, R20, P1 ;  /* 0x000000140000720c */ /* 0x004fda0000f06670 */
        /* <DEDUP_REMOVED lines=12> */
.L_x_611:
[----:B------:R-:W-:Y:S05]  /*cc20*/  BSYNC B0 ;  /* 0x0000000000007941 */ /* 0x000fea0003800000 */
.L_x_610:
[----:B------:R-:W2:Y:S01]  /*cc30*/  LDL.LU R0, [R1+0x48] ;  /* 0x0000480001007983 */ /* 0x000ea20000300800 */
[----:B------:R-:W-:Y:S01]  /*cc40*/  BSSY B0, `(.L_x_612) ;  /* 0x000000e000007945 */ /* 0x000fe20003800000 */
[----:B--2---:R-:W-:-:S13]  /*cc50*/  ISETP.GE.OR P0, PT, R0, R20, P1 ;  /* 0x000000140000720c */ /* 0x004fda0000f06670 */
        /* <DEDUP_REMOVED lines=12> */
.L_x_613:
[----:B------:R-:W-:Y:S05]  /*cd20*/  BSYNC B0 ;  /* 0x0000000000007941 */ /* 0x000fea0003800000 */
.L_x_612:
[----:B------:R-:W2:Y:S02]  /*cd30*/  LDL.LU R0, [R1+0x50] ;  /* 0x0000500001007983 */ /* 0x000ea40000300800 */
[----:B--2---:R-:W-:-:S13]  /*cd40*/  ISETP.GE.OR P1, PT, R0, R20, P1 ;  /* 0x000000140000720c */ /* 0x004fda0000f26670 */
        /* <DEDUP_REMOVED lines=13> */
.L_x_572:
[----:B------:R-:W2:Y:S01]  /*ce20*/  LDL.LU R12, [R1+0x40] ;  /* 0x00004000010c7983 */ /* 0x000ea20000300800 */
[----:B-1----:R-:W1:Y:S01]  /*ce30*/  LDC.U8 R4, c[0x0][0x329] ;  /* 0x0000ca40ff047b82 */ /* 0x002e620000000000 */
[----:B------:R-:W-:Y:S01]  /*ce40*/  SHF.R.S32.HI R8, RZ, 0x1f, R112 ;  /* 0x0000001fff087819 */ /* 0x000fe20000011470 */
[----:B------:R-:W-:Y:S01]  /*ce50*/  BSSY B0, `(.L_x_614) ;  /* 0x0000040000007945 */ /* 0x000fe20003800000 */
[----:B------:R-:W-:Y:S02]  /*ce60*/  IADD3 R14, -R25, R14, RZ ;  /* 0x0000000e190e7210 */ /* 0x000fe40007ffe1ff */
[----:B------:R-:W-:Y:S02]  /*ce70*/  LEA.HI R8, R8, R112, RZ, 0x2 ;  /* 0x0000007008087211 */ /* 0x000fe400078f10ff */
[----:B------:R-:W-:Y:S01]  /*ce80*/  SHF.R.S32.HI R9, RZ, 0x1f, R15 ;  /* 0x0000001fff097819 */ /* 0x000fe2000001140f */
[----:B------:R-:W3:Y:S01]  /*ce90*/  LDC.U8 R0, c[0x0][0x328] ;  /* 0x0000ca00ff007b82 */ /* 0x000ee20000000000 */
[----:B------:R-:W-:-:S03]  /*cea0*/  LOP3.LUT R7, R8, 0xfffffffc, RZ, 0xc0, !PT ;  /* 0xfffffffc08077812 */ /* 0x000fc600078ec0ff */
[----:B------:R-:W-:Y:S02]  /*ceb0*/  IMAD R9, R9, c[0x0][0x1f0], RZ ;  /* 0x00007c0009097a24 */ /* 0x000fe400078e02ff */
[----:B------:R-:W-:Y:S02]  /*cec0*/  IMAD.IADD R19, R112, 0x1, -R7 ;  /* 0x0000000170137824 */ /* 0x000fe400078e0a07 */
[----:B------:R-:W-:Y:S01]  /*ced0*/  IMAD R9, R15, c[0x0][0x1f4], R9 ;  /* 0x00007d000f097a24 */ /* 0x000fe200078e0209 */
[----:B-1----:R-:W-:Y:S02]  /*cee0*/  ISETP.NE.AND P0, PT, R4, RZ, PT ;  /* 0x000000ff0400720c */ /* 0x002fe40003f05270 */
[----:B---3--:R-:W-:-:S04]  /*cef0*/  ISETP.NE.AND P3, PT, R0, RZ, PT ;  /* 0x000000ff0000720c */ /* 0x008fc80003f65270 */
[----:B------:R-:W-:-:S07]  /*cf00*/  ISETP.NE.OR P2, PT, R4, RZ, !P3 ;  /* 0x000000ff0400720c */ /* 0x000fce0005f45670 */
[----:B------:R-:W-:Y:S01]  /*cf10*/  @P0 IMAD.MOV.U32 R5, RZ, RZ, c[0x0][0x210] ;  /* 0x00008400ff050624 */ /* 0x000fe200078e00ff */
[----:B------:R-:W-:Y:S01]  /*cf20*/  @P0 MOV R17, c[0x0][0x210] ;  /* 0x0000840000110a02 */ /* 0x000fe20000000f00 */
[----:B------:R-:W-:Y:S02]  /*cf30*/  @!P0 IMAD.MOV.U32 R6, RZ, RZ, c[0x0][0x214] ;  /* 0x00008500ff068624 */ /* 0x000fe400078e00ff */
[----:B------:R-:W-:Y:S02]  /*cf40*/  @P0 IMAD R5, R5, c[0x0][0x214], RZ ;  /* 0x0000850005050a24 */ /* 0x000fe400078e02ff */
[----:B------:R-:W-:Y:S01]  /*cf50*/  @!P0 IMAD.MOV.U32 R17, RZ, RZ, 0x1 ;  /* 0x00000001ff118424 */ /* 0x000fe200078e00ff */
[----:B------:R-:W-:Y:S02]  /*cf60*/  @!P0 SEL R5, R6, c[0x0][0x234], !P3 ;  /* 0x00008d0006058a07 */ /* 0x000fe40005800000 */
[----:B------:R-:W-:Y:S01]  /*cf70*/  CS2R R6, SRZ ;  /* 0x0000000000067805 */ /* 0x000fe2000001ff00 */
[----:B--2---:R-:W-:-:S02]  /*cf80*/  ISETP.NE.AND P4, PT, R12, -0x1, PT ;  /* 0xffffffff0c00780c */ /* 0x004fc40003f85270 */
[----:B------:R-:W-:-:S11]  /*cf90*/  ISETP.NE.OR P1, PT, R12, -0x1, P2 ;  /* 0xffffffff0c00780c */ /* 0x000fd60001725670 */
[----:B------:R-:W-:Y:S01]  /*cfa0*/  @!P4 SHF.R.S32.HI R0, RZ, 0x1f, R13 ;  /* 0x0000001fff00c819 */ /* 0x000fe2000001140d */
[----:B------:R-:W-:-:S04]  /*cfb0*/  @P4 IMAD.WIDE.U32 R2, R12, c[0x0][0x1e8], RZ ;  /* 0x00007a000c024a25 */ /* 0x000fc800078e00ff */
[----:B------:R-:W-:Y:S02]  /*cfc0*/  @!P4 IMAD R0, R0, c[0x0][0x1e0], RZ ;  /* 0x000078000000ca24 */ /* 0x000fe400078e02ff */
[----:B------:R-:W-:Y:S02]  /*cfd0*/  @P4 IMAD R4, R12, c[0x0][0x1ec], R3 ;  /* 0x00007b000c044a24 */ /* 0x000fe400078e0203 */
[----:B------:R-:W-:Y:S02]  /*cfe0*/  @P4 IMAD.MOV.U32 R10, RZ, RZ, R2 ;  /* 0x000000ffff0a4224 */ /* 0x000fe400078e0002 */
        /* <DEDUP_REMOVED lines=8> */
[C---:B------:R-:W-:Y:S01]  /*d070*/  IADD3 R10, P3, R0.reuse, R10, RZ ;  /* 0x0000000a000a7210 */ /* 0x040fe20007f7e0ff */
[----:B------:R-:W-:Y:S01]  /*d080*/  @!P2 IMAD.MOV.U32 R6, RZ, RZ, R12 ;  /* 0x000000ffff06a224 */ /* 0x000fe200078e000c */
[----:B------:R1:W-:Y:S01]  /*d090*/  @!P1 STL [R1+0x40], R12 ;  /* 0x0000400c01009387 */ /* 0x0003e20000100800 */
[----:B------:R-:W-:Y:S01]  /*d0a0*/  IMAD R2, R13, R2, RZ ;  /* 0x000000020d027224 */ /* 0x000fe200078e02ff */
[----:B------:R-:W-:-:S02]  /*d0b0*/  LEA.HI.X.SX32 R11, R0, R4, 0x1, P3 ;  /* 0x00000004000b7211 */ /* 0x000fc400018f0eff */
[----:B------:R-:W-:Y:S02]  /*d0c0*/  ISETP.GE.AND P1, PT, R0, c[0x0][0x220], PT ;  /* 0x0000880000007a0c */ /* 0x000fe40003f26270 */
[----:B------:R-:W-:Y:S01]  /*d0d0*/  SHF.R.S32.HI R4, RZ, 0x2, R8 ;  /* 0x00000002ff047819 */ /* 0x000fe20000011408 */
[----:B------:R-:W-:Y:S01]  /*d0e0*/  IMAD.WIDE.U32 R10, R15, c[0x0][0x1f0], R10 ;  /* 0x00007c000f0a7a25 */ /* 0x000fe200078e000a */
[----:B------:R-:W-:Y:S02]  /*d0f0*/  SEL R0, R2, RZ, P2 ;  /* 0x000000ff02007207 */ /* 0x000fe40001000000 */
[----:B------:R-:W-:Y:S01]  /*d100*/  ISETP.GE.OR P3, PT, R4, R14, P1 ;  /* 0x0000000e0400720c */ /* 0x000fe20000f66670 */
[----:B------:R-:W-:Y:S01]  /*d110*/  IMAD R2, R25, R17, RZ ;  /* 0x0000001119027224 */ /* 0x000fe200078e02ff */
[----:B------:R-:W-:Y:S01]  /*d120*/  @!P2 SHF.R.S32.HI R7, RZ, 0x1f, R12 ;  /* 0x0000001fff07a819 */ /* 0x000fe2000001140c */
[----:B------:R-:W-:Y:S01]  /*d130*/  IMAD R0, R15, R5, R0 ;  /* 0x000000050f007224 */ /* 0x000fe200078e0200 */
[----:B------:R-:W-:-:S02]  /*d140*/  SHF.R.S32.HI R5, RZ, 0x1f, R4 ;  /* 0x0000001fff057819 */ /* 0x000fc40000011404 */
[----:B------:R-:W-:Y:S02]  /*d150*/  SHF.R.S32.HI R8, RZ, 0x1f, R2 ;  /* 0x0000001fff087819 */ /* 0x000fe40000011402 */
[----:B------:R-:W-:Y:S01]  /*d160*/  IADD3 R20, P2, P0, R2, R6, R0 ;  /* 0x0000000602147210 */ /* 0x000fe2000785e000 */
[----:B------:R-:W-:Y:S01]  /*d170*/  IMAD.WIDE R2, R27, 0x80, R4 ;  /* 0x000000801b027825 */ /* 0x000fe200078e0204 */
[----:B------:R-:W-:Y:S02]  /*d180*/  SHF.R.S32.HI R0, RZ, 0x1f, R0 ;  /* 0x0000001fff007819 */ /* 0x000fe40000011400 */
[----:B------:R-:W-:Y:S02]  /*d190*/  ISETP.GE.AND P6, PT, R4, R14, PT ;  /* 0x0000000e0400720c */ /* 0x000fe40003fc6270 */
[----:B------:R-:W-:Y:S01]  /*d1a0*/  IADD3.X R18, R8, R7, R0, P2, P0 ;  /* 0x0000000708127210 */ /* 0x000fe200017e0400 */
[----:B------:R-:W-:Y:S01]  /*d1b0*/  IMAD.IADD R7, R9, 0x1, R11 ;  /* 0x0000000109077824 */ /* 0x000fe200078e020b */
        /* <DEDUP_REMOVED lines=8> */
[----:B------:R1:W-:Y:S02]  /*d240*/  STG.E.128 [R12.64], RZ ;  /* 0x000000ff0c007986 */ /* 0x0003e4000c101d06 */
.L_x_615:
[----:B-1----:R-:W-:Y:S05]  /*d250*/  BSYNC B0 ;  /* 0x0000000000007941 */ /* 0x002fea0003800000 */
.L_x_614:
        /* <DEDUP_REMOVED lines=8> */
[----:B------:R-:W-:Y:S02]  /*d2e0*/  IMAD R12, R8, c[0x0][0x1e8], RZ ;  /* 0x00007a00080c7a24 */ /* 0x000fe400078e02ff */
[----:B------:R-:W-:-:S04]  /*d2f0*/  IMAD.MOV.U32 R8, RZ, RZ, R10 ;  /* 0x000000ffff087224 */ /* 0x000fc800078e000a */
[----:B------:R-:W-:-:S04]  /*d300*/  IMAD.WIDE.U32 R8, R0, c[0x0][0x1e8], R8 ;  /* 0x00007a0000087a25 */ /* 0x000fc800078e0008 */
[----:B------:R-:W-:Y:S01]  /*d310*/  IMAD R0, R0, c[0x0][0x1ec], R12 ;  /* 0x00007b0000007a24 */ /* 0x000fe200078e020c */
[----:B------:R-:W-:-:S04]  /*d320*/  LEA R12, P0, R8, c[0x0][0x1d0], 0x1 ;  /* 0x00007400080c7a11 */ /* 0x000fc800078008ff */
[----:B------:R-:W-:-:S04]  /*d330*/  IADD3 R0, R0, R9, RZ ;  /* 0x0000000900007210 */ /* 0x000fc80007ffe0ff */
[----:B------:R-:W-:-:S05]  /*d340*/  LEA.HI.X R13, R8, c[0x0][0x1d4], R0, 0x1, P0 ;  /* 0x00007500080d7a11 */ /* 0x000fca00000f0c00 */
[----:B------:R1:W-:Y:S02]  /*d350*/  STG.E.128 [R12.64], RZ ;  /* 0x000000ff0c007986 */ /* 0x0003e4000c101d06 */
.L_x_617:
[----:B------:R-:W-:Y:S05]  /*d360*/  BSYNC B0 ;  /* 0x0000000000007941 */ /* 0x000fea0003800000 */
.L_x_616:
        /* <DEDUP_REMOVED lines=16> */
.L_x_619:
[----:B------:R-:W-:Y:S05]  /*d470*/  BSYNC B0 ;  /* 0x0000000000007941 */ /* 0x000fea0003800000 */
.L_x_618:
        /* <DEDUP_REMOVED lines=15> */
.L_x_621:
[----:B------:R-:W-:Y:S05]  /*d570*/  BSYNC B0 ;  /* 0x0000000000007941 */ /* 0x000fea0003800000 */
.L_x_620:
        /* <DEDUP_REMOVED lines=34> */
.L_x_622:
        /* <DEDUP_REMOVED lines=14> */
.L_x_1139:


//--------------------- .text._ZN5flash16flash_fwd_kernelI23Flash_fwd_kernel_traitsILi32ELi128ELi128ELi4ELb0ELb0EN7cutlass10bfloat16_tE19Flash_kernel_traitsILi32ELi128ELi128ELi4ES3_EELb1ELb0ELb0ELb1ELb0ELb0ELb0ELb1EEEvNS_16Flash_fwd_paramsE --------------------------
	.section	.text._ZN5flash16flash_fwd_kernelI23Flash_fwd_kernel_traitsILi32ELi128ELi128ELi4ELb0ELb0EN7cutlass10bfloat16_tE19Flash_kernel_traitsILi32ELi128ELi128ELi4ES3_EELb1ELb0ELb0ELb1ELb0ELb0ELb0ELb1EEEvNS_16Flash_fwd_paramsE,"ax",@progbits
	.sectioninfo	@"SHI_REGISTERS=255"
	.align	128
        .global         _ZN5flash16flash_fwd_kernelI23Flash_fwd_kernel_traitsILi32ELi128ELi128ELi4ELb0ELb0EN7cutlass10bfloat16_tE19Flash_kernel_traitsILi32ELi128ELi128ELi4ES3_EELb1ELb0ELb0ELb1ELb0ELb0ELb0ELb1EEEvNS_16Flash_fwd_paramsE
        .type           _ZN5flash16flash_fwd_kernelI23Flash_fwd_kernel_traitsILi32ELi128ELi128ELi4ELb0ELb0EN7cutlass10bfloat16_tE19Flash_kernel_traitsILi32ELi128ELi128ELi4ES3_EELb1ELb0ELb0ELb1ELb0ELb0ELb0ELb1EEEvNS_16Flash_fwd_paramsE,@function
        .size           _ZN5flash16flash_fwd_kernelI23Flash_fwd_kernel_traitsILi32ELi128ELi128ELi4ELb0ELb0EN7cutlass10bfloat16_tE19Flash_kernel_traitsILi32ELi128ELi128ELi4ES3_EELb1ELb0ELb0ELb1ELb0ELb0ELb0ELb1EEEvNS_16Flash_fwd_paramsE,(.L_x_1140 - _ZN5flash16flash_fwd_kernelI23Flash_fwd_kernel_traitsILi32ELi128ELi128ELi4ELb0ELb0EN7cutlass10bfloat16_tE19Flash_kernel_traitsILi32ELi128ELi128ELi4ES3_EELb1ELb0ELb0ELb1ELb0ELb0ELb0ELb1EEEvNS_16Flash_fwd_paramsE)
        .other          _ZN5flash16flash_fwd_kernelI23Flash_fwd_kernel_traitsILi32ELi128ELi128ELi4ELb0ELb0EN7cutlass10bfloat16_tE19Flash_kernel_traitsILi32ELi128ELi128ELi4ES3_EELb1ELb0ELb0ELb1ELb0ELb0ELb0ELb1EEEvNS_16Flash_fwd_paramsE,@"STO_CUDA_ENTRY STV_DEFAULT"
_ZN5flash16flash_fwd_kernelI23Flash_fwd_kernel_traitsILi32ELi128ELi128ELi4ELb0ELb0EN7cutlass10bfloat16_tE19Flash_kernel_traitsILi32ELi128ELi128ELi4ES3_EELb1ELb0ELb0ELb1ELb0ELb0ELb0ELb1EEEvNS_16Flash_fwd_paramsE:
.text._ZN5flash16flash_fwd_kernelI23Flash_fwd_kernel_traitsILi32ELi128ELi128ELi4ELb0ELb0EN7cutlass10bfloat16_tE19Flash_kernel_traitsILi32ELi128ELi128ELi4ES3_EELb1ELb0ELb0ELb1ELb0ELb0ELb0ELb1EEEvNS_16Flash_fwd_paramsE:
        /* <DEDUP_REMOVED lines=12> */
[----:B------:R-:W-:-:S03]  /*00c0*/  ULDC.64 UR4, c[0x0][0x240] ;  /* 0x0000900000047ab9 */ /* 0x000fc60000000a00 */
[----:B------:R-:W3:Y:S04]  /*00d0*/  @P2 LDG.E.64 R4, [R4.64] ;  /* 0x0000001004042981 */ /* 0x000ee8000c1e1b00 */
[----:B------:R-:W4:Y:S01]  /*00e0*/  @P2 LDG.E.64 R8, [R2.64] ;  /* 0x0000001002082981 */ /* 0x000f22000c1e1b00 */
[----:B------:R-:W5:Y:S01]  /*00f0*/  S2UR UR13, SR_CTAID.Y ;  /* 0x00000000000d79c3 */ /* 0x000f620000002600 */
[----:B------:R-:W-:Y:S02]  /*0100*/  UISETP.NE.U32.AND UP2, UPT, URZ, UR4, UPT ;  /* 0x000000043f00728c */ /* 0x000fe4000bf45070 */
[----:B------:R-:W-:Y:S02]  /*0110*/  UMOV UR10, 0x4 ;  /* 0x00000004000a7882 */ /* 0x000fe40000000000 */
[----:B------:R-:W-:-:S02]  /*0120*/  UISETP.NE.AND.EX UP2, UPT, URZ, UR5, UPT, UP2 ;  /* 0x000000053f00728c */ /* 0x000fc4000bf45320 */
[----:B------:R-:W-:Y:S01]  /*0130*/  ULDC.64 UR20, c[0x0][0x240] ;  /* 0x0000900000147ab9 */ /* 0x000fe20000000a00 */
[----:B------:R-:W1:Y:S01]  /*0140*/  S2UR UR14, SR_CTAID.Z ;  /* 0x00000000000e79c3 */ /* 0x000e620000002700 */
[----:B------:R-:W-:Y:S02]  /*0150*/  ULDC.64 UR4, c[0x0][0x250] ;  /* 0x0000940000047ab9 */ /* 0x000fe40000000a00 */
[----:B------:R-:W-:Y:S01]  /*0160*/  PLOP3.LUT P0, PT, PT, PT, UP2, 0x80, 0x0 ;  /* 0x000000000000781c */ /* 0x000fe20003f0f028 */
[----:B------:R-:W-:Y:S02]  /*0170*/  UISETP.NE.U32.AND UP0, UPT, URZ, UR4, UPT ;  /* 0x000000043f00728c */ /* 0x000fe4000bf05070 */
[----:B------:R-:W-:Y:S02]  /*0180*/  ULDC.U8 UR8, c[0x0][0x312] ;  /* 0x0000c48000087ab9 */ /* 0x000fe40000000000 */
[----:B------:R-:W-:Y:S02]  /*0190*/  UISETP.NE.AND UP3, UPT, UR8, URZ, UPT ;  /* 0x0000003f0800728c */ /* 0x000fe4000bf65270 */
[----:B------:R-:W-:-:S03]  /*01a0*/  UISETP.NE.AND.EX UP0, UPT, URZ, UR5, UPT, UP0 ;  /* 0x000000053f00728c */ /* 0x000fc6000bf05300 */
[----:B------:R-:W-:Y:S02]  /*01b0*/  ULDC.64 UR4, c[0x0][0x250] ;  /* 0x0000940000047ab9 */ /* 0x000fe40000000a00 */
[----:B-----5:R-:W-:-:S06]  /*01c0*/  UIMAD.WIDE UR20, UR13, UR10, UR20 ;  /* 0x0000000a0d1472a5 */ /* 0x020fcc000f8e0214 */
[----:B------:R-:W-:Y:S01]  /*01d0*/  MOV R12, UR20 ;  /* 0x00000014000c7c02 */ /* 0x000fe20008000f00 */
[----:B------:R-:W-:Y:S01]  /*01e0*/  IMAD.U32 R13, RZ, RZ, UR21 ;  /* 0x00000015ff0d7e24 */ /* 0x000fe2000f8e00ff */
[----:B-1----:R-:W-:-:S06]  /*01f0*/  ULOP3.LUT UR6, UR14, UR9, UR13, 0xfe, !UPT ;  /* 0x000000090e067292 */ /* 0x002fcc000f8efe0d */
[----:B--2---:R-:W-:Y:S01]  /*0200*/  LOP3.LUT P3, RZ, R7, UR6, RZ, 0xfc, !PT ;  /* 0x0000000607ff7c12 */ /* 0x004fe2000f86fcff */
[----:B------:R-:W-:Y:S02]  /*0210*/  ULDC.64 UR6, c[0x0][0x248] ;  /* 0x0000920000067ab9 */ /* 0x000fe40000000a00 */
[----:B------:R-:W-:-:S04]  /*0220*/  UISETP.EQ.U32.AND UP1, UPT, URZ, UR6, UPT ;  /* 0x000000063f00728c */ /* 0x000fc8000bf22070 */
[----:B------:R-:W-:-:S03]  /*0230*/  UISETP.EQ.OR.EX UP1, UPT, URZ, UR7, !UP3, UP1 ;  /* 0x000000073f00728c */ /* 0x000fc6000df22710 */
[----:B------:R-:W-:-:S03]  /*0240*/  ULDC.64 UR6, c[0x0][0x248] ;  /* 0x0000920000067ab9 */ /* 0x000fc60000000a00 */
[----:B------:R-:W-:Y:S01]  /*0250*/  @!P3 IMAD.MOV.U32 R14, RZ, RZ, c[0x0][0x308] ;  /* 0x0000c200ff0eb624 */ /* 0x000fe200078e00ff */
[----:B------:R-:W-:Y:S01]  /*0260*/  @!P3 MOV R15, c[0x0][0x30c] ;  /* 0x0000c300000fba02 */ /* 0x000fe20000000f00 */
[----:B------:R-:W-:Y:S02]  /*0270*/  @UP0 UIMAD.WIDE UR4, UR13, UR10, UR4 ;  /* 0x0000000a0d0402a5 */ /* 0x000fe4000f8e0204 */
[----:B------:R-:W-:-:S04]  /*0280*/  UIMAD.WIDE UR6, UR13, UR10, UR6 ;  /* 0x0000000a0d0672a5 */ /* 0x000fc8000f8e0206 */
[----:B------:R-:W-:Y:S02]  /*0290*/  IMAD.U32 R10, RZ, RZ, UR4 ;  /* 0x00000004ff0a7e24 */ /* 0x000fe4000f8e00ff */
[----:B------:R-:W-:Y:S01]  /*02a0*/  IMAD.U32 R11, RZ, RZ, UR5 ;  /* 0x00000005ff0b7e24 */ /* 0x000fe2000f8e00ff */
[----:B---3--:R-:W1:Y:S01]  /*02b0*/  @P2 R2UR UR18, R4 ;  /* 0x00000000041223c2 */ /* 0x008e6200000e0000 */
[----:B----4-:R-:W-:-:S07]  /*02c0*/  @P2 IADD3 R2, P1, R8, c[0x0][0x300], RZ ;  /* 0x0000c00008022a10 */ /* 0x010fce0007f3e0ff */
[----:B------:R-:W2:Y:S01]  /*02d0*/  @P2 R2UR UR19, R5 ;  /* 0x00000000051323c2 */ /* 0x000ea200000e0000 */
[----:B------:R-:W-:-:S05]  /*02e0*/  @P2 IMAD.X R3, RZ, RZ, R9, P1 ;  /* 0x000000ffff032224 */ /* 0x000fca00008e0609 */
[----:B------:R-:W-:Y:S01]  /*02f0*/  @!P3 STG.E.64 [R14.64+0x8], R2 ;  /* 0x000008020e00b986 */ /* 0x000fe2000c101b10 */
[----:B-1----:R-:W-:Y:S02]  /*0300*/  IMAD.U32 R4, RZ, RZ, UR18 ;  /* 0x00000012ff047e24 */ /* 0x002fe4000f8e00ff */
[----:B--2---:R-:W-:-:S05]  /*0310*/  IMAD.U32 R5, RZ, RZ, UR19 ;  /* 0x00000013ff057e24 */ /* 0x004fca000f8e00ff */
[----:B------:R1:W-:Y:S04]  /*0320*/  @!P3 STG.E.64 [R14.64], R4 ;  /* 0x000000040e00b986 */ /* 0x0003e8000c101b10 */
[----:B------:R-:W2:Y:S04]  /*0330*/  @P0 LDG.E R8, [R12.64] ;  /* 0x000000100c080981 */ /* 0x000ea8000c1e1900 */
[----:B------:R-:W3:Y:S01]  /*0340*/  @P0 LDG.E R0, [R12.64+0x4] ;  /* 0x000004100c000981 */ /* 0x000ee2000c1e1900 */
[----:B------:R-:W-:Y:S02]  /*0350*/  PLOP3.LUT P1, PT, PT, PT, UP0, 0x80, 0x0 ;  /* 0x000000000000781c */ /* 0x000fe40003f2f008 */
[----:B------:R-:W-:-:S11]  /*0360*/  PLOP3.LUT P2, PT, PT, PT, UP1, 0x80, 0x0 ;  /* 0x000000000000781c */ /* 0x000fd60003f4f018 */
[----:B------:R4:W5:Y:S01]  /*0370*/  @P1 LDG.E R6, [R10.64] ;  /* 0x000000100a061981 */ /* 0x000962000c1e1900 */
[----:B-1----:R-:W-:Y:S01]  /*0380*/  MOV R4, UR6 ;  /* 0x0000000600047c02 */ /* 0x002fe20008000f00 */
[----:B------:R-:W-:-:S05]  /*0390*/  IMAD.U32 R5, RZ, RZ, UR7 ;  /* 0x00000007ff057e24 */ /* 0x000fca000f8e00ff */
[----:B------:R-:W5:Y:S01]  /*03a0*/  @!P2 LDG.E R9, [R4.64] ;  /* 0x000000100409a981 */ /* 0x000f62000c1e1900 */
[----:B------:R-:W-:Y:S01]  /*03b0*/  UMOV UR8, 0xffffffff ;  /* 0xffffffff00087882 */ /* 0x000fe20000000000 */
[----:B------:R-:W1:Y:S01]  /*03c0*/  LDC.U8 R217, c[0x0][0x2d8] ;  /* 0x0000b600ffd97b82 */ /* 0x000e620000000000 */
[----:B------:R-:W-:Y:S02]  /*03d0*/  UMOV UR22, URZ ;  /* 0x0000003f00167c82 */ /* 0x000fe40008000000 */
[----:B------:R-:W-:Y:S01]  /*03e0*/  UMOV UR23, 0xffffffff ;  /* 0xffffffff00177882 */ /* 0x000fe20000000000 */
[----:B----4-:R-:W-:-:S04]  /*03f0*/  SHF.R.S32.HI R10, RZ, 0x1f, R7 ;  /* 0x0000001fff0a7819 */ /* 0x010fc80000011407 */
[----:B--2---:R-:W2:Y:S08]  /*0400*/  @P0 R2UR UR8, R8 ;  /* 0x00000000080803c2 */ /* 0x004eb000000e0000 */
[----:B---3--:R-:W2:Y:S01]  /*0410*/  @P0 R2UR UR12, R0 ;  /* 0x00000000000c03c2 */ /* 0x008ea200000e0000 */
[----:B------:R-:W-:-:S04]  /*0420*/  ISETP.NE.U32.AND P0, PT, RZ, c[0x0][0x248], PT ;  /* 0x00009200ff007a0c */ /* 0x000fc80003f05070 */
[----:B------:R-:W-:-:S03]  /*0430*/  ISETP.NE.AND.EX P0, PT, RZ, c[0x0][0x24c], PT, P0 ;  /* 0x00009300ff007a0c */ /* 0x000fc60003f05300 */
[----:B-----5:R3:W4:Y:S01]  /*0440*/  @P1 R2UR UR22, R6 ;  /* 0x00000000061613c2 */ /* 0x02072200000e0000 */
[----:B--2---:R-:W-:-:S07]  /*0450*/  @UP2 UIADD3 UR12, UR12, -UR8, URZ ;  /* 0x800000080c0c2290 */ /* 0x004fce000fffe03f */
[----:B------:R3:W2:Y:S01]  /*0460*/  @!P2 R2UR UR23, R9 ;  /* 0x000000000917a3c2 */ /* 0x0006a200000e0000 */
[----:B------:R-:W-:Y:S01]  /*0470*/  LEA.HI R8, R10, R7, RZ, 0x5 ;  /* 0x000000070a087211 */ /* 0x000fe200078f28ff */
[----:B------:R-:W-:Y:S01]  /*0480*/  @!UP2 ULDC UR12, c[0x0][0x214] ;  /* 0x00008500000caab9 */ /* 0x000fe20000000800 */
        /* <DEDUP_REMOVED lines=8> */
.L_x_623:
[----:B-1----:R-:W-:Y:S02]  /*0510*/  ULDC UR6, c[0x0][0x218] ;  /* 0x0000860000067ab9 */ /* 0x002fe40000000800 */
.L_x_624:
        /* <DEDUP_REMOVED lines=21> */
[----:B------:R-:W-:-:S06]  /*0670*/  UISETP.GE.AND UP0, UPT, UR11, 0x1, UPT ;  /* 0x000000010b00788c */ /* 0x000fcc000bf06270 */
[----:B------:R-:W-:-:S13]  /*0680*/  PLOP3.LUT P0, PT, PT, PT, UP0, 0x80, 0x0 ;  /* 0x000000000000781c */ /* 0x000fda0003f0f008 */
[----:B------:R-:W-:Y:S05]  /*0690*/  @!P0 BRA `(.L_x_625) ;  /* 0x0001d9b000008947 */ /* 0x000fea0003800000 */
[----:B------:R-:W-:Y:S01]  /*06a0*/  UISETP.NE.AND UP1, UPT, UR8, -0x1, UPT ;  /* 0xffffffff0800788c */ /* 0x000fe2000bf25270 */
[----:B------:R-:W-:Y:S01]  /*06b0*/  LOP3.LUT R178, R8, 0xffffffe0, RZ, 0xc0, !PT ;  /* 0xffffffe008b27812 */ /* 0x000fe200078ec0ff */
[----:B------:R-:W-:Y:S02]  /*06c0*/  UISETP.NE.AND UP0, UPT, UR23, -0x1, UPT ;  /* 0xffffffff1700788c */ /* 0x000fe4000bf05270 */
[----:B------:R-:W-:Y:S02]  /*06d0*/  ULDC.64 UR4, c[0x0][0x190] ;  /* 0x0000640000047ab9 */ /* 0x000fe40000000a00 */
[----:B------:R-:W-:Y:S01]  /*06e0*/  ULDC.64 UR6, c[0x0][0x178] ;  /* 0x00005e0000067ab9 */ /* 0x000fe20000000a00 */
[----:B------:R-:W-:Y:S01]  /*06f0*/  IMAD.IADD R218, R7, 0x1, -R178 ;  /* 0x0000000107da7824 */ /* 0x000fe200078e0ab2 */
[----:B------:R-:W-:-:S03]  /*0700*/  PLOP3.LUT P0, PT, PT, PT, UP0, 0x80, 0x0 ;  /* 0x000000000000781c */ /* 0x000fc60003f0f008 */
[----:B------:R-:W-:Y:S01]  /*0710*/  @UP1 UIMAD.WIDE.U32 UR24, UR8, UR4, URZ ;  /* 0x00000004081812a5 */ /* 0x000fe2000f8e003f */
[----:B------:R-:W-:Y:S01]  /*0720*/  SHF.R.S32.HI R0, RZ, 0x1f, R218 ;  /* 0x0000001fff007819 */ /* 0x000fe200000114da */
        /* <DEDUP_REMOVED lines=8> */
[----:B------:R-:W-:Y:S02]  /*07b0*/  ULDC UR6, c[0x0][0x1c0] ;  /* 0x0000700000067ab9 */ /* 0x000fe40000000800 */
[----:B------:R-:W-:Y:S02]  /*07c0*/  UIMAD UR6, UR13, UR6, UR14 ;  /* 0x000000060d0672a4 */ /* 0x000fe4000f8e020e */
[----:B------:R-:W-:-:S02]  /*07d0*/  @UP0 UIMAD UR7, UR15, UR5, UR27 ;  /* 0x000000050f0702a4 */ /* 0x000fc4000f8e021b */
[----:B------:R-:W-:Y:S02]  /*07e0*/  USHF.R.S32.HI UR21, URZ, 0x1f, UR14 ;  /* 0x0000001f3f157899 */ /* 0x000fe4000801140e */
[----:B------:R-:W-:Y:S02]  /*07f0*/  ULDC UR5, c[0x0][0x224] ;  /* 0x0000890000057ab9 */ /* 0x000fe40000000800 */
[----:B------:R-:W-:Y:S02]  /*0800*/  UIMAD UR5, UR6, UR5, UR10 ;  /* 0x00000005060572a4 */ /* 0x000fe4000f8e020a */
        /* <DEDUP_REMOVED lines=24> */
.L_x_626:
        /* <DEDUP_REMOVED lines=17> */
[----:B------:R-:W-:-:S06]  /*0aa0*/  IMAD.HI.U32 R3, R13, R3, R12 ;  /* 0x000000030d037227 */ /* 0x000fcc00078e000c */
        /* <DEDUP_REMOVED lines=24> */
.L_x_627:
        /* <DEDUP_REMOVED lines=10> */
[--C-:B------:R-:W-:Y:S01]  /*0cd0*/  SHF.R.S32.HI R181, RZ, 0x5, R8.reuse ;  /* 0x00000005ffb57819 */ /* 0x100fe20000011408 */
[----:B------:R-:W-:Y:S01]  /*0ce0*/  IMAD.SHL.U32 R3, R4, 0x40, RZ ;  /* 0x0000004004037824 */ /* 0x000fe200078e00ff */
[----:B------:R-:W-:Y:S01]  /*0cf0*/  LEA.HI R5, R5, R22, RZ, 0x1 ;  /* 0x0000001605057211 */ /* 0x000fe200078f08ff */
[----:B------:R-:W-:Y:S01]  /*0d00*/  IMAD.SHL.U32 R30, R2, 0x8, RZ ;  /* 0x00000008021e7824 */ /* 0x000fe200078e00ff */
[----:B------:R-:W-:Y:S01]  /*0d10*/  SHF.R.S32.HI R8, RZ, 0x1f, R8 ;  /* 0x0000001fff087819 */ /* 0x000fe20000011408 */
[----:B------:R-:W-:Y:S01]  /*0d20*/  UIMAD UR4, UR14, UR5, UR4 ;  /* 0x000000050e0472a4 */ /* 0x000fe2000f8e0204 */
[----:B------:R-:W-:Y:S01]  /*0d30*/  LOP3.LUT R3, R3, 0xc0, RZ, 0xc0, !PT ;  /* 0x000000c003037812 */ /* 0x000fe200078ec0ff */
[----:B------:R-:W-:Y:S01]  /*0d40*/  IMAD.U32 R21, RZ, RZ, UR9 ;  /* 0x00000009ff157e24 */ /* 0x000fe2000f8e00ff */
[----:B------:R-:W-:Y:S01]  /*0d50*/  LOP3.LUT R5, R5, 0x7fffffe, RZ, 0xc0, !PT ;  /* 0x07fffffe05057812 */ /* 0x000fe200078ec0ff */
[----:B------:R-:W-:Y:S01]  /*0d60*/  BSSY B0, `(.L_x_628) ;  /* 0x000002c000007945 */ /* 0x000fe20003800000 */
[----:B------:R-:W-:-:S02]  /*0d70*/  LOP3.LUT R2, R3, 0x18, R30, 0xf8, !PT ;  /* 0x0000001803027812 */ /* 0x000fc400078ef81e */
[----:B------:R-:W-:Y:S02]  /*0d80*/  SHF.R.U32.HI R3, RZ, 0x3, R3 ;  /* 0x00000003ff037819 */ /* 0x000fe40000011603 */
[----:B------:R-:W-:Y:S02]  /*0d90*/  SHF.R.S32.HI R9, RZ, 0x1f, R218 ;  /* 0x0000001fff097819 */ /* 0x000fe400000114da */
[----:B------:R-:W-:Y:S01]  /*0da0*/  LOP3.LUT R3, R2, R3, RZ, 0x3c, !PT ;  /* 0x0000000302037212 */ /* 0x000fe200078e3cff */
[----:B------:R-:W-:Y:S01]  /*0db0*/  IMAD.IADD R2, R22, 0x1, -R5 ;  /* 0x0000000116027824 */ /* 0x000fe200078e0a05 */
[----:B------:R-:W-:Y:S02]  /*0dc0*/  LEA.HI R8, R8, R181, RZ, 0x2 ;  /* 0x000000b508087211 */ /* 0x000fe400078f10ff */
[----:B------:R-:W-:Y:S01]  /*0dd0*/  LEA.HI R218, R9, R218, RZ, 0x2 ;  /* 0x000000da09da7211 */ /* 0x000fe200078f10ff */
[----:B------:R-:W-:Y:S01]  /*0de0*/  IMAD R2, R181, 0x8, R2 ;  /* 0x00000008b5027824 */ /* 0x000fe200078e0202 */
[----:B------:R-:W-:-:S02]  /*0df0*/  LOP3.LUT R8, R8, 0xffffffc, RZ, 0xc0, !PT ;  /* 0x0ffffffc08087812 */ /* 0x000fc400078ec0ff */
[----:B------:R-:W-:Y:S01]  /*0e00*/  SHF.R.S32.HI R80, RZ, 0x2, R218 ;  /* 0x00000002ff507819 */ /* 0x000fe200000114da */
[----:B------:R-:W-:Y:S01]  /*0e10*/  IMAD.U32 R2, R2, 0x20, R3 ;  /* 0x0000002002027824 */ /* 0x000fe200078e0003 */
[----:B------:R-:W-:Y:S01]  /*0e20*/  SHF.R.S32.HI R31, RZ, 0x1f, R30 ;  /* 0x0000001fff1f7819 */ /* 0x000fe2000001141e */
[----:B------:R-:W-:Y:S01]  /*0e30*/  IMAD.IADD R3, R181, 0x1, -R8 ;  /* 0x00000001b5037824 */ /* 0x000fe200078e0a08 */
[----:B------:R-:W-:Y:S01]  /*0e40*/  IADD3 R14, P0, R30, UR6, RZ ;  /* 0x000000061e0e7c10 */ /* 0x000fe2000ff1e0ff */
[----:B------:R-:W-:Y:S01]  /*0e50*/  IMAD.SHL.U32 R28, R2, 0x2, RZ ;  /* 0x00000002021c7824 */ /* 0x000fe200078e00ff */
[----:B------:R-:W-:Y:S01]  /*0e60*/  SHF.R.S32.HI R23, RZ, 0x1f, R22 ;  /* 0x0000001fff177819 */ /* 0x000fe20000011416 */
[----:B------:R-:W-:Y:S01]  /*0e70*/  IMAD R3, R3, 0x10, R80 ;  /* 0x0000001003037824 */ /* 0x000fe200078e0250 */
[----:B------:R2:W-:Y:S01]  /*0e80*/  STL.64 [R1+0x1b8], R30 ;  /* 0x0001b81e01007387 */ /* 0x0005e20000100a00 */
[----:B------:R-:W-:Y:S02]  /*0e90*/  IADD3.X R15, R31, UR20, RZ, P0, !PT ;  /* 0x000000141f0f7c10 */ /* 0x000fe400087fe4ff */
[----:B------:R-:W-:Y:S01]  /*0ea0*/  ISETP.GE.AND P0, PT, R22, UR22, PT ;  /* 0x0000001616007c0c */ /* 0x000fe2000bf06270 */
[----:B------:R2:W-:Y:S01]  /*0eb0*/  STL [R1+0x190], R3 ;  /* 0x0001900301007387 */ /* 0x0005e20000100800 */
[----:B------:R-:W-:Y:S01]  /*0ec0*/  IMAD.WIDE R20, R21, 0x80, R22 ;  /* 0x0000008015147825 */ /* 0x000fe200078e0216 */
[----:B------:R-:W-:-:S02]  /*0ed0*/  SHF.R.S32.HI R19, RZ, 0x1f, R18 ;  /* 0x0000001fff137819 */ /* 0x000fc40000011412 */
[----:B------:R2:W-:Y:S01]  /*0ee0*/  STL [R1+0x18c], R28 ;  /* 0x00018c1c01007387 */ /* 0x0005e20000100800 */
[----:B-1----:R-:W-:-:S05]  /*0ef0*/  IMAD.WIDE.U32 R12, R12, c[0x0][0x1a8], R14 ;  /* 0x00006a000c0c7a25 */ /* 0x002fca00078e000e */
[----:B------:R-:W-:Y:S02]  /*0f00*/  IADD3 R9, R13, UR4, RZ ;  /* 0x000000040d097c10 */ /* 0x000fe4000fffe0ff */
[----:B------:R-:W-:Y:S05]  /*0f10*/  @P0 BRA `(.L_x_629) ;  /* 0x0000010000000947 */ /* 0x000fea0003800000 */
[----:B------:R-:W-:-:S13]  /*0f20*/  ISETP.GE.AND P0, PT, R30, c[0x0][0x220], PT ;  /* 0x000088001e007a0c */ /* 0x000fda0003f06270 */
[----:B------:R1:W-:Y:S04]  /*0f30*/  @P0 STS [R28], RZ ;  /* 0x000000ff1c000388 */ /* 0x0003e80000000800 */
[----:B------:R1:W-:Y:S04]  /*0f40*/  @P0 STS [R28+0x4], RZ ;  /* 0x000004ff1c000388 */ /* 0x0003e80000000800 */
[----:B------:R1:W-:Y:S01]  /*0f50*/  @P0 STS.64 [R28+0x8], RZ ;  /* 0x000008ff1c000388 */ /* 0x0003e20000000a00 */
[----:B------:R-:W-:Y:S05]  /*0f60*/  @P0 BRA `(.L_x_629) ;  /* 0x000000b000000947 */ /* 0x000fea0003800000 */
[----:B------:R-:W-:Y:S01]  /*0f70*/  MOV R8, R12 ;  /* 0x0000000c00087202 */ /* 0x000fe20000000f00 */
[----:B--2---:R-:W-:-:S04]  /*0f80*/  IMAD R3, R21, c[0x0][0x190], RZ ;  /* 0x0000640015037a24 */ /* 0x004fc800078e02ff */
        /* <DEDUP_REMOVED lines=9> */
.L_x_629:
[----:B------:R-:W-:Y:S05]  /*1020*/  BSYNC B0 ;  /* 0x0000000000007941 */ /* 0x000fea0003800000 */
.L_x_628:
[----:B------:R-:W-:Y:S01]  /*1030*/  IADD3 R16, R22, 0x20, RZ ;  /* 0x0000002016107810 */ /* 0x000fe20007ffe0ff */
[----:B------:R-:W-:Y:S03]  /*1040*/  BSSY B0, `(.L_x_630) ;  /* 0x0000014000007945 */ /* 0x000fe60003800000 */
[----:B------:R-:W-:-:S13]  /*1050*/  ISETP.GE.AND P0, PT, R16, UR22, PT ;  /* 0x0000001610007c0c */ /* 0x000fda000bf06270 */
[----:B------:R-:W-:Y:S05]  /*1060*/  @P0 BRA `(.L_x_631) ;  /* 0x0000011000000947 */ /* 0x000fea0003800000 */
[----:B------:R-:W-:-:S13]  /*1070*/  ISETP.GE.AND P0, PT, R30, c[0x0][0x220], PT ;  /* 0x000088001e007a0c */ /* 0x000fda0003f06270 */
[----:B------:R3:W-:Y:S01]  /*1080*/  @P0 STS.128 [R28+0x800], RZ ;  /* 0x000800ff1c000388 */ /* 0x0007e20000000c00 */
[----:B------:R-:W-:Y:S05]  /*1090*/  @P0 BRA `(.L_x_631) ;  /* 0x000000e000000947 */ /* 0x000fea0003800000 */
[----:B--2---:R-:W-:Y:S01]  /*10a0*/  IADD3 R3, P0, R20, 0x20, RZ ;  /* 0x0000002014037810 */ /* 0x004fe20007f1e0ff */
[----:B------:R-:W-:Y:S01]  /*10b0*/  IMAD.MOV.U32 R14, RZ, RZ, R12 ;  /* 0x000000ffff0e7224 */ /* 0x000fe200078e000c */
        /* <DEDUP_REMOVED lines=12> */
.L_x_631:
[----:B------:R-:W-:Y:S05]  /*1180*/  BSYNC B0 ;  /* 0x0000000000007941 */ /* 0x000fea0003800000 */
.L_x_630:
        /* <DEDUP_REMOVED lines=21> */
.L_x_633:
[----:B------:R-:W-:Y:S05]  /*12e0*/  BSYNC B0 ;  /* 0x0000000000007941 */ /* 0x000fea0003800000 */
.L_x_632:
[----:B------:R-:W-:Y:S01]  /*12f0*/  IADD3 R14, R22, 0x60, RZ ;  /* 0x00000060160e7810 */ /* 0x000fe20007ffe0ff */
[----:B------:R-:W-:Y:S01]  /*1300*/  UIADD3 UR4, UR11, 0x7f, URZ ;  /* 0x0000007f0b047890 */ /* 0x000fe2000fffe03f */
[----:B------:R-:W-:Y:S01]  /*1310*/  IMAD.MOV.U32 R2, RZ, RZ, c[0x0][0x198] ;  /* 0x00006600ff027624 */ /* 0x000fe200078e00ff */
[----:B------:R-:W-:Y:S01]  /*1320*/  BSSY B0, `(.L_x_634) ;  /* 0x0000018000007945 */ /* 0x000fe20003800000 */
[----:B------:R-:W-:Y:S01]  /*1330*/  ISETP.GE.AND P0, PT, R14, UR22, PT ;  /* 0x000000160e007c0c */ /* 0x000fe2000bf06270 */
[----:B------:R-:W-:Y:S01]  /*1340*/  USHF.R.S32.HI UR20, URZ, 0x1f, UR4 ;  /* 0x0000001f3f147899 */ /* 0x000fe20008011404 */
[----:B--2---:R-:W-:Y:S02]  /*1350*/  IMAD.MOV.U32 R3, RZ, RZ, 0x7 ;  /* 0x00000007ff037424 */ /* 0x004fe400078e00ff */
[C---:B------:R-:W-:Y:S01]  /*1360*/  IMAD.SHL.U32 R177, R2.reuse, 0x80, RZ ;  /* 0x0000008002b17824 */ /* 0x040fe200078e00ff */
[----:B------:R-:W-:Y:S02]  /*1370*/  ULEA.HI UR20, UR20, UR4, URZ, 0x7 ;  /* 0x0000000414147291 */ /* 0x000fe4000f8f383f */
[----:B------:R-:W-:-:S06]  /*1380*/  SHF.L.U64.HI R3, R2, R3, c[0x0][0x19c] ;  /* 0x0000670002037619 */ /* 0x000fcc0000010203 */
        /* <DEDUP_REMOVED lines=17> */
.L_x_635:
[----:B------:R-:W-:Y:S05]  /*14a0*/  BSYNC B0 ;  /* 0x0000000000007941 */ /* 0x000fea0003800000 */
.L_x_634:
[----:B-1----:R-:W-:Y:S01]  /*14b0*/  IMAD R9, R23, c[0x0][0x198], RZ ;  /* 0x0000660017097a24 */ /* 0x002fe200078e02ff */
[----:B------:R-:W-:Y:S01]  /*14c0*/  LEA.HI R13, R10, R7, RZ, 0x4 ;  /* 0x000000070a0d7211 */ /* 0x000fe200078f20ff */
[--C-:B------:R-:W-:Y:S01]  /*14d0*/  IMAD.WIDE.U32 R24, R22, c[0x0][0x198], R30.reuse ;  /* 0x0000660016187a25 */ /* 0x100fe200078e001e */
[----:B------:R-:W-:Y:S02]  /*14e0*/  BSSY B0, `(.L_x_636) ;  /* 0x0000035000007945 */ /* 0x000fe40003800000 */
[----:B------:R-:W-:Y:S01]  /*14f0*/  LOP3.LUT R10, R13, 0xfffffff0, RZ, 0xc0, !PT ;  /* 0xfffffff00d0a7812 */ /* 0x000fe200078ec0ff */
[----:B------:R-:W-:Y:S01]  /*1500*/  IMAD R5, R23, c[0x0][0x1a0], RZ ;  /* 0x0000680017057a24 */ /* 0x000fe200078e02ff */
[----:B------:R-:W-:Y:S01]  /*1510*/  IADD3 R24, P1, R24, UR24, RZ ;  /* 0x0000001818187c10 */ /* 0x000fe2000ff3e0ff */
[----:B------:R-:W-:Y:S01]  /*1520*/  IMAD.WIDE.U32 R20, R22, c[0x0][0x1a0], R30 ;  /* 0x0000680016147a25 */ /* 0x000fe200078e001e */
[----:B------:R-:W-:-:S03]  /*1530*/  ULEA.HI.SX32 UR24, UR20, 0xffffffff, 0x19 ;  /* 0xffffffff14187891 */ /* 0x000fc6000f8fca3f */
[----:B------:R-:W-:Y:S01]  /*1540*/  IMAD R8, R22, c[0x0][0x19c], R9 ;  /* 0x0000670016087a24 */ /* 0x000fe200078e0209 */
[----:B------:R-:W-:Y:S01]  /*1550*/  IADD3 R20, P0, R20, UR26, RZ ;  /* 0x0000001a14147c10 */ /* 0x000fe2000ff1e0ff */
[----:B------:R-:W-:Y:S01]  /*1560*/  IMAD R5, R22, c[0x0][0x1a4], R5 ;  /* 0x0000690016057a24 */ /* 0x000fe200078e0205 */
[----:B------:R-:W-:Y:S01]  /*1570*/  IADD3 R9, -R10, R7, RZ ;  /* 0x000000070a097210 */ /* 0x000fe20007ffe1ff */
[----:B------:R-:W-:Y:S01]  /*1580*/  IMAD R11, R19, c[0x0][0x1b0], RZ ;  /* 0x00006c00130b7a24 */ /* 0x000fe200078e02ff */
[----:B------:R-:W-:Y:S01]  /*1590*/  IADD3.X R25, R25, UR7, R8, P1, !PT ;  /* 0x0000000719197c10 */ /* 0x000fe20008ffe408 */
[----:B------:R-:W-:Y:S01]  /*15a0*/  IMAD R19, R19, c[0x0][0x1b8], RZ ;  /* 0x00006e0013137a24 */ /* 0x000fe200078e02ff */
[----:B------:R-:W-:Y:S01]  /*15b0*/  IADD3.X R21, R21, UR23, R5, P0, !PT ;  /* 0x0000001715157c10 */ /* 0x000fe200087fe405 */
[C---:B------:R-:W-:Y:S01]  /*15c0*/  IMAD R11, R18.reuse, c[0x0][0x1b4], R11 ;  /* 0x00006d00120b7a24 */ /* 0x040fe200078e020b */
[----:B------:R-:W-:Y:S01]  /*15d0*/  USHF.R.S32.HI UR25, URZ, 0x1f, UR24 ;  /* 0x0000001f3f197899 */ /* 0x000fe20008011418 */
[----:B------:R-:W-:Y:S01]  /*15e0*/  IMAD.WIDE.U32 R34, R18, c[0x0][0x1b0], R24 ;  /* 0x00006c0012227a25 */ /* 0x000fe200078e0018 */
[----:B------:R-:W-:Y:S01]  /*15f0*/  LEA.HI R12, R9, R9, RZ, 0x1 ;  /* 0x00000009090c7211 */ /* 0x000fe200078f08ff */
[----:B------:R-:W-:-:S02]  /*1600*/  UIMAD UR23, UR24, -0x80, UR11 ;  /* 0xffffff80181778a4 */ /* 0x000fc4000f8e020b */
[C---:B------:R-:W-:Y:S01]  /*1610*/  IMAD R10, R18.reuse, c[0x0][0x1bc], R19 ;  /* 0x00006f00120a7a24 */ /* 0x040fe200078e0213 */
[----:B------:R-:W-:Y:S01]  /*1620*/  IADD3 R27, R35, R11, RZ ;  /* 0x0000000b231b7210 */ /* 0x000fe20007ffe0ff */
[----:B------:R-:W-:Y:S01]  /*1630*/  IMAD.WIDE.U32 R32, R18, c[0x0][0x1b8], R20 ;  /* 0x00006e0012207a25 */ /* 0x000fe200078e0014 */
[----:B------:R-:W-:Y:S01]  /*1640*/  STL.64 [R1+0x1a0], R34 ;  /* 0x0001a02201007387 */ /* 0x000fe20000100a00 */
[----:B------:R-:W-:Y:S02]  /*1650*/  SHF.R.S32.HI R5, RZ, 0x1, R12 ;  /* 0x00000001ff057819 */ /* 0x000fe4000001140c */
[----:B------:R-:W-:Y:S01]  /*1660*/  IMAD R18, R3, UR24, RZ ;  /* 0x0000001803127c24 */ /* 0x000fe2000f8e02ff */
[----:B------:R-:W-:Y:S01]  /*1670*/  STL.64 [R1+0x198], R32 ;  /* 0x0001982001007387 */ /* 0x000fe20000100a00 */
[----:B------:R-:W-:Y:S01]  /*1680*/  IMAD.MOV.U32 R26, RZ, RZ, R34 ;  /* 0x000000ffff1a7224 */ /* 0x000fe200078e0022 */
[----:B------:R-:W-:Y:S01]  /*1690*/  SHF.R.S32.HI R8, RZ, 0x1f, R12 ;  /* 0x0000001fff087819 */ /* 0x000fe2000001140c */
[C---:B------:R-:W-:Y:S01]  /*16a0*/  IMAD R21, R177.reuse, UR25, R18 ;  /* 0x00000019b1157c24 */ /* 0x040fe2000f8e0212 */
[----:B------:R-:W-:Y:S01]  /*16b0*/  ISETP.GE.AND P0, PT, R22, UR23, PT ;  /* 0x0000001716007c0c */ /* 0x000fe2000bf06270 */
[----:B------:R-:W-:Y:S01]  /*16c0*/  IMAD.WIDE.U32 R18, R177, UR24, R26 ;  /* 0x00000018b1127c25 */ /* 0x000fe2000f8e001a */
[----:B------:R1:W-:Y:S01]  /*16d0*/  STL.64 [R1+0x1a8], R26 ;  /* 0x0001a81a01007387 */ /* 0x0003e20000100a00 */
[----:B------:R-:W-:-:S02]  /*16e0*/  LEA.HI R8, R8, R5, RZ, 0x2 ;  /* 0x0000000508087211 */ /* 0x000fc400078f10ff */
[----:B------:R-:W-:Y:S02]  /*16f0*/  IMAD.IADD R21, R19, 0x1, R21 ;  /* 0x0000000113157824 */ /* 0x000fe400078e0215 */
[----:B------:R-:W-:-:S05]  /*1700*/  LOP3.LUT R8, R8, 0xfffffffc, RZ, 0xc0, !PT ;  /* 0xfffffffc08087812 */ /* 0x000fca00078ec0ff */
[----:B------:R-:W-:Y:S01]  /*1710*/  IMAD.IADD R8, R5, 0x1, -R8 ;  /* 0x0000000105087824 */ /* 0x000fe200078e0a08 */
[----:B------:R-:W-:-:S04]  /*1720*/  MOV R5, 0x10 ;  /* 0x0000001000057802 */ /* 0x000fc80000000f00 */
[----:B------:R-:W-:-:S04]  /*1730*/  LOP3.LUT P1, RZ, R8, 0x2, RZ, 0xc0, !PT ;  /* 0x0000000208ff7812 */ /* 0x000fc8000782c0ff */
[----:B------:R-:W-:Y:S02]  /*1740*/  SEL R5, R5, 0xfffffff0, !P1 ;  /* 0xfffffff005057807 */ /* 0x000fe40004800000 */
[----:B-1----:R-:W-:-:S05]  /*1750*/  IADD3 R26, R33, R10, RZ ;  /* 0x0000000a211a7210 */ /* 0x002fca0007ffe0ff */
[----:B------:R1:W-:Y:S01]  /*1760*/  STL [R1+0x188], R26 ;  /* 0x0001881a01007387 */ /* 0x0003e20000100800 */
        /* <DEDUP_REMOVED lines=12> */
.L_x_637:
[----:B------:R-:W-:Y:S05]  /*1830*/  BSYNC B0 ;  /* 0x0000000000007941 */ /* 0x000fea0003800000 */
.L_x_636:
        /* <DEDUP_REMOVED lines=9> */
[----:B-1----:R-:W-:-:S05]  /*18d0*/  IADD3 R11, P0, R180, R18, RZ ;  /* 0x00000012b40b7210 */ /* 0x002fca0007f1e0ff */
[----:B------:R-:W-:Y:S01]  /*18e0*/  IMAD.X R10, R179, 0x1, R21, P0 ;  /* 0x00000001b30a7824 */ /* 0x000fe200000e0615 */
[----:B------:R-:W-:-:S04]  /*18f0*/  LEA R24, P0, R11, c[0x0][0x168], 0x1 ;  /* 0x00005a000b187a11 */ /* 0x000fc800078008ff */
[----:B------:R-:W-:-:S05]  /*1900*/  LEA.HI.X R25, R11, c[0x0][0x16c], R10, 0x1, P0 ;  /* 0x00005b000b197a11 */ /* 0x000fca00000f0c0a */
[----:B------:R-:W-:Y:S01]  /*1910*/  @!PT LDS RZ, [RZ] ;  /* 0x00000000fffff984 */ /* 0x000fe20000000800 */
[----:B------:R-:W-:Y:S01]  /*1920*/  @!PT LDS RZ, [RZ] ;  /* 0x00000000fffff984 */ /* 0x000fe20000000800 */
[----:B------:R-:W-:Y:S01]  /*1930*/  @!PT LDS RZ, [RZ] ;  /* 0x00000000fffff984 */ /* 0x000fe20000000800 */
[----:B------:R1:W-:Y:S04]  /*1940*/  LDGSTS.E.BYPASS.LTC128B.128 [R28+0x2800], [R24.64] ;  /* 0x02800000181c7fae */ /* 0x0003e8000b901d50 */
.L_x_639:
[----:B------:R-:W-:Y:S05]  /*1950*/  BSYNC B0 ;  /* 0x0000000000007941 */ /* 0x000fea0003800000 */
.L_x_638:
[----:B------:R-:W-:Y:S01]  /*1960*/  ISETP.GE.AND P0, PT, R15, UR23, PT ;  /* 0x000000170f007c0c */ /* 0x000fe2000bf06270 */
        /* <DEDUP_REMOVED lines=14> */
.L_x_641:
[----:B------:R-:W-:Y:S05]  /*1a50*/  BSYNC B0 ;  /* 0x0000000000007941 */ /* 0x000fea0003800000 */
.L_x_640:
        /* <DEDUP_REMOVED lines=10> */
[----:B-1----:R-:W-:Y:S02]  /*1b00*/  IADD3 R10, R21, UR4, RZ ;  /* 0x00000004150a7c10 */ /* 0x002fe4000fffe0ff */
[----:B------:R-:W-:-:S04]  /*1b10*/  LEA R18, P0, R20, c[0x0][0x168], 0x1 ;  /* 0x00005a0014127a11 */ /* 0x000fc800078008ff */
[----:B------:R-:W-:-:S05]  /*1b20*/  LEA.HI.X R19, R20, c[0x0][0x16c], R10, 0x1, P0 ;  /* 0x00005b0014137a11 */ /* 0x000fca00000f0c0a */
[----:B------:R-:W-:Y:S01]  /*1b30*/  @!PT LDS RZ, [RZ] ;  /* 0x00000000fffff984 */ /* 0x000fe20000000800 */
[----:B------:R-:W-:Y:S01]  /*1b40*/  @!PT LDS RZ, [RZ] ;  /* 0x00000000fffff984 */ /* 0x000fe20000000800 */
[----:B------:R-:W-:Y:S01]  /*1b50*/  @!PT LDS RZ, [RZ] ;  /* 0x00000000fffff984 */ /* 0x000fe20000000800 */
[----:B------:R1:W-:Y:S04]  /*1b60*/  LDGSTS.E.BYPASS.LTC128B.128 [R28+0x3800], [R18.64] ;  /* 0x03800000121c7fae */ /* 0x0003e8000b901d50 */
.L_x_643:
[----:B------:R-:W-:Y:S05]  /*1b70*/  BSYNC B0 ;  /* 0x0000000000007941 */ /* 0x000fea0003800000 */
.L_x_642:
[----:B------:R-:W-:Y:S01]  /*1b80*/  ULDC.64 UR6, c[0x0][0x318] ;  /* 0x0000c60000067ab9 */ /* 0x000fe20000000a00 */
[----:B------:R-:W0:Y:S01]  /*1b90*/  LDGDEPBAR ;  /* 0x00000000000079af */ /* 0x000e220000000000 */
[----:B------:R-:W-:Y:S02]  /*1ba0*/  UISETP.NE.U32.AND UP1, UPT, URZ, UR6, UPT ;  /* 0x000000063f00728c */ /* 0x000fe4000bf25070 */
[----:B------:R-:W-:Y:S02]  /*1bb0*/  ULDC.64 UR4, c[0x0][0x320] ;  /* 0x0000c80000047ab9 */ /* 0x000fe40000000a00 */
[----:B------:R-:W-:-:S06]  /*1bc0*/  UISETP.NE.AND.EX UP1, UPT, URZ, UR7, UPT, UP1 ;  /* 0x000000073f00728c */ /* 0x000fcc000bf25310 */
        /* <DEDUP_REMOVED lines=8> */
[----:B------:R-:W-:Y:S02]  /*1c50*/  @UP1 ULEA UR6, UP0, UR28, UR6, 0x2 ;  /* 0x000000061c061291 */ /* 0x000fe4000f80103f */
[----:B------:R-:W-:-:S04]  /*1c60*/  @UP1 UIADD3 UR5, UR29, UR5, URZ ;  /* 0x000000051d051290 */ /* 0x000fc8000fffe03f */
[----:B------:R-:W-:Y:S01]  /*1c70*/  @UP1 ULEA.HI.X UR7, UR28, UR7, UR5, 0x2, UP0 ;  /* 0x000000071c071291 */ /* 0x000fe200080f1405 */
[----:B-1----:R-:W-:Y:S01]  /*1c80*/  IMAD.U32 R18, RZ, RZ, UR6 ;  /* 0x00000006ff127e24 */ /* 0x002fe2000f8e00ff */
[----:B------:R-:W1:Y:S01]  /*1c90*/  @P0 MUFU.RCP R10, c[0x0][0x238] ;  /* 0x00008e00000a0b08 */ /* 0x000e620000001000 */
[----:B------:R-:W-:Y:S01]  /*1ca0*/  ISETP.GE.AND P1, PT, R22, UR23, PT ;  /* 0x0000001716007c0c */ /* 0x000fe2000bf26270 */
[----:B------:R-:W-:Y:S02]  /*1cb0*/  ULDC.64 UR4, c[0x0][0x1a0] ;  /* 0x0000680000047ab9 */ /* 0x000fe40000000a00 */
[----:B------:R-:W-:-:S05]  /*1cc0*/  IMAD.U32 R19, RZ, RZ, UR7 ;  /* 0x00000007ff137e24 */ /* 0x000fca000f8e00ff */
[----:B------:R-:W1:Y:S01]  /*1cd0*/  @P0 LDG.E R11, [R18.64] ;  /* 0x00000010120b0981 */ /* 0x000e62000c1e1900 */
[----:B------:R-:W-:Y:S01]  /*1ce0*/  UIMAD.WIDE.U32 UR26, UR24, UR4, URZ ;  /* 0x00000004181a72a5 */ /* 0x000fe2000f8e003f */
[----:B------:R-:W-:Y:S01]  /*1cf0*/  BSSY B0, `(.L_x_644) ;  /* 0x000001d000007945 */ /* 0x000fe20003800000 */
[----:B------:R-:W-:Y:S01]  /*1d00*/  UIMAD UR4, UR25, UR4, URZ ;  /* 0x00000004190472a4 */ /* 0x000fe2000f8e023f */
[----:B------:R-:W-:Y:S03]  /*1d10*/  BAR.SYNC.DEFER_BLOCKING 0x0 ;  /* 0x0000000000007b1d */ /* 0x000fe60000010000 */
[----:B------:R-:W-:Y:S01]  /*1d20*/  UIMAD UR4, UR24, UR5, UR4 ;  /* 0x00000005180472a4 */ /* 0x000fe2000f8e0204 */
[----:B------:R-:W-:Y:S01]  /*1d30*/  MOV R20, UR26 ;  /* 0x0000001a00147c02 */ /* 0x000fe20008000f00 */
[----:B------:R-:W-:Y:S02]  /*1d40*/  IMAD.U32 R21, RZ, RZ, UR27 ;  /* 0x0000001bff157e24 */ /* 0x000fe4000f8e00ff */
[----:B------:R-:W-:Y:S01]  /*1d50*/  UIADD3 UR4, UR27, UR4, URZ ;  /* 0x000000041b047290 */ /* 0x000fe2000fffe03f */
[----:B------:R2:W-:Y:S04]  /*1d60*/  @P1 STS [R28+0x4000], RZ ;  /* 0x004000ff1c001388 */ /* 0x0005e80000000800 */
[----:B------:R2:W-:Y:S04]  /*1d70*/  @P1 STS [R28+0x4004], RZ ;  /* 0x004004ff1c001388 */ /* 0x0005e80000000800 */
[----:B------:R2:W-:Y:S01]  /*1d80*/  @P1 STS.64 [R28+0x4008], RZ ;  /* 0x004008ff1c001388 */ /* 0x0005e20000000a00 */
[----:B-1----:R-:W-:-:S04]  /*1d90*/  @P0 FMUL.FTZ R10, R11, R10 ;  /* 0x0000000a0b0a0220 */ /* 0x002fc80000410000 */
[----:B------:R1:W5:Y:S01]  /*1da0*/  @P0 R2UR UR6, R10 ;  /* 0x000000000a0603c2 */ /* 0x00036200000e0000 */
[C---:B------:R-:W-:Y:S02]  /*1db0*/  LEA R18, P0, R20.reuse, R32, 0x7 ;  /* 0x0000002014127211 */ /* 0x040fe400078038ff */
[----:B-1----:R-:W-:Y:S01]  /*1dc0*/  MOV R10, UR4 ;  /* 0x00000004000a7c02 */ /* 0x002fe20008000f00 */
[----:B------:R-:W-:Y:S02]  /*1dd0*/  UMOV UR4, URZ ;  /* 0x0000003f00047c82 */ /* 0x000fe40008000000 */
[----:B-----5:R-:W-:Y:S01]  /*1de0*/  @UP1 UMOV UR4, UR6 ;  /* 0x0000000600041c82 */ /* 0x020fe20008000000 */
[----:B------:R-:W-:Y:S01]  /*1df0*/  LEA.HI.X R19, R20, R26, R10, 0x7, P0 ;  /* 0x0000001a14137211 */ /* 0x000fe200000f3c0a */
[----:B------:R-:W-:Y:S05]  /*1e00*/  @P1 BRA `(.L_x_645) ;  /* 0x000000b000001947 */ /* 0x000fea0003800000 */
[----:B--2---:R-:W-:-:S13]  /*1e10*/  ISETP.GE.AND P0, PT, R30, c[0x0][0x220], PT ;  /* 0x000088001e007a0c */ /* 0x004fda0003f06270 */
        /* <DEDUP_REMOVED lines=10> */
.L_x_645:
[----:B--2---:R-:W-:Y:S05]  /*1ec0*/  BSYNC B0 ;  /* 0x0000000000007941 */ /* 0x004fea0003800000 */
.L_x_644:
        /* <DEDUP_REMOVED lines=17> */
.L_x_647:
[----:B------:R-:W-:Y:S05]  /*1fe0*/  BSYNC B0 ;  /* 0x0000000000007941 */ /* 0x000fea0003800000 */
.L_x_646:
        /* <DEDUP_REMOVED lines=17> */
.L_x_649:
[----:B------:R-:W-:Y:S05]  /*2100*/  BSYNC B0 ;  /* 0x0000000000007941 */ /* 0x000fea0003800000 */
.L_x_648:
[----:B------:R-:W-:Y:S01]  /*2110*/  ISETP.GE.AND P0, PT, R14, UR23, PT ;  /* 0x000000170e007c0c */ /* 0x000fe2000bf06270 */
        /* <DEDUP_REMOVED lines=17> */
.L_x_651:
[----:B------:R-:W-:Y:S05]  /*2230*/  BSYNC B0 ;  /* 0x0000000000007941 */ /* 0x000fea0003800000 */
.L_x_650:
[----:B-1----:R-:W-:Y:S01]  /*2240*/  LOP3.LUT R10, R17, 0xfffffff8, RZ, 0xc0, !PT ;  /* 0xfffffff8110a7812 */ /* 0x002fe200078ec0ff */
[----:B------:R-:W-:Y:S01]  /*2250*/  IMAD.SHL.U32 R11, R8, 0x40, RZ ;  /* 0x00000040080b7824 */ /* 0x000fe200078e00ff */
[----:B------:R-:W-:Y:S01]  /*2260*/  SHF.R.S32.HI R14, RZ, 0x4, R13 ;  /* 0x00000004ff0e7819 */ /* 0x000fe2000001140d */
[----:B------:R-:W-:Y:S01]  /*2270*/  IMAD.SHL.U32 R8, R4, 0x8, RZ ;  /* 0x0000000804087824 */ /* 0x000fe200078e00ff */
[----:B------:R-:W-:Y:S01]  /*2280*/  LOP3.LUT R16, R12, 0x7fffffe, RZ, 0xc0, !PT ;  /* 0x07fffffe0c107812 */ /* 0x000fe200078ec0ff */
[C---:B------:R-:W-:Y:S01]  /*2290*/  IMAD.IADD R221, R7.reuse, 0x1, -R10 ;  /* 0x0000000107dd7824 */ /* 0x040fe200078e0a0a */
[----:B------:R-:W-:Y:S01]  /*22a0*/  SHF.R.S32.HI R10, RZ, 0x1f, R9 ;  /* 0x0000001fff0a7819 */ /* 0x000fe20000011409 */
[----:B------:R-:W-:Y:S01]  /*22b0*/  IMAD.SHL.U32 R82, R7, 0x2, RZ ;  /* 0x0000000207527824 */ /* 0x000fe200078e00ff */
[----:B------:R-:W-:Y:S01]  /*22c0*/  LEA.HI R13, R13, R14, RZ, 0x1 ;  /* 0x0000000e0d0d7211 */ /* 0x000fe200078f08ff */
[----:B------:R-:W-:Y:S01]  /*22d0*/  IMAD.IADD R183, R9, 0x1, -R16 ;  /* 0x0000000109b77824 */ /* 0x000fe200078e0a10 */
[----:B------:R-:W-:Y:S01]  /*22e0*/  LEA.HI R12, R221, R221, RZ, 0x1 ;  /* 0x000000dddd0c7211 */ /* 0x000fe200078f08ff */
[----:B------:R-:W-:Y:S01]  /*22f0*/  IMAD R176, R181, 0x10, R80 ;  /* 0x00000010b5b07824 */ /* 0x000fe200078e0250 */
[----:B------:R-:W-:Y:S01]  /*2300*/  LEA.HI R9, R10, R9, RZ, 0x3 ;  /* 0x000000090a097211 */ /* 0x000fe200078f18ff */
[----:B------:R-:W-:Y:S01]  /*2310*/  IMAD.U32 R81, RZ, RZ, UR11 ;  /* 0x0000000bff517e24 */ /* 0x000fe2000f8e00ff */
[----:B------:R-:W-:Y:S01]  /*2320*/  LOP3.LUT R10, R12, 0x3fffffe, RZ, 0xc0, !PT ;  /* 0x03fffffe0c0a7812 */ /* 0x000fe200078ec0ff */
[----:B------:R-:W-:Y:S01]  /*2330*/  IMAD.U32 R189, RZ, RZ, UR24 ;  /* 0x00000018ffbd7e24 */ /* 0x000fe2000f8e00ff */
[----:B------:R-:W-:Y:S01]  /*2340*/  LOP3.LUT R13, R13, 0xfffffffe, RZ, 0xc0, !PT ;  /* 0xfffffffe0d0d7812 */ /* 0x000fe200078ec0ff */
[----:B------:R-:W-:Y:S01]  /*2350*/  IMAD.SHL.U32 R182, R9, 0x20, RZ ;  /* 0x0000002009b67824 */ /* 0x000fe200078e00ff */
[----:B------:R-:W-:Y:S01]  /*2360*/  SHF.R.S32.HI R12, RZ, 0x1, R12 ;  /* 0x00000001ff0c7819 */ /* 0x000fe2000001140c */
[----:B------:R-:W-:Y:S01]  /*2370*/  IMAD.IADD R221, R221, 0x1, -R10 ;  /* 0x00000001dddd7824 */ /* 0x000fe200078e0a0a */
[----:B------:R-:W-:Y:S01]  /*2380*/  LOP3.LUT R11, R11, 0xc0, RZ, 0xc0, !PT ;  /* 0x000000c00b0b7812 */ /* 0x000fe200078ec0ff */
[----:B------:R-:W-:Y:S01]  /*2390*/  IMAD.IADD R14, R14, 0x1, -R13 ;  /* 0x000000010e0e7824 */ /* 0x000fe200078e0a0d */
[----:B------:R-:W-:Y:S01]  /*23a0*/  LOP3.LUT R182, R182, 0xffffff00, RZ, 0xc0, !PT ;  /* 0xffffff00b6b67812 */ /* 0x000fe200078ec0ff */
[C---:B------:R-:W-:Y:S01]  /*23b0*/  IMAD.SHL.U32 R9, R12.reuse, 0x40, RZ ;  /* 0x000000400c097824 */ /* 0x040fe200078e00ff */
[----:B------:R-:W-:Y:S01]  /*23c0*/  LOP3.LUT P0, RZ, R12, 0x2, RZ, 0xc0, !PT ;  /* 0x000000020cff7812 */ /* 0x000fe2000780c0ff */
[----:B------:R-:W-:Y:S01]  /*23d0*/  IMAD.SHL.U32 R10, R14, 0x8, RZ ;  /* 0x000000080e0a7824 */ /* 0x000fe200078e00ff */
[----:B------:R-:W-:Y:S01]  /*23e0*/  LOP3.LUT R80, R82, 0x6, RZ, 0xc0, !PT ;  /* 0x0000000652507812 */ /* 0x000fe200078ec0ff */
[----:B------:R-:W-:Y:S01]  /*23f0*/  IMAD R221, R14, 0x8, R221 ;  /* 0x000000080edd7824 */ /* 0x000fe200078e02dd */
[----:B------:R-:W-:Y:S01]  /*2400*/  LOP3.LUT R9, R9, 0xc0, RZ, 0xc0, !PT ;  /* 0x000000c009097812 */ /* 0x000fe200078ec0ff */
[----:B------:R-:W0:Y:S01]  /*2410*/  LDGDEPBAR ;  /* 0x00000000000079af */ /* 0x000e220000000000 */
[----:B------:R-:W-:Y:S01]  /*2420*/  LOP3.LUT R4, R11, 0x8, R10, 0xf8, !PT ;  /* 0x000000080b047812 */ /* 0x000fe200078ef80a */
[----:B------:R-:W-:Y:S01]  /*2430*/  IMAD R10, R181, 0x200, R182 ;  /* 0x00000200b50a7824 */ /* 0x000fe200078e02b6 */
[----:B------:R-:W-:Y:S01]  /*2440*/  LOP3.LUT R8, R9, 0x8, R8, 0xf8, !PT ;  /* 0x0000000809087812 */ /* 0x000fe200078ef808 */
[----:B------:R-:W-:Y:S01]  /*2450*/  IMAD R189, R189, 0x80, R80 ;  /* 0x00000080bdbd7824 */ /* 0x000fe200078e0250 */
[----:B------:R-:W-:Y:S01]  /*2460*/  SHF.R.U32.HI R11, RZ, 0x3, R11 ;  /* 0x00000003ff0b7819 */ /* 0x000fe2000001160b */
[----:B------:R-:W-:Y:S01]  /*2470*/  UISETP.GE.AND UP0, UPT, UR11, 0x81, UPT ;  /* 0x000000810b00788c */ /* 0x000fe2000bf06270 */
[----:B------:R-:W-:-:S02]  /*2480*/  SHF.R.U32.HI R9, RZ, 0x3, R9 ;  /* 0x00000003ff097819 */ /* 0x000fc40000011609 */
[----:B------:R-:W-:Y:S01]  /*2490*/  LOP3.LUT R4, R4, R11, RZ, 0x3c, !PT ;  /* 0x0000000b04047212 */ /* 0x000fe200078e3cff */
[C---:B------:R-:W-:Y:S01]  /*24a0*/  IMAD R11, R183.reuse, 0x20, R10 ;  /* 0x00000020b70b7824 */ /* 0x040fe200078e020a */
[----:B------:R-:W-:Y:S01]  /*24b0*/  LOP3.LUT R8, R8, R9, RZ, 0x3c, !PT ;  /* 0x0000000908087212 */ /* 0x000fe200078e3cff */
[----:B------:R-:W-:Y:S01]  /*24c0*/  IMAD R183, R183, 0x20, R182 ;  /* 0x00000020b7b77824 */ /* 0x000fe200078e02b6 */
[----:B------:R-:W-:Y:S01]  /*24d0*/  IADD3 R176, R176, UR10, RZ ;  /* 0x0000000ab0b07c10 */ /* 0x000fe2000fffe0ff */
[----:B------:R-:W-:Y:S01]  /*24e0*/  IMAD.IADD R222, R4, 0x1, R11 ;  /* 0x0000000104de7824 */ /* 0x000fe200078e020b */
[----:B------:R-:W-:Y:S01]  /*24f0*/  IADD3 R209, R189, 0x1, RZ ;  /* 0x00000001bdd17810 */ /* 0x000fe20007ffe0ff */
[----:B------:R-:W-:Y:S01]  /*2500*/  IMAD.U32 R221, R221, 0x20, R8 ;  /* 0x00000020dddd7824 */ /* 0x000fe200078e0008 */
[----:B------:R-:W-:Y:S01]  /*2510*/  IADD3 R188, R81, -UR12, R176 ;  /* 0x8000000c51bc7c10 */ /* 0x000fe2000fffe0b0 */
[----:B------:R-:W-:Y:S01]  /*2520*/  IMAD.SHL.U32 R222, R222, 0x2, RZ ;  /* 0x00000002dede7824 */ /* 0x000fe200078e00ff */
[----:B------:R-:W-:Y:S01]  /*2530*/  IADD3 R223, R189, 0x8, RZ ;  /* 0x00000008bddf7810 */ /* 0x000fe20007ffe0ff */
[----:B------:R-:W-:Y:S01]  /*2540*/  IMAD.SHL.U32 R221, R221, 0x2, RZ ;  /* 0x00000002dddd7824 */ /* 0x000fe200078e00ff */
[----:B------:R-:W-:Y:S01]  /*2550*/  IADD3 R229, R189, 0x9, RZ ;  /* 0x00000009bde57810 */ /* 0x000fe20007ffe0ff */
[----:B------:R-:W-:Y:S01]  /*2560*/  IMAD R220, R5, 0x2, R222 ;  /* 0x0000000205dc7824 */ /* 0x000fe200078e02de */
[----:B------:R-:W-:Y:S01]  /*2570*/  LDSM.16.M88.4 R8, [R222] ;  /* 0x00000000de08783b */ /* 0x000fe20000000200 */
[----:B------:R-:W-:Y:S01]  /*2580*/  IADD3 R237, R189, 0x10, RZ ;  /* 0x00000010bded7810 */ /* 0x000fe20007ffe0ff */
[----:B------:R-:W-:Y:S01]  /*2590*/  IMAD.IADD R4, R4, 0x1, R183 ;  /* 0x0000000104047824 */ /* 0x000fe200078e02b7 */
[C---:B------:R-:W-:Y:S01]  /*25a0*/  IADD3 R12, R221.reuse, 0x2000, RZ ;  /* 0x00002000dd0c7810 */ /* 0x040fe20007ffe0ff */
[----:B------:R-:W1:Y:S01]  /*25b0*/  LDSM.16.M88.4 R132, [R221+0x2000] ;  /* 0x00200000dd84783b */ /* 0x000e620000000200 */
[----:B------:R-:W-:-:S02]  /*25c0*/  IADD3 R219, R221, 0x2020, RZ ;  /* 0x00002020dddb7810 */ /* 0x000fc40007ffe0ff */
[----:B------:R-:W-:Y:S01]  /*25d0*/  @P0 IADD3 R219, R12, -0x20, RZ ;  /* 0xffffffe00cdb0810 */ /* 0x000fe20007ffe0ff */
[----:B------:R-:W5:Y:S01]  /*25e0*/  LDSM.16.M88.4 R124, [R221+0x2400] ;  /* 0x00240000dd7c783b */ /* 0x000f620000000200 */
[C---:B------:R-:W-:Y:S02]  /*25f0*/  IADD3 R243, R189.reuse, 0x11, RZ ;  /* 0x00000011bdf37810 */ /* 0x040fe40007ffe0ff */
[C---:B------:R-:W-:Y:S01]  /*2600*/  IADD3 R245, R189.reuse, 0x18, RZ ;  /* 0x00000018bdf57810 */ /* 0x040fe20007ffe0ff */
[----:B------:R-:W2:Y:S01]  /*2610*/  LDSM.16.M88.4 R116, [R221+0x2800] ;  /* 0x00280000dd74783b */ /* 0x000ea20000000200 */
[C---:B------:R-:W-:Y:S02]  /*2620*/  IADD3 R241, R189.reuse, 0x19, RZ ;  /* 0x00000019bdf17810 */ /* 0x040fe40007ffe0ff */
[C---:B------:R-:W-:Y:S01]  /*2630*/  IADD3 R231, R189.reuse, 0x20, RZ ;  /* 0x00000020bde77810 */ /* 0x040fe20007ffe0ff */
[----:B------:R-:W3:Y:S01]  /*2640*/  LDSM.16.M88.4 R108, [R221+0x2c00] ;  /* 0x002c0000dd6c783b */ /* 0x000ee20000000200 */
[----:B------:R-:W-:-:S02]  /*2650*/  IADD3 R227, R189, 0x21, RZ ;  /* 0x00000021bde37810 */ /* 0x000fc40007ffe0ff */
[C---:B------:R-:W-:Y:S01]  /*2660*/  IADD3 R207, R189.reuse, 0x29, RZ ;  /* 0x00000029bdcf7810 */ /* 0x040fe20007ffe0ff */
[----:B------:R-:W4:Y:S01]  /*2670*/  LDSM.16.M88.4 R100, [R221+0x3000] ;  /* 0x00300000dd64783b */ /* 0x000f220000000200 */
[C---:B------:R-:W-:Y:S02]  /*2680*/  IADD3 R201, R189.reuse, 0x30, RZ ;  /* 0x00000030bdc97810 */ /* 0x040fe40007ffe0ff */
[C---:B------:R-:W-:Y:S01]  /*2690*/  IADD3 R197, R189.reuse, 0x31, RZ ;  /* 0x00000031bdc57810 */ /* 0x040fe20007ffe0ff */
[----:B------:R-:W3:Y:S01]  /*26a0*/  LDSM.16.M88.4 R92, [R221+0x3400] ;  /* 0x00340000dd5c783b */ /* 0x000ee20000000200 */
[C---:B------:R-:W-:Y:S01]  /*26b0*/  IMAD.IADD R80, R188.reuse, 0x1, -R207 ;  /* 0x00000001bc507824 */ /* 0x040fe200078e0acf */
[C---:B------:R-:W-:Y:S01]  /*26c0*/  IADD3 R195, R189.reuse, 0x49, RZ ;  /* 0x00000049bdc37810 */ /* 0x040fe20007ffe0ff */
[----:B------:R-:W-:Y:S01]  /*26d0*/  IMAD.IADD R81, R188, 0x1, -R201 ;  /* 0x00000001bc517824 */ /* 0x000fe200078e0ac9 */
[----:B------:R-:W3:Y:S01]  /*26e0*/  LDSM.16.M88.4 R84, [R221+0x3800] ;  /* 0x00380000dd54783b */ /* 0x000ee20000000200 */
[----:B------:R-:W-:-:S02]  /*26f0*/  IADD3 R213, R189, 0x51, RZ ;  /* 0x00000051bdd57810 */ /* 0x000fc40007ffe0ff */
[----:B------:R-:W-:Y:S01]  /*2700*/  IABS R80, R80 ;  /* 0x0000005000507213 */ /* 0x000fe20000000000 */
[----:B------:R-:W4:Y:S01]  /*2710*/  LDSM.16.M88.4 R172, [R221+0x3c00] ;  /* 0x003c0000ddac783b */ /* 0x000f220000000200 */
[C---:B------:R-:W-:Y:S02]  /*2720*/  IADD3 R225, R189.reuse, 0x58, RZ ;  /* 0x00000058bde17810 */ /* 0x040fe40007ffe0ff */
[C---:B------:R-:W-:Y:S01]  /*2730*/  IADD3 R235, R189.reuse, 0x60, RZ ;  /* 0x00000060bdeb7810 */ /* 0x040fe20007ffe0ff */
[----:B------:R-:W-:Y:S01]  /*2740*/  LDSM.16.M88.4 R20, [R220] ;  /* 0x00000000dc14783b */ /* 0x000fe20000000200 */
[----:B------:R-:W-:Y:S01]  /*2750*/  IMAD.MOV.U32 R202, RZ, RZ, R80 ;  /* 0x000000ffffca7224 */ /* 0x000fe200078e0050 */
[----:B------:R-:W-:Y:S01]  /*2760*/  IABS R80, R81 ;  /* 0x0000005100507213 */ /* 0x000fe20000000000 */
[----:B------:R-:W-:Y:S01]  /*2770*/  IMAD.IADD R81, R188, 0x1, -R197 ;  /* 0x00000001bc517824 */ /* 0x000fe200078e0ac5 */
[----:B------:R-:W4:Y:S01]  /*2780*/  LDSM.16.M88.4 R164, [R219] ;  /* 0x00000000dba4783b */ /* 0x000f220000000200 */
[----:B------:R-:W-:-:S02]  /*2790*/  IADD3 R233, R189, 0x61, RZ ;  /* 0x00000061bde97810 */ /* 0x000fc40007ffe0ff */
[----:B------:R-:W-:Y:S01]  /*27a0*/  IMAD.MOV.U32 R206, RZ, RZ, R80 ;  /* 0x000000ffffce7224 */ /* 0x000fe200078e0050 */
[----:B------:R-:W4:Y:S01]  /*27b0*/  LDSM.16.M88.4 R160, [R219+0x400] ;  /* 0x00040000dba0783b */ /* 0x000f220000000200 */
[C---:B-1----:R-:W-:Y:S01]  /*27c0*/  HMMA.16816.F32.BF16 R76, R8.reuse, R132, RZ ;  /* 0x00000084084c723c */ /* 0x042fe200000418ff */
[----:B------:R-:W-:Y:S01]  /*27d0*/  IABS R80, R81 ;  /* 0x0000005100507213 */ /* 0x000fe20000000000 */
[----:B------:R-:W-:Y:S01]  /*27e0*/  I2F R202, R202 ;  /* 0x000000ca00ca7306 */ /* 0x000fe20000201400 */
[----:B------:R-:W1:Y:S01]  /*27f0*/  LDSM.16.M88.4 R156, [R219+0x800] ;  /* 0x00080000db9c783b */ /* 0x000e620000000200 */
[C---:B------:R-:W-:Y:S02]  /*2800*/  IADD3 R215, R189.reuse, 0x28, RZ ;  /* 0x00000028bdd77810 */ /* 0x040fe40007ffe0ff */
[----:B------:R-:W-:Y:S01]  /*2810*/  IADD3 R193, R189, 0x38, RZ ;  /* 0x00000038bdc17810 */ /* 0x000fe20007ffe0ff */
[----:B------:R-:W1:Y:S01]  /*2820*/  LDSM.16.M88.4 R152, [R219+0xc00] ;  /* 0x000c0000db98783b */ /* 0x000e620000000200 */
[----:B-----5:R-:W-:Y:S01]  /*2830*/  HMMA.16816.F32.BF16 R68, R8, R124, RZ ;  /* 0x0000007c0844723c */ /* 0x020fe200000418ff */
[C---:B------:R-:W-:Y:S01]  /*2840*/  IMAD.IADD R204, R188.reuse, 0x1, -R215 ;  /* 0x00000001bccc7824 */ /* 0x040fe200078e0ad7 */
[----:B------:R-:W5:Y:S01]  /*2850*/  I2F R184, R80 ;  /* 0x0000005000b87306 */ /* 0x000f620000201400 */
[----:B------:R-:W1:Y:S01]  /*2860*/  LDSM.16.M88.4 R148, [R219+0x1000] ;  /* 0x00100000db94783b */ /* 0x000e620000000200 */
[C---:B------:R-:W-:Y:S01]  /*2870*/  IMAD.IADD R185, R188.reuse, 0x1, -R193 ;  /* 0x00000001bcb97824 */ /* 0x040fe200078e0ac1 */
[----:B------:R-:W-:-:S02]  /*2880*/  IADD3 R216, R188, 0x8, RZ ;  /* 0x00000008bcd87810 */ /* 0x000fc40007ffe0ff */
[----:B------:R-:W1:Y:S01]  /*2890*/  LDSM.16.M88.4 R144, [R219+0x1400] ;  /* 0x00140000db90783b */ /* 0x000e620000000200 */
[C---:B--2---:R-:W-:Y:S01]  /*28a0*/  HMMA.16816.F32.BF16 R60, R8.reuse, R116, RZ ;  /* 0x00000074083c723c */ /* 0x044fe200000418ff */
[----:B------:R-:W-:Y:S01]  /*28b0*/  IABS R204, R204 ;  /* 0x000000cc00cc7213 */ /* 0x000fe20000000000 */
[----:B------:R-:W-:Y:S01]  /*28c0*/  I2F R206, R206 ;  /* 0x000000ce00ce7306 */ /* 0x000fe20000201400 */
[----:B------:R-:W2:Y:S01]  /*28d0*/  LDSM.16.M88.4 R140, [R219+0x1800] ;  /* 0x00180000db8c783b */ /* 0x000ea20000000200 */
[C---:B------:R-:W-:Y:S02]  /*28e0*/  IADD3 R226, R188.reuse, 0x48, RZ ;  /* 0x00000048bce27810 */ /* 0x040fe40007ffe0ff */
[----:B------:R-:W-:Y:S01]  /*28f0*/  IABS R185, R185 ;  /* 0x000000b900b97213 */ /* 0x000fe20000000000 */
[----:B---34-:R-:W3:Y:S01]  /*2900*/  LDSM.16.M88.4 R28, [R219+0x1c00] ;  /* 0x001c0000db1c783b */ /* 0x018ee20000000200 */
[----:B------:R-:W-:Y:S01]  /*2910*/  HMMA.16816.F32.BF16 R52, R8, R108, RZ ;  /* 0x0000006c0834723c */ /* 0x000fe200000418ff */
[----:B------:R-:W-:Y:S01]  /*2920*/  IADD3 R224, R188, 0x40, RZ ;  /* 0x00000040bce07810 */ /* 0x000fe20007ffe0ff */
[----:B------:R-:W-:Y:S01]  /*2930*/  I2F R204, R204 ;  /* 0x000000cc00cc7306 */ /* 0x000fe20000201400 */
[----:B------:R-:W4:Y:S01]  /*2940*/  LDSM.16.M88.4 R168, [R222+0x1000] ;  /* 0x00100000dea8783b */ /* 0x000f220000000200 */
[----:B------:R-:W-:-:S02]  /*2950*/  ISETP.GE.AND P3, PT, R209, UR11, PT ;  /* 0x0000000bd1007c0c */ /* 0x000fc4000bf66270 */
[----:B------:R-:W-:Y:S02]  /*2960*/  ISETP.GE.AND P2, PT, R223, UR11, PT ;  /* 0x0000000bdf007c0c */ /* 0x000fe4000bf46270 */
[C---:B------:R-:W-:Y:S01]  /*2970*/  HMMA.16816.F32.BF16 R44, R8.reuse, R100, RZ ;  /* 0x00000064082c723c */ /* 0x040fe200000418ff */
[----:B------:R-:W-:Y:S02]  /*2980*/  IADD3 R199, R189, 0x50, RZ ;  /* 0x00000050bdc77810 */ /* 0x000fe40007ffe0ff */
[----:B------:R-:W-:Y:S02]  /*2990*/  ISETP.GE.AND P1, PT, R229, UR11, PT ;  /* 0x0000000be5007c0c */ /* 0x000fe4000bf26270 */
[C---:B------:R-:W-:Y:S02]  /*29a0*/  IADD3 R239, R189.reuse, 0x59, RZ ;  /* 0x00000059bdef7810 */ /* 0x040fe40007ffe0ff */
[C---:B------:R-:W-:Y:S01]  /*29b0*/  IADD3 R205, R189.reuse, 0x68, RZ ;  /* 0x00000068bdcd7810 */ /* 0x040fe20007ffe0ff */
[----:B------:R-:W-:Y:S01]  /*29c0*/  HMMA.16816.F32.BF16 R36, R8, R92, RZ ;  /* 0x0000005c0824723c */ /* 0x000fe200000418ff */
[----:B------:R-:W-:-:S02]  /*29d0*/  IADD3 R187, R189, 0x39, RZ ;  /* 0x00000039bdbb7810 */ /* 0x000fc40007ffe0ff */
[C---:B------:R-:W-:Y:S02]  /*29e0*/  IADD3 R191, R189.reuse, 0x48, RZ ;  /* 0x00000048bdbf7810 */ /* 0x040fe40007ffe0ff */
[C---:B------:R-:W-:Y:S02]  /*29f0*/  IADD3 R211, R189.reuse, 0x69, RZ ;  /* 0x00000069bdd37810 */ /* 0x040fe40007ffe0ff */
[----:B------:R-:W-:Y:S01]  /*2a00*/  ISETP.GE.AND P4, PT, R189, UR11, PT ;  /* 0x0000000bbd007c0c */ /* 0x000fe2000bf86270 */
[----:B------:R-:W-:Y:S01]  /*2a10*/  HMMA.16816.F32.BF16 R24, R8, R84, RZ ;  /* 0x000000540818723c */ /* 0x000fe200000418ff */
[----:B------:R-:W-:Y:S01]  /*2a20*/  ISETP.GE.AND P0, PT, R237, UR11, PT ;  /* 0x0000000bed007c0c */ /* 0x000fe2000bf06270 */
[----:B------:R-:W-:Y:S01]  /*2a30*/  IMAD.IADD R210, R188, 0x1, -R211 ;  /* 0x00000001bcd27824 */ /* 0x000fe200078e0ad3 */
[----:B------:R-:W-:Y:S02]  /*2a40*/  ISETP.GE.AND P5, PT, R245, UR11, PT ;  /* 0x0000000bf5007c0c */ /* 0x000fe4000bfa6270 */
[----:B------:R-:W-:-:S02]  /*2a50*/  ISETP.GE.AND P6, PT, R243, UR11, PT ;  /* 0x0000000bf3007c0c */ /* 0x000fc4000bfc6270 */
[----:B------:R-:W-:Y:S01]  /*2a60*/  IABS R210, R210 ;  /* 0x000000d200d27213 */ /* 0x000fe20000000000 */
[C---:B------:R-:W-:Y:S05]  /*2a70*/  HMMA.16816.F32.BF16 R12, R8.reuse, R172, RZ ;  /* 0x000000ac080c723c */ /* 0x040fea00000418ff */
[----:B------:R-:W-:Y:S03]  /*2a80*/  I2F R210, R210 ;  /* 0x000000d200d27306 */ /* 0x000fe60000201400 */
        /* <DEDUP_REMOVED lines=9> */
[C---:B------:R-:W-:Y:S08]  /*2b20*/  HMMA.16816.F32.BF16 R68, R20.reuse, R160, R68 ;  /* 0x000000a01444723c */ /* 0x040ff00000041844 */
[C---:B-1----:R-:W-:Y:S08]  /*2b30*/  HMMA.16816.F32.BF16 R60, R20.reuse, R156, R60 ;  /* 0x0000009c143c723c */ /* 0x042ff0000004183c */
[C---:B------:R-:W-:Y:S08]  /*2b40*/  HMMA.16816.F32.BF16 R52, R20.reuse, R152, R52 ;  /* 0x000000981434723c */ /* 0x040ff00000041834 */
[C---:B------:R-:W-:Y:S08]  /*2b50*/  HMMA.16816.F32.BF16 R44, R20.reuse, R148, R44 ;  /* 0x00000094142c723c */ /* 0x040ff0000004182c */
[C---:B------:R-:W-:Y:S08]  /*2b60*/  HMMA.16816.F32.BF16 R36, R20.reuse, R144, R36 ;  /* 0x000000901424723c */ /* 0x040ff00000041824 */
[----:B--2---:R-:W-:Y:S01]  /*2b70*/  HMMA.16816.F32.BF16 R24, R20, R140, R24 ;  /* 0x0000008c1418723c */ /* 0x004fe20000041818 */
[----:B-----5:R-:W-:-:S07]  /*2b80*/  FFMA.FTZ R53, R184, -UR4, R53 ;  /* 0x80000004b8357c23 */ /* 0x020fce0008010035 */
[C---:B---3--:R-:W-:Y:S08]  /*2b90*/  HMMA.16816.F32.BF16 R12, R20.reuse, R28, R12 ;  /* 0x0000001c140c723c */ /* 0x048ff0000004180c */
        /* <DEDUP_REMOVED lines=8> */
[C---:B------:R-:W-:Y:S01]  /*2c20*/  IMAD.IADD R20, R188.reuse, 0x1, -R189 ;  /* 0x00000001bc147824 */ /* 0x040fe200078e0abd */
[----:B----4-:R-:W-:Y:S01]  /*2c30*/  HMMA.16816.F32.BF16 R136, R168, R132, RZ ;  /* 0x00000084a888723c */ /* 0x010fe200000418ff */
[----:B------:R-:W-:-:S03]  /*2c40*/  IMAD.IADD R21, R188, 0x1, -R209 ;  /* 0x00000001bc157824 */ /* 0x000fc600078e0ad1 */
[----:B------:R-:W-:-:S04]  /*2c50*/  IABS R20, R20 ;  /* 0x0000001400147213 */ /* 0x000fc80000000000 */
[----:B------:R-:W-:Y:S01]  /*2c60*/  HMMA.16816.F32.BF16 R120, R168, R116, RZ ;  /* 0x00000074a878723c */ /* 0x000fe200000418ff */
[----:B------:R-:W-:Y:S01]  /*2c70*/  IMAD.MOV.U32 R203, RZ, RZ, R20 ;  /* 0x000000ffffcb7224 */ /* 0x000fe200078e0014 */
[----:B------:R-:W-:Y:S01]  /*2c80*/  IABS R20, R21 ;  /* 0x0000001500147213 */ /* 0x000fe20000000000 */
[----:B------:R-:W-:-:S04]  /*2c90*/  IMAD.IADD R21, R188, 0x1, -R223 ;  /* 0x00000001bc157824 */ /* 0x000fc800078e0adf */
[----:B------:R-:W-:Y:S01]  /*2ca0*/  IMAD.MOV.U32 R190, RZ, RZ, R20 ;  /* 0x000000ffffbe7224 */ /* 0x000fe200078e0014 */
[----:B------:R-:W-:Y:S01]  /*2cb0*/  IABS R20, R21 ;  /* 0x0000001500147213 */ /* 0x000fe20000000000 */
[C---:B------:R-:W-:Y:S01]  /*2cc0*/  IMAD.IADD R21, R188.reuse, 0x1, -R229 ;  /* 0x00000001bc157824 */ /* 0x040fe200078e0ae5 */
[----:B------:R-:W-:Y:S01]  /*2cd0*/  HMMA.16816.F32.BF16 R104, R168, R100, RZ ;  /* 0x00000064a868723c */ /* 0x000fe200000418ff */
[----:B------:R-:W-:Y:S02]  /*2ce0*/  I2F R203, R203 ;  /* 0x000000cb00cb7306 */ /* 0x000fe40000201400 */
[----:B------:R-:W-:Y:S01]  /*2cf0*/  IMAD.MOV.U32 R247, RZ, RZ, R20 ;  /* 0x000000fffff77224 */ /* 0x000fe200078e0014 */
[----:B------:R-:W-:Y:S01]  /*2d00*/  IABS R20, R21 ;  /* 0x0000001500147213 */ /* 0x000fe20000000000 */
[----:B------:R-:W-:-:S03]  /*2d10*/  IMAD.IADD R21, R188, 0x1, -R237 ;  /* 0x00000001bc157824 */ /* 0x000fc600078e0aed */
[C---:B------:R-:W-:Y:S01]  /*2d20*/  HMMA.16816.F32.BF16 R128, R168.reuse, R124, RZ ;  /* 0x0000007ca880723c */ /* 0x040fe200000418ff */
[----:B------:R-:W-:Y:S01]  /*2d30*/  IMAD.MOV.U32 R192, RZ, RZ, R20 ;  /* 0x000000ffffc07224 */ /* 0x000fe200078e0014 */
[----:B------:R-:W-:Y:S01]  /*2d40*/  IABS R20, R21 ;  /* 0x0000001500147213 */ /* 0x000fe20000000000 */
[C---:B------:R-:W-:Y:S01]  /*2d50*/  IMAD.IADD R21, R188.reuse, 0x1, -R243 ;  /* 0x00000001bc157824 */ /* 0x040fe200078e0af3 */
[----:B------:R-:W-:Y:S03]  /*2d60*/  I2F R190, R190 ;  /* 0x000000be00be7306 */ /* 0x000fe60000201400 */
[----:B------:R-:W-:Y:S01]  /*2d70*/  IMAD.MOV.U32 R249, RZ, RZ, R20 ;  /* 0x000000fffff97224 */ /* 0x000fe200078e0014 */
[----:B------:R-:W-:Y:S01]  /*2d80*/  IABS R20, R21 ;  /* 0x0000001500147213 */ /* 0x000fe20000000000 */
[C---:B------:R-:W-:Y:S01]  /*2d90*/  IMAD.IADD R21, R188.reuse, 0x1, -R245 ;  /* 0x00000001bc157824 */ /* 0x040fe200078e0af5 */
[----:B------:R-:W-:Y:S02]  /*2da0*/  HMMA.16816.F32.BF16 R112, R168, R108, RZ ;  /* 0x0000006ca870723c */ /* 0x000fe400000418ff */
[----:B------:R-:W1:Y:S01]  /*2db0*/  I2F R247, R247 ;  /* 0x000000f700f77306 */ /* 0x000e620000201400 */
[----:B------:R-:W-:Y:S01]  /*2dc0*/  IMAD.MOV.U32 R194, RZ, RZ, R20 ;  /* 0x000000ffffc27224 */ /* 0x000fe200078e0014 */
[----:B------:R-:W-:Y:S01]  /*2dd0*/  IABS R20, R21 ;  /* 0x0000001500147213 */ /* 0x000fe20000000000 */
[----:B------:R-:W-:-:S03]  /*2de0*/  IMAD.IADD R21, R188, 0x1, -R241 ;  /* 0x00000001bc157824 */ /* 0x000fc600078e0af1 */
[C---:B------:R-:W-:Y:S01]  /*2df0*/  HMMA.16816.F32.BF16 R96, R168.reuse, R92, RZ ;  /* 0x0000005ca860723c */ /* 0x040fe200000418ff */
[----:B------:R-:W-:Y:S01]  /*2e00*/  IMAD.MOV.U32 R251, RZ, RZ, R20 ;  /* 0x000000fffffb7224 */ /* 0x000fe200078e0014 */
[----:B------:R-:W-:Y:S01]  /*2e10*/  IABS R20, R21 ;  /* 0x0000001500147213 */ /* 0x000fe20000000000 */
[C---:B------:R-:W-:Y:S01]  /*2e20*/  IMAD.IADD R21, R188.reuse, 0x1, -R231 ;  /* 0x00000001bc157824 */ /* 0x040fe200078e0ae7 */
[----:B------:R-:W2:Y:S03]  /*2e30*/  I2F R249, R249 ;  /* 0x000000f900f97306 */ /* 0x000ea60000201400 */
[----:B------:R-:W-:Y:S01]  /*2e40*/  IMAD.MOV.U32 R196, RZ, RZ, R20 ;  /* 0x000000ffffc47224 */ /* 0x000fe200078e0014 */
[----:B------:R-:W-:Y:S01]  /*2e50*/  IABS R20, R21 ;  /* 0x0000001500147213 */ /* 0x000fe20000000000 */
[----:B------:R-:W-:Y:S01]  /*2e60*/  IMAD.IADD R21, R188, 0x1, -R227 ;  /* 0x00000001bc157824 */ /* 0x000fe200078e0ae3 */
[----:B------:R-:W-:Y:S01]  /*2e70*/  HMMA.16816.F32.BF16 R88, R168, R84, RZ ;  /* 0x00000054a858723c */ /* 0x000fe200000418ff */
[----:B-1----:R-:W-:Y:S01]  /*2e80*/  FFMA.FTZ R247, R247, -UR4, R72 ;  /* 0x80000004f7f77c23 */ /* 0x002fe20008010048 */
[----:B------:R-:W1:Y:S01]  /*2e90*/  I2F R251, R251 ;  /* 0x000000fb00fb7306 */ /* 0x000e620000201400 */
[----:B------:R-:W-:Y:S01]  /*2ea0*/  IMAD.MOV.U32 R200, RZ, RZ, R20 ;  /* 0x000000ffffc87224 */ /* 0x000fe200078e0014 */
[----:B------:R-:W-:-:S04]  /*2eb0*/  IABS R20, R21 ;  /* 0x0000001500147213 */ /* 0x000fc80000000000 */
[----:B------:R-:W-:Y:S02]  /*2ec0*/  HMMA.16816.F32.BF16 R132, R168, R134, RZ ;  /* 0x00000086a884723c */ /* 0x000fe400000418ff */
[----:B------:R3:W-:Y:S01]  /*2ed0*/  I2F R198, R20 ;  /* 0x0000001400c67306 */ /* 0x0007e20000201400 */
[----:B--2---:R-:W-:-:S05]  /*2ee0*/  FFMA.FTZ R249, R249, -UR4, R68 ;  /* 0x80000004f9f97c23 */ /* 0x004fca0008010044 */
[----:B------:R-:W-:Y:S02]  /*2ef0*/  HMMA.16816.F32.BF16 R124, R168, R126, RZ ;  /* 0x0000007ea87c723c */ /* 0x000fe400000418ff */
[----:B------:R-:W2:Y:S01]  /*2f00*/  I2F R196, R196 ;  /* 0x000000c400c47306 */ /* 0x000ea20000201400 */
[----:B-1----:R-:W-:Y:S02]  /*2f10*/  FFMA.FTZ R251, R251, -UR4, R64 ;  /* 0x80000004fbfb7c23 */ /* 0x002fe40008010040 */
[----:B------:R-:W-:-:S03]  /*2f20*/  FFMA.FTZ R64, R202, -UR4, R57 ;  /* 0x80000004ca407c23 */ /* 0x000fc60008010039 */
[----:B------:R-:W-:Y:S01]  /*2f30*/  HMMA.16816.F32.BF16 R116, R168, R118, RZ ;  /* 0x00000076a874723c */ /* 0x000fe200000418ff */
[----:B---3--:R-:W1:Y:S01]  /*2f40*/  LDSM.16.M88.4 R20, [R220+0x1000] ;  /* 0x00100000dc14783b */ /* 0x008e620000000200 */
[----:B------:R-:W3:Y:S01]  /*2f50*/  I2F R194, R194 ;  /* 0x000000c200c27306 */ /* 0x000ee20000201400 */
[----:B------:R-:W-:-:S05]  /*2f60*/  DEPBAR.LE SB0, 0x0 ;  /* 0x000080000000791a */ /* 0x000fca0000000000 */
[C---:B------:R-:W-:Y:S01]  /*2f70*/  HMMA.16816.F32.BF16 R108, R168.reuse, R110, RZ ;  /* 0x0000006ea86c723c */ /* 0x040fe200000418ff */
[----:B--2---:R-:W-:Y:S01]  /*2f80*/  FFMA.FTZ R196, R196, -UR4, R65 ;  /* 0x80000004c4c47c23 */ /* 0x004fe20008010041 */
[----:B------:R-:W2:Y:S06]  /*2f90*/  I2F R192, R192 ;  /* 0x000000c000c07306 */ /* 0x000eac0000201400 */
[C---:B------:R-:W-:Y:S01]  /*2fa0*/  HMMA.16816.F32.BF16 R100, R168.reuse, R102, RZ ;  /* 0x00000066a864723c */ /* 0x040fe200000418ff */
[----:B---3--:R-:W-:Y:S01]  /*2fb0*/  FFMA.FTZ R68, R194, -UR4, R69 ;  /* 0x80000004c2447c23 */ /* 0x008fe20008010045 */
[----:B------:R-:W3:Y:S06]  /*2fc0*/  I2F R200, R200 ;  /* 0x000000c800c87306 */ /* 0x000eec0000201400 */
[----:B------:R-:W-:Y:S01]  /*2fd0*/  HMMA.16816.F32.BF16 R92, R168, R94, RZ ;  /* 0x0000005ea85c723c */ /* 0x000fe200000418ff */
[----:B------:R-:W-:Y:S01]  /*2fe0*/  FSEL R68, R68, -INF , !P6 ;  /* 0xff80000044447808 */ /* 0x000fe20007000000 */
[----:B--2---:R-:W-:-:S06]  /*2ff0*/  FFMA.FTZ R72, R192, -UR4, R73 ;  /* 0x80000004c0487c23 */ /* 0x004fcc0008010049 */
[----:B------:R-:W-:Y:S01]  /*3000*/  HMMA.16816.F32.BF16 R84, R168, R86, RZ ;  /* 0x00000056a854723c */ /* 0x000fe200000418ff */
[----:B------:R-:W-:Y:S01]  /*3010*/  FSEL R72, R72, -INF , !P1 ;  /* 0xff80000048487808 */ /* 0x000fe20004800000 */
[----:B---3--:R-:W-:-:S06]  /*3020*/  FFMA.FTZ R60, R200, -UR4, R60 ;  /* 0x80000004c83c7c23 */ /* 0x008fcc000801003c */
[C---:B------:R-:W-:Y:S07]  /*3030*/  HMMA.16816.F32.BF16 R80, R168.reuse, R172, RZ ;  /* 0x000000aca850723c */ /* 0x040fee00000418ff */
[----:B------:R-:W-:Y:S01]  /*3040*/  IMAD.MOV.U32 R173, RZ, RZ, R185 ;  /* 0x000000ffffad7224 */ /* 0x000fe200078e00b9 */
[----:B------:R-:W-:Y:S01]  /*3050*/  HMMA.16816.F32.BF16 R168, R168, R174, RZ ;  /* 0x000000aea8a8723c */ /* 0x000fe200000418ff */
[----:B------:R-:W-:Y:S01]  /*3060*/  IADD3 R185, R189, 0x40, RZ ;  /* 0x00000040bdb97810 */ /* 0x000fe20007ffe0ff */
[----:B------:R-:W-:-:S03]  /*3070*/  IMAD.IADD R172, R188, 0x1, -R187 ;  /* 0x00000001bcac7824 */ /* 0x000fc600078e0abb */
[----:B------:R-:W2:Y:S02]  /*3080*/  I2F R173, R173 ;  /* 0x000000ad00ad7306 */ /* 0x000ea40000201400 */
[----:B------:R-:W-:Y:S01]  /*3090*/  IADD3 R175, R189, 0x41, RZ ;  /* 0x00000041bdaf7810 */ /* 0x000fe20007ffe0ff */
[----:B-1----:R-:W-:Y:S01]  /*30a0*/  HMMA.16816.F32.BF16 R136, R20, R164, R136 ;  /* 0x000000a41488723c */ /* 0x002fe20000041888 */
[----:B------:R-:W-:Y:S01]  /*30b0*/  IMAD.IADD R174, R188, 0x1, -R185 ;  /* 0x00000001bcae7824 */ /* 0x000fe200078e0ab9 */
[----:B------:R-:W-:-:S04]  /*30c0*/  IABS R172, R172 ;  /* 0x000000ac00ac7213 */ /* 0x000fc80000000000 */
[----:B------:R-:W-:Y:S01]  /*30d0*/  IABS R174, R174 ;  /* 0x000000ae00ae7213 */ /* 0x000fe20000000000 */
[C---:B------:R-:W-:Y:S01]  /*30e0*/  IMAD.IADD R164, R188.reuse, 0x1, -R175 ;  /* 0x00000001bca47824 */ /* 0x040fe200078e0aaf */
[C---:B------:R-:W-:Y:S01]  /*30f0*/  HMMA.16816.F32.BF16 R120, R20.reuse, R156, R120 ;  /* 0x0000009c1478723c */ /* 0x040fe20000041878 */
[----:B------:R-:W1:Y:S03]  /*3100*/  I2F R172, R172 ;  /* 0x000000ac00ac7306 */ /* 0x000e660000201400 */
[----:B------:R-:W-:Y:S01]  /*3110*/  IABS R164, R164 ;  /* 0x000000a400a47213 */ /* 0x000fe20000000000 */
[----:B--2---:R-:W-:Y:S02]  /*3120*/  FFMA.FTZ R48, R173, -UR4, R48 ;  /* 0x80000004ad307c23 */ /* 0x004fe40008010030 */
[----:B------:R-:W-:Y:S01]  /*3130*/  IMAD.IADD R156, R188, 0x1, -R195 ;  /* 0x00000001bc9c7824 */ /* 0x000fe200078e0ac3 */
[----:B------:R-:W-:Y:S01]  /*3140*/  HMMA.16816.F32.BF16 R104, R20, R148, R104 ;  /* 0x000000941468723c */ /* 0x000fe20000041868 */
[----:B------:R-:W2:Y:S03]  /*3150*/  I2F R186, R164 ;  /* 0x000000a400ba7306 */ /* 0x000ea60000201400 */
[----:B------:R-:W-:-:S03]  /*3160*/  IABS R156, R156 ;  /* 0x0000009c009c7213 */ /* 0x000fc60000000000 */
[C---:B------:R-:W-:Y:S01]  /*3170*/  IMAD.IADD R148, R188.reuse, 0x1, -R213 ;  /* 0x00000001bc947824 */ /* 0x040fe200078e0ad5 */
[----:B------:R-:W-:Y:S01]  /*3180*/  HMMA.16816.F32.BF16 R116, R20, R158, R116 ;  /* 0x0000009e1474723c */ /* 0x000fe20000041874 */
[----:B------:R-:W-:Y:S01]  /*3190*/  IMAD.IADD R149, R188, 0x1, -R225 ;  /* 0x00000001bc957824 */ /* 0x000fe200078e0ae1 */
[----:B------:R3:W4:Y:S01]  /*31a0*/  I2F R164, R156 ;  /* 0x0000009c00a47306 */ /* 0x0007220000201400 */
[----:B-1----:R-:W-:Y:S01]  /*31b0*/  FFMA.FTZ R49, R172, -UR4, R49 ;  /* 0x80000004ac317c23 */ /* 0x002fe20008010031 */
[----:B------:R-:W-:-:S04]  /*31c0*/  IABS R148, R148 ;  /* 0x0000009400947213 */ /* 0x000fc80000000000 */
[C---:B------:R-:W-:Y:S01]  /*31d0*/  HMMA.16816.F32.BF16 R108, R20.reuse, R154, R108 ;  /* 0x0000009a146c723c */ /* 0x040fe2000004186c */
[----:B--2---:R-:W-:Y:S01]  /*31e0*/  FFMA.FTZ R45, R186, -UR4, R45 ;  /* 0x80000004ba2d7c23 */ /* 0x004fe2000801002d */
[----:B------:R-:W1:Y:S06]  /*31f0*/  I2F R165, R174 ;  /* 0x000000ae00a57306 */ /* 0x000e6c0000201400 */
[----:B------:R-:W-:Y:S01]  /*3200*/  HMMA.16816.F32.BF16 R132, R20, R166, R132 ;  /* 0x000000a61484723c */ /* 0x000fe20000041884 */
[----:B---3--:R-:W-:Y:S01]  /*3210*/  IMAD.MOV.U32 R156, RZ, RZ, R148 ;  /* 0x000000ffff9c7224 */ /* 0x008fe200078e0094 */
[----:B------:R-:W-:Y:S01]  /*3220*/  IABS R148, R149 ;  /* 0x0000009500947213 */ /* 0x000fe20000000000 */
[----:B----4-:R-:W-:-:S04]  /*3230*/  FFMA.FTZ R41, R164, -UR4, R41 ;  /* 0x80000004a4297c23 */ /* 0x010fc80008010029 */
[----:B------:R-:W-:Y:S01]  /*3240*/  FFMA.FTZ R166, R206, -UR4, R52 ;  /* 0x80000004cea67c23 */ /* 0x000fe20008010034 */
[C---:B------:R-:W-:Y:S01]  /*3250*/  HMMA.16816.F32.BF16 R124, R20.reuse, R162, R124 ;  /* 0x000000a2147c723c */ /* 0x040fe2000004187c */
[----:B------:R-:W-:Y:S01]  /*3260*/  IMAD.MOV.U32 R149, RZ, RZ, R148 ;  /* 0x000000ffff957224 */ /* 0x000fe200078e0094 */
[----:B------:R-:W-:Y:S01]  /*3270*/  IADD3 R167, R189, 0x70, RZ ;  /* 0x00000070bda77810 */ /* 0x000fe20007ffe0ff */
[----:B------:R-:W-:Y:S01]  /*3280*/  IMAD.IADD R148, R188, 0x1, -R235 ;  /* 0x00000001bc947824 */ /* 0x000fe200078e0aeb */
[----:B------:R-:W-:Y:S01]  /*3290*/  I2F R156, R156 ;  /* 0x0000009c009c7306 */ /* 0x000fe20000201400 */
[----:B-1----:R-:W-:Y:S02]  /*32a0*/  FFMA.FTZ R44, R165, -UR4, R44 ;  /* 0x80000004a52c7c23 */ /* 0x002fe4000801002c */
[----:B------:R-:W-:Y:S01]  /*32b0*/  FFMA.FTZ R162, R204, -UR4, R56 ;  /* 0x80000004cca27c23 */ /* 0x000fe20008010038 */
[----:B------:R-:W-:Y:S01]  /*32c0*/  IABS R159, R148 ;  /* 0x00000094009f7213 */ /* 0x000fe20000000000 */
[C---:B------:R-:W-:Y:S01]  /*32d0*/  IMAD.IADD R148, R188.reuse, 0x1, -R233 ;  /* 0x00000001bc947824 */ /* 0x040fe200078e0ae9 */
[----:B------:R-:W-:Y:S01]  /*32e0*/  HMMA.16816.F32.BF16 R112, R20, R152, R112 ;  /* 0x000000981470723c */ /* 0x000fe20000041870 */
[----:B------:R-:W-:Y:S01]  /*32f0*/  IADD3 R163, R189, 0x78, RZ ;  /* 0x00000078bda37810 */ /* 0x000fe20007ffe0ff */
[----:B------:R-:W-:Y:S01]  /*3300*/  IMAD.IADD R73, R188, 0x1, -R167 ;  /* 0x00000001bc497824 */ /* 0x000fe200078e0aa7 */
[----:B------:R-:W1:Y:S01]  /*3310*/  I2F R149, R149 ;  /* 0x0000009500957306 */ /* 0x000e620000201400 */
[----:B------:R-:W-:-:S02]  /*3320*/  IABS R148, R148 ;  /* 0x0000009400947213 */ /* 0x000fc40000000000 */
[C---:B------:R-:W-:Y:S01]  /*3330*/  IMAD.IADD R155, R188.reuse, 0x1, -R163 ;  /* 0x00000001bc9b7824 */ /* 0x040fe200078e0aa3 */
[----:B------:R-:W-:Y:S01]  /*3340*/  IABS R73, R73 ;  /* 0x0000004900497213 */ /* 0x000fe20000000000 */
[----:B------:R-:W-:Y:S01]  /*3350*/  IMAD.IADD R152, R188, 0x1, -R199 ;  /* 0x00000001bc987824 */ /* 0x000fe200078e0ac7 */
[C---:B------:R-:W-:Y:S01]  /*3360*/  HMMA.16816.F32.BF16 R128, R20.reuse, R160, R128 ;  /* 0x000000a01480723c */ /* 0x040fe20000041880 */
[----:B------:R-:W-:Y:S01]  /*3370*/  IMAD.MOV.U32 R154, RZ, RZ, R148 ;  /* 0x000000ffff9a7224 */ /* 0x000fe200078e0094 */
[----:B------:R-:W-:Y:S01]  /*3380*/  I2F R159, R159 ;  /* 0x0000009f009f7306 */ /* 0x000fe20000201400 */
[----:B------:R-:W-:Y:S01]  /*3390*/  FFMA.FTZ R148, R203, -UR4, R76 ;  /* 0x80000004cb947c23 */ /* 0x000fe2000801004c */
[C---:B------:R-:W-:Y:S01]  /*33a0*/  IADD3 R203, R189.reuse, 0x79, RZ ;  /* 0x00000079bdcb7810 */ /* 0x040fe20007ffe0ff */
[----:B------:R-:W-:Y:S01]  /*33b0*/  FFMA.FTZ R76, R190, -UR4, R77 ;  /* 0x80000004be4c7c23 */ /* 0x000fe2000801004d */
[----:B------:R-:W-:Y:S01]  /*33c0*/  IABS R152, R152 ;  /* 0x0000009800987213 */ /* 0x000fe20000000000 */
[----:B------:R-:W-:Y:S01]  /*33d0*/  FFMA.FTZ R190, R198, -UR4, R61 ;  /* 0x80000004c6be7c23 */ /* 0x000fe2000801003d */
[----:B------:R-:W-:Y:S01]  /*33e0*/  IADD3 R161, R189, 0x71, RZ ;  /* 0x00000071bda17810 */ /* 0x000fe20007ffe0ff */
[----:B------:R-:W-:Y:S01]  /*33f0*/  IMAD.IADD R52, R188, 0x1, -R203 ;  /* 0x00000001bc347824 */ /* 0x000fe200078e0acb */
[----:B------:R2:W-:Y:S01]  /*3400*/  I2F R153, R152 ;  /* 0x0000009800997306 */ /* 0x0005e20000201400 */
[----:B------:R-:W-:Y:S01]  /*3410*/  IMAD.IADD R61, R216, 0x1, -R189 ;  /* 0x00000001d83d7824 */ /* 0x000fe200078e0abd */
[----:B------:R-:W-:Y:S01]  /*3420*/  FSEL R76, R76, -INF , !P3 ;  /* 0xff8000004c4c7808 */ /* 0x000fe20005800000 */
[C---:B------:R-:W-:Y:S01]  /*3430*/  IMAD.IADD R160, R188.reuse, 0x1, -R191 ;  /* 0x00000001bca07824 */ /* 0x040fe200078e0abf */
[----:B------:R-:W-:Y:S01]  /*3440*/  IABS R52, R52 ;  /* 0x0000003400347213 */ /* 0x000fe20000000000 */
[----:B------:R-:W-:Y:S01]  /*3450*/  IMAD.IADD R212, R188, 0x1, -R161 ;  /* 0x00000001bcd47824 */ /* 0x000fe200078e0aa1 */
[----:B------:R-:W-:Y:S01]  /*3460*/  IABS R56, R61 ;  /* 0x0000003d00387213 */ /* 0x000fe20000000000 */
[--C-:B------:R-:W-:Y:S01]  /*3470*/  IMAD.IADD R61, R224, 0x1, -R189.reuse ;  /* 0x00000001e03d7824 */ /* 0x100fe200078e0abd */
[----:B------:R-:W-:Y:S01]  /*3480*/  IABS R160, R160 ;  /* 0x000000a000a07213 */ /* 0x000fe20000000000 */
[----:B------:R-:W-:Y:S01]  /*3490*/  IMAD.MOV.U32 R214, RZ, RZ, R52 ;  /* 0x000000ffffd67224 */ /* 0x000fe200078e0034 */
[----:B------:R3:W4:Y:S01]  /*34a0*/  I2F R65, R56 ;  /* 0x0000003800417306 */ /* 0x0007220000201400 */
[----:B------:R-:W-:Y:S01]  /*34b0*/  IMAD.IADD R52, R226, 0x1, -R189 ;  /* 0x00000001e2347824 */ /* 0x000fe200078e0abd */
[----:B------:R-:W-:Y:S01]  /*34c0*/  IABS R61, R61 ;  /* 0x0000003d003d7213 */ /* 0x000fe20000000000 */
[C---:B------:R-:W-:Y:S01]  /*34d0*/  HMMA.16816.F32.BF16 R100, R20.reuse, R150, R100 ;  /* 0x000000961464723c */ /* 0x040fe20000041864 */
[----:B-1----:R-:W-:Y:S01]  /*34e0*/  FFMA.FTZ R149, R149, -UR4, R32 ;  /* 0x8000000495957c23 */ /* 0x002fe20008010020 */
[----:B------:R-:W-:Y:S01]  /*34f0*/  IABS R155, R155 ;  /* 0x0000009b009b7213 */ /* 0x000fe20000000000 */
[----:B--2---:R-:W-:Y:S01]  /*3500*/  IMAD.IADD R152, R188, 0x1, -R239 ;  /* 0x00000001bc987824 */ /* 0x004fe200078e0aef */
[----:B------:R-:W-:Y:S01]  /*3510*/  IABS R52, R52 ;  /* 0x0000003400347213 */ /* 0x000fe20000000000 */
[----:B------:R-:W1:Y:S01]  /*3520*/  I2F R61, R61 ;  /* 0x0000003d003d7306 */ /* 0x000e620000201400 */
[----:B------:R-:W-:Y:S01]  /*3530*/  FFMA.FTZ R156, R156, -UR4, R37 ;  /* 0x800000049c9c7c23 */ /* 0x000fe20008010025 */
[----:B------:R-:W-:Y:S01]  /*3540*/  IABS R212, R212 ;  /* 0x000000d400d47213 */ /* 0x000fe20000000000 */
[----:B------:R-:W-:Y:S01]  /*3550*/  HMMA.16816.F32.BF16 R96, R20, R144, R96 ;  /* 0x000000901460723c */ /* 0x000fe20000041860 */
[----:B------:R-:W-:Y:S01]  /*3560*/  IMAD.MOV.U32 R57, RZ, RZ, R52 ;  /* 0x000000ffff397224 */ /* 0x000fe200078e0034 */
[----:B------:R-:W-:Y:S01]  /*3570*/  IABS R152, R152 ;  /* 0x0000009800987213 */ /* 0x000fe20000000000 */
[----:B------:R-:W-:-:S02]  /*3580*/  IMAD.IADD R37, R224, 0x1, -R167 ;  /* 0x00000001e0257824 */ /* 0x000fc400078e0aa7 */
[--C-:B---3--:R-:W-:Y:S01]  /*3590*/  IMAD.IADD R56, R216, 0x1, -R209.reuse ;  /* 0x00000001d8387824 */ /* 0x108fe200078e0ad1 */
[----:B------:R2:W3:Y:S01]  /*35a0*/  I2F R158, R152 ;  /* 0x00000098009e7306 */ /* 0x0004e20000201400 */
[----:B----4-:R-:W-:Y:S01]  /*35b0*/  FFMA.FTZ R65, R65, -UR4, R78 ;  /* 0x8000000441417c23 */ /* 0x010fe2000801004e */
[C---:B------:R-:W-:Y:S01]  /*35c0*/  HMMA.16816.F32.BF16 R88, R20.reuse, R140, R88 ;  /* 0x0000008c1458723c */ /* 0x040fe20000041858 */
[----:B------:R-:W-:Y:S01]  /*35d0*/  FFMA.FTZ R159, R159, -UR4, R24 ;  /* 0x800000049f9f7c23 */ /* 0x000fe20008010018 */
[----:B------:R-:W-:Y:S01]  /*35e0*/  IABS R52, R56 ;  /* 0x0000003800347213 */ /* 0x000fe20000000000 */
[--C-:B------:R-:W-:Y:S01]  /*35f0*/  IMAD.IADD R56, R224, 0x1, -R209.reuse ;  /* 0x00000001e0387824 */ /* 0x100fe200078e0ad1 */
[----:B------:R-:W-:Y:S01]  /*3600*/  FSEL R65, R65, -INF , !P4 ;  /* 0xff80000041417808 */ /* 0x000fe20006000000 */
[----:B------:R-:W-:Y:S01]  /*3610*/  IMAD.IADD R209, R226, 0x1, -R209 ;  /* 0x00000001e2d17824 */ /* 0x000fe200078e0ad1 */
[----:B------:R-:W4:Y:S01]  /*3620*/  I2F R57, R57 ;  /* 0x0000003900397306 */ /* 0x000f220000201400 */
[----:B------:R-:W-:Y:S01]  /*3630*/  IMAD.MOV.U32 R174, RZ, RZ, R52 ;  /* 0x000000ffffae7224 */ /* 0x000fe200078e0034 */
[----:B------:R-:W-:Y:S01]  /*3640*/  IABS R52, R56 ;  /* 0x0000003800347213 */ /* 0x000fe20000000000 */
[----:B-1----:R-:W-:Y:S01]  /*3650*/  FFMA.FTZ R136, R61, -UR4, R136 ;  /* 0x800000043d887c23 */ /* 0x002fe20008010088 */
[----:B------:R-:W-:Y:S01]  /*3660*/  HMMA.16816.F32.BF16 R92, R20, R146, R92 ;  /* 0x00000092145c723c */ /* 0x000fe2000004185c */
[----:B------:R-:W-:-:S02]  /*3670*/  IMAD.IADD R61, R224, 0x1, -R223 ;  /* 0x00000001e03d7824 */ /* 0x000fc400078e0adf */
[----:B------:R-:W-:Y:S01]  /*3680*/  IMAD.MOV.U32 R56, RZ, RZ, R52 ;  /* 0x000000ffff387224 */ /* 0x000fe200078e0034 */
[----:B------:R-:W1:Y:S01]  /*3690*/  I2F R174, R174 ;  /* 0x000000ae00ae7306 */ /* 0x000e620000201400 */
[----:B------:R-:W-:Y:S01]  /*36a0*/  IABS R52, R209 ;  /* 0x000000d100347213 */ /* 0x000fe20000000000 */
[----:B--2---:R-:W-:Y:S02]  /*36b0*/  IMAD.IADD R152, R188, 0x1, -R205 ;  /* 0x00000001bc987824 */ /* 0x004fe400078e0acd */
[----:B------:R-:W-:Y:S01]  /*36c0*/  HMMA.16816.F32.BF16 R80, R20, R28, R80 ;  /* 0x0000001c1450723c */ /* 0x000fe20000041850 */
[----:B---3--:R-:W-:Y:S02]  /*36d0*/  FFMA.FTZ R32, R158, -UR4, R33 ;  /* 0x800000049e207c23 */ /* 0x008fe40008010021 */
[----:B------:R-:W-:Y:S01]  /*36e0*/  IABS R152, R152 ;  /* 0x0000009800987213 */ /* 0x000fe20000000000 */
[----:B------:R-:W2:Y:S01]  /*36f0*/  I2F R56, R56 ;  /* 0x0000003800387306 */ /* 0x000ea20000201400 */
[----:B----4-:R-:W-:-:S02]  /*3700*/  FFMA.FTZ R78, R57, -UR4, R138 ;  /* 0x80000004394e7c23 */ /* 0x010fc4000801008a */
[--C-:B------:R-:W-:Y:S01]  /*3710*/  IMAD.IADD R57, R216, 0x1, -R223.reuse ;  /* 0x00000001d8397824 */ /* 0x100fe200078e0adf */
[C---:B------:R-:W-:Y:S01]  /*3720*/  HMMA.16816.F32.BF16 R84, R20.reuse, R142, R84 ;  /* 0x0000008e1454723c */ /* 0x040fe20000041854 */
[----:B------:R-:W-:Y:S01]  /*3730*/  IMAD.IADD R223, R226, 0x1, -R223 ;  /* 0x00000001e2df7824 */ /* 0x000fe200078e0adf */
[----:B------:R-:W-:Y:S01]  /*3740*/  FSEL R78, R78, -INF , !P4 ;  /* 0xff8000004e4e7808 */ /* 0x000fe20006000000 */
[----:B------:R-:W-:Y:S01]  /*3750*/  IMAD.MOV.U32 R77, RZ, RZ, R152 ;  /* 0x000000ffff4d7224 */ /* 0x000fe200078e0098 */
[----:B------:R-:W-:Y:S01]  /*3760*/  IABS R57, R57 ;  /* 0x0000003900397213 */ /* 0x000fe20000000000 */
[----:B------:R-:W3:Y:S01]  /*3770*/  I2F R52, R52 ;  /* 0x0000003400347306 */ /* 0x000ee20000201400 */
[----:B-1----:R-:W-:Y:S02]  /*3780*/  FFMA.FTZ R174, R174, -UR4, R79 ;  /* 0x80000004aeae7c23 */ /* 0x002fe4000801004f */
[----:B------:R-:W-:Y:S01]  /*3790*/  FFMA.FTZ R28, R153, -UR4, R36 ;  /* 0x80000004991c7c23 */ /* 0x000fe20008010024 */
[----:B------:R-:W-:Y:S01]  /*37a0*/  HMMA.16816.F32.BF16 R168, R20, R30, R168 ;  /* 0x0000001e14a8723c */ /* 0x000fe200000418a8 */
[----:B------:R-:W-:Y:S01]  /*37b0*/  IMAD.MOV.U32 R69, RZ, RZ, R57 ;  /* 0x000000ffff457224 */ /* 0x000fe200078e0039 */
[----:B------:R-:W-:Y:S01]  /*37c0*/  IABS R57, R61 ;  /* 0x0000003d00397213 */ /* 0x000fe20000000000 */
[----:B--2---:R-:W-:Y:S01]  /*37d0*/  FFMA.FTZ R61, R56, -UR4, R137 ;  /* 0x80000004383d7c23 */ /* 0x004fe20008010089 */
[----:B------:R-:W-:Y:S01]  /*37e0*/  FSEL R174, R174, -INF , !P3 ;  /* 0xff800000aeae7808 */ /* 0x000fe20005800000 */
[C---:B------:R-:W-:Y:S01]  /*37f0*/  IMAD.IADD R56, R216.reuse, 0x1, -R229 ;  /* 0x00000001d8387824 */ /* 0x040fe200078e0ae5 */
[----:B------:R-:W1:Y:S01]  /*3800*/  I2F R157, R160 ;  /* 0x000000a0009d7306 */ /* 0x000e620000201400 */
[----:B------:R-:W-:Y:S01]  /*3810*/  IMAD.MOV.U32 R79, RZ, RZ, R57 ;  /* 0x000000ffff4f7224 */ /* 0x000fe200078e0039 */
[----:B------:R-:W-:Y:S01]  /*3820*/  IABS R57, R223 ;  /* 0x000000df00397213 */ /* 0x000fe20000000000 */
[----:B------:R-:W-:Y:S01]  /*3830*/  IMAD.IADD R36, R216, 0x1, -R167 ;  /* 0x00000001d8247824 */ /* 0x000fe200078e0aa7 */
[----:B------:R-:W-:Y:S01]  /*3840*/  IABS R56, R56 ;  /* 0x0000003800387213 */ /* 0x000fe20000000000 */
[----:B------:R-:W-:Y:S01]  /*3850*/  IMAD.IADD R29, R226, 0x1, -R211 ;  /* 0x00000001e21d7824 */ /* 0x000fe200078e0ad3 */
[----:B------:R-:W-:Y:S01]  /*3860*/  FSEL R61, R61, -INF , !P3 ;  /* 0xff8000003d3d7808 */ /* 0x000fe20005800000 */
[----:B---3--:R-:W-:Y:S01]  /*3870*/  FFMA.FTZ R139, R52, -UR4, R139 ;  /* 0x80000004348b7c23 */ /* 0x008fe2000801008b */
[----:B------:R2:W3:Y:S01]  /*3880*/  I2F R137, R57 ;  /* 0x0000003900897306 */ /* 0x0004e20000201400 */
[----:B------:R-:W-:Y:S01]  /*3890*/  IMAD.MOV.U32 R52, RZ, RZ, R56 ;  /* 0x000000ffff347224 */ /* 0x000fe200078e0038 */
[----:B------:R-:W-:-:S02]  /*38a0*/  IABS R36, R36 ;  /* 0x0000002400247213 */ /* 0x000fc40000000000 */
[----:B------:R-:W-:Y:S02]  /*38b0*/  FSEL R204, R139, -INF , !P3 ;  /* 0xff8000008bcc7808 */ /* 0x000fe40005800000 */
[----:B------:R-:W-:Y:S02]  /*38c0*/  ISETP.GE.AND P3, PT, R231, UR11, PT ;  /* 0x0000000be7007c0c */ /* 0x000fe4000bf66270 */
[----:B------:R-:W4:Y:S01]  /*38d0*/  I2F R69, R69 ;  /* 0x0000004500457306 */ /* 0x000f220000201400 */
[----:B------:R-:W-:Y:S01]  /*38e0*/  IABS R29, R29 ;  /* 0x0000001d001d7213 */ /* 0x000fe20000000000 */
[----:B-1----:R-:W-:Y:S01]  /*38f0*/  FFMA.FTZ R40, R157, -UR4, R40 ;  /* 0x800000049d287c23 */ /* 0x002fe20008010028 */
[----:B------:R-:W-:Y:S01]  /*3900*/  FSEL R60, R60, -INF , !P3 ;  /* 0xff8000003c3c7808 */ /* 0x000fe20005800000 */
[----:B--2---:R-:W-:-:S04]  /*3910*/  IMAD.IADD R57, R224, 0x1, -R229 ;  /* 0x00000001e0397824 */ /* 0x004fc800078e0ae5 */
[----:B------:R-:W1:Y:S01]  /*3920*/  I2F R79, R79 ;  /* 0x0000004f004f7306 */ /* 0x000e620000201400 */
[----:B------:R-:W-:Y:S02]  /*3930*/  IMAD.IADD R229, R226, 0x1, -R229 ;  /* 0x00000001e2e57824 */ /* 0x000fe400078e0ae5 */
[----:B---3--:R-:W-:Y:S01]  /*3940*/  FFMA.FTZ R152, R137, -UR4, R134 ;  /* 0x8000000489987c23 */ /* 0x008fe20008010086 */
[----:B------:R-:W-:Y:S01]  /*3950*/  IABS R56, R57 ;  /* 0x0000003900387213 */ /* 0x000fe20000000000 */
[C---:B------:R-:W-:Y:S02]  /*3960*/  IMAD.IADD R57, R216.reuse, 0x1, -R237 ;  /* 0x00000001d8397824 */ /* 0x040fe400078e0aed */
[----:B----4-:R-:W-:Y:S01]  /*3970*/  FFMA.FTZ R69, R69, -UR4, R74 ;  /* 0x8000000445457c23 */ /* 0x010fe2000801004a */
[----:B------:R-:W2:Y:S01]  /*3980*/  I2F R52, R52 ;  /* 0x0000003400347306 */ /* 0x000ea20000201400 */
[----:B------:R-:W-:Y:S01]  /*3990*/  IMAD.MOV.U32 R192, RZ, RZ, R56 ;  /* 0x000000ffffc07224 */ /* 0x000fe200078e0038 */
[----:B------:R-:W-:Y:S01]  /*39a0*/  IABS R56, R229 ;  /* 0x000000e500387213 */ /* 0x000fe20000000000 */
[----:B------:R-:W-:Y:S01]  /*39b0*/  IMAD.IADD R74, R216, 0x1, -R243 ;  /* 0x00000001d84a7824 */ /* 0x000fe200078e0af3 */
[----:B------:R-:W-:-:S03]  /*39c0*/  FSEL R69, R69, -INF , !P2 ;  /* 0xff80000045457808 */ /* 0x000fc60005000000 */
[----:B------:R-:W-:Y:S01]  /*39d0*/  IMAD.MOV.U32 R138, RZ, RZ, R56 ;  /* 0x000000ffff8a7224 */ /* 0x000fe200078e0038 */
[----:B------:R-:W-:Y:S01]  /*39e0*/  IABS R56, R57 ;  /* 0x0000003900387213 */ /* 0x000fe20000000000 */
[--C-:B------:R-:W-:Y:S01]  /*39f0*/  IMAD.IADD R57, R224, 0x1, -R237.reuse ;  /* 0x00000001e0397824 */ /* 0x100fe200078e0aed */
[----:B------:R-:W-:Y:S01]  /*3a00*/  I2F R192, R192 ;  /* 0x000000c000c07306 */ /* 0x000fe20000201400 */
[----:B------:R-:W-:Y:S02]  /*3a10*/  IMAD.IADD R237, R226, 0x1, -R237 ;  /* 0x00000001e2ed7824 */ /* 0x000fe400078e0aed */
[----:B------:R-:W-:Y:S01]  /*3a20*/  IMAD.MOV.U32 R189, RZ, RZ, R56 ;  /* 0x000000ffffbd7224 */ /* 0x000fe200078e0038 */
[----:B------:R-:W-:Y:S01]  /*3a30*/  IABS R56, R57 ;  /* 0x0000003900387213 */ /* 0x000fe20000000000 */
[----:B-1----:R-:W-:Y:S02]  /*3a40*/  FFMA.FTZ R79, R79, -UR4, R132 ;  /* 0x800000044f4f7c23 */ /* 0x002fe40008010084 */
[----:B--2---:R-:W-:Y:S01]  /*3a50*/  FFMA.FTZ R132, R52, -UR4, R75 ;  /* 0x8000000434847c23 */ /* 0x004fe2000801004b */
[----:B------:R-:W1:Y:S01]  /*3a60*/  I2F R138, R138 ;  /* 0x0000008a008a7306 */ /* 0x000e620000201400 */
[----:B------:R-:W-:Y:S01]  /*3a70*/  IMAD.MOV.U32 R57, RZ, RZ, R56 ;  /* 0x000000ffff397224 */ /* 0x000fe200078e0038 */
[----:B------:R-:W-:Y:S01]  /*3a80*/  IABS R56, R237 ;  /* 0x000000ed00387213 */ /* 0x000fe20000000000 */
[----:B------:R-:W-:-:S04]  /*3a90*/  IMAD.IADD R75, R224, 0x1, -R245 ;  /* 0x00000001e04b7824 */ /* 0x000fc800078e0af5 */
[----:B------:R-:W-:Y:S01]  /*3aa0*/  IMAD.MOV.U32 R137, RZ, RZ, R56 ;  /* 0x000000ffff897224 */ /* 0x000fe200078e0038 */
[----:B------:R-:W-:Y:S01]  /*3ab0*/  IABS R56, R74 ;  /* 0x0000004a00387213 */ /* 0x000fe20000000000 */
[--C-:B------:R-:W-:Y:S01]  /*3ac0*/  IMAD.IADD R74, R224, 0x1, -R243.reuse ;  /* 0x00000001e04a7824 */ /* 0x100fe200078e0af3 */
[----:B------:R-:W2:Y:S01]  /*3ad0*/  I2F R189, R189 ;  /* 0x000000bd00bd7306 */ /* 0x000ea20000201400 */
[----:B------:R-:W-:Y:S02]  /*3ae0*/  IMAD.IADD R243, R226, 0x1, -R243 ;  /* 0x00000001e2f37824 */ /* 0x000fe400078e0af3 */
[----:B------:R-:W-:Y:S01]  /*3af0*/  IMAD.MOV.U32 R52, RZ, RZ, R56 ;  /* 0x000000ffff347224 */ /* 0x000fe200078e0038 */
[----:B------:R-:W-:Y:S01]  /*3b00*/  IABS R56, R74 ;  /* 0x0000004a00387213 */ /* 0x000fe20000000000 */
[--C-:B------:R-:W-:Y:S02]  /*3b10*/  IMAD.IADD R74, R216, 0x1, -R245.reuse ;  /* 0x00000001d84a7824 */ /* 0x100fe400078e0af5 */
[----:B------:R-:W-:Y:S01]  /*3b20*/  IMAD.IADD R245, R226, 0x1, -R245 ;  /* 0x00000001e2f57824 */ /* 0x000fe200078e0af5 */
[----:B------:R-:W3:Y:S01]  /*3b30*/  I2F R57, R57 ;  /* 0x0000003900397306 */ /* 0x000ee20000201400 */
[----:B------:R-:W-:Y:S01]  /*3b40*/  IMAD.MOV.U32 R188, RZ, RZ, R56 ;  /* 0x000000ffffbc7224 */ /* 0x000fe200078e0038 */
[----:B------:R-:W-:Y:S01]  /*3b50*/  IABS R74, R74 ;  /* 0x0000004a004a7213 */ /* 0x000fe20000000000 */
[----:B-1----:R-:W-:Y:S01]  /*3b60*/  FFMA.FTZ R138, R138, -UR4, R135 ;  /* 0x800000048a8a7c23 */ /* 0x002fe20008010087 */
[----:B------:R-:W-:Y:S01]  /*3b70*/  IABS R56, R243 ;  /* 0x000000f300387213 */ /* 0x000fe20000000000 */
[----:B------:R-:W-:-:S02]  /*3b80*/  FFMA.FTZ R192, R192, -UR4, R133 ;  /* 0x80000004c0c07c23 */ /* 0x000fc40008010085 */
[----:B------:R-:W-:Y:S01]  /*3b90*/  IMAD.MOV.U32 R223, RZ, RZ, R74 ;  /* 0x000000ffffdf7224 */ /* 0x000fe200078e004a */
[----:B------:R-:W-:Y:S01]  /*3ba0*/  IABS R74, R75 ;  /* 0x0000004b004a7213 */ /* 0x000fe20000000000 */
[----:B------:R-:W1:Y:S01]  /*3bb0*/  I2F R52, R52 ;  /* 0x0000003400347306 */ /* 0x000e620000201400 */
[----:B--2---:R-:W-:Y:S02]  /*3bc0*/  FFMA.FTZ R75, R189, -UR4, R70 ;  /* 0x80000004bd4b7c23 */ /* 0x004fe40008010046 */
[----:B------:R-:W-:Y:S02]  /*3bd0*/  IMAD.IADD R70, R216, 0x1, -R241 ;  /* 0x00000001d8467824 */ /* 0x000fe400078e0af1 */
[----:B------:R-:W-:Y:S01]  /*3be0*/  IMAD.MOV.U32 R209, RZ, RZ, R74 ;  /* 0x000000ffffd17224 */ /* 0x000fe200078e004a */
[----:B------:R-:W-:Y:S01]  /*3bf0*/  IABS R74, R245 ;  /* 0x000000f5004a7213 */ /* 0x000fe20000000000 */
[----:B---3--:R-:W-:Y:S01]  /*3c00*/  FFMA.FTZ R206, R57, -UR4, R128 ;  /* 0x8000000439ce7c23 */ /* 0x008fe20008010080 */
[----:B------:R-:W2:Y:S01]  /*3c10*/  I2F R137, R137 ;  /* 0x0000008900897306 */ /* 0x000ea20000201400 */
[----:B------:R-:W-:Y:S01]  /*3c20*/  FSEL R57, R148, -INF , !P4 ;  /* 0xff80000094397808 */ /* 0x000fe20006000000 */
[----:B------:R-:W-:Y:S01]  /*3c30*/  IMAD.IADD R128, R216, 0x1, -R231 ;  /* 0x00000001d8807824 */ /* 0x000fe200078e0ae7 */
[----:B------:R-:W-:Y:S01]  /*3c40*/  FSEL R148, R136, -INF , !P4 ;  /* 0xff80000088947808 */ /* 0x000fe20006000000 */
[----:B------:R-:W-:Y:S01]  /*3c50*/  IMAD.MOV.U32 R189, RZ, RZ, R74 ;  /* 0x000000ffffbd7224 */ /* 0x000fe200078e004a */
[----:B------:R-:W-:Y:S01]  /*3c60*/  ISETP.GE.AND P4, PT, R241, UR11, PT ;  /* 0x0000000bf1007c0c */ /* 0x000fe2000bf86270 */
[--C-:B------:R-:W-:Y:S01]  /*3c70*/  IMAD.IADD R74, R224, 0x1, -R241.reuse ;  /* 0x00000001e04a7824 */ /* 0x100fe200078e0af1 */
[----:B------:R-:W-:Y:S01]  /*3c80*/  IABS R70, R70 ;  /* 0x0000004600467213 */ /* 0x000fe20000000000 */
[----:B------:R-:W-:Y:S01]  /*3c90*/  IMAD.IADD R241, R226, 0x1, -R241 ;  /* 0x00000001e2f17824 */ /* 0x000fe200078e0af1 */
[----:B------:R-:W3:Y:S01]  /*3ca0*/  I2F R56, R56 ;  /* 0x0000003800387306 */ /* 0x000ee20000201400 */
[----:B-1----:R-:W-:Y:S01]  /*3cb0*/  FFMA.FTZ R52, R52, -UR4, R71 ;  /* 0x8000000434347c23 */ /* 0x002fe20008010047 */
[----:B------:R-:W-:Y:S01]  /*3cc0*/  IABS R74, R74 ;  /* 0x0000004a004a7213 */ /* 0x000fe20000000000 */
[--C-:B------:R-:W-:Y:S01]  /*3cd0*/  IMAD.IADD R71, R224, 0x1, -R231.reuse ;  /* 0x00000001e0477824 */ /* 0x100fe200078e0ae7 */
[----:B------:R-:W-:Y:S01]  /*3ce0*/  FSEL R206, R206, -INF , !P0 ;  /* 0xff800000cece7808 */ /* 0x000fe20004000000 */
[----:B------:R-:W-:-:S02]  /*3cf0*/  IMAD.IADD R231, R226, 0x1, -R231 ;  /* 0x00000001e2e77824 */ /* 0x000fc400078e0ae7 */
[----:B------:R-:W-:Y:S01]  /*3d00*/  IMAD.MOV.U32 R136, RZ, RZ, R74 ;  /* 0x000000ffff887224 */ /* 0x000fe200078e004a */
[----:B------:R-:W-:Y:S01]  /*3d10*/  IABS R74, R241 ;  /* 0x000000f1004a7213 */ /* 0x000fe20000000000 */
[----:B--2---:R-:W-:Y:S01]  /*3d20*/  FFMA.FTZ R200, R137, -UR4, R130 ;  /* 0x8000000489c87c23 */ /* 0x004fe20008010082 */
[----:B------:R-:W-:Y:S01]  /*3d30*/  IABS R71, R71 ;  /* 0x0000004700477213 */ /* 0x000fe20000000000 */
[----:B------:R-:W1:Y:S01]  /*3d40*/  I2F R223, R223 ;  /* 0x000000df00df7306 */ /* 0x000e620000201400 */
[----:B------:R-:W-:Y:S01]  /*3d50*/  FSEL R130, R79, -INF , !P2 ;  /* 0xff8000004f827808 */ /* 0x000fe20005000000 */
[----:B------:R-:W-:Y:S01]  /*3d60*/  IMAD.MOV.U32 R134, RZ, RZ, R74 ;  /* 0x000000ffff867224 */ /* 0x000fe200078e004a */
[----:B------:R-:W-:Y:S01]  /*3d70*/  IABS R74, R128 ;  /* 0x00000080004a7213 */ /* 0x000fe20000000000 */
[----:B------:R-:W-:Y:S01]  /*3d80*/  IMAD.MOV.U32 R137, RZ, RZ, R71 ;  /* 0x000000ffff897224 */ /* 0x000fe200078e0047 */
[----:B------:R-:W-:Y:S01]  /*3d90*/  IABS R71, R231 ;  /* 0x000000e700477213 */ /* 0x000fe20000000000 */
[----:B---3--:R-:W-:Y:S01]  /*3da0*/  FFMA.FTZ R139, R56, -UR4, R131 ;  /* 0x80000004388b7c23 */ /* 0x008fe20008010083 */
[----:B------:R-:W-:Y:S01]  /*3db0*/  FSEL R128, R152, -INF , !P2 ;  /* 0xff80000098807808 */ /* 0x000fe20005000000 */
[----:B------:R2:W3:Y:S01]  /*3dc0*/  I2F R135, R74 ;  /* 0x0000004a00877306 */ /* 0x0004e20000201400 */
[----:B------:R-:W-:Y:S01]  /*3dd0*/  FSEL R231, R75, -INF , !P0 ;  /* 0xff8000004be77808 */ /* 0x000fe20004000000 */
[----:B------:R-:W-:Y:S01]  /*3de0*/  IMAD.MOV.U32 R133, RZ, RZ, R71 ;  /* 0x000000ffff857224 */ /* 0x000fe200078e0047 */
[----:B------:R-:W-:-:S05]  /*3df0*/  FSEL R200, R200, -INF , !P0 ;  /* 0xff800000c8c87808 */ /* 0x000fca0004000000 */
[----:B------:R-:W4:Y:S01]  /*3e00*/  I2F R209, R209 ;  /* 0x000000d100d17306 */ /* 0x000f220000201400 */
[----:B-1----:R-:W-:Y:S02]  /*3e10*/  FFMA.FTZ R252, R223, -UR4, R66 ;  /* 0x80000004dffc7c23 */ /* 0x002fe40008010042 */
[----:B------:R-:W-:-:S03]  /*3e20*/  IMAD.IADD R66, R216, 0x1, -R215 ;  /* 0x00000001d8427824 */ /* 0x000fc600078e0ad7 */
[----:B------:R-:W-:Y:S01]  /*3e30*/  FSEL R252, R252, -INF , !P5 ;  /* 0xff800000fcfc7808 */ /* 0x000fe20006800000 */
[--C-:B--2---:R-:W-:Y:S01]  /*3e40*/  IMAD.IADD R74, R216, 0x1, -R227.reuse ;  /* 0x00000001d84a7824 */ /* 0x104fe200078e0ae3 */
[----:B------:R-:W1:Y:S01]  /*3e50*/  I2F R188, R188 ;  /* 0x000000bc00bc7306 */ /* 0x000e620000201400 */
[----:B------:R-:W-:Y:S01]  /*3e60*/  IABS R66, R66 ;  /* 0x0000004200427213 */ /* 0x000fe20000000000 */
[----:B---3--:R-:W-:Y:S02]  /*3e70*/  FFMA.FTZ R62, R135, -UR4, R62 ;  /* 0x80000004873e7c23 */ /* 0x008fe4000801003e */
[----:B------:R-:W-:Y:S01]  /*3e80*/  IABS R71, R74 ;  /* 0x0000004a00477213 */ /* 0x000fe20000000000 */
[C---:B------:R-:W-:Y:S02]  /*3e90*/  IMAD.IADD R74, R224.reuse, 0x1, -R227 ;  /* 0x00000001e04a7824 */ /* 0x040fe400078e0ae3 */
[----:B----4-:R-:W-:Y:S01]  /*3ea0*/  FFMA.FTZ R152, R209, -UR4, R124 ;  /* 0x80000004d1987c23 */ /* 0x010fe2000801007c */
[----:B------:R-:W2:Y:S01]  /*3eb0*/  I2F R189, R189 ;  /* 0x000000bd00bd7306 */ /* 0x000ea20000201400 */
[----:B------:R-:W-:Y:S01]  /*3ec0*/  IMAD.MOV.U32 R56, RZ, RZ, R71 ;  /* 0x000000ffff387224 */ /* 0x000fe200078e0047 */
[----:B------:R-:W-:Y:S01]  /*3ed0*/  IABS R71, R74 ;  /* 0x0000004a00477213 */ /* 0x000fe20000000000 */
[----:B------:R-:W-:Y:S01]  /*3ee0*/  IMAD.MOV.U32 R79, RZ, RZ, R66 ;  /* 0x000000ffff4f7224 */ /* 0x000fe200078e0042 */
[----:B------:R-:W-:Y:S01]  /*3ef0*/  FSEL R74, R247, -INF , !P2 ;  /* 0xff800000f74a7808 */ /* 0x000fe20005000000 */
[----:B------:R-:W-:Y:S01]  /*3f00*/  IMAD.IADD R135, R224, 0x1, -R193 ;  /* 0x00000001e0877824 */ /* 0x000fe200078e0ac1 */
[----:B------:R-:W-:Y:S01]  /*3f10*/  ISETP.GE.AND P2, PT, R227, UR11, PT ;  /* 0x0000000be3007c0c */ /* 0x000fe2000bf46270 */
[----:B------:R-:W-:Y:S01]  /*3f20*/  IMAD.IADD R227, R226, 0x1, -R227 ;  /* 0x00000001e2e37824 */ /* 0x000fe200078e0ae3 */
[----:B------:R-:W3:Y:S01]  /*3f30*/  I2F R70, R70 ;  /* 0x0000004600467306 */ /* 0x000ee20000201400 */
[----:B------:R-:W-:Y:S01]  /*3f40*/  IMAD.MOV.U32 R198, RZ, RZ, R71 ;  /* 0x000000ffffc67224 */ /* 0x000fe200078e0047 */
[----:B------:R-:W-:Y:S01]  /*3f50*/  FSEL R247, R132, -INF , !P1 ;  /* 0xff80000084f77808 */ /* 0x000fe20004800000 */
[----:B-1----:R-:W-:Y:S01]  /*3f60*/  FFMA.FTZ R188, R188, -UR4, R129 ;  /* 0x80000004bcbc7c23 */ /* 0x002fe20008010081 */
[----:B------:R-:W-:-:S02]  /*3f70*/  IABS R71, R227 ;  /* 0x000000e300477213 */ /* 0x000fc40000000000 */
[----:B------:R-:W-:Y:S02]  /*3f80*/  FSEL R124, R192, -INF , !P1 ;  /* 0xff800000c07c7808 */ /* 0x000fe40004800000 */
[----:B------:R1:W4:Y:S01]  /*3f90*/  I2F R160, R71 ;  /* 0x0000004700a07306 */ /* 0x0003220000201400 */
[----:B------:R-:W-:Y:S01]  /*3fa0*/  FSEL R132, R138, -INF , !P1 ;  /* 0xff8000008a847808 */ /* 0x000fe20004800000 */
[----:B--2---:R-:W-:Y:S01]  /*3fb0*/  FFMA.FTZ R138, R189, -UR4, R126 ;  /* 0x80000004bd8a7c23 */ /* 0x004fe2000801007e */
[----:B------:R-:W-:Y:S01]  /*3fc0*/  ISETP.GE.AND P1, PT, R215, UR11, PT ;  /* 0x0000000bd7007c0c */ /* 0x000fe2000bf26270 */
[----:B------:R-:W-:Y:S01]  /*3fd0*/  IMAD.IADD R126, R216, 0x1, -R207 ;  /* 0x00000001d87e7824 */ /* 0x000fe200078e0acf */
[----:B------:R-:W-:Y:S01]  /*3fe0*/  FSEL R227, R52, -INF , !P6 ;  /* 0xff80000034e37808 */ /* 0x000fe20007000000 */
[----:B------:R-:W-:Y:S01]  /*3ff0*/  IMAD.IADD R52, R226, 0x1, -R201 ;  /* 0x00000001e2347824 */ /* 0x000fe200078e0ac9 */
[----:B------:R-:W-:Y:S01]  /*4000*/  FSEL R246, R62, -INF , !P3 ;  /* 0xff8000003ef67808 */ /* 0x000fe20005800000 */
[----:B---3--:R-:W-:Y:S01]  /*4010*/  FFMA.FTZ R131, R70, -UR4, R67 ;  /* 0x8000000446837c23 */ /* 0x008fe20008010043 */
[----:B------:R-:W-:Y:S01]  /*4020*/  FSEL R70, R249, -INF , !P0 ;  /* 0xff800000f9467808 */ /* 0x000fe20004000000 */
[--C-:B------:R-:W-:Y:S01]  /*4030*/  IMAD.IADD R67, R224, 0x1, -R207.reuse ;  /* 0x00000001e0437824 */ /* 0x100fe200078e0acf */
[----:B------:R-:W-:Y:S01]  /*4040*/  ISETP.GE.AND P0, PT, R207, UR11, PT ;  /* 0x0000000bcf007c0c */ /* 0x000fe2000bf06270 */
[C---:B------:R-:W-:Y:S01]  /*4050*/  IMAD.IADD R207, R226.reuse, 0x1, -R207 ;  /* 0x00000001e2cf7824 */ /* 0x040fe200078e0acf */
[----:B------:R-:W2:Y:S01]  /*4060*/  I2F R79, R79 ;  /* 0x0000004f004f7306 */ /* 0x000ea20000201400 */
[----:B------:R-:W-:Y:S01]  /*4070*/  IMAD.IADD R62, R226, 0x1, -R187 ;  /* 0x00000001e23e7824 */ /* 0x000fe200078e0abb */
[----:B------:R-:W-:Y:S01]  /*4080*/  IABS R52, R52 ;  /* 0x0000003400347213 */ /* 0x000fe20000000000 */
[--C-:B-1----:R-:W-:Y:S01]  /*4090*/  IMAD.IADD R71, R224, 0x1, -R215.reuse ;  /* 0x00000001e0477824 */ /* 0x102fe200078e0ad7 */
[----:B------:R-:W-:Y:S01]  /*40a0*/  FSEL R152, R152, -INF , !P5 ;  /* 0xff80000098987808 */ /* 0x000fe20006800000 */
[----:B------:R-:W-:Y:S01]  /*40b0*/  IMAD.IADD R215, R226, 0x1, -R215 ;  /* 0x00000001e2d77824 */ /* 0x000fe200078e0ad7 */
[----:B------:R-:W-:Y:S01]  /*40c0*/  IABS R62, R62 ;  /* 0x0000003e003e7213 */ /* 0x000fe20000000000 */
[----:B----4-:R-:W-:Y:S01]  /*40d0*/  FFMA.FTZ R123, R160, -UR4, R123 ;  /* 0x80000004a07b7c23 */ /* 0x010fe2000801007b */
[----:B------:R-:W-:Y:S01]  /*40e0*/  IABS R66, R71 ;  /* 0x0000004700427213 */ /* 0x000fe20000000000 */
[----:B------:R-:W1:Y:S01]  /*40f0*/  I2F R136, R136 ;  /* 0x0000008800887306 */ /* 0x000e620000201400 */
[----:B------:R-:W-:Y:S01]  /*4100*/  FSEL R138, R138, -INF , !P5 ;  /* 0xff8000008a8a7808 */ /* 0x000fe20006800000 */
[----:B------:R-:W-:Y:S01]  /*4110*/  IMAD.MOV.U32 R234, RZ, RZ, R62 ;  /* 0x000000ffffea7224 */ /* 0x000fe200078e003e */
[----:B------:R-:W-:Y:S01]  /*4120*/  IABS R135, R135 ;  /* 0x0000008700877213 */ /* 0x000fe20000000000 */
[----:B------:R-:W-:Y:S01]  /*4130*/  IMAD.MOV.U32 R129, RZ, RZ, R66 ;  /* 0x000000ffff817224 */ /* 0x000fe200078e0042 */
[----:B------:R-:W-:Y:S01]  /*4140*/  IABS R66, R215 ;  /* 0x000000d700427213 */ /* 0x000fe20000000000 */
[--C-:B------:R-:W-:Y:S01]  /*4150*/  IMAD.IADD R62, R224, 0x1, -R185.reuse ;  /* 0x00000001e03e7824 */ /* 0x100fe200078e0ab9 */
[----:B------:R-:W-:Y:S01]  /*4160*/  FSEL R249, R131, -INF , !P4 ;  /* 0xff80000083f97808 */ /* 0x000fe20006000000 */
[----:B------:R-:W3:Y:S01]  /*4170*/  I2F R56, R56 ;  /* 0x0000003800387306 */ /* 0x000ee20000201400 */
[----:B--2---:R-:W-:Y:S01]  /*4180*/  FFMA.FTZ R242, R79, -UR4, R58 ;  /* 0x800000044ff27c23 */ /* 0x004fe2000801003a */
[----:B------:R-:W-:Y:S01]  /*4190*/  FSEL R64, R64, -INF , !P0 ;  /* 0xff80000040407808 */ /* 0x000fe20004000000 */
[----:B------:R-:W-:Y:S01]  /*41a0*/  IMAD.MOV.U32 R71, RZ, RZ, R66 ;  /* 0x000000ffff477224 */ /* 0x000fe200078e0042 */
[----:B------:R-:W-:Y:S01]  /*41b0*/  IABS R66, R126 ;  /* 0x0000007e00427213 */ /* 0x000fe20000000000 */
[----:B------:R-:W-:Y:S01]  /*41c0*/  IMAD.IADD R58, R216, 0x1, -R185 ;  /* 0x00000001d83a7824 */ /* 0x000fe200078e0ab9 */
[----:B------:R-:W-:-:S02]  /*41d0*/  FSEL R126, R188, -INF , !P6 ;  /* 0xff800000bc7e7808 */ /* 0x000fc40007000000 */
[----:B------:R-:W2:Y:S01]  /*41e0*/  I2F R198, R198 ;  /* 0x000000c600c67306 */ /* 0x000ea20000201400 */
[----:B------:R-:W-:Y:S01]  /*41f0*/  IMAD.MOV.U32 R194, RZ, RZ, R66 ;  /* 0x000000ffffc27224 */ /* 0x000fe200078e0042 */
[----:B------:R-:W-:Y:S01]  /*4200*/  IABS R66, R67 ;  /* 0x0000004300427213 */ /* 0x000fe20000000000 */
[----:B------:R-:W-:Y:S01]  /*4210*/  IMAD.IADD R67, R216, 0x1, -R201 ;  /* 0x00000001d8437824 */ /* 0x000fe200078e0ac9 */
[----:B------:R-:W-:Y:S01]  /*4220*/  IABS R58, R58 ;  /* 0x0000003a003a7213 */ /* 0x000fe20000000000 */
[----:B-1----:R-:W-:Y:S01]  /*4230*/  FFMA.FTZ R125, R136, -UR4, R125 ;  /* 0x80000004887d7c23 */ /* 0x002fe2000801007d */
[----:B------:R-:W-:Y:S01]  /*4240*/  FSEL R136, R139, -INF , !P6 ;  /* 0xff8000008b887808 */ /* 0x000fe20007000000 */
[----:B------:R-:W-:Y:S01]  /*4250*/  IMAD.MOV.U32 R202, RZ, RZ, R66 ;  /* 0x000000ffffca7224 */ /* 0x000fe200078e0042 */
[----:B------:R-:W-:Y:S01]  /*4260*/  IABS R66, R207 ;  /* 0x000000cf00427213 */ /* 0x000fe20000000000 */
[----:B------:R-:W1:Y:S01]  /*4270*/  I2F R129, R129 ;  /* 0x0000008100817306 */ /* 0x000e620000201400 */
[----:B------:R-:W-:Y:S01]  /*4280*/  ISETP.GE.AND P6, PT, R201, UR11, PT ;  /* 0x0000000bc9007c0c */ /* 0x000fe2000bfc6270 */
[----:B---3--:R-:W-:Y:S01]  /*4290*/  FFMA.FTZ R63, R56, -UR4, R63 ;  /* 0x80000004383f7c23 */ /* 0x008fe2000801003f */
[----:B------:R-:W-:Y:S01]  /*42a0*/  FSEL R56, R196, -INF , !P4 ;  /* 0xff800000c4387808 */ /* 0x000fe20006000000 */
[----:B------:R-:W-:Y:S01]  /*42b0*/  IMAD.MOV.U32 R192, RZ, RZ, R66 ;  /* 0x000000ffffc07224 */ /* 0x000fe200078e0042 */
[----:B------:R-:W-:Y:S01]  /*42c0*/  IABS R66, R67 ;  /* 0x0000004300427213 */ /* 0x000fe20000000000 */
[----:B------:R-:W-:Y:S01]  /*42d0*/  IMAD.IADD R67, R224, 0x1, -R201 ;  /* 0x00000001e0437824 */ /* 0x000fe200078e0ac9 */
[----:B------:R-:W-:Y:S01]  /*42e0*/  FSEL R63, R63, -INF , !P2 ;  /* 0xff8000003f3f7808 */ /* 0x000fe20005000000 */
[----:B------:R-:W3:Y:S01]  /*42f0*/  I2F R137, R137 ;  /* 0x0000008900897306 */ /* 0x000ee20000201400 */
[----:B------:R-:W-:Y:S01]  /*4300*/  IMAD.MOV.U32 R201, RZ, RZ, R52 ;  /* 0x000000ffffc97224 */ /* 0x000fe200078e0034 */
[----:B------:R-:W-:Y:S01]  /*4310*/  FSEL R196, R123, -INF , !P2 ;  /* 0xff8000007bc47808 */ /* 0x000fe20005000000 */
[----:B------:R-:W-:Y:S01]  /*4320*/  IMAD.MOV.U32 R75, RZ, RZ, R66 ;  /* 0x000000ffff4b7224 */ /* 0x000fe200078e0042 */
[----:B------:R-:W-:Y:S01]  /*4330*/  IABS R66, R67 ;  /* 0x0000004300427213 */ /* 0x000fe20000000000 */
[----:B------:R-:W-:Y:S01]  /*4340*/  IMAD.IADD R67, R216, 0x1, -R197 ;  /* 0x00000001d8437824 */ /* 0x000fe200078e0ac5 */
[----:B------:R-:W-:Y:S01]  /*4350*/  IABS R62, R62 ;  /* 0x0000003e003e7213 */ /* 0x000fe20000000000 */
[----:B--2---:R-:W-:Y:S01]  /*4360*/  FFMA.FTZ R121, R198, -UR4, R121 ;  /* 0x80000004c6797c23 */ /* 0x004fe20008010079 */
[----:B------:R-:W2:Y:S01]  /*4370*/  I2F R133, R133 ;  /* 0x0000008500857306 */ /* 0x000ea20000201400 */
[----:B-1----:R-:W-:Y:S01]  /*4380*/  FFMA.FTZ R129, R129, -UR4, R116 ;  /* 0x8000000481817c23 */ /* 0x002fe20008010074 */
[----:B------:R-:W-:Y:S01]  /*4390*/  IABS R52, R67 ;  /* 0x0000004300347213 */ /* 0x000fe20000000000 */
[C---:B------:R-:W-:Y:S01]  /*43a0*/  IMAD.IADD R67, R224.reuse, 0x1, -R197 ;  /* 0x00000001e0437824 */ /* 0x040fe200078e0ac5 */
[----:B------:R-:W-:Y:S01]  /*43b0*/  FSEL R116, R121, -INF , !P2 ;  /* 0xff80000079747808 */ /* 0x000fe20005000000 */
[----:B------:R-:W-:Y:S01]  /*43c0*/  IMAD.IADD R123, R224, 0x1, -R175 ;  /* 0x00000001e07b7824 */ /* 0x000fe200078e0aaf */
[----:B------:R-:W-:-:S02]  /*43d0*/  FSEL R242, R242, -INF , !P1 ;  /* 0xff800000f2f27808 */ /* 0x000fc40004800000 */
[----:B------:R-:W1:Y:S01]  /*43e0*/  I2F R71, R71 ;  /* 0x0000004700477306 */ /* 0x000e620000201400 */
[----:B------:R-:W-:Y:S01]  /*43f0*/  IABS R67, R67 ;  /* 0x0000004300437213 */ /* 0x000fe20000000000 */
[----:B---3--:R-:W-:Y:S01]  /*4400*/  FFMA.FTZ R137, R137, -UR4, R120 ;  /* 0x8000000489897c23 */ /* 0x008fe20008010078 */
[----:B------:R-:W-:Y:S01]  /*4410*/  IABS R123, R123 ;  /* 0x0000007b007b7213 */ /* 0x000fe20000000000 */
[----:B------:R-:W-:Y:S01]  /*4420*/  IMAD.IADD R120, R216, 0x1, -R193 ;  /* 0x00000001d8787824 */ /* 0x000fe200078e0ac1 */
[----:B------:R-:W-:Y:S01]  /*4430*/  IADD3 R215, R219, 0x800, RZ ;  /* 0x00000800dbd77810 */ /* 0x000fe20007ffe0ff */
[----:B------:R-:W-:Y:S01]  /*4440*/  IMAD.MOV.U32 R188, RZ, RZ, R67 ;  /* 0x000000ffffbc7224 */ /* 0x000fe200078e0043 */
[----:B------:R-:W-:Y:S01]  /*4450*/  FSEL R160, R137, -INF , !P3 ;  /* 0xff80000089a07808 */ /* 0x000fe20005800000 */
[----:B------:R-:W3:Y:S01]  /*4460*/  I2F R134, R134 ;  /* 0x0000008600867306 */ /* 0x000ee20000201400 */
[----:B--2---:R-:W-:Y:S01]  /*4470*/  FFMA.FTZ R133, R133, -UR4, R122 ;  /* 0x8000000485857c23 */ /* 0x004fe2000801007a */
[----:B------:R-:W-:Y:S01]  /*4480*/  FSEL R122, R125, -INF , !P4 ;  /* 0xff8000007d7a7808 */ /* 0x000fe20006000000 */
[----:B------:R-:W-:-:S03]  /*4490*/  IMAD.IADD R125, R226, 0x1, -R193 ;  /* 0x00000001e27d7824 */ /* 0x000fc600078e0ac1 */
[----:B------:R-:W-:Y:S02]  /*44a0*/  FSEL R198, R133, -INF , !P3 ;  /* 0xff80000085c67808 */ /* 0x000fe40005800000 */
[----:B------:R-:W2:Y:S01]  /*44b0*/  I2F R194, R194 ;  /* 0x000000c200c27306 */ /* 0x000ea20000201400 */
[----:B-1----:R-:W-:Y:S01]  /*44c0*/  FFMA.FTZ R121, R71, -UR4, R118 ;  /* 0x8000000447797c23 */ /* 0x002fe20008010076 */
[----:B------:R-:W-:Y:S01]  /*44d0*/  IABS R125, R125 ;  /* 0x0000007d007d7213 */ /* 0x000fe20000000000 */
[----:B------:R-:W-:Y:S01]  /*44e0*/  IMAD.IADD R71, R216, 0x1, -R175 ;  /* 0x00000001d8477824 */ /* 0x000fe200078e0aaf */
[----:B------:R-:W-:Y:S02]  /*44f0*/  FSEL R118, R129, -INF , !P1 ;  /* 0xff80000081767808 */ /* 0x000fe40004800000 */
[----:B------:R-:W-:Y:S01]  /*4500*/  ISETP.GE.AND P3, PT, R187, UR11, PT ;  /* 0x0000000bbb007c0c */ /* 0x000fe2000bf66270 */
[----:B------:R-:W-:Y:S01]  /*4510*/  IMAD.MOV.U32 R139, RZ, RZ, R125 ;  /* 0x000000ffff8b7224 */ /* 0x000fe200078e007d */
[----:B------:R-:W1:Y:S01]  /*4520*/  I2F R207, R66 ;  /* 0x0000004200cf7306 */ /* 0x000e620000201400 */
[----:B---3--:R-:W-:-:S07]  /*4530*/  FFMA.FTZ R127, R134, -UR4, R127 ;  /* 0x80000004867f7c23 */ /* 0x008fce000801007f */
[----:B------:R3:W4:Y:S01]  /*4540*/  I2F R66, R52 ;  /* 0x0000003400427306 */ /* 0x0007220000201400 */
[----:B--2---:R-:W-:Y:S01]  /*4550*/  FFMA.FTZ R59, R194, -UR4, R59 ;  /* 0x80000004c23b7c23 */ /* 0x004fe2000801003b */
[----:B------:R-:W-:Y:S01]  /*4560*/  FSEL R194, R121, -INF , !P1 ;  /* 0xff80000079c27808 */ /* 0x000fe20004800000 */
[----:B------:R-:W-:-:S03]  /*4570*/  IMAD.IADD R121, R226, 0x1, -R175 ;  /* 0x00000001e2797824 */ /* 0x000fc600078e0aaf */
[----:B------:R-:W-:Y:S01]  /*4580*/  FSEL R241, R59, -INF , !P0 ;  /* 0xff8000003bf17808 */ /* 0x000fe20004000000 */
[C---:B------:R-:W-:Y:S01]  /*4590*/  IMAD.IADD R59, R226.reuse, 0x1, -R191 ;  /* 0x00000001e23b7824 */ /* 0x040fe200078e0abf */
[----:B------:R2:W-:Y:S01]  /*45a0*/  I2F R79, R58 ;  /* 0x0000003a004f7306 */ /* 0x0005e20000201400 */
[----:B-1----:R-:W-:Y:S01]  /*45b0*/  FFMA.FTZ R112, R207, -UR4, R112 ;  /* 0x80000004cf707c23 */ /* 0x002fe20008010070 */
[----:B------:R-:W-:Y:S02]  /*45c0*/  IABS R121, R121 ;  /* 0x0000007900797213 */ /* 0x000fe40000000000 */
[----:B------:R-:W-:Y:S02]  /*45d0*/  IABS R59, R59 ;  /* 0x0000003b003b7213 */ /* 0x000fe40000000000 */
[----:B---3--:R-:W-:Y:S02]  /*45e0*/  FSEL R52, R251, -INF , !P5 ;  /* 0xff800000fb347808 */ /* 0x008fe40006800000 */
[----:B------:R-:W-:Y:S01]  /*45f0*/  I2F R202, R202 ;  /* 0x000000ca00ca7306 */ /* 0x000fe20000201400 */
[----:B------:R-:W-:Y:S01]  /*4600*/  ISETP.GE.AND P5, PT, R197, UR11, PT ;  /* 0x0000000bc5007c0c */ /* 0x000fe2000bfa6270 */
[----:B------:R-:W-:-:S02]  /*4610*/  IMAD.IADD R197, R226, 0x1, -R197 ;  /* 0x00000001e2c57824 */ /* 0x000fc400078e0ac5 */
[----:B------:R-:W-:Y:S02]  /*4620*/  IMAD.MOV.U32 R129, RZ, RZ, R59 ;  /* 0x000000ffff817224 */ /* 0x000fe400078e003b */
[----:B------:R-:W-:Y:S01]  /*4630*/  IMAD.IADD R59, R224, 0x1, -R195 ;  /* 0x00000001e03b7824 */ /* 0x000fe200078e0ac3 */
[----:B--2---:R-:W-:Y:S01]  /*4640*/  FSEL R58, R190, -INF , !P2 ;  /* 0xff800000be3a7808 */ /* 0x004fe20005000000 */
[----:B------:R-:W1:Y:S01]  /*4650*/  I2F R75, R75 ;  /* 0x0000004b004b7306 */ /* 0x000e620000201400 */
[----:B------:R-:W-:Y:S01]  /*4660*/  ISETP.GE.AND P2, PT, R185, UR11, PT ;  /* 0x0000000bb9007c0c */ /* 0x000fe2000bf46270 */
[----:B------:R-:W-:Y:S01]  /*4670*/  IMAD.IADD R185, R226, 0x1, -R185 ;  /* 0x00000001e2b97824 */ /* 0x000fe200078e0ab9 */
[----:B------:R-:W-:Y:S01]  /*4680*/  IABS R67, R197 ;  /* 0x000000c500437213 */ /* 0x000fe20000000000 */
[----:B----4-:R-:W-:Y:S01]  /*4690*/  FFMA.FTZ R55, R66, -UR4, R55 ;  /* 0x8000000442377c23 */ /* 0x010fe20008010037 */
[----:B------:R-:W-:Y:S01]  /*46a0*/  FSEL R44, R44, -INF , !P2 ;  /* 0xff8000002c2c7808 */ /* 0x000fe20005000000 */
[----:B------:R-:W-:-:S02]  /*46b0*/  IMAD.IADD R66, R226, 0x1, -R199 ;  /* 0x00000001e2427824 */ /* 0x000fc400078e0ac7 */
[----:B------:R2:W3:Y:S01]  /*46c0*/  I2F R189, R135 ;  /* 0x0000008700bd7306 */ /* 0x0004e20000201400 */
[----:B------:R-:W-:Y:S01]  /*46d0*/  IMAD.MOV.U32 R134, RZ, RZ, R67 ;  /* 0x000000ffff867224 */ /* 0x000fe200078e0043 */
[----:B------:R-:W-:Y:S02]  /*46e0*/  IABS R67, R120 ;  /* 0x0000007800437213 */ /* 0x000fe40000000000 */
[----:B------:R-:W-:Y:S01]  /*46f0*/  FSEL R120, R127, -INF , !P4 ;  /* 0xff8000007f787808 */ /* 0x000fe20006000000 */
[C---:B------:R-:W-:Y:S01]  /*4700*/  IMAD.IADD R127, R216.reuse, 0x1, -R187 ;  /* 0x00000001d87f7824 */ /* 0x040fe200078e0abb */
[----:B------:R-:W-:Y:S01]  /*4710*/  FSEL R238, R55, -INF , !P5 ;  /* 0xff80000037ee7808 */ /* 0x000fe20006800000 */
[----:B------:R-:W-:Y:S01]  /*4720*/  IMAD.IADD R55, R216, 0x1, -R225 ;  /* 0x00000001d8377824 */ /* 0x000fe200078e0ae1 */
[----:B------:R-:W4:Y:S01]  /*4730*/  I2F R192, R192 ;  /* 0x000000c000c07306 */ /* 0x000f220000201400 */
[----:B-1----:R-:W-:Y:S01]  /*4740*/  FFMA.FTZ R75, R75, -UR4, R54 ;  /* 0x800000044b4b7c23 */ /* 0x002fe20008010036 */
[----:B------:R-:W-:Y:S01]  /*4750*/  IABS R125, R127 ;  /* 0x0000007f007d7213 */ /* 0x000fe20000000000 */
[----:B------:R-:W-:Y:S01]  /*4760*/  IMAD.IADD R127, R224, 0x1, -R187 ;  /* 0x00000001e07f7824 */ /* 0x000fe200078e0abb */
[----:B------:R-:W-:Y:S01]  /*4770*/  ISETP.GE.AND P4, PT, R193, UR11, PT ;  /* 0x0000000bc1007c0c */ /* 0x000fe2000bf86270 */
[C---:B------:R-:W-:Y:S01]  /*4780*/  IMAD.IADD R54, R216.reuse, 0x1, -R195 ;  /* 0x00000001d8367824 */ /* 0x040fe200078e0ac3 */
[----:B------:R-:W-:Y:S01]  /*4790*/  FSEL R240, R75, -INF , !P6 ;  /* 0xff8000004bf07808 */ /* 0x000fe20007000000 */
[----:B------:R-:W-:Y:S01]  /*47a0*/  IMAD.MOV.U32 R228, RZ, RZ, R125 ;  /* 0x000000ffffe47224 */ /* 0x000fe200078e007d */
[----:B------:R-:W-:Y:S01]  /*47b0*/  IABS R125, R127 ;  /* 0x0000007f007d7213 */ /* 0x000fe20000000000 */
[----:B--2---:R-:W-:Y:S01]  /*47c0*/  IMAD.MOV.U32 R135, RZ, RZ, R62 ;  /* 0x000000ffff877224 */ /* 0x004fe200078e003e */
[----:B------:R-:W-:Y:S01]  /*47d0*/  IABS R62, R185 ;  /* 0x000000b9003e7213 */ /* 0x000fe20000000000 */
[----:B------:R-:W-:Y:S01]  /*47e0*/  IMAD.IADD R75, R216, 0x1, -R199 ;  /* 0x00000001d84b7824 */ /* 0x000fe200078e0ac7 */
[----:B------:R-:W-:Y:S01]  /*47f0*/  IABS R54, R54 ;  /* 0x0000003600367213 */ /* 0x000fe20000000000 */
[----:B------:R-:W1:Y:S01]  /*4800*/  I2F R230, R125 ;  /* 0x0000007d00e67306 */ /* 0x000e620000201400 */
[----:B---3--:R-:W-:Y:S01]  /*4810*/  FFMA.FTZ R108, R189, -UR4, R108 ;  /* 0x80000004bd6c7c23 */ /* 0x008fe2000801006c */
[----:B------:R-:W-:Y:S01]  /*4820*/  FSEL R48, R48, -INF , !P4 ;  /* 0xff80000030307808 */ /* 0x000fe20006000000 */
[----:B------:R-:W-:Y:S01]  /*4830*/  IMAD.MOV.U32 R137, RZ, RZ, R62 ;  /* 0x000000ffff897224 */ /* 0x000fe200078e003e */
[----:B------:R-:W-:Y:S01]  /*4840*/  IABS R62, R71 ;  /* 0x00000047003e7213 */ /* 0x000fe20000000000 */
[----:B----4-:R-:W-:-:S02]  /*4850*/  FFMA.FTZ R192, R192, -UR4, R119 ;  /* 0x80000004c0c07c23 */ /* 0x010fc40008010077 */
[----:B------:R-:W-:Y:S01]  /*4860*/  IMAD.IADD R119, R224, 0x1, -R191 ;  /* 0x00000001e0777824 */ /* 0x000fe200078e0abf */
[----:B------:R2:W-:Y:S02]  /*4870*/  I2F R71, R62 ;  /* 0x0000003e00477306 */ /* 0x0005e40000201400 */
[----:B------:R-:W-:-:S06]  /*4880*/  FSEL R192, R192, -INF , !P0 ;  /* 0xff800000c0c07808 */ /* 0x000fcc0004000000 */
[----:B------:R-:W3:Y:S01]  /*4890*/  I2F R131, R123 ;  /* 0x0000007b00837306 */ /* 0x000ee20000201400 */
[----:B-1----:R-:W-:Y:S02]  /*48a0*/  FFMA.FTZ R172, R230, -UR4, R109 ;  /* 0x80000004e6ac7c23 */ /* 0x002fe4000801006d */
[----:B------:R-:W-:-:S03]  /*48b0*/  IMAD.IADD R109, R224, 0x1, -R235 ;  /* 0x00000001e06d7824 */ /* 0x000fc600078e0aeb */
[----:B------:R-:W-:Y:S02]  /*48c0*/  FSEL R172, R172, -INF , !P3 ;  /* 0xff800000acac7808 */ /* 0x000fe40005800000 */
[----:B--2---:R-:W-:Y:S01]  /*48d0*/  FSEL R62, R162, -INF , !P1 ;  /* 0xff800000a23e7808 */ /* 0x004fe20004800000 */
[----:B------:R-:W-:Y:S01]  /*48e0*/  FFMA.FTZ R162, R202, -UR4, R117 ;  /* 0x80000004caa27c23 */ /* 0x000fe20008010075 */
[----:B------:R-:W1:Y:S01]  /*48f0*/  I2F R188, R188 ;  /* 0x000000bc00bc7306 */ /* 0x000e620000201400 */
[----:B------:R-:W-:Y:S01]  /*4900*/  IMAD.IADD R117, R216, 0x1, -R191 ;  /* 0x00000001d8757824 */ /* 0x000fe200078e0abf */
[----:B------:R-:W-:Y:S01]  /*4910*/  FSEL R202, R112, -INF , !P6 ;  /* 0xff80000070ca7808 */ /* 0x000fe20007000000 */
[----:B------:R-:W-:Y:S01]  /*4920*/  IMAD.IADD R112, R224, 0x1, -R199 ;  /* 0x00000001e0707824 */ /* 0x000fe200078e0ac7 */
[----:B------:R-:W-:Y:S02]  /*4930*/  IABS R109, R109 ;  /* 0x0000006d006d7213 */ /* 0x000fe40000000000 */
[----:B------:R-:W-:Y:S01]  /*4940*/  IABS R117, R117 ;  /* 0x0000007500757213 */ /* 0x000fe20000000000 */
[----:B---3--:R-:W-:Y:S01]  /*4950*/  FFMA.FTZ R131, R131, -UR4, R105 ;  /* 0x8000000483837c23 */ /* 0x008fe20008010069 */
[----:B------:R-:W2:Y:S01]  /*4960*/  I2F R67, R67 ;  /* 0x0000004300437306 */ /* 0x000ea20000201400 */
[----:B------:R-:W-:-:S02]  /*4970*/  FSEL R162, R162, -INF , !P0 ;  /* 0xff800000a2a27808 */ /* 0x000fc40004000000 */
[----:B------:R-:W-:Y:S01]  /*4980*/  IMAD.MOV.U32 R125, RZ, RZ, R117 ;  /* 0x000000ffff7d7224 */ /* 0x000fe200078e0075 */
[----:B------:R-:W-:Y:S01]  /*4990*/  IABS R117, R119 ;  /* 0x0000007700757213 */ /* 0x000fe20000000000 */
[----:B------:R-:W-:Y:S01]  /*49a0*/  IMAD.MOV.U32 R119, RZ, RZ, R54 ;  /* 0x000000ffff777224 */ /* 0x000fe200078e0036 */
[----:B------:R-:W-:Y:S01]  /*49b0*/  IABS R54, R59 ;  /* 0x0000003b00367213 */ /* 0x000fe20000000000 */
[----:B------:R-:W-:Y:S01]  /*49c0*/  IMAD.IADD R59, R226, 0x1, -R195 ;  /* 0x00000001e23b7824 */ /* 0x000fe200078e0ac3 */
[----:B------:R-:W3:Y:S01]  /*49d0*/  I2F R127, R117 ;  /* 0x00000075007f7306 */ /* 0x000ee20000201400 */
[----:B-1----:R-:W-:Y:S01]  /*49e0*/  FFMA.FTZ R188, R188, -UR4, R113 ;  /* 0x80000004bcbc7c23 */ /* 0x002fe20008010071 */
[----:B------:R-:W-:Y:S02]  /*49f0*/  ISETP.GE.AND P0, PT, R191, UR11, PT ;  /* 0x0000000bbf007c0c */ /* 0x000fe4000bf06270 */
[----:B------:R-:W-:Y:S02]  /*4a00*/  IABS R59, R59 ;  /* 0x0000003b003b7213 */ /* 0x000fe40000000000 */
[----:B------:R-:W-:-:S02]  /*4a10*/  FSEL R208, R188, -INF , !P5 ;  /* 0xff800000bcd07808 */ /* 0x000fc40006800000 */
[----:B------:R-:W1:Y:S01]  /*4a20*/  I2F R139, R139 ;  /* 0x0000008b008b7306 */ /* 0x000e620000201400 */
[----:B------:R-:W-:Y:S01]  /*4a30*/  IMAD.MOV.U32 R123, RZ, RZ, R59 ;  /* 0x000000ffff7b7224 */ /* 0x000fe200078e003b */
[----:B------:R-:W-:Y:S01]  /*4a40*/  IABS R59, R75 ;  /* 0x0000004b003b7213 */ /* 0x000fe20000000000 */
[----:B--2---:R-:W-:Y:S01]  /*4a50*/  FFMA.FTZ R50, R67, -UR4, R50 ;  /* 0x8000000443327c23 */ /* 0x004fe20008010032 */
[----:B------:R-:W-:Y:S01]  /*4a60*/  ISETP.GE.AND P1, PT, R175, UR11, PT ;  /* 0x0000000baf007c0c */ /* 0x000fe2000bf26270 */
[----:B------:R-:W-:Y:S01]  /*4a70*/  IMAD.IADD R67, R216, 0x1, -R239 ;  /* 0x00000001d8437824 */ /* 0x000fe200078e0aef */
[----:B------:R-:W-:Y:S01]  /*4a80*/  FSEL R40, R40, -INF , !P0 ;  /* 0xff80000028287808 */ /* 0x000fe20004000000 */
[----:B------:R-:W-:Y:S01]  /*4a90*/  IMAD.MOV.U32 R75, RZ, RZ, R59 ;  /* 0x000000ffff4b7224 */ /* 0x000fe200078e003b */
[----:B------:R-:W-:Y:S01]  /*4aa0*/  IABS R59, R112 ;  /* 0x00000070003b7213 */ /* 0x000fe20000000000 */
[----:B------:R-:W2:Y:S01]  /*4ab0*/  I2F R134, R134 ;  /* 0x0000008600867306 */ /* 0x000ea20000201400 */
[----:B------:R-:W-:Y:S01]  /*4ac0*/  IABS R67, R67 ;  /* 0x0000004300437213 */ /* 0x000fe20000000000 */
[----:B---3--:R-:W-:Y:S01]  /*4ad0*/  FFMA.FTZ R100, R127, -UR4, R100 ;  /* 0x800000047f647c23 */ /* 0x008fe20008010064 */
[----:B------:R-:W-:Y:S01]  /*4ae0*/  FSEL R236, R50, -INF , !P4 ;  /* 0xff80000032ec7808 */ /* 0x000fe20006000000 */
[----:B------:R-:W-:Y:S01]  /*4af0*/  IMAD.MOV.U32 R117, RZ, RZ, R59 ;  /* 0x000000ffff757224 */ /* 0x000fe200078e003b */
[----:B------:R-:W-:Y:S01]  /*4b00*/  IABS R59, R66 ;  /* 0x00000042003b7213 */ /* 0x000fe20000000000 */
[----:B------:R-:W-:Y:S01]  /*4b10*/  IMAD.IADD R66, R216, 0x1, -R213 ;  /* 0x00000001d8427824 */ /* 0x000fe200078e0ad5 */
[----:B------:R-:W-:Y:S01]  /*4b20*/  FSEL R144, R100, -INF , !P0 ;  /* 0xff80000064907808 */ /* 0x000fe20004000000 */
[----:B------:R-:W-:Y:S01]  /*4b30*/  I2F R228, R228 ;  /* 0x000000e400e47306 */ /* 0x000fe20000201400 */
[----:B-1----:R-:W-:Y:S01]  /*4b40*/  FFMA.FTZ R110, R139, -UR4, R110 ;  /* 0x800000048b6e7c23 */ /* 0x002fe2000801006e */
[----:B------:R-:W-:Y:S01]  /*4b50*/  FSEL R150, R131, -INF , !P1 ;  /* 0xff80000083967808 */ /* 0x000fe20004800000 */
[----:B------:R-:W-:Y:S01]  /*4b60*/  IMAD.MOV.U32 R113, RZ, RZ, R59 ;  /* 0x000000ffff717224 */ /* 0x000fe200078e003b */
[----:B------:R-:W-:Y:S01]  /*4b70*/  IABS R59, R66 ;  /* 0x00000042003b7213 */ /* 0x000fe20000000000 */
[----:B------:R-:W-:-:S02]  /*4b80*/  IMAD.IADD R66, R224, 0x1, -R213 ;  /* 0x00000001e0427824 */ /* 0x000fc400078e0ad5 */
[----:B------:R-:W-:Y:S01]  /*4b90*/  IMAD.IADD R50, R224, 0x1, -R239 ;  /* 0x00000001e0327824 */ /* 0x000fe200078e0aef */
[----:B------:R-:W-:Y:S01]  /*4ba0*/  I2F R234, R234 ;  /* 0x000000ea00ea7306 */ /* 0x000fe20000201400 */
[----:B------:R-:W-:Y:S01]  /*4bb0*/  IMAD.MOV.U32 R232, RZ, RZ, R59 ;  /* 0x000000ffffe87224 */ /* 0x000fe200078e003b */
[----:B------:R-:W-:Y:S01]  /*4bc0*/  IABS R59, R66 ;  /* 0x00000042003b7213 */ /* 0x000fe20000000000 */
[----:B--2---:R-:W-:Y:S01]  /*4bd0*/  FFMA.FTZ R115, R134, -UR4, R115 ;  /* 0x8000000486737c23 */ /* 0x004fe20008010073 */
[----:B------:R-:W-:Y:S01]  /*4be0*/  FSEL R66, R53, -INF , !P5 ;  /* 0xff80000035427808 */ /* 0x000fe20006800000 */
[C---:B------:R-:W-:Y:S01]  /*4bf0*/  IMAD.IADD R53, R226.reuse, 0x1, -R213 ;  /* 0x00000001e2357824 */ /* 0x040fe200078e0ad5 */
[----:B------:R-:W-:Y:S01]  /*4c00*/  IABS R50, R50 ;  /* 0x0000003200327213 */ /* 0x000fe20000000000 */
[C---:B------:R-:W-:Y:S01]  /*4c10*/  IMAD.IADD R100, R226.reuse, 0x1, -R205 ;  /* 0x00000001e2647824 */ /* 0x040fe200078e0acd */
[----:B------:R-:W1:Y:S01]  /*4c20*/  I2F R133, R121 ;  /* 0x0000007900857306 */ /* 0x000e620000201400 */
[----:B------:R-:W-:Y:S01]  /*4c30*/  IMAD.IADD R112, R226, 0x1, -R233 ;  /* 0x00000001e2707824 */ /* 0x000fe200078e0ae9 */
[----:B------:R-:W-:-:S02]  /*4c40*/  IABS R53, R53 ;  /* 0x0000003500357213 */ /* 0x000fc40000000000 */
[----:B------:R-:W-:Y:S02]  /*4c50*/  FSEL R188, R115, -INF , !P5 ;  /* 0xff80000073bc7808 */ /* 0x000fe40006800000 */
[----:B------:R-:W-:Y:S01]  /*4c60*/  IABS R100, R100 ;  /* 0x0000006400647213 */ /* 0x000fe20000000000 */
[----:B------:R-:W-:Y:S01]  /*4c70*/  IMAD.MOV.U32 R250, RZ, RZ, R53 ;  /* 0x000000fffffa7224 */ /* 0x000fe200078e0035 */
[----:B------:R-:W-:Y:S01]  /*4c80*/  IABS R53, R55 ;  /* 0x0000003700357213 */ /* 0x000fe20000000000 */
[----:B------:R2:W3:Y:S01]  /*4c90*/  I2F R121, R54 ;  /* 0x0000003600797306 */ /* 0x0004e20000201400 */
[----:B------:R-:W-:Y:S01]  /*4ca0*/  IMAD.IADD R55, R224, 0x1, -R225 ;  /* 0x00000001e0377824 */ /* 0x000fe200078e0ae1 */
[----:B------:R-:W-:Y:S02]  /*4cb0*/  ISETP.GE.AND P5, PT, R199, UR11, PT ;  /* 0x0000000bc7007c0c */ /* 0x000fe4000bfa6270 */
[----:B------:R-:W-:Y:S02]  /*4cc0*/  IABS R105, R112 ;  /* 0x0000007000697213 */ /* 0x000fe40000000000 */
[----:B------:R-:W-:Y:S01]  /*4cd0*/  IABS R55, R55 ;  /* 0x0000003700377213 */ /* 0x000fe20000000000 */
[----:B-1----:R-:W-:Y:S01]  /*4ce0*/  FFMA.FTZ R107, R133, -UR4, R107 ;  /* 0x80000004856b7c23 */ /* 0x002fe2000801006b */
[----:B------:R-:W1:Y:S01]  /*4cf0*/  I2F R201, R201 ;  /* 0x000000c900c97306 */ /* 0x000e620000201400 */
[----:B------:R-:W-:-:S03]  /*4d00*/  FSEL R28, R28, -INF , !P5 ;  /* 0xff8000001c1c7808 */ /* 0x000fc60006800000 */
[----:B------:R-:W-:Y:S02]  /*4d10*/  FSEL R112, R107, -INF , !P1 ;  /* 0xff8000006b707808 */ /* 0x000fe40004800000 */
[----:B--2---:R-:W-:Y:S02]  /*4d20*/  FSEL R54, R166, -INF , !P6 ;  /* 0xff800000a6367808 */ /* 0x004fe40007000000 */
[----:B------:R2:W-:Y:S01]  /*4d30*/  I2F R134, R67 ;  /* 0x0000004300867306 */ /* 0x0005e20000201400 */
[----:B------:R-:W-:Y:S01]  /*4d40*/  FSEL R166, R108, -INF , !P4 ;  /* 0xff8000006ca67808 */ /* 0x000fe20006000000 */
[----:B---3--:R-:W-:Y:S01]  /*4d50*/  FFMA.FTZ R121, R121, -UR4, R101 ;  /* 0x8000000479797c23 */ /* 0x008fe20008010065 */
[----:B------:R-:W-:Y:S01]  /*4d60*/  FSEL R108, R110, -INF , !P4 ;  /* 0xff8000006e6c7808 */ /* 0x000fe20006000000 */
[----:B------:R-:W-:Y:S01]  /*4d70*/  IMAD.IADD R110, R226, 0x1, -R239 ;  /* 0x00000001e26e7824 */ /* 0x000fe200078e0aef */
[----:B------:R-:W-:Y:S01]  /*4d80*/  ISETP.GE.AND P4, PT, R213, UR11, PT ;  /* 0x0000000bd5007c0c */ /* 0x000fe2000bf86270 */
[----:B------:R-:W-:Y:S01]  /*4d90*/  IMAD.IADD R101, R224, 0x1, -R211 ;  /* 0x00000001e0657824 */ /* 0x000fe200078e0ad3 */
[----:B------:R-:W-:Y:S01]  /*4da0*/  IADD3 R213, R219, 0x1000, RZ ;  /* 0x00001000dbd57810 */ /* 0x000fe20007ffe0ff */
[----:B------:R-:W3:Y:S01]  /*4db0*/  I2F R129, R129 ;  /* 0x0000008100817306 */ /* 0x000ee20000201400 */
[----:B------:R-:W-:Y:S01]  /*4dc0*/  IABS R110, R110 ;  /* 0x0000006e006e7213 */ /* 0x000fe20000000000 */
[----:B-1----:R-:W-:Y:S01]  /*4dd0*/  FFMA.FTZ R114, R201, -UR4, R114 ;  /* 0x80000004c9727c23 */ /* 0x002fe20008010072 */
[----:B------:R-:W-:-:S03]  /*4de0*/  IABS R101, R101 ;  /* 0x0000006500657213 */ /* 0x000fc60000000000 */
[----:B------:R-:W-:Y:S01]  /*4df0*/  IMAD.MOV.U32 R230, RZ, RZ, R110 ;  /* 0x000000ffffe67224 */ /* 0x000fe200078e006e */
[----:B------:R-:W-:Y:S01]  /*4e00*/  FSEL R190, R114, -INF , !P6 ;  /* 0xff80000072be7808 */ /* 0x000fe20007000000 */
[----:B--2---:R-:W-:Y:S01]  /*4e10*/  FFMA.FTZ R67, R228, -UR4, R51 ;  /* 0x80000004e4437c23 */ /* 0x004fe20008010033 */
[----:B------:R-:W1:Y:S01]  /*4e20*/  I2F R53, R53 ;  /* 0x0000003500357306 */ /* 0x000e620000201400 */
[----:B------:R-:W-:Y:S01]  /*4e30*/  IMAD.IADD R51, R216, 0x1, -R235 ;  /* 0x00000001d8337824 */ /* 0x000fe200078e0aeb */
[----:B------:R-:W-:Y:S01]  /*4e40*/  ISETP.GE.AND P6, PT, R195, UR11, PT ;  /* 0x0000000bc3007c0c */ /* 0x000fe2000bfc6270 */
[----:B------:R-:W-:Y:S02]  /*4e50*/  FFMA.FTZ R110, R234, -UR4, R111 ;  /* 0x80000004ea6e7c23 */ /* 0x000fe4000801006f */
[----:B------:R-:W-:Y:S01]  /*4e60*/  FFMA.FTZ R234, R79, -UR4, R46 ;  /* 0x800000044fea7c23 */ /* 0x000fe2000801002e */
[----:B------:R-:W-:Y:S01]  /*4e70*/  IABS R51, R51 ;  /* 0x0000003300337213 */ /* 0x000fe20000000000 */
[----:B---3--:R-:W-:Y:S01]  /*4e80*/  FFMA.FTZ R102, R129, -UR4, R102 ;  /* 0x8000000481667c23 */ /* 0x008fe20008010066 */
[----:B------:R2:W3:Y:S01]  /*4e90*/  I2F R244, R59 ;  /* 0x0000003b00f47306 */ /* 0x0004e20000201400 */
[----:B------:R-:W-:Y:S01]  /*4ea0*/  IMAD.IADD R46, R216, 0x1, -R233 ;  /* 0x00000001d82e7824 */ /* 0x000fe200078e0ae9 */
[----:B------:R-:W-:Y:S01]  /*4eb0*/  FSEL R234, R234, -INF , !P2 ;  /* 0xff800000eaea7808 */ /* 0x000fe20005000000 */
[----:B------:R-:W-:Y:S01]  /*4ec0*/  FFMA.FTZ R35, R134, -UR4, R35 ;  /* 0x8000000486237c23 */ /* 0x000fe20008010023 */
[----:B------:R-:W-:Y:S01]  /*4ed0*/  FSEL R114, R102, -INF , !P0 ;  /* 0xff80000066727808 */ /* 0x000fe20004000000 */
[----:B------:R-:W-:Y:S01]  /*4ee0*/  IMAD.IADD R102, R216, 0x1, -R211 ;  /* 0x00000001d8667824 */ /* 0x000fe200078e0ad3 */
[----:B------:R-:W-:-:S02]  /*4ef0*/  IABS R46, R46 ;  /* 0x0000002e002e7213 */ /* 0x000fc40000000000 */
[----:B------:R4:W5:Y:S01]  /*4f00*/  I2F R228, R50 ;  /* 0x0000003200e47306 */ /* 0x0009620000201400 */
[----:B-1----:R-:W-:Y:S01]  /*4f10*/  FFMA.FTZ R33, R53, -UR4, R34 ;  /* 0x8000000435217c23 */ /* 0x002fe20008010022 */
[----:B------:R-:W-:Y:S01]  /*4f20*/  IABS R102, R102 ;  /* 0x0000006600667213 */ /* 0x000fe20000000000 */
[----:B------:R-:W-:Y:S01]  /*4f30*/  IMAD.IADD R53, R224, 0x1, -R161 ;  /* 0x00000001e0357824 */ /* 0x000fe200078e0aa1 */
[----:B------:R-:W-:Y:S02]  /*4f40*/  FSEL R110, R110, -INF , !P3 ;  /* 0xff8000006e6e7808 */ /* 0x000fe40005800000 */
[----:B------:R-:W-:Y:S01]  /*4f50*/  FSEL R184, R121, -INF , !P6 ;  /* 0xff80000079b87808 */ /* 0x000fe20007000000 */
[----:B--2---:R-:W-:Y:S01]  /*4f60*/  IMAD.IADD R59, R226, 0x1, -R225 ;  /* 0x00000001e23b7824 */ /* 0x004fe200078e0ae1 */
[----:B------:R-:W1:Y:S01]  /*4f70*/  I2F R113, R113 ;  /* 0x0000007100717306 */ /* 0x000e620000201400 */
[----:B------:R-:W-:Y:S01]  /*4f80*/  IABS R53, R53 ;  /* 0x0000003500357213 */ /* 0x000fe20000000000 */
[----:B---3--:R-:W-:-:S02]  /*4f90*/  FFMA.FTZ R97, R244, -UR4, R97 ;  /* 0x80000004f4617c23 */ /* 0x008fc40008010061 */
[----:B------:R-:W-:Y:S02]  /*4fa0*/  IABS R59, R59 ;  /* 0x0000003b003b7213 */ /* 0x000fe40000000000 */
[----:B----4-:R-:W-:Y:S02]  /*4fb0*/  FSEL R50, R49, -INF , !P3 ;  /* 0xff80000031327808 */ /* 0x010fe40005800000 */
[----:B------:R-:W2:Y:S01]  /*4fc0*/  I2F R117, R117 ;  /* 0x0000007500757306 */ /* 0x000ea20000201400 */
[----:B------:R-:W-:Y:S01]  /*4fd0*/  FSEL R49, R67, -INF , !P3 ;  /* 0xff80000043317808 */ /* 0x000fe20005800000 */
[----:B------:R-:W-:Y:S01]  /*4fe0*/  IMAD.IADD R67, R226, 0x1, -R235 ;  /* 0x00000001e2437824 */ /* 0x000fe200078e0aeb */
[----:B------:R-:W-:Y:S01]  /*4ff0*/  ISETP.GE.AND P3, PT, R225, UR11, PT ;  /* 0x0000000be1007c0c */ /* 0x000fe2000bf66270 */
[----:B-----5:R-:W-:Y:S01]  /*5000*/  FFMA.FTZ R93, R228, -UR4, R93 ;  /* 0x80000004e45d7c23 */ /* 0x020fe2000801005d */
[----:B------:R-:W-:Y:S01]  /*5010*/  FSEL R146, R97, -INF , !P4 ;  /* 0xff80000061927808 */ /* 0x000fe20006000000 */
[----:B------:R-:W-:Y:S01]  /*5020*/  IMAD.IADD R97, R216, 0x1, -R161 ;  /* 0x00000001d8617824 */ /* 0x000fe200078e0aa1 */
[----:B------:R-:W-:Y:S01]  /*5030*/  IABS R111, R67 ;  /* 0x00000043006f7213 */ /* 0x000fe20000000000 */
[----:B------:R-:W3:Y:S01]  /*5040*/  I2F R135, R135 ;  /* 0x0000008700877306 */ /* 0x000ee20000201400 */
[----:B-1----:R-:W-:Y:S01]  /*5050*/  FFMA.FTZ R113, R113, -UR4, R98 ;  /* 0x8000000471717c23 */ /* 0x002fe20008010062 */
[----:B------:R-:W-:-:S02]  /*5060*/  FSEL R24, R149, -INF , !P3 ;  /* 0xff80000095187808 */ /* 0x000fc40005800000 */
[----:B------:R-:W-:Y:S02]  /*5070*/  FSEL R33, R33, -INF , !P3 ;  /* 0xff80000021217808 */ /* 0x000fe40005800000 */
[----:B------:R-:W-:Y:S02]  /*5080*/  IABS R97, R97 ;  /* 0x0000006100617213 */ /* 0x000fe40000000000 */
[----:B------:R-:W1:Y:S01]  /*5090*/  I2F R137, R137 ;  /* 0x0000008900897306 */ /* 0x000e620000201400 */
[----:B--2---:R-:W-:-:S05]  /*50a0*/  FFMA.FTZ R96, R117, -UR4, R96 ;  /* 0x8000000475607c23 */ /* 0x004fca0008010060 */
[----:B------:R-:W-:Y:S02]  /*50b0*/  FSEL R186, R96, -INF , !P5 ;  /* 0xff80000060ba7808 */ /* 0x000fe40006800000 */
[----:B------:R-:W-:Y:S01]  /*50c0*/  I2F R51, R51 ;  /* 0x0000003300337306 */ /* 0x000fe20000201400 */
[----:B---3--:R-:W-:-:S07]  /*50d0*/  FFMA.FTZ R104, R135, -UR4, R104 ;  /* 0x8000000487687c23 */ /* 0x008fce0008010068 */
[----:B------:R-:W2:Y:S01]  /*50e0*/  I2F R119, R119 ;  /* 0x0000007700777306 */ /* 0x000ea20000201400 */
[----:B-1----:R-:W-:Y:S01]  /*50f0*/  FFMA.FTZ R137, R137, -UR4, R106 ;  /* 0x8000000489897c23 */ /* 0x002fe2000801006a */
[----:B------:R-:W-:-:S04]  /*5100*/  FSEL R106, R104, -INF , !P2 ;  /* 0xff800000686a7808 */ /* 0x000fc80005000000 */
[----:B------:R-:W-:Y:S02]  /*5110*/  FSEL R104, R137, -INF , !P2 ;  /* 0xff80000089687808 */ /* 0x000fe40005000000 */
[----:B------:R-:W1:Y:S01]  /*5120*/  I2F R232, R232 ;  /* 0x000000e800e87306 */ /* 0x000e620000201400 */
[----:B------:R-:W-:-:S04]  /*5130*/  ISETP.GE.AND P2, PT, R239, UR11, PT ;  /* 0x0000000bef007c0c */ /* 0x000fc8000bf46270 */
[----:B------:R-:W-:Y:S02]  /*5140*/  FSEL R225, R35, -INF , !P2 ;  /* 0xff80000023e17808 */ /* 0x000fe40005000000 */
[----:B------:R-:W-:Y:S01]  /*5150*/  FSEL R32, R32, -INF , !P2 ;  /* 0xff80000020207808 */ /* 0x000fe20005000000 */
[----:B------:R-:W3:Y:S01]  /*5160*/  I2F R250, R250 ;  /* 0x000000fa00fa7306 */ /* 0x000ee20000201400 */
[----:B--2---:R-:W-:Y:S01]  /*5170*/  FFMA.FTZ R119, R119, -UR4, R43 ;  /* 0x8000000477777c23 */ /* 0x004fe2000801002b */
[----:B------:R-:W-:Y:S01]  /*5180*/  FSEL R182, R93, -INF , !P2 ;  /* 0xff8000005db67808 */ /* 0x000fe20005000000 */
[----:B------:R-:W-:Y:S02]  /*5190*/  IMAD.MOV.U32 R43, RZ, RZ, R100 ;  /* 0x000000ffff2b7224 */ /* 0x000fe400078e0064 */
[----:B------:R-:W-:-:S03]  /*51a0*/  IMAD.MOV.U32 R100, RZ, RZ, R102 ;  /* 0x000000ffff647224 */ /* 0x000fc600078e0066 */
[----:B------:R2:W4:Y:S01]  /*51b0*/  I2F R67, R109 ;  /* 0x0000006d00437306 */ /* 0x0005220000201400 */
[----:B-1----:R-:W-:-:S07]  /*51c0*/  FFMA.FTZ R39, R232, -UR4, R39 ;  /* 0x80000004e8277c23 */ /* 0x002fce0008010027 */
[----:B------:R-:W1:Y:S01]  /*51d0*/  I2F R55, R55 ;  /* 0x0000003700377306 */ /* 0x000e620000201400 */
[----:B---3--:R-:W-:-:S05]  /*51e0*/  FFMA.FTZ R96, R250, -UR4, R99 ;  /* 0x80000004fa607c23 */ /* 0x008fca0008010063 */
[----:B------:R-:W-:Y:S01]  /*51f0*/  FSEL R96, R96, -INF , !P4 ;  /* 0xff80000060607808 */ /* 0x000fe20006000000 */
[----:B--2---:R-:W-:Y:S01]  /*5200*/  IMAD.IADD R109, R224, 0x1, -R233 ;  /* 0x00000001e06d7824 */ /* 0x004fe200078e0ae9 */
[----:B------:R-:W2:Y:S01]  /*5210*/  I2F R59, R59 ;  /* 0x0000003b003b7306 */ /* 0x000ea20000201400 */
[----:B----4-:R-:W-:Y:S02]  /*5220*/  FFMA.FTZ R67, R67, -UR4, R88 ;  /* 0x8000000443437c23 */ /* 0x010fe40008010058 */
[----:B-1----:R-:W-:-:S05]  /*5230*/  FFMA.FTZ R92, R55, -UR4, R92 ;  /* 0x80000004375c7c23 */ /* 0x002fca000801005c */
[----:B------:R-:W1:Y:S01]  /*5240*/  I2F R230, R230 ;  /* 0x000000e600e67306 */ /* 0x000e620000201400 */
[----:B------:R-:W-:Y:S01]  /*5250*/  IMAD.IADD R55, R224, 0x1, -R163 ;  /* 0x00000001e0377824 */ /* 0x000fe200078e0aa3 */
[----:B------:R-:W-:-:S04]  /*5260*/  FSEL R92, R92, -INF , !P3 ;  /* 0xff8000005c5c7808 */ /* 0x000fc80005800000 */
[----:B------:R-:W-:Y:S02]  /*5270*/  IABS R55, R55 ;  /* 0x0000003700377213 */ /* 0x000fe40000000000 */
[----:B------:R3:W4:Y:S01]  /*5280*/  I2F R79, R111 ;  /* 0x0000006f004f7306 */ /* 0x0007220000201400 */
[----:B--2---:R-:W-:-:S05]  /*5290*/  FFMA.FTZ R34, R59, -UR4, R94 ;  /* 0x800000043b227c23 */ /* 0x004fca000801005e */
[----:B------:R-:W-:Y:S02]  /*52a0*/  FSEL R34, R34, -INF , !P3 ;  /* 0xff80000022227808 */ /* 0x000fe40005800000 */
[----:B------:R-:W2:Y:S01]  /*52b0*/  I2F R125, R125 ;  /* 0x0000007d007d7306 */ /* 0x000ea20000201400 */
[----:B-1----:R-:W-:Y:S01]  /*52c0*/  FFMA.FTZ R95, R230, -UR4, R95 ;  /* 0x80000004e65f7c23 */ /* 0x002fe2000801005f */
[----:B------:R-:W-:Y:S01]  /*52d0*/  ISETP.GE.AND P3, PT, R161, UR11, PT ;  /* 0x0000000ba1007c0c */ /* 0x000fe2000bf66270 */
[----:B------:R-:W-:-:S05]  /*52e0*/  IMAD.IADD R161, R226, 0x1, -R161 ;  /* 0x00000001e2a17824 */ /* 0x000fca00078e0aa1 */
[----:B------:R-:W1:Y:S01]  /*52f0*/  I2F R75, R75 ;  /* 0x0000004b004b7306 */ /* 0x000e620000201400 */
[----:B---3--:R-:W-:Y:S01]  /*5300*/  IABS R111, R109 ;  /* 0x0000006d006f7213 */ /* 0x008fe20000000000 */
[----:B------:R-:W-:Y:S01]  /*5310*/  FFMA.FTZ R109, R71, -UR4, R47 ;  /* 0x80000004476d7c23 */ /* 0x000fe2000801002f */
[----:B------:R-:W-:Y:S01]  /*5320*/  IABS R161, R161 ;  /* 0x000000a100a17213 */ /* 0x000fe20000000000 */
[--C-:B------:R-:W-:Y:S02]  /*5330*/  IMAD.IADD R47, R216, 0x1, -R205.reuse ;  /* 0x00000001d82f7824 */ /* 0x100fe400078e0acd */
[----:B----4-:R-:W-:Y:S01]  /*5340*/  FFMA.FTZ R79, R79, -UR4, R90 ;  /* 0x800000044f4f7c23 */ /* 0x010fe2000801005a */
[----:B------:R-:W-:Y:S01]  /*5350*/  FSEL R90, R95, -INF , !P2 ;  /* 0xff8000005f5a7808 */ /* 0x000fe20005000000 */
[----:B------:R3:W4:Y:S01]  /*5360*/  I2F R98, R101 ;  /* 0x0000006500627306 */ /* 0x0007220000201400 */
[----:B------:R-:W-:Y:S01]  /*5370*/  IABS R47, R47 ;  /* 0x0000002f002f7213 */ /* 0x000fe20000000000 */
[----:B--2---:R-:W-:Y:S01]  /*5380*/  FFMA.FTZ R125, R125, -UR4, R42 ;  /* 0x800000047d7d7c23 */ /* 0x004fe2000801002a */
[----:B------:R-:W-:Y:S01]  /*5390*/  ISETP.GE.AND P2, PT, R163, UR11, PT ;  /* 0x0000000ba3007c0c */ /* 0x000fe2000bf46270 */
[----:B------:R-:W-:-:S02]  /*53a0*/  IMAD.IADD R42, R224, 0x1, -R205 ;  /* 0x00000001e02a7824 */ /* 0x000fc400078e0acd */
[----:B------:R-:W-:Y:S02]  /*53b0*/  IMAD.IADD R224, R224, 0x1, -R203 ;  /* 0x00000001e0e07824 */ /* 0x000fe400078e0acb */
[----:B------:R2:W5:Y:S01]  /*53c0*/  I2F R134, R53 ;  /* 0x0000003500867306 */ /* 0x0005620000201400 */
[----:B-1----:R-:W-:Y:S01]  /*53d0*/  FFMA.FTZ R38, R75, -UR4, R38 ;  /* 0x800000044b267c23 */ /* 0x002fe20008010026 */
[----:B------:R-:W-:Y:S01]  /*53e0*/  IABS R42, R42 ;  /* 0x0000002a002a7213 */ /* 0x000fe20000000000 */
[----:B------:R-:W-:Y:S01]  /*53f0*/  IMAD.IADD R75, R226, 0x1, -R167 ;  /* 0x00000001e24b7824 */ /* 0x000fe200078e0aa7 */
[----:B------:R-:W-:Y:S02]  /*5400*/  IABS R224, R224 ;  /* 0x000000e000e07213 */ /* 0x000fe40000000000 */
[----:B------:R-:W-:Y:S01]  /*5410*/  FSEL R229, R38, -INF , !P5 ;  /* 0xff80000026e57808 */ /* 0x000fe20006800000 */
[----:B---3--:R-:W-:Y:S01]  /*5420*/  IMAD.MOV.U32 R101, RZ, RZ, R36 ;  /* 0x000000ffff657224 */ /* 0x008fe200078e0024 */
[----:B------:R-:W-:Y:S01]  /*5430*/  IABS R36, R37 ;  /* 0x0000002500247213 */ /* 0x000fe20000000000 */
[----:B------:R-:W1:Y:S01]  /*5440*/  I2F R155, R155 ;  /* 0x0000009b009b7306 */ /* 0x000e620000201400 */
[----:B------:R-:W-:Y:S01]  /*5450*/  IABS R75, R75 ;  /* 0x0000004b004b7213 */ /* 0x000fe20000000000 */
[----:B----4-:R-:W-:Y:S01]  /*5460*/  FFMA.FTZ R85, R98, -UR4, R85 ;  /* 0x8000000462557c23 */ /* 0x010fe20008010055 */
[----:B------:R-:W-:Y:S01]  /*5470*/  FSEL R38, R113, -INF , !P5 ;  /* 0xff80000071267808 */ /* 0x000fe20006800000 */
[----:B------:R-:W-:Y:S01]  /*5480*/  IMAD.MOV.U32 R99, RZ, RZ, R36 ;  /* 0x000000ffff637224 */ /* 0x000fe200078e0024 */
[----:B------:R-:W-:Y:S01]  /*5490*/  FSEL R36, R156, -INF , !P4 ;  /* 0xff8000009c247808 */ /* 0x000fe20006000000 */
[----:B--2---:R-:W-:Y:S01]  /*54a0*/  FFMA.FTZ R53, R51, -UR4, R26 ;  /* 0x8000000433357c23 */ /* 0x004fe2000801001a */
[----:B------:R-:W-:Y:S01]  /*54b0*/  ISETP.GE.AND P5, PT, R211, UR11, PT ;  /* 0x0000000bd3007c0c */ /* 0x000fe2000bfa6270 */
[C---:B------:R-:W-:Y:S01]  /*54c0*/  IMAD.IADD R26, R216.reuse, 0x1, -R163 ;  /* 0x00000001d81a7824 */ /* 0x040fe200078e0aa3 */
[----:B------:R2:W3:Y:S01]  /*54d0*/  I2F R248, R46 ;  /* 0x0000002e00f87306 */ /* 0x0004e20000201400 */
[----:B------:R-:W-:-:S02]  /*54e0*/  IMAD.IADD R216, R216, 0x1, -R203 ;  /* 0x00000001d8d87824 */ /* 0x000fc400078e0acb */
[----:B------:R-:W-:Y:S01]  /*54f0*/  IMAD.IADD R163, R226, 0x1, -R163 ;  /* 0x00000001e2a37824 */ /* 0x000fe200078e0aa3 */
[----:B------:R-:W-:Y:S01]  /*5500*/  IABS R26, R26 ;  /* 0x0000001a001a7213 */ /* 0x000fe20000000000 */
[----:B-----5:R-:W-:Y:S01]  /*5510*/  FFMA.FTZ R81, R134, -UR4, R81 ;  /* 0x8000000486517c23 */ /* 0x020fe20008010051 */
[----:B------:R-:W-:Y:S01]  /*5520*/  IABS R158, R216 ;  /* 0x000000d8009e7213 */ /* 0x000fe20000000000 */
[----:B-1----:R-:W-:Y:S01]  /*5530*/  FFMA.FTZ R155, R155, -UR4, R8 ;  /* 0x800000049b9b7c23 */ /* 0x002fe20008010008 */
[----:B------:R-:W1:Y:S01]  /*5540*/  I2F R214, R214 ;  /* 0x000000d600d67306 */ /* 0x000e620000201400 */
[----:B------:R-:W-:Y:S02]  /*5550*/  IABS R163, R163 ;  /* 0x000000a300a37213 */ /* 0x000fe40000000000 */
[----:B------:R-:W-:Y:S02]  /*5560*/  IADD3 R216, R219, 0x400, RZ ;  /* 0x00000400dbd87810 */ /* 0x000fe40007ffe0ff */
[----:B--2---:R-:W-:-:S03]  /*5570*/  FSEL R46, R45, -INF , !P1 ;  /* 0xff8000002d2e7808 */ /* 0x004fc60004800000 */
[----:B------:R2:W4:Y:S01]  /*5580*/  I2F R107, R47 ;  /* 0x0000002f006b7306 */ /* 0x0005220000201400 */
[----:B------:R-:W-:Y:S01]  /*5590*/  FSEL R45, R109, -INF , !P1 ;  /* 0xff8000006d2d7808 */ /* 0x000fe20004800000 */
[----:B---3--:R-:W-:Y:S01]  /*55a0*/  FFMA.FTZ R248, R248, -UR4, R27 ;  /* 0x80000004f8f87c23 */ /* 0x008fe2000801001b */
[----:B------:R-:W-:-:S04]  /*55b0*/  ISETP.GE.AND P1, PT, R235, UR11, PT ;  /* 0x0000000beb007c0c */ /* 0x000fc8000bf26270 */
[----:B------:R-:W-:Y:S01]  /*55c0*/  FSEL R35, R53, -INF , !P1 ;  /* 0xff80000035237808 */ /* 0x000fe20004800000 */
[----:B------:R-:W3:Y:S01]  /*55d0*/  I2F R154, R154 ;  /* 0x0000009a009a7306 */ /* 0x000ee20000201400 */
[----:B------:R-:W-:Y:S01]  /*55e0*/  FSEL R94, R67, -INF , !P1 ;  /* 0xff800000435e7808 */ /* 0x000fe20004800000 */
[----:B-1----:R-:W-:Y:S01]  /*55f0*/  FFMA.FTZ R8, R214, -UR4, R9 ;  /* 0x80000004d6087c23 */ /* 0x002fe20008010009 */
[----:B------:R-:W-:Y:S02]  /*5600*/  FSEL R88, R79, -INF , !P1 ;  /* 0xff8000004f587808 */ /* 0x000fe40004800000 */
[----:B------:R-:W-:-:S03]  /*5610*/  IADD3 R214, R219, 0xc00, RZ ;  /* 0x00000c00dbd67810 */ /* 0x000fc60007ffe0ff */
[----:B------:R-:W1:Y:S01]  /*5620*/  I2F R71, R111 ;  /* 0x0000006f00477306 */ /* 0x000e620000201400 */
[----:B--2---:R-:W-:Y:S01]  /*5630*/  FSEL R47, R125, -INF , !P0 ;  /* 0xff8000007d2f7808 */ /* 0x004fe20004000000 */
[----:B----4-:R-:W-:Y:S01]  /*5640*/  FFMA.FTZ R107, R107, -UR4, R18 ;  /* 0x800000046b6b7c23 */ /* 0x010fe20008010012 */
[----:B------:R-:W-:-:S05]  /*5650*/  ISETP.GE.AND P0, PT, R233, UR11, PT ;  /* 0x0000000be9007c0c */ /* 0x000fca000bf06270 */
[----:B------:R-:W2:Y:S01]  /*5660*/  I2F R105, R105 ;  /* 0x0000006900697306 */ /* 0x000ea20000201400 */
[----:B---3--:R-:W-:-:S05]  /*5670*/  FFMA.FTZ R20, R154, -UR4, R25 ;  /* 0x800000049a147c23 */ /* 0x008fca0008010019 */
[----:B------:R-:W-:Y:S02]  /*5680*/  FSEL R20, R20, -INF , !P0 ;  /* 0xff80000014147808 */ /* 0x000fe40004000000 */
[----:B------:R-:W3:Y:S01]  /*5690*/  I2F R73, R73 ;  /* 0x0000004900497306 */ /* 0x000ee20000201400 */
[----:B-1----:R-:W-:-:S07]  /*56a0*/  FFMA.FTZ R71, R71, -UR4, R89 ;  /* 0x8000000447477c23 */ /* 0x002fce0008010059 */
[----:B------:R1:W-:Y:S01]  /*56b0*/  I2F R102, R29 ;  /* 0x0000001d00667306 */ /* 0x0003e20000201400 */
[----:B--2---:R-:W-:-:S07]  /*56c0*/  FFMA.FTZ R91, R105, -UR4, R91 ;  /* 0x80000004695b7c23 */ /* 0x004fce000801005b */
[----:B------:R-:W2:Y:S01]  /*56d0*/  I2F R212, R212 ;  /* 0x000000d400d47306 */ /* 0x000ea20000201400 */
[----:B---3--:R-:W-:Y:S01]  /*56e0*/  FFMA.FTZ R73, R73, -UR4, R12 ;  /* 0x8000000449497c23 */ /* 0x008fe2000801000c */
[----:B-1----:R-:W-:-:S06]  /*56f0*/  FSEL R29, R39, -INF , !P4 ;  /* 0xff800000271d7808 */ /* 0x002fcc0006000000 */
[----:B------:R-:W1:Y:S01]  /*5700*/  I2F R100, R100 ;  /* 0x0000006400647306 */ /* 0x000e620000201400 */
[----:B------:R-:W-:Y:S01]  /*5710*/  ISETP.GE.AND P4, PT, R167, UR11, PT ;  /* 0x0000000ba7007c0c */ /* 0x000fe2000bf86270 */
[----:B--2---:R-:W-:-:S06]  /*5720*/  FFMA.FTZ R12, R212, -UR4, R13 ;  /* 0x80000004d40c7c23 */ /* 0x004fcc000801000d */
[----:B------:R-:W2:Y:S01]  /*5730*/  I2F R39, R99 ;  /* 0x0000006300277306 */ /* 0x000ea20000201400 */
[----:B------:R-:W-:Y:S02]  /*5740*/  IADD3 R212, R219, 0x1400, RZ ;  /* 0x00001400dbd47810 */ /* 0x000fe40007ffe0ff */
[----:B------:R-:W-:-:S05]  /*5750*/  FSEL R12, R12, -INF , !P3 ;  /* 0xff8000000c0c7808 */ /* 0x000fca0005800000 */
[----:B------:R3:W4:Y:S01]  /*5760*/  I2F R51, R26 ;  /* 0x0000001a00337306 */ /* 0x0007220000201400 */
[----:B-1----:R-:W-:Y:S01]  /*5770*/  FFMA.FTZ R31, R100, -UR4, R19 ;  /* 0x80000004641f7c23 */ /* 0x002fe20008010013 */
[----:B------:R-:W-:-:S04]  /*5780*/  FSEL R19, R71, -INF , !P0 ;  /* 0xff80000047137808 */ /* 0x000fc80004000000 */
[----:B------:R-:W-:Y:S02]  /*5790*/  FSEL R31, R31, -INF , !P5 ;  /* 0xff8000001f1f7808 */ /* 0x000fe40006800000 */
[----:B------:R-:W1:Y:S01]  /*57a0*/  I2F R123, R123 ;  /* 0x0000007b007b7306 */ /* 0x000e620000201400 */
[----:B--2---:R-:W-:Y:S01]  /*57b0*/  FFMA.FTZ R13, R39, -UR4, R80 ;  /* 0x80000004270d7c23 */ /* 0x004fe20008010050 */
[----:B------:R-:W-:Y:S02]  /*57c0*/  FSEL R39, R248, -INF , !P0 ;  /* 0xff800000f8277808 */ /* 0x000fe40004000000 */
[----:B------:R-:W-:Y:S02]  /*57d0*/  FSEL R248, R91, -INF , !P0 ;  /* 0xff8000005bf87808 */ /* 0x000fe40004000000 */
[----:B------:R-:W-:Y:S02]  /*57e0*/  PLOP3.LUT P0, PT, PT, PT, UP0, 0x80, 0x0 ;  /* 0x000000000000781c */ /* 0x000fe40003f0f008 */
[----:B---3--:R-:W-:Y:S01]  /*57f0*/  FSEL R26, R159, -INF , !P1 ;  /* 0xff8000009f1a7808 */ /* 0x008fe20004800000 */
[----:B------:R-:W2:Y:S01]  /*5800*/  I2F R77, R77 ;  /* 0x0000004d004d7306 */ /* 0x000ea20000201400 */
[----:B------:R-:W-:Y:S01]  /*5810*/  ISETP.GE.AND P1, PT, R203, UR11, PT ;  /* 0x0000000bcb007c0c */ /* 0x000fe2000bf26270 */
[----:B------:R-:W-:Y:S01]  /*5820*/  IMAD.IADD R203, R226, 0x1, -R203 ;  /* 0x00000001e2cb7824 */ /* 0x000fe200078e0acb */
[----:B------:R-:W-:Y:S01]  /*5830*/  FSEL R13, R13, -INF , !P4 ;  /* 0xff8000000d0d7808 */ /* 0x000fe20006000000 */
[----:B----4-:R-:W-:Y:S01]  /*5840*/  FFMA.FTZ R23, R51, -UR4, R10 ;  /* 0x8000000433177c23 */ /* 0x010fe2000801000a */
[----:B------:R-:W-:-:S02]  /*5850*/  FSEL R10, R155, -INF , !P2 ;  /* 0xff8000009b0a7808 */ /* 0x000fc40005000000 */
[----:B------:R-:W-:Y:S01]  /*5860*/  IABS R203, R203 ;  /* 0x000000cb00cb7213 */ /* 0x000fe20000000000 */
[----:B------:R3:W4:Y:S01]  /*5870*/  I2F R109, R42 ;  /* 0x0000002a006d7306 */ /* 0x0007220000201400 */
[----:B-1----:R-:W-:Y:S01]  /*5880*/  FFMA.FTZ R103, R123, -UR4, R103 ;  /* 0x800000047b677c23 */ /* 0x002fe20008010067 */
[----:B------:R-:W-:Y:S02]  /*5890*/  FSEL R23, R23, -INF , !P2 ;  /* 0xff80000017177808 */ /* 0x000fe40005000000 */
[----:B------:R-:W-:Y:S02]  /*58a0*/  FSEL R8, R8, -INF , !P1 ;  /* 0xff80000008087808 */ /* 0x000fe40004800000 */
[----:B------:R-:W-:Y:S02]  /*58b0*/  FSEL R140, R103, -INF , !P6 ;  /* 0xff800000678c7808 */ /* 0x000fe40007000000 */
[----:B------:R-:W1:Y:S01]  /*58c0*/  I2F R43, R43 ;  /* 0x0000002b002b7306 */ /* 0x000e620000201400 */
[----:B--2---:R-:W-:-:S02]  /*58d0*/  FFMA.FTZ R77, R77, -UR4, R16 ;  /* 0x800000044d4d7c23 */ /* 0x004fc40008010010 */
[----:B------:R-:W-:-:S05]  /*58e0*/  FFMA.FTZ R16, R210, -UR4, R17 ;  /* 0x80000004d2107c23 */ /* 0x000fca0008010011 */
[----:B------:R-:W2:Y:S01]  /*58f0*/  I2F R22, R224 ;  /* 0x000000e000167306 */ /* 0x000ea20000201400 */
[----:B---3--:R-:W-:Y:S01]  /*5900*/  FSEL R42, R41, -INF , !P6 ;  /* 0xff800000292a7808 */ /* 0x008fe20007000000 */
[----:B----4-:R-:W-:Y:S01]  /*5910*/  FFMA.FTZ R17, R109, -UR4, R84 ;  /* 0x800000046d117c23 */ /* 0x010fe20008010054 */
[----:B------:R-:W-:Y:S01]  /*5920*/  FSEL R41, R119, -INF , !P6 ;  /* 0xff80000077297808 */ /* 0x000fe20007000000 */
[----:B------:R-:W-:Y:S01]  /*5930*/  FFMA.FTZ R84, R102, -UR4, R87 ;  /* 0x8000000466547c23 */ /* 0x000fe20008010057 */
[----:B------:R-:W-:Y:S02]  /*5940*/  ISETP.GE.AND P6, PT, R205, UR11, PT ;  /* 0x0000000bcd007c0c */ /* 0x000fe4000bfc6270 */
[----:B------:R-:W-:Y:S01]  /*5950*/  FSEL R16, R16, -INF , !P5 ;  /* 0xff80000010107808 */ /* 0x000fe20006800000 */
[----:B------:R-:W3:Y:S01]  /*5960*/  I2F R37, R101 ;  /* 0x0000006500257306 */ /* 0x000ee20000201400 */
[----:B-1----:R-:W-:Y:S01]  /*5970*/  FFMA.FTZ R86, R43, -UR4, R86 ;  /* 0x800000042b567c23 */ /* 0x002fe20008010056 */
[----:B------:R-:W-:-:S02]  /*5980*/  FSEL R17, R17, -INF , !P6 ;  /* 0xff80000011117808 */ /* 0x000fc40007000000 */
[----:B------:R-:W-:Y:S02]  /*5990*/  FSEL R84, R84, -INF , !P5 ;  /* 0xff80000054547808 */ /* 0x000fe40006800000 */
[----:B------:R-:W-:Y:S02]  /*59a0*/  FSEL R86, R86, -INF , !P6 ;  /* 0xff80000056567808 */ /* 0x000fe40007000000 */
[----:B------:R-:W1:Y:S01]  /*59b0*/  I2F R75, R75 ;  /* 0x0000004b004b7306 */ /* 0x000e620000201400 */
[----:B--2---:R-:W-:-:S05]  /*59c0*/  FFMA.FTZ R22, R22, -UR4, R169 ;  /* 0x8000000416167c23 */ /* 0x004fca00080100a9 */
[----:B------:R-:W-:Y:S02]  /*59d0*/  FSEL R250, R22, -INF , !P1 ;  /* 0xff80000016fa7808 */ /* 0x000fe40004800000 */
[----:B------:R-:W2:Y:S01]  /*59e0*/  I2F R142, R97 ;  /* 0x00000061008e7306 */ /* 0x000ea20000201400 */
[----:B---3--:R-:W-:Y:S01]  /*59f0*/  FFMA.FTZ R27, R37, -UR4, R14 ;  /* 0x80000004251b7c23 */ /* 0x008fe2000801000e */
[----:B------:R-:W-:Y:S02]  /*5a00*/  FSEL R37, R107, -INF , !P6 ;  /* 0xff8000006b257808 */ /* 0x000fe40007000000 */
[----:B------:R-:W-:Y:S02]  /*5a10*/  FSEL R14, R73, -INF , !P4 ;  /* 0xff800000490e7808 */ /* 0x000fe40006000000 */
[----:B------:R-:W-:Y:S02]  /*5a20*/  FSEL R27, R27, -INF , !P4 ;  /* 0xff8000001b1b7808 */ /* 0x000fe40006000000 */
[----:B------:R-:W3:Y:S01]  /*5a30*/  I2F R156, R161 ;  /* 0x000000a1009c7306 */ /* 0x000ee20000201400 */
[----:B-1----:R-:W-:-:S05]  /*5a40*/  FFMA.FTZ R82, R75, -UR4, R82 ;  /* 0x800000044b527c23 */ /* 0x002fca0008010052 */
[----:B------:R-:W-:Y:S02]  /*5a50*/  FSEL R82, R82, -INF , !P4 ;  /* 0xff80000052527808 */ /* 0x000fe40006000000 */
[----:B------:R-:W1:Y:S01]  /*5a60*/  I2F R158, R158 ;  /* 0x0000009e009e7306 */ /* 0x000e620000201400 */
[----:B--2---:R-:W-:Y:S01]  /*5a70*/  FFMA.FTZ R25, R142, -UR4, R15 ;  /* 0x800000048e197c23 */ /* 0x004fe2000801000f */
[----:B------:R-:W-:-:S04]  /*5a80*/  FSEL R15, R85, -INF , !P5 ;  /* 0xff800000550f7808 */ /* 0x000fc80006800000 */
[----:B------:R-:W-:Y:S02]  /*5a90*/  FSEL R25, R25, -INF , !P3 ;  /* 0xff80000019197808 */ /* 0x000fe40005800000 */
[----:B------:R-:W2:Y:S01]  /*5aa0*/  I2F R53, R55 ;  /* 0x0000003700357306 */ /* 0x000ea20000201400 */
[----:B---3--:R-:W-:-:S05]  /*5ab0*/  FFMA.FTZ R80, R156, -UR4, R83 ;  /* 0x800000049c507c23 */ /* 0x008fca0008010053 */
[----:B------:R-:W-:Y:S02]  /*5ac0*/  FSEL R80, R80, -INF , !P3 ;  /* 0xff80000050507808 */ /* 0x000fe40005800000 */
[----:B------:R-:W3:Y:S01]  /*5ad0*/  I2F R9, R163 ;  /* 0x000000a300097306 */ /* 0x000ee20000201400 */
[----:B-1----:R-:W-:Y:S01]  /*5ae0*/  FFMA.FTZ R21, R158, -UR4, R11 ;  /* 0x800000049e157c23 */ /* 0x002fe2000801000b */
[----:B------:R-:W-:-:S04]  /*5af0*/  FSEL R11, R81, -INF , !P3 ;  /* 0xff800000510b7808 */ /* 0x000fc80005800000 */
[----:B------:R-:W-:Y:S02]  /*5b00*/  FSEL R21, R21, -INF , !P1 ;  /* 0xff80000015157808 */ /* 0x000fe40004800000 */
[----:B------:R-:W1:Y:S01]  /*5b10*/  I2F R18, R203 ;  /* 0x000000cb00127306 */ /* 0x000e620000201400 */
[----:B--2---:R-:W-:Y:S02]  /*5b20*/  FFMA.FTZ R53, R53, -UR4, R168 ;  /* 0x8000000435357c23 */ /* 0x004fe400080100a8 */
[----:B---3--:R-:W-:Y:S01]  /*5b30*/  FFMA.FTZ R30, R9, -UR4, R170 ;  /* 0x80000004091e7c23 */ /* 0x008fe200080100aa */
[----:B------:R-:W-:Y:S02]  /*5b40*/  IADD3 R170, R219, 0x1c00, RZ ;  /* 0x00001c00dbaa7810 */ /* 0x000fe40007ffe0ff */
[----:B------:R-:W-:Y:S02]  /*5b50*/  FSEL R9, R53, -INF , !P2 ;  /* 0xff80000035097808 */ /* 0x000fe40005000000 */
[----:B------:R-:W-:Y:S01]  /*5b60*/  FSEL R30, R30, -INF , !P2 ;  /* 0xff8000001e1e7808 */ /* 0x000fe20005000000 */
[----:B-1----:R-:W-:Y:S01]  /*5b70*/  FFMA.FTZ R43, R18, -UR4, R171 ;  /* 0x80000004122b7c23 */ /* 0x002fe200080100ab */
[----:B------:R-:W-:-:S02]  /*5b80*/  IADD3 R171, R219, 0x1800, RZ ;  /* 0x00001800dbab7810 */ /* 0x000fc40007ffe0ff */
[----:B------:R-:W-:Y:S02]  /*5b90*/  FSEL R18, R77, -INF , !P6 ;  /* 0xff8000004d127808 */ /* 0x000fe40007000000 */
[----:B------:R-:W-:Y:S01]  /*5ba0*/  FSEL R22, R43, -INF , !P1 ;  /* 0xff8000002b167808 */ /* 0x000fe20004800000 */
[----:B------:R-:W-:Y:S06]  /*5bb0*/  BAR.SYNC.DEFER_BLOCKING 0x0 ;  /* 0x0000000000007b1d */ /* 0x000fec0000010000 */
[----:B------:R-:W-:Y:S05]  /*5bc0*/  @!P0 BRA `(.L_x_652) ;  /* 0x0000036000008947 */ /* 0x000fea0003800000 */
[----:B------:R-:W2:Y:S04]  /*5bd0*/  LDL.64 R232, [R1+0x1b8] ;  /* 0x0001b80001e87983 */ /* 0x000ea80000100a00 */
[----:B------:R-:W3:Y:S04]  /*5be0*/  LDL.64 R164, [R1+0x1a8] ;  /* 0x0001a80001a47983 */ /* 0x000ee80000100a00 */
[----:B------:R-:W4:Y:S01]  /*5bf0*/  LDL R237, [R1+0x18c] ;  /* 0x00018c0001ed7983 */ /* 0x000f220000100800 */
[----:B------:R-:W-:-:S04]  /*5c00*/  ULEA.HI.SX32 UR6, UR20, 0xfffffffe, 0x19 ;  /* 0xfffffffe14067891 */ /* 0x000fc8000f8fca3f */
[----:B------:R-:W-:Y:S02]  /*5c10*/  USHF.R.S32.HI UR5, URZ, 0x1f, UR6 ;  /* 0x0000001f3f057899 */ /* 0x000fe40008011406 */
[----:B------:R-:W-:Y:S01]  /*5c20*/  IMAD R100, R3, UR6, RZ ;  /* 0x0000000603647c24 */ /* 0x000fe2000f8e02ff */
[----:B------:R-:W-:Y:S01]  /*5c30*/  BSSY B0, `(.L_x_653) ;  /* 0x000002e000007945 */ /* 0x000fe20003800000 */
[----:B--2---:R-:W-:Y:S01]  /*5c40*/  ISETP.GE.AND P1, PT, R232, c[0x0][0x220], PT ;  /* 0x00008800e8007a0c */ /* 0x004fe20003f26270 */
[----:B---3--:R-:W-:-:S04]  /*5c50*/  IMAD.WIDE.U32 R98, R177, UR6, R164 ;  /* 0x00000006b1627c25 */ /* 0x008fc8000f8e00a4 */
[----:B------:R-:W-:-:S04]  /*5c60*/  IMAD R177, R177, UR5, R100 ;  /* 0x00000005b1b17c24 */ /* 0x000fc8000f8e0264 */
[----:B------:R-:W-:-:S04]  /*5c70*/  IMAD.IADD R103, R99, 0x1, R177 ;  /* 0x0000000163677824 */ /* 0x000fc800078e02b1 */
[-C--:B------:R-:W-:Y:S01]  /*5c80*/  @!P1 IADD3 R180, P2, R180, R98.reuse, RZ ;  /* 0x00000062b4b49210 */ /* 0x080fe20007f5e0ff */
[----:B------:R-:W-:Y:S01]  /*5c90*/  @!P1 IMAD.MOV.U32 R3, RZ, RZ, c[0x0][0x19c] ;  /* 0x00006700ff039624 */ /* 0x000fe200078e00ff */
[----:B------:R-:W-:Y:S02]  /*5ca0*/  @!P1 LEA R43, P3, R2, R98, 0x6 ;  /* 0x00000062022b9211 */ /* 0x000fe400078630ff */
[----:B------:R-:W-:Y:S01]  /*5cb0*/  @!P1 LEA R142, P5, R98, c[0x0][0x168], 0x1 ;  /* 0x00005a00628e9a11 */ /* 0x000fe200078a08ff */
[----:B------:R-:W-:Y:S01]  /*5cc0*/  @!P1 IMAD.X R179, R179, 0x1, R103, P2 ;  /* 0x00000001b3b39824 */ /* 0x000fe200010e0667 */
[----:B------:R-:W-:Y:S02]  /*5cd0*/  @!P1 LEA R134, P4, R180, c[0x0][0x168], 0x1 ;  /* 0x00005a00b4869a11 */ /* 0x000fe400078808ff */
[----:B------:R-:W-:Y:S02]  /*5ce0*/  @!P1 LEA R154, P2, R43, c[0x0][0x168], 0x1 ;  /* 0x00005a002b9a9a11 */ /* 0x000fe400078408ff */
[----:B------:R-:W-:-:S02]  /*5cf0*/  @!P1 LEA.HI.X R100, R2, R103, R3, 0x6, P3 ;  /* 0x0000006702649211 */ /* 0x000fc400018f3403 */
[----:B------:R-:W-:Y:S01]  /*5d00*/  @!P1 LEA.HI.X R143, R98, c[0x0][0x16c], R103, 0x1, P5 ;  /* 0x00005b00628f9a11 */ /* 0x000fe200028f0c67 */
[----:B----4-:R1:W-:Y:S01]  /*5d10*/  @P1 STS [R237+0x2000], RZ ;  /* 0x002000ffed001388 */ /* 0x0103e20000000800 */
[----:B------:R-:W-:Y:S02]  /*5d20*/  @!P1 LEA.HI.X R135, R180, c[0x0][0x16c], R179, 0x1, P4 ;  /* 0x00005b00b4879a11 */ /* 0x000fe400020f0cb3 */
[----:B------:R-:W-:Y:S01]  /*5d30*/  @!P1 LEA.HI.X R155, R43, c[0x0][0x16c], R100, 0x1, P2 ;  /* 0x00005b002b9b9a11 */ /* 0x000fe200010f0c64 */
        /* <DEDUP_REMOVED lines=29> */
.L_x_654:
[----:B------:R-:W-:Y:S05]  /*5f10*/  BSYNC B0 ;  /* 0x0000000000007941 */ /* 0x000fea0003800000 */
.L_x_653:
[----:B------:R-:W0:Y:S02]  /*5f20*/  LDGDEPBAR ;  /* 0x00000000000079af */ /* 0x000e240000000000 */
.L_x_652:
[----:B------:R-:W-:Y:S01]  /*5f30*/  IMAD.U32 R102, RZ, RZ, UR9 ;  /* 0x00000009ff667e24 */ /* 0x000fe2000f8e00ff */
[----:B------:R-:W-:Y:S01]  /*5f40*/  USHF.L.U32 UR6, UR24, 0x2, URZ ;  /* 0x0000000218067899 */ /* 0x000fe2000800063f */
[----:B-1----:R-:W-:Y:S01]  /*5f50*/  IMAD.WIDE.U32 R134, R6, -0x2daee0ad, RZ ;  /* 0xd2511f5306867825 */ /* 0x002fe200078e00ff */
[----:B------:R-:W-:Y:S01]  /*5f60*/  LOP3.LUT R100, R0, UR18, RZ, 0x3c, !PT ;  /* 0x0000001200647c12 */ /* 0x000fe2000f8e3cff */
[----:B------:R-:W-:Y:S01]  /*5f70*/  STL [R1+0x2f8], R43 ;  /* 0x0002f82b01007387 */ /* 0x000fe20000100800 */
[----:B------:R-:W-:Y:S01]  /*5f80*/  ULOP3.LUT UR5, UR6, UR19, URZ, 0x3c, !UPT ;  /* 0x0000001306057292 */ /* 0x000fe2000f8e3c3f */
[----:B------:R-:W-:Y:S01]  /*5f90*/  IMAD R102, R102, 0x8, R181 ;  /* 0x0000000866667824 */ /* 0x000fe200078e02b5 */
[----:B------:R-:W-:Y:S01]  /*5fa0*/  UIADD3 UR27, UR19, -0x4498517b, URZ ;  /* 0xbb67ae85131b7890 */ /* 0x000fe2000fffe03f */
[----:B------:R-:W-:Y:S01]  /*5fb0*/  STL [R1+0x244], R218 ;  /* 0x000244da01007387 */ /* 0x000fe20000100800 */
[----:B------:R-:W-:Y:S01]  /*5fc0*/  UIADD3 UR28, UR18, -0x61c88647, URZ ;  /* 0x9e3779b9121c7890 */ /* 0x000fe2000fffe03f */
[----:B------:R-:W-:Y:S01]  /*5fd0*/  IMAD.WIDE.U32 R154, R102, -0x326172a9, RZ ;  /* 0xcd9e8d57669a7825 */ /* 0x000fe200078e00ff */
[----:B--2---:R-:W-:Y:S01]  /*5fe0*/  LOP3.LUT R98, R135, UR5, RZ, 0x3c, !PT ;  /* 0x0000000587627c12 */ /* 0x004fe2000f8e3cff */
[----:B------:R-:W-:Y:S01]  /*5ff0*/  STL [R1+0x240], R178 ;  /* 0x000240b201007387 */ /* 0x000fe20000100800 */
[----:B------:R-:W-:Y:S01]  /*6000*/  UIADD3 UR26, UR18, 0x3c6ef372, URZ ;  /* 0x3c6ef372121a7890 */ /* 0x000fe2000fffe03f */
[----:B------:R-:W-:Y:S01]  /*6010*/  FMNMX.FTZ R111, R148, R61, !PT ;  /* 0x0000003d946f7209 */ /* 0x000fe20007810000 */
[----:B------:R-:W-:Y:S01]  /*6020*/  UIADD3 UR25, UR19, 0x76cf5d0a, URZ ;  /* 0x76cf5d0a13197890 */ /* 0x000fe2000fffe03f */
[----:B------:R-:W-:Y:S01]  /*6030*/  LOP3.LUT R156, R155, R100, RZ, 0x3c, !PT ;  /* 0x000000649b9c7212 */ /* 0x000fe200078e3cff */
[----:B------:R-:W-:Y:S01]  /*6040*/  STL [R1+0x23c], R4 ;  /* 0x00023c0401007387 */ /* 0x000fe20000100800 */
[----:B------:R-:W-:Y:S01]  /*6050*/  IMAD.WIDE.U32 R98, R98, -0x326172a9, RZ ;  /* 0xcd9e8d5762627825 */ /* 0x000fe200078e00ff */
[----:B------:R-:W-:Y:S01]  /*6060*/  UIADD3 UR23, UR19, 0x32370b8f, URZ ;  /* 0x32370b8f13177890 */ /* 0x000fe2000fffe03f */
[----:B------:R-:W-:Y:S01]  /*6070*/  FMNMX.FTZ R111, R130, R111, !PT ;  /* 0x0000006f826f7209 */ /* 0x000fe20007810000 */
[----:B------:R-:W-:Y:S01]  /*6080*/  STL [R1+0x238], R5 ;  /* 0x0002380501007387 */ /* 0x000fe20000100800 */
[----:B------:R-:W-:Y:S01]  /*6090*/  IMAD.WIDE.U32 R156, R156, -0x2daee0ad, RZ ;  /* 0xd2511f539c9c7825 */ /* 0x000fe200078e00ff */
[----:B------:R-:W-:Y:S01]  /*60a0*/  LOP3.LUT R2, R99, UR28, R154, 0x96, !PT ;  /* 0x0000001c63027c12 */ /* 0x000fe2000f8e969a */
[----:B------:R-:W-:Y:S01]  /*60b0*/  UIADD3 UR24, UR18, -0x255992d5, URZ ;  /* 0xdaa66d2b12187890 */ /* 0x000fe2000fffe03f */
[----:B------:R-:W-:Y:S01]  /*60c0*/  STL [R1+0x234], R222 ;  /* 0x000234de01007387 */ /* 0x000fe20000100800 */
[----:B------:R-:W-:Y:S01]  /*60d0*/  UIADD3 UR14, UR19, -0x126145ec, URZ ;  /* 0xed9eba14130e7890 */ /* 0x000fe2000fffe03f */
[----:B------:R-:W-:Y:S01]  /*60e0*/  LOP3.LUT R0, R157, UR27, R134, 0x96, !PT ;  /* 0x0000001b9d007c12 */ /* 0x000fe2000f8e9686 */
[----:B------:R-:W-:Y:S01]  /*60f0*/  UIADD3 UR13, UR18, 0x1715609d, URZ ;  /* 0x1715609d120d7890 */ /* 0x000fe2000fffe03f */
[----:B------:R-:W-:Y:S01]  /*6100*/  STL [R1+0x230], R219 ;  /* 0x000230db01007387 */ /* 0x000fe20000100800 */
[----:B------:R-:W-:Y:S01]  /*6110*/  FMNMX.FTZ R111, R124, R111, !PT ;  /* 0x0000006f7c6f7209 */ /* 0x000fe20007810000 */
[----:B------:R-:W-:Y:S01]  /*6120*/  UIADD3 UR21, UR18, 0x78dde6e4, URZ ;  /* 0x78dde6e412157890 */ /* 0x000fe2000fffe03f */
[----:B------:R-:W-:Y:S01]  /*6130*/  FMNMX.FTZ R109, R78, R204, !PT ;  /* 0x000000cc4e6d7209 */ /* 0x000fe20007810000 */
[----:B------:R-:W-:Y:S01]  /*6140*/  STL.64 [R1+0x2d8], R218 ;  /* 0x0002d8da01007387 */ /* 0x000fe20000100a00 */
[----:B------:R-:W-:Y:S01]  /*6150*/  FMNMX.FTZ R111, R206, R111, !PT ;  /* 0x0000006fce6f7209 */ /* 0x000fe20007810000 */
[----:B------:R-:W-:Y:S01]  /*6160*/  UIADD3 UR5, UR19, -0x56f99767, URZ ;  /* 0xa906689913057890 */ /* 0x000fe2000fffe03f */
        /* <DEDUP_REMOVED lines=9> */
[----:B------:R1:W-:Y:S01]  /*6200*/  STL.64 [R1+0x220], R220 ;  /* 0x000220dc01007387 */ /* 0x0003e20000100a00 */
[----:B------:R-:W-:-:S02]  /*6210*/  FMNMX.FTZ R111, R122, R111, !PT ;  /* 0x0000006f7a6f7209 */ /* 0x000fc40007810000 */
[----:B------:R-:W-:Y:S01]  /*6220*/  FMNMX.FTZ R109, R136, R109, !PT ;  /* 0x0000006d886d7209 */ /* 0x000fe20007810000 */
[----:B------:R-:W-:Y:S01]  /*6230*/  STL.64 [R1+0x218], R214 ;  /* 0x000218d601007387 */ /* 0x000fe20000100a00 */
[----:B------:R-:W-:Y:S02]  /*6240*/  FMNMX.FTZ R111, R160, R111, !PT ;  /* 0x0000006fa06f7209 */ /* 0x000fe40007810000 */
[----:B------:R-:W-:Y:S01]  /*6250*/  FMNMX.FTZ R109, R138, R109, !PT ;  /* 0x0000006d8a6d7209 */ /* 0x000fe20007810000 */
[----:B------:R-:W-:Y:S01]  /*6260*/  STL.64 [R1+0x210], R212 ;  /* 0x000210d401007387 */ /* 0x000fe20000100a00 */
[----:B------:R-:W-:Y:S02]  /*6270*/  FMNMX.FTZ R111, R116, R111, !PT ;  /* 0x0000006f746f7209 */ /* 0x000fe40007810000 */
[----:B------:R-:W-:Y:S01]  /*6280*/  FMNMX.FTZ R109, R120, R109, !PT ;  /* 0x0000006d786d7209 */ /* 0x000fe20007810000 */
[----:B------:R-:W-:Y:S01]  /*6290*/  STL.64 [R1+0x208], R170 ;  /* 0x000208aa01007387 */ /* 0x000fe20000100a00 */
[----:B------:R-:W-:-:S02]  /*62a0*/  FMNMX.FTZ R111, R118, R111, !PT ;  /* 0x0000006f766f7209 */ /* 0x000fc40007810000 */
[----:B------:R-:W-:Y:S01]  /*62b0*/  FMNMX.FTZ R109, R198, R109, !PT ;  /* 0x0000006dc66d7209 */ /* 0x000fe20007810000 */
[----:B------:R-:W-:Y:S01]  /*62c0*/  STL.64 [R1+0x2b0], R6 ;  /* 0x0002b00601007387 */ /* 0x000fe20000100a00 */
[----:B------:R-:W-:Y:S02]  /*62d0*/  FMNMX.FTZ R111, R162, R111, !PT ;  /* 0x0000006fa26f7209 */ /* 0x000fe40007810000 */
[----:B------:R-:W-:Y:S01]  /*62e0*/  FMNMX.FTZ R109, R196, R109, !PT ;  /* 0x0000006dc46d7209 */ /* 0x000fe20007810000 */
[----:B------:R2:W-:Y:S01]  /*62f0*/  STL.64 [R1+0x2b8], R102 ;  /* 0x0002b86601007387 */ /* 0x0005e20000100a00 */
[----:B------:R-:W-:Y:S02]  /*6300*/  FMNMX.FTZ R111, R202, R111, !PT ;  /* 0x0000006fca6f7209 */ /* 0x000fe40007810000 */
[----:B------:R-:W-:Y:S01]  /*6310*/  FMNMX.FTZ R109, R194, R109, !PT ;  /* 0x0000006dc26d7209 */ /* 0x000fe20007810000 */
[----:B------:R-:W-:Y:S01]  /*6320*/  STL.64 [R1+0x2e0], R100 ;  /* 0x0002e06401007387 */ /* 0x000fe20000100a00 */
[----:B------:R-:W-:Y:S01]  /*6330*/  FMNMX.FTZ R111, R208, R111, !PT ;  /* 0x0000006fd06f7209 */ /* 0x000fe20007810000 */
[----:B-1----:R-:W-:Y:S01]  /*6340*/  IMAD.WIDE.U32 R220, R2, -0x2daee0ad, RZ ;  /* 0xd2511f5302dc7825 */ /* 0x002fe200078e00ff */
        /* <DEDUP_REMOVED lines=10> */
[----:B--2---:R-:W-:Y:S01]  /*63f0*/  IMAD.WIDE.U32 R102, R0, -0x326172a9, RZ ;  /* 0xcd9e8d5700667825 */ /* 0x004fe200078e00ff */
[----:B------:R-:W-:Y:S02]  /*6400*/  LOP3.LUT R0, R221, UR25, R156, 0x96, !PT ;  /* 0x00000019dd007c12 */ /* 0x000fe4000f8e969c */
[----:B------:R-:W-:Y:S02]  /*6410*/  FMNMX.FTZ R109, R104, R109, !PT ;  /* 0x0000006d686d7209 */ /* 0x000fe40007810000 */
[----:B------:R-:W-:Y:S01]  /*6420*/  LOP3.LUT R2, R103, UR26, R98, 0x96, !PT ;  /* 0x0000001a67027c12 */ /* 0x000fe2000f8e9662 */
[----:B------:R-:W-:Y:S01]  /*6430*/  IMAD.WIDE.U32 R244, R0, -0x326172a9, RZ ;  /* 0xcd9e8d5700f47825 */ /* 0x000fe200078e00ff */
[----:B------:R-:W-:Y:S01]  /*6440*/  FMNMX.FTZ R111, R184, R111, !PT ;  /* 0x0000006fb86f7209 */ /* 0x000fe20007810000 */
[----:B------:R-:W-:Y:S01]  /*6450*/  STL.64 [R1+0x88], R102 ;  /* 0x0000886601007387 */ /* 0x000fe20000100a00 */
[----:B------:R-:W-:Y:S01]  /*6460*/  FMNMX.FTZ R109, R112, R109, !PT ;  /* 0x0000006d706d7209 */ /* 0x000fe20007810000 */
[----:B------:R-:W-:Y:S01]  /*6470*/  IMAD.WIDE.U32 R164, R2, -0x2daee0ad, RZ ;  /* 0xd2511f5302a47825 */ /* 0x000fe200078e00ff */
[----:B------:R-:W-:Y:S01]  /*6480*/  LOP3.LUT R2, R245, UR24, R102, 0x96, !PT ;  /* 0x00000018f5027c12 */ /* 0x000fe2000f8e9666 */
[----:B------:R-:W-:Y:S01]  /*6490*/  STL.64 [R1+0x2f0], R98 ;  /* 0x0002f06201007387 */ /* 0x000fe20000100a00 */
[----:B------:R-:W-:-:S02]  /*64a0*/  FMNMX.FTZ R111, R186, R111, !PT ;  /* 0x0000006fba6f7209 */ /* 0x000fc40007810000 */
[----:B------:R-:W-:Y:S01]  /*64b0*/  LOP3.LUT R0, R165, UR23, R220, 0x96, !PT ;  /* 0x00000017a5007c12 */ /* 0x000fe2000f8e96dc */
[----:B------:R-:W-:Y:S01]  /*64c0*/  IMAD.WIDE.U32 R210, R2, -0x2daee0ad, RZ ;  /* 0xd2511f5302d27825 */ /* 0x000fe200078e00ff */
[----:B------:R-:W-:Y:S01]  /*64d0*/  FMNMX.FTZ R109, R114, R109, !PT ;  /* 0x0000006d726d7209 */ /* 0x000fe20007810000 */
[----:B------:R-:W-:Y:S01]  /*64e0*/  STL.64 [R1+0x248], R220 ;  /* 0x000248dc01007387 */ /* 0x000fe20000100a00 */
[----:B------:R-:W-:Y:S01]  /*64f0*/  FMNMX.FTZ R111, R146, R111, !PT ;  /* 0x0000006f926f7209 */ /* 0x000fe20007810000 */
[----:B------:R-:W-:Y:S01]  /*6500*/  IMAD.WIDE.U32 R158, R0, -0x326172a9, RZ ;  /* 0xcd9e8d57009e7825 */ /* 0x000fe200078e00ff */
[----:B------:R-:W-:Y:S02]  /*6510*/  FMNMX.FTZ R0, R65, R174, !PT ;  /* 0x000000ae41007209 */ /* 0x000fe40007810000 */
[----:B------:R-:W-:Y:S02]  /*6520*/  LOP3.LUT R2, R211, UR14, R164, 0x96, !PT ;  /* 0x0000000ed3027c12 */ /* 0x000fe4000f8e96a4 */
[----:B------:R-:W-:-:S02]  /*6530*/  FMNMX.FTZ R0, R69, R0, !PT ;  /* 0x0000000045007209 */ /* 0x000fc40007810000 */
[----:B------:R-:W-:Y:S01]  /*6540*/  FMNMX.FTZ R109, R140, R109, !PT ;  /* 0x0000006d8c6d7209 */ /* 0x000fe20007810000 */
[----:B------:R-:W-:Y:S01]  /*6550*/  IMAD.WIDE.U32 R2, R2, -0x326172a9, RZ ;  /* 0xcd9e8d5702027825 */ /* 0x000fe200078e00ff */
[----:B------:R-:W-:Y:S02]  /*6560*/  FMNMX.FTZ R0, R247, R0, !PT ;  /* 0x00000000f7007209 */ /* 0x000fe40007810000 */
[----:B------:R-:W-:Y:S02]  /*6570*/  FMNMX.FTZ R111, R92, R111, !PT ;  /* 0x0000006f5c6f7209 */ /* 0x000fe40007810000 */
[----:B------:R-:W-:Y:S02]  /*6580*/  FMNMX.FTZ R0, R231, R0, !PT ;  /* 0x00000000e7007209 */ /* 0x000fe40007810000 */
[----:B------:R-:W-:Y:S02]  /*6590*/  LOP3.LUT R237, R3, UR13, R158, 0x96, !PT ;  /* 0x0000000d03ed7c12 */ /* 0x000fe4000f8e969e */
        /* <DEDUP_REMOVED lines=67> */
[----:B------:R-:W1:Y:S01]  /*69d0*/  SHFL.BFLY PT, R142, R107, 0x2, 0x1f ;  /* 0x0c401f006b8e7f89 */ /* 0x000e6200000e0000 */
[----:B------:R-:W-:-:S02]  /*69e0*/  FMNMX.FTZ R3, R26, R3, !PT ;  /* 0x000000031a037209 */ /* 0x000fc40007810000 */
[----:B------:R-:W-:Y:S02]  /*69f0*/  FMNMX.FTZ R111, R250, R111, !PT ;  /* 0x0000006ffa6f7209 */ /* 0x000fe40007810000 */
[----:B------:R-:W-:Y:S02]  /*6a00*/  LOP3.LUT R244, R159, UR21, R244, 0x96, !PT ;  /* 0x000000159ff47c12 */ /* 0x000fe4000f8e96f4 */
[----:B------:R-:W-:Y:S01]  /*6a10*/  FMNMX.FTZ R109, R80, R109, !PT ;  /* 0x0000006d506d7209 */ /* 0x000fe20007810000 */
[----:B------:R-:W2:Y:S01]  /*6a20*/  SHFL.BFLY PT, R168, R111, 0x2, 0x1f ;  /* 0x0c401f006fa87f89 */ /* 0x000ea200000e0000 */
[----:B------:R-:W-:Y:S01]  /*6a30*/  FMNMX.FTZ R3, R20, R3, !PT ;  /* 0x0000000314037209 */ /* 0x000fe20007810000 */
[----:B------:R-:W-:Y:S01]  /*6a40*/  IMAD.WIDE.U32 R244, R244, -0x2daee0ad, RZ ;  /* 0xd2511f53f4f47825 */ /* 0x000fe200078e00ff */
[----:B------:R-:W-:Y:S02]  /*6a50*/  FMNMX.FTZ R109, R30, R109, !PT ;  /* 0x0000006d1e6d7209 */ /* 0x000fe40007810000 */
[----:B------:R-:W-:-:S02]  /*6a60*/  FMNMX.FTZ R3, R18, R3, !PT ;  /* 0x0000000312037209 */ /* 0x000fc40007810000 */
[----:B------:R-:W-:Y:S02]  /*6a70*/  LOP3.LUT R210, R245, UR5, R210, 0x96, !PT ;  /* 0x00000005f5d27c12 */ /* 0x000fe4000f8e96d2 */
[----:B------:R-:W-:Y:S02]  /*6a80*/  FMNMX.FTZ R164, R22, R109, !PT ;  /* 0x0000006d16a47209 */ /* 0x000fe40007810000 */
[----:B------:R-:W-:Y:S01]  /*6a90*/  FMNMX.FTZ R3, R16, R3, !PT ;  /* 0x0000000310037209 */ /* 0x000fe20007810000 */
[----:B------:R-:W-:Y:S02]  /*6aa0*/  IMAD.WIDE.U32 R210, R210, -0x326172a9, RZ ;  /* 0xcd9e8d57d2d27825 */ /* 0x000fe400078e00ff */
[----:B------:R-:W3:Y:S01]  /*6ab0*/  SHFL.BFLY PT, R109, R164, 0x2, 0x1f ;  /* 0x0c401f00a46d7f89 */ /* 0x000ee200000e0000 */
[----:B------:R-:W-:Y:S02]  /*6ac0*/  FMNMX.FTZ R3, R14, R3, !PT ;  /* 0x000000030e037209 */ /* 0x000fe40007810000 */
[----:B------:R-:W-:-:S02]  /*6ad0*/  LOP3.LUT R2, R211, UR30, R2, 0x96, !PT ;  /* 0x0000001ed3027c12 */ /* 0x000fc4000f8e9602 */
[----:B------:R-:W-:Y:S02]  /*6ae0*/  FMNMX.FTZ R3, R12, R3, !PT ;  /* 0x000000030c037209 */ /* 0x000fe40007810000 */
[----:B-1----:R-:W-:Y:S02]  /*6af0*/  FMNMX.FTZ R142, R107, R142, !PT ;  /* 0x0000008e6b8e7209 */ /* 0x002fe40007810000 */
[----:B------:R-:W-:Y:S02]  /*6b00*/  FMNMX.FTZ R3, R10, R3, !PT ;  /* 0x000000030a037209 */ /* 0x000fe40007810000 */
[----:B------:R-:W-:Y:S02]  /*6b10*/  SHF.R.U32.HI R0, RZ, 0x10, R2 ;  /* 0x00000010ff007819 */ /* 0x000fe40000011602 */
[----:B------:R-:W-:Y:S02]  /*6b20*/  FMNMX.FTZ R158, R8, R3, !PT ;  /* 0x00000003089e7209 */ /* 0x000fe40007810000 */
[----:B------:R-:W-:Y:S01]  /*6b30*/  LOP3.LUT R0, R0, 0xff, RZ, 0xc0, !PT ;  /* 0x000000ff00007812 */ /* 0x000fe200078ec0ff */
[----:B------:R-:W1:Y:S01]  /*6b40*/  SHFL.BFLY PT, R3, R142, 0x1, 0x1f ;  /* 0x0c201f008e037f89 */ /* 0x000e6200000e0000 */
[----:B--2---:R-:W-:-:S02]  /*6b50*/  FMNMX.FTZ R168, R111, R168, !PT ;  /* 0x000000a86fa87209 */ /* 0x004fc40007810000 */
[C---:B------:R-:W-:Y:S01]  /*6b60*/  ISETP.GE.U32.AND P6, PT, R217.reuse, R0, PT ;  /* 0x00000000d900720c */ /* 0x040fe20003fc6070 */
[----:B------:R-:W2:Y:S01]  /*6b70*/  SHFL.BFLY PT, R107, R158, 0x2, 0x1f ;  /* 0x0c401f009e6b7f89 */ /* 0x000ea200000e0000 */
[----:B------:R-:W-:Y:S02]  /*6b80*/  LOP3.LUT R0, R2, 0xff, RZ, 0xc0, !PT ;  /* 0x000000ff02007812 */ /* 0x000fe400078ec0ff */
[----:B------:R-:W-:Y:S01]  /*6b90*/  SHF.R.U32.HI R251, RZ, 0x10, R210 ;  /* 0x00000010fffb7819 */ /* 0x000fe200000116d2 */
[----:B------:R-:W4:Y:S01]  /*6ba0*/  SHFL.BFLY PT, R111, R168, 0x1, 0x1f ;  /* 0x0c201f00a86f7f89 */ /* 0x000f2200000e0000 */
[----:B------:R-:W-:Y:S02]  /*6bb0*/  ISETP.GE.U32.AND P4, PT, R217, R0, PT ;  /* 0x00000000d900720c */ /* 0x000fe40003f86070 */
[----:B------:R-:W-:Y:S02]  /*6bc0*/  SHF.R.U32.HI R0, RZ, 0x18, R2 ;  /* 0x00000018ff007819 */ /* 0x000fe40000011602 */
[----:B---3--:R-:W-:-:S02]  /*6bd0*/  FMNMX.FTZ R109, R164, R109, !PT ;  /* 0x0000006da46d7209 */ /* 0x008fc40007810000 */
[----:B------:R-:W-:Y:S02]  /*6be0*/  LOP3.LUT R2, R2, 0xffff, RZ, 0xc0, !PT ;  /* 0x0000ffff02027812 */ /* 0x000fe400078ec0ff */
[C---:B------:R-:W-:Y:S02]  /*6bf0*/  ISETP.GE.U32.AND P3, PT, R217.reuse, R0, PT ;  /* 0x00000000d900720c */ /* 0x040fe40003f66070 */
[----:B------:R-:W3:Y:S01]  /*6c00*/  SHFL.BFLY PT, R0, R109, 0x1, 0x1f ;  /* 0x0c201f006d007f89 */ /* 0x000ee200000e0000 */
[----:B------:R-:W-:Y:S02]  /*6c10*/  SHF.R.U32.HI R113, RZ, 0x8, R2 ;  /* 0x00000008ff717819 */ /* 0x000fe40000011602 */
[----:B------:R-:W-:Y:S02]  /*6c20*/  LOP3.LUT R2, R210, 0xff, RZ, 0xc0, !PT ;  /* 0x000000ffd2027812 */ /* 0x000fe400078ec0ff */
[----:B-1----:R-:W-:Y:S02]  /*6c30*/  FMNMX.FTZ R3, R142, R3, !PT ;  /* 0x000000038e037209 */ /* 0x002fe40007810000 */
[----:B------:R-:W-:-:S02]  /*6c40*/  ISETP.GE.U32.AND P5, PT, R217, R2, PT ;  /* 0x00000002d900720c */ /* 0x000fc40003fa6070 */
[----:B------:R-:W-:Y:S02]  /*6c50*/  LOP3.LUT R2, R113, 0xffff, RZ, 0xc0, !PT ;  /* 0x0000ffff71027812 */ /* 0x000fe400078ec0ff */
[----:B--2---:R-:W-:Y:S02]  /*6c60*/  FMNMX.FTZ R107, R158, R107, !PT ;  /* 0x0000006b9e6b7209 */ /* 0x004fe40007810000 */
[----:B------:R-:W-:Y:S02]  /*6c70*/  ISETP.GE.U32.AND P2, PT, R217, R2, PT ;  /* 0x00000002d900720c */ /* 0x000fe40003f46070 */
[----:B----4-:R-:W-:Y:S01]  /*6c80*/  FMNMX.FTZ R2, R168, R111, !PT ;  /* 0x0000006fa8027209 */ /* 0x010fe20007810000 */
[C---:B------:R-:W-:Y:S01]  /*6c90*/  FMUL.FTZ R168, R3.reuse, c[0x0][0x23c] ;  /* 0x00008f0003a87a20 */ /* 0x040fe20000410000 */
[----:B------:R-:W-:Y:S01]  /*6ca0*/  FSETP.NEU.FTZ.AND P1, PT, R3, -INF , PT ;  /* 0xff8000000300780b */ /* 0x000fe20003f3d000 */
[----:B------:R-:W1:Y:S01]  /*6cb0*/  SHFL.BFLY PT, R164, R107, 0x1, 0x1f ;  /* 0x0c201f006ba47f89 */ /* 0x000e6200000e0000 */
[----:B------:R-:W-:-:S02]  /*6cc0*/  SHF.R.U32.HI R142, RZ, 0x18, R210 ;  /* 0x00000018ff8e7819 */ /* 0x000fc400000116d2 */
[----:B------:R-:W-:Y:S01]  /*6cd0*/  FSEL R168, R168, RZ, P1 ;  /* 0x000000ffa8a87208 */ /* 0x000fe20000800000 */
[----:B------:R2:W-:Y:S01]  /*6ce0*/  STL.64 [R1+0x250], R2 ;  /* 0x0002500201007387 */ /* 0x0005e20000100a00 */
[----:B------:R-:W-:Y:S02]  /*6cf0*/  FSETP.NEU.FTZ.AND P1, PT, R2, -INF , PT ;  /* 0xff8000000200780b */ /* 0x000fe40003f3d000 */
[----:B---3--:R-:W-:Y:S01]  /*6d00*/  FMNMX.FTZ R0, R109, R0, !PT ;  /* 0x000000006d007209 */ /* 0x008fe20007810000 */
[--C-:B------:R-:W-:Y:S01]  /*6d10*/  FFMA.FTZ R5, R37, c[0x0][0x23c], -R168.reuse ;  /* 0x00008f0025057a23 */ /* 0x100fe200000108a8 */
[----:B------:R-:W-:Y:S01]  /*6d20*/  LOP3.LUT R158, R210, 0xffff, RZ, 0xc0, !PT ;  /* 0x0000ffffd29e7812 */ /* 0x000fe200078ec0ff */
[----:B------:R-:W-:Y:S01]  /*6d30*/  FMUL.FTZ R109, R2, c[0x0][0x23c] ;  /* 0x00008f00026d7a20 */ /* 0x000fe20000410000 */
[----:B------:R-:W-:Y:S01]  /*6d40*/  LOP3.LUT R251, R251, 0xff, RZ, 0xc0, !PT ;  /* 0x000000fffbfb7812 */ /* 0x000fe200078ec0ff */
[--C-:B------:R-:W-:Y:S01]  /*6d50*/  FFMA.FTZ R6, R27, c[0x0][0x23c], -R168.reuse ;  /* 0x00008f001b067a23 */ /* 0x100fe200000108a8 */
[----:B------:R3:W-:Y:S01]  /*6d60*/  STL [R1+0x7c], R5 ;  /* 0x00007c0501007387 */ /* 0x0007e20000100800 */
[--C-:B------:R-:W-:Y:S01]  /*6d70*/  FFMA.FTZ R159, R174, c[0x0][0x23c], -R168.reuse ;  /* 0x00008f00ae9f7a23 */ /* 0x100fe200000108a8 */
[----:B------:R-:W-:Y:S01]  /*6d80*/  FSEL R109, R109, RZ, P1 ;  /* 0x000000ff6d6d7208 */ /* 0x000fe20000800000 */
[--C-:B------:R-:W-:Y:S01]  /*6d90*/  FFMA.FTZ R155, R69, c[0x0][0x23c], -R168.reuse ;  /* 0x00008f00459b7a23 */ /* 0x100fe200000108a8 */
[----:B------:R-:W-:Y:S01]  /*6da0*/  FSETP.NEU.FTZ.AND P1, PT, R0, -INF , PT ;  /* 0xff8000000000780b */ /* 0x000fe20003f3d000 */
[----:B------:R-:W-:-:S02]  /*6db0*/  FFMA.FTZ R247, R247, c[0x0][0x23c], -R168 ;  /* 0x00008f00f7f77a23 */ /* 0x000fc400000108a8 */
[--C-:B------:R-:W-:Y:S01]  /*6dc0*/  FFMA.FTZ R209, R124, c[0x0][0x23c], -R109.reuse ;  /* 0x00008f007cd17a23 */ /* 0x100fe2000001086d */
[----:B------:R-:W-:Y:S01]  /*6dd0*/  MUFU.EX2 R159, R159 ;  /* 0x0000009f009f7308 */ /* 0x000fe20000000800 */
[--C-:B------:R-:W-:Y:S01]  /*6de0*/  FFMA.FTZ R211, R126, c[0x0][0x23c], -R109.reuse ;  /* 0x00008f007ed37a23 */ /* 0x100fe2000001086d */
[----:B-1----:R-:W-:Y:S01]  /*6df0*/  FMNMX.FTZ R164, R107, R164, !PT ;  /* 0x000000a46ba47209 */ /* 0x002fe20007810000 */
[----:B------:R-:W-:Y:S02]  /*6e00*/  FMUL.FTZ R107, R0, c[0x0][0x23c] ;  /* 0x00008f00006b7a20 */ /* 0x000fe40000410000 */
[--C-:B------:R-:W-:Y:S02]  /*6e10*/  FFMA.FTZ R205, R118, c[0x0][0x23c], -R109.reuse ;  /* 0x00008f0076cd7a23 */ /* 0x100fe4000001086d */
[C---:B------:R-:W-:Y:S01]  /*6e20*/  FMUL.FTZ R151, R164.reuse, c[0x0][0x23c] ;  /* 0x00008f00a4977a20 */ /* 0x040fe20000410000 */
[----:B------:R-:W-:Y:S01]  /*6e30*/  FSEL R107, R107, RZ, P1 ;  /* 0x000000ff6b6b7208 */ /* 0x000fe20000800000 */
[--C-:B--2---:R-:W-:Y:S01]  /*6e40*/  FFMA.FTZ R3, R31, c[0x0][0x23c], -R168.reuse ;  /* 0x00008f001f037a23 */ /* 0x104fe200000108a8 */
[----:B------:R-:W-:Y:S01]  /*6e50*/  FSETP.NEU.FTZ.AND P1, PT, R164, -INF , PT ;  /* 0xff800000a400780b */ /* 0x000fe20003f3d000 */
[--C-:B------:R-:W-:Y:S01]  /*6e60*/  FFMA.FTZ R189, R106, c[0x0][0x23c], -R109.reuse ;  /* 0x00008f006abd7a23 */ /* 0x100fe2000001086d */
[----:B------:R-:W-:Y:S01]  /*6e70*/  MUFU.EX2 R155, R155 ;  /* 0x0000009b009b7308 */ /* 0x000fe20000000800 */
[--C-:B------:R-:W-:Y:S01]  /*6e80*/  FFMA.FTZ R206, R206, c[0x0][0x23c], -R109.reuse ;  /* 0x00008f00cece7a23 */ /* 0x100fe2000001086d */
[----:B------:R1:W-:Y:S01]  /*6e90*/  STL [R1+0x78], R3 ;  /* 0x0000780301007387 */ /* 0x0003e20000100800 */
[----:B------:R-:W-:Y:S01]  /*6ea0*/  FSEL R151, R151, RZ, P1 ;  /* 0x000000ff97977208 */ /* 0x000fe20000800000 */
[--C-:B---3--:R-:W-:Y:S01]  /*6eb0*/  FFMA.FTZ R5, R25, c[0x0][0x23c], -R168.reuse ;  /* 0x00008f0019057a23 */ /* 0x108fe200000108a8 */
[----:B------:R-:W-:Y:S01]  /*6ec0*/  ISETP.GE.U32.AND P1, PT, R217, R142, PT ;  /* 0x0000008ed900720c */ /* 0x000fe20003f26070 */
[----:B------:R2:W-:Y:S01]  /*6ed0*/  STL [R1+0x74], R6 ;  /* 0x0000740601007387 */ /* 0x0005e20000100800 */
[----:B------:R-:W-:Y:S01]  /*6ee0*/  FFMA.FTZ R142, R65, c[0x0][0x23c], -R168 ;  /* 0x00008f00418e7a23 */ /* 0x000fe200000108a8 */
[----:B------:R-:W-:Y:S01]  /*6ef0*/  MUFU.EX2 R247, R247 ;  /* 0x000000f700f77308 */ /* 0x000fe20000000800 */
[--C-:B------:R-:W-:Y:S01]  /*6f00*/  FFMA.FTZ R223, R160, c[0x0][0x23c], -R109.reuse ;  /* 0x00008f00a0df7a23 */ /* 0x100fe2000001086d */
[----:B------:R3:W-:Y:S01]  /*6f10*/  STL [R1+0x70], R5 ;  /* 0x0000700501007387 */ /* 0x0007e20000100800 */
[----:B------:R-:W-:-:S02]  /*6f20*/  FFMA.FTZ R207, R162, c[0x0][0x23c], -R109 ;  /* 0x00008f00a2cf7a23 */ /* 0x000fc4000001086d */
[--C-:B------:R-:W-:Y:S02]  /*6f30*/  FFMA.FTZ R202, R202, c[0x0][0x23c], -R109.reuse ;  /* 0x00008f00caca7a23 */ /* 0x100fe4000001086d */
[--C-:B------:R-:W-:Y:S01]  /*6f40*/  FFMA.FTZ R208, R208, c[0x0][0x23c], -R109.reuse ;  /* 0x00008f00d0d07a23 */ /* 0x100fe2000001086d */
[----:B------:R-:W4:Y:S01]  /*6f50*/  MUFU.EX2 R142, R142 ;  /* 0x0000008e008e7308 */ /* 0x000f220000000800 */
[--C-:B------:R-:W-:Y:S02]  /*6f60*/  FFMA.FTZ R195, R172, c[0x0][0x23c], -R109.reuse ;  /* 0x00008f00acc37a23 */ /* 0x100fe4000001086d */
[--C-:B------:R-:W-:Y:S02]  /*6f70*/  FFMA.FTZ R187, R150, c[0x0][0x23c], -R109.reuse ;  /* 0x00008f0096bb7a23 */ /* 0x100fe4000001086d */
[--C-:B------:R-:W-:Y:S02]  /*6f80*/  FFMA.FTZ R181, R144, c[0x0][0x23c], -R109.reuse ;  /* 0x00008f0090b57a23 */ /* 0x100fe4000001086d */
[----:B------:R-:W-:-:S02]  /*6f90*/  FFMA.FTZ R179, R184, c[0x0][0x23c], -R109 ;  /* 0x00008f00b8b37a23 */ /* 0x000fc4000001086d */
[--C-:B------:R-:W-:Y:S02]  /*6fa0*/  FFMA.FTZ R175, R186, c[0x0][0x23c], -R109.reuse ;  /* 0x00008f00baaf7a23 */ /* 0x100fe4000001086d */
[----:B-1----:R-:W-:Y:S02]  /*6fb0*/  FFMA.FTZ R3, R23, c[0x0][0x23c], -R168 ;  /* 0x00008f0017037a23 */ /* 0x002fe400000108a8 */
[--C-:B------:R-:W-:Y:S02]  /*6fc0*/  FFMA.FTZ R173, R146, c[0x0][0x23c], -R109.reuse ;  /* 0x00008f0092ad7a23 */ /* 0x100fe4000001086d */
[--C-:B--2---:R-:W-:Y:S01]  /*6fd0*/  FFMA.FTZ R6, R148, c[0x0][0x23c], -R109.reuse ;  /* 0x00008f0094067a23 */ /* 0x104fe2000001086d */
[----:B------:R1:W-:Y:S01]  /*6fe0*/  STL [R1+0x6c], R3 ;  /* 0x00006c0301007387 */ /* 0x0003e20000100800 */
[--C-:B------:R-:W-:Y:S02]  /*6ff0*/  FFMA.FTZ R167, R92, c[0x0][0x23c], -R109.reuse ;  /* 0x00008f005ca77a23 */ /* 0x100fe4000001086d */
[--C-:B---3--:R-:W-:Y:S01]  /*7000*/  FFMA.FTZ R5, R61, c[0x0][0x23c], -R109.reuse ;  /* 0x00008f003d057a23 */ /* 0x108fe2000001086d */
[----:B------:R2:W-:Y:S01]  /*7010*/  STL [R1+0x68], R6 ;  /* 0x0000680601007387 */ /* 0x0005e20000100800 */
[----:B------:R-:W-:-:S02]  /*7020*/  FFMA.FTZ R165, R182, c[0x0][0x23c], -R109 ;  /* 0x00008f00b6a57a23 */ /* 0x000fc4000001086d */
[--C-:B------:R-:W-:Y:S01]  /*7030*/  FFMA.FTZ R148, R94, c[0x0][0x23c], -R109.reuse ;  /* 0x00008f005e947a23 */ /* 0x100fe2000001086d */
[----:B------:R3:W-:Y:S01]  /*7040*/  STL [R1+0x5c], R5 ;  /* 0x00005c0501007387 */ /* 0x0007e20000100800 */
[--C-:B------:R-:W-:Y:S02]  /*7050*/  FFMA.FTZ R126, R17, c[0x0][0x23c], -R109.reuse ;  /* 0x00008f00117e7a23 */ /* 0x100fe4000001086d */
[--C-:B------:R-:W-:Y:S02]  /*7060*/  FFMA.FTZ R124, R15, c[0x0][0x23c], -R109.reuse ;  /* 0x00008f000f7c7a23 */ /* 0x100fe4000001086d */
[--C-:B------:R-:W-:Y:S02]  /*7070*/  FFMA.FTZ R118, R13, c[0x0][0x23c], -R109.reuse ;  /* 0x00008f000d767a23 */ /* 0x100fe4000001086d */
[----:B------:R-:W-:Y:S02]  /*7080*/  FFMA.FTZ R106, R9, c[0x0][0x23c], -R109 ;  /* 0x00008f00096a7a23 */ /* 0x000fe4000001086d */
[----:B------:R-:W-:-:S02]  /*7090*/  FFMA.FTZ R153, R76, c[0x0][0x23c], -R151 ;  /* 0x00008f004c997a23 */ /* 0x000fc40000010897 */
[----:B------:R-:W-:Y:S02]  /*70a0*/  FFMA.FTZ R125, R248, c[0x0][0x23c], -R107 ;  /* 0x00008f00f87d7a23 */ /* 0x000fe4000001086b */
[----:B------:R-:W-:Y:S02]  /*70b0*/  FFMA.FTZ R248, R74, c[0x0][0x23c], -R151 ;  /* 0x00008f004af87a23 */ /* 0x000fe40000010897 */
[----:B------:R-:W-:Y:S01]  /*70c0*/  MUFU.EX2 R153, R153 ;  /* 0x0000009900997308 */ /* 0x000fe20000000800 */
[----:B------:R-:W-:Y:S02]  /*70d0*/  FFMA.FTZ R231, R231, c[0x0][0x23c], -R168 ;  /* 0x00008f00e7e77a23 */ /* 0x000fe400000108a8 */
[--C-:B-1----:R-:W-:Y:S02]  /*70e0*/  FFMA.FTZ R3, R130, c[0x0][0x23c], -R109.reuse ;  /* 0x00008f0082037a23 */ /* 0x102fe4000001086d */
[----:B------:R-:W-:Y:S02]  /*70f0*/  FFMA.FTZ R130, R19, c[0x0][0x23c], -R109 ;  /* 0x00008f0013827a23 */ /* 0x000fe4000001086d */
[----:B--2---:R-:W-:Y:S01]  /*7100*/  FFMA.FTZ R6, R138, c[0x0][0x23c], -R107 ;  /* 0x00008f008a067a23 */ /* 0x004fe2000001086b */
[----:B------:R1:W-:Y:S01]  /*7110*/  STL [R1+0x58], R3 ;  /* 0x0000580301007387 */ /* 0x0003e20000100800 */
[----:B------:R-:W-:Y:S01]  /*7120*/  MUFU.EX2 R248, R248 ;  /* 0x000000f800f87308 */ /* 0x000fe20000000800 */
[----:B---3--:R-:W-:-:S02]  /*7130*/  FFMA.FTZ R5, R122, c[0x0][0x23c], -R109 ;  /* 0x00008f007a057a23 */ /* 0x008fc4000001086d */
[--C-:B------:R-:W-:Y:S02]  /*7140*/  FFMA.FTZ R227, R227, c[0x0][0x23c], -R168.reuse ;  /* 0x00008f00e3e37a23 */ /* 0x100fe400000108a8 */
[--C-:B------:R-:W-:Y:S02]  /*7150*/  FFMA.FTZ R252, R252, c[0x0][0x23c], -R168.reuse ;  /* 0x00008f00fcfc7a23 */ /* 0x100fe400000108a8 */
[--C-:B------:R-:W-:Y:S01]  /*7160*/  FFMA.FTZ R249, R249, c[0x0][0x23c], -R168.reuse ;  /* 0x00008f00f9f97a23 */ /* 0x100fe200000108a8 */
[----:B------:R2:W-:Y:S01]  /*7170*/  MUFU.EX2 R218, R227 ;  /* 0x000000e300da7308 */ /* 0x0005e20000000800 */
[--C-:B------:R-:W-:Y:S02]  /*7180*/  FFMA.FTZ R246, R246, c[0x0][0x23c], -R168.reuse ;  /* 0x00008f00f6f67a23 */ /* 0x100fe400000108a8 */
[--C-:B------:R-:W-:Y:S02]  /*7190*/  FFMA.FTZ R245, R63, c[0x0][0x23c], -R168.reuse ;  /* 0x00008f003ff57a23 */ /* 0x100fe400000108a8 */
[----:B------:R-:W-:-:S02]  /*71a0*/  FFMA.FTZ R242, R242, c[0x0][0x23c], -R168 ;  /* 0x00008f00f2f27a23 */ /* 0x000fc400000108a8 */
[--C-:B------:R-:W-:Y:S02]  /*71b0*/  FFMA.FTZ R241, R241, c[0x0][0x23c], -R168.reuse ;  /* 0x00008f00f1f17a23 */ /* 0x100fe400000108a8 */
[--C-:B------:R-:W-:Y:S02]  /*71c0*/  FFMA.FTZ R240, R240, c[0x0][0x23c], -R168.reuse ;  /* 0x00008f00f0f07a23 */ /* 0x100fe400000108a8 */
[--C-:B------:R-:W-:Y:S02]  /*71d0*/  FFMA.FTZ R238, R238, c[0x0][0x23c], -R168.reuse ;  /* 0x00008f00eeee7a23 */ /* 0x100fe400000108a8 */
[--C-:B------:R-:W-:Y:S02]  /*71e0*/  FFMA.FTZ R236, R236, c[0x0][0x23c], -R168.reuse ;  /* 0x00008f00ecec7a23 */ /* 0x100fe400000108a8 */
[----:B------:R-:W-:Y:S02]  /*71f0*/  FFMA.FTZ R235, R49, c[0x0][0x23c], -R168 ;  /* 0x00008f0031eb7a23 */ /* 0x000fe400000108a8 */
[----:B-1----:R-:W-:-:S02]  /*7200*/  FFMA.FTZ R3, R152, c[0x0][0x23c], -R109 ;  /* 0x00008f0098037a23 */ /* 0x002fc4000001086d */
[----:B----4-:R-:W-:Y:S01]  /*7210*/  FADD.FTZ R152, R142, R159 ;  /* 0x0000009f8e987221 */ /* 0x010fe20000010000 */
[----:B------:R-:W-:Y:S01]  /*7220*/  F2FP.BF16.PACK_AB R159, R159, R142 ;  /* 0x0000008e9f9f723e */ /* 0x000fe200000010ff */
[--C-:B------:R-:W-:Y:S01]  /*7230*/  FFMA.FTZ R234, R234, c[0x0][0x23c], -R168.reuse ;  /* 0x00008f00eaea7a23 */ /* 0x100fe200000108a8 */
[----:B------:R1:W-:Y:S01]  /*7240*/  STL [R1+0x28], R3 ;  /* 0x0000280301007387 */ /* 0x0003e20000100800 */
[--C-:B------:R-:W-:Y:S02]  /*7250*/  FFMA.FTZ R233, R45, c[0x0][0x23c], -R168.reuse ;  /* 0x00008f002de97a23 */ /* 0x100fe400000108a8 */
[----:B------:R-:W-:Y:S01]  /*7260*/  @!P6 HFMA2.BF16_V2 R147, -RZ.H0_H0, RZ.H0_H0, -R159.H0_H0 ;  /* 0x200000ffff93e231 */ /* 0x000fe2000034099f */
[----:B------:R3:W-:Y:S01]  /*7270*/  STL [R1+0x20], R5 ;  /* 0x0000200501007387 */ /* 0x0007e20000100800 */
        /* <DEDUP_REMOVED lines=8> */
[----:B------:R-:W-:Y:S02]  /*7300*/  FFMA.FTZ R214, R21, c[0x0][0x23c], -R168 ;  /* 0x00008f0015d67a23 */ /* 0x000fe400000108a8 */
[----:B------:R-:W-:Y:S02]  /*7310*/  FFMA.FTZ R168, R140, c[0x0][0x23c], -R107 ;  /* 0x00008f008ca87a23 */ /* 0x000fe4000001086b */
[--C-:B-1----:R-:W-:Y:S02]  /*7320*/  FFMA.FTZ R3, R116, c[0x0][0x23c], -R109.reuse ;  /* 0x00008f0074037a23 */ /* 0x102fe4000001086d */
[----:B------:R-:W-:Y:S02]  /*7330*/  FFMA.FTZ R116, R11, c[0x0][0x23c], -R109 ;  /* 0x00008f000b747a23 */ /* 0x000fe4000001086d */
[--C-:B------:R-:W-:Y:S01]  /*7340*/  FFMA.FTZ R201, R132, c[0x0][0x23c], -R107.reuse ;  /* 0x00008f0084c97a23 */ /* 0x100fe2000001086b */
[----:B------:R1:W-:Y:S01]  /*7350*/  STL [R1+0x1c], R3 ;  /* 0x00001c0301007387 */ /* 0x0003e20000100800 */
[----:B---3--:R-:W-:-:S02]  /*7360*/  FFMA.FTZ R5, R120, c[0x0][0x23c], -R107 ;  /* 0x00008f0078057a23 */ /* 0x008fc4000001086b */
[--C-:B------:R-:W-:Y:S01]  /*7370*/  FFMA.FTZ R98, R28, c[0x0][0x23c], -R151.reuse ;  /* 0x00008f001c627a23 */ /* 0x100fe20000010897 */
[----:B------:R3:W-:Y:S01]  /*7380*/  STL [R1+0x3c], R6 ;  /* 0x00003c0601007387 */ /* 0x0007e20000100800 */
[----:B------:R-:W-:Y:S01]  /*7390*/  MUFU.EX2 R252, R252 ;  /* 0x000000fc00fc7308 */ /* 0x000fe20000000800 */
[--C-:B------:R-:W-:Y:S02]  /*73a0*/  FFMA.FTZ R221, R60, c[0x0][0x23c], -R151.reuse ;  /* 0x00008f003cdd7a23 */ /* 0x100fe40000010897 */
[----:B------:R4:W-:Y:S01]  /*73b0*/  STL [R1+0x38], R5 ;  /* 0x0000380501007387 */ /* 0x0009e20000100800 */
[--C-:B------:R-:W-:Y:S02]  /*73c0*/  FFMA.FTZ R220, R58, c[0x0][0x23c], -R151.reuse ;  /* 0x00008f003adc7a23 */ /* 0x100fe40000010897 */
[----:B--2---:R-:W-:Y:S01]  /*73d0*/  FFMA.FTZ R227, R20, c[0x0][0x23c], -R151 ;  /* 0x00008f0014e37a23 */ /* 0x004fe20000010897 */
[----:B------:R2:W-:Y:S01]  /*73e0*/  STL [R1+0xa4], R98 ;  /* 0x0000a46201007387 */ /* 0x0005e20000100800 */
[----:B------:R-:W-:Y:S01]  /*73f0*/  MUFU.EX2 R249, R249 ;  /* 0x000000f900f97308 */ /* 0x000fe20000000800 */
[----:B------:R-:W-:Y:S01]  /*7400*/  UIADD3 UR10, UR6, 0x1, URZ ;  /* 0x00000001060a7890 */ /* 0x000fe2000fffe03f */
[--C-:B------:R-:W-:Y:S01]  /*7410*/  FFMA.FTZ R197, R136, c[0x0][0x23c], -R107.reuse ;  /* 0x00008f0088c57a23 */ /* 0x100fe2000001086b */
[----:B------:R-:W-:Y:S01]  /*7420*/  UIADD3 UR7, UR6, 0x2, URZ ;  /* 0x0000000206077890 */ /* 0x000fe2000fffe03f */
[----:B------:R-:W-:-:S02]  /*7430*/  FFMA.FTZ R120, R84, c[0x0][0x23c], -R107 ;  /* 0x00008f0054787a23 */ /* 0x000fc4000001086b */
[--C-:B------:R-:W-:Y:S02]  /*7440*/  FFMA.FTZ R129, R90, c[0x0][0x23c], -R107.reuse ;  /* 0x00008f005a817a23 */ /* 0x100fe4000001086b */
[--C-:B------:R-:W-:Y:S02]  /*7450*/  FFMA.FTZ R113, R82, c[0x0][0x23c], -R107.reuse ;  /* 0x00008f0052717a23 */ /* 0x100fe4000001086b */
[----:B------:R-:W-:Y:S02]  /*7460*/  FFMA.FTZ R122, R86, c[0x0][0x23c], -R107 ;  /* 0x00008f00567a7a23 */ /* 0x000fe4000001086b */
[--C-:B-1----:R-:W-:Y:S02]  /*7470*/  FFMA.FTZ R3, R166, c[0x0][0x23c], -R109.reuse ;  /* 0x00008f00a6037a23 */ /* 0x102fe4000001086d */
[----:B------:R-:W-:Y:S02]  /*7480*/  FFMA.FTZ R109, R250, c[0x0][0x23c], -R109 ;  /* 0x00008f00fa6d7a23 */ /* 0x000fe4000001086d */
[----:B------:R-:W-:-:S02]  /*7490*/  FFMA.FTZ R250, R57, c[0x0][0x23c], -R151 ;  /* 0x00008f0039fa7a23 */ /* 0x000fc40000010897 */
[----:B---3--:R-:W-:-:S04]  /*74a0*/  IMAD.WIDE.U32 R6, R237, -0x2daee0ad, RZ ;  /* 0xd2511f53ed067825 */ /* 0x008fc800078e00ff */
[----:B------:R-:W1:Y:S01]  /*74b0*/  MUFU.EX2 R250, R250 ;  /* 0x000000fa00fa7308 */ /* 0x000e620000000800 */
[----:B------:R-:W-:Y:S01]  /*74c0*/  LOP3.LUT R243, R7, UR29, R244, 0x96, !PT ;  /* 0x0000001d07f37c12 */ /* 0x000fe2000f8e96f4 */
[--C-:B----4-:R-:W-:Y:S01]  /*74d0*/  FFMA.FTZ R5, R52, c[0x0][0x23c], -R151.reuse ;  /* 0x00008f0034057a23 */ /* 0x110fe20000010897 */
[----:B------:R-:W-:Y:S01]  /*74e0*/  LOP3.LUT R244, R6, 0xff, RZ, 0xc0, !PT ;  /* 0x000000ff06f47812 */ /* 0x000fe200078ec0ff */
[--C-:B--2---:R-:W-:Y:S01]  /*74f0*/  FFMA.FTZ R98, R24, c[0x0][0x23c], -R151.reuse ;  /* 0x00008f0018627a23 */ /* 0x104fe20000010897 */
[----:B------:R-:W-:Y:S01]  /*7500*/  SHF.R.U32.HI R239, RZ, 0x10, R6 ;  /* 0x00000010ffef7819 */ /* 0x000fe20000011606 */
[----:B------:R-:W-:Y:S01]  /*7510*/  ULOP3.LUT UR10, UR10, UR19, URZ, 0x3c, !UPT ;  /* 0x000000130a0a7292 */ /* 0x000fe2000f8e3c3f */
[----:B------:R-:W-:Y:S01]  /*7520*/  LOP3.LUT R237, R6, 0xffff, RZ, 0xc0, !PT ;  /* 0x0000ffff06ed7812 */ /* 0x000fe200078ec0ff */
[----:B------:R2:W-:Y:S01]  /*7530*/  MUFU.EX2 R99, R5 ;  /* 0x0000000500637308 */ /* 0x0005e20000000800 */
[----:B------:R-:W-:Y:S02]  /*7540*/  FFMA.FTZ R7, R54, c[0x0][0x23c], -R151 ;  /* 0x00008f0036077a23 */ /* 0x000fe40000010897 */
[----:B------:R-:W-:Y:S01]  /*7550*/  SHF.R.U32.HI R237, RZ, 0x8, R237 ;  /* 0x00000008ffed7819 */ /* 0x000fe200000116ed */
[----:B------:R-:W-:-:S02]  /*7560*/  FFMA.FTZ R166, R96, c[0x0][0x23c], -R107 ;  /* 0x00008f0060a67a23 */ /* 0x000fc4000001086b */
[--C-:B------:R-:W-:Y:S01]  /*7570*/  FFMA.FTZ R177, R114, c[0x0][0x23c], -R107.reuse ;  /* 0x00008f0072b17a23 */ /* 0x100fe2000001086b */
[----:B-1----:R-:W-:Y:S01]  /*7580*/  F2FP.BF16.PACK_AB R142, R153, R250 ;  /* 0x000000fa998e723e */ /* 0x002fe200000010ff */
[--C-:B------:R-:W-:Y:S02]  /*7590*/  FFMA.FTZ R183, R112, c[0x0][0x23c], -R107.reuse ;  /* 0x00008f0070b77a23 */ /* 0x100fe4000001086b */
[--C-:B------:R-:W-:Y:S01]  /*75a0*/  FFMA.FTZ R111, R80, c[0x0][0x23c], -R107.reuse ;  /* 0x00008f00506f7a23 */ /* 0x100fe2000001086b */
[----:B------:R-:W-:Y:S01]  /*75b0*/  PRMT R2, R142, 0x7610, R2 ;  /* 0x000076108e027816 */ /* 0x000fe20000000002 */
[--C-:B------:R-:W-:Y:S01]  /*75c0*/  FFMA.FTZ R191, R110, c[0x0][0x23c], -R107.reuse ;  /* 0x00008f006ebf7a23 */ /* 0x100fe2000001086b */
[----:B------:R-:W-:Y:S01]  /*75d0*/  PRMT R178, R142, 0x7632, R178 ;  /* 0x000076328eb27816 */ /* 0x000fe200000000b2 */
[----:B------:R-:W-:Y:S02]  /*75e0*/  FFMA.FTZ R193, R108, c[0x0][0x23c], -R107 ;  /* 0x00008f006cc17a23 */ /* 0x000fe4000001086b */
[----:B------:R-:W-:Y:S01]  /*75f0*/  @!P4 HFMA2.BF16_V2 R150, -RZ.H0_H0, RZ.H0_H0, -R2.H0_H0 ;  /* 0x200000ffff96c231 */ /* 0x000fe20000340902 */
[----:B------:R-:W-:Y:S01]  /*7600*/  PRMT R142, R2, 0x5410, R178 ;  /* 0x00005410028e7816 */ /* 0x000fe200000000b2 */
[----:B------:R-:W-:Y:S01]  /*7610*/  @!P2 HFMA2.BF16_V2 R141, -RZ.H0_H0, RZ.H0_H0, -R178.H0_H0 ;  /* 0x200000ffff8da231 */ /* 0x000fe200003409b2 */
[----:B--2---:R-:W-:-:S02]  /*7620*/  FFMA.FTZ R5, R26, c[0x0][0x23c], -R151 ;  /* 0x00008f001a057a23 */ /* 0x004fc40000010897 */
[----:B------:R-:W-:Y:S01]  /*7630*/  @!P4 PRMT R2, R150, 0x5410, RZ ;  /* 0x000054109602c816 */ /* 0x000fe200000000ff */
[----:B------:R-:W-:Y:S01]  /*7640*/  FFMA.FTZ R150, R72, c[0x0][0x23c], -R151 ;  /* 0x00008f0048967a23 */ /* 0x000fe20000010897 */
[----:B------:R-:W-:Y:S01]  /*7650*/  @!P2 PRMT R178, R141, 0x5410, RZ ;  /* 0x000054108db2a816 */ /* 0x000fe200000000ff */
[--C-:B------:R-:W-:Y:S01]  /*7660*/  FFMA.FTZ R203, R78, c[0x0][0x23c], -R107.reuse ;  /* 0x00008f004ecb7a23 */ /* 0x100fe2000001086b */
[--C-:B------:R-:W-:Y:S01]  /*7670*/  SHF.R.U32.HI R141, RZ, 0x8, R158.reuse ;  /* 0x00000008ff8d7819 */ /* 0x100fe2000001169e */
[----:B------:R-:W1:Y:S01]  /*7680*/  MUFU.EX2 R219, R150 ;  /* 0x0000009600db7308 */ /* 0x000e620000000800 */
[----:B------:R-:W-:Y:S01]  /*7690*/  PRMT R158, R159, 0x7632, R158 ;  /* 0x000076329f9e7816 */ /* 0x000fe2000000009e */
[--C-:B------:R-:W-:Y:S01]  /*76a0*/  FFMA.FTZ R204, R204, c[0x0][0x23c], -R107.reuse ;  /* 0x00008f00cccc7a23 */ /* 0x100fe2000001086b */
[----:B------:R-:W-:Y:S01]  /*76b0*/  LOP3.LUT R141, R141, 0xffff, RZ, 0xc0, !PT ;  /* 0x0000ffff8d8d7812 */ /* 0x000fe200078ec0ff */
[--C-:B------:R-:W-:Y:S01]  /*76c0*/  FFMA.FTZ R199, R128, c[0x0][0x23c], -R107.reuse ;  /* 0x00008f0080c77a23 */ /* 0x100fe2000001086b */
[C---:B------:R-:W-:Y:S01]  /*76d0*/  ISETP.GE.U32.AND P4, PT, R217.reuse, R244, PT ;  /* 0x000000f4d900720c */ /* 0x040fe20003f86070 */
[----:B------:R-:W-:Y:S01]  /*76e0*/  @!P3 HFMA2.BF16_V2 R144, -RZ.H0_H0, RZ.H0_H0, -R158.H0_H0 ;  /* 0x200000ffff90b231 */ /* 0x000fe2000034099e */
[----:B------:R-:W-:Y:S01]  /*76f0*/  ISETP.GE.U32.AND P2, PT, R217, R141, PT ;  /* 0x0000008dd900720c */ /* 0x000fe20003f46070 */
[----:B------:R-:W-:Y:S01]  /*7700*/  MUFU.EX2 R242, R242 ;  /* 0x000000f200f27308 */ /* 0x000fe20000000800 */
[----:B------:R-:W-:Y:S01]  /*7710*/  PRMT R141, R159, 0x5410, R158 ;  /* 0x000054109f8d7816 */ /* 0x000fe2000000009e */
[--C-:B------:R-:W-:Y:S01]  /*7720*/  FFMA.FTZ R200, R200, c[0x0][0x23c], -R107.reuse ;  /* 0x00008f00c8c87a23 */ /* 0x100fe2000001086b */
[----:B------:R-:W-:Y:S01]  /*7730*/  @!P3 PRMT R158, R144, 0x5410, RZ ;  /* 0x00005410909eb816 */ /* 0x000fe200000000ff */
[----:B------:R-:W-:Y:S01]  /*7740*/  FFMA.FTZ R198, R198, c[0x0][0x23c], -R107 ;  /* 0x00008f00c6c67a23 */ /* 0x000fe2000001086b */
[----:B------:R-:W-:Y:S01]  /*7750*/  SHF.R.U32.HI R144, RZ, 0x10, R243 ;  /* 0x00000010ff907819 */ /* 0x000fe200000116f3 */
[----:B------:R-:W-:Y:S01]  /*7760*/  FFMA.FTZ R196, R196, c[0x0][0x23c], -R107 ;  /* 0x00008f00c4c47a23 */ /* 0x000fe2000001086b */
[----:B------:R-:W-:Y:S01]  /*7770*/  ISETP.GE.U32.AND P3, PT, R217, R251, PT ;  /* 0x000000fbd900720c */ /* 0x000fe20003f66070 */
[----:B------:R-:W-:Y:S01]  /*7780*/  FADD.FTZ R251, R250, R153 ;  /* 0x00000099fafb7221 */ /* 0x000fe20000010000 */
[----:B-1----:R-:W-:Y:S01]  /*7790*/  F2FP.BF16.PACK_AB R150, R219, R248 ;  /* 0x000000f8db96723e */ /* 0x002fe200000010ff */
[----:B------:R-:W-:Y:S01]  /*77a0*/  FFMA.FTZ R250, R64, c[0x0][0x23c], -R151 ;  /* 0x00008f0040fa7a23 */ /* 0x000fe20000010897 */
[----:B------:R-:W-:Y:S01]  /*77b0*/  LOP3.LUT R144, R144, 0xff, RZ, 0xc0, !PT ;  /* 0x000000ff90907812 */ /* 0x000fe200078ec0ff */
[----:B------:R-:W-:Y:S01]  /*77c0*/  FADD.FTZ R43, R248, R251 ;  /* 0x000000fbf82b7221 */ /* 0x000fe20000010000 */
[----:B------:R-:W-:Y:S01]  /*77d0*/  PRMT R153, R150, 0x7632, R153 ;  /* 0x0000763296997816 */ /* 0x000fe20000000099 */
[----:B------:R-:W-:Y:S01]  /*77e0*/  @!P5 HFMA2.BF16_V2 R146, -RZ.H0_H0, RZ.H0_H0, -R150.H0_H0 ;  /* 0x200000ffff92d231 */ /* 0x000fe20000340996 */
[----:B------:R-:W-:Y:S01]  /*77f0*/  @!P6 PRMT R159, R147, 0x5410, RZ ;  /* 0x00005410939fe816 */ /* 0x000fe200000000ff */
[----:B------:R-:W-:Y:S01]  /*7800*/  FFMA.FTZ R147, R68, c[0x0][0x23c], -R151 ;  /* 0x00008f0044937a23 */ /* 0x000fe20000010897 */
[----:B------:R-:W-:Y:S01]  /*7810*/  ISETP.GE.U32.AND P6, PT, R217, R144, PT ;  /* 0x00000090d900720c */ /* 0x000fe20003fc6070 */
[----:B------:R-:W-:Y:S01]  /*7820*/  @!P2 HFMA2.BF16_V2 R143, -RZ.H0_H0, RZ.H0_H0, -R153.H0_H0 ;  /* 0x200000ffff8fa231 */ /* 0x000fe20000340999 */
[----:B------:R-:W-:Y:S01]  /*7830*/  PRMT R144, R150, 0x5410, R153 ;  /* 0x0000541096907816 */ /* 0x000fe20000000099 */
[----:B------:R-:W-:Y:S01]  /*7840*/  MUFU.EX2 R100, R147 ;  /* 0x0000009300647308 */ /* 0x000fe20000000800 */
[----:B------:R-:W-:Y:S01]  /*7850*/  @!P5 PRMT R150, R146, 0x5410, RZ ;  /* 0x000054109296d816 */ /* 0x000fe200000000ff */
[--C-:B------:R-:W-:Y:S01]  /*7860*/  FFMA.FTZ R251, R62, c[0x0][0x23c], -R151.reuse ;  /* 0x00008f003efb7a23 */ /* 0x100fe20000010897 */
[----:B------:R-:W-:Y:S01]  /*7870*/  LOP3.LUT R146, R243, 0xff, RZ, 0xc0, !PT ;  /* 0x000000fff3927812 */ /* 0x000fe200078ec0ff */
[--C-:B------:R-:W-:Y:S01]  /*7880*/  FFMA.FTZ R248, R48, c[0x0][0x23c], -R151.reuse ;  /* 0x00008f0030f87a23 */ /* 0x100fe20000010897 */
[----:B------:R-:W-:Y:S01]  /*7890*/  @!P2 PRMT R153, R143, 0x5410, RZ ;  /* 0x000054108f99a816 */ /* 0x000fe200000000ff */
[----:B------:R-:W-:Y:S01]  /*78a0*/  FFMA.FTZ R143, R70, c[0x0][0x23c], -R151 ;  /* 0x00008f00468f7a23 */ /* 0x000fe20000010897 */
[----:B------:R-:W-:Y:S01]  /*78b0*/  ISETP.GE.U32.AND P2, PT, R217, R146, PT ;  /* 0x00000092d900720c */ /* 0x000fe20003f46070 */
[----:B------:R-:W-:Y:S01]  /*78c0*/  FADD.FTZ R146, R155, R152 ;  /* 0x000000989b927221 */ /* 0x000fe20000010000 */
[----:B------:R-:W-:Y:S01]  /*78d0*/  SHF.R.U32.HI R152, RZ, 0x18, R243 ;  /* 0x00000018ff987819 */ /* 0x000fe200000116f3 */
[----:B------:R1:W2:Y:S01]  /*78e0*/  MUFU.EX2 R101, R143 ;  /* 0x0000008f00657308 */ /* 0x0002a20000000800 */
[C---:B------:R-:W-:Y:S01]  /*78f0*/  F2FP.BF16.PACK_AB R155, R247.reuse, R155 ;  /* 0x0000009bf79b723e */ /* 0x040fe200000010ff */
[----:B------:R-:W-:Y:S01]  /*7900*/  FADD.FTZ R146, R247, R146 ;  /* 0x00000092f7927221 */ /* 0x000fe20000010000 */
[----:B------:R-:W-:Y:S01]  /*7910*/  ISETP.GE.U32.AND P5, PT, R217, R152, PT ;  /* 0x00000098d900720c */ /* 0x000fe20003fa6070 */
[----:B------:R-:W-:Y:S01]  /*7920*/  FFMA.FTZ R247, R50, c[0x0][0x23c], -R151 ;  /* 0x00008f0032f77a23 */ /* 0x000fe20000010897 */
[----:B------:R-:W-:Y:S01]  /*7930*/  PRMT R152, R155, 0x7632, R152 ;  /* 0x000076329b987816 */ /* 0x000fe20000000098 */
[----:B------:R-:W-:Y:S01]  /*7940*/  @!P3 HFMA2.BF16_V2 R132, -RZ.H0_H0, RZ.H0_H0, -R155.H0_H0 ;  /* 0x200000ffff84b231 */ /* 0x000fe2000034099b */
[----:B------:R-:W-:Y:S01]  /*7950*/  LOP3.LUT R243, R243, 0xffff, RZ, 0xc0, !PT ;  /* 0x0000fffff3f37812 */ /* 0x000fe200078ec0ff */
[----:B------:R-:W-:Y:S01]  /*7960*/  MUFU.EX2 R240, R240 ;  /* 0x000000f000f07308 */ /* 0x000fe20000000800 */
[----:B------:R-:W-:Y:S01]  /*7970*/  SHF.R.U32.HI R244, RZ, 0x18, R6 ;  /* 0x00000018fff47819 */ /* 0x000fe20000011606 */
[----:B------:R-:W-:Y:S01]  /*7980*/  @!P1 HFMA2.BF16_V2 R140, -RZ.H0_H0, RZ.H0_H0, -R152.H0_H0 ;  /* 0x200000ffff8c9231 */ /* 0x000fe20000340998 */
[----:B------:R-:W-:Y:S01]  /*7990*/  SHF.R.U32.HI R243, RZ, 0x8, R243 ;  /* 0x00000008fff37819 */ /* 0x000fe200000116f3 */
[----:B------:R-:W-:-:S02]  /*79a0*/  FFMA.FTZ R6, R66, c[0x0][0x23c], -R151 ;  /* 0x00008f0042067a23 */ /* 0x000fc40000010897 */
[--C-:B------:R-:W-:Y:S01]  /*79b0*/  FFMA.FTZ R194, R194, c[0x0][0x23c], -R107.reuse ;  /* 0x00008f00c2c27a23 */ /* 0x100fe2000001086b */
[----:B-1----:R-:W-:Y:S01]  /*79c0*/  PRMT R143, R155, 0x5410, R152 ;  /* 0x000054109b8f7816 */ /* 0x002fe20000000098 */
[----:B------:R-:W-:Y:S01]  /*79d0*/  MUFU.EX2 R238, R238 ;  /* 0x000000ee00ee7308 */ /* 0x000fe20000000800 */
[----:B------:R-:W-:Y:S01]  /*79e0*/  @!P1 PRMT R152, R140, 0x5410, RZ ;  /* 0x000054108c989816 */ /* 0x000fe200000000ff */
[----:B------:R-:W-:Y:S01]  /*79f0*/  FFMA.FTZ R192, R192, c[0x0][0x23c], -R107 ;  /* 0x00008f00c0c07a23 */ /* 0x000fe2000001086b */
[----:B------:R-:W-:Y:S01]  /*7a00*/  LOP3.LUT R140, R243, 0xffff, RZ, 0xc0, !PT ;  /* 0x0000fffff38c7812 */ /* 0x000fe200078ec0ff */
[----:B------:R-:W-:Y:S01]  /*7a10*/  FFMA.FTZ R243, R46, c[0x0][0x23c], -R151 ;  /* 0x00008f002ef37a23 */ /* 0x000fe20000010897 */
[----:B------:R-:W-:Y:S01]  /*7a20*/  @!P3 PRMT R155, R132, 0x5410, RZ ;  /* 0x00005410849bb816 */ /* 0x000fe200000000ff */
[--C-:B------:R-:W-:Y:S01]  /*7a30*/  FFMA.FTZ R190, R190, c[0x0][0x23c], -R107.reuse ;  /* 0x00008f00bebe7a23 */ /* 0x100fe2000001086b */
[C---:B------:R-:W-:Y:S01]  /*7a40*/  ISETP.GE.U32.AND P3, PT, R217.reuse, R140, PT ;  /* 0x0000008cd900720c */ /* 0x040fe20003f66070 */
[----:B------:R-:W-:Y:S01]  /*7a50*/  MUFU.EX2 R236, R236 ;  /* 0x000000ec00ec7308 */ /* 0x000fe20000000800 */
[----:B--2---:R-:W-:Y:S01]  /*7a60*/  F2FP.BF16.PACK_AB R132, R100, R101 ;  /* 0x000000656484723e */ /* 0x004fe200000010ff */
[--C-:B------:R-:W-:Y:S01]  /*7a70*/  FFMA.FTZ R188, R188, c[0x0][0x23c], -R107.reuse ;  /* 0x00008f00bcbc7a23 */ /* 0x100fe2000001086b */
[----:B------:R-:W-:Y:S01]  /*7a80*/  ISETP.GE.U32.AND P1, PT, R217, R244, PT ;  /* 0x000000f4d900720c */ /* 0x000fe20003f26070 */
[----:B------:R-:W-:Y:S01]  /*7a90*/  FFMA.FTZ R185, R104, c[0x0][0x23c], -R107 ;  /* 0x00008f0068b97a23 */ /* 0x000fe2000001086b */
[----:B------:R-:W-:Y:S01]  /*7aa0*/  PRMT R147, R132, 0x7632, R147 ;  /* 0x0000763284937816 */ /* 0x000fe20000000093 */
[----:B------:R-:W-:Y:S01]  /*7ab0*/  @!P2 HFMA2.BF16_V2 R145, -RZ.H0_H0, RZ.H0_H0, -R132.H0_H0 ;  /* 0x200000ffff91a231 */ /* 0x000fe20000340984 */
[----:B------:R-:W-:Y:S01]  /*7ac0*/  LOP3.LUT R244, R239, 0xff, RZ, 0xc0, !PT ;  /* 0x000000ffeff47812 */ /* 0x000fe200078ec0ff */
[----:B------:R-:W-:Y:S01]  /*7ad0*/  FFMA.FTZ R239, R40, c[0x0][0x23c], -R151 ;  /* 0x00008f0028ef7a23 */ /* 0x000fe20000010897 */
[----:B------:R-:W-:Y:S01]  /*7ae0*/  PRMT R140, R132, 0x5410, R147 ;  /* 0x00005410848c7816 */ /* 0x000fe20000000093 */
[----:B------:R-:W-:Y:S01]  /*7af0*/  MUFU.EX2 R251, R251 ;  /* 0x000000fb00fb7308 */ /* 0x000fe20000000800 */
[----:B------:R-:W-:Y:S01]  /*7b00*/  @!P2 PRMT R132, R145, 0x5410, RZ ;  /* 0x000054109184a816 */ /* 0x000fe200000000ff */
[----:B------:R-:W-:Y:S01]  /*7b10*/  @!P3 HFMA2.BF16_V2 R139, -RZ.H0_H0, RZ.H0_H0, -R147.H0_H0 ;  /* 0x200000ffff8bb231 */ /* 0x000fe20000340993 */
[----:B------:R-:W-:Y:S01]  /*7b20*/  ISETP.GE.U32.AND P2, PT, R217, R244, PT ;  /* 0x000000f4d900720c */ /* 0x000fe20003f46070 */
[--C-:B------:R-:W-:Y:S01]  /*7b30*/  FFMA.FTZ R145, R56, c[0x0][0x23c], -R151.reuse ;  /* 0x00008f0038917a23 */ /* 0x100fe20000010897 */
[----:B------:R-:W-:Y:S01]  /*7b40*/  LOP3.LUT R244, R237, 0xffff, RZ, 0xc0, !PT ;  /* 0x0000ffffedf47812 */ /* 0x000fe200078ec0ff */
[--C-:B------:R-:W-:Y:S01]  /*7b50*/  FFMA.FTZ R237, R42, c[0x0][0x23c], -R151.reuse ;  /* 0x00008f002aed7a23 */ /* 0x100fe20000010897 */
[----:B------:R-:W-:Y:S01]  /*7b60*/  @!P3 PRMT R147, R139, 0x5410, RZ ;  /* 0x000054108b93b816 */ /* 0x000fe200000000ff */
[----:B------:R-:W-:Y:S01]  /*7b70*/  MUFU.EX2 R235, R235 ;  /* 0x000000eb00eb7308 */ /* 0x000fe20000000800 */
[----:B------:R-:W-:Y:S01]  /*7b80*/  ISETP.GE.U32.AND P3, PT, R217, R244, PT ;  /* 0x000000f4d900720c */ /* 0x000fe20003f66070 */
[----:B------:R-:W-:-:S02]  /*7b90*/  FFMA.FTZ R217, R36, c[0x0][0x23c], -R151 ;  /* 0x00008f0024d97a23 */ /* 0x000fc40000010897 */
[----:B------:R-:W-:Y:S01]  /*7ba0*/  FFMA.FTZ R244, R44, c[0x0][0x23c], -R151 ;  /* 0x00008f002cf47a23 */ /* 0x000fe20000010897 */
[----:B------:R-:W-:Y:S01]  /*7bb0*/  ULOP3.LUT UR7, UR7, UR19, URZ, 0x3c, !UPT ;  /* 0x0000001307077292 */ /* 0x000fe2000f8e3c3f */
[--C-:B------:R-:W-:Y:S01]  /*7bc0*/  FFMA.FTZ R128, R88, c[0x0][0x23c], -R107.reuse ;  /* 0x00008f0058807a23 */ /* 0x100fe2000001086b */
[----:B------:R1:W-:Y:S01]  /*7bd0*/  STL [R1+0xa0], R217 ;  /* 0x0000a0d901007387 */ /* 0x0003e20000100800 */
[----:B------:R2:W-:Y:S01]  /*7be0*/  MUFU.EX2 R139, R231 ;  /* 0x000000e7008b7308 */ /* 0x0005e20000000800 */
[--C-:B------:R-:W-:Y:S02]  /*7bf0*/  FFMA.FTZ R169, R38, c[0x0][0x23c], -R107.reuse ;  /* 0x00008f0026a97a23 */ /* 0x100fe4000001086b */
[----:B------:R3:W-:Y:S01]  /*7c00*/  STL [R1+0x9c], R98 ;  /* 0x00009c6201007387 */ /* 0x0007e20000100800 */
[----:B------:R-:W-:-:S04]  /*7c10*/  FFMA.FTZ R149, R34, c[0x0][0x23c], -R107 ;  /* 0x00008f0022957a23 */ /* 0x000fc8000001086b */
[----:B------:R-:W-:Y:S01]  /*7c20*/  MUFU.EX2 R234, R234 ;  /* 0x000000ea00ea7308 */ /* 0x000fe20000000800 */
[----:B------:R4:W-:Y:S07]  /*7c30*/  STL [R1+0x98], R5 ;  /* 0x0000980501007387 */ /* 0x0009ee0000100800 */
[----:B------:R-:W-:Y:S01]  /*7c40*/  MUFU.EX2 R233, R233 ;  /* 0x000000e900e97308 */ /* 0x000fe20000000800 */
[----:B--2---:R-:W-:-:S07]  /*7c50*/  FFMA.FTZ R231, R32, c[0x0][0x23c], -R151 ;  /* 0x00008f0020e77a23 */ /* 0x004fce0000010897 */
[----:B------:R-:W-:Y:S01]  /*7c60*/  MUFU.EX2 R232, R232 ;  /* 0x000000e800e87308 */ /* 0x000fe20000000800 */
[----:B-1----:R-:W-:-:S07]  /*7c70*/  FFMA.FTZ R217, R16, c[0x0][0x23c], -R151 ;  /* 0x00008f0010d97a23 */ /* 0x002fce0000010897 */
[----:B------:R-:W-:Y:S01]  /*7c80*/  MUFU.EX2 R224, R224 ;  /* 0x000000e000e07308 */ /* 0x000fe20000000800 */
[--C-:B---3--:R-:W-:Y:S02]  /*7c90*/  FFMA.FTZ R98, R18, c[0x0][0x23c], -R151.reuse ;  /* 0x00008f0012627a23 */ /* 0x108fe40000010897 */
[----:B----4-:R-:W-:Y:S01]  /*7ca0*/  FFMA.FTZ R5, R14, c[0x0][0x23c], -R151 ;  /* 0x00008f000e057a23 */ /* 0x010fe20000010897 */
[----:B------:R-:W-:Y:S01]  /*7cb0*/  UIADD3 UR6, UR6, 0x3, URZ ;  /* 0x0000000306067890 */ /* 0x000fe2000fffe03f */
[--C-:B------:R-:W-:Y:S01]  /*7cc0*/  FFMA.FTZ R104, R30, c[0x0][0x23c], -R107.reuse ;  /* 0x00008f001e687a23 */ /* 0x100fe2000001086b */
[----:B------:R1:W-:Y:S01]  /*7cd0*/  STL [R1+0x94], R98 ;  /* 0x0000946201007387 */ /* 0x0003e20000100800 */
[----:B------:R-:W-:-:S03]  /*7ce0*/  FFMA.FTZ R107, R22, c[0x0][0x23c], -R107 ;  /* 0x00008f00166b7a23 */ /* 0x000fc6000001086b */
[----:B------:R2:W-:Y:S04]  /*7cf0*/  STL [R1+0x90], R217 ;  /* 0x000090d901007387 */ /* 0x0005e80000100800 */
[----:B------:R3:W-:Y:S01]  /*7d00*/  STL [R1+0x84], R5 ;  /* 0x0000840501007387 */ /* 0x0007e20000100800 */
[----:B-1----:R-:W1:Y:S01]  /*7d10*/  MUFU.EX2 R98, R145 ;  /* 0x0000009100627308 */ /* 0x002e620000000800 */
[--C-:B--2---:R-:W-:Y:S02]  /*7d20*/  FFMA.FTZ R217, R12, c[0x0][0x23c], -R151.reuse ;  /* 0x00008f000cd97a23 */ /* 0x104fe40000010897 */
[----:B---3--:R-:W-:-:S03]  /*7d30*/  FFMA.FTZ R5, R10, c[0x0][0x23c], -R151 ;  /* 0x00008f000a057a23 */ /* 0x008fc60000010897 */
[----:B------:R2:W-:Y:S01]  /*7d40*/  STL [R1+0x80], R217 ;  /* 0x000080d901007387 */ /* 0x0005e20000100800 */
[----:B-1----:R-:W-:-:S04]  /*7d50*/  F2FP.BF16.PACK_AB R145, R98, R99 ;  /* 0x000000636291723e */ /* 0x002fc800000010ff */
[----:B------:R-:W-:Y:S01]  /*7d60*/  PRMT R4, R145, 0x7632, R4 ;  /* 0x0000763291047816 */ /* 0x000fe20000000004 */
[----:B--2---:R-:W-:Y:S01]  /*7d70*/  FFMA.FTZ R217, R8, c[0x0][0x23c], -R151 ;  /* 0x00008f0008d97a23 */ /* 0x004fe20000010897 */
[----:B------:R-:W-:-:S04]  /*7d80*/  F2FP.BF16.PACK_AB R151, R218, R139 ;  /* 0x0000008bda97723e */ /* 0x000fc800000010ff */
[----:B------:R1:W-:Y:S01]  /*7d90*/  STL [R1+0x50], R217 ;  /* 0x000050d901007387 */ /* 0x0003e20000100800 */
[----:B------:R-:W-:Y:S02]  /*7da0*/  @!P6 HFMA2.BF16_V2 R138, -RZ.H0_H0, RZ.H0_H0, -R151.H0_H0 ;  /* 0x200000ffff8ae231 */ /* 0x000fe40000340997 */
[----:B------:R-:W-:Y:S01]  /*7db0*/  @!P3 HFMA2.BF16_V2 R137, -RZ.H0_H0, RZ.H0_H0, -R4.H0_H0 ;  /* 0x200000ffff89b231 */ /* 0x000fe20000340904 */
[----:B-1----:R-:W-:Y:S02]  /*7dc0*/  FADD.FTZ R217, R219, R43 ;  /* 0x0000002bdbd97221 */ /* 0x002fe40000010000 */
[--C-:B------:R-:W-:Y:S01]  /*7dd0*/  FADD.FTZ R219, R139, R146.reuse ;  /* 0x000000928bdb7221 */ /* 0x100fe20000010000 */
[----:B------:R-:W-:Y:S01]  /*7de0*/  PRMT R146, R151, 0x7632, R146 ;  /* 0x0000763297927816 */ /* 0x000fe20000000092 */
[----:B------:R-:W-:Y:S01]  /*7df0*/  @!P4 HFMA2.BF16_V2 R184, -RZ.H0_H0, RZ.H0_H0, -R145.H0_H0 ;  /* 0x200000ffffb8c231 */ /* 0x000fe20000340991 */
[----:B------:R1:W2:Y:S01]  /*7e00*/  LDL.LU R43, [R1+0x2f8] ;  /* 0x0002f800012b7983 */ /* 0x0002a20000300800 */
[----:B------:R-:W-:Y:S01]  /*7e10*/  FADD.FTZ R101, R101, R217 ;  /* 0x000000d965657221 */ /* 0x000fe20000010000 */
[----:B------:R-:W-:Y:S01]  /*7e20*/  PRMT R139, R151, 0x5410, R146 ;  /* 0x00005410978b7816 */ /* 0x000fe20000000092 */
[----:B------:R-:W-:Y:S01]  /*7e30*/  @!P5 HFMA2.BF16_V2 R186, -RZ.H0_H0, RZ.H0_H0, -R146.H0_H0 ;  /* 0x200000ffffbad231 */ /* 0x000fe20000340992 */
[----:B------:R-:W-:Y:S01]  /*7e40*/  @!P6 PRMT R151, R138, 0x5410, RZ ;  /* 0x000054108a97e816 */ /* 0x000fe200000000ff */
[----:B------:R-:W3:Y:S01]  /*7e50*/  LDC.U8 R217, c[0x0][0x2d8] ;  /* 0x0000b600ffd97b82 */ /* 0x000ee20000000000 */
[----:B------:R-:W-:-:S02]  /*7e60*/  PRMT R138, R145, 0x5410, R4 ;  /* 0x00005410918a7816 */ /* 0x000fc40000000004 */
[----:B------:R-:W-:Y:S02]  /*7e70*/  @!P3 PRMT R4, R137, 0x5410, RZ ;  /* 0x000054108904b816 */ /* 0x000fe400000000ff */
[----:B------:R-:W-:Y:S02]  /*7e80*/  F2FP.BF16.PACK_AB R137, R249, R252 ;  /* 0x000000fcf989723e */ /* 0x000fe400000010ff */
[----:B------:R-:W-:Y:S01]  /*7e90*/  @!P5 PRMT R146, R186, 0x5410, RZ ;  /* 0x00005410ba92d816 */ /* 0x000fe200000000ff */
[----:B------:R-:W-:Y:S01]  /*7ea0*/  FADD.FTZ R186, R100, R101 ;  /* 0x0000006564ba7221 */ /* 0x000fe20000010000 */
[C---:B------:R-:W-:Y:S02]  /*7eb0*/  PRMT R212, R137.reuse, 0x7610, R212 ;  /* 0x0000761089d47816 */ /* 0x040fe400000000d4 */
[----:B------:R-:W-:Y:S01]  /*7ec0*/  PRMT R171, R137, 0x7632, R171 ;  /* 0x0000763289ab7816 */ /* 0x000fe200000000ab */
[----:B------:R-:W-:Y:S01]  /*7ed0*/  FADD.FTZ R186, R99, R186 ;  /* 0x000000ba63ba7221 */ /* 0x000fe20000010000 */
[----:B------:R-:W-:Y:S01]  /*7ee0*/  @!P4 PRMT R145, R184, 0x5410, RZ ;  /* 0x00005410b891c816 */ /* 0x000fe200000000ff */
[----:B------:R-:W-:Y:S01]  /*7ef0*/  @!P2 HFMA2.BF16_V2 R180, -RZ.H0_H0, RZ.H0_H0, -R212.H0_H0 ;  /* 0x200000ffffb4a231 */ /* 0x000fe200003409d4 */
[----:B------:R-:W-:Y:S01]  /*7f00*/  PRMT R137, R212, 0x5410, R171 ;  /* 0x00005410d4897816 */ /* 0x000fe200000000ab */
[----:B------:R-:W-:Y:S01]  /*7f10*/  @!P1 HFMA2.BF16_V2 R95, -RZ.H0_H0, RZ.H0_H0, -R171.H0_H0 ;  /* 0x200000ffff5f9231 */ /* 0x000fe200003409ab */
[----:B------:R-:W-:-:S02]  /*7f20*/  FADD.FTZ R184, R218, R219 ;  /* 0x000000dbdab87221 */ /* 0x000fc40000010000 */
[----:B------:R-:W-:Y:S02]  /*7f30*/  @!P2 PRMT R212, R180, 0x5410, RZ ;  /* 0x00005410b4d4a816 */ /* 0x000fe400000000ff */
[----:B------:R-:W-:Y:S01]  /*7f40*/  LOP3.LUT R180, R135, UR10, RZ, 0x3c, !PT ;  /* 0x0000000a87b47c12 */ /* 0x000fe2000f8e3cff */
[----:B------:R-:W-:Y:S01]  /*7f50*/  FADD.FTZ R184, R252, R184 ;  /* 0x000000b8fcb87221 */ /* 0x000fe20000010000 */
[----:B------:R-:W-:Y:S01]  /*7f60*/  @!P1 PRMT R171, R95, 0x5410, RZ ;  /* 0x000054105fab9816 */ /* 0x000fe200000000ff */
[----:B------:R-:W-:Y:S02]  /*7f70*/  FADD.FTZ R95, R98, R186 ;  /* 0x000000ba625f7221 */ /* 0x000fe40000010000 */
[----:B------:R-:W-:-:S04]  /*7f80*/  IMAD.WIDE.U32 R98, R180, -0x326172a9, RZ ;  /* 0xcd9e8d57b4627825 */ /* 0x000fc800078e00ff */
[----:B------:R-:W-:Y:S01]  /*7f90*/  FADD.FTZ R249, R249, R184 ;  /* 0x000000b8f9f97221 */ /* 0x000fe20000010000 */
[----:B------:R-:W-:Y:S02]  /*7fa0*/  LOP3.LUT R180, R99, UR28, R154, 0x96, !PT ;  /* 0x0000001c63b47c12 */ /* 0x000fe4000f8e969a */
[----:B------:R-:W-:-:S03]  /*7fb0*/  LOP3.LUT R184, R103, UR26, R98, 0x96, !PT ;  /* 0x0000001a67b87c12 */ /* 0x000fc6000f8e9662 */
[----:B------:R-:W-:-:S04]  /*7fc0*/  IMAD.WIDE.U32 R100, R180, -0x2daee0ad, RZ ;  /* 0xd2511f53b4647825 */ /* 0x000fc800078e00ff */
[----:B------:R-:W-:Y:S01]  /*7fd0*/  IMAD.WIDE.U32 R218, R184, -0x2daee0ad, RZ ;  /* 0xd2511f53b8da7825 */ /* 0x000fe200078e00ff */
[----:B------:R-:W-:-:S05]  /*7fe0*/  LOP3.LUT R180, R101, UR25, R156, 0x96, !PT ;  /* 0x0000001965b47c12 */ /* 0x000fca000f8e969c */
[----:B------:R-:W-:-:S05]  /*7ff0*/  IMAD.WIDE.U32 R98, R180, -0x326172a9, RZ ;  /* 0xcd9e8d57b4627825 */ /* 0x000fca00078e00ff */
[----:B------:R4:W-:Y:S01]  /*8000*/  STL.64 [R1+0xb0], R98 ;  /* 0x0000b06201007387 */ /* 0x0009e20000100a00 */
[----:B------:R-:W-:-:S03]  /*8010*/  LOP3.LUT R184, R99, UR24, R102, 0x96, !PT ;  /* 0x0000001863b87c12 */ /* 0x000fc6000f8e9666 */
[----:B----4-:R-:W4:Y:S01]  /*8020*/  LDL.LU.64 R98, [R1+0x2f0] ;  /* 0x0002f00001627983 */ /* 0x010f220000300a00 */
[----:B------:R-:W-:Y:S01]  /*8030*/  LOP3.LUT R180, R219, UR23, R100, 0x96, !PT ;  /* 0x00000017dbb47c12 */ /* 0x000fe2000f8e9664 */
[----:B------:R-:W-:Y:S02]  /*8040*/  IMAD.WIDE.U32 R100, R184, -0x2daee0ad, RZ ;  /* 0xd2511f53b8647825 */ /* 0x000fe400078e00ff */
[----:B------:R1:W-:Y:S03]  /*8050*/  STL.64 [R1+0x2e8], R144 ;  /* 0x0002e89001007387 */ /* 0x0003e60000100a00 */
[----:B------:R-:W-:Y:S01]  /*8060*/  LOP3.LUT R184, R101, UR14, R218, 0x96, !PT ;  /* 0x0000000e65b87c12 */ /* 0x000fe2000f8e96da */
[----:B-1----:R-:W2:Y:S01]  /*8070*/  LDL.LU.64 R144, [R1+0xb0] ;  /* 0x0000b00001907983 */ /* 0x002ea20000300a00 */
[----:B------:R-:W-:-:S05]  /*8080*/  IMAD.WIDE.U32 R218, R180, -0x326172a9, RZ ;  /* 0xcd9e8d57b4da7825 */ /* 0x000fca00078e00ff */
[----:B------:R1:W-:Y:S01]  /*8090*/  STL.64 [R1], R218 ;  /* 0x000000da01007387 */ /* 0x0003e20000100a00 */
[----:B--2---:R-:W-:-:S03]  /*80a0*/  LOP3.LUT R180, R219, UR21, R144, 0x96, !PT ;  /* 0x00000015dbb47c12 */ /* 0x004fc6000f8e9690 */
[----:B------:R-:W2:Y:S02]  /*80b0*/  LDL.LU.64 R144, [R1+0x2e8] ;  /* 0x0002e80001907983 */ /* 0x000ea40000300a00 */
[----:B-1----:R-:W-:-:S05]  /*80c0*/  IMAD.WIDE.U32 R218, R180, -0x2daee0ad, RZ ;  /* 0xd2511f53b4da7825 */ /* 0x002fca00078e00ff */
[----:B------:R1:W-:Y:S01]  /*80d0*/  STL.64 [R1+0xb0], R218 ;  /* 0x0000b0da01007387 */ /* 0x0003e20000100a00 */
[----:B------:R-:W-:-:S03]  /*80e0*/  LOP3.LUT R180, R219, UR5, R100, 0x96, !PT ;  /* 0x00000005dbb47c12 */ /* 0x000fc6000f8e9664 */
[----:B------:R-:W2:Y:S04]  /*80f0*/  LDL.LU.64 R100, [R1+0x2e0] ;  /* 0x0002e00001647983 */ /* 0x000ea80000300a00 */
[----:B-1----:R-:W2:Y:S04]  /*8100*/  LDL.LU.64 R218, [R1+0x2d8] ;  /* 0x0002d80001da7983 */ /* 0x002ea80000300a00 */
[----:B------:R1:W-:Y:S04]  /*8110*/  STL.64 [R1+0x2d0], R142 ;  /* 0x0002d08e01007387 */ /* 0x0003e80000100a00 */
[----:B-1----:R-:W2:Y:S04]  /*8120*/  LDL.LU.64 R142, [R1] ;  /* 0x00000000018e7983 */ /* 0x002ea80000300a00 */
[----:B------:R1:W-:Y:S04]  /*8130*/  STL.64 [R1+0x2c8], R140 ;  /* 0x0002c88c01007387 */ /* 0x0003e80000100a00 */
[----:B-1----:R-:W4:Y:S04]  /*8140*/  LDL.LU.64 R140, [R1+0xb0] ;  /* 0x0000b000018c7983 */ /* 0x002f280000300a00 */
[----:B------:R1:W-:Y:S02]  /*8150*/  STL.64 [R1+0x2c0], R138 ;  /* 0x0002c08a01007387 */ /* 0x0003e40000100a00 */
[----:B-1----:R-:W-:-:S05]  /*8160*/  IMAD.WIDE.U32 R138, R184, -0x326172a9, RZ ;  /* 0xcd9e8d57b88a7825 */ /* 0x002fca00078e00ff */
[----:B--2---:R-:W-:Y:S01]  /*8170*/  LOP3.LUT R184, R139, UR13, R142, 0x96, !PT ;  /* 0x0000000d8bb87c12 */ /* 0x004fe2000f8e968e */
[----:B------:R-:W-:Y:S01]  /*8180*/  IMAD.WIDE.U32 R142, R180, -0x326172a9, RZ ;  /* 0xcd9e8d57b48e7825 */ /* 0x000fe200078e00ff */
[----:B------:R-:W1:Y:S04]  /*8190*/  MUFU.EX2 R139, R221 ;  /* 0x000000dd008b7308 */ /* 0x000e680000000800 */
[----:B------:R-:W-:-:S04]  /*81a0*/  LOP3.LUT R186, R143, UR30, R138, 0x96, !PT ;  /* 0x0000001e8fba7c12 */ /* 0x000fc8000f8e968a */
[C---:B------:R-:W-:Y:S02]  /*81b0*/  LOP3.LUT R252, R186.reuse, 0xffff, RZ, 0xc0, !PT ;  /* 0x0000ffffbafc7812 */ /* 0x040fe400078ec0ff */
[----:B------:R-:W-:Y:S02]  /*81c0*/  LOP3.LUT R180, R186, 0xff, RZ, 0xc0, !PT ;  /* 0x000000ffbab47812 */ /* 0x000fe400078ec0ff */
[----:B------:R-:W-:Y:S02]  /*81d0*/  SHF.R.U32.HI R252, RZ, 0x8, R252 ;  /* 0x00000008fffc7819 */ /* 0x000fe400000116fc */
[C---:B---3--:R-:W-:Y:S02]  /*81e0*/  ISETP.GE.U32.AND P3, PT, R217.reuse, R180, PT ;  /* 0x000000b4d900720c */ /* 0x048fe40003f66070 */
[----:B------:R-:W-:Y:S01]  /*81f0*/  LOP3.LUT R252, R252, 0xffff, RZ, 0xc0, !PT ;  /* 0x0000fffffcfc7812 */ /* 0x000fe200078ec0ff */
[----:B------:R-:W-:Y:S03]  /*8200*/  MUFU.EX2 R180, R246 ;  /* 0x000000f600b47308 */ /* 0x000fe60000000800 */
[----:B------:R-:W-:-:S02]  /*8210*/  ISETP.GE.U32.AND P4, PT, R217, R252, PT ;  /* 0x000000fcd900720c */ /* 0x000fc40003f86070 */
[--C-:B------:R-:W-:Y:S02]  /*8220*/  SHF.R.U32.HI R252, RZ, 0x10, R186.reuse ;  /* 0x00000010fffc7819 */ /* 0x100fe400000116ba */
[----:B------:R-:W-:Y:S01]  /*8230*/  SHF.R.U32.HI R186, RZ, 0x18, R186 ;  /* 0x00000018ffba7819 */ /* 0x000fe200000116ba */
[----:B------:R-:W2:Y:S01]  /*8240*/  MUFU.EX2 R246, R220 ;  /* 0x000000dc00f67308 */ /* 0x000ea20000000800 */
[----:B-1----:R-:W-:Y:S01]  /*8250*/  FADD.FTZ R138, R139, R95 ;  /* 0x0000005f8b8a7221 */ /* 0x002fe20000010000 */
[----:B------:R-:W-:Y:S02]  /*8260*/  LOP3.LUT R252, R252, 0xff, RZ, 0xc0, !PT ;  /* 0x000000fffcfc7812 */ /* 0x000fe400078ec0ff */
[C---:B------:R-:W-:Y:S02]  /*8270*/  ISETP.GE.U32.AND P6, PT, R217.reuse, R186, PT ;  /* 0x000000bad900720c */ /* 0x040fe40003fc6070 */
[----:B------:R-:W-:Y:S02]  /*8280*/  ISETP.GE.U32.AND P5, PT, R217, R252, PT ;  /* 0x000000fcd900720c */ /* 0x000fe40003fa6070 */
[----:B------:R1:W3:Y:S01]  /*8290*/  MUFU.EX2 R186, R245 ;  /* 0x000000f500ba7308 */ /* 0x0002e20000000800 */
[----:B------:R-:W-:-:S04]  /*82a0*/  LOP3.LUT R252, R142, 0xff, RZ, 0xc0, !PT ;  /* 0x000000ff8efc7812 */ /* 0x000fc800078ec0ff */
[----:B------:R-:W-:Y:S02]  /*82b0*/  ISETP.GE.U32.AND P2, PT, R217, R252, PT ;  /* 0x000000fcd900720c */ /* 0x000fe40003f46070 */
[--C-:B------:R-:W-:Y:S02]  /*82c0*/  SHF.R.U32.HI R252, RZ, 0x10, R142.reuse ;  /* 0x00000010fffc7819 */ /* 0x100fe4000001168e */
[----:B--2---:R-:W-:Y:S02]  /*82d0*/  F2FP.BF16.PACK_AB R95, R246, R139 ;  /* 0x0000008bf65f723e */ /* 0x004fe400000010ff */
[----:B------:R-:W-:Y:S02]  /*82e0*/  LOP3.LUT R220, R142, 0xffff, RZ, 0xc0, !PT ;  /* 0x0000ffff8edc7812 */ /* 0x000fe400078ec0ff */
[----:B------:R-:W-:Y:S02]  /*82f0*/  PRMT R215, R95, 0x7632, R215 ;  /* 0x000076325fd77816 */ /* 0x000fe400000000d7 */
[----:B-1----:R-:W-:-:S02]  /*8300*/  SHF.R.U32.HI R245, RZ, 0x18, R142 ;  /* 0x00000018fff57819 */ /* 0x002fc4000001168e */
[----:B------:R-:W-:Y:S01]  /*8310*/  PRMT R213, R95, 0x7610, R213 ;  /* 0x000076105fd57816 */ /* 0x000fe200000000d5 */
[----:B------:R-:W-:Y:S01]  /*8320*/  @!P4 HFMA2.BF16_V2 R94, -RZ.H0_H0, RZ.H0_H0, -R215.H0_H0 ;  /* 0x200000ffff5ec231 */ /* 0x000fe200003409d7 */
[----:B------:R-:W-:Y:S01]  /*8330*/  ISETP.GE.U32.AND P1, PT, R217, R245, PT ;  /* 0x000000f5d900720c */ /* 0x000fe20003f26070 */
[----:B------:R-:W-:Y:S01]  /*8340*/  FADD.FTZ R245, R180, R249 ;  /* 0x000000f9b4f57221 */ /* 0x000fe20000010000 */
[----:B---3--:R-:W-:Y:S01]  /*8350*/  F2FP.BF16.PACK_AB R180, R186, R180 ;  /* 0x000000b4bab4723e */ /* 0x008fe200000010ff */
[----:B------:R-:W2:Y:S01]  /*8360*/  LDL.LU.64 R142, [R1+0x2d0] ;  /* 0x0002d000018e7983 */ /* 0x000ea20000300a00 */
[----:B------:R-:W-:Y:S01]  /*8370*/  SHF.R.U32.HI R220, RZ, 0x8, R220 ;  /* 0x00000008ffdc7819 */ /* 0x000fe200000116dc */
[----:B------:R-:W-:Y:S01]  /*8380*/  FADD.FTZ R249, R246, R138 ;  /* 0x0000008af6f97221 */ /* 0x000fe20000010000 */
[----:B------:R-:W-:Y:S01]  /*8390*/  PRMT R219, R180, 0x7632, R219 ;  /* 0x00007632b4db7816 */ /* 0x000fe200000000db */
[----:B------:R-:W-:Y:S01]  /*83a0*/  IMAD.WIDE.U32 R138, R184, -0x2daee0ad, RZ ;  /* 0xd2511f53b88a7825 */ /* 0x000fe200078e00ff */
[----:B------:R-:W-:Y:S01]  /*83b0*/  PRMT R95, R213, 0x5410, R215 ;  /* 0x00005410d55f7816 */ /* 0x000fe200000000d7 */
[----:B------:R-:W-:Y:S01]  /*83c0*/  @!P3 HFMA2.BF16_V2 R182, -RZ.H0_H0, RZ.H0_H0, -R213.H0_H0 ;  /* 0x200000ffffb6b231 */ /* 0x000fe200003409d5 */
[----:B------:R-:W-:Y:S01]  /*83d0*/  @!P4 PRMT R215, R94, 0x5410, RZ ;  /* 0x000054105ed7c816 */ /* 0x000fe200000000ff */
[----:B------:R-:W-:Y:S01]  /*83e0*/  @!P6 HFMA2.BF16_V2 R136, -RZ.H0_H0, RZ.H0_H0, -R219.H0_H0 ;  /* 0x200000ffff88e231 */ /* 0x000fe200003409db */
[----:B------:R-:W-:Y:S01]  /*83f0*/  LOP3.LUT R94, R220, 0xffff, RZ, 0xc0, !PT ;  /* 0x0000ffffdc5e7812 */ /* 0x000fe200078ec0ff */
[----:B------:R-:W-:Y:S01]  /*8400*/  FADD.FTZ R245, R186, R245 ;  /* 0x000000f5baf57221 */ /* 0x000fe20000010000 */
[----:B------:R-:W-:-:S02]  /*8410*/  PRMT R218, R180, 0x7610, R218 ;  /* 0x00007610b4da7816 */ /* 0x000fc400000000da */
[----:B------:R-:W-:Y:S02]  /*8420*/  LOP3.LUT R252, R252, 0xff, RZ, 0xc0, !PT ;  /* 0x000000fffcfc7812 */ /* 0x000fe400078ec0ff */
[C---:B------:R-:W-:Y:S02]  /*8430*/  ISETP.GE.U32.AND P4, PT, R217.reuse, R94, PT ;  /* 0x0000005ed900720c */ /* 0x040fe40003f86070 */
[----:B------:R-:W-:Y:S01]  /*8440*/  PRMT R94, R218, 0x5410, R219 ;  /* 0x00005410da5e7816 */ /* 0x000fe200000000db */
[----:B------:R-:W1:Y:S01]  /*8450*/  MUFU.EX2 R180, R250 ;  /* 0x000000fa00b47308 */ /* 0x000e620000000800 */
[----:B------:R-:W-:Y:S02]  /*8460*/  @!P6 PRMT R219, R136, 0x5410, RZ ;  /* 0x0000541088dbe816 */ /* 0x000fe400000000ff */
[----:B------:R-:W-:Y:S02]  /*8470*/  ISETP.GE.U32.AND P6, PT, R217, R252, PT ;  /* 0x000000fcd900720c */ /* 0x000fe40003fc6070 */
[----:B----4-:R-:W-:Y:S01]  /*8480*/  LOP3.LUT R186, R139, UR29, R140, 0x96, !PT ;  /* 0x0000001d8bba7c12 */ /* 0x010fe2000f8e968c */
[----:B------:R-:W-:Y:S01]  /*8490*/  @!P5 HFMA2.BF16_V2 R174, -RZ.H0_H0, RZ.H0_H0, -R218.H0_H0 ;  /* 0x200000ffffaed231 */ /* 0x000fe200003409da */
[----:B------:R-:W-:Y:S01]  /*84a0*/  FADD.FTZ R245, R242, R245 ;  /* 0x000000f5f2f57221 */ /* 0x000fe20000010000 */
[----:B------:R-:W3:Y:S01]  /*84b0*/  MUFU.EX2 R252, R241 ;  /* 0x000000f100fc7308 */ /* 0x000ee20000000800 */
[----:B------:R-:W-:Y:S01]  /*84c0*/  SHF.R.U32.HI R136, RZ, 0x10, R186 ;  /* 0x00000010ff887819 */ /* 0x000fe200000116ba */
[----:B------:R-:W4:Y:S01]  /*84d0*/  LDL.LU.64 R140, [R1+0x2c8] ;  /* 0x0002c800018c7983 */ /* 0x000f220000300a00 */
[----:B------:R-:W-:-:S02]  /*84e0*/  @!P5 PRMT R218, R174, 0x5410, RZ ;  /* 0x00005410aedad816 */ /* 0x000fc400000000ff */
[----:B------:R-:W-:Y:S02]  /*84f0*/  SHF.R.U32.HI R246, RZ, 0x18, R138 ;  /* 0x00000018fff67819 */ /* 0x000fe4000001168a */
[----:B------:R-:W-:Y:S02]  /*8500*/  LOP3.LUT R184, R138, 0xff, RZ, 0xc0, !PT ;  /* 0x000000ff8ab87812 */ /* 0x000fe400078ec0ff */
[----:B-1----:R-:W-:Y:S02]  /*8510*/  F2FP.BF16.PACK_AB R250, R180, R251 ;  /* 0x000000fbb4fa723e */ /* 0x002fe400000010ff */
[----:B------:R-:W-:Y:S02]  /*8520*/  LOP3.LUT R136, R136, 0xff, RZ, 0xc0, !PT ;  /* 0x000000ff88887812 */ /* 0x000fe400078ec0ff */
[----:B------:R-:W-:Y:S01]  /*8530*/  @!P3 PRMT R213, R182, 0x5410, RZ ;  /* 0x00005410b6d5b816 */ /* 0x000fe200000000ff */
[C---:B---3--:R-:W-:Y:S01]  /*8540*/  FADD.FTZ R174, R252.reuse, R245 ;  /* 0x000000f5fcae7221 */ /* 0x048fe20000010000 */
[----:B------:R-:W-:Y:S01]  /*8550*/  F2FP.BF16.PACK_AB R252, R252, R242 ;  /* 0x000000f2fcfc723e */ /* 0x000fe200000010ff */
[--C-:B------:R-:W-:Y:S01]  /*8560*/  FADD.FTZ R241, R251, R249.reuse ;  /* 0x000000f9fbf17221 */ /* 0x100fe20000010000 */
[----:B------:R-:W-:Y:S01]  /*8570*/  PRMT R249, R250, 0x7632, R249 ;  /* 0x00007632faf97816 */ /* 0x000fe200000000f9 */
[----:B------:R-:W-:Y:S01]  /*8580*/  @!P2 HFMA2.BF16_V2 R172, -RZ.H0_H0, RZ.H0_H0, -R250.H0_H0 ;  /* 0x200000ffffaca231 */ /* 0x000fe200003409fa */
[----:B------:R-:W-:-:S02]  /*8590*/  PRMT R251, R252, 0x7632, R251 ;  /* 0x00007632fcfb7816 */ /* 0x000fc400000000fb */
[----:B------:R-:W-:Y:S01]  /*85a0*/  ISETP.GE.U32.AND P5, PT, R217, R136, PT ;  /* 0x00000088d900720c */ /* 0x000fe20003fa6070 */
[----:B------:R-:W-:Y:S01]  /*85b0*/  @!P4 HFMA2.BF16_V2 R133, -RZ.H0_H0, RZ.H0_H0, -R249.H0_H0 ;  /* 0x200000ffff85c231 */ /* 0x000fe200003409f9 */
[----:B------:R-:W-:Y:S01]  /*85c0*/  PRMT R136, R250, 0x5410, R249 ;  /* 0x00005410fa887816 */ /* 0x000fe200000000f9 */
[----:B------:R-:W-:Y:S01]  /*85d0*/  @!P1 HFMA2.BF16_V2 R163, -RZ.H0_H0, RZ.H0_H0, -R251.H0_H0 ;  /* 0x200000ffffa39231 */ /* 0x000fe200003409fb */
[----:B------:R-:W-:Y:S02]  /*85e0*/  @!P2 PRMT R250, R172, 0x5410, RZ ;  /* 0x00005410acfaa816 */ /* 0x000fe400000000ff */
[----:B------:R-:W-:Y:S02]  /*85f0*/  LOP3.LUT R172, R186, 0xff, RZ, 0xc0, !PT ;  /* 0x000000ffbaac7812 */ /* 0x000fe400078ec0ff */
[----:B------:R-:W-:Y:S02]  /*8600*/  @!P4 PRMT R249, R133, 0x5410, RZ ;  /* 0x0000541085f9c816 */ /* 0x000fe400000000ff */
[----:B------:R-:W-:-:S02]  /*8610*/  PRMT R133, R252, 0x5410, R251 ;  /* 0x00005410fc857816 */ /* 0x000fc400000000fb */
[----:B------:R-:W-:Y:S02]  /*8620*/  ISETP.GE.U32.AND P2, PT, R217, R172, PT ;  /* 0x000000acd900720c */ /* 0x000fe40003f46070 */
[----:B------:R-:W-:Y:S01]  /*8630*/  @!P1 PRMT R251, R163, 0x5410, RZ ;  /* 0x00005410a3fb9816 */ /* 0x000fe200000000ff */
[----:B------:R-:W-:Y:S01]  /*8640*/  MUFU.EX2 R172, R7 ;  /* 0x0000000700ac7308 */ /* 0x000fe20000000800 */
[----:B------:R-:W-:Y:S02]  /*8650*/  ISETP.GE.U32.AND P3, PT, R217, R184, PT ;  /* 0x000000b8d900720c */ /* 0x000fe40003f66070 */
[----:B------:R-:W-:-:S05]  /*8660*/  SHF.R.U32.HI R182, RZ, 0x10, R138 ;  /* 0x00000010ffb67819 */ /* 0x000fca000001168a */
[----:B------:R-:W1:Y:S01]  /*8670*/  MUFU.EX2 R163, R6 ;  /* 0x0000000600a37308 */ /* 0x000e620000000800 */
[----:B------:R-:W-:Y:S02]  /*8680*/  SHF.R.U32.HI R242, RZ, 0x18, R186 ;  /* 0x00000018fff27819 */ /* 0x000fe400000116ba */
[----:B------:R-:W-:Y:S02]  /*8690*/  ISETP.GE.U32.AND P1, PT, R217, R246, PT ;  /* 0x000000f6d900720c */ /* 0x000fe40003f26070 */
[----:B------:R-:W-:Y:S01]  /*86a0*/  LOP3.LUT R186, R186, 0xffff, RZ, 0xc0, !PT ;  /* 0x0000ffffbaba7812 */ /* 0x000fe200078ec0ff */
[----:B------:R-:W-:Y:S01]  /*86b0*/  @!P6 HFMA2.BF16_V2 R93, -RZ.H0_H0, RZ.H0_H0, -R252.H0_H0 ;  /* 0x200000ffff5de231 */ /* 0x000fe200003409fc */
[----:B------:R-:W-:Y:S01]  /*86c0*/  FADD.FTZ R241, R180, R241 ;  /* 0x000000f1b4f17221 */ /* 0x000fe20000010000 */
[----:B------:R-:W-:Y:S02]  /*86d0*/  LOP3.LUT R184, R138, 0xffff, RZ, 0xc0, !PT ;  /* 0x0000ffff8ab87812 */ /* 0x000fe400078ec0ff */
[----:B------:R-:W-:-:S02]  /*86e0*/  SHF.R.U32.HI R186, RZ, 0x8, R186 ;  /* 0x00000008ffba7819 */ /* 0x000fc400000116ba */
[----:B-1----:R-:W-:Y:S02]  /*86f0*/  F2FP.BF16.PACK_AB R246, R163, R172 ;  /* 0x000000aca3f6723e */ /* 0x002fe400000010ff */
[----:B------:R-:W-:Y:S01]  /*8700*/  @!P6 PRMT R252, R93, 0x5410, RZ ;  /* 0x000054105dfce816 */ /* 0x000fe200000000ff */
[----:B------:R1:W3:Y:S01]  /*8710*/  MUFU.EX2 R180, R248 ;  /* 0x000000f800b47308 */ /* 0x0002e20000000800 */
[----:B------:R-:W-:Y:S01]  /*8720*/  PRMT R245, R246, 0x7632, R245 ;  /* 0x00007632f6f57816 */ /* 0x000fe200000000f5 */
[----:B------:R-:W-:Y:S01]  /*8730*/  @!P2 HFMA2.BF16_V2 R162, -RZ.H0_H0, RZ.H0_H0, -R246.H0_H0 ;  /* 0x200000ffffa2a231 */ /* 0x000fe200003409f6 */
[----:B------:R-:W-:Y:S01]  /*8740*/  LOP3.LUT R186, R186, 0xffff, RZ, 0xc0, !PT ;  /* 0x0000ffffbaba7812 */ /* 0x000fe200078ec0ff */
[----:B------:R-:W-:Y:S01]  /*8750*/  FADD.FTZ R174, R240, R174 ;  /* 0x000000aef0ae7221 */ /* 0x000fe20000010000 */
[----:B------:R-:W-:Y:S01]  /*8760*/  PRMT R93, R246, 0x5410, R245 ;  /* 0x00005410f65d7816 */ /* 0x000fe200000000f5 */
[----:B------:R-:W2:Y:S01]  /*8770*/  LDL.LU.64 R138, [R1+0x2c0] ;  /* 0x0002c000018a7983 */ /* 0x000ea20000300a00 */
[----:B------:R-:W-:Y:S01]  /*8780*/  @!P2 PRMT R246, R162, 0x5410, RZ ;  /* 0x00005410a2f6a816 */ /* 0x000fe200000000ff */
[----:B------:R-:W-:Y:S01]  /*8790*/  FADD.FTZ R172, R172, R241 ;  /* 0x000000f1acac7221 */ /* 0x000fe20000010000 */
[----:B------:R3:W3:Y:S01]  /*87a0*/  MUFU.EX2 R162, R247 ;  /* 0x000000f700a27308 */ /* 0x0006e20000000800 */
[----:B------:R-:W-:-:S02]  /*87b0*/  ISETP.GE.U32.AND P6, PT, R217, R186, PT ;  /* 0x000000bad900720c */ /* 0x000fc40003fc6070 */
[----:B------:R-:W-:Y:S01]  /*87c0*/  ISETP.GE.U32.AND P4, PT, R217, R242, PT ;  /* 0x000000f2d900720c */ /* 0x000fe20003f86070 */
[----:B------:R-:W-:Y:S01]  /*87d0*/  FADD.FTZ R163, R163, R172 ;  /* 0x000000aca3a37221 */ /* 0x000fe20000010000 */
[----:B------:R-:W-:Y:S02]  /*87e0*/  SHF.R.U32.HI R184, RZ, 0x8, R184 ;  /* 0x00000008ffb87819 */ /* 0x000fe400000116b8 */
[----:B-1----:R-:W-:Y:S01]  /*87f0*/  F2FP.BF16.PACK_AB R248, R238, R240 ;  /* 0x000000f0eef8723e */ /* 0x002fe200000010ff */
[----:B---3--:R-:W-:Y:S01]  /*8800*/  FADD.FTZ R163, R180, R163 ;  /* 0x000000a3b4a37221 */ /* 0x008fe20000010000 */
[----:B------:R-:W-:Y:S02]  /*8810*/  LOP3.LUT R184, R184, 0xffff, RZ, 0xc0, !PT ;  /* 0x0000ffffb8b87812 */ /* 0x000fe400078ec0ff */
[----:B------:R-:W-:Y:S01]  /*8820*/  LOP3.LUT R182, R182, 0xff, RZ, 0xc0, !PT ;  /* 0x000000ffb6b67812 */ /* 0x000fe200078ec0ff */
[----:B------:R-:W-:Y:S01]  /*8830*/  @!P5 HFMA2.BF16_V2 R161, -RZ.H0_H0, RZ.H0_H0, -R248.H0_H0 ;  /* 0x200000ffffa1d231 */ /* 0x000fe200003409f8 */
[----:B------:R-:W-:Y:S01]  /*8840*/  ISETP.GE.U32.AND P2, PT, R217, R184, PT ;  /* 0x000000b8d900720c */ /* 0x000fe20003f46070 */
[----:B------:R-:W-:Y:S01]  /*8850*/  @!P6 HFMA2.BF16_V2 R92, -RZ.H0_H0, RZ.H0_H0, -R245.H0_H0 ;  /* 0x200000ffff5ce231 */ /* 0x000fe200003409f5 */
[----:B------:R-:W-:-:S02]  /*8860*/  F2FP.BF16.PACK_AB R240, R233, R234 ;  /* 0x000000eae9f0723e */ /* 0x000fc400000010ff */
[----:B------:R-:W-:Y:S02]  /*8870*/  PRMT R247, R248, 0x7632, R247 ;  /* 0x00007632f8f77816 */ /* 0x000fe400000000f7 */
[----:B------:R-:W-:Y:S02]  /*8880*/  F2FP.BF16.PACK_AB R242, R162, R180 ;  /* 0x000000b4a2f2723e */ /* 0x000fe400000010ff */
[----:B------:R-:W-:Y:S01]  /*8890*/  @!P6 PRMT R245, R92, 0x5410, RZ ;  /* 0x000054105cf5e816 */ /* 0x000fe200000000ff */
[----:B------:R-:W-:Y:S01]  /*88a0*/  @!P4 HFMA2.BF16_V2 R97, -RZ.H0_H0, RZ.H0_H0, -R247.H0_H0 ;  /* 0x200000ffff61c231 */ /* 0x000fe200003409f7 */
[----:B------:R-:W-:Y:S01]  /*88b0*/  PRMT R92, R248, 0x5410, R247 ;  /* 0x00005410f85c7816 */ /* 0x000fe200000000f7 */
[----:B------:R-:W-:Y:S01]  /*88c0*/  @!P3 HFMA2.BF16_V2 R160, -RZ.H0_H0, RZ.H0_H0, -R242.H0_H0 ;  /* 0x200000ffffa0b231 */ /* 0x000fe200003409f2 */
[----:B------:R-:W-:Y:S01]  /*88d0*/  @!P5 PRMT R248, R161, 0x5410, RZ ;  /* 0x00005410a1f8d816 */ /* 0x000fe200000000ff */
[----:B------:R-:W-:Y:S01]  /*88e0*/  FADD.FTZ R161, R238, R174 ;  /* 0x000000aeeea17221 */ /* 0x000fe20000010000 */
[----:B------:R-:W-:Y:S01]  /*88f0*/  PRMT R241, R242, 0x7632, R241 ;  /* 0x00007632f2f17816 */ /* 0x000fe200000000f1 */
[----:B------:R1:W3:Y:S01]  /*8900*/  MUFU.EX2 R238, R244 ;  /* 0x000000f400ee7308 */ /* 0x0002e20000000800 */
[----:B------:R-:W-:-:S02]  /*8910*/  @!P4 PRMT R247, R97, 0x5410, RZ ;  /* 0x0000541061f7c816 */ /* 0x000fc400000000ff */
[----:B------:R-:W-:Y:S01]  /*8920*/  PRMT R97, R242, 0x5410, R241 ;  /* 0x00005410f2617816 */ /* 0x000fe200000000f1 */
[----:B------:R-:W-:Y:S01]  /*8930*/  @!P2 HFMA2.BF16_V2 R96, -RZ.H0_H0, RZ.H0_H0, -R241.H0_H0 ;  /* 0x200000ffff60a231 */ /* 0x000fe200003409f1 */
[----:B------:R-:W-:Y:S02]  /*8940*/  @!P3 PRMT R242, R160, 0x5410, RZ ;  /* 0x00005410a0f2b816 */ /* 0x000fe400000000ff */
[----:B------:R-:W-:Y:S01]  /*8950*/  ISETP.GE.U32.AND P4, PT, R217, R182, PT ;  /* 0x000000b6d900720c */ /* 0x000fe20003f86070 */
[----:B------:R3:W3:Y:S01]  /*8960*/  MUFU.EX2 R160, R243 ;  /* 0x000000f300a07308 */ /* 0x0006e20000000800 */
[----:B------:R-:W-:Y:S02]  /*8970*/  @!P2 PRMT R241, R96, 0x5410, RZ ;  /* 0x0000541060f1a816 */ /* 0x000fe400000000ff */
[----:B-1----:R-:W-:Y:S01]  /*8980*/  F2FP.BF16.PACK_AB R244, R235, R236 ;  /* 0x000000ecebf4723e */ /* 0x002fe200000010ff */
[----:B------:R-:W-:-:S08]  /*8990*/  FADD.FTZ R236, R236, R161 ;  /* 0x000000a1ecec7221 */ /* 0x000fd00000010000 */
[----:B------:R-:W-:Y:S01]  /*89a0*/  @!P4 HFMA2.BF16_V2 R131, -RZ.H0_H0, RZ.H0_H0, -R244.H0_H0 ;  /* 0x200000ffff83c231 */ /* 0x000fe200003409f4 */
[----:B------:R-:W-:Y:S01]  /*89b0*/  FADD.FTZ R235, R235, R236 ;  /* 0x000000ecebeb7221 */ /* 0x000fe20000010000 */
[----:B---3--:R-:W-:-:S04]  /*89c0*/  PRMT R243, R244, 0x7632, R243 ;  /* 0x00007632f4f37816 */ /* 0x008fc800000000f3 */
[----:B------:R-:W-:Y:S01]  /*89d0*/  PRMT R96, R244, 0x5410, R243 ;  /* 0x00005410f4607816 */ /* 0x000fe200000000f3 */
[----:B------:R-:W-:Y:S01]  /*89e0*/  @!P1 HFMA2.BF16_V2 R85, -RZ.H0_H0, RZ.H0_H0, -R243.H0_H0 ;  /* 0x200000ffff559231 */ /* 0x000fe200003409f3 */
[----:B------:R-:W-:Y:S01]  /*89f0*/  @!P4 PRMT R244, R131, 0x5410, RZ ;  /* 0x0000541083f4c816 */ /* 0x000fe200000000ff */
[----:B------:R-:W-:Y:S02]  /*8a00*/  FADD.FTZ R131, R162, R163 ;  /* 0x000000a3a2837221 */ /* 0x000fe40000010000 */
[----:B------:R-:W-:Y:S01]  /*8a10*/  FADD.FTZ R162, R234, R235 ;  /* 0x000000ebeaa27221 */ /* 0x000fe20000010000 */
[----:B------:R-:W-:Y:S01]  /*8a20*/  @!P1 PRMT R243, R85, 0x5410, RZ ;  /* 0x0000541055f39816 */ /* 0x000fe200000000ff */
[----:B------:R-:W-:Y:S01]  /*8a30*/  FADD.FTZ R131, R238, R131 ;  /* 0x00000083ee837221 */ /* 0x000fe20000010000 */
[----:B------:R-:W-:Y:S01]  /*8a40*/  LOP3.LUT R85, R135, UR7, RZ, 0x3c, !PT ;  /* 0x0000000787557c12 */ /* 0x000fe2000f8e3cff */
[----:B------:R-:W-:Y:S01]  /*8a50*/  FADD.FTZ R161, R233, R162 ;  /* 0x000000a2e9a17221 */ /* 0x000fe20000010000 */
[C---:B------:R-:W-:Y:S01]  /*8a60*/  F2FP.BF16.PACK_AB R238, R160.reuse, R238 ;  /* 0x000000eea0ee723e */ /* 0x040fe200000010ff */
[----:B------:R-:W-:-:S02]  /*8a70*/  FADD.FTZ R131, R160, R131 ;  /* 0x00000083a0837221 */ /* 0x000fc40000010000 */
[----:B------:R-:W-:-:S05]  /*8a80*/  IMAD.WIDE.U32 R220, R85, -0x326172a9, RZ ;  /* 0xcd9e8d5755dc7825 */ /* 0x000fca00078e00ff */
[----:B------:R-:W-:Y:S02]  /*8a90*/  LOP3.LUT R85, R221, UR28, R154, 0x96, !PT ;  /* 0x0000001cdd557c12 */ /* 0x000fe4000f8e969a */
[----:B------:R-:W-:-:S03]  /*8aa0*/  LOP3.LUT R160, R103, UR26, R220, 0x96, !PT ;  /* 0x0000001a67a07c12 */ /* 0x000fc6000f8e96dc */
[----:B------:R-:W-:-:S04]  /*8ab0*/  IMAD.WIDE.U32 R6, R85, -0x2daee0ad, RZ ;  /* 0xd2511f5355067825 */ /* 0x000fc800078e00ff */
[----:B------:R-:W-:Y:S01]  /*8ac0*/  IMAD.WIDE.U32 R234, R160, -0x2daee0ad, RZ ;  /* 0xd2511f53a0ea7825 */ /* 0x000fe200078e00ff */
[----:B------:R-:W-:-:S05]  /*8ad0*/  LOP3.LUT R85, R7, UR25, R156, 0x96, !PT ;  /* 0x0000001907557c12 */ /* 0x000fca000f8e969c */
[----:B------:R-:W-:Y:S01]  /*8ae0*/  IMAD.WIDE.U32 R162, R85, -0x326172a9, RZ ;  /* 0xcd9e8d5755a27825 */ /* 0x000fe200078e00ff */
[----:B------:R-:W-:-:S04]  /*8af0*/  LOP3.LUT R160, R235, UR23, R6, 0x96, !PT ;  /* 0x00000017eba07c12 */ /* 0x000fc8000f8e9606 */
[----:B------:R-:W-:Y:S02]  /*8b00*/  LOP3.LUT R85, R163, UR24, R102, 0x96, !PT ;  /* 0x00000018a3557c12 */ /* 0x000fe4000f8e9666 */
[----:B------:R-:W3:Y:S03]  /*8b10*/  LDL.LU.64 R102, [R1+0x2b8] ;  /* 0x0002b80001667983 */ /* 0x000ee60000300a00 */
[----:B------:R-:W-:-:S05]  /*8b20*/  IMAD.WIDE.U32 R6, R85, -0x2daee0ad, RZ ;  /* 0xd2511f5355067825 */ /* 0x000fca00078e00ff */
[----:B------:R-:W-:Y:S01]  /*8b30*/  LOP3.LUT R85, R7, UR14, R234, 0x96, !PT ;  /* 0x0000000e07557c12 */ /* 0x000fe2000f8e96ea */
[----:B------:R-:W-:-:S05]  /*8b40*/  IMAD.WIDE.U32 R234, R160, -0x326172a9, RZ ;  /* 0xcd9e8d57a0ea7825 */ /* 0x000fca00078e00ff */
[----:B------:R-:W-:-:S05]  /*8b50*/  LOP3.LUT R162, R235, UR21, R162, 0x96, !PT ;  /* 0x00000015eba27c12 */ /* 0x000fca000f8e96a2 */
[----:B------:R-:W-:-:S05]  /*8b60*/  IMAD.WIDE.U32 R162, R162, -0x2daee0ad, RZ ;  /* 0xd2511f53a2a27825 */ /* 0x000fca00078e00ff */
[----:B------:R-:W-:Y:S02]  /*8b70*/  LOP3.LUT R160, R163, UR5, R6, 0x96, !PT ;  /* 0x00000005a3a07c12 */ /* 0x000fe4000f8e9606 */
[----:B------:R-:W2:Y:S04]  /*8b80*/  LDL.LU.64 R6, [R1+0x2b0] ;  /* 0x0002b00001067983 */ /* 0x000ea80000300a00 */
[----:B------:R1:W-:Y:S04]  /*8b90*/  STL.64 [R1+0x2a8], R92 ;  /* 0x0002a85c01007387 */ /* 0x0003e80000100a00 */
[----:B-1----:R-:W2:Y:S01]  /*8ba0*/  LDL.LU.64 R92, [R1+0x88] ;  /* 0x00008800015c7983 */ /* 0x002ea20000300a00 */
[----:B------:R-:W-:Y:S03]  /*8bb0*/  MUFU.EX2 R237, R237 ;  /* 0x000000ed00ed7308 */ /* 0x000fe60000000800 */
[----:B------:R1:W-:Y:S04]  /*8bc0*/  STL.64 [R1+0x2a0], R250 ;  /* 0x0002a0fa01007387 */ /* 0x0003e80000100a00 */
[----:B------:R1:W-:Y:S01]  /*8bd0*/  STL.64 [R1+0x298], R248 ;  /* 0x000298f801007387 */ /* 0x0003e20000100a00 */
[----:B------:R-:W-:Y:S03]  /*8be0*/  MUFU.EX2 R233, R230 ;  /* 0x000000e600e97308 */ /* 0x000fe60000000800 */
[----:B------:R2:W-:Y:S04]  /*8bf0*/  STL.64 [R1+0x278], R246 ;  /* 0x000278f601007387 */ /* 0x0005e80000100a00 */
[----:B------:R-:W-:Y:S04]  /*8c00*/  STL.64 [R1+0x270], R244 ;  /* 0x000270f401007387 */ /* 0x000fe80000100a00 */
[----:B------:R2:W-:Y:S04]  /*8c10*/  STL.64 [R1+0x268], R242 ;  /* 0x000268f201007387 */ /* 0x0005e80000100a00 */
[----:B------:R-:W2:Y:S04]  /*8c20*/  LDL.LU R182, [R1+0xa4] ;  /* 0x0000a40001b67983 */ /* 0x000ea80000300800 */
[----:B------:R-:W2:Y:S01]  /*8c30*/  LDL.LU R186, [R1+0xa0] ;  /* 0x0000a00001ba7983 */ /* 0x000ea20000300800 */
[----:B-1----:R-:W-:-:S04]  /*8c40*/  IMAD.WIDE.U32 R250, R160, -0x326172a9, RZ ;  /* 0xcd9e8d57a0fa7825 */ /* 0x002fc800078e00ff */
[----:B------:R-:W-:-:S04]  /*8c50*/  IMAD.WIDE.U32 R248, R85, -0x326172a9, RZ ;  /* 0xcd9e8d5755f87825 */ /* 0x000fc800078e00ff */
[----:B------:R-:W-:Y:S01]  /*8c60*/  FADD.FTZ R180, R232, R161 ;  /* 0x000000a1e8b47221 */ /* 0x000fe20000010000 */
[----:B------:R-:W-:Y:S01]  /*8c70*/  LOP3.LUT R160, R251, UR30, R248, 0x96, !PT ;  /* 0x0000001efba07c12 */ /* 0x000fe2000f8e96f8 */
[----:B------:R-:W3:Y:S01]  /*8c80*/  LDL.LU R184, [R1+0x9c] ;  /* 0x00009c0001b87983 */ /* 0x000ee20000300800 */
[----:B------:R-:W-:Y:S02]  /*8c90*/  LOP3.LUT R85, R249, UR13, R234, 0x96, !PT ;  /* 0x0000000df9557c12 */ /* 0x000fe4000f8e96ea */
[C---:B------:R-:W-:Y:S01]  /*8ca0*/  LOP3.LUT R163, R160.reuse, 0xffff, RZ, 0xc0, !PT ;  /* 0x0000ffffa0a37812 */ /* 0x040fe200078ec0ff */
[----:B------:R-:W1:Y:S01]  /*8cb0*/  MUFU.EX2 R234, R239 ;  /* 0x000000ef00ea7308 */ /* 0x000e620000000800 */
[----:B------:R-:W-:Y:S02]  /*8cc0*/  LOP3.LUT R172, R160, 0xff, RZ, 0xc0, !PT ;  /* 0x000000ffa0ac7812 */ /* 0x000fe400078ec0ff */
[----:B------:R-:W-:Y:S02]  /*8cd0*/  SHF.R.U32.HI R163, RZ, 0x8, R163 ;  /* 0x00000008ffa37819 */ /* 0x000fe400000116a3 */
[----:B------:R-:W-:-:S02]  /*8ce0*/  ISETP.GE.U32.AND P4, PT, R217, R172, PT ;  /* 0x000000acd900720c */ /* 0x000fc40003f86070 */
[----:B------:R-:W-:Y:S02]  /*8cf0*/  LOP3.LUT R172, R163, 0xffff, RZ, 0xc0, !PT ;  /* 0x0000ffffa3ac7812 */ /* 0x000fe400078ec0ff */
[--C-:B------:R-:W-:Y:S02]  /*8d00*/  SHF.R.U32.HI R163, RZ, 0x10, R160.reuse ;  /* 0x00000010ffa37819 */ /* 0x100fe400000116a0 */
[----:B------:R-:W-:Y:S02]  /*8d10*/  SHF.R.U32.HI R160, RZ, 0x18, R160 ;  /* 0x00000018ffa07819 */ /* 0x000fe400000116a0 */
[C---:B------:R-:W-:Y:S02]  /*8d20*/  ISETP.GE.U32.AND P5, PT, R217.reuse, R172, PT ;  /* 0x000000acd900720c */ /* 0x040fe40003fa6070 */
[----:B------:R-:W-:Y:S02]  /*8d30*/  ISETP.GE.U32.AND P3, PT, R217, R160, PT ;  /* 0x000000a0d900720c */ /* 0x000fe40003f66070 */
[----:B------:R-:W-:-:S02]  /*8d40*/  LOP3.LUT R160, R250, 0xff, RZ, 0xc0, !PT ;  /* 0x000000fffaa07812 */ /* 0x000fc400078ec0ff */
[----:B------:R-:W-:Y:S02]  /*8d50*/  LOP3.LUT R172, R163, 0xff, RZ, 0xc0, !PT ;  /* 0x000000ffa3ac7812 */ /* 0x000fe400078ec0ff */
[C---:B------:R-:W-:Y:S02]  /*8d60*/  ISETP.GE.U32.AND P2, PT, R217.reuse, R160, PT ;  /* 0x000000a0d900720c */ /* 0x040fe40003f46070 */
[----:B------:R-:W-:Y:S02]  /*8d70*/  SHF.R.U32.HI R160, RZ, 0x18, R250 ;  /* 0x00000018ffa07819 */ /* 0x000fe400000116fa */
[C---:B------:R-:W-:Y:S02]  /*8d80*/  ISETP.GE.U32.AND P6, PT, R217.reuse, R172, PT ;  /* 0x000000acd900720c */ /* 0x040fe40003fc6070 */
[----:B------:R-:W-:Y:S01]  /*8d90*/  ISETP.GE.U32.AND P1, PT, R217, R160, PT ;  /* 0x000000a0d900720c */ /* 0x000fe20003f26070 */
[----:B-1----:R-:W-:Y:S01]  /*8da0*/  FADD.FTZ R160, R234, R131 ;  /* 0x00000083eaa07221 */ /* 0x002fe20000010000 */
[----:B------:R-:W-:Y:S01]  /*8db0*/  F2FP.BF16.PACK_AB R234, R237, R234 ;  /* 0x000000eaedea723e */ /* 0x000fe200000010ff */
[C---:B------:R-:W-:Y:S01]  /*8dc0*/  FADD.FTZ R163, R233.reuse, R180 ;  /* 0x000000b4e9a37221 */ /* 0x040fe20000010000 */
[----:B------:R-:W-:Y:S01]  /*8dd0*/  F2FP.BF16.PACK_AB R236, R233, R232 ;  /* 0x000000e8e9ec723e */ /* 0x000fe200000010ff */
[----:B------:R-:W-:Y:S01]  /*8de0*/  FADD.FTZ R160, R237, R160 ;  /* 0x000000a0eda07221 */ /* 0x000fe20000010000 */
[----:B------:R-:W-:Y:S01]  /*8df0*/  PRMT R237, R238, 0x7632, R237 ;  /* 0x00007632eeed7816 */ /* 0x000fe200000000ed */
[----:B------:R-:W-:Y:S01]  /*8e00*/  @!P4 HFMA2.BF16_V2 R127, -RZ.H0_H0, RZ.H0_H0, -R238.H0_H0 ;  /* 0x200000ffff7fc231 */ /* 0x000fe200003409ee */
[----:B------:R-:W-:Y:S01]  /*8e10*/  IMAD.WIDE.U32 R232, R85, -0x2daee0ad, RZ ;  /* 0xd2511f5355e87825 */ /* 0x000fe200078e00ff */
[----:B------:R-:W-:-:S02]  /*8e20*/  PRMT R239, R240, 0x7632, R239 ;  /* 0x00007632f0ef7816 */ /* 0x000fc400000000ef */
[----:B------:R-:W-:Y:S01]  /*8e30*/  @!P5 HFMA2.BF16_V2 R84, -RZ.H0_H0, RZ.H0_H0, -R237.H0_H0 ;  /* 0x200000ffff54d231 */ /* 0x000fe200003409ed */
[----:B------:R-:W-:Y:S01]  /*8e40*/  PRMT R85, R238, 0x5410, R237 ;  /* 0x00005410ee557816 */ /* 0x000fe200000000ed */
[----:B------:R-:W-:Y:S01]  /*8e50*/  @!P6 HFMA2.BF16_V2 R91, -RZ.H0_H0, RZ.H0_H0, -R240.H0_H0 ;  /* 0x200000ffff5be231 */ /* 0x000fe200003409f0 */
[----:B------:R-:W-:Y:S01]  /*8e60*/  @!P4 PRMT R238, R127, 0x5410, RZ ;  /* 0x000054107feec816 */ /* 0x000fe200000000ff */
[----:B------:R-:W-:Y:S01]  /*8e70*/  @!P2 HFMA2.BF16_V2 R121, -RZ.H0_H0, RZ.H0_H0, -R234.H0_H0 ;  /* 0x200000ffff79a231 */ /* 0x000fe200003409ea */
[----:B------:R-:W-:Y:S02]  /*8e80*/  LOP3.LUT R161, R233, UR29, R162, 0x96, !PT ;  /* 0x0000001de9a17c12 */ /* 0x000fe4000f8e96a2 */
[----:B------:R-:W-:Y:S02]  /*8e90*/  LOP3.LUT R127, R232, 0xffff, RZ, 0xc0, !PT ;  /* 0x0000ffffe87f7812 */ /* 0x000fe400078ec0ff */
[----:B------:R-:W-:Y:S02]  /*8ea0*/  PRMT R233, R234, 0x7632, R233 ;  /* 0x00007632eae97816 */ /* 0x000fe400000000e9 */
[----:B------:R-:W-:-:S02]  /*8eb0*/  @!P5 PRMT R237, R84, 0x5410, RZ ;  /* 0x0000541054edd816 */ /* 0x000fc400000000ff */
[----:B------:R-:W-:Y:S02]  /*8ec0*/  PRMT R84, R240, 0x5410, R239 ;  /* 0x00005410f0547816 */ /* 0x000fe400000000ef */
[----:B------:R-:W-:Y:S02]  /*8ed0*/  @!P6 PRMT R240, R91, 0x5410, RZ ;  /* 0x000054105bf0e816 */ /* 0x000fe400000000ff */
[----:B------:R-:W-:Y:S02]  /*8ee0*/  PRMT R91, R234, 0x5410, R233 ;  /* 0x00005410ea5b7816 */ /* 0x000fe400000000e9 */
[----:B------:R-:W-:Y:S02]  /*8ef0*/  @!P2 PRMT R234, R121, 0x5410, RZ ;  /* 0x0000541079eaa816 */ /* 0x000fe400000000ff */
[----:B------:R-:W-:Y:S02]  /*8f00*/  LOP3.LUT R174, R250, 0xffff, RZ, 0xc0, !PT ;  /* 0x0000fffffaae7812 */ /* 0x000fe400078ec0ff */
[----:B------:R-:W-:Y:S01]  /*8f10*/  SHF.R.U32.HI R172, RZ, 0x10, R250 ;  /* 0x00000010ffac7819 */ /* 0x000fe200000116fa */
[----:B--2---:R1:W-:Y:S02]  /*8f20*/  MUFU.EX2 R121, R186 ;  /* 0x000000ba00797308 */ /* 0x0043e40000000800 */
[----:B-1----:R-:W2:Y:S01]  /*8f30*/  LDL.LU R186, [R1+0x98] ;  /* 0x0000980001ba7983 */ /* 0x002ea20000300800 */
[----:B------:R-:W-:-:S02]  /*8f40*/  LOP3.LUT R162, R232, 0xff, RZ, 0xc0, !PT ;  /* 0x000000ffe8a27812 */ /* 0x000fc400078ec0ff */
[----:B------:R-:W-:Y:S02]  /*8f50*/  SHF.R.U32.HI R174, RZ, 0x8, R174 ;  /* 0x00000008ffae7819 */ /* 0x000fe400000116ae */
[----:B------:R-:W-:Y:S02]  /*8f60*/  ISETP.GE.U32.AND P4, PT, R217, R162, PT ;  /* 0x000000a2d900720c */ /* 0x000fe40003f86070 */
[--C-:B------:R-:W-:Y:S02]  /*8f70*/  SHF.R.U32.HI R131, RZ, 0x10, R232.reuse ;  /* 0x00000010ff837819 */ /* 0x100fe400000116e8 */
[----:B------:R-:W-:Y:S01]  /*8f80*/  SHF.R.U32.HI R162, RZ, 0x18, R232 ;  /* 0x00000018ffa27819 */ /* 0x000fe200000116e8 */
[----:B------:R-:W-:Y:S01]  /*8f90*/  @!P3 HFMA2.BF16_V2 R123, -RZ.H0_H0, RZ.H0_H0, -R239.H0_H0 ;  /* 0x200000ffff7bb231 */ /* 0x000fe200003409ef */
[----:B------:R-:W1:Y:S01]  /*8fa0*/  MUFU.EX2 R232, R229 ;  /* 0x000000e500e87308 */ /* 0x000e620000000800 */
[----:B------:R-:W-:Y:S02]  /*8fb0*/  LOP3.LUT R174, R174, 0xffff, RZ, 0xc0, !PT ;  /* 0x0000ffffaeae7812 */ /* 0x000fe400078ec0ff */
[----:B------:R-:W-:-:S02]  /*8fc0*/  LOP3.LUT R172, R172, 0xff, RZ, 0xc0, !PT ;  /* 0x000000ffacac7812 */ /* 0x000fc400078ec0ff */
[----:B------:R-:W-:-:S03]  /*8fd0*/  ISETP.GE.U32.AND P5, PT, R217, R174, PT ;  /* 0x000000aed900720c */ /* 0x000fc60003fa6070 */
[----:B------:R-:W3:Y:S01]  /*8fe0*/  MUFU.EX2 R235, R228 ;  /* 0x000000e400eb7308 */ /* 0x000ee20000000800 */
[----:B------:R-:W-:Y:S02]  /*8ff0*/  @!P3 PRMT R239, R123, 0x5410, RZ ;  /* 0x000054107befb816 */ /* 0x000fe400000000ff */
[----:B------:R-:W-:Y:S02]  /*9000*/  SHF.R.U32.HI R123, RZ, 0x10, R161 ;  /* 0x00000010ff7b7819 */ /* 0x000fe400000116a1 */
[----:B------:R-:W-:Y:S02]  /*9010*/  ISETP.GE.U32.AND P3, PT, R217, R172, PT ;  /* 0x000000acd900720c */ /* 0x000fe40003f66070 */
[----:B------:R-:W-:-:S04]  /*9020*/  LOP3.LUT R172, R123, 0xff, RZ, 0xc0, !PT ;  /* 0x000000ff7bac7812 */ /* 0x000fc800078ec0ff */
[----:B------:R-:W-:Y:S01]  /*9030*/  ISETP.GE.U32.AND P6, PT, R217, R172, PT ;  /* 0x000000acd900720c */ /* 0x000fe20003fc6070 */
[----:B-1----:R-:W-:Y:S01]  /*9040*/  FADD.FTZ R172, R232, R163 ;  /* 0x000000a3e8ac7221 */ /* 0x002fe20000010000 */
[----:B------:R-:W-:-:S03]  /*9050*/  @!P5 HFMA2.BF16_V2 R90, -RZ.H0_H0, RZ.H0_H0, -R233.H0_H0 ;  /* 0x200000ffff5ad231 */ /* 0x000fc600003409e9 */
[C---:B---3--:R-:W-:Y:S01]  /*9060*/  FADD.FTZ R123, R235.reuse, R172 ;  /* 0x000000aceb7b7221 */ /* 0x048fe20000010000 */
[----:B------:R-:W-:Y:S02]  /*9070*/  F2FP.BF16.PACK_AB R232, R235, R232 ;  /* 0x000000e8ebe8723e */ /* 0x000fe400000010ff */
[----:B------:R-:W-:Y:S01]  /*9080*/  PRMT R235, R236, 0x7632, R235 ;  /* 0x00007632eceb7816 */ /* 0x000fe200000000eb */
[----:B------:R1:W3:Y:S01]  /*9090*/  MUFU.EX2 R230, R182 ;  /* 0x000000b600e67308 */ /* 0x0002e20000000800 */
[----:B------:R-:W-:Y:S02]  /*90a0*/  @!P5 PRMT R233, R90, 0x5410, RZ ;  /* 0x000054105ae9d816 */ /* 0x000fe400000000ff */
[C---:B------:R-:W-:Y:S02]  /*90b0*/  LOP3.LUT R172, R161.reuse, 0xff, RZ, 0xc0, !PT ;  /* 0x000000ffa1ac7812 */ /* 0x040fe400078ec0ff */
[----:B------:R-:W-:Y:S01]  /*90c0*/  SHF.R.U32.HI R90, RZ, 0x18, R161 ;  /* 0x00000018ff5a7819 */ /* 0x000fe200000116a1 */
[----:B------:R-:W-:Y:S01]  /*90d0*/  @!P1 HFMA2.BF16_V2 R119, -RZ.H0_H0, RZ.H0_H0, -R235.H0_H0 ;  /* 0x200000ffff779231 */ /* 0x000fe200003409eb */
[----:B------:R-:W-:-:S02]  /*90e0*/  LOP3.LUT R161, R161, 0xffff, RZ, 0xc0, !PT ;  /* 0x0000ffffa1a17812 */ /* 0x000fc400078ec0ff */
[----:B------:R-:W-:Y:S02]  /*90f0*/  ISETP.GE.U32.AND P5, PT, R217, R90, PT ;  /* 0x0000005ad900720c */ /* 0x000fe40003fa6070 */
[----:B------:R-:W-:Y:S01]  /*9100*/  SHF.R.U32.HI R161, RZ, 0x8, R161 ;  /* 0x00000008ffa17819 */ /* 0x000fe200000116a1 */
[----:B------:R-:W-:Y:S01]  /*9110*/  @!P3 HFMA2.BF16_V2 R83, -RZ.H0_H0, RZ.H0_H0, -R236.H0_H0 ;  /* 0x200000ffff53b231 */ /* 0x000fe200003409ec */
[----:B------:R-:W-:Y:S02]  /*9120*/  PRMT R90, R236, 0x5410, R235 ;  /* 0x00005410ec5a7816 */ /* 0x000fe400000000eb */
[----:B------:R-:W-:Y:S01]  /*9130*/  @!P1 PRMT R235, R119, 0x5410, RZ ;  /* 0x0000541077eb9816 */ /* 0x000fe200000000ff */
[----:B------:R-:W-:Y:S01]  /*9140*/  @!P6 HFMA2.BF16_V2 R115, -RZ.H0_H0, RZ.H0_H0, -R232.H0_H0 ;  /* 0x200000ffff73e231 */ /* 0x000fe200003409e8 */
[C---:B------:R-:W-:Y:S01]  /*9150*/  ISETP.GE.U32.AND P2, PT, R217.reuse, R172, PT ;  /* 0x000000acd900720c */ /* 0x040fe20003f46070 */
[----:B------:R-:W-:Y:S01]  /*9160*/  IMAD.MOV.U32 R246, RZ, RZ, R92 ;  /* 0x000000fffff67224 */ /* 0x000fe200078e005c */
[----:B------:R-:W-:Y:S01]  /*9170*/  ISETP.GE.U32.AND P1, PT, R217, R162, PT ;  /* 0x000000a2d900720c */ /* 0x000fe20003f26070 */
[----:B-1----:R-:W4:Y:S01]  /*9180*/  LDL.LU R182, [R1+0x7c] ;  /* 0x00007c0001b67983 */ /* 0x002f220000300800 */
[----:B------:R-:W-:-:S02]  /*9190*/  LOP3.LUT R162, R161, 0xffff, RZ, 0xc0, !PT ;  /* 0x0000ffffa1a27812 */ /* 0x000fc400078ec0ff */
[----:B------:R-:W-:Y:S01]  /*91a0*/  @!P3 PRMT R236, R83, 0x5410, RZ ;  /* 0x0000541053ecb816 */ /* 0x000fe200000000ff */
[----:B---3--:R-:W-:Y:S01]  /*91b0*/  FADD.FTZ R160, R230, R160 ;  /* 0x000000a0e6a07221 */ /* 0x008fe20000010000 */
[----:B------:R-:W-:Y:S01]  /*91c0*/  ISETP.GE.U32.AND P3, PT, R217, R162, PT ;  /* 0x000000a2d900720c */ /* 0x000fe20003f66070 */
[----:B------:R-:W3:Y:S01]  /*91d0*/  LDL.LU R92, [R1+0x78] ;  /* 0x00007800015c7983 */ /* 0x000ee20000300800 */
[----:B------:R-:W-:-:S04]  /*91e0*/  F2FP.BF16.PACK_AB R230, R121, R230 ;  /* 0x000000e679e6723e */ /* 0x000fc800000010ff */
[----:B------:R-:W-:Y:S01]  /*91f0*/  PRMT R229, R230, 0x7632, R229 ;  /* 0x00007632e6e57816 */ /* 0x000fe200000000e5 */
[----:B------:R-:W-:-:S03]  /*9200*/  @!P2 HFMA2.BF16_V2 R117, -RZ.H0_H0, RZ.H0_H0, -R230.H0_H0 ;  /* 0x200000ffff75a231 */ /* 0x000fc600003409e6 */
[----:B------:R-:W-:Y:S02]  /*9210*/  PRMT R83, R230, 0x5410, R229 ;  /* 0x00005410e6537816 */ /* 0x000fe400000000e5 */
[----:B------:R-:W-:Y:S01]  /*9220*/  @!P2 PRMT R230, R117, 0x5410, RZ ;  /* 0x0000541075e6a816 */ /* 0x000fe200000000ff */
[----:B------:R-:W-:Y:S01]  /*9230*/  @!P3 HFMA2.BF16_V2 R82, -RZ.H0_H0, RZ.H0_H0, -R229.H0_H0 ;  /* 0x200000ffff52b231 */ /* 0x000fe200003409e5 */
[----:B------:R1:W-:Y:S01]  /*9240*/  MUFU.EX2 R117, R231 ;  /* 0x000000e700757308 */ /* 0x0003e20000000800 */
[----:B------:R-:W-:-:S03]  /*9250*/  IMAD.MOV.U32 R247, RZ, RZ, R93 ;  /* 0x000000fffff77224 */ /* 0x000fc600078e005d */
[----:B------:R-:W-:-:S04]  /*9260*/  @!P3 PRMT R229, R82, 0x5410, RZ ;  /* 0x0000541052e5b816 */ /* 0x000fc800000000ff */
[----:B------:R1:W1:Y:S02]  /*9270*/  MUFU.EX2 R162, R184 ;  /* 0x000000b800a27308 */ /* 0x0002640000000800 */
[----:B-1----:R-:W-:-:S04]  /*9280*/  PRMT R231, R232, 0x7632, R231 ;  /* 0x00007632e8e77816 */ /* 0x002fc800000000e7 */
[----:B------:R-:W-:Y:S01]  /*9290*/  PRMT R82, R232, 0x5410, R231 ;  /* 0x00005410e8527816 */ /* 0x000fe200000000e7 */
[----:B------:R-:W3:Y:S01]  /*92a0*/  LDL.LU R184, [R1+0x74] ;  /* 0x0000740001b87983 */ /* 0x000ee20000300800 */
[----:B------:R-:W-:-:S03]  /*92b0*/  @!P6 PRMT R232, R115, 0x5410, RZ ;  /* 0x0000541073e8e816 */ /* 0x000fc600000000ff */
[----:B------:R-:W3:Y:S04]  /*92c0*/  LDL.LU R93, [R1+0x70] ;  /* 0x00007000015d7983 */ /* 0x000ee80000300800 */
[----:B------:R-:W3:Y:S04]  /*92d0*/  LDL.LU R248, [R1+0x6c] ;  /* 0x00006c0001f87983 */ /* 0x000ee80000300800 */
[----:B------:R-:W3:Y:S04]  /*92e0*/  LDL.LU R249, [R1+0x68] ;  /* 0x0000680001f97983 */ /* 0x000ee80000300800 */
[----:B------:R-:W3:Y:S01]  /*92f0*/  LDL.LU R250, [R1+0x5c] ;  /* 0x00005c0001fa7983 */ /* 0x000ee20000300800 */
[----:B--2---:R1:W-:Y:S03]  /*9300*/  MUFU.EX2 R115, R186 ;  /* 0x000000ba00737308 */ /* 0x0043e60000000800 */
[----:B-1----:R-:W2:Y:S04]  /*9310*/  LDL.LU R186, [R1+0x58] ;  /* 0x0000580001ba7983 */ /* 0x002ea80000300800 */
[----:B------:R-:W2:Y:S01]  /*9320*/  LDL.LU R251, [R1+0x94] ;  /* 0x0000940001fb7983 */ /* 0x000ea20000300800 */
[----:B------:R1:W1:Y:S01]  /*9330*/  MUFU.EX2 R228, R226 ;  /* 0x000000e200e47308 */ /* 0x0002620000000800 */
[----:B------:R-:W-:-:S02]  /*9340*/  LOP3.LUT R172, R131, 0xff, RZ, 0xc0, !PT ;  /* 0x000000ff83ac7812 */ /* 0x000fc400078ec0ff */
[----:B------:R-:W-:-:S05]  /*9350*/  SHF.R.U32.HI R127, RZ, 0x8, R127 ;  /* 0x00000008ff7f7819 */ /* 0x000fca000001167f */
[----:B------:R-:W1:Y:S01]  /*9360*/  MUFU.EX2 R119, R225 ;  /* 0x000000e100777308 */ /* 0x000e620000000800 */
[----:B------:R-:W-:Y:S02]  /*9370*/  ISETP.GE.U32.AND P2, PT, R217, R172, PT ;  /* 0x000000acd900720c */ /* 0x000fe40003f46070 */
[----:B------:R-:W-:Y:S01]  /*9380*/  LOP3.LUT R172, R127, 0xffff, RZ, 0xc0, !PT ;  /* 0x0000ffff7fac7812 */ /* 0x000fe200078ec0ff */
[----:B------:R-:W-:-:S03]  /*9390*/  FADD.FTZ R121, R121, R160 ;  /* 0x000000a079797221 */ /* 0x000fc60000010000 */
[----:B------:R-:W-:Y:S01]  /*93a0*/  ISETP.GE.U32.AND P3, PT, R217, R172, PT ;  /* 0x000000acd900720c */ /* 0x000fe20003f66070 */
[----:B------:R-:W-:Y:S01]  /*93b0*/  FADD.FTZ R160, R162, R121 ;  /* 0x00000079a2a07221 */ /* 0x000fe20000010000 */
[----:B-1----:R-:W-:Y:S01]  /*93c0*/  F2FP.BF16.PACK_AB R226, R117, R162 ;  /* 0x000000a275e2723e */ /* 0x002fe200000010ff */
[----:B------:R-:W-:Y:S01]  /*93d0*/  FADD.FTZ R162, R228, R123 ;  /* 0x0000007be4a27221 */ /* 0x000fe20000010000 */
[----:B------:R1:W1:Y:S01]  /*93e0*/  MUFU.EX2 R172, R227 ;  /* 0x000000e300ac7308 */ /* 0x0002620000000800 */
[----:B------:R-:W-:Y:S02]  /*93f0*/  F2FP.BF16.PACK_AB R228, R119, R228 ;  /* 0x000000e477e4723e */ /* 0x000fe400000010ff */
[----:B------:R-:W-:-:S05]  /*9400*/  PRMT R225, R226, 0x7632, R225 ;  /* 0x00007632e2e17816 */ /* 0x000fca00000000e1 */
[----:B------:R-:W4:Y:S01]  /*9410*/  MUFU.EX2 R121, R210 ;  /* 0x000000d200797308 */ /* 0x000f220000000800 */
[----:B------:R-:W-:Y:S02]  /*9420*/  @!P5 HFMA2.BF16_V2 R87, -RZ.H0_H0, RZ.H0_H0, -R231.H0_H0 ;  /* 0x200000ffff57d231 */ /* 0x000fe400003409e7 */
[----:B------:R-:W-:Y:S01]  /*9430*/  @!P3 HFMA2.BF16_V2 R86, -RZ.H0_H0, RZ.H0_H0, -R225.H0_H0 ;  /* 0x200000ffff56b231 */ /* 0x000fe200003409e1 */
[----:B-1----:R-:W-:Y:S01]  /*9440*/  PRMT R227, R228, 0x7632, R227 ;  /* 0x00007632e4e37816 */ /* 0x002fe200000000e3 */
[----:B------:R-:W-:Y:S01]  /*9450*/  @!P4 HFMA2.BF16_V2 R114, -RZ.H0_H0, RZ.H0_H0, -R226.H0_H0 ;  /* 0x200000ffff72c231 */ /* 0x000fe200003409e2 */
[----:B------:R-:W-:Y:S01]  /*9460*/  @!P5 PRMT R231, R87, 0x5410, RZ ;  /* 0x0000541057e7d816 */ /* 0x000fe200000000ff */
[----:B------:R-:W-:Y:S02]  /*9470*/  FADD.FTZ R160, R117, R160 ;  /* 0x000000a075a07221 */ /* 0x000fe40000010000 */
[----:B------:R-:W-:Y:S01]  /*9480*/  @!P1 HFMA2.BF16_V2 R81, -RZ.H0_H0, RZ.H0_H0, -R227.H0_H0 ;  /* 0x200000ffff519231 */ /* 0x000fe200003409e3 */
[----:B------:R-:W-:Y:S01]  /*9490*/  PRMT R87, R226, 0x5410, R225 ;  /* 0x00005410e2577816 */ /* 0x000fe200000000e1 */
[----:B------:R-:W-:Y:S01]  /*94a0*/  FADD.FTZ R119, R119, R162 ;  /* 0x000000a277777221 */ /* 0x000fe20000010000 */
[----:B------:R-:W-:Y:S01]  /*94b0*/  @!P3 PRMT R225, R86, 0x5410, RZ ;  /* 0x0000541056e1b816 */ /* 0x000fe200000000ff */
[----:B------:R-:W-:Y:S01]  /*94c0*/  @!P2 HFMA2.BF16_V2 R112, -RZ.H0_H0, RZ.H0_H0, -R228.H0_H0 ;  /* 0x200000ffff70a231 */ /* 0x000fe200003409e4 */
[----:B------:R-:W-:Y:S01]  /*94d0*/  PRMT R86, R228, 0x5410, R227 ;  /* 0x00005410e4567816 */ /* 0x000fe200000000e3 */
[----:B------:R-:W-:Y:S01]  /*94e0*/  ULOP3.LUT UR6, UR6, UR19, URZ, 0x3c, !UPT ;  /* 0x0000001306067292 */ /* 0x000fe2000f8e3c3f */
[----:B------:R-:W-:Y:S01]  /*94f0*/  @!P1 PRMT R227, R81, 0x5410, RZ ;  /* 0x0000541051e39816 */ /* 0x000fe200000000ff */
[----:B------:R-:W-:Y:S01]  /*9500*/  FADD.FTZ R81, R115, R160 ;  /* 0x000000a073517221 */ /* 0x000fe20000010000 */
[----:B------:R-:W-:Y:S01]  /*9510*/  @!P4 PRMT R226, R114, 0x5410, RZ ;  /* 0x0000541072e2c816 */ /* 0x000fe200000000ff */
[----:B------:R-:W-:Y:S01]  /*9520*/  FADD.FTZ R114, R224, R119 ;  /* 0x00000077e0727221 */ /* 0x000fe20000010000 */
[----:B------:R-:W-:Y:S01]  /*9530*/  @!P2 PRMT R228, R112, 0x5410, RZ ;  /* 0x0000541070e4a816 */ /* 0x000fe200000000ff */
[----:B------:R-:W-:-:S02]  /*9540*/  FADD.FTZ R112, R172, R81 ;  /* 0x00000051ac707221 */ /* 0x000fc40000010000 */
[----:B----4-:R-:W-:Y:S01]  /*9550*/  FADD.FTZ R81, R121, R114 ;  /* 0x0000007279517221 */ /* 0x010fe20000010000 */
[----:B------:R-:W-:Y:S02]  /*9560*/  LOP3.LUT R114, R135, UR6, RZ, 0x3c, !PT ;  /* 0x0000000687727c12 */ /* 0x000fe4000f8e3cff */
[----:B------:R-:W-:-:S03]  /*9570*/  F2FP.BF16.PACK_AB R210, R172, R115 ;  /* 0x00000073acd2723e */ /* 0x000fc600000010ff */
[----:B------:R-:W-:-:S05]  /*9580*/  IMAD.WIDE.U32 R114, R114, -0x326172a9, RZ ;  /* 0xcd9e8d5772727825 */ /* 0x000fca00078e00ff */
[----:B------:R-:W-:Y:S02]  /*9590*/  LOP3.LUT R117, R115, UR28, R154, 0x96, !PT ;  /* 0x0000001c73757c12 */ /* 0x000fe4000f8e969a */
[----:B------:R-:W-:-:S03]  /*95a0*/  LOP3.LUT R119, R247, UR26, R114, 0x96, !PT ;  /* 0x0000001af7777c12 */ /* 0x000fc6000f8e9672 */
[----:B------:R-:W-:-:S04]  /*95b0*/  IMAD.WIDE.U32 R162, R117, -0x2daee0ad, RZ ;  /* 0xd2511f5375a27825 */ /* 0x000fc800078e00ff */
[----:B------:R-:W-:Y:S01]  /*95c0*/  IMAD.WIDE.U32 R242, R119, -0x2daee0ad, RZ ;  /* 0xd2511f5377f27825 */ /* 0x000fe200078e00ff */
[----:B------:R-:W-:-:S04]  /*95d0*/  LOP3.LUT R117, R163, UR25, R156, 0x96, !PT ;  /* 0x00000019a3757c12 */ /* 0x000fc8000f8e969c */
[----:B------:R-:W-:Y:S01]  /*95e0*/  LOP3.LUT R119, R243, UR23, R162, 0x96, !PT ;  /* 0x00000017f3777c12 */ /* 0x000fe2000f8e96a2 */
[----:B------:R-:W-:-:S04]  /*95f0*/  IMAD.WIDE.U32 R160, R117, -0x326172a9, RZ ;  /* 0xcd9e8d5775a07825 */ /* 0x000fc800078e00ff */
[----:B------:R-:W-:Y:S01]  /*9600*/  IMAD.WIDE.U32 R162, R119, -0x326172a9, RZ ;  /* 0xcd9e8d5777a27825 */ /* 0x000fe200078e00ff */
[----:B------:R1:W-:Y:S04]  /*9610*/  MUFU.EX2 R172, R182 ;  /* 0x000000b600ac7308 */ /* 0x0003e80000000800 */
[----:B------:R-:W-:-:S04]  /*9620*/  LOP3.LUT R119, R163, UR21, R160, 0x96, !PT ;  /* 0x00000015a3777c12 */ /* 0x000fc8000f8e96a0 */
[----:B---3--:R-:W-:Y:S01]  /*9630*/  MUFU.EX2 R163, R250 ;  /* 0x000000fa00a37308 */ /* 0x008fe20000000800 */
[----:B-1----:R-:W3:Y:S01]  /*9640*/  LDL.LU R182, [R1+0x90] ;  /* 0x0000900001b67983 */ /* 0x002ee20000300800 */
[----:B------:R-:W-:-:S06]  /*9650*/  LOP3.LUT R117, R161, UR24, R246, 0x96, !PT ;  /* 0x00000018a1757c12 */ /* 0x000fcc000f8e96f6 */
[----:B--2---:R1:W-:Y:S08]  /*9660*/  MUFU.EX2 R131, R186 ;  /* 0x000000ba00837308 */ /* 0x0043f00000000800 */
[----:B------:R2:W4:Y:S01]  /*9670*/  MUFU.EX2 R180, R251 ;  /* 0x000000fb00b47308 */ /* 0x0005220000000800 */
[----:B-1----:R-:W3:Y:S04]  /*9680*/  LDL.LU R186, [R1+0x28] ;  /* 0x0000280001ba7983 */ /* 0x002ee80000300800 */
[----:B------:R-:W3:Y:S04]  /*9690*/  LDL.LU R250, [R1+0x20] ;  /* 0x0000200001fa7983 */ /* 0x000ee80000300800 */
[----:B--2---:R-:W2:Y:S01]  /*96a0*/  LDL.LU R251, [R1+0x1c] ;  /* 0x00001c0001fb7983 */ /* 0x004ea20000300800 */
[----:B------:R-:W1:Y:S01]  /*96b0*/  MUFU.EX2 R161, R92 ;  /* 0x0000005c00a17308 */ /* 0x000e620000000800 */
[----:B------:R-:W-:-:S07]  /*96c0*/  IMAD.WIDE.U32 R244, R117, -0x2daee0ad, RZ ;  /* 0xd2511f5375f47825 */ /* 0x000fce00078e00ff */
[----:B------:R1:W-:Y:S01]  /*96d0*/  MUFU.EX2 R243, R93 ;  /* 0x0000005d00f37308 */ /* 0x0003e20000000800 */
[----:B------:R-:W-:-:S05]  /*96e0*/  LOP3.LUT R117, R245, UR14, R242, 0x96, !PT ;  /* 0x0000000ef5757c12 */ /* 0x000fca000f8e96f2 */
[----:B------:R-:W-:-:S04]  /*96f0*/  IMAD.WIDE.U32 R246, R117, -0x326172a9, RZ ;  /* 0xcd9e8d5775f67825 */ /* 0x000fc800078e00ff */
[----:B-1----:R-:W-:-:S05]  /*9700*/  IMAD.WIDE.U32 R92, R119, -0x2daee0ad, RZ ;  /* 0xd2511f53775c7825 */ /* 0x002fca00078e00ff */
[----:B------:R-:W-:-:S05]  /*9710*/  LOP3.LUT R119, R93, UR5, R244, 0x96, !PT ;  /* 0x000000055d777c12 */ /* 0x000fca000f8e96f4 */
[----:B------:R-:W-:Y:S01]  /*9720*/  IMAD.WIDE.U32 R244, R119, -0x326172a9, RZ ;  /* 0xcd9e8d5777f47825 */ /* 0x000fe200078e00ff */
[----:B------:R-:W-:-:S04]  /*9730*/  F2FP.BF16.PACK_AB R224, R121, R224 ;  /* 0x000000e079e0723e */ /* 0x000fc800000010ff */
[----:B------:R-:W-:-:S04]  /*9740*/  LOP3.LUT R119, R245, UR30, R246, 0x96, !PT ;  /* 0x0000001ef5777c12 */ /* 0x000fc8000f8e96f6 */
[C---:B------:R-:W-:Y:S02]  /*9750*/  LOP3.LUT R121, R119.reuse, 0xffff, RZ, 0xc0, !PT ;  /* 0x0000ffff77797812 */ /* 0x040fe400078ec0ff */
[----:B------:R-:W-:Y:S02]  /*9760*/  LOP3.LUT R160, R119, 0xff, RZ, 0xc0, !PT ;  /* 0x000000ff77a07812 */ /* 0x000fe400078ec0ff */
[----:B------:R-:W-:Y:S02]  /*9770*/  SHF.R.U32.HI R121, RZ, 0x8, R121 ;  /* 0x00000008ff797819 */ /* 0x000fe40000011679 */
[----:B------:R-:W-:Y:S02]  /*9780*/  ISETP.GE.U32.AND P4, PT, R217, R160, PT ;  /* 0x000000a0d900720c */ /* 0x000fe40003f86070 */
[----:B------:R-:W-:-:S04]  /*9790*/  LOP3.LUT R160, R121, 0xffff, RZ, 0xc0, !PT ;  /* 0x0000ffff79a07812 */ /* 0x000fc800078ec0ff */
[----:B------:R-:W-:Y:S02]  /*97a0*/  ISETP.GE.U32.AND P5, PT, R217, R160, PT ;  /* 0x000000a0d900720c */ /* 0x000fe40003fa6070 */
[----:B------:R-:W-:Y:S02]  /*97b0*/  SHF.R.U32.HI R160, RZ, 0x18, R119 ;  /* 0x00000018ffa07819 */ /* 0x000fe40000011677 */
[----:B------:R-:W-:Y:S02]  /*97c0*/  LOP3.LUT R117, R247, UR13, R162, 0x96, !PT ;  /* 0x0000000df7757c12 */ /* 0x000fe4000f8e96a2 */
[----:B------:R-:W-:Y:S02]  /*97d0*/  ISETP.GE.U32.AND P6, PT, R217, R160, PT ;  /* 0x000000a0d900720c */ /* 0x000fe40003fc6070 */
[C---:B------:R-:W-:Y:S02]  /*97e0*/  LOP3.LUT R160, R244.reuse, 0xff, RZ, 0xc0, !PT ;  /* 0x000000fff4a07812 */ /* 0x040fe400078ec0ff */
[----:B------:R-:W-:-:S02]  /*97f0*/  LOP3.LUT R123, R244, 0xffff, RZ, 0xc0, !PT ;  /* 0x0000fffff47b7812 */ /* 0x000fc400078ec0ff */
[----:B------:R-:W-:Y:S02]  /*9800*/  ISETP.GE.U32.AND P1, PT, R217, R160, PT ;  /* 0x000000a0d900720c */ /* 0x000fe40003f26070 */
[--C-:B------:R-:W-:Y:S02]  /*9810*/  SHF.R.U32.HI R160, RZ, 0x18, R244.reuse ;  /* 0x00000018ffa07819 */ /* 0x100fe400000116f4 */
[----:B------:R-:W-:Y:S01]  /*9820*/  SHF.R.U32.HI R121, RZ, 0x10, R244 ;  /* 0x00000010ff797819 */ /* 0x000fe200000116f4 */
[----:B------:R-:W-:-:S05]  /*9830*/  IMAD.WIDE.U32 R244, R117, -0x2daee0ad, RZ ;  /* 0xd2511f5375f47825 */ /* 0x000fca00078e00ff */
[----:B------:R-:W-:Y:S02]  /*9840*/  LOP3.LUT R242, R245, UR29, R92, 0x96, !PT ;  /* 0x0000001df5f27c12 */ /* 0x000fe4000f8e965c */
[----:B------:R-:W2:Y:S04]  /*9850*/  LDL.LU R92, [R1+0x84] ;  /* 0x00008400015c7983 */ /* 0x000ea80000300800 */
[----:B------:R-:W2:Y:S01]  /*9860*/  LDL.LU R93, [R1+0x80] ;  /* 0x00008000015d7983 */ /* 0x000ea20000300800 */
[----:B------:R-:W-:Y:S01]  /*9870*/  SHF.R.U32.HI R174, RZ, 0x10, R119 ;  /* 0x00000010ffae7819 */ /* 0x000fe20000011677 */
[----:B------:R1:W-:Y:S03]  /*9880*/  MUFU.EX2 R162, R249 ;  /* 0x000000f900a27308 */ /* 0x0003e60000000800 */
[----:B------:R-:W-:-:S02]  /*9890*/  LOP3.LUT R174, R174, 0xff, RZ, 0xc0, !PT ;  /* 0x000000ffaeae7812 */ /* 0x000fc400078ec0ff */
[C---:B------:R-:W-:Y:S01]  /*98a0*/  ISETP.GE.U32.AND P3, PT, R217.reuse, R160, PT ;  /* 0x000000a0d900720c */ /* 0x040fe20003f66070 */
[----:B----4-:R-:W-:Y:S01]  /*98b0*/  FADD.FTZ R160, R180, R112 ;  /* 0x00000070b4a07221 */ /* 0x010fe20000010000 */
[----:B------:R-:W-:Y:S01]  /*98c0*/  ISETP.GE.U32.AND P2, PT, R217, R174, PT ;  /* 0x000000aed900720c */ /* 0x000fe20003f46070 */
[----:B-1----:R-:W4:Y:S01]  /*98d0*/  LDL.LU R249, [R1+0x50] ;  /* 0x0000500001f97983 */ /* 0x002f220000300800 */
[----:B------:R1:W-:Y:S01]  /*98e0*/  MUFU.EX2 R174, R209 ;  /* 0x000000d100ae7308 */ /* 0x0003e20000000800 */
[----:B------:R-:W-:Y:S01]  /*98f0*/  FADD.FTZ R112, R172, R81 ;  /* 0x00000051ac707221 */ /* 0x000fe20000010000 */
[----:B------:R-:W-:Y:S02]  /*9900*/  SHF.R.U32.HI R123, RZ, 0x8, R123 ;  /* 0x00000008ff7b7819 */ /* 0x000fe4000001167b */
[----:B-1----:R-:W-:-:S04]  /*9910*/  F2FP.BF16.PACK_AB R209, R161, R172 ;  /* 0x000000aca1d1723e */ /* 0x002fc800000010ff */
[----:B------:R1:W-:Y:S02]  /*9920*/  MUFU.EX2 R172, R211 ;  /* 0x000000d300ac7308 */ /* 0x0003e40000000800 */
[----:B-1----:R-:W-:-:S05]  /*9930*/  PRMT R211, R210, 0x7632, R211 ;  /* 0x00007632d2d37816 */ /* 0x002fca00000000d3 */
[----:B------:R-:W-:Y:S01]  /*9940*/  @!P5 HFMA2.BF16_V2 R80, -RZ.H0_H0, RZ.H0_H0, -R211.H0_H0 ;  /* 0x200000ffff50d231 */ /* 0x000fe200003409d3 */
[----:B------:R-:W-:-:S04]  /*9950*/  PRMT R81, R210, 0x5410, R211 ;  /* 0x00005410d2517816 */ /* 0x000fc800000000d3 */
[----:B------:R-:W-:Y:S02]  /*9960*/  @!P5 PRMT R211, R80, 0x5410, RZ ;  /* 0x0000541050d3d816 */ /* 0x000fe400000000ff */
[----:B------:R-:W-:Y:S01]  /*9970*/  LOP3.LUT R80, R123, 0xffff, RZ, 0xc0, !PT ;  /* 0x0000ffff7b507812 */ /* 0x000fe200078ec0ff */
[----:B---3--:R1:W-:Y:S08]  /*9980*/  MUFU.EX2 R117, R250 ;  /* 0x000000fa00757308 */ /* 0x0083f00000000800 */
[----:B--2---:R2:W-:Y:S01]  /*9990*/  MUFU.EX2 R123, R251 ;  /* 0x000000fb007b7308 */ /* 0x0045e20000000800 */
[----:B-1----:R-:W3:Y:S04]  /*99a0*/  LDL.LU R250, [R1+0x3c] ;  /* 0x00003c0001fa7983 */ /* 0x002ee80000300800 */
[----:B--2---:R-:W2:Y:S01]  /*99b0*/  LDL.LU R251, [R1+0x38] ;  /* 0x0000380001fb7983 */ /* 0x004ea20000300800 */
[----:B------:R-:W-:-:S02]  /*99c0*/  @!P4 HFMA2.BF16_V2 R110, -RZ.H0_H0, RZ.H0_H0, -R210.H0_H0 ;  /* 0x200000ffff6ec231 */ /* 0x000fc400003409d2 */
[----:B------:R-:W1:Y:S03]  /*99d0*/  MUFU.EX2 R182, R182 ;  /* 0x000000b600b67308 */ /* 0x000e660000000800 */
[----:B------:R-:W-:-:S05]  /*99e0*/  @!P4 PRMT R210, R110, 0x5410, RZ ;  /* 0x000054106ed2c816 */ /* 0x000fca00000000ff */
[----:B------:R1:W-:Y:S01]  /*99f0*/  MUFU.EX2 R110, R223 ;  /* 0x000000df006e7308 */ /* 0x0003e20000000800 */
[----:B------:R-:W-:Y:S02]  /*9a00*/  ISETP.GE.U32.AND P5, PT, R217, R80, PT ;  /* 0x00000050d900720c */ /* 0x000fe40003fa6070 */
[----:B------:R-:W-:-:S05]  /*9a10*/  LOP3.LUT R121, R121, 0xff, RZ, 0xc0, !PT ;  /* 0x000000ff79797812 */ /* 0x000fca00078ec0ff */
[----:B------:R-:W1:Y:S02]  /*9a20*/  MUFU.EX2 R184, R184 ;  /* 0x000000b800b87308 */ /* 0x000e640000000800 */
[----:B-1----:R-:W-:-:S05]  /*9a30*/  PRMT R223, R224, 0x7632, R223 ;  /* 0x00007632e0df7816 */ /* 0x002fca00000000df */
[----:B------:R-:W-:Y:S01]  /*9a40*/  @!P6 HFMA2.BF16_V2 R79, -RZ.H0_H0, RZ.H0_H0, -R223.H0_H0 ;  /* 0x200000ffff4fe231 */ /* 0x000fe200003409df */
[----:B------:R-:W-:-:S04]  /*9a50*/  PRMT R80, R224, 0x5410, R223 ;  /* 0x00005410e0507816 */ /* 0x000fc800000000df */
[----:B------:R-:W-:Y:S02]  /*9a60*/  @!P6 PRMT R223, R79, 0x5410, RZ ;  /* 0x000054104fdfe816 */ /* 0x000fe400000000ff */
[----:B------:R-:W-:Y:S01]  /*9a70*/  LOP3.LUT R79, R242, 0xffff, RZ, 0xc0, !PT ;  /* 0x0000fffff24f7812 */ /* 0x000fe200078ec0ff */
[----:B------:R1:W-:Y:S01]  /*9a80*/  MUFU.EX2 R119, R206 ;  /* 0x000000ce00777308 */ /* 0x0003e20000000800 */
[----:B------:R-:W-:Y:S02]  /*9a90*/  @!P2 HFMA2.BF16_V2 R108, -RZ.H0_H0, RZ.H0_H0, -R224.H0_H0 ;  /* 0x200000ffff6ca231 */ /* 0x000fe400003409e0 */
[----:B------:R-:W-:Y:S01]  /*9aa0*/  SHF.R.U32.HI R79, RZ, 0x8, R79 ;  /* 0x00000008ff4f7819 */ /* 0x000fe2000001164f */
[----:B------:R-:W-:Y:S01]  /*9ab0*/  FADD.FTZ R160, R182, R160 ;  /* 0x000000a0b6a07221 */ /* 0x000fe20000010000 */
[----:B------:R-:W-:Y:S02]  /*9ac0*/  ISETP.GE.U32.AND P6, PT, R217, R121, PT ;  /* 0x00000079d900720c */ /* 0x000fe40003fc6070 */
[----:B------:R-:W-:Y:S01]  /*9ad0*/  LOP3.LUT R79, R79, 0xffff, RZ, 0xc0, !PT ;  /* 0x0000ffff4f4f7812 */ /* 0x000fe200078ec0ff */
[----:B------:R1:W-:Y:S01]  /*9ae0*/  MUFU.EX2 R121, R207 ;  /* 0x000000cf00797308 */ /* 0x0003e20000000800 */
[----:B------:R-:W-:-:S02]  /*9af0*/  @!P2 PRMT R224, R108, 0x5410, RZ ;  /* 0x000054106ce0a816 */ /* 0x000fc400000000ff */
[----:B-1----:R-:W-:Y:S01]  /*9b00*/  F2FP.BF16.PACK_AB R206, R182, R180 ;  /* 0x000000b4b6ce723e */ /* 0x002fe200000010ff */
[----:B------:R-:W-:-:S04]  /*9b10*/  FADD.FTZ R182, R161, R112 ;  /* 0x00000070a1b67221 */ /* 0x000fc80000010000 */
[----:B------:R-:W1:Y:S01]  /*9b20*/  MUFU.EX2 R92, R92 ;  /* 0x0000005c005c7308 */ /* 0x000e620000000800 */
[----:B------:R-:W-:Y:S01]  /*9b30*/  @!P1 HFMA2.BF16_V2 R105, -RZ.H0_H0, RZ.H0_H0, -R206.H0_H0 ;  /* 0x200000ffff699231 */ /* 0x000fe200003409ce */
[----:B------:R-:W-:-:S06]  /*9b40*/  PRMT R207, R206, 0x7632, R207 ;  /* 0x00007632cecf7816 */ /* 0x000fcc00000000cf */
[----:B------:R-:W1:Y:S01]  /*9b50*/  MUFU.EX2 R93, R93 ;  /* 0x0000005d005d7308 */ /* 0x000e620000000800 */
[----:B------:R-:W-:Y:S01]  /*9b60*/  FADD.FTZ R182, R184, R182 ;  /* 0x000000b6b8b67221 */ /* 0x000fe20000010000 */
[----:B------:R-:W-:Y:S01]  /*9b70*/  ISETP.GE.U32.AND P2, PT, R217, R79, PT ;  /* 0x0000004fd900720c */ /* 0x000fe20003f46070 */
[----:B------:R-:W-:Y:S01]  /*9b80*/  @!P5 HFMA2.BF16_V2 R78, -RZ.H0_H0, RZ.H0_H0, -R207.H0_H0 ;  /* 0x200000ffff4ed231 */ /* 0x000fe200003409cf */
[----:B------:R-:W-:-:S04]  /*9b90*/  PRMT R79, R206, 0x5410, R207 ;  /* 0x00005410ce4f7816 */ /* 0x000fc800000000cf */
[----:B------:R1:W-:Y:S01]  /*9ba0*/  MUFU.EX2 R108, R205 ;  /* 0x000000cd006c7308 */ /* 0x0003e20000000800 */
[----:B------:R-:W-:Y:S02]  /*9bb0*/  @!P1 PRMT R206, R105, 0x5410, RZ ;  /* 0x0000541069ce9816 */ /* 0x000fe400000000ff */
[----:B------:R-:W-:Y:S02]  /*9bc0*/  SHF.R.U32.HI R105, RZ, 0x18, R242 ;  /* 0x00000018ff697819 */ /* 0x000fe400000116f2 */
[----:B------:R-:W-:Y:S02]  /*9bd0*/  @!P5 PRMT R207, R78, 0x5410, RZ ;  /* 0x000054104ecfd816 */ /* 0x000fe400000000ff */
[----:B------:R-:W-:Y:S02]  /*9be0*/  ISETP.GE.U32.AND P5, PT, R217, R105, PT ;  /* 0x00000069d900720c */ /* 0x000fe40003fa6070 */
[C---:B-1----:R-:W-:Y:S02]  /*9bf0*/  F2FP.BF16.PACK_AB R205, R243.reuse, R184 ;  /* 0x000000b8f3cd723e */ /* 0x042fe400000010ff */
[----:B------:R-:W-:Y:S01]  /*9c00*/  LOP3.LUT R184, R242, 0xff, RZ, 0xc0, !PT ;  /* 0x000000fff2b87812 */ /* 0x000fe200078ec0ff */
[----:B------:R-:W-:Y:S01]  /*9c10*/  FADD.FTZ R182, R243, R182 ;  /* 0x000000b6f3b67221 */ /* 0x000fe20000010000 */
[----:B------:R-:W-:-:S02]  /*9c20*/  SHF.R.U32.HI R242, RZ, 0x10, R242 ;  /* 0x00000010fff27819 */ /* 0x000fc400000116f2 */
[----:B------:R-:W-:Y:S02]  /*9c30*/  ISETP.GE.U32.AND P1, PT, R217, R184, PT ;  /* 0x000000b8d900720c */ /* 0x000fe40003f26070 */
[----:B------:R1:W-:Y:S01]  /*9c40*/  MUFU.EX2 R184, R202 ;  /* 0x000000ca00b87308 */ /* 0x0003e20000000800 */
[----:B------:R-:W-:Y:S01]  /*9c50*/  FADD.FTZ R243, R92, R160 ;  /* 0x000000a05cf37221 */ /* 0x000fe20000010000 */
[----:B------:R-:W-:Y:S01]  /*9c60*/  LOP3.LUT R160, R242, 0xff, RZ, 0xc0, !PT ;  /* 0x000000fff2a07812 */ /* 0x000fe200078ec0ff */
[----:B------:R-:W-:Y:S01]  /*9c70*/  @!P6 HFMA2.BF16_V2 R103, -RZ.H0_H0, RZ.H0_H0, -R209.H0_H0 ;  /* 0x200000ffff67e231 */ /* 0x000fe200003409d1 */
[----:B------:R-:W-:-:S04]  /*9c80*/  LOP3.LUT R180, R244, 0xff, RZ, 0xc0, !PT ;  /* 0x000000fff4b47812 */ /* 0x000fc800078ec0ff */
[----:B------:R4:W-:Y:S01]  /*9c90*/  MUFU.EX2 R105, R208 ;  /* 0x000000d000697308 */ /* 0x0009e20000000800 */
[----:B-1----:R-:W-:-:S07]  /*9ca0*/  F2FP.BF16.PACK_AB R202, R93, R92 ;  /* 0x0000005c5dca723e */ /* 0x002fce00000010ff */
[----:B------:R1:W-:Y:S01]  /*9cb0*/  MUFU.EX2 R92, R203 ;  /* 0x000000cb005c7308 */ /* 0x0003e20000000800 */
[----:B------:R-:W-:Y:S02]  /*9cc0*/  SHF.R.U32.HI R161, RZ, 0x10, R244 ;  /* 0x00000010ffa17819 */ /* 0x000fe400000116f4 */
[----:B----4-:R-:W-:-:S05]  /*9cd0*/  PRMT R208, R209, 0x7632, R208 ;  /* 0x00007632d1d07816 */ /* 0x010fca00000000d0 */
[----:B------:R4:W-:Y:S01]  /*9ce0*/  MUFU.EX2 R242, R204 ;  /* 0x000000cc00f27308 */ /* 0x0009e20000000800 */
[----:B------:R-:W-:Y:S02]  /*9cf0*/  PRMT R78, R209, 0x5410, R208 ;  /* 0x00005410d14e7816 */ /* 0x000fe400000000d0 */
[----:B-1----:R-:W-:-:S05]  /*9d00*/  PRMT R203, R202, 0x7632, R203 ;  /* 0x00007632cacb7816 */ /* 0x002fca00000000cb */
[----:B------:R-:W-:Y:S01]  /*9d10*/  MUFU.EX2 R127, R248 ;  /* 0x000000f8007f7308 */ /* 0x000fe20000000800 */
[----:B------:R-:W-:Y:S01]  /*9d20*/  @!P6 PRMT R209, R103, 0x5410, RZ ;  /* 0x0000541067d1e816 */ /* 0x000fe200000000ff */
[----:B------:R-:W-:Y:S01]  /*9d30*/  @!P2 HFMA2.BF16_V2 R88, -RZ.H0_H0, RZ.H0_H0, -R203.H0_H0 ;  /* 0x200000ffff58a231 */ /* 0x000fe200003409cb */
[----:B----4-:R-:W-:-:S05]  /*9d40*/  PRMT R204, R205, 0x7632, R204 ;  /* 0x00007632cdcc7816 */ /* 0x010fca00000000cc */
[----:B------:R-:W1:Y:S01]  /*9d50*/  MUFU.EX2 R214, R214 ;  /* 0x000000d600d67308 */ /* 0x000e620000000800 */
[C---:B------:R-:W-:Y:S02]  /*9d60*/  ISETP.GE.U32.AND P6, PT, R217.reuse, R160, PT ;  /* 0x000000a0d900720c */ /* 0x040fe40003fc6070 */
[----:B------:R-:W-:Y:S01]  /*9d70*/  ISETP.GE.U32.AND P4, PT, R217, R180, PT ;  /* 0x000000b4d900720c */ /* 0x000fe20003f86070 */
[----:B------:R-:W-:Y:S01]  /*9d80*/  @!P5 HFMA2.BF16_V2 R70, -RZ.H0_H0, RZ.H0_H0, -R204.H0_H0 ;  /* 0x200000ffff46d231 */ /* 0x000fe200003409cc */
[----:B------:R-:W-:Y:S01]  /*9d90*/  PRMT R160, R202, 0x5410, R203 ;  /* 0x00005410caa07816 */ /* 0x000fe200000000cb */
[----:B------:R-:W-:Y:S01]  /*9da0*/  @!P1 HFMA2.BF16_V2 R89, -RZ.H0_H0, RZ.H0_H0, -R202.H0_H0 ;  /* 0x200000ffff599231 */ /* 0x000fe200003409ca */
[----:B------:R-:W-:Y:S02]  /*9db0*/  LOP3.LUT R180, R244, 0xffff, RZ, 0xc0, !PT ;  /* 0x0000fffff4b47812 */ /* 0x000fe400078ec0ff */
[----:B------:R-:W-:Y:S01]  /*9dc0*/  @!P2 PRMT R203, R88, 0x5410, RZ ;  /* 0x0000541058cba816 */ /* 0x000fe200000000ff */
[----:B------:R4:W-:Y:S01]  /*9dd0*/  MUFU.EX2 R112, R186 ;  /* 0x000000ba00707308 */ /* 0x0009e20000000800 */
[----:B------:R-:W-:Y:S01]  /*9de0*/  LOP3.LUT R88, R161, 0xff, RZ, 0xc0, !PT ;  /* 0x000000ffa1587812 */ /* 0x000fe200078ec0ff */
[----:B------:R-:W-:Y:S01]  /*9df0*/  @!P3 HFMA2.BF16_V2 R101, -RZ.H0_H0, RZ.H0_H0, -R208.H0_H0 ;  /* 0x200000ffff65b231 */ /* 0x000fe200003409d0 */
[----:B------:R-:W-:-:S02]  /*9e00*/  PRMT R161, R205, 0x5410, R204 ;  /* 0x00005410cda17816 */ /* 0x000fc400000000cc */
[----:B------:R-:W-:Y:S01]  /*9e10*/  @!P5 PRMT R204, R70, 0x5410, RZ ;  /* 0x0000541046ccd816 */ /* 0x000fe200000000ff */
[----:B------:R-:W-:Y:S01]  /*9e20*/  FADD.FTZ R70, R162, R163 ;  /* 0x000000a3a2467221 */ /* 0x000fe20000010000 */
[----:B------:R-:W-:Y:S02]  /*9e30*/  SHF.R.U32.HI R180, RZ, 0x8, R180 ;  /* 0x00000008ffb47819 */ /* 0x000fe400000116b4 */
[----:B------:R-:W-:Y:S02]  /*9e40*/  @!P1 PRMT R202, R89, 0x5410, RZ ;  /* 0x0000541059ca9816 */ /* 0x000fe400000000ff */
[----:B------:R-:W-:Y:S02]  /*9e50*/  ISETP.GE.U32.AND P2, PT, R217, R88, PT ;  /* 0x00000058d900720c */ /* 0x000fe40003f46070 */
[----:B----4-:R-:W-:Y:S02]  /*9e60*/  SHF.R.U32.HI R186, RZ, 0x18, R244 ;  /* 0x00000018ffba7819 */ /* 0x010fe400000116f4 */
[----:B------:R-:W-:Y:S01]  /*9e70*/  @!P3 PRMT R208, R101, 0x5410, RZ ;  /* 0x0000541065d0b816 */ /* 0x000fe200000000ff */
[----:B------:R-:W-:Y:S01]  /*9e80*/  FADD.FTZ R101, R131, R70 ;  /* 0x0000004683657221 */ /* 0x000fe20000010000 */
[----:B------:R-:W-:-:S02]  /*9e90*/  ISETP.GE.U32.AND P1, PT, R217, R186, PT ;  /* 0x000000bad900720c */ /* 0x000fc40003f26070 */
[----:B------:R-:W-:Y:S01]  /*9ea0*/  LOP3.LUT R180, R180, 0xffff, RZ, 0xc0, !PT ;  /* 0x0000ffffb4b47812 */ /* 0x000fe200078ec0ff */
[----:B------:R-:W-:Y:S03]  /*9eb0*/  MUFU.EX2 R5, R5 ;  /* 0x0000000500057308 */ /* 0x000fe60000000800 */
[----:B------:R-:W-:Y:S01]  /*9ec0*/  ISETP.GE.U32.AND P3, PT, R217, R180, PT ;  /* 0x000000b4d900720c */ /* 0x000fe20003f66070 */
[----:B------:R-:W-:-:S04]  /*9ed0*/  FADD.FTZ R180, R174, R101 ;  /* 0x00000065aeb47221 */ /* 0x000fc80000010000 */
[----:B------:R-:W4:Y:S01]  /*9ee0*/  MUFU.EX2 R103, R249 ;  /* 0x000000f900677308 */ /* 0x000f220000000800 */
[----:B------:R-:W-:-:S07]  /*9ef0*/  @!P6 HFMA2.BF16_V2 R77, -RZ.H0_H0, RZ.H0_H0, -R205.H0_H0 ;  /* 0x200000ffff4de231 */ /* 0x000fce00003409cd */
[----:B------:R1:W-:Y:S01]  /*9f00*/  MUFU.EX2 R88, R201 ;  /* 0x000000c900587308 */ /* 0x0003e20000000800 */
[----:B------:R-:W-:-:S07]  /*9f10*/  @!P6 PRMT R205, R77, 0x5410, RZ ;  /* 0x000054104dcde816 */ /* 0x000fce00000000ff */
[----:B------:R-:W4:Y:S01]  /*9f20*/  MUFU.EX2 R89, R199 ;  /* 0x000000c700597308 */ /* 0x000f220000000800 */
[----:B-1----:R-:W-:-:S07]  /*9f30*/  F2FP.BF16.PACK_AB R201, R214, R127 ;  /* 0x0000007fd6c9723e */ /* 0x002fce00000010ff */
[----:B------:R1:W1:Y:S01]  /*9f40*/  MUFU.EX2 R101, R200 ;  /* 0x000000c800657308 */ /* 0x0002620000000800 */
[----:B------:R-:W-:Y:S01]  /*9f50*/  F2FP.BF16.PACK_AB R77, R163, R162 ;  /* 0x000000a2a34d723e */ /* 0x000fe200000010ff */
[----:B------:R-:W-:Y:S01]  /*9f60*/  @!P2 HFMA2.BF16_V2 R63, -RZ.H0_H0, RZ.H0_H0, -R201.H0_H0 ;  /* 0x200000ffff3fa231 */ /* 0x000fe200003409c9 */
[----:B------:R-:W-:Y:S02]  /*9f70*/  F2FP.BF16.PACK_AB R70, R174, R131 ;  /* 0x00000083ae46723e */ /* 0x000fe400000010ff */
[----:B-1----:R-:W-:-:S05]  /*9f80*/  PRMT R200, R201, 0x7632, R200 ;  /* 0x00007632c9c87816 */ /* 0x002fca00000000c8 */
[----:B------:R-:W-:Y:S01]  /*9f90*/  @!P1 HFMA2.BF16_V2 R58, -RZ.H0_H0, RZ.H0_H0, -R200.H0_H0 ;  /* 0x200000ffff3a9231 */ /* 0x000fe200003409c8 */
[----:B------:R-:W-:Y:S02]  /*9fa0*/  PRMT R163, R201, 0x5410, R200 ;  /* 0x00005410c9a37816 */ /* 0x000fe400000000c8 */
[----:B------:R-:W-:Y:S01]  /*9fb0*/  @!P2 PRMT R201, R63, 0x5410, RZ ;  /* 0x000054103fc9a816 */ /* 0x000fe200000000ff */
[----:B------:R-:W-:Y:S01]  /*9fc0*/  FADD.FTZ R63, R119, R180 ;  /* 0x000000b4773f7221 */ /* 0x000fe20000010000 */
[----:B------:R-:W-:Y:S01]  /*9fd0*/  @!P1 PRMT R200, R58, 0x5410, RZ ;  /* 0x000054103ac89816 */ /* 0x000fe200000000ff */
[----:B------:R1:W1:Y:S01]  /*9fe0*/  MUFU.EX2 R174, R197 ;  /* 0x000000c500ae7308 */ /* 0x0002620000000800 */
[----:B----4-:R-:W-:Y:S01]  /*9ff0*/  F2FP.BF16.PACK_AB R199, R103, R5 ;  /* 0x0000000567c7723e */ /* 0x010fe200000010ff */
[----:B------:R-:W-:Y:S02]  /*a000*/  FADD.FTZ R58, R92, R242 ;  /* 0x000000f25c3a7221 */ /* 0x000fe40000010000 */
[----:B------:R-:W-:-:S02]  /*a010*/  FADD.FTZ R244, R93, R243 ;  /* 0x000000f35df47221 */ /* 0x000fc40000010000 */
[----:B------:R-:W-:Y:S02]  /*a020*/  IMAD.MOV.U32 R93, RZ, RZ, R215 ;  /* 0x000000ffff5d7224 */ /* 0x000fe400078e00d7 */
[----:B------:R-:W-:Y:S02]  /*a030*/  FADD.FTZ R215, R127, R182 ;  /* 0x000000b67fd77221 */ /* 0x000fe40000010000 */
[----:B------:R-:W-:Y:S02]  /*a040*/  FADD.FTZ R180, R172, R63 ;  /* 0x0000003facb47221 */ /* 0x000fe40000010000 */
[----:B------:R-:W-:Y:S01]  /*a050*/  FADD.FTZ R63, R89, R58 ;  /* 0x0000003a593f7221 */ /* 0x000fe20000010000 */
[----:B-1----:R-:W-:-:S03]  /*a060*/  PRMT R197, R199, 0x7632, R197 ;  /* 0x00007632c7c57816 */ /* 0x002fc600000000c5 */
[----:B------:R-:W-:Y:S01]  /*a070*/  FADD.FTZ R186, R88, R63 ;  /* 0x0000003f58ba7221 */ /* 0x000fe20000010000 */
[----:B------:R-:W-:Y:S02]  /*a080*/  @!P4 HFMA2.BF16_V2 R65, -RZ.H0_H0, RZ.H0_H0, -R199.H0_H0 ;  /* 0x200000ffff41c231 */ /* 0x000fe400003409c7 */
[----:B------:R-:W-:Y:S01]  /*a090*/  @!P3 HFMA2.BF16_V2 R64, -RZ.H0_H0, RZ.H0_H0, -R197.H0_H0 ;  /* 0x200000ffff40b231 */ /* 0x000fe200003409c5 */
[----:B------:R-:W-:Y:S01]  /*a0a0*/  MUFU.EX2 R131, R198 ;  /* 0x000000c600837308 */ /* 0x000fe20000000800 */
[----:B------:R-:W-:Y:S01]  /*a0b0*/  FADD.FTZ R63, R101, R186 ;  /* 0x000000ba653f7221 */ /* 0x000fe20000010000 */
[----:B------:R-:W-:Y:S01]  /*a0c0*/  PRMT R162, R199, 0x5410, R197 ;  /* 0x00005410c7a27816 */ /* 0x000fe200000000c5 */
[----:B------:R-:W-:Y:S01]  /*a0d0*/  FADD.FTZ R180, R112, R180 ;  /* 0x000000b470b47221 */ /* 0x000fe20000010000 */
[----:B------:R-:W-:Y:S01]  /*a0e0*/  @!P3 PRMT R197, R64, 0x5410, RZ ;  /* 0x0000541040c5b816 */ /* 0x000fe200000000ff */
[----:B------:R-:W-:Y:S01]  /*a0f0*/  FADD.FTZ R186, R174, R63 ;  /* 0x0000003faeba7221 */ /* 0x000fe20000010000 */
[----:B------:R-:W-:-:S02]  /*a100*/  @!P4 PRMT R199, R65, 0x5410, RZ ;  /* 0x0000541041c7c816 */ /* 0x000fc400000000ff */
[----:B------:R-:W-:Y:S02]  /*a110*/  F2FP.BF16.PACK_AB R64, R172, R119 ;  /* 0x00000077ac40723e */ /* 0x000fe400000010ff */
[----:B------:R1:W-:Y:S01]  /*a120*/  MUFU.EX2 R172, R196 ;  /* 0x000000c400ac7308 */ /* 0x0003e20000000800 */
[----:B------:R-:W-:Y:S01]  /*a130*/  F2FP.BF16.PACK_AB R65, R88, R89 ;  /* 0x000000595841723e */ /* 0x000fe200000010ff */
[----:B------:R-:W-:Y:S01]  /*a140*/  FADD.FTZ R89, R117, R180 ;  /* 0x000000b475597221 */ /* 0x000fe20000010000 */
[----:B------:R-:W-:-:S03]  /*a150*/  F2FP.BF16.PACK_AB R63, R174, R101 ;  /* 0x00000065ae3f723e */ /* 0x000fc600000010ff */
[----:B------:R-:W-:Y:S02]  /*a160*/  FADD.FTZ R174, R110, R89 ;  /* 0x000000596eae7221 */ /* 0x000fe40000010000 */
[----:B------:R-:W-:Y:S08]  /*a170*/  MUFU.EX2 R119, R194 ;  /* 0x000000c200777308 */ /* 0x000ff00000000800 */
[----:B---3--:R-:W3:Y:S08]  /*a180*/  MUFU.EX2 R127, R250 ;  /* 0x000000fa007f7308 */ /* 0x008ef00000000800 */
[----:B--2---:R-:W2:Y:S01]  /*a190*/  MUFU.EX2 R182, R251 ;  /* 0x000000fb00b67308 */ /* 0x004ea20000000800 */
[----:B-1----:R-:W-:Y:S01]  /*a1a0*/  F2FP.BF16.PACK_AB R196, R117, R112 ;  /* 0x0000007075c4723e */ /* 0x002fe200000010ff */
[----:B---3--:R-:W-:-:S06]  /*a1b0*/  FADD.FTZ R101, R127, R186 ;  /* 0x000000ba7f657221 */ /* 0x008fcc0000010000 */
[----:B------:R1:W3:Y:S01]  /*a1c0*/  MUFU.EX2 R88, R192 ;  /* 0x000000c000587308 */ /* 0x0002e20000000800 */
[----:B--2---:R-:W-:Y:S02]  /*a1d0*/  FADD.FTZ R112, R182, R101 ;  /* 0x00000065b6707221 */ /* 0x004fe40000010000 */
[----:B------:R-:W-:Y:S02]  /*a1e0*/  FADD.FTZ R101, R123, R174 ;  /* 0x000000ae7b657221 */ /* 0x000fe40000010000 */
[----:B------:R-:W-:Y:S02]  /*a1f0*/  FADD.FTZ R89, R131, R112 ;  /* 0x0000007083597221 */ /* 0x000fe40000010000 */
[----:B------:R-:W-:Y:S01]  /*a200*/  FADD.FTZ R112, R108, R101 ;  /* 0x000000656c707221 */ /* 0x000fe20000010000 */
[----:B------:R3:W2:Y:S01]  /*a210*/  MUFU.EX2 R186, R190 ;  /* 0x000000be00ba7308 */ /* 0x0006a20000000800 */
[----:B-1----:R-:W-:Y:S01]  /*a220*/  F2FP.BF16.PACK_AB R192, R123, R110 ;  /* 0x0000006e7bc0723e */ /* 0x002fe200000010ff */
[----:B------:R-:W-:-:S02]  /*a230*/  FADD.FTZ R110, R172, R89 ;  /* 0x00000059ac6e7221 */ /* 0x000fc40000010000 */
[----:B------:R-:W-:Y:S02]  /*a240*/  FADD.FTZ R101, R121, R112 ;  /* 0x0000007079657221 */ /* 0x000fe40000010000 */
[----:B------:R-:W-:Y:S02]  /*a250*/  FADD.FTZ R117, R119, R110 ;  /* 0x0000006e77757221 */ /* 0x000fe40000010000 */
[----:B------:R1:W4:Y:S01]  /*a260*/  MUFU.EX2 R89, R188 ;  /* 0x000000bc00597308 */ /* 0x0003220000000800 */
[----:B------:R-:W-:Y:S01]  /*a270*/  FADD.FTZ R110, R184, R101 ;  /* 0x00000065b86e7221 */ /* 0x000fe20000010000 */
[----:B------:R-:W-:Y:S01]  /*a280*/  IADD3 R101, R102, 0x4, RZ ;  /* 0x0000000466657810 */ /* 0x000fe20007ffe0ff */
[----:B------:R-:W-:Y:S02]  /*a290*/  IMAD.MOV.U32 R247, RZ, RZ, R2 ;  /* 0x000000fffff77224 */ /* 0x000fe400078e0002 */
[----:B------:R-:W-:Y:S02]  /*a2a0*/  IMAD.MOV.U32 R245, RZ, RZ, R3 ;  /* 0x000000fffff57224 */ /* 0x000fe400078e0003 */
[----:B------:R-:W-:Y:S01]  /*a2b0*/  IMAD.WIDE.U32 R2, R101, -0x326172a9, RZ ;  /* 0xcd9e8d5765027825 */ /* 0x000fe200078e00ff */
[----:B---3--:R-:W-:-:S03]  /*a2c0*/  F2FP.BF16.PACK_AB R190, R88, R119 ;  /* 0x0000007758be723e */ /* 0x008fc600000010ff */
[----:B------:R-:W-:Y:S01]  /*a2d0*/  FADD.FTZ R117, R88, R117 ;  /* 0x0000007558757221 */ /* 0x000fe20000010000 */
[----:B------:R-:W-:Y:S02]  /*a2e0*/  LOP3.LUT R88, R3, R100, RZ, 0x3c, !PT ;  /* 0x0000006403587212 */ /* 0x000fe400078e3cff */
[----:B-1----:R-:W-:Y:S01]  /*a2f0*/  F2FP.BF16.PACK_AB R188, R121, R108 ;  /* 0x0000006c79bc723e */ /* 0x002fe200000010ff */
[----:B--2---:R-:W-:Y:S01]  /*a300*/  FADD.FTZ R108, R186, R117 ;  /* 0x00000075ba6c7221 */ /* 0x004fe20000010000 */
[----:B------:R-:W-:Y:S01]  /*a310*/  F2FP.BF16.PACK_AB R58, R242, R92 ;  /* 0x0000005cf23a723e */ /* 0x000fe200000010ff */
[----:B------:R-:W-:Y:S01]  /*a320*/  IMAD.WIDE.U32 R242, R88, -0x2daee0ad, RZ ;  /* 0xd2511f5358f27825 */ /* 0x000fe200078e00ff */
[----:B----4-:R-:W-:-:S03]  /*a330*/  F2FP.BF16.PACK_AB R186, R89, R186 ;  /* 0x000000ba59ba723e */ /* 0x010fc600000010ff */
[----:B------:R-:W-:Y:S01]  /*a340*/  FADD.FTZ R108, R89, R108 ;  /* 0x0000006c596c7221 */ /* 0x000fe20000010000 */
[----:B------:R-:W-:Y:S02]  /*a350*/  LOP3.LUT R89, R99, UR28, R2, 0x96, !PT ;  /* 0x0000001c63597c12 */ /* 0x000fe4000f8e9602 */
[----:B------:R-:W-:-:S03]  /*a360*/  LOP3.LUT R88, R243, UR27, R134, 0x96, !PT ;  /* 0x0000001bf3587c12 */ /* 0x000fc6000f8e9686 */
[----:B------:R-:W-:Y:S01]  /*a370*/  IMAD.WIDE.U32 R250, R89, -0x2daee0ad, RZ ;  /* 0xd2511f5359fa7825 */ /* 0x000fe200078e00ff */
[----:B------:R-:W-:-:S03]  /*a380*/  F2FP.BF16.PACK_AB R184, R105, R184 ;  /* 0x000000b869b8723e */ /* 0x000fc600000010ff */
[----:B------:R-:W-:Y:S01]  /*a390*/  FADD.FTZ R110, R105, R110 ;  /* 0x0000006e696e7221 */ /* 0x000fe20000010000 */
[----:B------:R-:W-:Y:S01]  /*a3a0*/  LOP3.LUT R105, R251, UR25, R242, 0x96, !PT ;  /* 0x00000019fb697c12 */ /* 0x000fe2000f8e96f2 */
[----:B------:R-:W-:-:S04]  /*a3b0*/  IMAD.WIDE.U32 R88, R88, -0x326172a9, RZ ;  /* 0xcd9e8d5758587825 */ /* 0x000fc800078e00ff */
[----:B------:R-:W-:Y:S01]  /*a3c0*/  IMAD.MOV.U32 R246, RZ, RZ, R93 ;  /* 0x000000fffff67224 */ /* 0x000fe200078e005d */
[----:B------:R-:W-:Y:S01]  /*a3d0*/  LOP3.LUT R112, R89, UR26, R98, 0x96, !PT ;  /* 0x0000001a59707c12 */ /* 0x000fe2000f8e9662 */
[----:B------:R-:W-:-:S04]  /*a3e0*/  IMAD.WIDE.U32 R92, R105, -0x326172a9, RZ ;  /* 0xcd9e8d57695c7825 */ /* 0x000fc800078e00ff */
[----:B------:R-:W-:Y:S01]  /*a3f0*/  IMAD.WIDE.U32 R248, R112, -0x2daee0ad, RZ ;  /* 0xd2511f5370f87825 */ /* 0x000fe200078e00ff */
[----:B------:R-:W-:-:S04]  /*a400*/  LOP3.LUT R105, R93, UR24, R88, 0x96, !PT ;  /* 0x000000185d697c12 */ /* 0x000fc8000f8e9658 */
[----:B------:R-:W-:Y:S01]  /*a410*/  LOP3.LUT R112, R249, UR23, R250, 0x96, !PT ;  /* 0x00000017f9707c12 */ /* 0x000fe2000f8e96fa */
[----:B------:R-:W-:-:S05]  /*a420*/  IMAD.WIDE.U32 R250, R105, -0x2daee0ad, RZ ;  /* 0xd2511f5369fa7825 */ /* 0x000fca00078e00ff */
[----:B------:R-:W-:Y:S01]  /*a430*/  LOP3.LUT R105, R251, UR14, R248, 0x96, !PT ;  /* 0x0000000efb697c12 */ /* 0x000fe2000f8e96f8 */
[----:B------:R-:W-:-:S05]  /*a440*/  IMAD.WIDE.U32 R248, R112, -0x326172a9, RZ ;  /* 0xcd9e8d5770f87825 */ /* 0x000fca00078e00ff */
[----:B------:R-:W-:Y:S01]  /*a450*/  LOP3.LUT R112, R249, UR21, R92, 0x96, !PT ;  /* 0x00000015f9707c12 */ /* 0x000fe2000f8e965c */
[----:B------:R1:W-:Y:S04]  /*a460*/  STL.64 [R1+0x50], R248 ;  /* 0x000050f801007387 */ /* 0x0003e80000100a00 */
[----:B------:R-:W2:Y:S01]  /*a470*/  LDL.LU.64 R92, [R1+0x2a8] ;  /* 0x0002a800015c7983 */ /* 0x000ea20000300a00 */
[----:B-1----:R-:W-:-:S05]  /*a480*/  IMAD.WIDE.U32 R248, R112, -0x2daee0ad, RZ ;  /* 0xd2511f5370f87825 */ /* 0x002fca00078e00ff */
[----:B------:R1:W-:Y:S01]  /*a490*/  STL.64 [R1+0x70], R248 ;  /* 0x000070f801007387 */ /* 0x0003e20000100a00 */
[----:B------:R-:W-:-:S03]  /*a4a0*/  LOP3.LUT R112, R249, UR5, R250, 0x96, !PT ;  /* 0x00000005f9707c12 */ /* 0x000fc6000f8e96fa */
[----:B------:R-:W3:Y:S04]  /*a4b0*/  LDL.LU.64 R250, [R1+0x2a0] ;  /* 0x0002a00001fa7983 */ /* 0x000ee80000300a00 */
[----:B-1----:R-:W4:Y:S04]  /*a4c0*/  LDL.LU.64 R248, [R1+0x298] ;  /* 0x0002980001f87983 */ /* 0x002f280000300a00 */
[----:B------:R-:W-:Y:S04]  /*a4d0*/  STL.64 [R1+0x290], R208 ;  /* 0x000290d001007387 */ /* 0x000fe80000100a00 */
[----:B------:R1:W-:Y:S04]  /*a4e0*/  STL.64 [R1+0x288], R202 ;  /* 0x000288ca01007387 */ /* 0x0003e80000100a00 */
[----:B-1----:R-:W2:Y:S04]  /*a4f0*/  LDL.LU.64 R202, [R1+0x50] ;  /* 0x0000500001ca7983 */ /* 0x002ea80000300a00 */
[----:B------:R1:W-:Y:S04]  /*a500*/  STL.64 [R1+0x280], R204 ;  /* 0x000280cc01007387 */ /* 0x0003e80000100a00 */
[----:B-1----:R-:W3:Y:S01]  /*a510*/  LDL.LU.64 R204, [R1+0x70] ;  /* 0x0000700001cc7983 */ /* 0x002ee20000300a00 */
[----:B------:R-:W-:Y:S01]  /*a520*/  IMAD.WIDE.U32 R208, R105, -0x326172a9, RZ ;  /* 0xcd9e8d5769d07825 */ /* 0x000fe200078e00ff */
[----:B------:R-:W-:-:S02]  /*a530*/  F2FP.BF16.PACK_AB R194, R172, R131 ;  /* 0x00000083acc2723e */ /* 0x000fc400000010ff */
[C---:B------:R-:W-:Y:S02]  /*a540*/  PRMT R170, R77.reuse, 0x7632, R170 ;  /* 0x000076324daa7816 */ /* 0x040fe400000000aa */
[C---:B------:R-:W-:Y:S02]  /*a550*/  PRMT R7, R58.reuse, 0x7610, R7 ;  /* 0x000076103a077816 */ /* 0x040fe40000000007 */
[----:B------:R-:W-:Y:S02]  /*a560*/  PRMT R176, R58, 0x7632, R176 ;  /* 0x000076323ab07816 */ /* 0x000fe400000000b0 */
[----:B------:R-:W-:Y:S01]  /*a570*/  PRMT R58, R77, 0x5410, R170 ;  /* 0x000054104d3a7816 */ /* 0x000fe200000000aa */
[----:B------:R-:W1:Y:S01]  /*a580*/  MUFU.EX2 R117, R245 ;  /* 0x000000f500757308 */ /* 0x000e620000000800 */
[----:B------:R-:W-:-:S07]  /*a590*/  F2FP.BF16.PACK_AB R198, R182, R127 ;  /* 0x0000007fb6c6723e */ /* 0x000fce00000010ff */
[----:B------:R1:W1:Y:S08]  /*a5a0*/  MUFU.EX2 R180, R195 ;  /* 0x000000c300b47308 */ /* 0x0002700000000800 */
[----:B------:R-:W1:Y:S08]  /*a5b0*/  MUFU.EX2 R193, R193 ;  /* 0x000000c100c17308 */ /* 0x000e700000000800 */
[----:B------:R-:W2:Y:S01]  /*a5c0*/  MUFU.EX2 R182, R191 ;  /* 0x000000bf00b67308 */ /* 0x000ea20000000800 */
[----:B------:R-:W-:-:S02]  /*a5d0*/  PRMT R216, R64, 0x7610, R216 ;  /* 0x0000761040d87816 */ /* 0x000fc400000000d8 */
[----:B------:R-:W-:-:S04]  /*a5e0*/  PRMT R222, R64, 0x7632, R222 ;  /* 0x0000763240de7816 */ /* 0x000fc800000000de */
[----:B------:R-:W-:Y:S01]  /*a5f0*/  PRMT R64, R216, 0x5410, R222 ;  /* 0x00005410d8407816 */ /* 0x000fe200000000de */
[----:B------:R-:W2:Y:S01]  /*a600*/  MUFU.EX2 R189, R189 ;  /* 0x000000bd00bd7308 */ /* 0x000ea20000000800 */
[----:B-1----:R-:W-:-:S07]  /*a610*/  PRMT R195, R198, 0x7632, R195 ;  /* 0x00007632c6c37816 */ /* 0x002fce00000000c3 */
[----:B------:R-:W-:Y:S01]  /*a620*/  MUFU.EX2 R174, R187 ;  /* 0x000000bb00ae7308 */ /* 0x000fe20000000800 */
[----:B------:R-:W-:Y:S02]  /*a630*/  IMAD.MOV.U32 R131, RZ, RZ, R244 ;  /* 0x000000ffff837224 */ /* 0x000fe400078e00f4 */
[----:B------:R-:W-:Y:S01]  /*a640*/  IMAD.MOV.U32 R127, RZ, RZ, R247 ;  /* 0x000000ffff7f7224 */ /* 0x000fe200078e00f7 */
[----:B--2---:R-:W-:Y:S01]  /*a650*/  LOP3.LUT R105, R209, UR13, R202, 0x96, !PT ;  /* 0x0000000dd1697c12 */ /* 0x004fe2000f8e96ca */
[----:B------:R-:W-:-:S05]  /*a660*/  IMAD.WIDE.U32 R202, R112, -0x326172a9, RZ ;  /* 0xcd9e8d5770ca7825 */ /* 0x000fca00078e00ff */
[----:B------:R-:W-:Y:S02]  /*a670*/  LOP3.LUT R112, R203, UR30, R208, 0x96, !PT ;  /* 0x0000001ecb707c12 */ /* 0x000fe4000f8e96d0 */
[----:B------:R-:W2:Y:S02]  /*a680*/  LDL.LU.64 R208, [R1+0x290] ;  /* 0x0002900001d07983 */ /* 0x000ea40000300a00 */
[C---:B------:R-:W-:Y:S02]  /*a690*/  LOP3.LUT R119, R112.reuse, 0xffff, RZ, 0xc0, !PT ;  /* 0x0000ffff70777812 */ /* 0x040fe400078ec0ff */
[----:B------:R-:W-:Y:S02]  /*a6a0*/  LOP3.LUT R172, R112, 0xff, RZ, 0xc0, !PT ;  /* 0x000000ff70ac7812 */ /* 0x000fe400078ec0ff */
[----:B------:R-:W-:Y:S02]  /*a6b0*/  SHF.R.U32.HI R119, RZ, 0x8, R119 ;  /* 0x00000008ff777819 */ /* 0x000fe40000011677 */
[----:B------:R-:W-:-:S02]  /*a6c0*/  ISETP.GE.U32.AND P4, PT, R217, R172, PT ;  /* 0x000000acd900720c */ /* 0x000fc40003f86070 */
[----:B------:R-:W-:Y:S02]  /*a6d0*/  LOP3.LUT R172, R119, 0xffff, RZ, 0xc0, !PT ;  /* 0x0000ffff77ac7812 */ /* 0x000fe400078ec0ff */
[--C-:B------:R-:W-:Y:S02]  /*a6e0*/  SHF.R.U32.HI R119, RZ, 0x10, R112.reuse ;  /* 0x00000010ff777819 */ /* 0x100fe40000011670 */
[----:B------:R-:W-:Y:S02]  /*a6f0*/  ISETP.GE.U32.AND P3, PT, R217, R172, PT ;  /* 0x000000acd900720c */ /* 0x000fe40003f66070 */
[----:B------:R-:W-:Y:S02]  /*a700*/  LOP3.LUT R172, R119, 0xff, RZ, 0xc0, !PT ;  /* 0x000000ff77ac7812 */ /* 0x000fe400078ec0ff */
[----:B------:R-:W-:Y:S02]  /*a710*/  SHF.R.U32.HI R112, RZ, 0x18, R112 ;  /* 0x00000018ff707819 */ /* 0x000fe40000011670 */
[----:B------:R-:W-:-:S02]  /*a720*/  ISETP.GE.U32.AND P2, PT, R217, R172, PT ;  /* 0x000000acd900720c */ /* 0x000fc40003f46070 */
[----:B------:R-:W-:-:S05]  /*a730*/  ISETP.GE.U32.AND P1, PT, R217, R112, PT ;  /* 0x00000070d900720c */ /* 0x000fca0003f26070 */
[----:B------:R-:W-:-:S06]  /*a740*/  @!P3 HFMA2.BF16_V2 R57, -RZ.H0_H0, RZ.H0_H0, -R170.H0_H0 ;  /* 0x200000ffff39b231 */ /* 0x000fcc00003409aa */
[----:B------:R-:W-:Y:S01]  /*a750*/  @!P2 HFMA2.BF16_V2 R72, -RZ.H0_H0, RZ.H0_H0, -R7.H0_H0 ;  /* 0x200000ffff48a231 */ /* 0x000fe20000340907 */
[----:B------:R-:W-:Y:S01]  /*a760*/  @!P3 PRMT R170, R57, 0x5410, RZ ;  /* 0x0000541039aab816 */ /* 0x000fe200000000ff */
[----:B------:R-:W-:Y:S01]  /*a770*/  @!P1 HFMA2.BF16_V2 R71, -RZ.H0_H0, RZ.H0_H0, -R176.H0_H0 ;  /* 0x200000ffff479231 */ /* 0x000fe200003409b0 */
[----:B------:R-:W-:Y:S01]  /*a780*/  PRMT R57, R7, 0x5410, R176 ;  /* 0x0000541007397816 */ /* 0x000fe200000000b0 */
[----:B------:R-:W-:Y:S01]  /*a790*/  @!P4 HFMA2.BF16_V2 R74, -RZ.H0_H0, RZ.H0_H0, -R77.H0_H0 ;  /* 0x200000ffff4ac231 */ /* 0x000fe2000034094d */
[----:B------:R-:W-:Y:S02]  /*a7a0*/  @!P2 PRMT R7, R72, 0x5410, RZ ;  /* 0x000054104807a816 */ /* 0x000fe400000000ff */
[----:B------:R-:W-:Y:S02]  /*a7b0*/  LOP3.LUT R72, R202, 0xff, RZ, 0xc0, !PT ;  /* 0x000000ffca487812 */ /* 0x000fe400078ec0ff */
[----:B------:R-:W-:Y:S02]  /*a7c0*/  @!P1 PRMT R176, R71, 0x5410, RZ ;  /* 0x0000541047b09816 */ /* 0x000fe400000000ff */
[----:B------:R-:W-:-:S02]  /*a7d0*/  @!P4 PRMT R77, R74, 0x5410, RZ ;  /* 0x000054104a4dc816 */ /* 0x000fc400000000ff */
[----:B------:R-:W-:Y:S02]  /*a7e0*/  ISETP.GE.U32.AND P1, PT, R217, R72, PT ;  /* 0x00000048d900720c */ /* 0x000fe40003f26070 */
[--C-:B------:R-:W-:Y:S02]  /*a7f0*/  SHF.R.U32.HI R74, RZ, 0x18, R202.reuse ;  /* 0x00000018ff4a7819 */ /* 0x100fe400000116ca */
[----:B------:R-:W-:Y:S02]  /*a800*/  LOP3.LUT R71, R202, 0xffff, RZ, 0xc0, !PT ;  /* 0x0000ffffca477812 */ /* 0x000fe400078ec0ff */
[----:B------:R-:W-:Y:S01]  /*a810*/  SHF.R.U32.HI R72, RZ, 0x10, R202 ;  /* 0x00000010ff487819 */ /* 0x000fe200000116ca */
[----:B------:R-:W-:-:S03]  /*a820*/  IMAD.WIDE.U32 R202, R105, -0x2daee0ad, RZ ;  /* 0xd2511f5369ca7825 */ /* 0x000fc600078e00ff */
[----:B------:R-:W-:Y:S02]  /*a830*/  LOP3.LUT R72, R72, 0xff, RZ, 0xc0, !PT ;  /* 0x000000ff48487812 */ /* 0x000fe400078ec0ff */
[----:B---3--:R-:W-:Y:S02]  /*a840*/  LOP3.LUT R121, R203, UR29, R204, 0x96, !PT ;  /* 0x0000001dcb797c12 */ /* 0x008fe4000f8e96cc */
[C---:B------:R-:W-:Y:S02]  /*a850*/  ISETP.GE.U32.AND P6, PT, R217.reuse, R74, PT ;  /* 0x0000004ad900720c */ /* 0x040fe40003fc6070 */
[----:B------:R-:W-:Y:S02]  /*a860*/  LOP3.LUT R74, R202, 0xff, RZ, 0xc0, !PT ;  /* 0x000000ffca4a7812 */ /* 0x000fe400078ec0ff */
[----:B------:R-:W-:Y:S02]  /*a870*/  ISETP.GE.U32.AND P3, PT, R217, R72, PT ;  /* 0x00000048d900720c */ /* 0x000fe40003f66070 */
[----:B------:R-:W-:-:S02]  /*a880*/  LOP3.LUT R72, R121, 0xffff, RZ, 0xc0, !PT ;  /* 0x0000ffff79487812 */ /* 0x000fc400078ec0ff */
[----:B------:R-:W-:Y:S02]  /*a890*/  SHF.R.U32.HI R71, RZ, 0x8, R71 ;  /* 0x00000008ff477819 */ /* 0x000fe40000011647 */
[----:B------:R-:W-:Y:S02]  /*a8a0*/  ISETP.GE.U32.AND P4, PT, R217, R74, PT ;  /* 0x0000004ad900720c */ /* 0x000fe40003f86070 */
[----:B------:R-:W-:Y:S02]  /*a8b0*/  SHF.R.U32.HI R72, RZ, 0x8, R72 ;  /* 0x00000008ff487819 */ /* 0x000fe40000011648 */
[----:B------:R-:W-:Y:S02]  /*a8c0*/  LOP3.LUT R74, R71, 0xffff, RZ, 0xc0, !PT ;  /* 0x0000ffff474a7812 */ /* 0x000fe400078ec0ff */
[----:B------:R-:W-:Y:S02]  /*a8d0*/  LOP3.LUT R72, R72, 0xffff, RZ, 0xc0, !PT ;  /* 0x0000ffff48487812 */ /* 0x000fe400078ec0ff */
[----:B------:R-:W-:-:S02]  /*a8e0*/  ISETP.GE.U32.AND P5, PT, R217, R74, PT ;  /* 0x0000004ad900720c */ /* 0x000fc40003fa6070 */
[C---:B------:R-:W-:Y:S02]  /*a8f0*/  PRMT R71, R70.reuse, 0x7610, R71 ;  /* 0x0000761046477816 */ /* 0x040fe40000000047 */
[----:B------:R-:W-:Y:S02]  /*a900*/  ISETP.GE.U32.AND P2, PT, R217, R72, PT ;  /* 0x00000048d900720c */ /* 0x000fe40003f46070 */
[----:B------:R-:W-:Y:S01]  /*a910*/  PRMT R72, R70, 0x7632, R72 ;  /* 0x0000763246487816 */ /* 0x000fe20000000048 */
[----:B------:R-:W-:Y:S01]  /*a920*/  @!P1 HFMA2.BF16_V2 R69, -RZ.H0_H0, RZ.H0_H0, -R71.H0_H0 ;  /* 0x200000ffff459231 */ /* 0x000fe20000340947 */
[----:B------:R-:W-:Y:S02]  /*a930*/  LOP3.LUT R74, R121, 0xff, RZ, 0xc0, !PT ;  /* 0x000000ff794a7812 */ /* 0x000fe400078ec0ff */
[----:B------:R-:W-:Y:S02]  /*a940*/  PRMT R70, R71, 0x5410, R72 ;  /* 0x0000541047467816 */ /* 0x000fe40000000048 */
[----:B------:R-:W-:-:S02]  /*a950*/  @!P1 PRMT R71, R69, 0x5410, RZ ;  /* 0x0000541045479816 */ /* 0x000fc400000000ff */
[----:B------:R-:W-:Y:S01]  /*a960*/  ISETP.GE.U32.AND P1, PT, R217, R74, PT ;  /* 0x0000004ad900720c */ /* 0x000fe20003f26070 */
[----:B------:R-:W-:Y:S01]  /*a970*/  @!P5 HFMA2.BF16_V2 R37, -RZ.H0_H0, RZ.H0_H0, -R72.H0_H0 ;  /* 0x200000ffff25d231 */ /* 0x000fe20000340948 */
[----:B------:R-:W-:Y:S01]  /*a980*/  FADD.FTZ R119, R117, R110 ;  /* 0x0000006e75777221 */ /* 0x000fe20000010000 */
[----:B------:R-:W-:-:S03]  /*a990*/  PRMT R69, R65, 0x7632, R69 ;  /* 0x0000763241457816 */ /* 0x000fc60000000045 */
[----:B------:R-:W-:Y:S01]  /*a9a0*/  @!P5 PRMT R72, R37, 0x5410, RZ ;  /* 0x000054102548d816 */ /* 0x000fe200000000ff */
[C---:B------:R-:W-:Y:S01]  /*a9b0*/  FADD.FTZ R112, R180.reuse, R119 ;  /* 0x00000077b4707221 */ /* 0x040fe20000010000 */
[--C-:B------:R-:W-:Y:S01]  /*a9c0*/  SHF.R.U32.HI R37, RZ, 0x18, R121.reuse ;  /* 0x00000018ff257819 */ /* 0x100fe20000011679 */
[----:B------:R-:W-:Y:S01]  /*a9d0*/  @!P6 HFMA2.BF16_V2 R66, -RZ.H0_H0, RZ.H0_H0, -R69.H0_H0 ;  /* 0x200000ffff42e231 */ /* 0x000fe20000340945 */
[----:B------:R-:W-:Y:S02]  /*a9e0*/  PRMT R74, R65, 0x7610, R74 ;  /* 0x00007610414a7816 */ /* 0x000fe4000000004a */
[----:B------:R-:W-:Y:S01]  /*a9f0*/  F2FP.BF16.PACK_AB R180, R180, R117 ;  /* 0x00000075b4b4723e */ /* 0x000fe200000010ff */
[----:B------:R-:W-:Y:S01]  /*aa00*/  FADD.FTZ R117, R193, R108 ;  /* 0x0000006cc1757221 */ /* 0x000fe20000010000 */
[----:B------:R-:W-:Y:S01]  /*aa10*/  ISETP.GE.U32.AND P5, PT, R217, R37, PT ;  /* 0x00000025d900720c */ /* 0x000fe20003fa6070 */
[----:B------:R-:W-:Y:S01]  /*aa20*/  @!P1 HFMA2.BF16_V2 R67, -RZ.H0_H0, RZ.H0_H0, -R216.H0_H0 ;  /* 0x200000ffff439231 */ /* 0x000fe200003409d8 */
[----:B------:R-:W-:Y:S01]  /*aa30*/  SHF.R.U32.HI R121, RZ, 0x10, R121 ;  /* 0x00000010ff797819 */ /* 0x000fe20000011679 */
[----:B------:R-:W-:Y:S01]  /*aa40*/  @!P3 HFMA2.BF16_V2 R68, -RZ.H0_H0, RZ.H0_H0, -R74.H0_H0 ;  /* 0x200000ffff44b231 */ /* 0x000fe2000034094a */
[----:B------:R-:W-:Y:S01]  /*aa50*/  PRMT R65, R74, 0x5410, R69 ;  /* 0x000054104a417816 */ /* 0x000fe20000000045 */
[----:B------:R-:W-:Y:S01]  /*aa60*/  FADD.FTZ R110, R182, R117 ;  /* 0x00000075b66e7221 */ /* 0x000fe20000010000 */
[----:B------:R-:W-:-:S02]  /*aa70*/  SHF.R.U32.HI R172, RZ, 0x18, R202 ;  /* 0x00000018ffac7819 */ /* 0x000fc400000116ca */
[----:B------:R-:W-:Y:S02]  /*aa80*/  @!P6 PRMT R69, R66, 0x5410, RZ ;  /* 0x000054104245e816 */ /* 0x000fe400000000ff */
[----:B------:R-:W-:Y:S02]  /*aa90*/  LOP3.LUT R117, R202, 0xffff, RZ, 0xc0, !PT ;  /* 0x0000ffffca757812 */ /* 0x000fe400078ec0ff */
[----:B------:R-:W-:Y:S02]  /*aaa0*/  SHF.R.U32.HI R119, RZ, 0x10, R202 ;  /* 0x00000010ff777819 */ /* 0x000fe400000116ca */
[----:B------:R-:W-:Y:S01]  /*aab0*/  LOP3.LUT R66, R121, 0xff, RZ, 0xc0, !PT ;  /* 0x000000ff79427812 */ /* 0x000fe200078ec0ff */
[----:B------:R-:W-:Y:S01]  /*aac0*/  @!P2 HFMA2.BF16_V2 R73, -RZ.H0_H0, RZ.H0_H0, -R222.H0_H0 ;  /* 0x200000ffff49a231 */ /* 0x000fe200003409de */
[----:B------:R-:W-:Y:S01]  /*aad0*/  @!P1 PRMT R216, R67, 0x5410, RZ ;  /* 0x0000541043d89816 */ /* 0x000fe200000000ff */
[----:B------:R-:W1:Y:S01]  /*aae0*/  MUFU.EX2 R37, R185 ;  /* 0x000000b900257308 */ /* 0x000e620000000800 */
[----:B------:R-:W-:Y:S01]  /*aaf0*/  @!P3 PRMT R74, R68, 0x5410, RZ ;  /* 0x00005410444ab816 */ /* 0x000fe200000000ff */
[----:B------:R-:W-:Y:S01]  /*ab00*/  IMAD.WIDE.U32 R204, R6, -0x2daee0ad, RZ ;  /* 0xd2511f5306cc7825 */ /* 0x000fe200078e00ff */
[----:B------:R-:W-:Y:S01]  /*ab10*/  ISETP.GE.U32.AND P1, PT, R217, R172, PT ;  /* 0x000000acd900720c */ /* 0x000fe20003f26070 */
[----:B------:R-:W-:Y:S01]  /*ab20*/  @!P4 HFMA2.BF16_V2 R62, -RZ.H0_H0, RZ.H0_H0, -R196.H0_H0 ;  /* 0x200000ffff3ec231 */ /* 0x000fe200003409c4 */
[----:B------:R-:W-:Y:S01]  /*ab30*/  PRMT R68, R63, 0x7632, R68 ;  /* 0x000076323f447816 */ /* 0x000fe20000000044 */
[----:B------:R-:W-:Y:S01]  /*ab40*/  FADD.FTZ R123, R189, R112 ;  /* 0x00000070bd7b7221 */ /* 0x000fe20000010000 */
[----:B------:R-:W-:Y:S01]  /*ab50*/  SHF.R.U32.HI R117, RZ, 0x8, R117 ;  /* 0x00000008ff757819 */ /* 0x000fe20000011675 */
[----:B------:R-:W3:Y:S01]  /*ab60*/  LDL.LU.64 R202, [R1+0x288] ;  /* 0x0002880001ca7983 */ /* 0x000ee20000300a00 */
[----:B------:R-:W-:-:S02]  /*ab70*/  LOP3.LUT R172, R119, 0xff, RZ, 0xc0, !PT ;  /* 0x000000ff77ac7812 */ /* 0x000fc400078ec0ff */
[----:B------:R-:W-:Y:S02]  /*ab80*/  ISETP.GE.U32.AND P6, PT, R217, R66, PT ;  /* 0x00000042d900720c */ /* 0x000fe40003fc6070 */
[----:B------:R-:W1:Y:S01]  /*ab90*/  MUFU.EX2 R66, R183 ;  /* 0x000000b700427308 */ /* 0x000e620000000800 */
[----:B------:R-:W-:Y:S01]  /*aba0*/  @!P2 PRMT R222, R73, 0x5410, RZ ;  /* 0x0000541049dea816 */ /* 0x000fe200000000ff */
[----:B------:R-:W-:Y:S01]  /*abb0*/  @!P5 HFMA2.BF16_V2 R75, -RZ.H0_H0, RZ.H0_H0, -R68.H0_H0 ;  /* 0x200000ffff4bd231 */ /* 0x000fe20000340944 */
[----:B------:R-:W-:Y:S02]  /*abc0*/  LOP3.LUT R117, R117, 0xffff, RZ, 0xc0, !PT ;  /* 0x0000ffff75757812 */ /* 0x000fe400078ec0ff */
[----:B------:R-:W-:Y:S02]  /*abd0*/  ISETP.GE.U32.AND P2, PT, R217, R172, PT ;  /* 0x000000acd900720c */ /* 0x000fe40003f46070 */
[----:B------:R-:W-:Y:S01]  /*abe0*/  PRMT R73, R63, 0x7610, R73 ;  /* 0x000076103f497816 */ /* 0x000fe20000000049 */
[----:B------:R-:W4:Y:S01]  /*abf0*/  MUFU.EX2 R172, R177 ;  /* 0x000000b100ac7308 */ /* 0x000f220000000800 */
[----:B------:R-:W-:-:S02]  /*ac00*/  LOP3.LUT R204, R205, UR10, RZ, 0x3c, !PT ;  /* 0x0000000acdcc7c12 */ /* 0x000fc4000f8e3cff */
[----:B------:R-:W-:Y:S02]  /*ac10*/  ISETP.GE.U32.AND P3, PT, R217, R117, PT ;  /* 0x00000075d900720c */ /* 0x000fe40003f66070 */
[----:B------:R-:W-:Y:S02]  /*ac20*/  PRMT R63, R73, 0x5410, R68 ;  /* 0x00005410493f7816 */ /* 0x000fe40000000044 */
[----:B------:R-:W-:Y:S02]  /*ac30*/  @!P5 PRMT R68, R75, 0x5410, RZ ;  /* 0x000054104b44d816 */ /* 0x000fe400000000ff */
[----:B------:R-:W4:Y:S01]  /*ac40*/  MUFU.EX2 R75, R168 ;  /* 0x000000a8004b7308 */ /* 0x000f220000000800 */
[----:B------:R-:W-:Y:S01]  /*ac50*/  IMAD.WIDE.U32 R204, R204, -0x326172a9, RZ ;  /* 0xcd9e8d57cccc7825 */ /* 0x000fe200078e00ff */
[----:B------:R-:W-:Y:S02]  /*ac60*/  F2FP.BF16.PACK_AB R182, R182, R193 ;  /* 0x000000c1b6b6723e */ /* 0x000fe400000010ff */
[----:B------:R-:W-:Y:S01]  /*ac70*/  PRMT R193, R196, 0x7632, R193 ;  /* 0x00007632c4c17816 */ /* 0x000fe200000000c1 */
[----:B-1----:R-:W-:Y:S01]  /*ac80*/  FADD.FTZ R67, R37, R110 ;  /* 0x0000006e25437221 */ /* 0x002fe20000010000 */
[----:B------:R-:W-:Y:S01]  /*ac90*/  @!P2 HFMA2.BF16_V2 R60, -RZ.H0_H0, RZ.H0_H0, -R198.H0_H0 ;  /* 0x200000ffff3ca231 */ /* 0x000fe200003409c6 */
[----:B------:R-:W-:-:S02]  /*aca0*/  LOP3.LUT R105, R205, UR28, R2, 0x96, !PT ;  /* 0x0000001ccd697c12 */ /* 0x000fc4000f8e9602 */
[C---:B------:R-:W-:Y:S01]  /*acb0*/  FADD.FTZ R67, R66.reuse, R67 ;  /* 0x0000004342437221 */ /* 0x040fe20000010000 */
[----:B------:R-:W-:Y:S02]  /*acc0*/  F2FP.BF16.PACK_AB R37, R66, R37 ;  /* 0x000000254225723e */ /* 0x000fe400000010ff */
[----:B------:R-:W-:Y:S01]  /*acd0*/  PRMT R66, R196, 0x5410, R193 ;  /* 0x00005410c4427816 */ /* 0x000fe200000000c1 */
[----:B------:R-:W-:Y:S01]  /*ace0*/  @!P3 HFMA2.BF16_V2 R61, -RZ.H0_H0, RZ.H0_H0, -R193.H0_H0 ;  /* 0x200000ffff3db231 */ /* 0x000fe200003409c1 */
[----:B------:R-:W-:Y:S02]  /*acf0*/  @!P4 PRMT R196, R62, 0x5410, RZ ;  /* 0x000054103ec4c816 */ /* 0x000fe400000000ff */
[----:B------:R-:W-:Y:S01]  /*ad00*/  PRMT R62, R198, 0x5410, R195 ;  /* 0x00005410c63e7816 */ /* 0x000fe200000000c3 */
[----:B------:R-:W-:Y:S01]  /*ad10*/  IMAD.WIDE.U32 R244, R105, -0x2daee0ad, RZ ;  /* 0xd2511f5369f47825 */ /* 0x000fe200078e00ff */
[----:B------:R-:W-:-:S03]  /*ad20*/  @!P2 PRMT R198, R60, 0x5410, RZ ;  /* 0x000054103cc6a816 */ /* 0x000fc600000000ff */
[----:B----4-:R-:W-:Y:S01]  /*ad30*/  FADD.FTZ R60, R172, R67 ;  /* 0x00000043ac3c7221 */ /* 0x010fe20000010000 */
[----:B------:R-:W-:-:S03]  /*ad40*/  @!P3 PRMT R193, R61, 0x5410, RZ ;  /* 0x000054103dc1b816 */ /* 0x000fc600000000ff */
[----:B------:R-:W-:Y:S01]  /*ad50*/  FADD.FTZ R61, R75, R60 ;  /* 0x0000003c4b3d7221 */ /* 0x000fe20000010000 */
[----:B------:R-:W-:Y:S01]  /*ad60*/  LOP3.LUT R60, R245, UR25, R242, 0x96, !PT ;  /* 0x00000019f53c7c12 */ /* 0x000fe2000f8e96f2 */
[----:B------:R-:W-:Y:S01]  /*ad70*/  FADD.FTZ R112, R174, R123 ;  /* 0x0000007bae707221 */ /* 0x000fe20000010000 */
[----:B------:R-:W-:Y:S01]  /*ad80*/  LOP3.LUT R108, R89, UR26, R204, 0x96, !PT ;  /* 0x0000001a596c7c12 */ /* 0x000fe2000f8e96cc */
[----:B------:R-:W-:Y:S01]  /*ad90*/  IMAD.MOV.U32 R123, RZ, RZ, R246 ;  /* 0x000000ffff7b7224 */ /* 0x000fe200078e00f6 */
[----:B------:R-:W4:Y:S01]  /*ada0*/  LDL.LU.64 R204, [R1+0x280] ;  /* 0x0002800001cc7983 */ /* 0x000f220000300a00 */
        /* <DEDUP_REMOVED lines=13> */
[----:B------:R-:W2:Y:S04]  /*ae80*/  LDL.LU.64 R244, [R1+0x270] ;  /* 0x0002700001f47983 */ /* 0x000ea80000300a00 */
[----:B-1----:R-:W2:Y:S04]  /*ae90*/  LDL.LU.64 R242, [R1+0x268] ;  /* 0x0002680001f27983 */ /* 0x002ea80000300a00 */
[----:B------:R-:W-:Y:S04]  /*aea0*/  STL.64 [R1+0x260], R200 ;  /* 0x000260c801007387 */ /* 0x000fe80000100a00 */
[----:B------:R1:W-:Y:S04]  /*aeb0*/  STL.64 [R1+0x258], R102 ;  /* 0x0002586601007387 */ /* 0x0003e80000100a00 */
[----:B-1----:R-:W2:Y:S01]  /*aec0*/  LDL.LU.64 R102, [R1+0x70] ;  /* 0x0000700001667983 */ /* 0x002ea20000300a00 */
[----:B------:R-:W-:Y:S01]  /*aed0*/  @!P6 HFMA2.BF16_V2 R76, -RZ.H0_H0, RZ.H0_H0, -R73.H0_H0 ;  /* 0x200000ffff4ce231 */ /* 0x000fe20000340949 */
[----:B------:R-:W1:Y:S01]  /*aee0*/  MUFU.EX2 R181, R181 ;  /* 0x000000b500b57308 */ /* 0x000e620000000800 */
[----:B------:R-:W-:-:S03]  /*aef0*/  IMAD.WIDE.U32 R200, R60, -0x326172a9, RZ ;  /* 0xcd9e8d573cc87825 */ /* 0x000fc600078e00ff */
[----:B------:R-:W-:-:S04]  /*af00*/  @!P6 PRMT R73, R76, 0x5410, RZ ;  /* 0x000054104c49e816 */ /* 0x000fc800000000ff */
[----:B------:R-:W1:Y:S01]  /*af10*/  MUFU.EX2 R76, R179 ;  /* 0x000000b3004c7308 */ /* 0x000e620000000800 */
[----:B------:R-:W-:Y:S01]  /*af20*/  @!P1 HFMA2.BF16_V2 R59, -RZ.H0_H0, RZ.H0_H0, -R195.H0_H0 ;  /* 0x200000ffff3b9231 */ /* 0x000fe200003409c3 */
[----:B------:R-:W-:-:S04]  /*af30*/  F2FP.BF16.PACK_AB R172, R75, R172 ;  /* 0x000000ac4bac723e */ /* 0x000fc800000010ff */
[----:B------:R-:W-:Y:S01]  /*af40*/  @!P1 PRMT R195, R59, 0x5410, RZ ;  /* 0x000054103bc39816 */ /* 0x000fe200000000ff */
[----:B-1----:R-:W-:-:S04]  /*af50*/  FADD.FTZ R59, R181, R112 ;  /* 0x00000070b53b7221 */ /* 0x002fc80000010000 */
[C---:B------:R-:W-:Y:S01]  /*af60*/  FADD.FTZ R59, R76.reuse, R59 ;  /* 0x0000003b4c3b7221 */ /* 0x040fe20000010000 */
[----:B------:R-:W-:Y:S02]  /*af70*/  F2FP.BF16.PACK_AB R168, R76, R181 ;  /* 0x000000b54ca8723e */ /* 0x000fe400000010ff */
[----:B--2---:R-:W-:Y:S01]  /*af80*/  LOP3.LUT R60, R201, UR13, R102, 0x96, !PT ;  /* 0x0000000dc93c7c12 */ /* 0x004fe2000f8e9666 */
[----:B------:R-:W-:-:S05]  /*af90*/  IMAD.WIDE.U32 R102, R67, -0x326172a9, RZ ;  /* 0xcd9e8d5743667825 */ /* 0x000fca00078e00ff */
[----:B------:R-:W-:Y:S02]  /*afa0*/  LOP3.LUT R67, R103, UR30, R200, 0x96, !PT ;  /* 0x0000001e67437c12 */ /* 0x000fe4000f8e96c8 */
[----:B------:R-:W-:Y:S01]  /*afb0*/  LOP3.LUT R117, R102, 0xffff, RZ, 0xc0, !PT ;  /* 0x0000ffff66757812 */ /* 0x000fe200078ec0ff */
[----:B------:R-:W2:Y:S01]  /*afc0*/  LDL.LU.64 R200, [R1+0x260] ;  /* 0x0002600001c87983 */ /* 0x000ea20000300a00 */
[C---:B------:R-:W-:Y:S02]  /*afd0*/  LOP3.LUT R75, R67.reuse, 0xffff, RZ, 0xc0, !PT ;  /* 0x0000ffff434b7812 */ /* 0x040fe400078ec0ff */
[----:B------:R-:W-:Y:S02]  /*afe0*/  LOP3.LUT R76, R67, 0xff, RZ, 0xc0, !PT ;  /* 0x000000ff434c7812 */ /* 0x000fe400078ec0ff */
[----:B------:R-:W-:Y:S02]  /*aff0*/  SHF.R.U32.HI R75, RZ, 0x8, R75 ;  /* 0x00000008ff4b7819 */ /* 0x000fe4000001164b */
[----:B------:R-:W-:-:S02]  /*b000*/  ISETP.GE.U32.AND P4, PT, R217, R76, PT ;  /* 0x0000004cd900720c */ /* 0x000fc40003f86070 */
[----:B------:R-:W-:Y:S02]  /*b010*/  LOP3.LUT R76, R75, 0xffff, RZ, 0xc0, !PT ;  /* 0x0000ffff4b4c7812 */ /* 0x000fe400078ec0ff */
[--C-:B------:R-:W-:Y:S02]  /*b020*/  SHF.R.U32.HI R110, RZ, 0x18, R67.reuse ;  /* 0x00000018ff6e7819 */ /* 0x100fe40000011643 */
[C---:B------:R-:W-:Y:S02]  /*b030*/  ISETP.GE.U32.AND P5, PT, R217.reuse, R76, PT ;  /* 0x0000004cd900720c */ /* 0x040fe40003fa6070 */
[----:B------:R-:W1:Y:S01]  /*b040*/  MUFU.EX2 R76, R169 ;  /* 0x000000a9004c7308 */ /* 0x000e620000000800 */
[----:B------:R-:W-:Y:S02]  /*b050*/  ISETP.GE.U32.AND P6, PT, R217, R110, PT ;  /* 0x0000006ed900720c */ /* 0x000fe40003fc6070 */
[----:B------:R-:W-:Y:S02]  /*b060*/  SHF.R.U32.HI R75, RZ, 0x10, R67 ;  /* 0x00000010ff4b7819 */ /* 0x000fe40000011643 */
[----:B------:R-:W-:-:S02]  /*b070*/  LOP3.LUT R110, R102, 0xff, RZ, 0xc0, !PT ;  /* 0x000000ff666e7812 */ /* 0x000fc400078ec0ff */
[----:B------:R-:W-:Y:S02]  /*b080*/  LOP3.LUT R112, R75, 0xff, RZ, 0xc0, !PT ;  /* 0x000000ff4b707812 */ /* 0x000fe400078ec0ff */
[C---:B------:R-:W-:Y:S02]  /*b090*/  ISETP.GE.U32.AND P1, PT, R217.reuse, R110, PT ;  /* 0x0000006ed900720c */ /* 0x040fe40003f26070 */
[--C-:B------:R-:W-:Y:S02]  /*b0a0*/  SHF.R.U32.HI R110, RZ, 0x18, R102.reuse ;  /* 0x00000018ff6e7819 */ /* 0x100fe40000011666 */
[C---:B------:R-:W-:Y:S02]  /*b0b0*/  ISETP.GE.U32.AND P2, PT, R217.reuse, R112, PT ;  /* 0x00000070d900720c */ /* 0x040fe40003f46070 */
[----:B------:R-:W-:Y:S01]  /*b0c0*/  SHF.R.U32.HI R112, RZ, 0x10, R102 ;  /* 0x00000010ff707819 */ /* 0x000fe20000011666 */
[----:B------:R-:W-:Y:S01]  /*b0d0*/  IMAD.WIDE.U32 R102, R60, -0x2daee0ad, RZ ;  /* 0xd2511f533c667825 */ /* 0x000fe200078e00ff */
[----:B------:R-:W-:-:S03]  /*b0e0*/  ISETP.GE.U32.AND P3, PT, R217, R110, PT ;  /* 0x0000006ed900720c */ /* 0x000fc60003f66070 */
[----:B-1----:R-:W-:Y:S02]  /*b0f0*/  FADD.FTZ R110, R76, R61 ;  /* 0x0000003d4c6e7221 */ /* 0x002fe40000010000 */
[----:B------:R-:W2:Y:S01]  /*b100*/  LDL.LU.64 R60, [R1+0x40] ;  /* 0x00004000013c7983 */ /* 0x000ea20000300a00 */
[----:B------:R-:W1:Y:S01]  /*b110*/  MUFU.EX2 R108, R175 ;  /* 0x000000af006c7308 */ /* 0x000e620000000800 */
[----:B------:R-:W-:Y:S01]  /*b120*/  IMAD.MOV.U32 R121, RZ, RZ, R131 ;  /* 0x000000ffff797224 */ /* 0x000fe200078e0083 */
[----:B------:R-:W-:Y:S02]  /*b130*/  F2FP.BF16.PACK_AB R174, R174, R189 ;  /* 0x000000bdaeae723e */ /* 0x000fe400000010ff */
[----:B------:R-:W-:-:S04]  /*b140*/  PRMT R189, R192, 0x7632, R189 ;  /* 0x00007632c0bd7816 */ /* 0x000fc800000000bd */
[----:B------:R-:W3:Y:S01]  /*b150*/  MUFU.EX2 R67, R166 ;  /* 0x000000a600437308 */ /* 0x000ee20000000800 */
[----:B------:R-:W-:-:S07]  /*b160*/  @!P4 HFMA2.BF16_V2 R56, -RZ.H0_H0, RZ.H0_H0, -R192.H0_H0 ;  /* 0x200000ffff38c231 */ /* 0x000fce00003409c0 */
[----:B------:R-:W4:Y:S01]  /*b170*/  MUFU.EX2 R131, R173 ;  /* 0x000000ad00837308 */ /* 0x000f220000000800 */
[----:B------:R-:W-:Y:S01]  /*b180*/  @!P5 HFMA2.BF16_V2 R55, -RZ.H0_H0, RZ.H0_H0, -R189.H0_H0 ;  /* 0x200000ffff37d231 */ /* 0x000fe200003409bd */
[----:B------:R-:W-:Y:S02]  /*b190*/  SHF.R.U32.HI R117, RZ, 0x8, R117 ;  /* 0x00000008ff757819 */ /* 0x000fe40000011675 */
[----:B------:R-:W-:Y:S01]  /*b1a0*/  PRMT R191, R194, 0x7632, R191 ;  /* 0x00007632c2bf7816 */ /* 0x000fe200000000bf */
[----:B-1----:R-:W-:Y:S01]  /*b1b0*/  FADD.FTZ R59, R108, R59 ;  /* 0x0000003b6c3b7221 */ /* 0x002fe20000010000 */
[----:B------:R-:W-:Y:S02]  /*b1c0*/  LOP3.LUT R112, R112, 0xff, RZ, 0xc0, !PT ;  /* 0x000000ff70707812 */ /* 0x000fe400078ec0ff */
[C---:B---3--:R-:W-:Y:S01]  /*b1d0*/  F2FP.BF16.PACK_AB R166, R67.reuse, R76 ;  /* 0x0000004c43a6723e */ /* 0x048fe200000010ff */
[----:B------:R-:W-:Y:S01]  /*b1e0*/  @!P6 HFMA2.BF16_V2 R54, -RZ.H0_H0, RZ.H0_H0, -R191.H0_H0 ;  /* 0x200000ffff36e231 */ /* 0x000fe200003409bf */
[C---:B------:R-:W-:Y:S01]  /*b1f0*/  LOP3.LUT R76, R102.reuse, 0xff, RZ, 0xc0, !PT ;  /* 0x000000ff664c7812 */ /* 0x040fe200078ec0ff */
[----:B------:R-:W-:Y:S01]  /*b200*/  FADD.FTZ R105, R67, R110 ;  /* 0x0000006e43697221 */ /* 0x000fe20000010000 */
[----:B------:R-:W-:-:S02]  /*b210*/  LOP3.LUT R67, R102, 0xffff, RZ, 0xc0, !PT ;  /* 0x0000ffff66437812 */ /* 0x000fc400078ec0ff */
[--C-:B------:R-:W-:Y:S01]  /*b220*/  SHF.R.U32.HI R110, RZ, 0x18, R102.reuse ;  /* 0x00000018ff6e7819 */ /* 0x100fe20000011666 */
[C---:B----4-:R-:W-:Y:S01]  /*b230*/  FADD.FTZ R59, R131.reuse, R59 ;  /* 0x0000003b833b7221 */ /* 0x050fe20000010000 */
[----:B------:R-:W-:Y:S02]  /*b240*/  F2FP.BF16.PACK_AB R131, R131, R108 ;  /* 0x0000006c8383723e */ /* 0x000fe400000010ff */
[----:B------:R-:W-:Y:S02]  /*b250*/  SHF.R.U32.HI R108, RZ, 0x10, R102 ;  /* 0x00000010ff6c7819 */ /* 0x000fe40000011666 */
[----:B------:R-:W-:Y:S01]  /*b260*/  LOP3.LUT R75, R221, UR28, R2, 0x96, !PT ;  /* 0x0000001cdd4b7c12 */ /* 0x000fe2000f8e9602 */
[----:B------:R-:W-:Y:S01]  /*b270*/  @!P2 HFMA2.BF16_V2 R53, -RZ.H0_H0, RZ.H0_H0, -R194.H0_H0 ;  /* 0x200000ffff35a231 */ /* 0x000fe200003409c2 */
[----:B------:R-:W-:Y:S02]  /*b280*/  IMAD.MOV.U32 R119, RZ, RZ, R121 ;  /* 0x000000ffff777224 */ /* 0x000fe400078e0079 */
[----:B------:R-:W-:-:S02]  /*b290*/  IMAD.MOV.U32 R121, RZ, RZ, R123 ;  /* 0x000000ffff797224 */ /* 0x000fc400078e007b */
[----:B------:R-:W-:Y:S02]  /*b2a0*/  IMAD.MOV.U32 R123, RZ, RZ, R127 ;  /* 0x000000ffff7b7224 */ /* 0x000fe400078e007f */
[----:B------:R-:W-:Y:S01]  /*b2b0*/  MUFU.EX2 R127, R165 ;  /* 0x000000a5007f7308 */ /* 0x000fe20000000800 */
[----:B------:R-:W-:Y:S01]  /*b2c0*/  @!P1 HFMA2.BF16_V2 R52, -RZ.H0_H0, RZ.H0_H0, -R188.H0_H0 ;  /* 0x200000ffff349231 */ /* 0x000fe200003409bc */
[----:B------:R-:W-:Y:S02]  /*b2d0*/  PRMT R185, R188, 0x7632, R185 ;  /* 0x00007632bcb97816 */ /* 0x000fe400000000b9 */
[----:B------:R-:W-:Y:S02]  /*b2e0*/  PRMT R187, R190, 0x7632, R187 ;  /* 0x00007632bebb7816 */ /* 0x000fe400000000bb */
[----:B------:R-:W-:-:S03]  /*b2f0*/  PRMT R181, R184, 0x7632, R181 ;  /* 0x00007632b8b57816 */ /* 0x000fc600000000b5 */
[----:B------:R-:W-:Y:S01]  /*b300*/  @!P3 HFMA2.BF16_V2 R49, -RZ.H0_H0, RZ.H0_H0, -R187.H0_H0 ;  /* 0x200000ffff31b231 */ /* 0x000fe200003409bb */
[----:B------:R-:W-:Y:S01]  /*b310*/  SHF.R.U32.HI R67, RZ, 0x8, R67 ;  /* 0x00000008ff437819 */ /* 0x000fe20000011643 */
[----:B------:R-:W-:Y:S01]  /*b320*/  MUFU.EX2 R129, R129 ;  /* 0x0000008100817308 */ /* 0x000fe20000000800 */
[----:B------:R-:W-:Y:S02]  /*b330*/  LOP3.LUT R108, R108, 0xff, RZ, 0xc0, !PT ;  /* 0x000000ff6c6c7812 */ /* 0x000fe400078ec0ff */
[----:B------:R-:W-:Y:S02]  /*b340*/  PRMT R183, R186, 0x7632, R183 ;  /* 0x00007632bab77816 */ /* 0x000fe400000000b7 */
[----:B------:R-:W-:-:S03]  /*b350*/  PRMT R177, R180, 0x7632, R177 ;  /* 0x00007632b4b17816 */ /* 0x000fc600000000b1 */
[----:B------:R-:W-:Y:S01]  /*b360*/  MUFU.EX2 R148, R148 ;  /* 0x0000009400947308 */ /* 0x000fe20000000800 */
[----:B------:R-:W-:Y:S02]  /*b370*/  PRMT R179, R182, 0x7632, R179 ;  /* 0x00007632b6b37816 */ /* 0x000fe400000000b3 */
[----:B--2---:R-:W-:Y:S02]  /*b380*/  LOP3.LUT R61, R103, UR29, R60, 0x96, !PT ;  /* 0x0000001d673d7c12 */ /* 0x004fe4000f8e963c */
[----:B------:R-:W-:Y:S01]  /*b390*/  PRMT R60, R192, 0x5410, R189 ;  /* 0x00005410c03c7816 */ /* 0x000fe200000000bd */
[----:B------:R-:W2:Y:S01]  /*b3a0*/  LDL.LU.64 R102, [R1+0x258] ;  /* 0x0002580001667983 */ /* 0x000ea20000300a00 */
[----:B------:R-:W-:Y:S02]  /*b3b0*/  @!P4 PRMT R192, R56, 0x5410, RZ ;  /* 0x0000541038c0c816 */ /* 0x000fe400000000ff */
[----:B------:R-:W-:Y:S01]  /*b3c0*/  @!P5 PRMT R189, R55, 0x5410, RZ ;  /* 0x0000541037bdd816 */ /* 0x000fe200000000ff */
[----:B------:R1:W5:Y:S01]  /*b3d0*/  LDL.LU.64 R2, [R1+0x250] ;  /* 0x0002500001027983 */ /* 0x0003620000300a00 */
[----:B------:R-:W-:-:S02]  /*b3e0*/  LOP3.LUT R56, R117, 0xffff, RZ, 0xc0, !PT ;  /* 0x0000ffff75387812 */ /* 0x000fc400078ec0ff */
[----:B------:R-:W-:Y:S02]  /*b3f0*/  LOP3.LUT R55, R61, 0xffff, RZ, 0xc0, !PT ;  /* 0x0000ffff3d377812 */ /* 0x000fe400078ec0ff */
[C---:B------:R-:W-:Y:S02]  /*b400*/  ISETP.GE.U32.AND P5, PT, R217.reuse, R56, PT ;  /* 0x00000038d900720c */ /* 0x040fe40003fa6070 */
[----:B------:R-:W-:Y:S02]  /*b410*/  SHF.R.U32.HI R55, RZ, 0x8, R55 ;  /* 0x00000008ff377819 */ /* 0x000fe40000011637 */
[----:B------:R-:W-:Y:S02]  /*b420*/  PRMT R56, R194, 0x5410, R191 ;  /* 0x00005410c2387816 */ /* 0x000fe400000000bf */
[----:B------:R-:W-:Y:S02]  /*b430*/  @!P6 PRMT R191, R54, 0x5410, RZ ;  /* 0x0000541036bfe816 */ /* 0x000fe400000000ff */
[----:B------:R-:W-:-:S02]  /*b440*/  ISETP.GE.U32.AND P4, PT, R217, R76, PT ;  /* 0x0000004cd900720c */ /* 0x000fc40003f86070 */
[----:B------:R-:W-:Y:S02]  /*b450*/  ISETP.GE.U32.AND P6, PT, R217, R112, PT ;  /* 0x00000070d900720c */ /* 0x000fe40003fc6070 */
[----:B------:R-:W-:Y:S02]  /*b460*/  LOP3.LUT R76, R89, UR26, R220, 0x96, !PT ;  /* 0x0000001a594c7c12 */ /* 0x000fe4000f8e96dc */
[----:B------:R-:W-:Y:S01]  /*b470*/  LOP3.LUT R112, R55, 0xffff, RZ, 0xc0, !PT ;  /* 0x0000ffff37707812 */ /* 0x000fe200078ec0ff */
[----:B------:R-:W3:Y:S01]  /*b480*/  LDL.LU.64 R220, [R1+0x248] ;  /* 0x0002480001dc7983 */ /* 0x000ee20000300a00 */
[----:B------:R-:W-:-:S03]  /*b490*/  IMAD.MOV.U32 R55, RZ, RZ, R218 ;  /* 0x000000ffff377224 */ /* 0x000fc600078e00da */
[----:B------:R-:W4:Y:S01]  /*b4a0*/  LDL.LU R218, [R1+0x244] ;  /* 0x0002440001da7983 */ /* 0x000f220000300800 */
[----:B------:R-:W-:Y:S01]  /*b4b0*/  @!P2 PRMT R194, R53, 0x5410, RZ ;  /* 0x0000541035c2a816 */ /* 0x000fe200000000ff */
[----:B------:R-:W-:Y:S02]  /*b4c0*/  IMAD.MOV.U32 R53, RZ, RZ, R178 ;  /* 0x000000ffff357224 */ /* 0x000fe400078e00b2 */
[----:B------:R-:W2:Y:S01]  /*b4d0*/  LDL.LU R178, [R1+0x240] ;  /* 0x0002400001b27983 */ /* 0x000ea20000300800 */
[----:B------:R-:W1:Y:S01]  /*b4e0*/  MUFU.EX2 R54, R167 ;  /* 0x000000a700367308 */ /* 0x000e620000000800 */
[----:B------:R-:W-:Y:S01]  /*b4f0*/  ISETP.GE.U32.AND P2, PT, R217, R112, PT ;  /* 0x00000070d900720c */ /* 0x000fe20003f46070 */
[----:B------:R-:W-:Y:S01]  /*b500*/  @!P5 HFMA2.BF16_V2 R51, -RZ.H0_H0, RZ.H0_H0, -R185.H0_H0 ;  /* 0x200000ffff33d231 */ /* 0x000fe200003409b9 */
[----:B-1----:R-:W-:Y:S02]  /*b510*/  FADD.FTZ R112, R54, R59 ;  /* 0x0000003b36707221 */ /* 0x002fe40000010000 */
[----:B------:R-:W-:-:S02]  /*b520*/  IMAD.MOV.U32 R59, RZ, RZ, R53 ;  /* 0x000000ffff3b7224 */ /* 0x000fc400078e0035 */
[C---:B------:R-:W-:Y:S01]  /*b530*/  FADD.FTZ R53, R127.reuse, R112 ;  /* 0x000000707f357221 */ /* 0x040fe20000010000 */
[----:B------:R-:W-:Y:S01]  /*b540*/  F2FP.BF16.PACK_AB R127, R127, R54 ;  /* 0x000000367f7f723e */ /* 0x000fe200000010ff */
[----:B------:R-:W-:Y:S01]  /*b550*/  IMAD.MOV.U32 R54, RZ, RZ, R59 ;  /* 0x000000ffff367224 */ /* 0x000fe200078e003b */
[----:B------:R-:W-:Y:S02]  /*b560*/  PRMT R59, R188, 0x5410, R185 ;  /* 0x00005410bc3b7816 */ /* 0x000fe400000000b9 */
[----:B------:R-:W-:Y:S02]  /*b570*/  @!P1 PRMT R188, R52, 0x5410, RZ ;  /* 0x0000541034bc9816 */ /* 0x000fe400000000ff */
[----:B------:R-:W-:-:S04]  /*b580*/  LOP3.LUT R52, R61, 0xff, RZ, 0xc0, !PT ;  /* 0x000000ff3d347812 */ /* 0x000fc800078ec0ff */
[----:B------:R-:W-:Y:S01]  /*b590*/  ISETP.GE.U32.AND P1, PT, R217, R52, PT ;  /* 0x00000034d900720c */ /* 0x000fe20003f26070 */
[----:B------:R-:W-:Y:S01]  /*b5a0*/  IMAD.MOV.U32 R52, RZ, RZ, R4 ;  /* 0x000000ffff347224 */ /* 0x000fe200078e0004 */
[----:B------:R-:W-:Y:S01]  /*b5b0*/  @!P5 PRMT R185, R51, 0x5410, RZ ;  /* 0x0000541033b9d816 */ /* 0x000fe200000000ff */
[----:B------:R-:W-:Y:S02]  /*b5c0*/  @!P6 HFMA2.BF16_V2 R50, -RZ.H0_H0, RZ.H0_H0, -R190.H0_H0 ;  /* 0x200000ffff32e231 */ /* 0x000fe400003409be */
[----:B------:R-:W-:Y:S01]  /*b5d0*/  @!P4 HFMA2.BF16_V2 R44, -RZ.H0_H0, RZ.H0_H0, -R180.H0_H0 ;  /* 0x200000ffff2cc231 */ /* 0x000fe200003409b4 */
[----:B------:R-:W-:Y:S01]  /*b5e0*/  IMAD.MOV.U32 R51, RZ, RZ, R52 ;  /* 0x000000ffff337224 */ /* 0x000fe200078e0034 */
[--C-:B------:R-:W-:Y:S01]  /*b5f0*/  SHF.R.U32.HI R52, RZ, 0x18, R61.reuse ;  /* 0x00000018ff347819 */ /* 0x100fe2000001163d */
[----:B------:R-:W-:Y:S01]  /*b600*/  @!P2 HFMA2.BF16_V2 R47, -RZ.H0_H0, RZ.H0_H0, -R181.H0_H0 ;  /* 0x200000ffff2fa231 */ /* 0x000fe200003409b5 */
[----:B------:R-:W-:Y:S01]  /*b610*/  SHF.R.U32.HI R61, RZ, 0x10, R61 ;  /* 0x00000010ff3d7819 */ /* 0x000fe2000001163d */
[----:B------:R-:W-:Y:S01]  /*b620*/  MUFU.EX2 R122, R122 ;  /* 0x0000007a007a7308 */ /* 0x000fe20000000800 */
[----:B------:R-:W-:Y:S01]  /*b630*/  ISETP.GE.U32.AND P5, PT, R217, R52, PT ;  /* 0x00000034d900720c */ /* 0x000fe20003fa6070 */
[----:B------:R-:W-:Y:S01]  /*b640*/  IMAD.MOV.U32 R52, RZ, RZ, R51 ;  /* 0x000000ffff347224 */ /* 0x000fe200078e0033 */
[----:B------:R-:W-:Y:S01]  /*b650*/  PRMT R51, R190, 0x5410, R187 ;  /* 0x00005410be337816 */ /* 0x000fe200000000bb */
[----:B------:R-:W-:Y:S01]  /*b660*/  @!P1 HFMA2.BF16_V2 R48, -RZ.H0_H0, RZ.H0_H0, -R184.H0_H0 ;  /* 0x200000ffff309231 */ /* 0x000fe200003409b8 */
[----:B------:R-:W-:Y:S01]  /*b670*/  @!P6 PRMT R190, R50, 0x5410, RZ ;  /* 0x0000541032bee816 */ /* 0x000fe200000000ff */
[----:B------:R-:W3:Y:S01]  /*b680*/  LDL.LU R4, [R1+0x23c] ;  /* 0x00023c0001047983 */ /* 0x000ee20000300800 */
[----:B------:R-:W-:Y:S01]  /*b690*/  LOP3.LUT R50, R61, 0xff, RZ, 0xc0, !PT ;  /* 0x000000ff3d327812 */ /* 0x000fe200078ec0ff */
[----:B------:R-:W-:Y:S01]  /*b6a0*/  IMAD.MOV.U32 R61, RZ, RZ, R5 ;  /* 0x000000ffff3d7224 */ /* 0x000fe200078e0005 */
[----:B------:R-:W-:Y:S01]  /*b6b0*/  @!P3 PRMT R187, R49, 0x5410, RZ ;  /* 0x0000541031bbb816 */ /* 0x000fe200000000ff */
[----:B------:R-:W-:Y:S01]  /*b6c0*/  MUFU.EX2 R124, R124 ;  /* 0x0000007c007c7308 */ /* 0x000fe20000000800 */
[----:B------:R-:W-:Y:S01]  /*b6d0*/  ISETP.GE.U32.AND P6, PT, R217, R50, PT ;  /* 0x00000032d900720c */ /* 0x000fe20003fc6070 */
[----:B------:R-:W-:Y:S01]  /*b6e0*/  IMAD.MOV.U32 R49, RZ, RZ, R61 ;  /* 0x000000ffff317224 */ /* 0x000fe200078e003d */
[----:B------:R-:W-:Y:S01]  /*b6f0*/  PRMT R61, R184, 0x5410, R181 ;  /* 0x00005410b83d7816 */ /* 0x000fe200000000b5 */
[----:B------:R-:W-:Y:S01]  /*b700*/  IMAD.MOV.U32 R50, RZ, RZ, R222 ;  /* 0x000000ffff327224 */ /* 0x000fe200078e00de */
[----:B------:R-:W-:Y:S01]  /*b710*/  @!P1 PRMT R184, R48, 0x5410, RZ ;  /* 0x0000541030b89816 */ /* 0x000fe200000000ff */
[----:B------:R-:W-:Y:S01]  /*b720*/  @!P5 HFMA2.BF16_V2 R45, -RZ.H0_H0, RZ.H0_H0, -R183.H0_H0 ;  /* 0x200000ffff2dd231 */ /* 0x000fe200003409b7 */
[----:B------:R-:W-:Y:S01]  /*b730*/  PRMT R173, R174, 0x7632, R173 ;  /* 0x00007632aead7816 */ /* 0x000fe200000000ad */
[----:B------:R-:W1:Y:S01]  /*b740*/  MUFU.EX2 R48, R149 ;  /* 0x0000009500307308 */ /* 0x000e620000000800 */
[----:B------:R-:W-:Y:S01]  /*b750*/  @!P2 PRMT R181, R47, 0x5410, RZ ;  /* 0x000054102fb5a816 */ /* 0x000fe200000000ff */
[----:B------:R-:W-:Y:S01]  /*b760*/  IMAD.MOV.U32 R47, RZ, RZ, R50 ;  /* 0x000000ffff2f7224 */ /* 0x000fe200078e0032 */
[----:B------:R-:W-:Y:S01]  /*b770*/  LOP3.LUT R50, R67, 0xffff, RZ, 0xc0, !PT ;  /* 0x0000ffff43327812 */ /* 0x000fe200078ec0ff */
[----:B------:R-:W3:Y:S01]  /*b780*/  LDL.LU R5, [R1+0x238] ;  /* 0x0002380001057983 */ /* 0x000ee20000300800 */
[----:B------:R-:W-:-:S02]  /*b790*/  ISETP.GE.U32.AND P2, PT, R217, R108, PT ;  /* 0x0000006cd900720c */ /* 0x000fc40003f46070 */
[C---:B------:R-:W-:Y:S01]  /*b7a0*/  ISETP.GE.U32.AND P3, PT, R217.reuse, R50, PT ;  /* 0x00000032d900720c */ /* 0x040fe20003f66070 */
[----:B------:R-:W-:Y:S01]  /*b7b0*/  @!P6 HFMA2.BF16_V2 R46, -RZ.H0_H0, RZ.H0_H0, -R186.H0_H0 ;  /* 0x200000ffff2ee231 */ /* 0x000fe200003409ba */
[----:B------:R-:W-:Y:S01]  /*b7c0*/  PRMT R67, R186, 0x5410, R183 ;  /* 0x00005410ba437816 */ /* 0x000fe200000000b7 */
[----:B------:R-:W-:Y:S01]  /*b7d0*/  IMAD.MOV.U32 R108, RZ, RZ, R47 ;  /* 0x000000ffff6c7224 */ /* 0x000fe200078e002f */
[----:B------:R-:W-:Y:S01]  /*b7e0*/  ISETP.GE.U32.AND P1, PT, R217, R110, PT ;  /* 0x0000006ed900720c */ /* 0x000fe20003f26070 */
[----:B------:R-:W-:Y:S01]  /*b7f0*/  MUFU.EX2 R116, R116 ;  /* 0x0000007400747308 */ /* 0x000fe20000000800 */
[----:B------:R-:W-:Y:S01]  /*b800*/  @!P6 PRMT R186, R46, 0x5410, RZ ;  /* 0x000054102ebae816 */ /* 0x000fe200000000ff */
[----:B------:R2:W5:Y:S01]  /*b810*/  LDL.LU R222, [R1+0x234] ;  /* 0x0002340001de7983 */ /* 0x0005620000300800 */
[----:B-1----:R-:W-:-:S05]  /*b820*/  FADD.FTZ R46, R48, R105 ;  /* 0x00000069302e7221 */ /* 0x002fca0000010000 */
[----:B------:R-:W1:Y:S01]  /*b830*/  MUFU.EX2 R47, R128 ;  /* 0x00000080002f7308 */ /* 0x000e620000000800 */
[C---:B------:R-:W-:Y:S01]  /*b840*/  FADD.FTZ R46, R129.reuse, R46 ;  /* 0x0000002e812e7221 */ /* 0x040fe20000010000 */
[----:B------:R-:W-:Y:S01]  /*b850*/  F2FP.BF16.PACK_AB R129, R129, R48 ;  /* 0x000000308181723e */ /* 0x000fe200000010ff */
[----:B------:R-:W-:Y:S01]  /*b860*/  @!P3 HFMA2.BF16_V2 R43, -RZ.H0_H0, RZ.H0_H0, -R177.H0_H0 ;  /* 0x200000ffff2bb231 */ /* 0x000fe200003409b1 */
[----:B------:R-:W-:Y:S01]  /*b870*/  @!P5 PRMT R183, R45, 0x5410, RZ ;  /* 0x000054102db7d816 */ /* 0x000fe200000000ff */
[----:B------:R-:W-:-:S03]  /*b880*/  @!P2 HFMA2.BF16_V2 R42, -RZ.H0_H0, RZ.H0_H0, -R182.H0_H0 ;  /* 0x200000ffff2aa231 */ /* 0x000fc600003409b6 */
[----:B------:R-:W1:Y:S01]  /*b890*/  MUFU.EX2 R48, R125 ;  /* 0x0000007d00307308 */ /* 0x000e620000000800 */
[----:B------:R-:W-:Y:S02]  /*b8a0*/  PRMT R45, R180, 0x5410, R177 ;  /* 0x00005410b42d7816 */ /* 0x000fe400000000b1 */
[----:B------:R-:W-:Y:S02]  /*b8b0*/  @!P3 PRMT R177, R43, 0x5410, RZ ;  /* 0x000054102bb1b816 */ /* 0x000fe400000000ff */
[----:B------:R-:W-:Y:S01]  /*b8c0*/  PRMT R43, R182, 0x5410, R179 ;  /* 0x00005410b62b7816 */ /* 0x000fe200000000b3 */
[----:B------:R-:W-:Y:S01]  /*b8d0*/  IMAD.MOV.U32 R149, RZ, RZ, R7 ;  /* 0x000000ffff957224 */ /* 0x000fe200078e0007 */
[----:B------:R-:W-:Y:S01]  /*b8e0*/  @!P4 PRMT R180, R44, 0x5410, RZ ;  /* 0x000054102cb4c816 */ /* 0x000fe200000000ff */
[----:B------:R-:W-:Y:S01]  /*b8f0*/  IMAD.MOV.U32 R44, RZ, RZ, R52 ;  /* 0x000000ffff2c7224 */ /* 0x000fe200078e0034 */
[----:B------:R-:W-:Y:S01]  /*b900*/  @!P2 PRMT R182, R42, 0x5410, RZ ;  /* 0x000054102ab6a816 */ /* 0x000fe200000000ff */
[----:B------:R-:W-:-:S02]  /*b910*/  FADD.FTZ R42, R148, R53 ;  /* 0x00000035942a7221 */ /* 0x000fc40000010000 */
[----:B------:R-:W-:Y:S01]  /*b920*/  IMAD.WIDE.U32 R52, R101, -0x326172a9, RZ ;  /* 0xcd9e8d5765347825 */ /* 0x000fe200078e00ff */
[----:B------:R-:W-:-:S03]  /*b930*/  @!P1 HFMA2.BF16_V2 R41, -RZ.H0_H0, RZ.H0_H0, -R179.H0_H0 ;  /* 0x200000ffff299231 */ /* 0x000fc600003409b3 */
[----:B------:R-:W-:Y:S02]  /*b940*/  IMAD.MOV.U32 R50, RZ, RZ, R149 ;  /* 0x000000ffff327224 */ /* 0x000fe400078e0095 */
[----:B------:R-:W-:Y:S01]  /*b950*/  IMAD.MOV.U32 R105, RZ, RZ, R49 ;  /* 0x000000ffff697224 */ /* 0x000fe200078e0031 */
[----:B------:R-:W-:Y:S01]  /*b960*/  LOP3.LUT R52, R53, R100, RZ, 0x3c, !PT ;  /* 0x0000006435347212 */ /* 0x000fe200078e3cff */
[----:B------:R-:W-:Y:S02]  /*b970*/  IMAD.MOV.U32 R149, RZ, RZ, R55 ;  /* 0x000000ffff957224 */ /* 0x000fe400078e0037 */
[----:B-1----:R-:W-:Y:S02]  /*b980*/  FADD.FTZ R49, R47, R46 ;  /* 0x0000002e2f317221 */ /* 0x002fe40000010000 */
[----:B------:R-:W-:Y:S01]  /*b990*/  IMAD.MOV.U32 R55, RZ, RZ, R123 ;  /* 0x000000ffff377224 */ /* 0x000fe200078e007b */
[----:B------:R-:W-:Y:S01]  /*b9a0*/  @!P1 PRMT R179, R41, 0x5410, RZ ;  /* 0x0000541029b39816 */ /* 0x000fe200000000ff */
[C---:B------:R-:W-:Y:S01]  /*b9b0*/  FADD.FTZ R49, R48.reuse, R49 ;  /* 0x0000003130317221 */ /* 0x040fe20000010000 */
[----:B------:R-:W-:Y:S01]  /*b9c0*/  F2FP.BF16.PACK_AB R125, R48, R47 ;  /* 0x0000002f307d723e */ /* 0x000fe200000010ff */
[----:B------:R-:W-:-:S02]  /*b9d0*/  IMAD.MOV.U32 R41, RZ, RZ, R54 ;  /* 0x000000ffff297224 */ /* 0x000fc400078e0036 */
[----:B------:R-:W-:Y:S02]  /*b9e0*/  IMAD.MOV.U32 R48, RZ, RZ, R55 ;  /* 0x000000ffff307224 */ /* 0x000fe400078e0037 */
[----:B------:R-:W-:-:S04]  /*b9f0*/  IMAD.WIDE.U32 R52, R52, -0x2daee0ad, RZ ;  /* 0xd2511f5334347825 */ /* 0x000fc800078e00ff */
[----:B------:R-:W-:-:S04]  /*ba00*/  IMAD.WIDE.U32 R54, R75, -0x2daee0ad, RZ ;  /* 0xd2511f534b367825 */ /* 0x000fc800078e00ff */
[----:B------:R-:W-:Y:S01]  /*ba10*/  IMAD.MOV.U32 R75, RZ, RZ, R41 ;  /* 0x000000ffff4b7224 */ /* 0x000fe200078e0029 */
[----:B------:R-:W-:Y:S01]  /*ba20*/  LOP3.LUT R41, R55, UR25, R52, 0x96, !PT ;  /* 0x0000001937297c12 */ /* 0x000fe2000f8e9634 */
[----:B------:R-:W-:-:S04]  /*ba30*/  IMAD.WIDE.U32 R46, R76, -0x2daee0ad, RZ ;  /* 0xd2511f534c2e7825 */ /* 0x000fc800078e00ff */
[----:B------:R-:W-:-:S05]  /*ba40*/  IMAD.WIDE.U32 R52, R41, -0x326172a9, RZ ;  /* 0xcd9e8d5729347825 */ /* 0x000fca00078e00ff */
[----:B------:R-:W-:Y:S01]  /*ba50*/  LOP3.LUT R41, R53, UR24, R88, 0x96, !PT ;  /* 0x0000001835297c12 */ /* 0x000fe2000f8e9658 */
[----:B------:R-:W-:Y:S01]  /*ba60*/  IMAD.MOV.U32 R76, RZ, RZ, R44 ;  /* 0x000000ffff4c7224 */ /* 0x000fe200078e002c */
[----:B------:R-:W-:-:S03]  /*ba70*/  LOP3.LUT R44, R47, UR23, R54, 0x96, !PT ;  /* 0x000000172f2c7c12 */ /* 0x000fc6000f8e9636 */
[----:B------:R-:W-:Y:S01]  /*ba80*/  IMAD.WIDE.U32 R54, R41, -0x2daee0ad, RZ ;  /* 0xd2511f5329367825 */ /* 0x000fe200078e00ff */
[----:B------:R-:W1:Y:S04]  /*ba90*/  MUFU.EX2 R123, R130 ;  /* 0x00000082007b7308 */ /* 0x000e680000000800 */
[----:B------:R-:W-:Y:S01]  /*baa0*/  LOP3.LUT R41, R55, UR14, R46, 0x96, !PT ;  /* 0x0000000e37297c12 */ /* 0x000fe2000f8e962e */
[----:B------:R-:W-:-:S05]  /*bab0*/  IMAD.WIDE.U32 R46, R44, -0x326172a9, RZ ;  /* 0xcd9e8d572c2e7825 */ /* 0x000fca00078e00ff */
[----:B------:R-:W-:-:S05]  /*bac0*/  LOP3.LUT R52, R47, UR21, R52, 0x96, !PT ;  /* 0x000000152f347c12 */ /* 0x000fca000f8e9634 */
[----:B------:R-:W-:-:S05]  /*bad0*/  IMAD.WIDE.U32 R52, R52, -0x2daee0ad, RZ ;  /* 0xd2511f5334347825 */ /* 0x000fca00078e00ff */
[----:B------:R-:W-:Y:S01]  /*bae0*/  LOP3.LUT R54, R53, UR5, R54, 0x96, !PT ;  /* 0x0000000535367c12 */ /* 0x000fe2000f8e9636 */
[C---:B-1----:R-:W-:Y:S01]  /*baf0*/  FADD.FTZ R42, R123.reuse, R42 ;  /* 0x0000002a7b2a7221 */ /* 0x042fe20000010000 */
[----:B------:R-:W-:Y:S01]  /*bb00*/  F2FP.BF16.PACK_AB R123, R123, R148 ;  /* 0x000000947b7b723e */ /* 0x000fe200000010ff */
[----:B------:R-:W-:Y:S02]  /*bb10*/  IMAD.MOV.U32 R53, RZ, RZ, R149 ;  /* 0x000000ffff357224 */ /* 0x000fe400078e0095 */
[----:B------:R-:W-:-:S04]  /*bb20*/  IMAD.WIDE.U32 R148, R41, -0x326172a9, RZ ;  /* 0xcd9e8d5729947825 */ /* 0x000fc800078e00ff */
[----:B------:R-:W-:Y:S01]  /*bb30*/  IMAD.WIDE.U32 R54, R54, -0x326172a9, RZ ;  /* 0xcd9e8d5736367825 */ /* 0x000fe200078e00ff */
[----:B------:R-:W-:-:S04]  /*bb40*/  LOP3.LUT R46, R149, UR13, R46, 0x96, !PT ;  /* 0x0000000d952e7c12 */ /* 0x000fc8000f8e962e */
[----:B------:R-:W-:Y:S01]  /*bb50*/  LOP3.LUT R47, R55, UR30, R148, 0x96, !PT ;  /* 0x0000001e372f7c12 */ /* 0x000fe2000f8e9694 */
[----:B------:R-:W-:-:S04]  /*bb60*/  IMAD.WIDE.U32 R148, R101, -0x326172a9, RZ ;  /* 0xcd9e8d5765947825 */ /* 0x000fc800078e00ff */
[----:B------:R-:W-:Y:S01]  /*bb70*/  IMAD.MOV.U32 R149, RZ, RZ, R48 ;  /* 0x000000ffff957224 */ /* 0x000fe200078e0030 */
[----:B------:R-:W-:Y:S02]  /*bb80*/  LOP3.LUT R48, R47, 0xff, RZ, 0xc0, !PT ;  /* 0x000000ff2f307812 */ /* 0x000fe400078ec0ff */
[----:B------:R-:W-:Y:S01]  /*bb90*/  LOP3.LUT R44, R115, UR28, R148, 0x96, !PT ;  /* 0x0000001c732c7c12 */ /* 0x000fe2000f8e9694 */
[----:B------:R-:W-:Y:S01]  /*bba0*/  IMAD.MOV.U32 R148, RZ, RZ, R75 ;  /* 0x000000ffff947224 */ /* 0x000fe200078e004b */
[----:B------:R-:W-:Y:S01]  /*bbb0*/  ISETP.GE.U32.AND P6, PT, R217, R48, PT ;  /* 0x00000030d900720c */ /* 0x000fe20003fc6070 */
[----:B------:R-:W-:Y:S01]  /*bbc0*/  IMAD.MOV.U32 R75, RZ, RZ, R119 ;  /* 0x000000ffff4b7224 */ /* 0x000fe200078e0077 */
[----:B------:R-:W-:Y:S01]  /*bbd0*/  LOP3.LUT R48, R47, 0xffff, RZ, 0xc0, !PT ;  /* 0x0000ffff2f307812 */ /* 0x000fe200078ec0ff */
[----:B------:R-:W1:Y:S01]  /*bbe0*/  MUFU.EX2 R119, R126 ;  /* 0x0000007e00777308 */ /* 0x000e620000000800 */
[----:B------:R-:W2:Y:S02]  /*bbf0*/  S2R R7, SR_TID.X ;  /* 0x0000000000077919 */ /* 0x000ea40000002100 */
[----:B------:R-:W-:-:S04]  /*bc00*/  SHF.R.U32.HI R48, RZ, 0x8, R48 ;  /* 0x00000008ff307819 */ /* 0x000fc80000011630 */
[----:B------:R-:W-:-:S04]  /*bc10*/  LOP3.LUT R48, R48, 0xffff, RZ, 0xc0, !PT ;  /* 0x0000ffff30307812 */ /* 0x000fc800078ec0ff */
[----:B------:R-:W-:Y:S02]  /*bc20*/  ISETP.GE.U32.AND P3, PT, R217, R48, PT ;  /* 0x00000030d900720c */ /* 0x000fe40003f66070 */
[----:B------:R-:W-:Y:S01]  /*bc30*/  SHF.R.U32.HI R48, RZ, 0x10, R47 ;  /* 0x00000010ff307819 */ /* 0x000fe2000001162f */
[----:B------:R-:W-:-:S03]  /*bc40*/  @!P6 HFMA2.BF16_V2 R40, -RZ.H0_H0, RZ.H0_H0, -R174.H0_H0 ;  /* 0x200000ffff28e231 */ /* 0x000fc600003409ae */
[----:B------:R-:W-:-:S04]  /*bc50*/  LOP3.LUT R48, R48, 0xff, RZ, 0xc0, !PT ;  /* 0x000000ff30307812 */ /* 0x000fc800078ec0ff */
[C---:B------:R-:W-:Y:S02]  /*bc60*/  ISETP.GE.U32.AND P4, PT, R217.reuse, R48, PT ;  /* 0x00000030d900720c */ /* 0x040fe40003f86070 */
[----:B------:R-:W-:Y:S01]  /*bc70*/  LOP3.LUT R48, R54, 0xff, RZ, 0xc0, !PT ;  /* 0x000000ff36307812 */ /* 0x000fe200078ec0ff */
[----:B------:R-:W-:Y:S01]  /*bc80*/  @!P3 HFMA2.BF16_V2 R39, -RZ.H0_H0, RZ.H0_H0, -R173.H0_H0 ;  /* 0x200000ffff27b231 */ /* 0x000fe200003409ad */
[----:B------:R-:W-:Y:S02]  /*bc90*/  IMAD.MOV.U32 R115, RZ, RZ, R121 ;  /* 0x000000ffff737224 */ /* 0x000fe400078e0079 */
[----:B------:R-:W-:Y:S02]  /*bca0*/  ISETP.GE.U32.AND P1, PT, R217, R48, PT ;  /* 0x00000030d900720c */ /* 0x000fe40003f26070 */
[----:B------:R-:W-:Y:S02]  /*bcb0*/  SHF.R.U32.HI R48, RZ, 0x18, R54 ;  /* 0x00000018ff307819 */ /* 0x000fe40000011636 */
[----:B------:R-:W-:-:S02]  /*bcc0*/  PRMT R175, R37, 0x7632, R175 ;  /* 0x0000763225af7816 */ /* 0x000fc400000000af */
[----:B------:R-:W-:Y:S02]  /*bcd0*/  ISETP.GE.U32.AND P5, PT, R217, R48, PT ;  /* 0x00000030d900720c */ /* 0x000fe40003fa6070 */
[----:B------:R-:W-:-:S05]  /*bce0*/  PRMT R167, R168, 0x7632, R167 ;  /* 0x00007632a8a77816 */ /* 0x000fca00000000a7 */
[----:B------:R-:W-:Y:S01]  /*bcf0*/  @!P1 HFMA2.BF16_V2 R35, -RZ.H0_H0, RZ.H0_H0, -R168.H0_H0 ;  /* 0x200000ffff239231 */ /* 0x000fe200003409a8 */
[----:B------:R-:W-:-:S05]  /*bd00*/  PRMT R169, R172, 0x7632, R169 ;  /* 0x00007632aca97816 */ /* 0x000fca00000000a9 */
[----:B------:R-:W-:Y:S01]  /*bd10*/  @!P5 HFMA2.BF16_V2 R32, -RZ.H0_H0, RZ.H0_H0, -R169.H0_H0 ;  /* 0x200000ffff20d231 */ /* 0x000fe200003409a9 */
[----:B----4-:R-:W-:Y:S01]  /*bd20*/  LOP3.LUT R41, R218, 0x7ffffffc, RZ, 0xc0, !PT ;  /* 0x7ffffffcda297812 */ /* 0x010fe200078ec0ff */
[----:B------:R-:W-:Y:S02]  /*bd30*/  IMAD.MOV.U32 R218, RZ, RZ, R76 ;  /* 0x000000ffffda7224 */ /* 0x000fe400078e004c */
[----:B------:R-:W-:Y:S02]  /*bd40*/  IMAD.MOV.U32 R76, RZ, RZ, R105 ;  /* 0x000000ffff4c7224 */ /* 0x000fe400078e0069 */
[----:B------:R-:W-:Y:S01]  /*bd50*/  IMAD.MOV.U32 R105, RZ, RZ, R50 ;  /* 0x000000ffff697224 */ /* 0x000fe200078e0032 */
[----:B------:R-:W-:Y:S02]  /*bd60*/  SHF.R.U32.HI R50, RZ, 0x18, R47 ;  /* 0x00000018ff327819 */ /* 0x000fe4000001162f */
[----:B------:R-:W-:Y:S01]  /*bd70*/  LOP3.LUT R47, R54, 0xffff, RZ, 0xc0, !PT ;  /* 0x0000ffff362f7812 */ /* 0x000fe200078ec0ff */
[----:B------:R-:W-:Y:S01]  /*bd80*/  IMAD.MOV.U32 R55, RZ, RZ, R53 ;  /* 0x000000ffff377224 */ /* 0x000fe200078e0035 */
[----:B------:R-:W-:Y:S01]  /*bd90*/  ISETP.GE.U32.AND P2, PT, R217, R50, PT ;  /* 0x00000032d900720c */ /* 0x000fe20003f46070 */
[----:B-1----:R-:W-:Y:S01]  /*bda0*/  FADD.FTZ R53, R119, R42 ;  /* 0x0000002a77357221 */ /* 0x002fe20000010000 */
[----:B------:R-:W-:Y:S01]  /*bdb0*/  SHF.R.U32.HI R50, RZ, 0x10, R54 ;  /* 0x00000010ff327819 */ /* 0x000fe20000011636 */
[----:B------:R-:W-:-:S02]  /*bdc0*/  FADD.FTZ R42, R122, R49 ;  /* 0x000000317a2a7221 */ /* 0x000fc40000010000 */
[----:B------:R-:W-:Y:S01]  /*bdd0*/  IMAD.MOV.U32 R49, RZ, RZ, R76 ;  /* 0x000000ffff317224 */ /* 0x000fe200078e004c */
[----:B------:R-:W-:Y:S02]  /*bde0*/  PRMT R76, R174, 0x5410, R173 ;  /* 0x00005410ae4c7816 */ /* 0x000fe400000000ad */
[----:B------:R-:W-:Y:S02]  /*bdf0*/  LOP3.LUT R50, R50, 0xff, RZ, 0xc0, !PT ;  /* 0x000000ff32327812 */ /* 0x000fe400078ec0ff */
[----:B------:R-:W-:Y:S01]  /*be00*/  @!P6 PRMT R174, R40, 0x5410, RZ ;  /* 0x0000541028aee816 */ /* 0x000fe200000000ff */
[----:B------:R-:W-:Y:S01]  /*be10*/  IMAD.MOV.U32 R40, RZ, RZ, R216 ;  /* 0x000000ffff287224 */ /* 0x000fe200078e00d8 */
[----:B------:R-:W-:Y:S02]  /*be20*/  SHF.R.U32.HI R47, RZ, 0x8, R47 ;  /* 0x00000008ff2f7819 */ /* 0x000fe4000001162f */
[----:B------:R-:W-:Y:S01]  /*be30*/  ISETP.GE.U32.AND P6, PT, R217, R50, PT ;  /* 0x00000032d900720c */ /* 0x000fe20003fc6070 */
[----:B------:R-:W-:Y:S01]  /*be40*/  IMAD.MOV.U32 R50, RZ, RZ, R40 ;  /* 0x000000ffff327224 */ /* 0x000fe200078e0028 */
[----:B------:R-:W-:Y:S01]  /*be50*/  LOP3.LUT R40, R47, 0xffff, RZ, 0xc0, !PT ;  /* 0x0000ffff2f287812 */ /* 0x000fe200078ec0ff */
[----:B------:R-:W-:Y:S01]  /*be60*/  IMAD.WIDE.U32 R46, R46, -0x2daee0ad, RZ ;  /* 0xd2511f532e2e7825 */ /* 0x000fe200078e00ff */
[----:B--2---:R-:W-:-:S02]  /*be70*/  IADD3 R41, -R41, R7, -R178 ;  /* 0x0000000729297210 */ /* 0x004fc40007ffe9b2 */
[----:B------:R-:W-:Y:S02]  /*be80*/  PRMT R178, R37, 0x7610, R178 ;  /* 0x0000761025b27816 */ /* 0x000fe400000000b2 */
[----:B------:R-:W-:Y:S02]  /*be90*/  @!P3 PRMT R173, R39, 0x5410, RZ ;  /* 0x0000541027adb816 */ /* 0x000fe400000000ff */
[----:B------:R-:W-:Y:S01]  /*bea0*/  ISETP.GE.U32.AND P3, PT, R217, R40, PT ;  /* 0x00000028d900720c */ /* 0x000fe20003f66070 */
[----:B------:R-:W-:Y:S01]  /*beb0*/  IMAD.MOV.U32 R40, RZ, RZ, R115 ;  /* 0x000000ffff287224 */ /* 0x000fe200078e0073 */
[----:B------:R-:W-:Y:S01]  /*bec0*/  LOP3.LUT R39, R47, UR29, R52, 0x96, !PT ;  /* 0x0000001d2f277c12 */ /* 0x000fe2000f8e9634 */
[----:B------:R-:W-:Y:S01]  /*bed0*/  @!P4 HFMA2.BF16_V2 R36, -RZ.H0_H0, RZ.H0_H0, -R178.H0_H0 ;  /* 0x200000ffff24c231 */ /* 0x000fe200003409b2 */
[----:B------:R-:W-:Y:S01]  /*bee0*/  FADD.FTZ R48, R124, R53 ;  /* 0x000000357c307221 */ /* 0x000fe20000010000 */
[----:B------:R-:W1:Y:S01]  /*bef0*/  MUFU.EX2 R115, R118 ;  /* 0x0000007600737308 */ /* 0x000e620000000800 */
[----:B------:R-:W-:Y:S01]  /*bf00*/  IMAD.MOV.U32 R52, RZ, RZ, R40 ;  /* 0x000000ffff347224 */ /* 0x000fe200078e0028 */
[----:B------:R-:W-:Y:S01]  /*bf10*/  SHF.R.U32.HI R40, RZ, 0x10, R39 ;  /* 0x00000010ff287819 */ /* 0x000fe20000011627 */
[----:B------:R-:W-:Y:S01]  /*bf20*/  IMAD.MOV.U32 R53, RZ, RZ, R75 ;  /* 0x000000ffff357224 */ /* 0x000fe200078e004b */
[----:B------:R-:W-:Y:S01]  /*bf30*/  PRMT R75, R178, 0x5410, R175 ;  /* 0x00005410b24b7816 */ /* 0x000fe200000000af */
[----:B------:R-:W-:Y:S01]  /*bf40*/  @!P2 HFMA2.BF16_V2 R38, -RZ.H0_H0, RZ.H0_H0, -R175.H0_H0 ;  /* 0x200000ffff26a231 */ /* 0x000fe200003409af */
[----:B------:R-:W-:-:S02]  /*bf50*/  @!P4 PRMT R178, R36, 0x5410, RZ ;  /* 0x0000541024b2c816 */ /* 0x000fc400000000ff */
[----:B------:R-:W-:Y:S02]  /*bf60*/  LOP3.LUT R36, R39, 0xff, RZ, 0xc0, !PT ;  /* 0x000000ff27247812 */ /* 0x000fe400078ec0ff */
[----:B------:R-:W-:Y:S01]  /*bf70*/  LOP3.LUT R40, R40, 0xff, RZ, 0xc0, !PT ;  /* 0x000000ff28287812 */ /* 0x000fe200078ec0ff */
[----:B------:R-:W-:Y:S01]  /*bf80*/  @!P3 HFMA2.BF16_V2 R34, -RZ.H0_H0, RZ.H0_H0, -R167.H0_H0 ;  /* 0x200000ffff22b231 */ /* 0x000fe200003409a7 */
[C---:B------:R-:W-:Y:S02]  /*bf90*/  ISETP.GE.U32.AND P4, PT, R217.reuse, R36, PT ;  /* 0x00000024d900720c */ /* 0x040fe40003f86070 */
[----:B------:R-:W-:Y:S02]  /*bfa0*/  @!P2 PRMT R175, R38, 0x5410, RZ ;  /* 0x0000541026afa816 */ /* 0x000fe400000000ff */
[----:B------:R-:W-:Y:S02]  /*bfb0*/  SHF.R.U32.HI R36, RZ, 0x18, R39 ;  /* 0x00000018ff247819 */ /* 0x000fe40000011627 */
[----:B------:R-:W-:Y:S01]  /*bfc0*/  ISETP.GE.U32.AND P2, PT, R217, R40, PT ;  /* 0x00000028d900720c */ /* 0x000fe20003f46070 */
[----:B------:R-:W-:Y:S01]  /*bfd0*/  IMAD.MOV.U32 R40, RZ, RZ, R50 ;  /* 0x000000ffff287224 */ /* 0x000fe200078e0032 */
[----:B------:R-:W-:-:S02]  /*bfe0*/  LOP3.LUT R39, R39, 0xffff, RZ, 0xc0, !PT ;  /* 0x0000ffff27277812 */ /* 0x000fc400078ec0ff */
[----:B------:R-:W-:Y:S02]  /*bff0*/  PRMT R50, R168, 0x5410, R167 ;  /* 0x00005410a8327816 */ /* 0x000fe400000000a7 */
[----:B------:R-:W-:Y:S02]  /*c000*/  @!P3 PRMT R167, R34, 0x5410, RZ ;  /* 0x0000541022a7b816 */ /* 0x000fe400000000ff */
[----:B------:R-:W-:Y:S01]  /*c010*/  SHF.R.U32.HI R34, RZ, 0x8, R39 ;  /* 0x00000008ff227819 */ /* 0x000fe20000011627 */
[----:B-1----:R-:W-:Y:S01]  /*c020*/  FADD.FTZ R37, R115, R48 ;  /* 0x0000003073257221 */ /* 0x002fe20000010000 */
[----:B------:R-:W-:Y:S01]  /*c030*/  @!P1 PRMT R168, R35, 0x5410, RZ ;  /* 0x0000541023a89816 */ /* 0x000fe200000000ff */
[----:B------:R-:W-:Y:S01]  /*c040*/  IMAD.MOV.U32 R48, RZ, RZ, R108 ;  /* 0x000000ffff307224 */ /* 0x000fe200078e006c */
[----:B------:R-:W-:Y:S01]  /*c050*/  LOP3.LUT R34, R34, 0xffff, RZ, 0xc0, !PT ;  /* 0x0000ffff22227812 */ /* 0x000fe200078ec0ff */
[----:B------:R-:W-:Y:S01]  /*c060*/  FADD.FTZ R108, R116, R37 ;  /* 0x00000025746c7221 */ /* 0x000fe20000010000 */
[----:B------:R-:W-:Y:S01]  /*c070*/  ISETP.GE.U32.AND P1, PT, R217, R36, PT ;  /* 0x00000024d900720c */ /* 0x000fe20003f26070 */
[----:B------:R-:W-:Y:S01]  /*c080*/  IMAD.WIDE.U32 R36, R101, -0x326172a9, RZ ;  /* 0xcd9e8d5765247825 */ /* 0x000fe200078e00ff */
[----:B------:R-:W-:Y:S01]  /*c090*/  ISETP.GE.U32.AND P3, PT, R217, R34, PT ;  /* 0x00000022d900720c */ /* 0x000fe20003f66070 */
[----:B------:R-:W-:-:S03]  /*c0a0*/  @!P6 HFMA2.BF16_V2 R33, -RZ.H0_H0, RZ.H0_H0, -R172.H0_H0 ;  /* 0x200000ffff21e231 */ /* 0x000fc600003409ac */
[----:B------:R-:W-:Y:S01]  /*c0b0*/  LOP3.LUT R36, R37, R100, RZ, 0x3c, !PT ;  /* 0x0000006425247212 */ /* 0x000fe200078e3cff */
[----:B------:R-:W-:Y:S01]  /*c0c0*/  IMAD.MOV.U32 R38, RZ, RZ, R52 ;  /* 0x000000ffff267224 */ /* 0x000fe200078e0034 */
[----:B------:R-:W-:Y:S02]  /*c0d0*/  PRMT R52, R172, 0x5410, R169 ;  /* 0x00005410ac347816 */ /* 0x000fe400000000a9 */
[----:B------:R-:W-:Y:S01]  /*c0e0*/  LOP3.LUT R114, R89, UR26, R114, 0x96, !PT ;  /* 0x0000001a59727c12 */ /* 0x000fe2000f8e9672 */
[----:B------:R-:W-:Y:S01]  /*c0f0*/  IMAD.WIDE.U32 R36, R36, -0x2daee0ad, RZ ;  /* 0xd2511f5324247825 */ /* 0x000fe200078e00ff */
[----:B------:R-:W-:Y:S02]  /*c100*/  @!P6 PRMT R172, R33, 0x5410, RZ ;  /* 0x0000541021ace816 */ /* 0x000fe400000000ff */
[----:B------:R-:W-:Y:S01]  /*c110*/  @!P5 PRMT R169, R32, 0x5410, RZ ;  /* 0x0000541020a9d816 */ /* 0x000fe200000000ff */
[----:B------:R-:W-:Y:S01]  /*c120*/  IMAD.WIDE.U32 R32, R44, -0x2daee0ad, RZ ;  /* 0xd2511f532c207825 */ /* 0x000fe200078e00ff */
[----:B------:R-:W-:Y:S01]  /*c130*/  PRMT R130, R131, 0x7632, R130 ;  /* 0x0000763283827816 */ /* 0x000fe20000000082 */
[----:B------:R-:W-:-:S02]  /*c140*/  @!P4 HFMA2.BF16_V2 R31, -RZ.H0_H0, RZ.H0_H0, -R131.H0_H0 ;  /* 0x200000ffff1fc231 */ /* 0x000fc40000340983 */
[----:B------:R-:W-:Y:S01]  /*c150*/  IMAD.WIDE.U32 R34, R114, -0x2daee0ad, RZ ;  /* 0xd2511f5372227825 */ /* 0x000fe200078e00ff */
[----:B------:R-:W-:Y:S01]  /*c160*/  LOP3.LUT R33, R33, UR25, R36, 0x96, !PT ;  /* 0x0000001921217c12 */ /* 0x000fe2000f8e9624 */
[----:B------:R-:W-:Y:S02]  /*c170*/  @!P3 HFMA2.BF16_V2 R30, -RZ.H0_H0, RZ.H0_H0, -R130.H0_H0 ;  /* 0x200000ffff1eb231 */ /* 0x000fe40000340982 */
[----:B------:R-:W-:Y:S02]  /*c180*/  IMAD.MOV.U32 R44, RZ, RZ, R40 ;  /* 0x000000ffff2c7224 */ /* 0x000fe400078e0028 */
[----:B------:R-:W-:Y:S01]  /*c190*/  IMAD.MOV.U32 R40, RZ, RZ, R213 ;  /* 0x000000ffff287224 */ /* 0x000fe200078e00d5 */
[----:B------:R-:W-:Y:S02]  /*c1a0*/  PRMT R213, R131, 0x5410, R130 ;  /* 0x0000541083d57816 */ /* 0x000fe40000000082 */
[----:B------:R-:W-:Y:S02]  /*c1b0*/  LOP3.LUT R32, R35, UR23, R32, 0x96, !PT ;  /* 0x0000001723207c12 */ /* 0x000fe4000f8e9620 */
[----:B------:R-:W-:-:S02]  /*c1c0*/  @!P4 PRMT R131, R31, 0x5410, RZ ;  /* 0x000054101f83c816 */ /* 0x000fc400000000ff */
[----:B------:R-:W-:Y:S01]  /*c1d0*/  @!P3 PRMT R130, R30, 0x5410, RZ ;  /* 0x000054101e82b816 */ /* 0x000fe200000000ff */
[----:B------:R-:W-:-:S04]  /*c1e0*/  IMAD.WIDE.U32 R30, R33, -0x326172a9, RZ ;  /* 0xcd9e8d57211e7825 */ /* 0x000fc800078e00ff */
[----:B------:R-:W-:Y:S01]  /*c1f0*/  IMAD.WIDE.U32 R32, R32, -0x326172a9, RZ ;  /* 0xcd9e8d5720207825 */ /* 0x000fe200078e00ff */
[----:B------:R-:W-:-:S04]  /*c200*/  LOP3.LUT R88, R31, UR24, R88, 0x96, !PT ;  /* 0x000000181f587c12 */ /* 0x000fc8000f8e9658 */
[----:B------:R-:W-:Y:S01]  /*c210*/  LOP3.LUT R30, R33, UR21, R30, 0x96, !PT ;  /* 0x00000015211e7c12 */ /* 0x000fe2000f8e961e */
[----:B------:R-:W-:Y:S01]  /*c220*/  IMAD.WIDE.U32 R88, R88, -0x2daee0ad, RZ ;  /* 0xd2511f5358587825 */ /* 0x000fe200078e00ff */
[----:B------:R-:W-:Y:S01]  /*c230*/  PRMT R165, R166, 0x7632, R165 ;  /* 0x00007632a6a57816 */ /* 0x000fe200000000a5 */
[----:B------:R-:W-:Y:S02]  /*c240*/  @!P2 HFMA2.BF16_V2 R29, -RZ.H0_H0, RZ.H0_H0, -R166.H0_H0 ;  /* 0x200000ffff1da231 */ /* 0x000fe400003409a6 */
[----:B------:R-:W-:Y:S01]  /*c250*/  IMAD.MOV.U32 R39, RZ, RZ, R48 ;  /* 0x000000ffff277224 */ /* 0x000fe200078e0030 */
[----:B------:R-:W-:Y:S01]  /*c260*/  LOP3.LUT R34, R89, UR14, R34, 0x96, !PT ;  /* 0x0000000e59227c12 */ /* 0x000fe2000f8e9622 */
[----:B------:R-:W-:Y:S01]  /*c270*/  IMAD.WIDE.U32 R36, R30, -0x2daee0ad, RZ ;  /* 0xd2511f531e247825 */ /* 0x000fe200078e00ff */
[----:B------:R-:W1:Y:S01]  /*c280*/  MUFU.EX2 R121, R120 ;  /* 0x0000007800797308 */ /* 0x000e620000000800 */
[----:B------:R-:W-:Y:S02]  /*c290*/  @!P1 HFMA2.BF16_V2 R28, -RZ.H0_H0, RZ.H0_H0, -R165.H0_H0 ;  /* 0x200000ffff1c9231 */ /* 0x000fe400003409a5 */
[----:B------:R-:W-:-:S02]  /*c2a0*/  IMAD.MOV.U32 R48, RZ, RZ, R38 ;  /* 0x000000ffff307224 */ /* 0x000fc400078e0026 */
[----:B------:R-:W-:Y:S01]  /*c2b0*/  IMAD.MOV.U32 R38, RZ, RZ, R218 ;  /* 0x000000ffff267224 */ /* 0x000fe200078e00da */
[----:B------:R-:W-:Y:S02]  /*c2c0*/  PRMT R218, R166, 0x5410, R165 ;  /* 0x00005410a6da7816 */ /* 0x000fe400000000a5 */
[----:B------:R-:W-:Y:S01]  /*c2d0*/  @!P2 PRMT R166, R29, 0x5410, RZ ;  /* 0x000054101da6a816 */ /* 0x000fe200000000ff */
[----:B------:R-:W-:Y:S01]  /*c2e0*/  IMAD.WIDE.U32 R34, R34, -0x326172a9, RZ ;  /* 0xcd9e8d5722227825 */ /* 0x000fe200078e00ff */
[----:B------:R-:W-:Y:S02]  /*c2f0*/  LOP3.LUT R29, R37, UR5, R88, 0x96, !PT ;  /* 0x00000005251d7c12 */ /* 0x000fe4000f8e9658 */
[----:B------:R-:W-:Y:S01]  /*c300*/  SHF.R.U32.HI R30, RZ, 0x18, R46 ;  /* 0x00000018ff1e7819 */ /* 0x000fe2000001162e */
[----:B------:R-:W2:Y:S01]  /*c310*/  MUFU.EX2 R113, R113 ;  /* 0x0000007100717308 */ /* 0x000ea20000000800 */
[----:B------:R-:W-:Y:S01]  /*c320*/  @!P1 PRMT R165, R28, 0x5410, RZ ;  /* 0x000054101ca59816 */ /* 0x000fe200000000ff */
[----:B------:R-:W-:Y:S01]  /*c330*/  IMAD.MOV.U32 R37, RZ, RZ, R40 ;  /* 0x000000ffff257224 */ /* 0x000fe200078e0028 */
[----:B------:R-:W-:-:S02]  /*c340*/  LOP3.LUT R28, R46, 0xff, RZ, 0xc0, !PT ;  /* 0x000000ff2e1c7812 */ /* 0x000fc400078ec0ff */
[----:B------:R-:W-:Y:S01]  /*c350*/  ISETP.GE.U32.AND P1, PT, R217, R30, PT ;  /* 0x0000001ed900720c */ /* 0x000fe20003f26070 */
[----:B------:R-:W-:Y:S01]  /*c360*/  IMAD.WIDE.U32 R30, R29, -0x326172a9, RZ ;  /* 0xcd9e8d571d1e7825 */ /* 0x000fe200078e00ff */
[----:B------:R-:W-:Y:S01]  /*c370*/  LOP3.LUT R29, R35, UR13, R32, 0x96, !PT ;  /* 0x0000000d231d7c12 */ /* 0x000fe2000f8e9620 */
[----:B------:R-:W4:Y:S01]  /*c380*/  MUFU.EX2 R40, R111 ;  /* 0x0000006f00287308 */ /* 0x000f220000000800 */
[----:B------:R-:W-:Y:S01]  /*c390*/  ISETP.GE.U32.AND P6, PT, R217, R28, PT ;  /* 0x0000001cd900720c */ /* 0x000fe20003fc6070 */
[----:B------:R-:W-:Y:S01]  /*c3a0*/  IMAD.MOV.U32 R89, RZ, RZ, R44 ;  /* 0x000000ffff597224 */ /* 0x000fe200078e002c */
[----:B------:R-:W-:Y:S02]  /*c3b0*/  LOP3.LUT R28, R46, 0xffff, RZ, 0xc0, !PT ;  /* 0x0000ffff2e1c7812 */ /* 0x000fe400078ec0ff */
[----:B------:R-:W-:Y:S01]  /*c3c0*/  SHF.R.U32.HI R44, RZ, 0x10, R46 ;  /* 0x00000010ff2c7819 */ /* 0x000fe2000001162e */
[----:B------:R-:W-:Y:S01]  /*c3d0*/  IMAD.WIDE.U32 R46, R29, -0x2daee0ad, RZ ;  /* 0xd2511f531d2e7825 */ /* 0x000fe200078e00ff */
[----:B------:R-:W-:-:S02]  /*c3e0*/  SHF.R.U32.HI R28, RZ, 0x8, R28 ;  /* 0x00000008ff1c7819 */ /* 0x000fc4000001161c */
[----:B------:R-:W-:Y:S01]  /*c3f0*/  LOP3.LUT R35, R31, UR30, R34, 0x96, !PT ;  /* 0x0000001e1f237c12 */ /* 0x000fe2000f8e9622 */
[----:B-1----:R-:W-:Y:S01]  /*c400*/  FADD.FTZ R42, R121, R42 ;  /* 0x0000002a792a7221 */ /* 0x002fe20000010000 */
[C---:B------:R-:W-:Y:S01]  /*c410*/  LOP3.LUT R33, R30.reuse, 0xffff, RZ, 0xc0, !PT ;  /* 0x0000ffff1e217812 */ /* 0x040fe200078ec0ff */
[----:B------:R-:W-:Y:S01]  /*c420*/  IMAD.MOV.U32 R88, RZ, RZ, R38 ;  /* 0x000000ffff587224 */ /* 0x000fe200078e0026 */
[----:B------:R-:W-:Y:S02]  /*c430*/  LOP3.LUT R38, R30, 0xff, RZ, 0xc0, !PT ;  /* 0x000000ff1e267812 */ /* 0x000fe400078ec0ff */
[--C-:B------:R-:W-:Y:S02]  /*c440*/  SHF.R.U32.HI R32, RZ, 0x10, R30.reuse ;  /* 0x00000010ff207819 */ /* 0x100fe4000001161e */
[----:B------:R-:W-:Y:S02]  /*c450*/  SHF.R.U32.HI R34, RZ, 0x18, R30 ;  /* 0x00000018ff227819 */ /* 0x000fe4000001161e */
[----:B------:R-:W-:-:S02]  /*c460*/  LOP3.LUT R30, R47, UR29, R36, 0x96, !PT ;  /* 0x0000001d2f1e7c12 */ /* 0x000fc4000f8e9624 */
[----:B------:R-:W-:Y:S01]  /*c470*/  LOP3.LUT R29, R46, 0xffff, RZ, 0xc0, !PT ;  /* 0x0000ffff2e1d7812 */ /* 0x000fe200078ec0ff */
[----:B------:R-:W-:Y:S01]  /*c480*/  IMAD.MOV.U32 R47, RZ, RZ, R37 ;  /* 0x000000ffff2f7224 */ /* 0x000fe200078e0025 */
[----:B------:R-:W-:Y:S01]  /*c490*/  LOP3.LUT R28, R28, 0xffff, RZ, 0xc0, !PT ;  /* 0x0000ffff1c1c7812 */ /* 0x000fe200078ec0ff */
[----:B--2---:R-:W-:Y:S02]  /*c4a0*/  FADD.FTZ R37, R113, R42 ;  /* 0x0000002a71257221 */ /* 0x004fe40000010000 */
[----:B------:R-:W-:Y:S01]  /*c4b0*/  IMAD.MOV.U32 R54, RZ, RZ, R219 ;  /* 0x000000ffff367224 */ /* 0x000fe200078e00db */
[----:B------:R-:W-:Y:S01]  /*c4c0*/  ISETP.GE.U32.AND P3, PT, R217, R28, PT ;  /* 0x0000001cd900720c */ /* 0x000fe20003f66070 */
[----:B------:R1:W5:Y:S01]  /*c4d0*/  LDL.LU R219, [R1+0x230] ;  /* 0x0002300001db7983 */ /* 0x0003620000300800 */
[C---:B----4-:R-:W-:Y:S01]  /*c4e0*/  FADD.FTZ R28, R40.reuse, R37 ;  /* 0x00000025281c7221 */ /* 0x050fe20000010000 */
[----:B------:R-:W-:Y:S02]  /*c4f0*/  F2FP.BF16.PACK_AB R117, R40, R113 ;  /* 0x000000712875723e */ /* 0x000fe400000010ff */
[----:B------:R1:W5:Y:S04]  /*c500*/  LDL.LU R216, [R1+0x22c] ;  /* 0x00022c0001d87983 */ /* 0x0003680000300800 */
[----:B------:R-:W2:Y:S01]  /*c510*/  LDL R40, [R1+0x190] ;  /* 0x0001900001287983 */ /* 0x000ea20000100800 */
[----:B------:R-:W-:-:S02]  /*c520*/  LOP3.LUT R44, R44, 0xff, RZ, 0xc0, !PT ;  /* 0x000000ff2c2c7812 */ /* 0x000fc400078ec0ff */
[----:B------:R-:W-:Y:S02]  /*c530*/  LOP3.LUT R36, R46, 0xff, RZ, 0xc0, !PT ;  /* 0x000000ff2e247812 */ /* 0x000fe400078ec0ff */
[----:B------:R-:W-:Y:S02]  /*c540*/  ISETP.GE.U32.AND P5, PT, R217, R44, PT ;  /* 0x0000002cd900720c */ /* 0x000fe40003fa6070 */
[----:B------:R-:W-:Y:S01]  /*c550*/  PRMT R126, R127, 0x7632, R126 ;  /* 0x000076327f7e7816 */ /* 0x000fe2000000007e */
[----:B------:R-:W-:Y:S01]  /*c560*/  @!P6 HFMA2.BF16_V2 R27, -RZ.H0_H0, RZ.H0_H0, -R127.H0_H0 ;  /* 0x200000ffff1be231 */ /* 0x000fe2000034097f */
[C---:B------:R-:W-:Y:S02]  /*c570*/  ISETP.GE.U32.AND P4, PT, R217.reuse, R36, PT ;  /* 0x00000024d900720c */ /* 0x040fe40003f86070 */
[----:B------:R-:W-:Y:S01]  /*c580*/  ISETP.GE.U32.AND P2, PT, R217, R38, PT ;  /* 0x00000026d900720c */ /* 0x000fe20003f46070 */
[----:B------:R-:W-:Y:S01]  /*c590*/  @!P3 HFMA2.BF16_V2 R26, -RZ.H0_H0, RZ.H0_H0, -R126.H0_H0 ;  /* 0x200000ffff1ab231 */ /* 0x000fe2000034097e */
[----:B------:R-:W-:-:S02]  /*c5a0*/  SHF.R.U32.HI R31, RZ, 0x10, R46 ;  /* 0x00000010ff1f7819 */ /* 0x000fc4000001162e */
[----:B------:R-:W-:Y:S01]  /*c5b0*/  SHF.R.U32.HI R36, RZ, 0x18, R46 ;  /* 0x00000018ff247819 */ /* 0x000fe2000001162e */
[----:B------:R-:W-:Y:S01]  /*c5c0*/  IMAD.MOV.U32 R46, RZ, RZ, R48 ;  /* 0x000000ffff2e7224 */ /* 0x000fe200078e0030 */
[----:B------:R-:W-:Y:S02]  /*c5d0*/  LOP3.LUT R38, R35, 0xff, RZ, 0xc0, !PT ;  /* 0x000000ff23267812 */ /* 0x000fe400078ec0ff */
[----:B------:R-:W-:Y:S02]  /*c5e0*/  PRMT R48, R127, 0x5410, R126 ;  /* 0x000054107f307816 */ /* 0x000fe4000000007e */
[----:B------:R-:W-:Y:S02]  /*c5f0*/  @!P6 PRMT R127, R27, 0x5410, RZ ;  /* 0x000054101b7fe816 */ /* 0x000fe400000000ff */
[----:B------:R-:W-:Y:S02]  /*c600*/  ISETP.GE.U32.AND P6, PT, R217, R38, PT ;  /* 0x00000026d900720c */ /* 0x000fe40003fc6070 */
[----:B------:R-:W-:-:S02]  /*c610*/  PRMT R128, R129, 0x7632, R128 ;  /* 0x0000763281807816 */ /* 0x000fc40000000080 */
[----:B------:R-:W-:Y:S02]  /*c620*/  @!P3 PRMT R126, R26, 0x5410, RZ ;  /* 0x000054101a7eb816 */ /* 0x000fe400000000ff */
[--C-:B------:R-:W-:Y:S01]  /*c630*/  SHF.R.U32.HI R26, RZ, 0x10, R35.reuse ;  /* 0x00000010ff1a7819 */ /* 0x100fe20000011623 */
[----:B------:R-:W-:Y:S01]  /*c640*/  @!P5 HFMA2.BF16_V2 R25, -RZ.H0_H0, RZ.H0_H0, -R129.H0_H0 ;  /* 0x200000ffff19d231 */ /* 0x000fe20000340981 */
[----:B------:R-:W-:Y:S01]  /*c650*/  SHF.R.U32.HI R38, RZ, 0x18, R35 ;  /* 0x00000018ff267819 */ /* 0x000fe20000011623 */
[----:B------:R-:W-:Y:S01]  /*c660*/  @!P1 HFMA2.BF16_V2 R24, -RZ.H0_H0, RZ.H0_H0, -R128.H0_H0 ;  /* 0x200000ffff189231 */ /* 0x000fe20000340980 */
[----:B------:R-:W-:Y:S02]  /*c670*/  LOP3.LUT R26, R26, 0xff, RZ, 0xc0, !PT ;  /* 0x000000ff1a1a7812 */ /* 0x000fe400078ec0ff */
[----:B------:R-:W-:Y:S02]  /*c680*/  ISETP.GE.U32.AND P3, PT, R217, R38, PT ;  /* 0x00000026d900720c */ /* 0x000fe40003f66070 */
[----:B------:R-:W-:-:S02]  /*c690*/  PRMT R38, R129, 0x5410, R128 ;  /* 0x0000541081267816 */ /* 0x000fc40000000080 */
[----:B------:R-:W-:Y:S02]  /*c6a0*/  @!P5 PRMT R129, R25, 0x5410, RZ ;  /* 0x000054101981d816 */ /* 0x000fe400000000ff */
[----:B------:R-:W-:Y:S02]  /*c6b0*/  @!P1 PRMT R128, R24, 0x5410, RZ ;  /* 0x0000541018809816 */ /* 0x000fe400000000ff */
[----:B------:R-:W-:Y:S02]  /*c6c0*/  ISETP.GE.U32.AND P5, PT, R217, R26, PT ;  /* 0x0000001ad900720c */ /* 0x000fe40003fa6070 */
[----:B------:R-:W-:Y:S01]  /*c6d0*/  SHF.R.U32.HI R24, RZ, 0x8, R33 ;  /* 0x00000008ff187819 */ /* 0x000fe20000011621 */
[----:B------:R-:W-:Y:S01]  /*c6e0*/  @!P6 HFMA2.BF16_V2 R23, -RZ.H0_H0, RZ.H0_H0, -R123.H0_H0 ;  /* 0x200000ffff17e231 */ /* 0x000fe2000034097b */
[----:B------:R-:W-:Y:S02]  /*c6f0*/  F2FP.BF16.PACK_AB R121, R121, R122 ;  /* 0x0000007a7979723e */ /* 0x000fe400000010ff */
[----:B------:R-:W-:Y:S01]  /*c700*/  PRMT R122, R123, 0x7632, R122 ;  /* 0x000076327b7a7816 */ /* 0x000fe2000000007a */
[----:B------:R-:W-:Y:S01]  /*c710*/  IMAD.MOV.U32 R27, RZ, RZ, R88 ;  /* 0x000000ffff1b7224 */ /* 0x000fe200078e0058 */
[----:B------:R-:W-:-:S02]  /*c720*/  LOP3.LUT R24, R24, 0xffff, RZ, 0xc0, !PT ;  /* 0x0000ffff18187812 */ /* 0x000fc400078ec0ff */
[----:B------:R-:W-:Y:S02]  /*c730*/  F2FP.BF16.PACK_AB R119, R124, R119 ;  /* 0x000000777c77723e */ /* 0x000fe400000010ff */
[----:B------:R-:W-:Y:S02]  /*c740*/  PRMT R88, R123, 0x5410, R122 ;  /* 0x000054107b587816 */ /* 0x000fe4000000007a */
[----:B------:R-:W-:Y:S02]  /*c750*/  @!P6 PRMT R123, R23, 0x5410, RZ ;  /* 0x00005410177be816 */ /* 0x000fe400000000ff */
[----:B------:R-:W-:Y:S02]  /*c760*/  PRMT R124, R125, 0x7632, R124 ;  /* 0x000076327d7c7816 */ /* 0x000fe4000000007c */
[----:B------:R-:W-:Y:S01]  /*c770*/  ISETP.GE.U32.AND P6, PT, R217, R24, PT ;  /* 0x00000018d900720c */ /* 0x000fe20003fc6070 */
[----:B------:R-:W-:Y:S02]  /*c780*/  @!P5 HFMA2.BF16_V2 R21, -RZ.H0_H0, RZ.H0_H0, -R125.H0_H0 ;  /* 0x200000ffff15d231 */ /* 0x000fe4000034097d */
[----:B------:R-:W-:Y:S01]  /*c790*/  @!P3 HFMA2.BF16_V2 R20, -RZ.H0_H0, RZ.H0_H0, -R124.H0_H0 ;  /* 0x200000ffff14b231 */ /* 0x000fe2000034097c */
[----:B------:R-:W-:Y:S01]  /*c7a0*/  IMAD.MOV.U32 R37, RZ, RZ, R89 ;  /* 0x000000ffff257224 */ /* 0x000fe200078e0059 */
[----:B------:R-:W-:Y:S01]  /*c7b0*/  PRMT R89, R125, 0x5410, R124 ;  /* 0x000054107d597816 */ /* 0x000fe2000000007c */
[----:B------:R-:W-:Y:S01]  /*c7c0*/  @!P2 HFMA2.BF16_V2 R19, -RZ.H0_H0, RZ.H0_H0, -R119.H0_H0 ;  /* 0x200000ffff13a231 */ /* 0x000fe20000340977 */
[----:B------:R-:W-:-:S02]  /*c7d0*/  PRMT R118, R119, 0x7632, R118 ;  /* 0x0000763277767816 */ /* 0x000fc40000000076 */
[----:B------:R-:W-:Y:S02]  /*c7e0*/  @!P3 PRMT R124, R20, 0x5410, RZ ;  /* 0x00005410147cb816 */ /* 0x000fe400000000ff */
[----:B------:R-:W-:Y:S02]  /*c7f0*/  @!P5 PRMT R125, R21, 0x5410, RZ ;  /* 0x00005410157dd816 */ /* 0x000fe400000000ff */
[----:B------:R-:W-:Y:S02]  /*c800*/  LOP3.LUT R20, R31, 0xff, RZ, 0xc0, !PT ;  /* 0x000000ff1f147812 */ /* 0x000fe400078ec0ff */
[----:B------:R-:W-:Y:S01]  /*c810*/  ISETP.GE.U32.AND P5, PT, R217, R34, PT ;  /* 0x00000022d900720c */ /* 0x000fe20003fa6070 */
[----:B------:R-:W-:Y:S01]  /*c820*/  @!P6 HFMA2.BF16_V2 R18, -RZ.H0_H0, RZ.H0_H0, -R118.H0_H0 ;  /* 0x200000ffff12e231 */ /* 0x000fe20000340976 */
[----:B------:R-:W-:Y:S02]  /*c830*/  PRMT R42, R119, 0x5410, R118 ;  /* 0x00005410772a7816 */ /* 0x000fe40000000076 */
[----:B------:R-:W-:-:S02]  /*c840*/  @!P2 PRMT R119, R19, 0x5410, RZ ;  /* 0x000054101377a816 */ /* 0x000fc400000000ff */
[----:B------:R-:W-:Y:S02]  /*c850*/  ISETP.GE.U32.AND P2, PT, R217, R20, PT ;  /* 0x00000014d900720c */ /* 0x000fe40003f46070 */
[----:B------:R-:W-:Y:S02]  /*c860*/  LOP3.LUT R20, R30, 0xff, RZ, 0xc0, !PT ;  /* 0x000000ff1e147812 */ /* 0x000fe400078ec0ff */
[----:B------:R-:W-:Y:S02]  /*c870*/  @!P6 PRMT R118, R18, 0x5410, RZ ;  /* 0x000054101276e816 */ /* 0x000fe400000000ff */
[----:B------:R-:W-:Y:S02]  /*c880*/  LOP3.LUT R32, R32, 0xff, RZ, 0xc0, !PT ;  /* 0x000000ff20207812 */ /* 0x000fe400078ec0ff */
[----:B------:R-:W-:Y:S02]  /*c890*/  PRMT R120, R121, 0x7632, R120 ;  /* 0x0000763279787816 */ /* 0x000fe40000000078 */
[----:B------:R-:W-:-:S02]  /*c8a0*/  ISETP.GE.U32.AND P6, PT, R217, R20, PT ;  /* 0x00000014d900720c */ /* 0x000fc40003fc6070 */
[----:B------:R-:W-:Y:S01]  /*c8b0*/  ISETP.GE.U32.AND P3, PT, R217, R32, PT ;  /* 0x00000020d900720c */ /* 0x000fe20003f66070 */
[----:B------:R-:W-:Y:S01]  /*c8c0*/  @!P5 HFMA2.BF16_V2 R16, -RZ.H0_H0, RZ.H0_H0, -R120.H0_H0 ;  /* 0x200000ffff10d231 */ /* 0x000fe20000340978 */
[----:B------:R-:W-:Y:S02]  /*c8d0*/  LOP3.LUT R35, R35, 0xffff, RZ, 0xc0, !PT ;  /* 0x0000ffff23237812 */ /* 0x000fe400078ec0ff */
[----:B------:R-:W-:Y:S02]  /*c8e0*/  F2FP.BF16.PACK_AB R115, R116, R115 ;  /* 0x000000737473723e */ /* 0x000fe400000010ff */
[----:B------:R-:W-:Y:S02]  /*c8f0*/  PRMT R44, R121, 0x5410, R120 ;  /* 0x00005410792c7816 */ /* 0x000fe40000000078 */
[----:B------:R-:W-:Y:S02]  /*c900*/  SHF.R.U32.HI R35, RZ, 0x8, R35 ;  /* 0x00000008ff237819 */ /* 0x000fe40000011623 */
[----:B------:R-:W-:-:S02]  /*c910*/  @!P5 PRMT R120, R16, 0x5410, RZ ;  /* 0x000054101078d816 */ /* 0x000fc400000000ff */
[----:B------:R-:W-:Y:S02]  /*c920*/  LOP3.LUT R18, R30, 0xffff, RZ, 0xc0, !PT ;  /* 0x0000ffff1e127812 */ /* 0x000fe400078ec0ff */
[----:B------:R-:W-:Y:S01]  /*c930*/  SHF.R.U32.HI R16, RZ, 0x10, R30 ;  /* 0x00000010ff107819 */ /* 0x000fe2000001161e */
[----:B------:R-:W-:Y:S01]  /*c940*/  @!P6 HFMA2.BF16_V2 R15, -RZ.H0_H0, RZ.H0_H0, -R115.H0_H0 ;  /* 0x200000ffff0fe231 */ /* 0x000fe20000340973 */
[----:B------:R-:W-:Y:S02]  /*c950*/  PRMT R114, R115, 0x7632, R114 ;  /* 0x0000763273727816 */ /* 0x000fe40000000072 */
[----:B------:R-:W-:Y:S01]  /*c960*/  LOP3.LUT R26, R35, 0xffff, RZ, 0xc0, !PT ;  /* 0x0000ffff231a7812 */ /* 0x000fe200078ec0ff */
[----:B------:R-:W-:Y:S01]  /*c970*/  IMAD.MOV.U32 R25, RZ, RZ, R148 ;  /* 0x000000ffff197224 */ /* 0x000fe200078e0094 */
[----:B------:R-:W-:Y:S02]  /*c980*/  SHF.R.U32.HI R18, RZ, 0x8, R18 ;  /* 0x00000008ff127819 */ /* 0x000fe40000011612 */
[----:B------:R-:W-:Y:S01]  /*c990*/  LOP3.LUT R16, R16, 0xff, RZ, 0xc0, !PT ;  /* 0x000000ff10107812 */ /* 0x000fe200078ec0ff */
[----:B------:R-:W-:Y:S01]  /*c9a0*/  @!P3 HFMA2.BF16_V2 R17, -RZ.H0_H0, RZ.H0_H0, -R121.H0_H0 ;  /* 0x200000ffff11b231 */ /* 0x000fe20000340979 */
[----:B------:R-:W-:-:S02]  /*c9b0*/  PRMT R148, R115, 0x5410, R114 ;  /* 0x0000541073947816 */ /* 0x000fc40000000072 */
[----:B------:R-:W-:Y:S02]  /*c9c0*/  ISETP.GE.U32.AND P1, PT, R217, R26, PT ;  /* 0x0000001ad900720c */ /* 0x000fe40003f26070 */
[----:B------:R-:W-:Y:S02]  /*c9d0*/  @!P6 PRMT R115, R15, 0x5410, RZ ;  /* 0x000054100f73e816 */ /* 0x000fe400000000ff */
[----:B------:R-:W-:Y:S02]  /*c9e0*/  LOP3.LUT R18, R18, 0xffff, RZ, 0xc0, !PT ;  /* 0x0000ffff12127812 */ /* 0x000fe400078ec0ff */
[----:B------:R-:W-:Y:S02]  /*c9f0*/  ISETP.GE.U32.AND P6, PT, R217, R16, PT ;  /* 0x00000010d900720c */ /* 0x000fe40003fc6070 */
[----:B------:R-:W-:Y:S02]  /*ca00*/  @!P3 PRMT R121, R17, 0x5410, RZ ;  /* 0x000054101179b816 */ /* 0x000fe400000000ff */
[----:B------:R-:W-:Y:S01]  /*ca10*/  ISETP.GE.U32.AND P3, PT, R217, R18, PT ;  /* 0x00000012d900720c */ /* 0x000fe20003f66070 */
[----:B------:R-:W-:Y:S01]  /*ca20*/  MUFU.EX2 R104, R104 ;  /* 0x0000006800687308 */ /* 0x000fe20000000800 */
[----:B------:R-:W-:Y:S01]  /*ca30*/  SHF.R.U32.HI R18, RZ, 0x18, R30 ;  /* 0x00000018ff127819 */ /* 0x000fe2000001161e */
[----:B------:R-:W-:-:S03]  /*ca40*/  @!P1 HFMA2.BF16_V2 R22, -RZ.H0_H0, RZ.H0_H0, -R122.H0_H0 ;  /* 0x200000ffff169231 */ /* 0x000fc6000034097a */
[----:B------:R-:W-:-:S03]  /*ca50*/  ISETP.GE.U32.AND P5, PT, R217, R18, PT ;  /* 0x00000012d900720c */ /* 0x000fc60003fa6070 */
[----:B------:R-:W4:Y:S01]  /*ca60*/  MUFU.EX2 R107, R107 ;  /* 0x0000006b006b7308 */ /* 0x000f220000000800 */
[----:B------:R-:W-:Y:S01]  /*ca70*/  @!P6 HFMA2.BF16_V2 R13, -RZ.H0_H0, RZ.H0_H0, -R117.H0_H0 ;  /* 0x200000ffff0de231 */ /* 0x000fe20000340975 */
[----:B------:R-:W-:Y:S01]  /*ca80*/  PRMT R116, R117, 0x7632, R116 ;  /* 0x0000763275747816 */ /* 0x000fe20000000074 */
[----:B------:R-:W-:Y:S01]  /*ca90*/  USHF.R.S32.HI UR31, URZ, 0x7, UR20 ;  /* 0x000000073f1f7899 */ /* 0x000fe20008011414 */
[----:B------:R-:W-:Y:S01]  /*caa0*/  IMAD.MOV.U32 R35, RZ, RZ, R149 ;  /* 0x000000ffff237224 */ /* 0x000fe200078e0095 */
[----:B------:R-:W-:-:S03]  /*cab0*/  @!P1 PRMT R122, R22, 0x5410, RZ ;  /* 0x00005410167a9816 */ /* 0x000fc600000000ff */
[----:B------:R-:W1:Y:S01]  /*cac0*/  MUFU.EX2 R106, R106 ;  /* 0x0000006a006a7308 */ /* 0x000e620000000800 */
[----:B------:R-:W-:Y:S01]  /*cad0*/  PRMT R149, R117, 0x5410, R116 ;  /* 0x0000541075957816 */ /* 0x000fe20000000074 */
[----:B------:R-:W-:Y:S01]  /*cae0*/  ULEA UR31, UR31, UR15, 0x7 ;  /* 0x0000000f1f1f7291 */ /* 0x000fe2000f8e383f */
[----:B------:R-:W-:Y:S02]  /*caf0*/  ISETP.GE.U32.AND P1, PT, R217, R36, PT ;  /* 0x00000024d900720c */ /* 0x000fe40003f26070 */
[----:B------:R-:W-:-:S03]  /*cb00*/  @!P6 PRMT R117, R13, 0x5410, RZ ;  /* 0x000054100d75e816 */ /* 0x000fc600000000ff */
[----:B------:R-:W3:Y:S01]  /*cb10*/  MUFU.EX2 R109, R109 ;  /* 0x0000006d006d7308 */ /* 0x000ee20000000800 */
[----:B------:R-:W-:Y:S01]  /*cb20*/  IMAD.SHL.U32 R13, R41, 0x2, RZ ;  /* 0x00000002290d7824 */ /* 0x000fe200078e00ff */
[----:B------:R-:W-:Y:S01]  /*cb30*/  @!P5 HFMA2.BF16_V2 R12, -RZ.H0_H0, RZ.H0_H0, -R116.H0_H0 ;  /* 0x200000ffff0cd231 */ /* 0x000fe20000340974 */
[----:B------:R-:W-:Y:S01]  /*cb40*/  UIADD3 UR31, UR31, -0x80, URZ ;  /* 0xffffff801f1f7890 */ /* 0x000fe2000fffe03f */
[----:B----4-:R-:W-:-:S03]  /*cb50*/  F2FP.BF16.PACK_AB R113, R107, R104 ;  /* 0x000000686b71723e */ /* 0x010fc600000010ff */
[----:B------:R-:W-:Y:S01]  /*cb60*/  USHF.R.S32.HI UR15, URZ, 0x1f, UR31 ;  /* 0x0000001f3f0f7899 */ /* 0x000fe2000801141f */
[----:B------:R-:W-:Y:S02]  /*cb70*/  PRMT R112, R113, 0x7632, R112 ;  /* 0x0000763271707816 */ /* 0x000fe40000000070 */
[----:B------:R-:W-:Y:S01]  /*cb80*/  @!P5 PRMT R116, R12, 0x5410, RZ ;  /* 0x000054100c74d816 */ /* 0x000fe200000000ff */
[----:B-1----:R-:W-:Y:S02]  /*cb90*/  FADD.FTZ R108, R106, R108 ;  /* 0x0000006c6a6c7221 */ /* 0x002fe40000010000 */
[----:B------:R-:W-:Y:S01]  /*cba0*/  @!P1 HFMA2.BF16_V2 R8, -RZ.H0_H0, RZ.H0_H0, -R112.H0_H0 ;  /* 0x200000ffff089231 */ /* 0x000fe20000340970 */
[----:B---3--:R-:W-:Y:S01]  /*cbb0*/  F2FP.BF16.PACK_AB R111, R109, R106 ;  /* 0x0000006a6d6f723e */ /* 0x008fe200000010ff */
[----:B------:R-:W-:Y:S01]  /*cbc0*/  FADD.FTZ R106, R104, R28 ;  /* 0x0000001c686a7221 */ /* 0x000fe20000010000 */
[----:B------:R-:W-:Y:S01]  /*cbd0*/  @!P2 HFMA2.BF16_V2 R9, -RZ.H0_H0, RZ.H0_H0, -R113.H0_H0 ;  /* 0x200000ffff09a231 */ /* 0x000fe20000340971 */
[----:B------:R-:W-:-:S02]  /*cbe0*/  PRMT R18, R113, 0x5410, R112 ;  /* 0x0000541071127816 */ /* 0x000fc40000000070 */
[----:B------:R-:W-:Y:S01]  /*cbf0*/  @!P1 PRMT R112, R8, 0x5410, RZ ;  /* 0x0000541008709816 */ /* 0x000fe200000000ff */
[----:B------:R-:W-:Y:S01]  /*cc00*/  IMAD.MOV.U32 R8, RZ, RZ, c[0x0][0x228] ;  /* 0x00008a00ff087624 */ /* 0x000fe200078e00ff */
[----:B------:R-:W-:Y:S01]  /*cc10*/  @!P2 PRMT R113, R9, 0x5410, RZ ;  /* 0x000054100971a816 */ /* 0x000fe200000000ff */
[----:B------:R-:W-:Y:S02]  /*cc20*/  IMAD.MOV.U32 R26, RZ, RZ, R47 ;  /* 0x000000ffff1a7224 */ /* 0x000fe400078e002f */
[----:B------:R-:W-:Y:S02]  /*cc30*/  IMAD.SHL.U32 R9, R8, 0x8, RZ ;  /* 0x0000000808097824 */ /* 0x000fe400078e00ff */
[----:B------:R-:W-:Y:S02]  /*cc40*/  IMAD.MOV.U32 R47, RZ, RZ, R215 ;  /* 0x000000ffff2f7224 */ /* 0x000fe400078e00d7 */
[----:B------:R-:W-:Y:S01]  /*cc50*/  IMAD.MOV.U32 R23, RZ, RZ, R212 ;  /* 0x000000ffff177224 */ /* 0x000fe200078e00d4 */
[----:B------:R-:W-:Y:S01]  /*cc60*/  SHF.R.U32.HI R29, RZ, 0x8, R29 ;  /* 0x00000008ff1d7819 */ /* 0x000fe2000001161d */
[----:B------:R-:W-:Y:S01]  /*cc70*/  IMAD.MOV.U32 R33, RZ, RZ, R171 ;  /* 0x000000ffff217224 */ /* 0x000fe200078e00ab */
[----:B------:R-:W-:-:S02]  /*cc80*/  @!P3 HFMA2.BF16_V2 R14, -RZ.H0_H0, RZ.H0_H0, -R114.H0_H0 ;  /* 0x200000ffff0eb231 */ /* 0x000fc40000340972 */
[----:B------:R-:W-:-:S03]  /*cc90*/  LOP3.LUT R16, R29, 0xffff, RZ, 0xc0, !PT ;  /* 0x0000ffff1d107812 */ /* 0x000fc600078ec0ff */
[----:B------:R-:W-:Y:S02]  /*cca0*/  @!P3 PRMT R114, R14, 0x5410, RZ ;  /* 0x000054100e72b816 */ /* 0x000fe400000000ff */
[----:B------:R-:W-:Y:S02]  /*ccb0*/  ISETP.GE.U32.AND P3, PT, R217, R16, PT ;  /* 0x00000010d900720c */ /* 0x000fe40003f66070 */
[----:B------:R-:W-:Y:S01]  /*ccc0*/  PRMT R110, R111, 0x7632, R110 ;  /* 0x000076326f6e7816 */ /* 0x000fe2000000006e */
[----:B------:R-:W-:-:S03]  /*ccd0*/  @!P4 HFMA2.BF16_V2 R11, -RZ.H0_H0, RZ.H0_H0, -R111.H0_H0 ;  /* 0x200000ffff0bc231 */ /* 0x000fc6000034096f */
[----:B------:R-:W-:-:S07]  /*cce0*/  PRMT R22, R111, 0x5410, R110 ;  /* 0x000054106f167816 */ /* 0x000fce000000006e */
[----:B------:R-:W-:-:S05]  /*ccf0*/  @!P3 HFMA2.BF16_V2 R10, -RZ.H0_H0, RZ.H0_H0, -R110.H0_H0 ;  /* 0x200000ffff0ab231 */ /* 0x000fca000034096e */
[----:B------:R-:W-:Y:S02]  /*cd00*/  @!P3 PRMT R110, R10, 0x5410, RZ ;  /* 0x000054100a6eb816 */ /* 0x000fe400000000ff */
[----:B------:R-:W-:Y:S01]  /*cd10*/  @!P4 PRMT R111, R11, 0x5410, RZ ;  /* 0x000054100b6fc816 */ /* 0x000fe200000000ff */
[----:B--2---:R-:W-:-:S05]  /*cd20*/  IMAD R13, R40, c[0x0][0x228], R13 ;  /* 0x00008a00280d7a24 */ /* 0x004fca00078e020d */
[----:B------:R-:W-:-:S04]  /*cd30*/  IADD3 R12, P5, R13, UR31, RZ ;  /* 0x0000001f0d0c7c10 */ /* 0x000fc8000ffbe0ff */
[----:B------:R-:W-:Y:S02]  /*cd40*/  LEA.HI.X.SX32 R13, R13, UR15, 0x1, P5 ;  /* 0x0000000f0d0d7c11 */ /* 0x000fe4000a8f0eff */
[----:B------:R-:W-:Y:S01]  /*cd50*/  LEA R104, P5, R12, c[0x0][0x1f8], 0x1 ;  /* 0x00007e000c687a11 */ /* 0x000fe200078a08ff */
[----:B------:R-:W-:-:S03]  /*cd60*/  IMAD.MOV.U32 R40, RZ, RZ, R105 ;  /* 0x000000ffff287224 */ /* 0x000fc600078e0069 */
[----:B------:R-:W-:-:S05]  /*cd70*/  LEA.HI.X R105, R12, c[0x0][0x1fc], R13, 0x1, P5 ;  /* 0x00007f000c697a11 */ /* 0x000fca00028f0c0d */
[----:B------:R1:W-:Y:S04]  /*cd80*/  STG.E.U16 [R104.64], R35 ;  /* 0x0000002368007986 */ /* 0x0003e8000c101510 */
[----:B------:R2:W-:Y:S01]  /*cd90*/  STG.E.U16 [R104.64+0x2], R25 ;  /* 0x0000021968007986 */ /* 0x0005e2000c101510 */
[----:B-1----:R-:W-:Y:S02]  /*cda0*/  IMAD.MOV.U32 R35, RZ, RZ, R46 ;  /* 0x000000ffff237224 */ /* 0x002fe400078e002e */
[----:B------:R-:W-:Y:S02]  /*cdb0*/  IMAD.MOV.U32 R46, RZ, RZ, R214 ;  /* 0x000000ffff2e7224 */ /* 0x000fe400078e00d6 */
[----:B------:R-:W-:-:S04]  /*cdc0*/  IMAD.WIDE R214, R9, 0x2, R104 ;  /* 0x0000000209d67825 */ /* 0x000fc800078e0268 */
[C---:B------:R-:W-:Y:S02]  /*cdd0*/  IMAD.SHL.U32 R9, R8.reuse, 0x40, RZ ;  /* 0x0000004008097824 */ /* 0x040fe400078e00ff */
[----:B--2---:R-:W-:Y:S02]  /*cde0*/  IMAD.MOV.U32 R25, RZ, RZ, R27 ;  /* 0x000000ffff197224 */ /* 0x004fe400078e001b */
[----:B------:R-:W-:Y:S02]  /*cdf0*/  IMAD.MOV.U32 R27, RZ, RZ, R213 ;  /* 0x000000ffff1b7224 */ /* 0x000fe400078e00d5 */
[----:B------:R-:W-:Y:S01]  /*ce00*/  IMAD.WIDE R212, R9, 0x2, R104 ;  /* 0x0000000209d47825 */ /* 0x000fe200078e0268 */
[----:B------:R-:W-:Y:S03]  /*ce10*/  STG.E.U16 [R214.64], R159 ;  /* 0x0000009fd6007986 */ /* 0x000fe6000c101510 */
[----:B------:R-:W-:Y:S01]  /*ce20*/  IMAD R9, R8, 0x48, RZ ;  /* 0x0000004808097824 */ /* 0x000fe200078e02ff */
[----:B------:R-:W-:Y:S04]  /*ce30*/  STG.E.U16 [R214.64+0x2], R158 ;  /* 0x0000029ed6007986 */ /* 0x000fe8000c101510 */
[----:B------:R-:W-:Y:S04]  /*ce40*/  STG.E.U16 [R212.64], R77 ;  /* 0x0000004dd4007986 */ /* 0x000fe8000c101510 */
[----:B------:R1:W-:Y:S01]  /*ce50*/  STG.E.U16 [R212.64+0x2], R170 ;  /* 0x000002aad4007986 */ /* 0x0003e2000c101510 */
[----:B------:R-:W-:Y:S01]  /*ce60*/  LOP3.LUT R8, R221, UR25, R156, 0x96, !PT ;  /* 0x00000019dd087c12 */ /* 0x000fe2000f8e969c */
[----:B-1----:R-:W-:-:S05]  /*ce70*/  IMAD.WIDE R170, R9, 0x2, R104 ;  /* 0x0000000209aa7825 */ /* 0x002fca00078e0268 */
[----:B------:R1:W-:Y:S01]  /*ce80*/  STG.E.U16 [R170.64], R40 ;  /* 0x00000028aa007986 */ /* 0x0003e2000c101510 */
[----:B------:R-:W-:Y:S01]  /*ce90*/  IMAD.WIDE.U32 R16, R8, -0x326172a9, RZ ;  /* 0xcd9e8d5708107825 */ /* 0x000fe200078e00ff */
[----:B-1----:R-:W-:-:S05]  /*cea0*/  LOP3.LUT R40, R157, UR27, R134, 0x96, !PT ;  /* 0x0000001b9d287c12 */ /* 0x002fca000f8e9686 */
[----:B------:R-:W-:-:S05]  /*ceb0*/  IMAD.WIDE.U32 R40, R40, -0x326172a9, RZ ;  /* 0xcd9e8d5728287825 */ /* 0x000fca00078e00ff */
[----:B------:R-:W-:-:S05]  /*cec0*/  LOP3.LUT R9, R41, UR26, R98, 0x96, !PT ;  /* 0x0000001a29097c12 */ /* 0x000fca000f8e9662 */
[----:B------:R-:W-:-:S05]  /*ced0*/  IMAD.WIDE.U32 R12, R9, -0x2daee0ad, RZ ;  /* 0xd2511f53090c7825 */ /* 0x000fca00078e00ff */
[----:B------:R-:W-:-:S05]  /*cee0*/  LOP3.LUT R10, R13, UR23, R220, 0x96, !PT ;  /* 0x000000170d0a7c12 */ /* 0x000fca000f8e96dc */
        /* <DEDUP_REMOVED lines=9> */
[----:B------:R-:W-:-:S03]  /*cf80*/  LOP3.LUT R12, R15, UR13, R10, 0x96, !PT ;  /* 0x0000000d0f0c7c12 */ /* 0x000fc6000f8e960a */
[----:B------:R-:W-:Y:S01]  /*cf90*/  IMAD.MOV.U32 R36, RZ, RZ, R33 ;  /* 0x000000ffff247224 */ /* 0x000fe200078e0021 */
[----:B------:R-:W-:Y:S01]  /*cfa0*/  SHF.R.U32.HI R33, RZ, 0x10, R8 ;  /* 0x00000010ff217819 */ /* 0x000fe20000011608 */
[----:B------:R-:W-:Y:S01]  /*cfb0*/  IMAD.MOV.U32 R24, RZ, RZ, R26 ;  /* 0x000000ffff187224 */ /* 0x000fe200078e001a */
[----:B------:R-:W-:Y:S01]  /*cfc0*/  LOP3.LUT R10, R9, UR30, R14, 0x96, !PT ;  /* 0x0000001e090a7c12 */ /* 0x000fe2000f8e960e */
[----:B------:R-:W-:Y:S01]  /*cfd0*/  IMAD.MOV.U32 R26, RZ, RZ, R35 ;  /* 0x000000ffff1a7224 */ /* 0x000fe200078e0023 */
[C---:B------:R-:W-:Y:S02]  /*cfe0*/  LOP3.LUT R14, R8.reuse, 0xffff, RZ, 0xc0, !PT ;  /* 0x0000ffff080e7812 */ /* 0x040fe400078ec0ff */
[----:B------:R-:W-:Y:S02]  /*cff0*/  LOP3.LUT R35, R8, 0xff, RZ, 0xc0, !PT ;  /* 0x000000ff08237812 */ /* 0x000fe400078ec0ff */
[----:B------:R-:W-:Y:S02]  /*d000*/  SHF.R.U32.HI R8, RZ, 0x18, R8 ;  /* 0x00000018ff087819 */ /* 0x000fe40000011608 */
[----:B------:R-:W-:-:S04]  /*d010*/  LOP3.LUT R33, R33, 0xff, RZ, 0xc0, !PT ;  /* 0x000000ff21217812 */ /* 0x000fc800078ec0ff */
[----:B------:R-:W-:Y:S02]  /*d020*/  PRMT R33, R33, 0x5410, R8 ;  /* 0x0000541021217816 */ /* 0x000fe40000000008 */
[C---:B------:R-:W-:Y:S01]  /*d030*/  LOP3.LUT R8, R10.reuse, 0xffff, RZ, 0xc0, !PT ;  /* 0x0000ffff0a087812 */ /* 0x040fe200078ec0ff */
[----:B------:R-:W-:Y:S01]  /*d040*/  IMAD.MOV.U32 R21, RZ, RZ, R37 ;  /* 0x000000ffff157224 */ /* 0x000fe200078e0025 */
[----:B------:R-:W-:Y:S01]  /*d050*/  LOP3.LUT R37, R10, 0xff, RZ, 0xc0, !PT ;  /* 0x000000ff0a257812 */ /* 0x000fe200078ec0ff */
[----:B------:R-:W-:Y:S01]  /*d060*/  IMAD.WIDE.U32 R12, R12, -0x2daee0ad, RZ ;  /* 0xd2511f530c0c7825 */ /* 0x000fe200078e00ff */
[----:B------:R-:W-:Y:S02]  /*d070*/  SHF.R.U32.HI R8, RZ, 0x8, R8 ;  /* 0x00000008ff087819 */ /* 0x000fe40000011608 */
[----:B------:R-:W-:Y:S02]  /*d080*/  SHF.R.U32.HI R31, RZ, 0x10, R10 ;  /* 0x00000010ff1f7819 */ /* 0x000fe4000001160a */
[----:B------:R-:W-:-:S02]  /*d090*/  PRMT R37, R37, 0x5410, R8 ;  /* 0x0000541025257816 */ /* 0x000fc40000000008 */
[----:B------:R-:W-:Y:S02]  /*d0a0*/  LOP3.LUT R8, R13, UR29, R16, 0x96, !PT ;  /* 0x0000001d0d087c12 */ /* 0x000fe4000f8e9610 */
[----:B------:R-:W-:Y:S02]  /*d0b0*/  SHF.R.U32.HI R10, RZ, 0x18, R10 ;  /* 0x00000018ff0a7819 */ /* 0x000fe4000001160a */
[----:B------:R-:W-:Y:S02]  /*d0c0*/  LOP3.LUT R31, R31, 0xff, RZ, 0xc0, !PT ;  /* 0x000000ff1f1f7812 */ /* 0x000fe400078ec0ff */
[----:B------:R-:W-:Y:S02]  /*d0d0*/  SHF.R.U32.HI R17, RZ, 0x10, R8 ;  /* 0x00000010ff117819 */ /* 0x000fe40000011608 */
[----:B------:R-:W-:Y:S02]  /*d0e0*/  PRMT R31, R31, 0x5410, R10 ;  /* 0x000054101f1f7816 */ /* 0x000fe4000000000a */
[----:B------:R-:W-:-:S02]  /*d0f0*/  LOP3.LUT R10, R8, 0xffff, RZ, 0xc0, !PT ;  /* 0x0000ffff080a7812 */ /* 0x000fc400078ec0ff */
[----:B------:R-:W-:Y:S02]  /*d100*/  LOP3.LUT R29, R8, 0xff, RZ, 0xc0, !PT ;  /* 0x000000ff081d7812 */ /* 0x000fe400078ec0ff */
[----:B------:R-:W-:Y:S02]  /*d110*/  SHF.R.U32.HI R8, RZ, 0x18, R8 ;  /* 0x00000018ff087819 */ /* 0x000fe40000011608 */
[----:B------:R-:W-:Y:S01]  /*d120*/  LOP3.LUT R17, R17, 0xff, RZ, 0xc0, !PT ;  /* 0x000000ff11117812 */ /* 0x000fe200078ec0ff */
[----:B------:R-:W-:-:S03]  /*d130*/  IMAD.MOV.U32 R30, RZ, RZ, R42 ;  /* 0x000000ffff1e7224 */ /* 0x000fc600078e002a */
[----:B------:R-:W-:Y:S02]  /*d140*/  PRMT R17, R17, 0x5410, R8 ;  /* 0x0000541011117816 */ /* 0x000fe40000000008 */
[C---:B------:R-:W-:Y:S01]  /*d150*/  LOP3.LUT R8, R12.reuse, 0xffff, RZ, 0xc0, !PT ;  /* 0x0000ffff0c087812 */ /* 0x040fe200078ec0ff */
[----:B------:R-:W-:Y:S01]  /*d160*/  IMAD.MOV.U32 R42, RZ, RZ, R46 ;  /* 0x000000ffff2a7224 */ /* 0x000fe200078e002e */
[----:B------:R-:W-:Y:S02]  /*d170*/  LOP3.LUT R13, R12, 0xff, RZ, 0xc0, !PT ;  /* 0x000000ff0c0d7812 */ /* 0x000fe400078ec0ff */
[----:B------:R-:W-:Y:S02]  /*d180*/  SHF.R.U32.HI R8, RZ, 0x8, R8 ;  /* 0x00000008ff087819 */ /* 0x000fe40000011608 */
[----:B------:R-:W-:Y:S02]  /*d190*/  LOP3.LUT R46, R135, UR10, RZ, 0x3c, !PT ;  /* 0x0000000a872e7c12 */ /* 0x000fe4000f8e3cff */
[----:B------:R-:W-:Y:S01]  /*d1a0*/  SHF.R.U32.HI R9, RZ, 0x10, R12 ;  /* 0x00000010ff097819 */ /* 0x000fe2000001160c */
[----:B------:R1:W-:Y:S01]  /*d1b0*/  STG.E.U16 [R170.64+0x2], R176 ;  /* 0x000002b0aa007986 */ /* 0x0003e2000c101510 */
[----:B------:R-:W-:Y:S01]  /*d1c0*/  IMAD.MOV.U32 R28, RZ, RZ, R44 ;  /* 0x000000ffff1c7224 */ /* 0x000fe200078e002c */
[----:B------:R-:W-:Y:S01]  /*d1d0*/  PRMT R13, R13, 0x5410, R8 ;  /* 0x000054100d0d7816 */ /* 0x000fe20000000008 */
[----:B------:R-:W-:Y:S01]  /*d1e0*/  IMAD.MOV.U32 R44, RZ, RZ, R47 ;  /* 0x000000ffff2c7224 */ /* 0x000fe200078e002f */
[----:B------:R-:W-:Y:S01]  /*d1f0*/  STG.E.U16 [R104.64+0x10], R150 ;  /* 0x0000109668007986 */ /* 0x000fe2000c101510 */
[----:B------:R-:W-:Y:S01]  /*d200*/  SHF.R.U32.HI R8, RZ, 0x18, R12 ;  /* 0x00000018ff087819 */ /* 0x000fe2000001160c */
[----:B------:R-:W-:Y:S01]  /*d210*/  IMAD.WIDE.U32 R46, R46, -0x326172a9, RZ ;  /* 0xcd9e8d572e2e7825 */ /* 0x000fe200078e00ff */
[----:B------:R-:W-:Y:S01]  /*d220*/  LOP3.LUT R9, R9, 0xff, RZ, 0xc0, !PT ;  /* 0x000000ff09097812 */ /* 0x000fe200078ec0ff */
[----:B------:R-:W-:Y:S04]  /*d230*/  STG.E.U16 [R104.64+0x12], R153 ;  /* 0x0000129968007986 */ /* 0x000fe8000c101510 */
[----:B------:R-:W-:Y:S01]  /*d240*/  STG.E.U16 [R214.64+0x10], R155 ;  /* 0x0000109bd6007986 */ /* 0x000fe2000c101510 */
[----:B------:R-:W-:-:S03]  /*d250*/  PRMT R9, R9, 0x5410, R8 ;  /* 0x0000541009097816 */ /* 0x000fc60000000008 */
[----:B------:R-:W-:Y:S01]  /*d260*/  STG.E.U16 [R214.64+0x12], R152 ;  /* 0x00001298d6007986 */ /* 0x000fe2000c101510 */
[----:B------:R-:W-:-:S03]  /*d270*/  LOP3.LUT R8, R47, UR28, R154, 0x96, !PT ;  /* 0x0000001c2f087c12 */ /* 0x000fc6000f8e969a */
        /* <DEDUP_REMOVED lines=8> */
[----:B------:R2:W-:Y:S01]  /*d300*/  STG.E.U16 [R212.64+0x20], R21 ;  /* 0x00002015d4007986 */ /* 0x0005e2000c101510 */
[----:B------:R-:W-:-:S02]  /*d310*/  SHF.R.U32.HI R10, RZ, 0x8, R10 ;  /* 0x00000008ff0a7819 */ /* 0x000fc4000001160a */
[----:B------:R-:W-:Y:S01]  /*d320*/  SHF.R.U32.HI R14, RZ, 0x8, R14 ;  /* 0x00000008ff0e7819 */ /* 0x000fe2000001160e */
[----:B------:R-:W-:Y:S01]  /*d330*/  IMAD.MOV.U32 R159, RZ, RZ, R18 ;  /* 0x000000ffff9f7224 */ /* 0x000fe200078e0012 */
[----:B------:R-:W-:Y:S01]  /*d340*/  PRMT R29, R29, 0x5410, R10 ;  /* 0x000054101d1d7816 */ /* 0x000fe2000000000a */
[----:B------:R-:W-:Y:S01]  /*d350*/  IMAD.MOV.U32 R158, RZ, RZ, R39 ;  /* 0x000000ffff9e7224 */ /* 0x000fe200078e0027 */
[----:B------:R-:W-:Y:S01]  /*d360*/  PRMT R35, R35, 0x5410, R14 ;  /* 0x0000541023237816 */ /* 0x000fe2000000000e */
[----:B------:R-:W-:Y:S01]  /*d370*/  IMAD.MOV.U32 R32, RZ, RZ, R27 ;  /* 0x000000ffff207224 */ /* 0x000fe200078e001b */
[----:B------:R-:W-:Y:S01]  /*d380*/  LOP3.LUT R10, R41, UR26, R46, 0x96, !PT ;  /* 0x0000001a290a7c12 */ /* 0x000fe2000f8e962e */
[----:B------:R-:W-:Y:S01]  /*d390*/  IMAD.MOV.U32 R34, RZ, RZ, R23 ;  /* 0x000000ffff227224 */ /* 0x000fe200078e0017 */
[----:B-1----:R1:W5:Y:S01]  /*d3a0*/  LDL.LU R176, [R1+0x228] ;  /* 0x0002280001b07983 */ /* 0x0023620000300800 */
[----:B--2---:R-:W-:-:S04]  /*d3b0*/  IMAD.WIDE.U32 R20, R8, -0x2daee0ad, RZ ;  /* 0xd2511f5308147825 */ /* 0x004fc800078e00ff */
[----:B------:R-:W-:Y:S01]  /*d3c0*/  IMAD.MOV.U32 R74, RZ, RZ, R159 ;  /* 0x000000ffff4a7224 */ /* 0x000fe200078e009f */
[----:B------:R-:W-:Y:S01]  /*d3d0*/  LOP3.LUT R8, R21, UR25, R156, 0x96, !PT ;  /* 0x0000001915087c12 */ /* 0x000fe2000f8e969c */
[----:B------:R-:W-:-:S04]  /*d3e0*/  IMAD.WIDE.U32 R18, R10, -0x2daee0ad, RZ ;  /* 0xd2511f530a127825 */ /* 0x000fc800078e00ff */
[----:B------:R-:W-:Y:S02]  /*d3f0*/  IMAD R132, R217, 0x10000, R217 ;  /* 0x00010000d9847824 */ /* 0x000fe400078e02d9 */
[----:B------:R-:W-:Y:S01]  /*d400*/  IMAD.MOV.U32 R150, RZ, RZ, R28 ;  /* 0x000000ffff967224 */ /* 0x000fe200078e001c */
[----:B------:R2:W-:Y:S01]  /*d410*/  STG.E.U16 [R212.64+0x22], R158 ;  /* 0x0000229ed4007986 */ /* 0x0005e2000c101510 */
[----:B------:R-:W-:Y:S01]  /*d420*/  IMAD.WIDE.U32 R14, R8, -0x326172a9, RZ ;  /* 0xcd9e8d57080e7825 */ /* 0x000fe200078e00ff */
[----:B------:R-:W-:Y:S02]  /*d430*/  LOP3.LUT R10, R19, UR23, R20, 0x96, !PT ;  /* 0x00000017130a7c12 */ /* 0x000fe4000f8e9614 */
[----:B------:R1:W5:Y:S02]  /*d440*/  LDL.LU.64 R220, [R1+0x220] ;  /* 0x0002200001dc7983 */ /* 0x0003640000300a00 */
        /* <DEDUP_REMOVED lines=11> */
[----:B------:R-:W-:Y:S02]  /*d500*/  LOP3.LUT R39, R18, 0xff, RZ, 0xc0, !PT ;  /* 0x000000ff12277812 */ /* 0x000fe400078ec0ff */
[----:B------:R-:W-:Y:S02]  /*d510*/  SHF.R.U32.HI R12, RZ, 0x8, R12 ;  /* 0x00000008ff0c7819 */ /* 0x000fe4000001160c */
[----:B------:R-:W-:Y:S02]  /*d520*/  SHF.R.U32.HI R27, RZ, 0x10, R18 ;  /* 0x00000010ff1b7819 */ /* 0x000fe40000011612 */
[----:B------:R-:W-:Y:S02]  /*d530*/  PRMT R39, R39, 0x5410, R12 ;  /* 0x0000541027277816 */ /* 0x000fe4000000000c */
[----:B------:R-:W-:-:S02]  /*d540*/  LOP3.LUT R10, R19, UR30, R20, 0x96, !PT ;  /* 0x0000001e130a7c12 */ /* 0x000fc4000f8e9614 */
[----:B------:R-:W-:Y:S01]  /*d550*/  SHF.R.U32.HI R12, RZ, 0x18, R18 ;  /* 0x00000018ff0c7819 */ /* 0x000fe20000011612 */
[----:B------:R-:W-:Y:S01]  /*d560*/  IMAD.WIDE.U32 R18, R8, -0x2daee0ad, RZ ;  /* 0xd2511f5308127825 */ /* 0x000fe200078e00ff */
[----:B------:R-:W-:-:S04]  /*d570*/  LOP3.LUT R27, R27, 0xff, RZ, 0xc0, !PT ;  /* 0x000000ff1b1b7812 */ /* 0x000fc800078ec0ff */
[----:B------:R-:W-:Y:S02]  /*d580*/  PRMT R27, R27, 0x5410, R12 ;  /* 0x000054101b1b7816 */ /* 0x000fe4000000000c */
[C---:B------:R-:W-:Y:S02]  /*d590*/  LOP3.LUT R12, R18.reuse, 0xffff, RZ, 0xc0, !PT ;  /* 0x0000ffff120c7812 */ /* 0x040fe400078ec0ff */
[----:B------:R-:W-:Y:S02]  /*d5a0*/  LOP3.LUT R11, R18, 0xff, RZ, 0xc0, !PT ;  /* 0x000000ff120b7812 */ /* 0x000fe400078ec0ff */
[----:B------:R-:W-:Y:S02]  /*d5b0*/  SHF.R.U32.HI R12, RZ, 0x8, R12 ;  /* 0x00000008ff0c7819 */ /* 0x000fe4000001160c */
[----:B------:R-:W-:Y:S02]  /*d5c0*/  SHF.R.U32.HI R23, RZ, 0x10, R18 ;  /* 0x00000010ff177819 */ /* 0x000fe40000011612 */
[----:B------:R-:W-:-:S02]  /*d5d0*/  PRMT R11, R11, 0x5410, R12 ;  /* 0x000054100b0b7816 */ /* 0x000fc4000000000c */
[----:B------:R-:W-:Y:S02]  /*d5e0*/  SHF.R.U32.HI R12, RZ, 0x18, R18 ;  /* 0x00000018ff0c7819 */ /* 0x000fe40000011612 */
[----:B------:R-:W-:-:S04]  /*d5f0*/  LOP3.LUT R23, R23, 0xff, RZ, 0xc0, !PT ;  /* 0x000000ff17177812 */ /* 0x000fc800078ec0ff */
[----:B------:R-:W-:Y:S02]  /*d600*/  PRMT R23, R23, 0x5410, R12 ;  /* 0x0000541017177816 */ /* 0x000fe4000000000c */
[C---:B------:R-:W-:Y:S01]  /*d610*/  LOP3.LUT R12, R10.reuse, 0xffff, RZ, 0xc0, !PT ;  /* 0x0000ffff0a0c7812 */ /* 0x040fe200078ec0ff */
[----:B------:R-:W-:Y:S01]  /*d620*/  IMAD.MOV.U32 R159, RZ, RZ, R25 ;  /* 0x000000ffff9f7224 */ /* 0x000fe200078e0019 */
[----:B------:R-:W-:Y:S02]  /*d630*/  LOP3.LUT R25, R10, 0xff, RZ, 0xc0, !PT ;  /* 0x000000ff0a197812 */ /* 0x000fe400078ec0ff */
[----:B------:R-:W-:Y:S02]  /*d640*/  SHF.R.U32.HI R12, RZ, 0x8, R12 ;  /* 0x00000008ff0c7819 */ /* 0x000fe4000001160c */
[----:B------:R-:W-:Y:S02]  /*d650*/  LOP3.LUT R8, R19, UR29, R14, 0x96, !PT ;  /* 0x0000001d13087c12 */ /* 0x000fe4000f8e960e */
[----:B------:R-:W-:-:S02]  /*d660*/  PRMT R25, R25, 0x5410, R12 ;  /* 0x0000541019197816 */ /* 0x000fc4000000000c */
[--C-:B------:R-:W-:Y:S02]  /*d670*/  SHF.R.U32.HI R12, RZ, 0x10, R10.reuse ;  /* 0x00000010ff0c7819 */ /* 0x100fe4000001160a */
[----:B------:R-:W-:Y:S02]  /*d680*/  SHF.R.U32.HI R21, RZ, 0x18, R10 ;  /* 0x00000018ff157819 */ /* 0x000fe4000001160a */
[C---:B------:R-:W-:Y:S02]  /*d690*/  LOP3.LUT R10, R8.reuse, 0xffff, RZ, 0xc0, !PT ;  /* 0x0000ffff080a7812 */ /* 0x040fe400078ec0ff */
[----:B------:R-:W-:Y:S02]  /*d6a0*/  LOP3.LUT R19, R8, 0xff, RZ, 0xc0, !PT ;  /* 0x000000ff08137812 */ /* 0x000fe400078ec0ff */
[----:B------:R-:W-:-:S04]  /*d6b0*/  SHF.R.U32.HI R10, RZ, 0x8, R10 ;  /* 0x00000008ff0a7819 */ /* 0x000fc8000001160a */
[----:B------:R-:W-:Y:S02]  /*d6c0*/  PRMT R19, R19, 0x5410, R10 ;  /* 0x0000541013137816 */ /* 0x000fe4000000000a */
[--C-:B------:R-:W-:Y:S01]  /*d6d0*/  SHF.R.U32.HI R10, RZ, 0x10, R8.reuse ;  /* 0x00000010ff0a7819 */ /* 0x100fe20000011608 */
[--C-:B------:R-:W-:Y:S01]  /*d6e0*/  HSET2.LE.AND R29, R29, R132.reuse, PT ;  /* 0x000000841d1d7233 */ /* 0x100fe20003803000 */
[----:B------:R-:W-:Y:S02]  /*d6f0*/  SHF.R.U32.HI R15, RZ, 0x18, R8 ;  /* 0x00000018ff0f7819 */ /* 0x000fe40000011608 */
[----:B------:R-:W-:Y:S01]  /*d700*/  LOP3.LUT R10, R10, 0xff, RZ, 0xc0, !PT ;  /* 0x000000ff0a0a7812 */ /* 0x000fe200078ec0ff */
[--C-:B------:R-:W-:Y:S01]  /*d710*/  HSET2.LE.AND R35, R35, R132.reuse, PT ;  /* 0x0000008423237233 */ /* 0x100fe20003803000 */
[----:B------:R-:W-:Y:S01]  /*d720*/  LOP3.LUT R28, R29, R140, RZ, 0xc0, !PT ;  /* 0x0000008c1d1c7212 */ /* 0x000fe200078ec0ff */
[--C-:B------:R-:W-:Y:S01]  /*d730*/  HSET2.LE.AND R8, R33, R132.reuse, PT ;  /* 0x0000008421087233 */ /* 0x100fe20003803000 */
[----:B------:R-:W-:Y:S01]  /*d740*/  PRMT R15, R10, 0x5410, R15 ;  /* 0x000054100a0f7816 */ /* 0x000fe2000000000f */
[----:B------:R-:W-:Y:S01]  /*d750*/  HSET2.LE.AND R10, R31, R132, PT ;  /* 0x000000841f0a7233 */ /* 0x000fe20003803000 */
[----:B------:R-:W-:Y:S01]  /*d760*/  LOP3.LUT R140, R135, UR7, RZ, 0x3c, !PT ;  /* 0x00000007878c7c12 */ /* 0x000fe2000f8e3cff */
[----:B--2---:R-:W-:Y:S01]  /*d770*/  IMAD.MOV.U32 R158, RZ, RZ, R34 ;  /* 0x000000ffff9e7224 */ /* 0x004fe200078e0022 */
[----:B------:R-:W-:-:S02]  /*d780*/  LOP3.LUT R34, R35, R144, RZ, 0xc0, !PT ;  /* 0x0000009023227212 */ /* 0x000fc400078ec0ff */
[----:B------:R-:W-:Y:S01]  /*d790*/  LOP3.LUT R35, R8, R143, RZ, 0xc0, !PT ;  /* 0x0000008f08237212 */ /* 0x000fe200078ec0ff */
[--C-:B------:R-:W-:Y:S01]  /*d7a0*/  HSET2.LE.AND R8, R17, R132.reuse, PT ;  /* 0x0000008411087233 */ /* 0x100fe20003803000 */
[----:B------:R-:W-:Y:S01]  /*d7b0*/  LOP3.LUT R33, R10, R141, RZ, 0xc0, !PT ;  /* 0x0000008d0a217212 */ /* 0x000fe200078ec0ff */
[----:B------:R-:W-:Y:S01]  /*d7c0*/  IMAD.WIDE.U32 R140, R140, -0x326172a9, RZ ;  /* 0xcd9e8d578c8c7825 */ /* 0x000fe200078e00ff */
[----:B------:R-:W-:Y:S02]  /*d7d0*/  HSET2.LE.AND R37, R37, R132, PT ;  /* 0x0000008425257233 */ /* 0x000fe40003803000 */
[----:B------:R-:W-:Y:S02]  /*d7e0*/  LOP3.LUT R29, R8, R139, RZ, 0xc0, !PT ;  /* 0x0000008b081d7212 */ /* 0x000fe400078ec0ff */
[----:B------:R-:W-:Y:S01]  /*d7f0*/  LOP3.LUT R8, R141, UR28, R154, 0x96, !PT ;  /* 0x0000001c8d087c12 */ /* 0x000fe2000f8e969a */
[----:B------:R-:W-:Y:S01]  /*d800*/  IMAD.MOV.U32 R152, RZ, RZ, R32 ;  /* 0x000000ffff987224 */ /* 0x000fe200078e0020 */
[----:B------:R-:W-:Y:S01]  /*d810*/  LOP3.LUT R32, R37, R142, RZ, 0xc0, !PT ;  /* 0x0000008e25207212 */ /* 0x000fe200078ec0ff */
[----:B------:R-:W-:-:S02]  /*d820*/  IMAD.MOV.U32 R147, RZ, RZ, R36 ;  /* 0x000000ffff937224 */ /* 0x000fc400078e0024 */
[----:B------:R-:W-:Y:S01]  /*d830*/  IMAD.WIDE.U32 R36, R8, -0x2daee0ad, RZ ;  /* 0xd2511f5308247825 */ /* 0x000fe200078e00ff */
[----:B------:R-:W-:-:S04]  /*d840*/  LOP3.LUT R10, R41, UR26, R140, 0x96, !PT ;  /* 0x0000001a290a7c12 */ /* 0x000fc8000f8e968c */
[----:B------:R-:W-:Y:S01]  /*d850*/  LOP3.LUT R8, R37, UR25, R156, 0x96, !PT ;  /* 0x0000001925087c12 */ /* 0x000fe2000f8e969c */
[----:B------:R-:W-:-:S04]  /*d860*/  IMAD.MOV.U32 R153, RZ, RZ, R30 ;  /* 0x000000ffff997224 */ /* 0x000fc800078e001e */
        /* <DEDUP_REMOVED lines=11> */
[----:B------:R-:W-:-:S04]  /*d920*/  LOP3.LUT R12, R12, 0xff, RZ, 0xc0, !PT ;  /* 0x000000ff0c0c7812 */ /* 0x000fc800078ec0ff */
[----:B------:R-:W-:Y:S01]  /*d930*/  LOP3.LUT R8, R37, UR13, R30, 0x96, !PT ;  /* 0x0000000d25087c12 */ /* 0x000fe2000f8e961e */
[----:B------:R-:W-:Y:S01]  /*d940*/  IMAD.WIDE.U32 R30, R10, -0x326172a9, RZ ;  /* 0xcd9e8d570a1e7825 */ /* 0x000fe200078e00ff */
[----:B------:R-:W-:-:S04]  /*d950*/  PRMT R21, R12, 0x5410, R21 ;  /* 0x000054100c157816 */ /* 0x000fc80000000015 */
[C---:B------:R-:W-:Y:S01]  /*d960*/  LOP3.LUT R12, R30.reuse, 0xffff, RZ, 0xc0, !PT ;  /* 0x0000ffff1e0c7812 */ /* 0x040fe200078ec0ff */
[----:B------:R-:W-:Y:S01]  /*d970*/  IMAD.MOV.U32 R142, RZ, RZ, R54 ;  /* 0x000000ffff8e7224 */ /* 0x000fe200078e0036 */
[----:B------:R-:W-:Y:S01]  /*d980*/  LOP3.LUT R69, R30, 0xff, RZ, 0xc0, !PT ;  /* 0x000000ff1e457812 */ /* 0x000fe200078ec0ff */
[----:B------:R-:W-:Y:S01]  /*d990*/  IMAD.MOV.U32 R54, RZ, RZ, R55 ;  /* 0x000000ffff367224 */ /* 0x000fe200078e0037 */
        /* <DEDUP_REMOVED lines=8> */
[C---:B------:R-:W-:Y:S01]  /*da20*/  LOP3.LUT R12, R30.reuse, 0xffff, RZ, 0xc0, !PT ;  /* 0x0000ffff1e0c7812 */ /* 0x040fe200078ec0ff */
[----:B------:R-:W-:Y:S01]  /*da30*/  IMAD.MOV.U32 R143, RZ, RZ, R49 ;  /* 0x000000ffff8f7224 */ /* 0x000fe200078e0031 */
        /* <DEDUP_REMOVED lines=10> */
[----:B------:R-:W-:Y:S01]  /*dae0*/  SHF.R.U32.HI R12, RZ, 0x8, R12 ;  /* 0x00000008ff0c7819 */ /* 0x000fe2000001160c */
[----:B------:R-:W-:Y:S01]  /*daf0*/  STG.E.U16 [R170.64+0x20], R73 ;  /* 0x00002049aa007986 */ /* 0x000fe2000c101510 */
[----:B------:R-:W-:Y:S02]  /*db00*/  LOP3.LUT R8, R31, UR29, R16, 0x96, !PT ;  /* 0x0000001d1f087c12 */ /* 0x000fe4000f8e9610 */
[----:B------:R-:W-:Y:S01]  /*db10*/  PRMT R53, R53, 0x5410, R12 ;  /* 0x0000541035357816 */ /* 0x000fe2000000000c */
[----:B------:R-:W-:Y:S01]  /*db20*/  STG.E.U16 [R170.64+0x22], R68 ;  /* 0x00002244aa007986 */ /* 0x000fe2000c101510 */
[--C-:B------:R-:W-:Y:S01]  /*db30*/  SHF.R.U32.HI R12, RZ, 0x10, R10.reuse ;  /* 0x00000010ff0c7819 */ /* 0x100fe2000001160a */
[--C-:B------:R-:W-:Y:S01]  /*db40*/  HSET2.LE.AND R13, R13, R132.reuse, PT ;  /* 0x000000840d0d7233 */ /* 0x100fe20003803000 */
[----:B------:R-:W-:Y:S01]  /*db50*/  SHF.R.U32.HI R17, RZ, 0x18, R10 ;  /* 0x00000018ff117819 */ /* 0x000fe2000001160a */
[----:B------:R2:W-:Y:S01]  /*db60*/  STG.E.U16 [R104.64+0x30], R145 ;  /* 0x0000309168007986 */ /* 0x0005e2000c101510 */
[----:B------:R-:W-:-:S02]  /*db70*/  HSET2.LE.AND R10, R9, R132, PT ;  /* 0x00000084090a7233 */ /* 0x000fc40003803000 */
[----:B------:R-:W-:Y:S01]  /*db80*/  HSET2.LE.AND R39, R39, R132, PT ;  /* 0x0000008427277233 */ /* 0x000fe20003803000 */
[----:B------:R-:W-:Y:S01]  /*db90*/  SHF.R.U32.HI R9, RZ, 0x10, R8 ;  /* 0x00000010ff097819 */ /* 0x000fe20000011608 */
[----:B------:R-:W-:Y:S01]  /*dba0*/  IMAD.MOV.U32 R146, RZ, RZ, R26 ;  /* 0x000000ffff927224 */ /* 0x000fe200078e001a */
[----:B------:R-:W-:Y:S02]  /*dbb0*/  LOP3.LUT R30, R13, R138, RZ, 0xc0, !PT ;  /* 0x0000008a0d1e7212 */ /* 0x000fe400078ec0ff */
[----:B------:R-:W-:Y:S02]  /*dbc0*/  LOP3.LUT R31, R10, R137, RZ, 0xc0, !PT ;  /* 0x000000890a1f7212 */ /* 0x000fe400078ec0ff */
[C---:B------:R-:W-:Y:S02]  /*dbd0*/  LOP3.LUT R10, R8.reuse, 0xffff, RZ, 0xc0, !PT ;  /* 0x0000ffff080a7812 */ /* 0x040fe400078ec0ff */
[----:B------:R-:W-:Y:S02]  /*dbe0*/  LOP3.LUT R13, R8, 0xff, RZ, 0xc0, !PT ;  /* 0x000000ff080d7812 */ /* 0x000fe400078ec0ff */
[----:B------:R-:W-:-:S02]  /*dbf0*/  LOP3.LUT R26, R39, R136, RZ, 0xc0, !PT ;  /* 0x00000088271a7212 */ /* 0x000fc400078ec0ff */
[----:B------:R-:W-:Y:S02]  /*dc00*/  SHF.R.U32.HI R8, RZ, 0x18, R8 ;  /* 0x00000018ff087819 */ /* 0x000fe40000011608 */
[----:B------:R-:W-:Y:S01]  /*dc10*/  LOP3.LUT R9, R9, 0xff, RZ, 0xc0, !PT ;  /* 0x000000ff09097812 */ /* 0x000fe200078ec0ff */
[----:B--2---:R-:W-:Y:S01]  /*dc20*/  IMAD.MOV.U32 R145, RZ, RZ, R38 ;  /* 0x000000ffff917224 */ /* 0x004fe200078e0026 */
[----:B------:R-:W-:-:S05]  /*dc30*/  LOP3.LUT R38, R135, UR6, RZ, 0x3c, !PT ;  /* 0x0000000687267c12 */ /* 0x000fca000f8e3cff */
[----:B------:R-:W-:Y:S01]  /*dc40*/  IMAD.WIDE.U32 R38, R38, -0x326172a9, RZ ;  /* 0xcd9e8d5726267825 */ /* 0x000fe200078e00ff */
[----:B------:R-:W-:Y:S01]  /*dc50*/  PRMT R9, R9, 0x5410, R8 ;  /* 0x0000541009097816 */ /* 0x000fe20000000008 */
[----:B------:R-:W-:-:S03]  /*dc60*/  HSET2.LE.AND R8, R27, R132, PT ;  /* 0x000000841b087233 */ /* 0x000fc60003803000 */
[----:B------:R-:W-:Y:S02]  /*dc70*/  LOP3.LUT R154, R39, UR28, R154, 0x96, !PT ;  /* 0x0000001c279a7c12 */ /* 0x000fe4000f8e969a */
[----:B------:R-:W-:Y:S02]  /*dc80*/  LOP3.LUT R27, R8, R133, RZ, 0xc0, !PT ;  /* 0x00000085081b7212 */ /* 0x000fe400078ec0ff */
[----:B------:R-:W-:Y:S01]  /*dc90*/  LOP3.LUT R8, R41, UR26, R38, 0x96, !PT ;  /* 0x0000001a29087c12 */ /* 0x000fe2000f8e9626 */
[----:B------:R-:W-:Y:S01]  /*dca0*/  IMAD.WIDE.U32 R154, R154, -0x2daee0ad, RZ ;  /* 0xd2511f539a9a7825 */ /* 0x000fe200078e00ff */
[----:B------:R-:W-:-:S03]  /*dcb0*/  SHF.R.U32.HI R10, RZ, 0x8, R10 ;  /* 0x00000008ff0a7819 */ /* 0x000fc6000001160a */
[----:B------:R-:W-:Y:S01]  /*dcc0*/  IMAD.WIDE.U32 R136, R8, -0x2daee0ad, RZ ;  /* 0xd2511f5308887825 */ /* 0x000fe200078e00ff */
[----:B------:R-:W-:Y:S02]  /*dcd0*/  LOP3.LUT R156, R155, UR25, R156, 0x96, !PT ;  /* 0x000000199b9c7c12 */ /* 0x000fe4000f8e969c */
[----:B------:R-:W-:Y:S02]  /*dce0*/  PRMT R13, R13, 0x5410, R10 ;  /* 0x000054100d0d7816 */ /* 0x000fe4000000000a */
[----:B------:R-:W-:Y:S01]  /*dcf0*/  LOP3.LUT R10, R137, UR23, R154, 0x96, !PT ;  /* 0x00000017890a7c12 */ /* 0x000fe2000f8e969a */
[----:B------:R-:W-:-:S04]  /*dd00*/  IMAD.WIDE.U32 R156, R156, -0x326172a9, RZ ;  /* 0xcd9e8d579c9c7825 */ /* 0x000fc800078e00ff */
[----:B------:R-:W-:Y:S01]  /*dd10*/  IMAD.WIDE.U32 R138, R10, -0x326172a9, RZ ;  /* 0xcd9e8d570a8a7825 */ /* 0x000fe200078e00ff */
[----:B------:R-:W-:-:S05]  /*dd20*/  LOP3.LUT R40, R157, UR24, R40, 0x96, !PT ;  /* 0x000000189d287c12 */ /* 0x000fca000f8e9628 */
[----:B------:R-:W-:Y:S01]  /*dd30*/  IMAD.WIDE.U32 R72, R40, -0x2daee0ad, RZ ;  /* 0xd2511f5328487825 */ /* 0x000fe200078e00ff */
[----:B------:R-:W-:-:S05]  /*dd40*/  LOP3.LUT R40, R139, UR21, R156, 0x96, !PT ;  /* 0x000000158b287c12 */ /* 0x000fca000f8e969c */
[----:B------:R-:W-:Y:S01]  /*dd50*/  IMAD.WIDE.U32 R40, R40, -0x2daee0ad, RZ ;  /* 0xd2511f5328287825 */ /* 0x000fe200078e00ff */
[----:B------:R-:W-:-:S04]  /*dd60*/  LOP3.LUT R8, R73, UR14, R136, 0x96, !PT ;  /* 0x0000000e49087c12 */ /* 0x000fc8000f8e9688 */
[----:B------:R-:W-:Y:S01]  /*dd70*/  LOP3.LUT R72, R41, UR5, R72, 0x96, !PT ;  /* 0x0000000529487c12 */ /* 0x000fe2000f8e9648 */
[----:B------:R-:W-:-:S04]  /*dd80*/  IMAD.WIDE.U32 R136, R8, -0x326172a9, RZ ;  /* 0xcd9e8d5708887825 */ /* 0x000fc800078e00ff */
[----:B------:R-:W-:Y:S01]  /*dd90*/  IMAD.WIDE.U32 R72, R72, -0x326172a9, RZ ;  /* 0xcd9e8d5748487825 */ /* 0x000fe200078e00ff */
[----:B------:R-:W-:-:S04]  /*dda0*/  LOP3.LUT R12, R12, 0xff, RZ, 0xc0, !PT ;  /* 0x000000ff0c0c7812 */ /* 0x000fc800078ec0ff */
[----:B------:R-:W-:Y:S01]  /*ddb0*/  LOP3.LUT R10, R73, UR30, R136, 0x96, !PT ;  /* 0x0000001e490a7c12 */ /* 0x000fe2000f8e9688 */
[----:B------:R-:W-:Y:S01]  /*ddc0*/  IMAD.MOV.U32 R155, RZ, RZ, R22 ;  /* 0x000000ffff9b7224 */ /* 0x000fe200078e0016 */
[----:B------:R-:W-:Y:S02]  /*ddd0*/  HSET2.LE.AND R22, R11, R132, PT ;  /* 0x000000840b167233 */ /* 0x000fe40003803000 */
[----:B------:R-:W-:Y:S02]  /*dde0*/  SHF.R.U32.HI R11, RZ, 0x10, R10 ;  /* 0x00000010ff0b7819 */ /* 0x000fe4000001160a */
[----:B------:R-:W-:Y:S02]  /*ddf0*/  PRMT R17, R12, 0x5410, R17 ;  /* 0x000054100c117816 */ /* 0x000fe40000000011 */
[----:B------:R-:W-:Y:S02]  /*de00*/  LOP3.LUT R8, R137, UR13, R138, 0x96, !PT ;  /* 0x0000000d89087c12 */ /* 0x000fe4000f8e968a */
[----:B------:R-:W-:-:S02]  /*de10*/  LOP3.LUT R12, R10, 0xffff, RZ, 0xc0, !PT ;  /* 0x0000ffff0a0c7812 */ /* 0x000fc400078ec0ff */
[----:B------:R-:W-:Y:S02]  /*de20*/  LOP3.LUT R137, R10, 0xff, RZ, 0xc0, !PT ;  /* 0x000000ff0a897812 */ /* 0x000fe400078ec0ff */
[----:B------:R-:W-:Y:S02]  /*de30*/  SHF.R.U32.HI R135, RZ, 0x18, R10 ;  /* 0x00000018ff877819 */ /* 0x000fe4000001160a */
[----:B------:R-:W-:-:S04]  /*de40*/  LOP3.LUT R10, R11, 0xff, RZ, 0xc0, !PT ;  /* 0x000000ff0b0a7812 */ /* 0x000fc800078ec0ff */
[----:B------:R-:W-:Y:S02]  /*de50*/  PRMT R135, R10, 0x5410, R135 ;  /* 0x000054100a877816 */ /* 0x000fe40000000087 */
[C---:B------:R-:W-:Y:S02]  /*de60*/  LOP3.LUT R10, R72.reuse, 0xffff, RZ, 0xc0, !PT ;  /* 0x0000ffff480a7812 */ /* 0x040fe400078ec0ff */
[----:B------:R-:W-:Y:S02]  /*de70*/  LOP3.LUT R41, R72, 0xff, RZ, 0xc0, !PT ;  /* 0x000000ff48297812 */ /* 0x000fe400078ec0ff */
[----:B------:R-:W-:Y:S02]  /*de80*/  SHF.R.U32.HI R10, RZ, 0x8, R10 ;  /* 0x00000008ff0a7819 */ /* 0x000fe4000001160a */
[----:B------:R-:W-:Y:S02]  /*de90*/  SHF.R.U32.HI R11, RZ, 0x10, R72 ;  /* 0x00000010ff0b7819 */ /* 0x000fe40000011648 */
[----:B------:R-:W-:-:S02]  /*dea0*/  PRMT R41, R41, 0x5410, R10 ;  /* 0x0000541029297816 */ /* 0x000fc4000000000a */
[----:B------:R-:W-:Y:S01]  /*deb0*/  SHF.R.U32.HI R10, RZ, 0x18, R72 ;  /* 0x00000018ff0a7819 */ /* 0x000fe20000011648 */
[----:B------:R-:W-:Y:S01]  /*dec0*/  IMAD.WIDE.U32 R72, R8, -0x2daee0ad, RZ ;  /* 0xd2511f5308487825 */ /* 0x000fe200078e00ff */
[----:B------:R-:W-:-:S04]  /*ded0*/  LOP3.LUT R11, R11, 0xff, RZ, 0xc0, !PT ;  /* 0x000000ff0b0b7812 */ /* 0x000fc800078ec0ff */
[----:B------:R-:W-:Y:S02]  /*dee0*/  LOP3.LUT R8, R73, UR29, R40, 0x96, !PT ;  /* 0x0000001d49087c12 */ /* 0x000fe4000f8e9628 */
[----:B------:R-:W-:Y:S02]  /*def0*/  PRMT R11, R11, 0x5410, R10 ;  /* 0x000054100b0b7816 */ /* 0x000fe4000000000a */
[C---:B------:R-:W-:Y:S01]  /*df00*/  LOP3.LUT R10, R8.reuse, 0xffff, RZ, 0xc0, !PT ;  /* 0x0000ffff080a7812 */ /* 0x040fe200078ec0ff */
[----:B------:R-:W-:Y:S01]  /*df10*/  IMAD.MOV.U32 R217, RZ, RZ, R48 ;  /* 0x000000ffffd97224 */ /* 0x000fe200078e0030 */
[--C-:B------:R-:W-:Y:S01]  /*df20*/  HSET2.LE.AND R14, R49, R132.reuse, PT ;  /* 0x00000084310e7233 */ /* 0x100fe20003803000 */
[----:B------:R-:W-:Y:S01]  /*df30*/  IMAD.WIDE.U32 R48, R101, -0x326172a9, RZ ;  /* 0xcd9e8d5765307825 */ /* 0x000fe200078e00ff */
[----:B------:R-:W-:Y:S01]  /*df40*/  SHF.R.U32.HI R10, RZ, 0x8, R10 ;  /* 0x00000008ff0a7819 */ /* 0x000fe2000001160a */
[--C-:B------:R-:W-:Y:S01]  /*df50*/  HSET2.LE.AND R21, R21, R132.reuse, PT ;  /* 0x0000008415157233 */ /* 0x100fe20003803000 */
[----:B------:R-:W-:Y:S01]  /*df60*/  LOP3.LUT R133, R8, 0xff, RZ, 0xc0, !PT ;  /* 0x000000ff08857812 */ /* 0x000fe200078ec0ff */
[--C-:B------:R-:W-:Y:S01]  /*df70*/  HSET2.LE.AND R15, R15, R132.reuse, PT ;  /* 0x000000840f0f7233 */ /* 0x100fe20003803000 */
[----:B------:R-:W-:Y:S01]  /*df80*/  IMAD.MOV.U32 R151, RZ, RZ, R24 ;  /* 0x000000ffff977224 */ /* 0x000fe200078e0018 */
[----:B------:R-:W-:Y:S01]  /*df90*/  LOP3.LUT R36, R49, R100, RZ, 0x3c, !PT ;  /* 0x0000006431247212 */ /* 0x000fe200078e3cff */
[----:B------:R-:W-:Y:S01]  /*dfa0*/  HSET2.LE.AND R24, R25, R132, PT ;  /* 0x0000008419187233 */ /* 0x000fe20003803000 */
[----:B------:R-:W-:-:S02]  /*dfb0*/  PRMT R133, R133, 0x5410, R10 ;  /* 0x0000541085857816 */ /* 0x000fc4000000000a */
[--C-:B------:R-:W-:Y:S02]  /*dfc0*/  SHF.R.U32.HI R10, RZ, 0x10, R8.reuse ;  /* 0x00000010ff0a7819 */ /* 0x100fe40000011608 */
[----:B------:R-:W-:Y:S01]  /*dfd0*/  SHF.R.U32.HI R77, RZ, 0x18, R8 ;  /* 0x00000018ff4d7819 */ /* 0x000fe20000011608 */
[--C-:B------:R-:W-:Y:S01]  /*dfe0*/  HSET2.LE.AND R20, R19, R132.reuse, PT ;  /* 0x0000008413147233 */ /* 0x100fe20003803000 */
[----:B------:R-:W-:Y:S02]  /*dff0*/  LOP3.LUT R8, R72, 0xffff, RZ, 0xc0, !PT ;  /* 0x0000ffff48087812 */ /* 0x000fe400078ec0ff */
[----:B------:R-:W-:Y:S01]  /*e000*/  LOP3.LUT R25, R21, R94, RZ, 0xc0, !PT ;  /* 0x0000005e15197212 */ /* 0x000fe200078ec0ff */
[--C-:B------:R-:W-:Y:S01]  /*e010*/  HSET2.LE.AND R19, R55, R132.reuse, PT ;  /* 0x0000008437137233 */ /* 0x100fe20003803000 */
[----:B------:R-:W-:Y:S01]  /*e020*/  LOP3.LUT R21, R15, R92, RZ, 0xc0, !PT ;  /* 0x0000005c0f157212 */ /* 0x000fe200078ec0ff */
[----:B------:R-:W-:Y:S01]  /*e030*/  HSET2.LE.AND R15, R37, R132, PT ;  /* 0x00000084250f7233 */ /* 0x000fe20003803000 */
[----:B------:R-:W-:Y:S01]  /*e040*/  IMAD.WIDE.U32 R36, R36, -0x2daee0ad, RZ ;  /* 0xd2511f5324247825 */ /* 0x000fe200078e00ff */
[----:B------:R-:W-:-:S02]  /*e050*/  SHF.R.U32.HI R8, RZ, 0x8, R8 ;  /* 0x00000008ff087819 */ /* 0x000fc40000011608 */
[----:B------:R-:W-:Y:S02]  /*e060*/  LOP3.LUT R73, R72, 0xff, RZ, 0xc0, !PT ;  /* 0x000000ff48497812 */ /* 0x000fe400078ec0ff */
[----:B------:R-:W-:Y:S01]  /*e070*/  SHF.R.U32.HI R71, RZ, 0x10, R72 ;  /* 0x00000010ff477819 */ /* 0x000fe20000011648 */
[----:B------:R-:W-:Y:S01]  /*e080*/  HSET2.LE.AND R18, R69, R132, PT ;  /* 0x0000008445127233 */ /* 0x000fe20003803000 */
[----:B------:R-:W-:Y:S02]  /*e090*/  LOP3.LUT R19, R19, R90, RZ, 0xc0, !PT ;  /* 0x0000005a13137212 */ /* 0x000fe400078ec0ff */
[----:B------:R-:W-:Y:S02]  /*e0a0*/  PRMT R73, R73, 0x5410, R8 ;  /* 0x0000541049497816 */ /* 0x000fe40000000008 */
[----:B------:R-:W-:Y:S02]  /*e0b0*/  LOP3.LUT R90, R37, UR27, R134, 0x96, !PT ;  /* 0x0000001b255a7c12 */ /* 0x000fe4000f8e9686 */
[----:B------:R-:W-:-:S02]  /*e0c0*/  SHF.R.U32.HI R8, RZ, 0x18, R72 ;  /* 0x00000018ff087819 */ /* 0x000fc40000011648 */
[----:B------:R-:W-:Y:S02]  /*e0d0*/  LOP3.LUT R71, R71, 0xff, RZ, 0xc0, !PT ;  /* 0x000000ff47477812 */ /* 0x000fe400078ec0ff */
[----:B------:R-:W-:Y:S01]  /*e0e0*/  LOP3.LUT R18, R18, R91, RZ, 0xc0, !PT ;  /* 0x0000005b12127212 */ /* 0x000fe200078ec0ff */
[----:B------:R-:W-:Y:S01]  /*e0f0*/  IMAD.WIDE.U32 R90, R90, -0x326172a9, RZ ;  /* 0xcd9e8d575a5a7825 */ /* 0x000fe200078e00ff */
[----:B------:R-:W-:Y:S02]  /*e100*/  PRMT R71, R71, 0x5410, R8 ;  /* 0x0000541047477816 */ /* 0x000fe40000000008 */
[----:B------:R-:W-:Y:S02]  /*e110*/  LOP3.LUT R8, R99, UR28, R48, 0x96, !PT ;  /* 0x0000001c63087c12 */ /* 0x000fe4000f8e9630 */
[----:B------:R-:W-:-:S03]  /*e120*/  LOP3.LUT R98, R91, UR26, R98, 0x96, !PT ;  /* 0x0000001a5b627c12 */ /* 0x000fc6000f8e9662 */
[----:B------:R-:W-:Y:S01]  /*e130*/  IMAD.WIDE.U32 R68, R8, -0x2daee0ad, RZ ;  /* 0xd2511f5308447825 */ /* 0x000fe200078e00ff */
[----:B------:R-:W-:-:S03]  /*e140*/  LOP3.LUT R10, R10, 0xff, RZ, 0xc0, !PT ;  /* 0x000000ff0a0a7812 */ /* 0x000fc600078ec0ff */
[----:B------:R-:W-:Y:S01]  /*e150*/  IMAD.WIDE.U32 R98, R98, -0x2daee0ad, RZ ;  /* 0xd2511f5362627825 */ /* 0x000fe200078e00ff */
[----:B------:R-:W-:Y:S02]  /*e160*/  LOP3.LUT R8, R69, UR25, R36, 0x96, !PT ;  /* 0x0000001945087c12 */ /* 0x000fe4000f8e9624 */
[----:B------:R-:W-:Y:S01]  /*e170*/  PRMT R77, R10, 0x5410, R77 ;  /* 0x000054100a4d7816 */ /* 0x000fe2000000004d */
[----:B------:R-:W-:Y:S01]  /*e180*/  IMAD.MOV.U32 R16, RZ, RZ, R54 ;  /* 0x000000ffff107224 */ /* 0x000fe200078e0036 */
[----:B------:R-:W-:Y:S01]  /*e190*/  LOP3.LUT R10, R99, UR23, R68, 0x96, !PT ;  /* 0x00000017630a7c12 */ /* 0x000fe2000f8e9644 */
[----:B------:R-:W-:-:S04]  /*e1a0*/  IMAD.WIDE.U32 R54, R8, -0x326172a9, RZ ;  /* 0xcd9e8d5708367825 */ /* 0x000fc800078e00ff */
[----:B------:R-:W-:Y:S01]  /*e1b0*/  IMAD.WIDE.U32 R68, R10, -0x326172a9, RZ ;  /* 0xcd9e8d570a447825 */ /* 0x000fe200078e00ff */
[----:B------:R-:W-:Y:S02]  /*e1c0*/  LOP3.LUT R8, R55, UR24, R90, 0x96, !PT ;  /* 0x0000001837087c12 */ /* 0x000fe4000f8e965a */
[----:B------:R-:W-:Y:S02]  /*e1d0*/  LOP3.LUT R14, R14, R87, RZ, 0xc0, !PT ;  /* 0x000000570e0e7212 */ /* 0x000fe400078ec0ff */
[----:B------:R-:W-:Y:S01]  /*e1e0*/  LOP3.LUT R15, R15, R86, RZ, 0xc0, !PT ;  /* 0x000000560f0f7212 */ /* 0x000fe200078ec0ff */
[----:B------:R-:W-:Y:S01]  /*e1f0*/  IMAD.WIDE.U32 R86, R8, -0x2daee0ad, RZ ;  /* 0xd2511f5308567825 */ /* 0x000fe200078e00ff */
[----:B------:R-:W-:-:S04]  /*e200*/  LOP3.LUT R10, R69, UR21, R54, 0x96, !PT ;  /* 0x00000015450a7c12 */ /* 0x000fc8000f8e9636 */
[----:B------:R-:W-:Y:S01]  /*e210*/  LOP3.LUT R8, R87, UR14, R98, 0x96, !PT ;  /* 0x0000000e57087c12 */ /* 0x000fe2000f8e9662 */
[----:B------:R-:W-:-:S05]  /*e220*/  IMAD.WIDE.U32 R54, R10, -0x2daee0ad, RZ ;  /* 0xd2511f530a367825 */ /* 0x000fca00078e00ff */
[----:B------:R-:W-:Y:S01]  /*e230*/  LOP3.LUT R10, R55, UR5, R86, 0x96, !PT ;  /* 0x00000005370a7c12 */ /* 0x000fe2000f8e9656 */
[----:B------:R-:W-:Y:S01]  /*e240*/  IMAD.WIDE.U32 R86, R8, -0x326172a9, RZ ;  /* 0xcd9e8d5708567825 */ /* 0x000fe200078e00ff */
[----:B------:R-:W-:-:S04]  /*e250*/  SHF.R.U32.HI R12, RZ, 0x8, R12 ;  /* 0x00000008ff0c7819 */ /* 0x000fc8000001160c */
[----:B------:R-:W-:Y:S01]  /*e260*/  LOP3.LUT R8, R87, UR13, R68, 0x96, !PT ;  /* 0x0000000d57087c12 */ /* 0x000fe2000f8e9644 */
[----:B------:R-:W-:Y:S01]  /*e270*/  IMAD.WIDE.U32 R68, R10, -0x326172a9, RZ ;  /* 0xcd9e8d570a447825 */ /* 0x000fe200078e00ff */
[----:B------:R-:W-:-:S04]  /*e280*/  PRMT R137, R137, 0x5410, R12 ;  /* 0x0000541089897816 */ /* 0x000fc8000000000c */
[C---:B------:R-:W-:Y:S02]  /*e290*/  LOP3.LUT R12, R68.reuse, 0xffff, RZ, 0xc0, !PT ;  /* 0x0000ffff440c7812 */ /* 0x040fe400078ec0ff */
[----:B------:R-:W-:Y:S02]  /*e2a0*/  LOP3.LUT R10, R69, UR30, R86, 0x96, !PT ;  /* 0x0000001e450a7c12 */ /* 0x000fe4000f8e9656 */
[----:B------:R-:W-:Y:S02]  /*e2b0*/  SHF.R.U32.HI R12, RZ, 0x8, R12 ;  /* 0x00000008ff0c7819 */ /* 0x000fe4000001160c */
[----:B------:R-:W-:Y:S02]  /*e2c0*/  LOP3.LUT R99, R68, 0xff, RZ, 0xc0, !PT ;  /* 0x000000ff44637812 */ /* 0x000fe400078ec0ff */
[----:B------:R-:W-:Y:S01]  /*e2d0*/  SHF.R.U32.HI R69, RZ, 0x10, R68 ;  /* 0x00000010ff457819 */ /* 0x000fe20000011644 */
[----:B------:R-:W-:Y:S01]  /*e2e0*/  IMAD.WIDE.U32 R86, R8, -0x2daee0ad, RZ ;  /* 0xd2511f5308567825 */ /* 0x000fe200078e00ff */
[----:B------:R-:W-:-:S02]  /*e2f0*/  PRMT R99, R99, 0x5410, R12 ;  /* 0x0000541063637816 */ /* 0x000fc4000000000c */
[----:B------:R-:W-:Y:S02]  /*e300*/  SHF.R.U32.HI R12, RZ, 0x18, R68 ;  /* 0x00000018ff0c7819 */ /* 0x000fe40000011644 */
[----:B------:R-:W-:-:S04]  /*e310*/  LOP3.LUT R69, R69, 0xff, RZ, 0xc0, !PT ;  /* 0x000000ff45457812 */ /* 0x000fc800078ec0ff */
[----:B------:R-:W-:Y:S02]  /*e320*/  PRMT R69, R69, 0x5410, R12 ;  /* 0x0000541045457816 */ /* 0x000fe4000000000c */
[----:B------:R-:W-:Y:S02]  /*e330*/  LOP3.LUT R12, R86, 0xffff, RZ, 0xc0, !PT ;  /* 0x0000ffff560c7812 */ /* 0x000fe400078ec0ff */
[----:B------:R-:W-:Y:S02]  /*e340*/  LOP3.LUT R22, R22, R97, RZ, 0xc0, !PT ;  /* 0x0000006116167212 */ /* 0x000fe400078ec0ff */
[----:B------:R-:W-:Y:S02]  /*e350*/  SHF.R.U32.HI R12, RZ, 0x8, R12 ;  /* 0x00000008ff0c7819 */ /* 0x000fe4000001160c */
[----:B------:R-:W-:Y:S02]  /*e360*/  LOP3.LUT R97, R86, 0xff, RZ, 0xc0, !PT ;  /* 0x000000ff56617812 */ /* 0x000fe400078ec0ff */
[----:B------:R-:W-:-:S02]  /*e370*/  SHF.R.U32.HI R55, RZ, 0x10, R86 ;  /* 0x00000010ff377819 */ /* 0x000fc40000011656 */
[----:B------:R-:W-:Y:S02]  /*e380*/  PRMT R97, R97, 0x5410, R12 ;  /* 0x0000541061617816 */ /* 0x000fe4000000000c */
[----:B------:R-:W-:Y:S02]  /*e390*/  SHF.R.U32.HI R12, RZ, 0x18, R86 ;  /* 0x00000018ff0c7819 */ /* 0x000fe40000011656 */
[----:B------:R-:W-:-:S04]  /*e3a0*/  LOP3.LUT R55, R55, 0xff, RZ, 0xc0, !PT ;  /* 0x000000ff37377812 */ /* 0x000fc800078ec0ff */
[----:B------:R-:W-:Y:S02]  /*e3b0*/  PRMT R55, R55, 0x5410, R12 ;  /* 0x0000541037377816 */ /* 0x000fe4000000000c */
[----:B------:R-:W-:Y:S02]  /*e3c0*/  LOP3.LUT R12, R10, 0xffff, RZ, 0xc0, !PT ;  /* 0x0000ffff0a0c7812 */ /* 0x000fe400078ec0ff */
[----:B------:R-:W-:Y:S02]  /*e3d0*/  LOP3.LUT R24, R24, R95, RZ, 0xc0, !PT ;  /* 0x0000005f18187212 */ /* 0x000fe400078ec0ff */
[----:B------:R-:W-:Y:S02]  /*e3e0*/  SHF.R.U32.HI R12, RZ, 0x8, R12 ;  /* 0x00000008ff0c7819 */ /* 0x000fe4000001160c */
[----:B------:R-:W-:Y:S02]  /*e3f0*/  LOP3.LUT R95, R10, 0xff, RZ, 0xc0, !PT ;  /* 0x000000ff0a5f7812 */ /* 0x000fe400078ec0ff */
[----:B------:R-:W-:-:S02]  /*e400*/  LOP3.LUT R8, R87, UR29, R54, 0x96, !PT ;  /* 0x0000001d57087c12 */ /* 0x000fc4000f8e9636 */
[----:B------:R-:W-:Y:S02]  /*e410*/  PRMT R95, R95, 0x5410, R12 ;  /* 0x000054105f5f7816 */ /* 0x000fe4000000000c */
[--C-:B------:R-:W-:Y:S02]  /*e420*/  SHF.R.U32.HI R12, RZ, 0x10, R10.reuse ;  /* 0x00000010ff0c7819 */ /* 0x100fe4000001160a */
[----:B------:R-:W-:Y:S02]  /*e430*/  SHF.R.U32.HI R37, RZ, 0x18, R10 ;  /* 0x00000018ff257819 */ /* 0x000fe4000001160a */
[----:B------:R-:W-:Y:S02]  /*e440*/  LOP3.LUT R10, R8, 0xffff, RZ, 0xc0, !PT ;  /* 0x0000ffff080a7812 */ /* 0x000fe400078ec0ff */
[----:B------:R-:W-:Y:S02]  /*e450*/  LOP3.LUT R20, R20, R93, RZ, 0xc0, !PT ;  /* 0x0000005d14147212 */ /* 0x000fe400078ec0ff */
[----:B------:R-:W-:-:S02]  /*e460*/  SHF.R.U32.HI R10, RZ, 0x8, R10 ;  /* 0x00000008ff0a7819 */ /* 0x000fc4000001160a */
[----:B------:R-:W-:Y:S01]  /*e470*/  LOP3.LUT R93, R8, 0xff, RZ, 0xc0, !PT ;  /* 0x000000ff085d7812 */ /* 0x000fe200078ec0ff */
[----:B------:R-:W-:-:S03]  /*e480*/  IMAD.MOV.U32 R68, RZ, RZ, R155 ;  /* 0x000000ffff447224 */ /* 0x000fc600078e009b */
[----:B------:R-:W-:Y:S02]  /*e490*/  PRMT R93, R93, 0x5410, R10 ;  /* 0x000054105d5d7816 */ /* 0x000fe4000000000a */
[----:B------:R-:W-:Y:S01]  /*e4a0*/  SHF.R.U32.HI R10, RZ, 0x10, R8 ;  /* 0x00000010ff0a7819 */ /* 0x000fe20000011608 */
[----:B------:R-:W-:Y:S01]  /*e4b0*/  IMAD.MOV.U32 R155, RZ, RZ, R16 ;  /* 0x000000ffff9b7224 */ /* 0x000fe200078e0010 */
[----:B------:R-:W-:Y:S01]  /*e4c0*/  LOP3.LUT R12, R12, 0xff, RZ, 0xc0, !PT ;  /* 0x000000ff0c0c7812 */ /* 0x000fe200078ec0ff */
[--C-:B------:R-:W-:Y:S01]  /*e4d0*/  HSET2.LE.AND R16, R53, R132.reuse, PT ;  /* 0x0000008435107233 */ /* 0x100fe20003803000 */
[----:B------:R-:W-:Y:S02]  /*e4e0*/  SHF.R.U32.HI R53, RZ, 0x18, R8 ;  /* 0x00000018ff357819 */ /* 0x000fe40000011608 */
[----:B------:R-:W-:Y:S02]  /*e4f0*/  LOP3.LUT R10, R10, 0xff, RZ, 0xc0, !PT ;  /* 0x000000ff0a0a7812 */ /* 0x000fe400078ec0ff */
[----:B------:R-:W-:Y:S01]  /*e500*/  PRMT R37, R12, 0x5410, R37 ;  /* 0x000054100c257816 */ /* 0x000fe20000000025 */
[--C-:B------:R-:W-:Y:S01]  /*e510*/  HSET2.LE.AND R12, R13, R132.reuse, PT ;  /* 0x000000840d0c7233 */ /* 0x100fe20003803000 */
[----:B------:R-:W-:Y:S01]  /*e520*/  PRMT R53, R10, 0x5410, R53 ;  /* 0x000054100a357816 */ /* 0x000fe20000000035 */
[----:B------:R-:W-:Y:S01]  /*e530*/  HSET2.LE.AND R13, R9, R132, PT ;  /* 0x00000084090d7233 */ /* 0x000fe20003803000 */
[----:B------:R-:W-:-:S02]  /*e540*/  LOP3.LUT R10, R47, UR28, R48, 0x96, !PT ;  /* 0x0000001c2f0a7c12 */ /* 0x000fc4000f8e9630 */
[----:B------:R-:W-:Y:S02]  /*e550*/  LOP3.LUT R12, R12, R83, RZ, 0xc0, !PT ;  /* 0x000000530c0c7212 */ /* 0x000fe400078ec0ff */
[----:B------:R-:W-:Y:S01]  /*e560*/  LOP3.LUT R13, R13, R82, RZ, 0xc0, !PT ;  /* 0x000000520d0d7212 */ /* 0x000fe200078ec0ff */
[----:B------:R-:W-:Y:S01]  /*e570*/  IMAD.WIDE.U32 R82, R10, -0x2daee0ad, RZ ;  /* 0xd2511f530a527825 */ /* 0x000fe200078e00ff */
[--C-:B------:R-:W-:Y:S01]  /*e580*/  HSET2.LE.AND R8, R137, R132.reuse, PT ;  /* 0x0000008489087233 */ /* 0x100fe20003803000 */
[----:B------:R-:W-:Y:S01]  /*e590*/  LOP3.LUT R46, R91, UR26, R46, 0x96, !PT ;  /* 0x0000001a5b2e7c12 */ /* 0x000fe2000f8e962e */
[----:B------:R-:W-:Y:S02]  /*e5a0*/  HSET2.LE.AND R9, R135, R132, PT ;  /* 0x0000008487097233 */ /* 0x000fe40003803000 */
[----:B------:R-:W-:Y:S02]  /*e5b0*/  LOP3.LUT R10, R83, UR25, R36, 0x96, !PT ;  /* 0x00000019530a7c12 */ /* 0x000fe4000f8e9624 */
[----:B------:R-:W-:-:S02]  /*e5c0*/  LOP3.LUT R8, R8, R81, RZ, 0xc0, !PT ;  /* 0x0000005108087212 */ /* 0x000fc400078ec0ff */
[----:B------:R-:W-:Y:S01]  /*e5d0*/  LOP3.LUT R9, R9, R80, RZ, 0xc0, !PT ;  /* 0x0000005009097212 */ /* 0x000fe200078ec0ff */
[----:B------:R-:W-:-:S04]  /*e5e0*/  IMAD.WIDE.U32 R80, R46, -0x2daee0ad, RZ ;  /* 0xd2511f532e507825 */ /* 0x000fc800078e00ff */
[----:B------:R-:W-:Y:S01]  /*e5f0*/  IMAD.WIDE.U32 R46, R10, -0x326172a9, RZ ;  /* 0xcd9e8d570a2e7825 */ /* 0x000fe200078e00ff */
[----:B------:R-:W-:-:S04]  /*e600*/  LOP3.LUT R40, R81, UR23, R82, 0x96, !PT ;  /* 0x0000001751287c12 */ /* 0x000fc8000f8e9652 */
        /* <DEDUP_REMOVED lines=10> */
[----:B------:R-:W-:-:S03]  /*e6b0*/  HSET2.LE.AND R23, R23, R132, PT ;  /* 0x0000008417177233 */ /* 0x000fc60003803000 */
[----:B------:R-:W-:Y:S01]  /*e6c0*/  IMAD.MOV.U32 R154, RZ, RZ, R142 ;  /* 0x000000ffff9a7224 */ /* 0x000fe200078e008e */
[C---:B------:R-:W-:Y:S01]  /*e6d0*/  LOP3.LUT R40, R80.reuse, 0xffff, RZ, 0xc0, !PT ;  /* 0x0000ffff50287812 */ /* 0x040fe200078ec0ff */
[----:B------:R-:W-:Y:S02]  /*e6e0*/  IMAD.MOV.U32 R142, RZ, RZ, R146 ;  /* 0x000000ffff8e7224 */ /* 0x000fe400078e0092 */
[----:B------:R-:W-:Y:S01]  /*e6f0*/  IMAD.MOV.U32 R146, RZ, RZ, R147 ;  /* 0x000000ffff927224 */ /* 0x000fe200078e0093 */
[----:B------:R-:W-:Y:S02]  /*e700*/  SHF.R.U32.HI R40, RZ, 0x8, R40 ;  /* 0x00000008ff287819 */ /* 0x000fe40000011628 */
[----:B------:R-:W-:Y:S01]  /*e710*/  LOP3.LUT R147, R80, 0xff, RZ, 0xc0, !PT ;  /* 0x000000ff50937812 */ /* 0x000fe200078ec0ff */
[----:B------:R-:W-:Y:S01]  /*e720*/  IMAD.MOV.U32 R157, RZ, RZ, R42 ;  /* 0x000000ffff9d7224 */ /* 0x000fe200078e002a */
[----:B------:R-:W-:Y:S01]  /*e730*/  LOP3.LUT R23, R23, R96, RZ, 0xc0, !PT ;  /* 0x0000006017177212 */ /* 0x000fe200078ec0ff */
[----:B------:R-:W-:Y:S01]  /*e740*/  IMAD.MOV.U32 R96, RZ, RZ, R145 ;  /* 0x000000ffff607224 */ /* 0x000fe200078e0091 */
[----:B------:R-:W-:-:S02]  /*e750*/  PRMT R147, R147, 0x5410, R40 ;  /* 0x0000541093937816 */ /* 0x000fc40000000028 */
[----:B------:R-:W-:Y:S02]  /*e760*/  LOP3.LUT R42, R81, UR30, R82, 0x96, !PT ;  /* 0x0000001e512a7c12 */ /* 0x000fe4000f8e9652 */
[--C-:B------:R-:W-:Y:S02]  /*e770*/  SHF.R.U32.HI R145, RZ, 0x10, R80.reuse ;  /* 0x00000010ff917819 */ /* 0x100fe40000011650 */
[----:B------:R-:W-:Y:S01]  /*e780*/  SHF.R.U32.HI R40, RZ, 0x18, R80 ;  /* 0x00000018ff287819 */ /* 0x000fe20000011650 */
[----:B------:R-:W-:-:S05]  /*e790*/  IMAD.WIDE.U32 R80, R10, -0x2daee0ad, RZ ;  /* 0xd2511f530a507825 */ /* 0x000fca00078e00ff */
[C---:B------:R-:W-:Y:S02]  /*e7a0*/  LOP3.LUT R10, R80.reuse, 0xffff, RZ, 0xc0, !PT ;  /* 0x0000ffff500a7812 */ /* 0x040fe400078ec0ff */
[----:B------:R-:W-:Y:S02]  /*e7b0*/  LOP3.LUT R47, R80, 0xff, RZ, 0xc0, !PT ;  /* 0x000000ff502f7812 */ /* 0x000fe400078ec0ff */
[----:B------:R-:W-:-:S04]  /*e7c0*/  SHF.R.U32.HI R10, RZ, 0x8, R10 ;  /* 0x00000008ff0a7819 */ /* 0x000fc8000001160a */
[----:B------:R-:W-:Y:S02]  /*e7d0*/  PRMT R47, R47, 0x5410, R10 ;  /* 0x000054102f2f7816 */ /* 0x000fe4000000000a */
[----:B------:R-:W-:Y:S01]  /*e7e0*/  SHF.R.U32.HI R10, RZ, 0x10, R80 ;  /* 0x00000010ff0a7819 */ /* 0x000fe20000011650 */
[----:B------:R-:W-:Y:S01]  /*e7f0*/  IMAD.MOV.U32 R156, RZ, RZ, R44 ;  /* 0x000000ffff9c7224 */ /* 0x000fe200078e002c */
[----:B------:R-:W-:Y:S01]  /*e800*/  SHF.R.U32.HI R49, RZ, 0x18, R80 ;  /* 0x00000018ff317819 */ /* 0x000fe20000011650 */
[----:B------:R-:W-:Y:S01]  /*e810*/  HSET2.LE.AND R44, R41, R132, PT ;  /* 0x00000084292c7233 */ /* 0x000fe20003803000 */
[----:B------:R-:W-:-:S04]  /*e820*/  LOP3.LUT R10, R10, 0xff, RZ, 0xc0, !PT ;  /* 0x000000ff0a0a7812 */ /* 0x000fc800078ec0ff */
[----:B------:R-:W-:Y:S02]  /*e830*/  PRMT R41, R10, 0x5410, R49 ;  /* 0x000054100a297816 */ /* 0x000fe40000000031 */
[----:B------:R-:W-:Y:S02]  /*e840*/  LOP3.LUT R10, R44, R79, RZ, 0xc0, !PT ;  /* 0x0000004f2c0a7212 */ /* 0x000fe400078ec0ff */
[C---:B------:R-:W-:Y:S02]  /*e850*/  LOP3.LUT R44, R42.reuse, 0xffff, RZ, 0xc0, !PT ;  /* 0x0000ffff2a2c7812 */ /* 0x040fe400078ec0ff */
[----:B------:R-:W-:Y:S01]  /*e860*/  LOP3.LUT R145, R145, 0xff, RZ, 0xc0, !PT ;  /* 0x000000ff91917812 */ /* 0x000fe200078ec0ff */
[----:B------:R-:W-:Y:S01]  /*e870*/  IMAD.MOV.U32 R138, RZ, RZ, R143 ;  /* 0x000000ffff8a7224 */ /* 0x000fe200078e008f */
[----:B------:R-:W-:Y:S02]  /*e880*/  SHF.R.U32.HI R44, RZ, 0x8, R44 ;  /* 0x00000008ff2c7819 */ /* 0x000fe4000001162c */
[----:B------:R-:W-:-:S02]  /*e890*/  LOP3.LUT R143, R42, 0xff, RZ, 0xc0, !PT ;  /* 0x000000ff2a8f7812 */ /* 0x000fc400078ec0ff */
[----:B------:R-:W-:Y:S02]  /*e8a0*/  PRMT R145, R145, 0x5410, R40 ;  /* 0x0000541091917816 */ /* 0x000fe40000000028 */
[----:B------:R-:W-:Y:S02]  /*e8b0*/  LOP3.LUT R40, R81, UR29, R46, 0x96, !PT ;  /* 0x0000001d51287c12 */ /* 0x000fe4000f8e962e */
[----:B------:R-:W-:Y:S02]  /*e8c0*/  PRMT R143, R143, 0x5410, R44 ;  /* 0x000054108f8f7816 */ /* 0x000fe4000000002c */
[--C-:B------:R-:W-:Y:S02]  /*e8d0*/  SHF.R.U32.HI R44, RZ, 0x10, R42.reuse ;  /* 0x00000010ff2c7819 */ /* 0x100fe4000001162a */
[----:B------:R-:W-:Y:S02]  /*e8e0*/  SHF.R.U32.HI R49, RZ, 0x18, R42 ;  /* 0x00000018ff317819 */ /* 0x000fe4000001162a */
[----:B------:R-:W-:-:S02]  /*e8f0*/  LOP3.LUT R42, R40, 0xffff, RZ, 0xc0, !PT ;  /* 0x0000ffff282a7812 */ /* 0x000fc400078ec0ff */
[----:B------:R-:W-:Y:S02]  /*e900*/  LOP3.LUT R87, R40, 0xff, RZ, 0xc0, !PT ;  /* 0x000000ff28577812 */ /* 0x000fe400078ec0ff */
[----:B------:R-:W-:Y:S01]  /*e910*/  SHF.R.U32.HI R42, RZ, 0x8, R42 ;  /* 0x00000008ff2a7819 */ /* 0x000fe2000001162a */
[----:B------:R-:W-:Y:S01]  /*e920*/  HSET2.LE.AND R73, R73, R132, PT ;  /* 0x0000008449497233 */ /* 0x000fe20003803000 */
[----:B------:R-:W-:Y:S02]  /*e930*/  LOP3.LUT R16, R16, R85, RZ, 0xc0, !PT ;  /* 0x0000005510107212 */ /* 0x000fe400078ec0ff */
[----:B------:R-:W-:Y:S02]  /*e940*/  PRMT R87, R87, 0x5410, R42 ;  /* 0x0000541057577816 */ /* 0x000fe4000000002a */
[--C-:B------:R-:W-:Y:S02]  /*e950*/  SHF.R.U32.HI R42, RZ, 0x10, R40.reuse ;  /* 0x00000010ff2a7819 */ /* 0x100fe40000011628 */
[----:B------:R-:W-:-:S02]  /*e960*/  SHF.R.U32.HI R85, RZ, 0x18, R40 ;  /* 0x00000018ff557819 */ /* 0x000fc40000011628 */
[--C-:B------:R-:W-:Y:S02]  /*e970*/  LOP3.LUT R40, R141, UR28, R48.reuse, 0x96, !PT ;  /* 0x0000001c8d287c12 */ /* 0x100fe4000f8e9630 */
[----:B------:R-:W-:Y:S01]  /*e980*/  LOP3.LUT R48, R39, UR28, R48, 0x96, !PT ;  /* 0x0000001c27307c12 */ /* 0x000fe2000f8e9630 */
[----:B------:R-:W-:Y:S01]  /*e990*/  IMAD.MOV.U32 R136, RZ, RZ, R144 ;  /* 0x000000ffff887224 */ /* 0x000fe200078e0090 */
[----:B------:R-:W-:Y:S01]  /*e9a0*/  LOP3.LUT R162, R73, R162, RZ, 0xc0, !PT ;  /* 0x000000a249a27212 */ /* 0x000fe200078ec0ff */
[----:B------:R-:W-:Y:S02]  /*e9b0*/  IMAD.MOV.U32 R144, RZ, RZ, R151 ;  /* 0x000000ffff907224 */ /* 0x000fe400078e0097 */
[----:B------:R-:W-:Y:S02]  /*e9c0*/  IMAD.MOV.U32 R98, RZ, RZ, R150 ;  /* 0x000000ffff627224 */ /* 0x000fe400078e0096 */
[----:B------:R-:W-:Y:S01]  /*e9d0*/  IMAD.WIDE.U32 R72, R40, -0x2daee0ad, RZ ;  /* 0xd2511f5328487825 */ /* 0x000fe200078e00ff */
[----:B------:R-:W-:-:S03]  /*e9e0*/  HSET2.LE.AND R11, R11, R132, PT ;  /* 0x000000840b0b7233 */ /* 0x000fc60003803000 */
[----:B------:R-:W-:Y:S01]  /*e9f0*/  IMAD.WIDE.U32 R150, R48, -0x2daee0ad, RZ ;  /* 0xd2511f5330967825 */ /* 0x000fe200078e00ff */
[----:B------:R-:W-:Y:S02]  /*ea00*/  LOP3.LUT R42, R42, 0xff, RZ, 0xc0, !PT ;  /* 0x000000ff2a2a7812 */ /* 0x000fe400078ec0ff */
[--C-:B------:R-:W-:Y:S02]  /*ea10*/  LOP3.LUT R40, R73, UR25, R36.reuse, 0x96, !PT ;  /* 0x0000001949287c12 */ /* 0x100fe4000f8e9624 */
[----:B------:R-:W-:Y:S02]  /*ea20*/  LOP3.LUT R36, R151, UR25, R36, 0x96, !PT ;  /* 0x0000001997247c12 */ /* 0x000fe4000f8e9624 */
[----:B------:R-:W-:Y:S01]  /*ea30*/  PRMT R85, R42, 0x5410, R85 ;  /* 0x000054102a557816 */ /* 0x000fe20000000055 */
[----:B------:R-:W-:Y:S01]  /*ea40*/  HSET2.LE.AND R42, R71, R132, PT ;  /* 0x00000084472a7233 */ /* 0x000fe20003803000 */
[----:B------:R-:W-:Y:S01]  /*ea50*/  LOP3.LUT R11, R11, R78, RZ, 0xc0, !PT ;  /* 0x0000004e0b0b7212 */ /* 0x000fe200078ec0ff */
[----:B------:R-:W-:Y:S01]  /*ea60*/  IMAD.MOV.U32 R94, RZ, RZ, R152 ;  /* 0x000000ffff5e7224 */ /* 0x000fe200078e0098 */
[C---:B------:R-:W-:Y:S01]  /*ea70*/  LOP3.LUT R38, R91.reuse, UR26, R38, 0x96, !PT ;  /* 0x0000001a5b267c12 */ /* 0x040fe2000f8e9626 */
[----:B------:R-:W-:Y:S01]  /*ea80*/  IMAD.MOV.U32 R92, RZ, RZ, R153 ;  /* 0x000000ffff5c7224 */ /* 0x000fe200078e0099 */
[----:B------:R-:W-:Y:S01]  /*ea90*/  LOP3.LUT R140, R91, UR26, R140, 0x96, !PT ;  /* 0x0000001a5b8c7c12 */ /* 0x000fe2000f8e968c */
[----:B------:R-:W-:Y:S01]  /*eaa0*/  IMAD.WIDE.U32 R78, R40, -0x326172a9, RZ ;  /* 0xcd9e8d57284e7825 */ /* 0x000fe200078e00ff */
[----:B------:R-:W-:-:S03]  /*eab0*/  LOP3.LUT R163, R42, R163, RZ, 0xc0, !PT ;  /* 0x000000a32aa37212 */ /* 0x000fc600078ec0ff */
        /* <DEDUP_REMOVED lines=8> */
[----:B------:R-:W-:Y:S01]  /*eb40*/  IMAD.MOV.U32 R90, RZ, RZ, R214 ;  /* 0x000000ffff5a7224 */ /* 0x000fe200078e00d6 */
[----:B------:R-:W-:Y:S01]  /*eb50*/  LOP3.LUT R36, R151, UR14, R134, 0x96, !PT ;  /* 0x0000000e97247c12 */ /* 0x000fe2000f8e9686 */
[----:B------:R-:W-:-:S04]  /*eb60*/  IMAD.WIDE.U32 R72, R40, -0x326172a9, RZ ;  /* 0xcd9e8d5728487825 */ /* 0x000fc800078e00ff */
[----:B------:R-:W-:Y:S01]  /*eb70*/  IMAD.WIDE.U32 R134, R38, -0x326172a9, RZ ;  /* 0xcd9e8d5726867825 */ /* 0x000fe200078e00ff */
[----:B------:R-:W-:-:S03]  /*eb80*/  LOP3.LUT R78, R73, UR21, R78, 0x96, !PT ;  /* 0x00000015494e7c12 */ /* 0x000fc6000f8e964e */
[----:B------:R-:W-:Y:S02]  /*eb90*/  IMAD.MOV.U32 R91, RZ, RZ, R215 ;  /* 0x000000ffff5b7224 */ /* 0x000fe400078e00d7 */
[----:B------:R-:W-:Y:S01]  /*eba0*/  IMAD.MOV.U32 R38, RZ, RZ, R90 ;  /* 0x000000ffff267224 */ /* 0x000fe200078e005a */
[----:B------:R-:W-:Y:S01]  /*ebb0*/  LOP3.LUT R90, R135, UR21, R152, 0x96, !PT ;  /* 0x00000015875a7c12 */ /* 0x000fe2000f8e9698 */
[----:B------:R-:W-:Y:S01]  /*ebc0*/  IMAD.MOV.U32 R39, RZ, RZ, R91 ;  /* 0x000000ffff277224 */ /* 0x000fe200078e005b */
[----:B------:R-:W-:Y:S01]  /*ebd0*/  LOP3.LUT R44, R44, 0xff, RZ, 0xc0, !PT ;  /* 0x000000ff2c2c7812 */ /* 0x000fe200078ec0ff */
[----:B------:R-:W-:Y:S01]  /*ebe0*/  IMAD.WIDE.U32 R80, R42, -0x2daee0ad, RZ ;  /* 0xd2511f532a507825 */ /* 0x000fe200078e00ff */
[----:B------:R-:W-:Y:S01]  /*ebf0*/  HSET2.LE.AND R133, R133, R132, PT ;  /* 0x0000008485857233 */ /* 0x000fe20003803000 */
[----:B------:R1:W5:Y:S02]  /*ec00*/  LDL.LU.64 R214, [R1+0x218] ;  /* 0x0002180001d67983 */ /* 0x0003640000300a00 */
[----:B------:R-:W-:-:S04]  /*ec10*/  IMAD.WIDE.U32 R78, R78, -0x2daee0ad, RZ ;  /* 0xd2511f534e4e7825 */ /* 0x000fc800078e00ff */
[----:B------:R-:W-:Y:S01]  /*ec20*/  IMAD.WIDE.U32 R90, R90, -0x2daee0ad, RZ ;  /* 0xd2511f535a5a7825 */ /* 0x000fe200078e00ff */
[----:B------:R-:W-:-:S03]  /*ec30*/  LOP3.LUT R40, R79, UR5, R80, 0x96, !PT ;  /* 0x000000054f287c12 */ /* 0x000fc6000f8e9650 */
[----:B------:R-:W-:Y:S02]  /*ec40*/  IMAD.MOV.U32 R152, RZ, RZ, R38 ;  /* 0x000000ffff987224 */ /* 0x000fe400078e0026 */
[----:B------:R-:W-:Y:S01]  /*ec50*/  IMAD.MOV.U32 R153, RZ, RZ, R39 ;  /* 0x000000ffff997224 */ /* 0x000fe200078e0027 */
[----:B------:R-:W-:Y:S01]  /*ec60*/  LOP3.LUT R38, R91, UR5, R150, 0x96, !PT ;  /* 0x000000055b267c12 */ /* 0x000fe2000f8e9696 */
[----:B------:R-:W-:Y:S02]  /*ec70*/  IMAD.MOV.U32 R150, RZ, RZ, R152 ;  /* 0x000000ffff967224 */ /* 0x000fe400078e0098 */
[----:B------:R-:W-:Y:S01]  /*ec80*/  IMAD.MOV.U32 R151, RZ, RZ, R153 ;  /* 0x000000ffff977224 */ /* 0x000fe200078e0099 */
[----:B------:R-:W-:Y:S01]  /*ec90*/  LOP3.LUT R42, R81, UR14, R140, 0x96, !PT ;  /* 0x0000000e512a7c12 */ /* 0x000fe2000f8e968c */
[----:B------:R-:W-:-:S04]  /*eca0*/  IMAD.WIDE.U32 R152, R36, -0x326172a9, RZ ;  /* 0xcd9e8d5724987825 */ /* 0x000fc800078e00ff */
[----:B------:R-:W-:Y:S01]  /*ecb0*/  IMAD.WIDE.U32 R80, R40, -0x326172a9, RZ ;  /* 0xcd9e8d5728507825 */ /* 0x000fe200078e00ff */
[----:B------:R-:W-:-:S03]  /*ecc0*/  LOP3.LUT R36, R153, UR13, R134, 0x96, !PT ;  /* 0x0000000d99247c12 */ /* 0x000fc6000f8e9686 */
[----:B------:R-:W-:Y:S01]  /*ecd0*/  IMAD.WIDE.U32 R82, R42, -0x326172a9, RZ ;  /* 0xcd9e8d572a527825 */ /* 0x000fe200078e00ff */
[----:B------:R-:W-:-:S03]  /*ece0*/  LOP3.LUT R42, R80, 0xffff, RZ, 0xc0, !PT ;  /* 0x0000ffff502a7812 */ /* 0x000fc600078ec0ff */
[----:B------:R-:W-:Y:S02]  /*ecf0*/  IMAD.MOV.U32 R134, RZ, RZ, R150 ;  /* 0x000000ffff867224 */ /* 0x000fe400078e0096 */
[----:B------:R-:W-:Y:S02]  /*ed00*/  IMAD.MOV.U32 R135, RZ, RZ, R151 ;  /* 0x000000ffff877224 */ /* 0x000fe400078e0097 */
[----:B------:R-:W-:Y:S01]  /*ed10*/  IMAD.WIDE.U32 R150, R38, -0x326172a9, RZ ;  /* 0xcd9e8d5726967825 */ /* 0x000fe200078e00ff */
[----:B------:R-:W-:Y:S02]  /*ed20*/  SHF.R.U32.HI R42, RZ, 0x8, R42 ;  /* 0x00000008ff2a7819 */ /* 0x000fe4000001162a */
[----:B------:R-:W-:Y:S01]  /*ed30*/  LOP3.LUT R141, R80, 0xff, RZ, 0xc0, !PT ;  /* 0x000000ff508d7812 */ /* 0x000fe200078ec0ff */
[----:B------:R-:W-:Y:S01]  /*ed40*/  IMAD.MOV.U32 R38, RZ, RZ, R134 ;  /* 0x000000ffff267224 */ /* 0x000fe200078e0086 */
[----:B------:R-:W-:Y:S02]  /*ed50*/  SHF.R.U32.HI R79, RZ, 0x10, R80 ;  /* 0x00000010ff4f7819 */ /* 0x000fe40000011650 */
[----:B------:R-:W-:Y:S01]  /*ed60*/  LOP3.LUT R134, R151, UR30, R152, 0x96, !PT ;  /* 0x0000001e97867c12 */ /* 0x000fe2000f8e9698 */
[----:B------:R-:W-:Y:S01]  /*ed70*/  IMAD.MOV.U32 R152, RZ, RZ, R38 ;  /* 0x000000ffff987224 */ /* 0x000fe200078e0026 */
[----:B------:R-:W-:-:S02]  /*ed80*/  LOP3.LUT R40, R81, UR30, R82, 0x96, !PT ;  /* 0x0000001e51287c12 */ /* 0x000fc4000f8e9652 */
[----:B------:R-:W-:Y:S02]  /*ed90*/  PRMT R141, R141, 0x5410, R42 ;  /* 0x000054108d8d7816 */ /* 0x000fe4000000002a */
[----:B------:R-:W-:Y:S02]  /*eda0*/  LOP3.LUT R38, R150, 0xffff, RZ, 0xc0, !PT ;  /* 0x0000ffff96267812 */ /* 0x000fe400078ec0ff */
[----:B------:R-:W-:Y:S02]  /*edb0*/  SHF.R.U32.HI R42, RZ, 0x18, R80 ;  /* 0x00000018ff2a7819 */ /* 0x000fe40000011650 */
[----:B------:R-:W-:Y:S01]  /*edc0*/  LOP3.LUT R79, R79, 0xff, RZ, 0xc0, !PT ;  /* 0x000000ff4f4f7812 */ /* 0x000fe200078ec0ff */
[----:B------:R-:W-:Y:S01]  /*edd0*/  IMAD.MOV.U32 R39, RZ, RZ, R135 ;  /* 0x000000ffff277224 */ /* 0x000fe200078e0087 */
[----:B------:R-:W-:Y:S02]  /*ede0*/  LOP3.LUT R72, R83, UR13, R72, 0x96, !PT ;  /* 0x0000000d53487c12 */ /* 0x000fe4000f8e9648 */
[----:B------:R-:W-:-:S02]  /*edf0*/  SHF.R.U32.HI R81, RZ, 0x10, R40 ;  /* 0x00000010ff517819 */ /* 0x000fc40000011628 */
[----:B------:R-:W-:Y:S02]  /*ee00*/  SHF.R.U32.HI R38, RZ, 0x8, R38 ;  /* 0x00000008ff267819 */ /* 0x000fe40000011626 */
[----:B------:R-:W-:Y:S02]  /*ee10*/  LOP3.LUT R135, R150, 0xff, RZ, 0xc0, !PT ;  /* 0x000000ff96877812 */ /* 0x000fe400078ec0ff */
[----:B------:R-:W-:Y:S02]  /*ee20*/  PRMT R79, R79, 0x5410, R42 ;  /* 0x000054104f4f7816 */ /* 0x000fe4000000002a */
[----:B------:R-:W-:Y:S01]  /*ee30*/  SHF.R.U32.HI R91, RZ, 0x10, R150 ;  /* 0x00000010ff5b7819 */ /* 0x000fe20000011696 */
[----:B------:R-:W-:Y:S01]  /*ee40*/  IMAD.WIDE.U32 R72, R72, -0x2daee0ad, RZ ;  /* 0xd2511f5348487825 */ /* 0x000fe200078e00ff */
[C---:B------:R-:W-:Y:S02]  /*ee50*/  LOP3.LUT R42, R40.reuse, 0xffff, RZ, 0xc0, !PT ;  /* 0x0000ffff282a7812 */ /* 0x040fe400078ec0ff */
[----:B------:R-:W-:-:S02]  /*ee60*/  LOP3.LUT R83, R40, 0xff, RZ, 0xc0, !PT ;  /* 0x000000ff28537812 */ /* 0x000fc400078ec0ff */
[----:B------:R-:W-:Y:S02]  /*ee70*/  SHF.R.U32.HI R40, RZ, 0x18, R40 ;  /* 0x00000018ff287819 */ /* 0x000fe40000011628 */
[----:B------:R-:W-:Y:S02]  /*ee80*/  LOP3.LUT R81, R81, 0xff, RZ, 0xc0, !PT ;  /* 0x000000ff51517812 */ /* 0x000fe400078ec0ff */
[----:B------:R-:W-:Y:S02]  /*ee90*/  PRMT R135, R135, 0x5410, R38 ;  /* 0x0000541087877816 */ /* 0x000fe40000000026 */
[----:B------:R-:W-:Y:S02]  /*eea0*/  SHF.R.U32.HI R38, RZ, 0x18, R150 ;  /* 0x00000018ff267819 */ /* 0x000fe40000011696 */
[----:B------:R-:W-:Y:S02]  /*eeb0*/  LOP3.LUT R91, R91, 0xff, RZ, 0xc0, !PT ;  /* 0x000000ff5b5b7812 */ /* 0x000fe400078ec0ff */
[----:B------:R-:W-:Y:S01]  /*eec0*/  PRMT R81, R81, 0x5410, R40 ;  /* 0x0000541051517816 */ /* 0x000fe20000000028 */
[----:B------:R-:W-:Y:S01]  /*eed0*/  IMAD.MOV.U32 R153, RZ, RZ, R39 ;  /* 0x000000ffff997224 */ /* 0x000fe200078e0027 */
[----:B------:R-:W-:-:S02]  /*eee0*/  LOP3.LUT R40, R73, UR29, R78, 0x96, !PT ;  /* 0x0000001d49287c12 */ /* 0x000fc4000f8e964e */
[----:B------:R-:W-:Y:S01]  /*eef0*/  PRMT R91, R91, 0x5410, R38 ;  /* 0x000054105b5b7816 */ /* 0x000fe20000000026 */
[----:B------:R-:W-:Y:S01]  /*ef00*/  IMAD.WIDE.U32 R38, R36, -0x2daee0ad, RZ ;  /* 0xd2511f5324267825 */ /* 0x000fe200078e00ff */
[----:B------:R-:W-:Y:S02]  /*ef10*/  SHF.R.U32.HI R42, RZ, 0x8, R42 ;  /* 0x00000008ff2a7819 */ /* 0x000fe4000001162a */
[----:B------:R-:W-:Y:S02]  /*ef20*/  SHF.R.U32.HI R139, RZ, 0x10, R40 ;  /* 0x00000010ff8b7819 */ /* 0x000fe40000011628 */
[----:B------:R-:W-:Y:S01]  /*ef30*/  PRMT R49, R44, 0x5410, R49 ;  /* 0x000054102c317816 */ /* 0x000fe20000000031 */
[----:B------:R-:W-:Y:S01]  /*ef40*/  HSET2.LE.AND R44, R77, R132, PT ;  /* 0x000000844d2c7233 */ /* 0x000fe20003803000 */
[----:B------:R-:W-:Y:S02]  /*ef50*/  PRMT R83, R83, 0x5410, R42 ;  /* 0x0000541053537816 */ /* 0x000fe4000000002a */
[----:B------:R-:W-:-:S02]  /*ef60*/  LOP3.LUT R42, R40, 0xffff, RZ, 0xc0, !PT ;  /* 0x0000ffff282a7812 */ /* 0x000fc400078ec0ff */
[----:B------:R-:W-:Y:S02]  /*ef70*/  LOP3.LUT R77, R40, 0xff, RZ, 0xc0, !PT ;  /* 0x000000ff284d7812 */ /* 0x000fe400078ec0ff */
[C---:B------:R-:W-:Y:S02]  /*ef80*/  LOP3.LUT R36, R38.reuse, 0xffff, RZ, 0xc0, !PT ;  /* 0x0000ffff26247812 */ /* 0x040fe400078ec0ff */
[----:B------:R-:W-:Y:S02]  /*ef90*/  SHF.R.U32.HI R40, RZ, 0x18, R40 ;  /* 0x00000018ff287819 */ /* 0x000fe40000011628 */
[----:B------:R-:W-:Y:S01]  /*efa0*/  LOP3.LUT R139, R139, 0xff, RZ, 0xc0, !PT ;  /* 0x000000ff8b8b7812 */ /* 0x000fe200078ec0ff */
[----:B------:R-:W-:Y:S01]  /*efb0*/  HSET2.LE.AND R99, R99, R132, PT ;  /* 0x0000008463637233 */ /* 0x000fe20003803000 */
[----:B------:R-:W-:Y:S02]  /*efc0*/  SHF.R.U32.HI R36, RZ, 0x8, R36 ;  /* 0x00000008ff247819 */ /* 0x000fe40000011624 */
[----:B------:R-:W-:-:S02]  /*efd0*/  LOP3.LUT R71, R38, 0xff, RZ, 0xc0, !PT ;  /* 0x000000ff26477812 */ /* 0x000fc400078ec0ff */
[----:B------:R-:W-:Y:S02]  /*efe0*/  PRMT R139, R139, 0x5410, R40 ;  /* 0x000054108b8b7816 */ /* 0x000fe40000000028 */
[----:B------:R-:W-:Y:S02]  /*eff0*/  LOP3.LUT R40, R72, 0xffff, RZ, 0xc0, !PT ;  /* 0x0000ffff48287812 */ /* 0x000fe400078ec0ff */
[----:B------:R-:W-:Y:S02]  /*f000*/  LOP3.LUT R160, R133, R160, RZ, 0xc0, !PT ;  /* 0x000000a085a07212 */ /* 0x000fe400078ec0ff */
[----:B------:R-:W-:Y:S02]  /*f010*/  LOP3.LUT R133, R39, UR29, R90, 0x96, !PT ;  /* 0x0000001d27857c12 */ /* 0x000fe4000f8e965a */
[----:B------:R-:W-:Y:S02]  /*f020*/  PRMT R71, R71, 0x5410, R36 ;  /* 0x0000541047477816 */ /* 0x000fe40000000024 */
[----:B------:R-:W-:-:S02]  /*f030*/  SHF.R.U32.HI R36, RZ, 0x10, R38 ;  /* 0x00000010ff247819 */ /* 0x000fc40000011626 */
[----:B------:R-:W-:Y:S01]  /*f040*/  SHF.R.U32.HI R39, RZ, 0x18, R38 ;  /* 0x00000018ff277819 */ /* 0x000fe20000011626 */
[----:B------:R-:W-:Y:S01]  /*f050*/  HSET2.LE.AND R97, R97, R132, PT ;  /* 0x0000008461617233 */ /* 0x000fe20003803000 */
[----:B------:R-:W-:Y:S02]  /*f060*/  SHF.R.U32.HI R40, RZ, 0x8, R40 ;  /* 0x00000008ff287819 */ /* 0x000fe40000011628 */
[----:B------:R-:W-:Y:S02]  /*f070*/  LOP3.LUT R137, R72, 0xff, RZ, 0xc0, !PT ;  /* 0x000000ff48897812 */ /* 0x000fe400078ec0ff */
[----:B------:R-:W-:Y:S01]  /*f080*/  LOP3.LUT R38, R99, R70, RZ, 0xc0, !PT ;  /* 0x0000004663267212 */ /* 0x000fe200078ec0ff */
[----:B------:R-:W-:Y:S02]  /*f090*/  IMAD.MOV.U32 R70, RZ, RZ, R218 ;  /* 0x000000ffff467224 */ /* 0x000fe400078e00da */
[----:B------:R-:W-:Y:S01]  /*f0a0*/  IMAD.SHL.U32 R218, R4, 0x2, RZ ;  /* 0x0000000204da7824 */ /* 0x000fe200078e00ff */
[----:B------:R-:W-:Y:S01]  /*f0b0*/  PRMT R137, R137, 0x5410, R40 ;  /* 0x0000541089897816 */ /* 0x000fe20000000028 */
[----:B------:R-:W-:Y:S01]  /*f0c0*/  IMAD.MOV.U32 R140, RZ, RZ, R98 ;  /* 0x000000ffff8c7224 */ /* 0x000fe200078e0062 */
[----:B------:R-:W-:-:S02]  /*f0d0*/  SHF.R.U32.HI R73, RZ, 0x10, R72 ;  /* 0x00000010ff497819 */ /* 0x000fc40000011648 */
[----:B------:R-:W-:Y:S01]  /*f0e0*/  SHF.R.U32.HI R40, RZ, 0x18, R72 ;  /* 0x00000018ff287819 */ /* 0x000fe20000011648 */
[----:B------:R-:W-:Y:S01]  /*f0f0*/  IMAD.MOV.U32 R72, RZ, RZ, R96 ;  /* 0x000000ffff487224 */ /* 0x000fe200078e0060 */
[----:B------:R-:W-:Y:S02]  /*f100*/  LOP3.LUT R54, R97, R66, RZ, 0xc0, !PT ;  /* 0x0000004261367212 */ /* 0x000fe400078ec0ff */
[----:B------:R-:W2:Y:S01]  /*f110*/  LDSM.16.MT88.4 R96, [R218+0x4000] ;  /* 0x00400000da60783b */ /* 0x000ea20000004200 */
[--C-:B------:R-:W-:Y:S01]  /*f120*/  HSET2.LE.AND R4, R37, R132.reuse, PT ;  /* 0x0000008425047233 */ /* 0x100fe20003803000 */
[----:B------:R-:W-:Y:S01]  /*f130*/  LOP3.LUT R73, R73, 0xff, RZ, 0xc0, !PT ;  /* 0x000000ff49497812 */ /* 0x000fe200078ec0ff */
[--C-:B------:R-:W-:Y:S01]  /*f140*/  HSET2.LE.AND R55, R55, R132.reuse, PT ;  /* 0x0000008437377233 */ /* 0x100fe20003803000 */
[----:B------:R-:W-:Y:S01]  /*f150*/  LOP3.LUT R36, R36, 0xff, RZ, 0xc0, !PT ;  /* 0x000000ff24247812 */ /* 0x000fe200078ec0ff */
[--C-:B------:R-:W-:Y:S01]  /*f160*/  HSET2.LE.AND R95, R95, R132.reuse, PT ;  /* 0x000000845f5f7233 */ /* 0x100fe20003803000 */
[----:B------:R-:W-:Y:S01]  /*f170*/  LOP3.LUT R37, R4, R57, RZ, 0xc0, !PT ;  /* 0x0000003904257212 */ /* 0x000fe200078ec0ff */
[--C-:B------:R-:W-:Y:S01]  /*f180*/  HSET2.LE.AND R4, R53, R132.reuse, PT ;  /* 0x0000008435047233 */ /* 0x100fe20003803000 */
[----:B------:R-:W-:Y:S01]  /*f190*/  PRMT R73, R73, 0x5410, R40 ;  /* 0x0000541049497816 */ /* 0x000fe20000000028 */
[--C-:B------:R-:W-:Y:S01]  /*f1a0*/  HSET2.LE.AND R40, R69, R132.reuse, PT ;  /* 0x0000008445287233 */ /* 0x100fe20003803000 */
[----:B------:R-:W-:Y:S01]  /*f1b0*/  PRMT R69, R36, 0x5410, R39 ;  /* 0x0000541024457816 */ /* 0x000fe20000000027 */
[----:B------:R-:W-:Y:S01]  /*f1c0*/  IMAD.MOV.U32 R80, RZ, RZ, R94 ;  /* 0x000000ffff507224 */ /* 0x000fe200078e005e */
[----:B------:R-:W-:Y:S01]  /*f1d0*/  LOP3.LUT R55, R55, R62, RZ, 0xc0, !PT ;  /* 0x0000003e37377212 */ /* 0x000fe200078ec0ff */
[----:B------:R-:W-:Y:S01]  /*f1e0*/  IMAD.MOV.U32 R62, RZ, RZ, R50 ;  /* 0x000000ffff3e7224 */ /* 0x000fe200078e0032 */
[----:B------:R-:W-:Y:S01]  /*f1f0*/  LOP3.LUT R36, R95, R58, RZ, 0xc0, !PT ;  /* 0x0000003a5f247212 */ /* 0x000fe200078ec0ff */
[--C-:B------:R-:W-:Y:S01]  /*f200*/  HSET2.LE.AND R93, R93, R132.reuse, PT ;  /* 0x000000845d5d7233 */ /* 0x100fe20003803000 */
[----:B------:R-:W-:Y:S01]  /*f210*/  IMAD.MOV.U32 R94, RZ, RZ, R170 ;  /* 0x000000ffff5e7224 */ /* 0x000fe200078e00aa */
[--C-:B------:R-:W-:Y:S01]  /*f220*/  HSET2.LE.AND R50, R147, R132.reuse, PT ;  /* 0x0000008493327233 */ /* 0x100fe20003803000 */
[----:B------:R-:W-:Y:S01]  /*f230*/  IMAD.MOV.U32 R95, RZ, RZ, R171 ;  /* 0x000000ffff5f7224 */ /* 0x000fe200078e00ab */
[----:B------:R-:W-:Y:S01]  /*f240*/  LOP3.LUT R53, R4, R63, RZ, 0xc0, !PT ;  /* 0x0000003f04357212 */ /* 0x000fe200078ec0ff */
[--C-:B------:R-:W-:Y:S01]  /*f250*/  HSET2.LE.AND R4, R41, R132.reuse, PT ;  /* 0x0000008429047233 */ /* 0x100fe20003803000 */
[----:B------:R-:W-:Y:S01]  /*f260*/  IMAD.MOV.U32 R90, RZ, RZ, R217 ;  /* 0x000000ffff5a7224 */ /* 0x000fe200078e00d9 */
[--C-:B------:R-:W-:Y:S01]  /*f270*/  HSET2.LE.AND R49, R49, R132.reuse, PT ;  /* 0x0000008431317233 */ /* 0x100fe20003803000 */
[----:B------:R-:W-:Y:S01]  /*f280*/  IMAD.MOV.U32 R66, RZ, RZ, R52 ;  /* 0x000000ffff427224 */ /* 0x000fe200078e0034 */
[--C-:B------:R-:W-:Y:S01]  /*f290*/  HSET2.LE.AND R17, R17, R132.reuse, PT ;  /* 0x0000008411117233 */ /* 0x100fe20003803000 */
[----:B------:R-:W-:Y:S01]  /*f2a0*/  IMAD R217, R5, 0x2, R218 ;  /* 0x0000000205d97824 */ /* 0x000fe200078e02da */
[----:B------:R-:W-:Y:S01]  /*f2b0*/  LOP3.LUT R39, R40, R65, RZ, 0xc0, !PT ;  /* 0x0000004128277212 */ /* 0x000fe200078ec0ff */
[----:B------:R-:W-:Y:S01]  /*f2c0*/  IMAD.MOV.U32 R82, RZ, RZ, R92 ;  /* 0x000000ffff527224 */ /* 0x000fe200078e005c */
[----:B------:R-:W-:Y:S01]  /*f2d0*/  LOP3.LUT R52, R93, R64, RZ, 0xc0, !PT ;  /* 0x000000405d347212 */ /* 0x000fe200078ec0ff */
[----:B------:R-:W-:Y:S01]  /*f2e0*/  IMAD.MOV.U32 R64, RZ, RZ, R94 ;  /* 0x000000ffff407224 */ /* 0x000fe200078e005e */
[----:B------:R-:W-:Y:S01]  /*f2f0*/  LOP3.LUT R50, R50, R59, RZ, 0xc0, !PT ;  /* 0x0000003b32327212 */ /* 0x000fe200078ec0ff */
[----:B------:R-:W-:Y:S01]  /*f300*/  IMAD.MOV.U32 R65, RZ, RZ, R95 ;  /* 0x000000ffff417224 */ /* 0x000fe200078e005f */
[----:B------:R-:W-:Y:S01]  /*f310*/  LOP3.LUT R59, R4, R43, RZ, 0xc0, !PT ;  /* 0x0000002b043b7212 */ /* 0x000fe200078ec0ff */
[----:B------:R-:W3:Y:S01]  /*f320*/  LDSM.16.MT88.4 R92, [R218+0x4400] ;  /* 0x00440000da5c783b */ /* 0x000ee20000004200 */
[----:B------:R-:W-:Y:S01]  /*f330*/  LOP3.LUT R49, R49, R56, RZ, 0xc0, !PT ;  /* 0x0000003831317212 */ /* 0x000fe200078ec0ff */
[--C-:B------:R-:W-:Y:S01]  /*f340*/  HSET2.LE.AND R56, R87, R132.reuse, PT ;  /* 0x0000008457387233 */ /* 0x100fe20003803000 */
[----:B------:R-:W-:Y:S01]  /*f350*/  LOP3.LUT R17, R17, R84, RZ, 0xc0, !PT ;  /* 0x0000005411117212 */ /* 0x000fe200078ec0ff */
[----:B------:R-:W-:-:S02]  /*f360*/  HSET2.LE.AND R4, R85, R132, PT ;  /* 0x0000008455047233 */ /* 0x000fc40003803000 */
[----:B------:R-:W4:Y:S01]  /*f370*/  LDSM.16.MT88.4 R84, [R217+0x4000] ;  /* 0x00400000d954783b */ /* 0x000f220000004200 */
[--C-:B------:R-:W-:Y:S01]  /*f380*/  HSET2.LE.AND R40, R145, R132.reuse, PT ;  /* 0x0000008491287233 */ /* 0x100fe20003803000 */
[----:B------:R-:W-:Y:S01]  /*f390*/  SHF.R.U32.HI R42, RZ, 0x8, R42 ;  /* 0x00000008ff2a7819 */ /* 0x000fe2000001162a */
[--C-:B------:R-:W-:Y:S02]  /*f3a0*/  HSET2.LE.AND R58, R47, R132.reuse, PT ;  /* 0x000000842f3a7233 */ /* 0x100fe40003803000 */
[----:B------:R-:W-:Y:S01]  /*f3b0*/  HSET2.LE.AND R79, R79, R132, PT ;  /* 0x000000844f4f7233 */ /* 0x000fe20003803000 */
[----:B------:R-:W-:Y:S02]  /*f3c0*/  LOP3.LUT R161, R44, R161, RZ, 0xc0, !PT ;  /* 0x000000a12ca17212 */ /* 0x000fe400078ec0ff */
[----:B------:R-:W-:Y:S02]  /*f3d0*/  PRMT R77, R77, 0x5410, R42 ;  /* 0x000054104d4d7816 */ /* 0x000fe4000000002a */
[----:B------:R-:W-:-:S02]  /*f3e0*/  LOP3.LUT R51, R40, R51, RZ, 0xc0, !PT ;  /* 0x0000003328337212 */ /* 0x000fc400078ec0ff */
[----:B------:R-:W-:Y:S01]  /*f3f0*/  LOP3.LUT R58, R58, R45, RZ, 0xc0, !PT ;  /* 0x0000002d3a3a7212 */ /* 0x000fe200078ec0ff */
[----:B--2---:R-:W-:Y:S01]  /*f400*/  HMMA.16816.F32.BF16 R40, R36, R96, RZ ;  /* 0x000000602428723c */ /* 0x004fe200000418ff */
[----:B------:R-:W-:Y:S01]  /*f410*/  LOP3.LUT R79, R79, R66, RZ, 0xc0, !PT ;  /* 0x000000424f4f7212 */ /* 0x000fe200078ec0ff */
[----:B------:R-:W-:Y:S01]  /*f420*/  HSET2.LE.AND R78, R141, R132, PT ;  /* 0x000000848d4e7233 */ /* 0x000fe20003803000 */
[----:B------:R-:W-:Y:S02]  /*f430*/  IMAD.MOV.U32 R66, RZ, RZ, R70 ;  /* 0x000000ffff427224 */ /* 0x000fe400078e0046 */
[----:B------:R-:W-:-:S03]  /*f440*/  IMAD.MOV.U32 R70, RZ, RZ, R90 ;  /* 0x000000ffff467224 */ /* 0x000fc600078e005a */
[----:B------:R-:W-:Y:S01]  /*f450*/  HMMA.16816.F32.BF16 R44, R32, R96, RZ ;  /* 0x00000060202c723c */ /* 0x000fe200000418ff */
[----:B------:R-:W-:Y:S01]  /*f460*/  IMAD.MOV.U32 R90, RZ, RZ, R72 ;  /* 0x000000ffff5a7224 */ /* 0x000fe200078e0048 */
[--C-:B------:R-:W-:Y:S01]  /*f470*/  HSET2.LE.AND R83, R83, R132.reuse, PT ;  /* 0x0000008453537233 */ /* 0x100fe20003803000 */
[----:B------:R-:W-:Y:S01]  /*f480*/  IMAD.MOV.U32 R150, RZ, RZ, R212 ;  /* 0x000000ffff967224 */ /* 0x000fe200078e00d4 */
[--C-:B------:R-:W-:Y:S01]  /*f490*/  HSET2.LE.AND R72, R77, R132.reuse, PT ;  /* 0x000000844d487233 */ /* 0x100fe20003803000 */
[----:B------:R-:W-:Y:S01]  /*f4a0*/  LOP3.LUT R57, R4, R67, RZ, 0xc0, !PT ;  /* 0x0000004304397212 */ /* 0x000fe200078ec0ff */
[--C-:B------:R-:W-:Y:S01]  /*f4b0*/  HSET2.LE.AND R4, R81, R132.reuse, PT ;  /* 0x0000008451047233 */ /* 0x100fe20003803000 */
[----:B------:R-:W-:Y:S01]  /*f4c0*/  LOP3.LUT R78, R78, R62, RZ, 0xc0, !PT ;  /* 0x0000003e4e4e7212 */ /* 0x000fe200078ec0ff */
[----:B------:R-:W-:Y:S01]  /*f4d0*/  IMAD.MOV.U32 R62, RZ, RZ, R64 ;  /* 0x000000ffff3e7224 */ /* 0x000fe200078e0040 */
[----:B------:R-:W-:Y:S01]  /*f4e0*/  LOP3.LUT R76, R83, R76, RZ, 0xc0, !PT ;  /* 0x0000004c534c7212 */ /* 0x000fe200078ec0ff */
[----:B------:R-:W-:Y:S01]  /*f4f0*/  IMAD.MOV.U32 R64, RZ, RZ, R150 ;  /* 0x000000ffff407224 */ /* 0x000fe200078e0096 */
[----:B------:R-:W-:Y:S01]  /*f500*/  LOP3.LUT R72, R72, R80, RZ, 0xc0, !PT ;  /* 0x0000005048487212 */ /* 0x000fe200078ec0ff */
[----:B------:R-:W-:Y:S01]  /*f510*/  IMAD.MOV.U32 R150, RZ, RZ, R82 ;  /* 0x000000ffff967224 */ /* 0x000fe200078e0052 */
[----:B------:R-:W-:Y:S01]  /*f520*/  LOP3.LUT R77, R4, R75, RZ, 0xc0, !PT ;  /* 0x0000004b044d7212 */ /* 0x000fe200078ec0ff */
[----:B------:R-:W2:Y:S01]  /*f530*/  LDSM.16.MT88.4 R80, [R217+0x4400] ;  /* 0x00440000d950783b */ /* 0x000ea20000004200 */
[----:B------:R-:W-:Y:S01]  /*f540*/  IMAD.MOV.U32 R151, RZ, RZ, R213 ;  /* 0x000000ffff977224 */ /* 0x000fe200078e00d5 */
[--C-:B------:R-:W-:Y:S01]  /*f550*/  HSET2.LE.AND R75, R73, R132.reuse, PT ;  /* 0x00000084494b7233 */ /* 0x100fe20003803000 */
[----:B------:R-:W-:Y:S01]  /*f560*/  IMAD.MOV.U32 R63, RZ, RZ, R65 ;  /* 0x000000ffff3f7224 */ /* 0x000fe200078e0041 */
[--C-:B------:R-:W-:Y:S01]  /*f570*/  HSET2.LE.AND R91, R91, R132.reuse, PT ;  /* 0x000000845b5b7233 */ /* 0x100fe20003803000 */
[----:B------:R-:W-:Y:S01]  /*f580*/  IMAD.MOV.U32 R65, RZ, RZ, R151 ;  /* 0x000000ffff417224 */ /* 0x000fe200078e0097 */
[--C-:B------:R-:W-:Y:S01]  /*f590*/  HSET2.LE.AND R143, R143, R132.reuse, PT ;  /* 0x000000848f8f7233 */ /* 0x100fe20003803000 */
[----:B------:R-:W-:Y:S01]  /*f5a0*/  IMAD.MOV.U32 R151, RZ, RZ, R140 ;  /* 0x000000ffff977224 */ /* 0x000fe200078e008c */
[----:B------:R-:W-:Y:S01]  /*f5b0*/  LOP3.LUT R75, R75, R90, RZ, 0xc0, !PT ;  /* 0x0000005a4b4b7212 */ /* 0x000fe200078ec0ff */
[----:B------:R-:W-:Y:S01]  /*f5c0*/  IMAD.MOV.U32 R140, RZ, RZ, R68 ;  /* 0x000000ffff8c7224 */ /* 0x000fe200078e0044 */
[--C-:B------:R-:W-:Y:S01]  /*f5d0*/  HSET2.LE.AND R90, R135, R132.reuse, PT ;  /* 0x00000084875a7233 */ /* 0x100fe20003803000 */
[----:B------:R-:W-:Y:S01]  /*f5e0*/  IMAD.MOV.U32 R68, RZ, RZ, R74 ;  /* 0x000000ffff447224 */ /* 0x000fe200078e004a */
[----:B------:R-:W-:-:S02]  /*f5f0*/  HSET2.LE.AND R74, R137, R132, PT ;  /* 0x00000084894a7233 */ /* 0x000fc40003803000 */
[--C-:B------:R-:W-:Y:S02]  /*f600*/  HSET2.LE.AND R71, R71, R132.reuse, PT ;  /* 0x0000008447477233 */ /* 0x100fe40003803000 */
[----:B------:R-:W-:Y:S01]  /*f610*/  HSET2.LE.AND R69, R69, R132, PT ;  /* 0x0000008445457233 */ /* 0x000fe20003803000 */
[----:B---3--:R-:W-:Y:S01]  /*f620*/  HMMA.16816.F32.BF16 R44, R28, R92, R44 ;  /* 0x0000005c1c2c723c */ /* 0x008fe2000004182c */
[----:B------:R-:W-:Y:S02]  /*f630*/  LOP3.LUT R90, R90, R150, RZ, 0xc0, !PT ;  /* 0x000000965a5a7212 */ /* 0x000fe400078ec0ff */
[----:B------:R-:W-:-:S05]  /*f640*/  LOP3.LUT R56, R56, R61, RZ, 0xc0, !PT ;  /* 0x0000003d38387212 */ /* 0x000fca00078ec0ff */
[----:B------:R-:W-:Y:S01]  /*f650*/  HMMA.16816.F32.BF16 R40, R52, R92, R40 ;  /* 0x0000005c3428723c */ /* 0x000fe20000041828 */
[----:B------:R-:W-:Y:S01]  /*f660*/  LOP3.LUT R91, R91, R151, RZ, 0xc0, !PT ;  /* 0x000000975b5b7212 */ /* 0x000fe200078ec0ff */
[----:B------:R-:W-:Y:S01]  /*f670*/  HSET2.LE.AND R139, R139, R132, PT ;  /* 0x000000848b8b7233 */ /* 0x000fe20003803000 */
[----:B------:R-:W-:Y:S01]  /*f680*/  LOP3.LUT R48, R143, R60, RZ, 0xc0, !PT ;  /* 0x0000003c8f307212 */ /* 0x000fe200078ec0ff */
[----:B------:R-:W-:Y:S01]  /*f690*/  IMAD.MOV.U32 R96, RZ, RZ, R64 ;  /* 0x000000ffff607224 */ /* 0x000fe200078e0040 */
[----:B------:R-:W-:Y:S01]  /*f6a0*/  LOP3.LUT R74, R74, R70, RZ, 0xc0, !PT ;  /* 0x000000464a4a7212 */ /* 0x000fe200078ec0ff */
[----:B------:R1:W5:Y:S01]  /*f6b0*/  LDL.LU.64 R212, [R1+0x210] ;  /* 0x0002100001d47983 */ /* 0x0003620000300a00 */
[----:B------:R-:W-:Y:S01]  /*f6c0*/  IMAD.MOV.U32 R92, RZ, RZ, R62 ;  /* 0x000000ffff5c7224 */ /* 0x000fe200078e003e */
[----:B------:R-:W-:Y:S01]  /*f6d0*/  LOP3.LUT R150, R71, R140, RZ, 0xc0, !PT ;  /* 0x0000008c47967212 */ /* 0x000fe200078ec0ff */
[----:B------:R-:W-:Y:S01]  /*f6e0*/  IMAD.MOV.U32 R93, RZ, RZ, R63 ;  /* 0x000000ffff5d7224 */ /* 0x000fe200078e003f */
[----:B------:R-:W-:Y:S01]  /*f6f0*/  LOP3.LUT R151, R69, R68, RZ, 0xc0, !PT ;  /* 0x0000004445977212 */ /* 0x000fe200078ec0ff */
[C---:B----4-:R-:W-:Y:S01]  /*f700*/  HMMA.16816.F32.BF16 R60, R36.reuse, R84, RZ ;  /* 0x00000054243c723c */ /* 0x050fe200000418ff */
[----:B------:R-:W-:Y:S01]  /*f710*/  LOP3.LUT R73, R139, R66, RZ, 0xc0, !PT ;  /* 0x000000428b497212 */ /* 0x000fe200078ec0ff */
[----:B------:R-:W-:Y:S01]  /*f720*/  IMAD.MOV.U32 R97, RZ, RZ, R65 ;  /* 0x000000ffff617224 */ /* 0x000fe200078e0041 */
[----:B------:R-:W-:Y:S01]  /*f730*/  LOP3.LUT R5, R134, 0xffff, RZ, 0xc0, !PT ;  /* 0x0000ffff86057812 */ /* 0x000fe200078ec0ff */
[----:B------:R1:W5:Y:S04]  /*f740*/  LDL.LU.64 R170, [R1+0x208] ;  /* 0x0002080001aa7983 */ /* 0x0003680000300a00 */
[C---:B------:R-:W-:Y:S08]  /*f750*/  HMMA.16816.F32.BF16 R68, R36.reuse, R98, RZ ;  /* 0x000000622444723c */ /* 0x040ff000000418ff */
[----:B------:R-:W-:Y:S08]  /*f760*/  HMMA.16816.F32.BF16 R36, R36, R86, RZ ;  /* 0x000000562424723c */ /* 0x000ff000000418ff */
[C---:B--2---:R-:W-:Y:S08]  /*f770*/  HMMA.16816.F32.BF16 R60, R52.reuse, R80, R60 ;  /* 0x00000050343c723c */ /* 0x044ff0000004183c */
[C---:B------:R-:W-:Y:S08]  /*f780*/  HMMA.16816.F32.BF16 R68, R52.reuse, R94, R68 ;  /* 0x0000005e3444723c */ /* 0x040ff00000041844 */
[----:B------:R-:W-:Y:S08]  /*f790*/  HMMA.16816.F32.BF16 R36, R52, R82, R36 ;  /* 0x000000523424723c */ /* 0x000ff00000041824 */
[C---:B------:R-:W-:Y:S08]  /*f7a0*/  HMMA.16816.F32.BF16 R64, R32.reuse, R84, RZ ;  /* 0x000000542040723c */ /* 0x040ff000000418ff */
[C---:B------:R-:W-:Y:S08]  /*f7b0*/  HMMA.16816.F32.BF16 R52, R32.reuse, R98, RZ ;  /* 0x000000622034723c */ /* 0x040ff000000418ff */
[----:B------:R-:W-:Y:S08]  /*f7c0*/  HMMA.16816.F32.BF16 R84, R32, R86, RZ ;  /* 0x000000562054723c */ /* 0x000ff000000418ff */
[C---:B------:R-:W-:Y:S08]  /*f7d0*/  HMMA.16816.F32.BF16 R64, R28.reuse, R80, R64 ;  /* 0x000000501c40723c */ /* 0x040ff00000041840 */
[C---:B------:R-:W-:Y:S01]  /*f7e0*/  HMMA.16816.F32.BF16 R32, R28.reuse, R94, R52 ;  /* 0x0000005e1c20723c */ /* 0x040fe20000041834 */
[----:B------:R-:W2:Y:S07]  /*f7f0*/  LDSM.16.MT88.4 R52, [R217+0x4800] ;  /* 0x00480000d934783b */ /* 0x000eae0000004200 */
[----:B------:R-:W-:Y:S01]  /*f800*/  HMMA.16816.F32.BF16 R28, R28, R82, R84 ;  /* 0x000000521c1c723c */ /* 0x000fe20000041854 */
[----:B------:R-:W3:Y:S04]  /*f810*/  LDSM.16.MT88.4 R80, [R218+0x4800] ;  /* 0x00480000da50783b */ /* 0x000ee80000004200 */
[----:B------:R-:W4:Y:S03]  /*f820*/  LDSM.16.MT88.4 R84, [R218+0x4c00] ;  /* 0x004c0000da54783b */ /* 0x000f260000004200 */
[C---:B--2---:R-:W-:Y:S08]  /*f830*/  HMMA.16816.F32.BF16 R60, R48.reuse, R52, R60 ;  /* 0x00000034303c723c */ /* 0x044ff0000004183c */
[C---:B---3--:R-:W-:Y:S08]  /*f840*/  HMMA.16816.F32.BF16 R40, R48.reuse, R80, R40 ;  /* 0x000000503028723c */ /* 0x048ff00000041828 */
[C---:B------:R-:W-:Y:S08]  /*f850*/  HMMA.16816.F32.BF16 R68, R48.reuse, R82, R68 ;  /* 0x000000523044723c */ /* 0x040ff00000041844 */
[----:B------:R-:W-:Y:S01]  /*f860*/  HMMA.16816.F32.BF16 R36, R48, R54, R36 ;  /* 0x000000363024723c */ /* 0x000fe20000041824 */
[----:B------:R-:W2:Y:S07]  /*f870*/  LDSM.16.MT88.4 R48, [R217+0x4c00] ;  /* 0x004c0000d930783b */ /* 0x000eae0000004200 */
[C---:B------:R-:W-:Y:S08]  /*f880*/  HMMA.16816.F32.BF16 R44, R24.reuse, R80, R44 ;  /* 0x00000050182c723c */ /* 0x040ff0000004182c */
[C---:B------:R-:W-:Y:S08]  /*f890*/  HMMA.16816.F32.BF16 R64, R24.reuse, R52, R64 ;  /* 0x000000341840723c */ /* 0x040ff00000041840 */
[C---:B------:R-:W-:Y:S08]  /*f8a0*/  HMMA.16816.F32.BF16 R32, R24.reuse, R82, R32 ;  /* 0x000000521820723c */ /* 0x040ff00000041820 */
[----:B------:R-:W-:Y:S01]  /*f8b0*/  HMMA.16816.F32.BF16 R28, R24, R54, R28 ;  /* 0x00000036181c723c */ /* 0x000fe2000004181c */
[----:B------:R-:W3:Y:S04]  /*f8c0*/  LDSM.16.MT88.4 R24, [R218+0x5000] ;  /* 0x00500000da18783b */ /* 0x000ee80000004200 */
[----:B------:R-:W1:Y:S01]  /*f8d0*/  LDSM.16.MT88.4 R52, [R217+0x5000] ;  /* 0x00500000d934783b */ /* 0x000e620000004200 */
[----:B------:R-:W-:-:S02]  /*f8e0*/  IMAD.MOV.U32 R80, RZ, RZ, R152 ;  /* 0x000000ffff507224 */ /* 0x000fc400078e0098 */
[----:B----4-:R-:W-:Y:S01]  /*f8f0*/  HMMA.16816.F32.BF16 R40, R56, R84, R40 ;  /* 0x000000543828723c */ /* 0x010fe20000041828 */
[----:B------:R-:W-:Y:S02]  /*f900*/  IMAD.MOV.U32 R81, RZ, RZ, R153 ;  /* 0x000000ffff517224 */ /* 0x000fe400078e0099 */
[----:B------:R-:W-:-:S05]  /*f910*/  IMAD.MOV.U32 R94, RZ, RZ, R96 ;  /* 0x000000ffff5e7224 */ /* 0x000fca00078e0060 */
[----:B------:R-:W-:Y:S01]  /*f920*/  HMMA.16816.F32.BF16 R44, R20, R84, R44 ;  /* 0x00000054142c723c */ /* 0x000fe2000004182c */
[----:B------:R-:W-:-:S06]  /*f930*/  IMAD.MOV.U32 R95, RZ, RZ, R97 ;  /* 0x000000ffff5f7224 */ /* 0x000fcc00078e0061 */
[----:B------:R-:W-:Y:S01]  /*f940*/  IMAD.MOV.U32 R85, RZ, RZ, R159 ;  /* 0x000000ffff557224 */ /* 0x000fe200078e009f */
[----:B------:R-:W-:Y:S01]  /*f950*/  HMMA.16816.F32.BF16 R68, R56, R86, R68 ;  /* 0x000000563844723c */ /* 0x000fe20000041844 */
[----:B------:R-:W-:Y:S02]  /*f960*/  IMAD.MOV.U32 R98, RZ, RZ, R92 ;  /* 0x000000ffff627224 */ /* 0x000fe400078e005c */
[----:B------:R-:W-:-:S05]  /*f970*/  IMAD.MOV.U32 R99, RZ, RZ, R93 ;  /* 0x000000ffff637224 */ /* 0x000fca00078e005d */
[C---:B--2---:R-:W-:Y:S01]  /*f980*/  HMMA.16816.F32.BF16 R60, R56.reuse, R48, R60 ;  /* 0x00000030383c723c */ /* 0x044fe2000004183c */
[----:B------:R-:W-:Y:S07]  /*f990*/  STG.E.U16 [R104.64+0x32], R85 ;  /* 0x0000325568007986 */ /* 0x000fee000c101510 */
[----:B------:R-:W-:Y:S07]  /*f9a0*/  HMMA.16816.F32.BF16 R36, R56, R50, R36 ;  /* 0x000000323824723c */ /* 0x000fee0000041824 */
[----:B------:R-:W-:-:S02]  /*f9b0*/  IMAD.MOV.U32 R56, RZ, RZ, R158 ;  /* 0x000000ffff387224 */ /* 0x000fc400078e009e */
[----:B------:R-:W-:Y:S01]  /*f9c0*/  IMAD.MOV.U32 R57, RZ, RZ, R146 ;  /* 0x000000ffff397224 */ /* 0x000fe200078e0092 */
[C---:B------:R-:W-:Y:S01]  /*f9d0*/  HMMA.16816.F32.BF16 R64, R20.reuse, R48, R64 ;  /* 0x000000301440723c */ /* 0x040fe20000041840 */
[----:B------:R-:W-:Y:S01]  /*f9e0*/  IMAD.MOV.U32 R59, RZ, RZ, R142 ;  /* 0x000000ffff3b7224 */ /* 0x000fe200078e008e */
[----:B------:R-:W-:Y:S01]  /*f9f0*/  STG.E.U16 [R80.64+0x30], R56 ;  /* 0x0000303850007986 */ /* 0x000fe2000c101510 */
[----:B------:R-:W-:Y:S02]  /*fa00*/  IMAD.MOV.U32 R58, RZ, RZ, R144 ;  /* 0x000000ffff3a7224 */ /* 0x000fe400078e0090 */
[----:B------:R-:W-:Y:S01]  /*fa10*/  IMAD.MOV.U32 R82, RZ, RZ, R155 ;  /* 0x000000ffff527224 */ /* 0x000fe200078e009b */
[----:B------:R-:W-:Y:S02]  /*fa20*/  STG.E.U16 [R80.64+0x32], R57 ;  /* 0x0000323950007986 */ /* 0x000fe4000c101510 */
[C---:B------:R-:W-:Y:S01]  /*fa30*/  HMMA.16816.F32.BF16 R48, R20.reuse, R50, R28 ;  /* 0x000000321430723c */ /* 0x040fe2000004181c */
[----:B------:R-:W-:Y:S01]  /*fa40*/  IMAD.MOV.U32 R83, RZ, RZ, R154 ;  /* 0x000000ffff537224 */ /* 0x000fe200078e009a */
[----:B------:R-:W2:Y:S04]  /*fa50*/  LDSM.16.MT88.4 R28, [R218+0x5400] ;  /* 0x00540000da1c783b */ /* 0x000ea80000004200 */
[----:B------:R-:W-:Y:S02]  /*fa60*/  STG.E.U16 [R94.64+0x30], R196 ;  /* 0x000030c45e007986 */ /* 0x000fe4000c101510 */
[----:B------:R-:W-:Y:S02]  /*fa70*/  HMMA.16816.F32.BF16 R32, R20, R86, R32 ;  /* 0x000000561420723c */ /* 0x000fe40000041820 */
        /* <DEDUP_REMOVED lines=14> */
[-C--:B---3--:R-:W-:Y:S03]  /*fb60*/  HMMA.16816.F32.BF16 R40, R76, R24.reuse, R40 ;  /* 0x000000184c28723c */ /* 0x088fe60000041828 */
[----:B------:R-:W-:Y:S04]  /*fb70*/  STG.E.U16 [R80.64+0x52], R251 ;  /* 0x000052fb50007986 */ /* 0x000fe8000c101510 */
[----:B------:R-:W3:Y:S01]  /*fb80*/  LDSM.16.MT88.4 R20, [R217+0x5400] ;  /* 0x00540000d914783b */ /* 0x000ee20000004200 */
[C---:B------:R-:W-:Y:S03]  /*fb90*/  HMMA.16816.F32.BF16 R44, R16.reuse, R24, R44 ;  /* 0x00000018102c723c */ /* 0x040fe6000004182c */
        /* <DEDUP_REMOVED lines=12> */
[C---:B-1----:R-:W-:Y:S03]  /*fc60*/  HMMA.16816.F32.BF16 R64, R16.reuse, R52, R64 ;  /* 0x000000341040723c */ /* 0x042fe60000041840 */
[----:B------:R-:W-:Y:S04]  /*fc70*/  STG.E.U16 [R98.64+0x62], R183 ;  /* 0x000062b762007986 */ /* 0x000fe8000c101510 */
[----:B------:R-:W-:Y:S01]  /*fc80*/  STG.E.U16 [R104.64+0x70], R242 ;  /* 0x000070f268007986 */ /* 0x000fe2000c101510 */
[----:B------:R-:W-:Y:S03]  /*fc90*/  HMMA.16816.F32.BF16 R48, R16, R54, R48 ;  /* 0x000000361030723c */ /* 0x000fe60000041830 */
[----:B------:R-:W-:Y:S04]  /*fca0*/  STG.E.U16 [R104.64+0x72], R241 ;  /* 0x000072f168007986 */ /* 0x000fe8000c101510 */
[----:B------:R-:W1:Y:S04]  /*fcb0*/  LDSM.16.MT88.4 R16, [R218+0x5800] ;  /* 0x00580000da10783b */ /* 0x000e680000004200 */
        /* <DEDUP_REMOVED lines=14> */
[----:B------:R-:W-:Y:S01]  /*fda0*/  STG.E.U16 [R94.64+0x82], R173 ;  /* 0x000082ad5e007986 */ /* 0x000fe2000c101510 */
[-C--:B--2---:R-:W-:Y:S03]  /*fdb0*/  HMMA.16816.F32.BF16 R40, R72, R28.reuse, R40 ;  /* 0x0000001c4828723c */ /* 0x084fe60000041828 */
[----:B------:R-:W-:Y:S04]  /*fdc0*/  STG.E.U16 [R98.64+0x80], R178 ;  /* 0x000080b262007986 */ /* 0x000fe8000c101510 */
[----:B------:R-:W2:Y:S01]  /*fdd0*/  LDSM.16.MT88.4 R24, [R217+0x5800] ;  /* 0x00580000d918783b */ /* 0x000ea20000004200 */
[----:B------:R-:W-:Y:S03]  /*fde0*/  HMMA.16816.F32.BF16 R44, R12, R28, R44 ;  /* 0x0000001c0c2c723c */ /* 0x000fe6000004182c */
[----:B------:R-:W-:Y:S04]  /*fdf0*/  STG.E.U16 [R98.64+0x82], R175 ;  /* 0x000082af62007986 */ /* 0x000fe8000c101510 */
[----:B------:R-:W-:Y:S01]  /*fe00*/  STG.E.U16 [R104.64+0x90], R234 ;  /* 0x000090ea68007986 */ /* 0x000fe2000c101510 */
[----:B------:R-:W-:-:S03]  /*fe10*/  SHF.R.U32.HI R28, RZ, 0x10, R134 ;  /* 0x00000010ff1c7819 */ /* 0x000fc60000011686 */
[----:B------:R-:W-:Y:S04]  /*fe20*/  STG.E.U16 [R104.64+0x92], R233 ;  /* 0x000092e968007986 */ /* 0x000fe8000c101510 */
[----:B------:R-:W-:Y:S04]  /*fe30*/  STG.E.U16 [R80.64+0x90], R236 ;  /* 0x000090ec50007986 */ /* 0x000fe8000c101510 */
[----:B------:R-:W-:Y:S01]  /*fe40*/  STG.E.U16 [R80.64+0x92], R235 ;  /* 0x000092eb50007986 */ /* 0x000fe2000c101510 */
[----:B------:R-:W-:-:S03]  /*fe50*/  LOP3.LUT R4, R134, 0xff, RZ, 0xc0, !PT ;  /* 0x000000ff86047812 */ /* 0x000fc600078ec0ff */
[----:B------:R-:W-:Y:S01]  /*fe60*/  STG.E.U16 [R94.64+0x90], R168 ;  /* 0x000090a85e007986 */ /* 0x000fe2000c101510 */
[----:B------:R-:W-:-:S03]  /*fe70*/  SHF.R.U32.HI R5, RZ, 0x8, R5 ;  /* 0x00000008ff057819 */ /* 0x000fc60000011605 */
[----:B------:R-:W-:Y:S01]  /*fe80*/  STG.E.U16 [R94.64+0x92], R167 ;  /* 0x000092a75e007986 */ /* 0x000fe2000c101510 */
[----:B------:R-:W-:Y:S02]  /*fe90*/  SHF.R.U32.HI R29, RZ, 0x18, R134 ;  /* 0x00000018ff1d7819 */ /* 0x000fe40000011686 */
[----:B------:R-:W-:Y:S01]  /*fea0*/  LOP3.LUT R28, R28, 0xff, RZ, 0xc0, !PT ;  /* 0x000000ff1c1c7812 */ /* 0x000fe200078ec0ff */
[----:B------:R-:W-:Y:S04]  /*feb0*/  STG.E.U16 [R98.64+0x90], R172 ;  /* 0x000090ac62007986 */ /* 0x000fe8000c101510 */
[----:B------:R-:W-:Y:S01]  /*fec0*/  STG.E.U16 [R98.64+0x92], R169 ;  /* 0x000092a962007986 */ /* 0x000fe2000c101510 */
[----:B------:R-:W-:-:S03]  /*fed0*/  PRMT R5, R4, 0x5410, R5 ;  /* 0x0000541004057816 */ /* 0x000fc60000000005 */
[----:B------:R-:W-:Y:S01]  /*fee0*/  STG.E.U16 [R104.64+0xa0], R230 ;  /* 0x0000a0e668007986 */ /* 0x000fe2000c101510 */
[----:B------:R-:W-:-:S03]  /*fef0*/  PRMT R29, R28, 0x5410, R29 ;  /* 0x000054101c1d7816 */ /* 0x000fc6000000001d */
[----:B------:R-:W-:Y:S04]  /*ff00*/  STG.E.U16 [R104.64+0xa2], R229 ;  /* 0x0000a2e568007986 */ /* 0x000fe8000c101510 */
[----:B------:R-:W-:Y:S04]  /*ff10*/  STG.E.U16 [R80.64+0xa0], R232 ;  /* 0x0000a0e850007986 */ /* 0x000fe8000c101510 */
[----:B------:R-:W-:Y:S04]  /*ff20*/  STG.E.U16 [R80.64+0xa2], R231 ;  /* 0x0000a2e750007986 */ /* 0x000fe8000c101510 */
[----:B------:R-:W-:Y:S04]  /*ff30*/  STG.E.U16 [R94.64+0xa0], R131 ;  /* 0x0000a0835e007986 */ /* 0x000fe8000c101510 */
[----:B------:R-:W-:Y:S01]  /*ff40*/  STG.E.U16 [R94.64+0xa2], R130 ;  /* 0x0000a2825e007986 */ /* 0x000fe2000c101510 */
[----:B------:R-:W-:Y:S03]  /*ff50*/  HMMA.16816.F32.BF16 R68, R72, R30, R68 ;  /* 0x0000001e4844723c */ /* 0x000fe60000041844 */
[----:B------:R-:W-:Y:S01]  /*ff60*/  STG.E.U16 [R98.64+0xa0], R166 ;  /* 0x0000a0a662007986 */ /* 0x000fe2000c101510 */
[----:B------:R-:W-:-:S03]  /*ff70*/  HSET2.LE.AND R5, R5, R132, PT ;  /* 0x0000008405057233 */ /* 0x000fc60003803000 */
[----:B------:R-:W-:Y:S01]  /*ff80*/  STG.E.U16 [R98.64+0xa2], R165 ;  /* 0x0000a2a562007986 */ /* 0x000fe2000c101510 */
[C---:B------:R-:W-:Y:S01]  /*ff90*/  HMMA.16816.F32.BF16 R32, R12.reuse, R30, R32 ;  /* 0x0000001e0c20723c */ /* 0x040fe20000041820 */
[----:B------:R-:W-:Y:S02]  /*ffa0*/  HSET2.LE.AND R4, R29, R132, PT ;  /* 0x000000841d047233 */ /* 0x000fe40003803000 */
[----:B------:R-:W-:Y:S04]  /*ffb0*/  STG.E.U16 [R104.64+0xb0], R226 ;  /* 0x0000b0e268007986 */ /* 0x000fe8000c101510 */
[----:B------:R-:W-:Y:S01]  /*ffc0*/  STG.E.U16 [R104.64+0xb2], R225 ;  /* 0x0000b2e168007986 */ /* 0x000fe2000c101510 */
[C---:B---3--:R-:W-:Y:S03]  /*ffd0*/  HMMA.16816.F32.BF16 R64, R12.reuse, R20, R64 ;  /* 0x000000140c40723c */ /* 0x048fe60000041840 */
[----:B------:R-:W-:Y:S04]  /*ffe0*/  STG.E.U16 [R80.64+0xb0], R228 ;  /* 0x0000b0e450007986 */ /* 0x000fe8000c101510 */
[----:B------:R-:W-:Y:S01]  /*fff0*/  STG.E.U16 [R80.64+0xb2], R227 ;  /* 0x0000b2e350007986 */ /* 0x000fe2000c101510 */
[----:B------:R-:W-:Y:S03]  /*10000*/  HMMA.16816.F32.BF16 R48, R12, R22, R48 ;  /* 0x000000160c30723c */ /* 0x000fe60000041830 */
[----:B------:R-:W-:Y:S01]  /*10010*/  STG.E.U16 [R94.64+0xb0], R127 ;  /* 0x0000b07f5e007986 */ /* 0x000fe2000c101510 */
[----:B------:R-:W-:-:S03]  /*10020*/  LOP3.LUT R88, R5, R88, RZ, 0xc0, !PT ;  /* 0x0000005805587212 */ /* 0x000fc600078ec0ff */
[----:B------:R-:W3:Y:S01]  /*10030*/  LDSM.16.MT88.4 R152, [R218+0x5c00] ;  /* 0x005c0000da98783b */ /* 0x000ee20000004200 */
[C---:B------:R-:W-:Y:S01]  /*10040*/  HMMA.16816.F32.BF16 R60, R72.reuse, R20, R60 ;  /* 0x00000014483c723c */ /* 0x040fe2000004183c */
[----:B------:R-:W-:Y:S02]  /*10050*/  LOP3.LUT R89, R4, R89, RZ, 0xc0, !PT ;  /* 0x0000005904597212 */ /* 0x000fe400078ec0ff */
[----:B------:R-:W-:Y:S05]  /*10060*/  STG.E.U16 [R94.64+0xb2], R126 ;  /* 0x0000b27e5e007986 */ /* 0x000fea000c101510 */
[----:B------:R-:W-:Y:S01]  /*10070*/  HMMA.16816.F32.BF16 R36, R72, R22, R36 ;  /* 0x000000164824723c */ /* 0x000fe20000041824 */
[----:B------:R-:W-:Y:S04]  /*10080*/  STG.E.U16 [R98.64+0xb0], R129 ;  /* 0x0000b08162007986 */ /* 0x000fe8000c101510 */
[----:B------:R-:W-:Y:S04]  /*10090*/  STG.E.U16 [R98.64+0xb2], R128 ;  /* 0x0000b28062007986 */ /* 0x000fe8000c101510 */
[----:B------:R-:W-:Y:S04]  /*100a0*/  STG.E.U16 [R104.64+0xc0], R210 ;  /* 0x0000c0d268007986 */ /* 0x000fe8000c101510 */
[----:B------:R-:W-:Y:S04]  /*100b0*/  STG.E.U16 [R104.64+0xc2], R211 ;  /* 0x0000c2d368007986 */ /* 0x000fe8000c101510 */
[----:B------:R-:W-:Y:S04]  /*100c0*/  STG.E.U16 [R80.64+0xc0], R224 ;  /* 0x0000c0e050007986 */ /* 0x000fe8000c101510 */
[----:B------:R-:W-:Y:S01]  /*100d0*/  STG.E.U16 [R80.64+0xc2], R223 ;  /* 0x0000c2df50007986 */ /* 0x000fe2000c101510 */
[-C--:B-1----:R-:W-:Y:S03]  /*100e0*/  HMMA.16816.F32.BF16 R40, R88, R16.reuse, R40 ;  /* 0x000000105828723c */ /* 0x082fe60000041828 */
[----:B------:R-:W1:Y:S04]  /*100f0*/  LDSM.16.MT88.4 R12, [R217+0x5c00] ;  /* 0x005c0000d90c783b */ /* 0x000e680000004200 */
[----:B------:R4:W-:Y:S01]  /*10100*/  STG.E.U16 [R94.64+0xc0], R123 ;  /* 0x0000c07b5e007986 */ /* 0x0009e2000c101510 */
[----:B------:R-:W-:Y:S03]  /*10110*/  HMMA.16816.F32.BF16 R44, R8, R16, R44 ;  /* 0x00000010082c723c */ /* 0x000fe6000004182c */
[----:B------:R4:W-:Y:S01]  /*10120*/  STG.E.U16 [R94.64+0xc2], R122 ;  /* 0x0000c27a5e007986 */ /* 0x0009e2000c101510 */
[----:B------:R-:W-:-:S03]  /*10130*/  SHF.R.U32.HI R5, RZ, 0x10, R133 ;  /* 0x00000010ff057819 */ /* 0x000fc60000011685 */
[----:B------:R4:W-:Y:S01]  /*10140*/  STG.E.U16 [R98.64+0xc0], R125 ;  /* 0x0000c07d62007986 */ /* 0x0009e2000c101510 */
[----:B------:R-:W-:-:S03]  /*10150*/  LOP3.LUT R17, R133, 0xffff, RZ, 0xc0, !PT ;  /* 0x0000ffff85117812 */ /* 0x000fc600078ec0ff */
[----:B------:R4:W-:Y:S04]  /*10160*/  STG.E.U16 [R98.64+0xc2], R124 ;  /* 0x0000c27c62007986 */ /* 0x0009e8000c101510 */
[----:B------:R4:W-:Y:S04]  /*10170*/  STG.E.U16 [R104.64+0xd0], R206 ;  /* 0x0000d0ce68007986 */ /* 0x0009e8000c101510 */
[----:B------:R4:W-:Y:S01]  /*10180*/  STG.E.U16 [R104.64+0xd2], R207 ;  /* 0x0000d2cf68007986 */ /* 0x0009e2000c101510 */
[----:B------:R-:W-:-:S03]  /*10190*/  LOP3.LUT R4, R133, 0xff, RZ, 0xc0, !PT ;  /* 0x000000ff85047812 */ /* 0x000fc600078ec0ff */
[----:B------:R4:W-:Y:S01]  /*101a0*/  STG.E.U16 [R80.64+0xd0], R209 ;  /* 0x0000d0d150007986 */ /* 0x0009e2000c101510 */
[----:B------:R-:W-:-:S03]  /*101b0*/  SHF.R.U32.HI R17, RZ, 0x8, R17 ;  /* 0x00000008ff117819 */ /* 0x000fc60000011611 */
[----:B------:R4:W-:Y:S01]  /*101c0*/  STG.E.U16 [R80.64+0xd2], R208 ;  /* 0x0000d2d050007986 */ /* 0x0009e2000c101510 */
[----:B------:R-:W-:-:S03]  /*101d0*/  SHF.R.U32.HI R16, RZ, 0x18, R133 ;  /* 0x00000018ff107819 */ /* 0x000fc60000011685 */
[----:B------:R4:W-:Y:S01]  /*101e0*/  STG.E.U16 [R94.64+0xd0], R119 ;  /* 0x0000d0775e007986 */ /* 0x0009e2000c101510 */
[----:B------:R-:W-:Y:S01]  /*101f0*/  LOP3.LUT R5, R5, 0xff, RZ, 0xc0, !PT ;  /* 0x000000ff05057812 */ /* 0x000fe200078ec0ff */
[----:B------:R-:W-:Y:S02]  /*10200*/  IMAD.MOV.U32 R92, RZ, RZ, R136 ;  /* 0x000000ffff5c7224 */ /* 0x000fe400078e0088 */
[----:B------:R4:W-:Y:S01]  /*10210*/  STG.E.U16 [R94.64+0xd2], R118 ;  /* 0x0000d2765e007986 */ /* 0x0009e2000c101510 */
[----:B------:R-:W-:-:S03]  /*10220*/  IMAD.MOV.U32 R93, RZ, RZ, R138 ;  /* 0x000000ffff5d7224 */ /* 0x000fc600078e008a */
[----:B------:R4:W-:Y:S01]  /*10230*/  STG.E.U16 [R98.64+0xd0], R121 ;  /* 0x0000d07962007986 */ /* 0x0009e2000c101510 */
[----:B------:R-:W-:Y:S01]  /*10240*/  IMAD.MOV.U32 R96, RZ, RZ, R156 ;  /* 0x000000ffff607224 */ /* 0x000fe200078e009c */
[----:B------:R-:W-:Y:S02]  /*10250*/  PRMT R17, R4, 0x5410, R17 ;  /* 0x0000541004117816 */ /* 0x000fe40000000011 */
[----:B------:R4:W-:Y:S01]  /*10260*/  STG.E.U16 [R98.64+0xd2], R120 ;  /* 0x0000d27862007986 */ /* 0x0009e2000c101510 */
[----:B------:R-:W-:Y:S01]  /*10270*/  IMAD.MOV.U32 R97, RZ, RZ, R157 ;  /* 0x000000ffff617224 */ /* 0x000fe200078e009d */
[----:B------:R-:W-:Y:S02]  /*10280*/  PRMT R5, R5, 0x5410, R16 ;  /* 0x0000541005057816 */ /* 0x000fe40000000010 */
[----:B------:R4:W-:Y:S01]  /*10290*/  STG.E.U16 [R104.64+0xe0], R202 ;  /* 0x0000e0ca68007986 */ /* 0x0009e2000c101510 */
[----:B------:R-:W-:-:S03]  /*102a0*/  FADD.FTZ R4, R93, R92 ;  /* 0x0000005c5d047221 */ /* 0x000fc60000010000 */
[----:B------:R4:W-:Y:S01]  /*102b0*/  STG.E.U16 [R104.64+0xe2], R203 ;  /* 0x0000e2cb68007986 */ /* 0x0009e2000c101510 */
[-C--:B------:R-:W-:Y:S03]  /*102c0*/  HMMA.16816.F32.BF16 R68, R88, R18.reuse, R68 ;  /* 0x000000125844723c */ /* 0x080fe60000041844 */
[----:B------:R4:W-:Y:S04]  /*102d0*/  STG.E.U16 [R80.64+0xe0], R205 ;  /* 0x0000e0cd50007986 */ /* 0x0009e8000c101510 */
[----:B------:R4:W-:Y:S01]  /*102e0*/  STG.E.U16 [R80.64+0xe2], R204 ;  /* 0x0000e2cc50007986 */ /* 0x0009e2000c101510 */
[----:B------:R-:W-:Y:S03]  /*102f0*/  HMMA.16816.F32.BF16 R32, R8, R18, R32 ;  /* 0x000000120820723c */ /* 0x000fe60000041820 */
[----:B------:R4:W-:Y:S01]  /*10300*/  STG.E.U16 [R94.64+0xe0], R115 ;  /* 0x0000e0735e007986 */ /* 0x0009e2000c101510 */
[----:B------:R-:W-:-:S03]  /*10310*/  HSET2.LE.AND R17, R17, R132, PT ;  /* 0x0000008411117233 */ /* 0x000fc60003803000 */
[----:B------:R4:W-:Y:S01]  /*10320*/  STG.E.U16 [R94.64+0xe2], R114 ;  /* 0x0000e2725e007986 */ /* 0x0009e2000c101510 */
[----:B--2---:R-:W-:Y:S01]  /*10330*/  HMMA.16816.F32.BF16 R64, R8, R24, R64 ;  /* 0x000000180840723c */ /* 0x004fe20000041840 */
[----:B------:R-:W-:Y:S02]  /*10340*/  HSET2.LE.AND R132, R5, R132, PT ;  /* 0x0000008405847233 */ /* 0x000fe40003803000 */
[----:B------:R4:W-:Y:S01]  /*10350*/  STG.E.U16 [R98.64+0xe0], R117 ;  /* 0x0000e07562007986 */ /* 0x0009e2000c101510 */
[----:B------:R-:W-:-:S04]  /*10360*/  FADD.FTZ R4, R103, R4 ;  /* 0x0000000467047221 */ /* 0x000fc80000010000 */
[----:B------:R-:W-:Y:S01]  /*10370*/  HMMA.16816.F32.BF16 R48, R8, R26, R48 ;  /* 0x0000001a0830723c */ /* 0x000fe20000041830 */
[----:B------:R4:W-:Y:S01]  /*10380*/  STG.E.U16 [R98.64+0xe2], R116 ;  /* 0x0000e27462007986 */ /* 0x0009e2000c101510 */
[----:B------:R-:W-:-:S03]  /*10390*/  FADD.FTZ R5, R107, R106 ;  /* 0x0000006a6b057221 */ /* 0x000fc60000010000 */
[----:B------:R4:W-:Y:S02]  /*103a0*/  STG.E.U16 [R104.64+0xf0], R199 ;  /* 0x0000f0c768007986 */ /* 0x0009e4000c101510 */
[----:B------:R-:W-:Y:S01]  /*103b0*/  FADD.FTZ R9, R97, R96 ;  /* 0x0000006061097221 */ /* 0x000fe20000010000 */
[C---:B------:R-:W-:Y:S01]  /*103c0*/  HMMA.16816.F32.BF16 R60, R88.reuse, R24, R60 ;  /* 0x00000018583c723c */ /* 0x040fe2000004183c */
[----:B------:R-:W-:Y:S01]  /*103d0*/  FADD.FTZ R8, R109, R108 ;  /* 0x0000006c6d087221 */ /* 0x000fe20000010000 */
[----:B------:R4:W-:Y:S04]  /*103e0*/  STG.E.U16 [R104.64+0xf2], R197 ;  /* 0x0000f2c568007986 */ /* 0x0009e8000c101510 */
[----:B------:R4:W-:Y:S02]  /*103f0*/  STG.E.U16 [R80.64+0xf0], R201 ;  /* 0x0000f0c950007986 */ /* 0x0009e4000c101510 */
[----:B------:R-:W-:Y:S02]  /*10400*/  HMMA.16816.F32.BF16 R36, R88, R26, R36 ;  /* 0x0000001a5824723c */ /* 0x000fe40000041824 */
[----:B------:R4:W-:Y:S04]  /*10410*/  STG.E.U16 [R80.64+0xf2], R200 ;  /* 0x0000f2c850007986 */ /* 0x0009e8000c101510 */
[----:B------:R4:W-:Y:S04]  /*10420*/  STG.E.U16 [R94.64+0xf0], R111 ;  /* 0x0000f06f5e007986 */ /* 0x0009e8000c101510 */
[----:B------:R4:W-:Y:S04]  /*10430*/  STL [R1+0x1f8], R9 ;  /* 0x0001f80901007387 */ /* 0x0009e80000100800 */
[----:B------:R4:W-:Y:S04]  /*10440*/  STG.E.U16 [R94.64+0xf2], R110 ;  /* 0x0000f26e5e007986 */ /* 0x0009e8000c101510 */
[----:B------:R4:W-:Y:S04]  /*10450*/  STL [R1+0x1f4], R8 ;  /* 0x0001f40801007387 */ /* 0x0009e80000100800 */
[----:B------:R4:W-:Y:S04]  /*10460*/  STG.E.U16 [R98.64+0xf0], R113 ;  /* 0x0000f07162007986 */ /* 0x0009e8000c101510 */
[----:B------:R4:W-:Y:S04]  /*10470*/  STL [R1+0x1f0], R4 ;  /* 0x0001f00401007387 */ /* 0x0009e80000100800 */
[----:B------:R4:W-:Y:S04]  /*10480*/  STG.E.U16 [R98.64+0xf2], R112 ;  /* 0x0000f27062007986 */ /* 0x0009e8000c101510 */
[----:B------:R4:W-:Y:S01]  /*10490*/  STL [R1+0x1fc], R5 ;  /* 0x0001fc0501007387 */ /* 0x0009e20000100800 */
[----:B------:R-:W-:-:S02]  /*104a0*/  LOP3.LUT R148, R17, R148, RZ, 0xc0, !PT ;  /* 0x0000009411947212 */ /* 0x000fc400078ec0ff */
[----:B------:R-:W-:Y:S01]  /*104b0*/  LOP3.LUT R149, R132, R149, RZ, 0xc0, !PT ;  /* 0x0000009584957212 */ /* 0x000fe200078ec0ff */
[-C--:B---3--:R-:W-:Y:S08]  /*104c0*/  HMMA.16816.F32.BF16 R144, R160, R152.reuse, R44 ;  /* 0x00000098a090723c */ /* 0x088ff0000004182c */
[C---:B------:R-:W-:Y:S08]  /*104d0*/  HMMA.16816.F32.BF16 R132, R148.reuse, R152, R40 ;  /* 0x000000989484723c */ /* 0x040ff00000041828 */
[C---:B------:R-:W-:Y:S08]  /*104e0*/  HMMA.16816.F32.BF16 R136, R148.reuse, R154, R68 ;  /* 0x0000009a9488723c */ /* 0x040ff00000041844 */
[----:B-1----:R-:W-:Y:S08]  /*104f0*/  HMMA.16816.F32.BF16 R140, R148, R12, R60 ;  /* 0x0000000c948c723c */ /* 0x002ff0000004183c */
[C---:B------:R-:W-:Y:S08]  /*10500*/  HMMA.16816.F32.BF16 R152, R160.reuse, R154, R32 ;  /* 0x0000009aa098723c */ /* 0x040ff00000041820 */
[----:B------:R-:W-:Y:S08]  /*10510*/  HMMA.16816.F32.BF16 R156, R160, R12, R64 ;  /* 0x0000000ca09c723c */ /* 0x000ff00000041840 */
[-C--:B------:R-:W-:Y:S08]  /*10520*/  HMMA.16816.F32.BF16 R148, R148, R14.reuse, R36 ;  /* 0x0000000e9494723c */ /* 0x080ff00000041824 */
[----:B------:R-:W-:Y:S01]  /*10530*/  HMMA.16816.F32.BF16 R160, R160, R14, R48 ;  /* 0x0000000ea0a0723c */ /* 0x000fe20000041830 */
[----:B------:R-:W-:Y:S07]  /*10540*/  @!P0 BRA `(.L_x_655) ;  /* 0x0000c72000008947 */ /* 0x000fee0003800000 */
[----:B----4-:R-:W-:Y:S01]  /*10550*/  LOP3.LUT R5, R7, 0x3, RZ, 0xc0, !PT ;  /* 0x0000000307057812 */ /* 0x010fe200078ec0ff */
[----:B------:R-:W-:Y:S01]  /*10560*/  IMAD.U32 R4, RZ, RZ, UR11 ;  /* 0x0000000bff047e24 */ /* 0x000fe2000f8e00ff */
[----:B------:R-:W-:Y:S01]  /*10570*/  IADD3 R168, P0, R104, -0x100, RZ ;  /* 0xffffff0068a87810 */ /* 0x000fe20007f1e0ff */
[----:B------:R-:W-:Y:S01]  /*10580*/  IMAD.MOV.U32 R167, RZ, RZ, R0 ;  /* 0x000000ffffa77224 */ /* 0x000fe200078e0000 */
[----:B-----5:R-:W-:Y:S01]  /*10590*/  MOV R165, R2 ;  /* 0x0000000200a57202 */ /* 0x020fe20000000f00 */
[----:B------:R-:W-:Y:S01]  /*105a0*/  IMAD R5, R5, -0x2, R176 ;  /* 0xfffffffe05057824 */ /* 0x000fe200078e02b0 */
[----:B------:R-:W-:Y:S01]  /*105b0*/  IADD3.X R0, R105, -0x1, RZ, P0, !PT ;  /* 0xffffffff69007810 */ /* 0x000fe200007fe4ff */
[----:B------:R-:W-:Y:S01]  /*105c0*/  IMAD.WIDE.U32 R10, R102, -0x326172a9, RZ ;  /* 0xcd9e8d57660a7825 */ /* 0x000fe200078e00ff */
[----:B------:R-:W-:Y:S01]  /*105d0*/  MOV R169, R164 ;  /* 0x000000a400a97202 */ /* 0x000fe20000000f00 */
[----:B------:R-:W-:Y:S01]  /*105e0*/  ULEA.HI.SX32 UR20, UR20, 0xfffffffe, 0x19 ;  /* 0xfffffffe14147891 */ /* 0x000fe2000f8fca3f */
[----:B------:R-:W-:Y:S01]  /*105f0*/  IADD3 R4, R4, -UR12, R5 ;  /* 0x8000000c04047c10 */ /* 0x000fe2000fffe005 */
[----:B------:R-:W-:Y:S01]  /*10600*/  IMAD.WIDE.U32 R8, R101, -0x326172a9, RZ ;  /* 0xcd9e8d5765087825 */ /* 0x000fe200078e00ff */
[----:B------:R-:W-:-:S02]  /*10610*/  ULDC.64 UR28, c[0x0][0x118] ;  /* 0x00004600001c7ab9 */ /* 0x000fc40000000a00 */
[----:B------:R-:W-:Y:S01]  /*10620*/  ULDC.U8 UR15, c[0x0][0x2d8] ;  /* 0x0000b600000f7ab9 */ /* 0x000fe20000000000 */
[----:B------:R1:W-:Y:S01]  /*10630*/  STL [R1+0x1b4], R4 ;  /* 0x0001b40401007387 */ /* 0x0003e20000100800 */
[----:B------:R-:W-:Y:S01]  /*10640*/  IMAD.WIDE.U32 R6, R6, -0x2daee0ad, RZ ;  /* 0xd2511f5306067825 */ /* 0x000fe200078e00ff */
[----:B------:R-:W-:Y:S02]  /*10650*/  ULDC.64 UR10, c[0x0][0x1a0] ;  /* 0x00006800000a7ab9 */ /* 0x000fe40000000a00 */
[----:B------:R2:W-:Y:S01]  /*10660*/  STL [R1+0x200], R0 ;  /* 0x0002000001007387 */ /* 0x0005e20000100800 */
[----:B------:R-:W-:-:S03]  /*10670*/  IMAD.MOV.U32 R166, RZ, RZ, R3 ;  /* 0x000000ffffa67224 */ /* 0x000fc600078e0003 */
[----:B------:R-:W3:Y:S01]  /*10680*/  LDL.64 R96, [R1+0x1b8] ;  /* 0x0001b80001607983 */ /* 0x000ee20000100a00 */
[----:B------:R-:W4:Y:S01]  /*10690*/  LDC.U8 R2, c[0x0][0x2d8] ;  /* 0x0000b600ff027b82 */ /* 0x000f220000000000 */
[-C--:B------:R-:W-:Y:S02]  /*106a0*/  LOP3.LUT R3, R11, R100.reuse, RZ, 0x3c, !PT ;  /* 0x000000640b037212 */ /* 0x080fe400078e3cff */
[----:B------:R-:W-:Y:S01]  /*106b0*/  STL.64 [R1+0x1e0], R10 ;  /* 0x0001e00a01007387 */ /* 0x000fe20000100a00 */
[----:B------:R-:W-:-:S03]  /*106c0*/  LOP3.LUT R100, R9, R100, RZ, 0x3c, !PT ;  /* 0x0000006409647212 */ /* 0x000fc600078e3cff */
[----:B------:R-:W-:Y:S04]  /*106d0*/  STL.64 [R1+0x1d0], R8 ;  /* 0x0001d00801007387 */ /* 0x000fe80000100a00 */
[----:B------:R4:W-:Y:S01]  /*106e0*/  STL.64 [R1+0x1e8], R6 ;  /* 0x0001e80601007387 */ /* 0x0009e20000100a00 */
[----:B-1----:R-:W-:Y:S01]  /*106f0*/  MOV R4, c[0x0][0x228] ;  /* 0x00008a0000047a02 */ /* 0x002fe20000000f00 */
[----:B--2---:R-:W-:-:S03]  /*10700*/  IMAD.MOV.U32 R0, RZ, RZ, c[0x0][0x1a4] ;  /* 0x00006900ff007624 */ /* 0x004fc600078e00ff */
[----:B------:R-:W-:Y:S02]  /*10710*/  SHF.L.U32 R5, R4, 0x3, RZ ;  /* 0x0000000304057819 */ /* 0x000fe400000006ff */
[----:B----4-:R-:W-:Y:S02]  /*10720*/  PRMT R6, R2, 0x7054, R2 ;  /* 0x0000705402067816 */ /* 0x010fe40000000002 */
[----:B---3--:R-:W-:-:S13]  /*10730*/  ISETP.GE.AND P1, PT, R96, c[0x0][0x220], PT ;  /* 0x0000880060007a0c */ /* 0x008fda0003f26270 */
[----:B------:R-:W-:-:S05]  /*10740*/  @!P1 IMAD R0, R0, 0x60, RZ ;  /* 0x0000006000009824 */ /* 0x000fca00078e02ff */
[----:B------:R1:W-:Y:S02]  /*10750*/  @!P1 STL [R1+0x1b0], R0 ;  /* 0x0001b00001009387 */ /* 0x0003e40000100800 */
[----:B-1----:R-:W-:Y:S02]  /*10760*/  IMAD R0, R4, 0x38, R5 ;  /* 0x0000003804007824 */ /* 0x002fe400078e0205 */
[----:B------:R-:W-:-:S03]  /*10770*/  IMAD.WIDE.U32 R4, R3, -0x2daee0ad, RZ ;  /* 0xd2511f5303047825 */ /* 0x000fc600078e00ff */
[----:B------:R-:W-:Y:S01]  /*10780*/  IADD3 R0, R0, 0x1, RZ ;  /* 0x0000000100007810 */ /* 0x000fe20007ffe0ff */
[----:B------:R-:W-:Y:S01]  /*10790*/  IMAD.WIDE.U32 R2, R100, -0x2daee0ad, RZ ;  /* 0xd2511f5364027825 */ /* 0x000fe200078e00ff */
[----:B------:R1:W-:Y:S04]  /*107a0*/  STL.64 [R1+0x1d8], R4 ;  /* 0x0001d80401007387 */ /* 0x0003e80000100a00 */
[----:B------:R1:W-:Y:S01]  /*107b0*/  STL.64 [R1+0x1c8], R2 ;  /* 0x0001c80201007387 */ /* 0x0003e20000100a00 */
[----:B------:R-:W-:Y:S05]  /*107c0*/  BRA `(.L_x_656) ;  /* 0x000003a000007947 */ /* 0x000fea0003800000 */
.L_x_658:
        /* <DEDUP_REMOVED lines=13> */
[----:B------:R-:W-:Y:S02]  /*108a0*/  IMAD.U32 R3, RZ, RZ, UR31 ;  /* 0x0000001fff037e24 */ /* 0x000fe4000f8e00ff */
[----:B------:R-:W-:Y:S03]  /*108b0*/  @!P1 IMAD.MOV.U32 R3, RZ, RZ, c[0x0][0x198] ;  /* 0x00006600ff039624 */ /* 0x000fe600078e00ff */
[----:B------:R-:W-:Y:S01]  /*108c0*/  IMAD.U32 R0, RZ, RZ, UR16 ;  /* 0x00000010ff007e24 */ /* 0x000fe2000f8e00ff */
[C---:B--2---:R-:W-:Y:S04]  /*108d0*/  LEA R172, P0, R2.reuse, R176, 0x7 ;  /* 0x000000b002ac7211 */ /* 0x044fe800078038ff */
[----:B---3--:R-:W-:Y:S01]  /*108e0*/  LEA.HI.X R173, R2, R205, R0, 0x7, P0 ;  /* 0x000000cd02ad7211 */ /* 0x008fe200000f3c00 */
[----:B------:R-:W-:Y:S01]  /*108f0*/  @!P1 IMAD.MOV.U32 R0, RZ, RZ, c[0x0][0x19c] ;  /* 0x00006700ff009624 */ /* 0x000fe200078e00ff */
[C---:B------:R-:W-:Y:S04]  /*10900*/  @!P1 LEA R174, P0, R172.reuse, c[0x0][0x168], 0x1 ;  /* 0x00005a00acae9a11 */ /* 0x040fe800078008ff */
[----:B------:R-:W-:Y:S02]  /*10910*/  @!P1 LEA.HI.X R175, R172, c[0x0][0x16c], R173, 0x1, P0 ;  /* 0x00005b00acaf9a11 */ /* 0x000fe400000f0cad */
[CC--:B------:R-:W-:Y:S03]  /*10920*/  @!P1 LEA R2, P0, R3.reuse, R172.reuse, 0x5 ;  /* 0x000000ac03029211 */ /* 0x0c0fe600078028ff */
[----:B------:R-:W-:Y:S01]  /*10930*/  @!PT LDS RZ, [RZ] ;  /* 0x00000000fffff984 */ /* 0x000fe20000000800 */
[----:B------:R-:W-:Y:S01]  /*10940*/  @!PT LDS RZ, [RZ] ;  /* 0x00000000fffff984 */ /* 0x000fe20000000800 */
[----:B------:R-:W-:Y:S01]  /*10950*/  @!PT LDS RZ, [RZ] ;  /* 0x00000000fffff984 */ /* 0x000fe20000000800 */
[----:B------:R2:W-:Y:S01]  /*10960*/  @!P1 LDGSTS.E.BYPASS.LTC128B.128 [R164+0x2000], [R174.64] ;  /* 0x02000000aea49fae */ /* 0x0005e2000b901d5c */
[-CC-:B------:R-:W-:Y:S02]  /*10970*/  @!P1 LEA.HI.X R3, R3, R173.reuse, R0.reuse, 0x5, P0 ;  /* 0x000000ad03039211 */ /* 0x180fe400000f2c00 */
[C---:B------:R-:W-:Y:S01]  /*10980*/  @!P1 LEA R176, P0, R2.reuse, c[0x0][0x168], 0x1 ;  /* 0x00005a0002b09a11 */ /* 0x040fe200078008ff */
[----:B------:R1:W-:Y:S03]  /*10990*/  @P1 STS.128 [R164+0x2800], RZ ;  /* 0x002800ffa4001388 */ /* 0x0003e60000000c00 */
[----:B------:R-:W-:Y:S01]  /*109a0*/  @!P1 LEA.HI.X R177, R2, c[0x0][0x16c], R3, 0x1, P0 ;  /* 0x00005b0002b19a11 */ /* 0x000fe200000f0c03 */
[----:B------:R-:W-:Y:S04]  /*109b0*/  @!P1 IMAD.MOV.U32 R3, RZ, RZ, c[0x0][0x198] ;  /* 0x00006600ff039624 */ /* 0x000fe800078e00ff */
[----:B------:R-:W-:Y:S01]  /*109c0*/  @!PT LDS RZ, [RZ] ;  /* 0x00000000fffff984 */ /* 0x000fe20000000800 */
[----:B------:R-:W-:Y:S01]  /*109d0*/  @!PT LDS RZ, [RZ] ;  /* 0x00000000fffff984 */ /* 0x000fe20000000800 */
[----:B------:R-:W-:Y:S01]  /*109e0*/  @!PT LDS RZ, [RZ] ;  /* 0x00000000fffff984 */ /* 0x000fe20000000800 */
[----:B------:R3:W-:Y:S01]  /*109f0*/  @!P1 LDGSTS.E.BYPASS.LTC128B.128 [R164+0x2800], [R176.64] ;  /* 0x02800000b0a49fae */ /* 0x0007e2000b901d5c */
[C---:B------:R-:W-:Y:S03]  /*10a00*/  @!P1 LEA R2, P0, R3.reuse, R172, 0x6 ;  /* 0x000000ac03029211 */ /* 0x040fe600078030ff */
[----:B------:R1:W-:Y:S01]  /*10a10*/  @P1 STS.128 [R164+0x3000], RZ ;  /* 0x003000ffa4001388 */ /* 0x0003e20000000c00 */
[----:B------:R-:W-:Y:S01]  /*10a20*/  @!P1 LEA.HI.X R3, R3, R173, R0, 0x6, P0 ;  /* 0x000000ad03039211 */ /* 0x000fe200000f3400 */
[----:B------:R-:W-:Y:S04]  /*10a30*/  @!P1 IMAD.MOV.U32 R0, RZ, RZ, c[0x0][0x198] ;  /* 0x00006600ff009624 */ /* 0x000fe800078e00ff */
[----:B------:R-:W-:Y:S04]  /*10a40*/  @!P1 IMAD.WIDE.U32 R172, R0, 0x60, R172 ;  /* 0x0000006000ac9825 */ /* 0x000fe800078e00ac */
[----:B------:R-:W-:Y:S01]  /*10a50*/  @!P1 IMAD.MOV.U32 R0, RZ, RZ, c[0x0][0x19c] ;  /* 0x00006700ff009624 */ /* 0x000fe200078e00ff */
[----:B--2---:R-:W-:Y:S03]  /*10a60*/  @!P1 LEA R174, P0, R2, c[0x0][0x168], 0x1 ;  /* 0x00005a0002ae9a11 */ /* 0x004fe600078008ff */
[----:B------:R-:W-:Y:S01]  /*10a70*/  @!P1 IMAD R0, R0, 0x60, RZ ;  /* 0x0000006000009824 */ /* 0x000fe200078e02ff */
[----:B------:R-:W-:Y:S03]  /*10a80*/  @!P1 LEA.HI.X R175, R2, c[0x0][0x16c], R3, 0x1, P0 ;  /* 0x00005b0002af9a11 */ /* 0x000fe600000f0c03 */
[----:B------:R-:W-:Y:S02]  /*10a90*/  @!P1 IMAD.IADD R3, R0, 0x1, R173 ;  /* 0x0000000100039824 */ /* 0x000fe400078e02ad */
[----:B------:R-:W-:Y:S01]  /*10aa0*/  @!PT LDS RZ, [RZ] ;  /* 0x00000000fffff984 */ /* 0x000fe20000000800 */
[----:B------:R-:W-:Y:S01]  /*10ab0*/  @!PT LDS RZ, [RZ] ;  /* 0x00000000fffff984 */ /* 0x000fe20000000800 */
[----:B------:R-:W-:Y:S01]  /*10ac0*/  @!PT LDS RZ, [RZ] ;  /* 0x00000000fffff984 */ /* 0x000fe20000000800 */
[----:B------:R1:W-:Y:S01]  /*10ad0*/  @!P1 LDGSTS.E.BYPASS.LTC128B.128 [R164+0x3000], [R174.64] ;  /* 0x03000000aea49fae */ /* 0x0003e2000b901d5c */
[C---:B---3--:R-:W-:Y:S03]  /*10ae0*/  @!P1 LEA R176, P0, R172.reuse, c[0x0][0x168], 0x1 ;  /* 0x00005a00acb09a11 */ /* 0x048fe600078008ff */
[----:B------:R1:W-:Y:S01]  /*10af0*/  @P1 STS.128 [R164+0x3800], RZ ;  /* 0x003800ffa4001388 */ /* 0x0003e20000000c00 */
[----:B------:R-:W-:Y:S05]  /*10b00*/  @!P1 LEA.HI.X R177, R172, c[0x0][0x16c], R3, 0x1, P0 ;  /* 0x00005b00acb19a11 */ /* 0x000fea00000f0c03 */
[----:B------:R-:W-:Y:S01]  /*10b10*/  @!PT LDS RZ, [RZ] ;  /* 0x00000000fffff984 */ /* 0x000fe20000000800 */
[----:B------:R-:W-:Y:S01]  /*10b20*/  @!PT LDS RZ, [RZ] ;  /* 0x00000000fffff984 */ /* 0x000fe20000000800 */
[----:B------:R-:W-:Y:S01]  /*10b30*/  @!PT LDS RZ, [RZ] ;  /* 0x00000000fffff984 */ /* 0x000fe20000000800 */
[----:B------:R1:W-:Y:S04]  /*10b40*/  @!P1 LDGSTS.E.BYPASS.LTC128B.128 [R164+0x3800], [R176.64] ;  /* 0x03800000b0a49fae */ /* 0x0003e8000b901d5c */
[----:B------:R-:W0:Y:S01]  /*10b50*/  LDGDEPBAR ;  /* 0x00000000000079af */ /* 0x000e220000000000 */
[----:B------:R-:W-:-:S05]  /*10b60*/  BRA `(.L_x_657) ;  /* 0x0000095000007947 */ /* 0x000fca0003800000 */
.L_x_656:
[----:B------:R-:W2:Y:S01]  /*10b70*/  LDL.64 R10, [R1+0x198] ;  /* 0x00019800010a7983 */ /* 0x000ea20000100a00 */
[----:B------:R-:W-:Y:S01]  /*10b80*/  USHF.R.S32.HI UR6, URZ, 0x1f, UR20 ;  /* 0x0000001f3f067899 */ /* 0x000fe20008011414 */
[----:B------:R-:W-:Y:S01]  /*10b90*/  IMAD.MOV.U32 R9, RZ, RZ, c[0x0][0x1a0] ;  /* 0x00006800ff097624 */ /* 0x000fe200078e00ff */
[----:B------:R-:W-:Y:S01]  /*10ba0*/  UIMAD.WIDE.U32 UR16, UR20, UR10, URZ ;  /* 0x0000000a141072a5 */ /* 0x000fe2000f8e003f */
[----:B-1----:R-:W-:Y:S01]  /*10bb0*/  IMAD.MOV.U32 R5, RZ, RZ, c[0x0][0x1a0] ;  /* 0x00006800ff057624 */ /* 0x002fe200078e00ff */
[----:B------:R-:W-:Y:S01]  /*10bc0*/  UIMAD UR6, UR6, UR10, URZ ;  /* 0x0000000a060672a4 */ /* 0x000fe2000f8e023f */
[----:B------:R-:W3:Y:S01]  /*10bd0*/  LDL R8, [R1+0x188] ;  /* 0x0001880001087983 */ /* 0x000ee20000100800 */
[----:B------:R-:W-:Y:S04]  /*10be0*/  DEPBAR.LE SB0, 0x0 ;  /* 0x000080000000791a */ /* 0x000fe80000000000 */
[----:B------:R-:W-:Y:S01]  /*10bf0*/  UIMAD UR6, UR20, UR11, UR6 ;  /* 0x0000000b140672a4 */ /* 0x000fe2000f8e0206 */
[----:B------:R-:W-:Y:S01]  /*10c00*/  IMAD.U32 R2, RZ, RZ, UR16 ;  /* 0x00000010ff027e24 */ /* 0x000fe2000f8e00ff */
[----:B------:R-:W4:Y:S01]  /*10c10*/  LDL R4, [R1+0x1b0] ;  /* 0x0001b00001047983 */ /* 0x000f220000100800 */
[----:B------:R-:W-:Y:S01]  /*10c20*/  IMAD.U32 R3, RZ, RZ, UR17 ;  /* 0x00000011ff037e24 */ /* 0x000fe2000f8e00ff */
[----:B------:R-:W-:Y:S02]  /*10c30*/  UIADD3 UR6, UR17, UR6, URZ ;  /* 0x0000000611067290 */ /* 0x000fe4000fffe03f */
[----:B------:R-:W-:Y:S02]  /*10c40*/  UISETP.GE.AND UP0, UPT, UR20, 0x1, UPT ;  /* 0x000000011400788c */ /* 0x000fe4000bf06270 */
[----:B------:R-:W-:Y:S02]  /*10c50*/  BAR.SYNC.DEFER_BLOCKING 0x0 ;  /* 0x0000000000007b1d */ /* 0x000fe40000010000 */
[----:B------:R-:W-:Y:S01]  /*10c60*/  IMAD.U32 R0, RZ, RZ, UR6 ;  /* 0x00000006ff007e24 */ /* 0x000fe2000f8e00ff */
[C---:B--2---:R-:W-:Y:S01]  /*10c70*/  LEA R6, P2, R2.reuse, R10, 0x7 ;  /* 0x0000000a02067211 */ /* 0x044fe200078438ff */
[----:B------:R-:W-:Y:S03]  /*10c80*/  IMAD.MOV.U32 R10, RZ, RZ, c[0x0][0x1a4] ;  /* 0x00006900ff0a7624 */ /* 0x000fe600078e00ff */
[----:B------:R-:W-:Y:S02]  /*10c90*/  @!P1 LEA R3, P0, R9, R6, 0x5 ;  /* 0x0000000609039211 */ /* 0x000fe400078028ff */
[----:B---3--:R-:W-:Y:S01]  /*10ca0*/  LEA.HI.X R7, R2, R8, R0, 0x7, P2 ;  /* 0x0000000802077211 */ /* 0x008fe200010f3c00 */
[----:B------:R-:W-:Y:S01]  /*10cb0*/  IMAD.MOV.U32 R8, RZ, RZ, c[0x0][0x1a4] ;  /* 0x00006900ff087624 */ /* 0x000fe200078e00ff */
[----:B------:R-:W-:Y:S02]  /*10cc0*/  @!P1 LEA R164, P2, R5, R6, 0x6 ;  /* 0x0000000605a49211 */ /* 0x000fe400078430ff */
[-C--:B------:R-:W-:Y:S02]  /*10cd0*/  @!P1 LEA.HI.X R0, R9, R7.reuse, R10, 0x5, P0 ;  /* 0x0000000709009211 */ /* 0x080fe400000f2c0a */
[----:B------:R-:W-:Y:S02]  /*10ce0*/  @!P1 LEA R10, P0, R164, c[0x0][0x170], 0x1 ;  /* 0x00005c00a40a9a11 */ /* 0x000fe400078008ff */
[C---:B------:R-:W-:Y:S02]  /*10cf0*/  @!P1 LEA.HI.X R2, R5.reuse, R7, R8, 0x6, P2 ;  /* 0x0000000705029211 */ /* 0x040fe400010f3408 */
[----:B------:R-:W-:Y:S02]  /*10d00*/  @!P1 LEA R18, P4, R6, c[0x0][0x170], 0x1 ;  /* 0x00005c0006129a11 */ /* 0x000fe400078808ff */
[----:B------:R-:W-:Y:S02]  /*10d10*/  @!P1 LEA.HI.X R11, R164, c[0x0][0x174], R2, 0x1, P0 ;  /* 0x00005d00a40b9a11 */ /* 0x000fe400000f0c02 */
[----:B------:R-:W2:Y:S01]  /*10d20*/  LDL R164, [R1+0x18c] ;  /* 0x00018c0001a47983 */ /* 0x000ea20000100800 */
[--C-:B------:R-:W-:Y:S01]  /*10d30*/  @!P1 LEA.HI.X R19, R6, c[0x0][0x174], R7.reuse, 0x1, P4 ;  /* 0x00005d0006139a11 */ /* 0x100fe200020f0c07 */
[----:B------:R-:W-:Y:S01]  /*10d40*/  @!P1 IMAD.WIDE.U32 R6, R5, 0x60, R6 ;  /* 0x0000006005069825 */ /* 0x000fe200078e0006 */
[C---:B------:R-:W-:Y:S04]  /*10d50*/  @!P1 LEA R14, P3, R3.reuse, c[0x0][0x170], 0x1 ;  /* 0x00005c00030e9a11 */ /* 0x040fe800078608ff */
[----:B------:R-:W-:Y:S01]  /*10d60*/  @!P1 LEA.HI.X R15, R3, c[0x0][0x174], R0, 0x1, P3 ;  /* 0x00005d00030f9a11 */ /* 0x000fe200018f0c00 */
[----:B----4-:R-:W-:Y:S01]  /*10d70*/  @!P1 IMAD.IADD R0, R4, 0x1, R7 ;  /* 0x0000000104009824 */ /* 0x010fe200078e0207 */
[C---:B------:R-:W-:Y:S04]  /*10d80*/  @!P1 LEA R2, P0, R6.reuse, c[0x0][0x170], 0x1 ;  /* 0x00005c0006029a11 */ /* 0x040fe800078008ff */
[----:B------:R-:W-:Y:S02]  /*10d90*/  @!P1 LEA.HI.X R3, R6, c[0x0][0x174], R0, 0x1, P0 ;  /* 0x00005d0006039a11 */ /* 0x000fe400000f0c00 */
[----:B------:R-:W3:Y:S01]  /*10da0*/  LDL.LU R0, [R1+0x200] ;  /* 0x0002000001007983 */ /* 0x000ee20000300800 */
[----:B------:R-:W-:Y:S05]  /*10db0*/  PLOP3.LUT P0, PT, PT, PT, UP0, 0x80, 0x0 ;  /* 0x000000000000781c */ /* 0x000fea0003f0f008 */
[----:B--2---:R-:W-:Y:S06]  /*10dc0*/  @P1 STS [R164+0x4000], RZ ;  /* 0x004000ffa4001388 */ /* 0x004fec0000000800 */
[----:B------:R-:W-:Y:S06]  /*10dd0*/  @P1 STS [R164+0x4004], RZ ;  /* 0x004004ffa4001388 */ /* 0x000fec0000000800 */
[----:B------:R-:W-:Y:S06]  /*10de0*/  @P1 STS.64 [R164+0x4008], RZ ;  /* 0x004008ffa4001388 */ /* 0x000fec0000000a00 */
        /* <DEDUP_REMOVED lines=20> */
[----:B------:R-:W5:Y:S06]  /*10f30*/  LDSM.16.M88.4 R176, [R221+0x2000] ;  /* 0x00200000ddb0783b */ /* 0x000f6c0000000200 */
[----:B------:R-:W4:Y:S06]  /*10f40*/  LDSM.16.M88.4 R180, [R222+0x1000] ;  /* 0x00100000deb4783b */ /* 0x000f2c0000000200 */
[----:B------:R-:W1:Y:S06]  /*10f50*/  LDSM.16.M88.4 R184, [R221+0x2400] ;  /* 0x00240000ddb8783b */ /* 0x000e6c0000000200 */
[----:B------:R-:W0:Y:S06]  /*10f60*/  LDGDEPBAR ;  /* 0x00000000000079af */ /* 0x000e2c0000000000 */
[----:B------:R-:W1:Y:S06]  /*10f70*/  LDSM.16.M88.4 R188, [R221+0x2800] ;  /* 0x00280000ddbc783b */ /* 0x000e6c0000000200 */
[----:B------:R-:W3:Y:S06]  /*10f80*/  LDSM.16.M88.4 R192, [R221+0x2c00] ;  /* 0x002c0000ddc0783b */ /* 0x000eec0000000200 */
[----:B------:R-:W3:Y:S01]  /*10f90*/  LDSM.16.M88.4 R196, [R221+0x3000] ;  /* 0x00300000ddc4783b */ /* 0x000ee20000000200 */
[-C--:B-----5:R-:W-:Y:S05]  /*10fa0*/  HMMA.16816.F32.BF16 R4, R172, R176.reuse, RZ ;  /* 0x000000b0ac04723c */ /* 0x0a0fea00000418ff */
[----:B------:R-:W-:Y:S03]  /*10fb0*/  LDSM.16.M88.4 R200, [R221+0x3800] ;  /* 0x00380000ddc8783b */ /* 0x000fe60000000200 */
[C---:B----4-:R-:W-:Y:S03]  /*10fc0*/  HMMA.16816.F32.BF16 R8, R180.reuse, R176, RZ ;  /* 0x000000b0b408723c */ /* 0x050fe600000418ff */
[----:B------:R-:W-:Y:S06]  /*10fd0*/  LDSM.16.M88.4 R204, [R221+0x3c00] ;  /* 0x003c0000ddcc783b */ /* 0x000fec0000000200 */
[----:B------:R-:W-:Y:S01]  /*10fe0*/  LDSM.16.M88.4 R208, [R213] ;  /* 0x00000000d5d0783b */ /* 0x000fe20000000200 */
[-C--:B--2---:R-:W-:Y:S08]  /*10ff0*/  HMMA.16816.F32.BF16 R12, R180, R178.reuse, RZ ;  /* 0x000000b2b40c723c */ /* 0x084ff000000418ff */
[C---:B-1----:R-:W-:Y:S01]  /*11000*/  HMMA.16816.F32.BF16 R16, R172.reuse, R178, RZ ;  /* 0x000000b2ac10723c */ /* 0x042fe200000418ff */
[----:B------:R-:W1:Y:S07]  /*11010*/  LDSM.16.M88.4 R176, [R221+0x3400] ;  /* 0x00340000ddb0783b */ /* 0x000e6e0000000200 */
[-C--:B------:R-:W-:Y:S08]  /*11020*/  HMMA.16816.F32.BF16 R20, R172, R184.reuse, RZ ;  /* 0x000000b8ac14723c */ /* 0x080ff000000418ff */
[C---:B------:R-:W-:Y:S08]  /*11030*/  HMMA.16816.F32.BF16 R24, R180.reuse, R184, RZ ;  /* 0x000000b8b418723c */ /* 0x040ff000000418ff */
[-C--:B------:R-:W-:Y:S08]  /*11040*/  HMMA.16816.F32.BF16 R28, R180, R186.reuse, RZ ;  /* 0x000000bab41c723c */ /* 0x080ff000000418ff */
[C---:B------:R-:W-:Y:S01]  /*11050*/  HMMA.16816.F32.BF16 R32, R172.reuse, R186, RZ ;  /* 0x000000baac20723c */ /* 0x040fe200000418ff */
[----:B------:R-:W-:Y:S07]  /*11060*/  LDSM.16.M88.4 R184, [R220] ;  /* 0x00000000dcb8783b */ /* 0x000fee0000000200 */
[-C--:B------:R-:W-:Y:S08]  /*11070*/  HMMA.16816.F32.BF16 R36, R172, R188.reuse, RZ ;  /* 0x000000bcac24723c */ /* 0x080ff000000418ff */
[C---:B------:R-:W-:Y:S08]  /*11080*/  HMMA.16816.F32.BF16 R40, R180.reuse, R188, RZ ;  /* 0x000000bcb428723c */ /* 0x040ff000000418ff */
[-C--:B------:R-:W-:Y:S08]  /*11090*/  HMMA.16816.F32.BF16 R44, R180, R190.reuse, RZ ;  /* 0x000000beb42c723c */ /* 0x080ff000000418ff */
[C---:B------:R-:W-:Y:S01]  /*110a0*/  HMMA.16816.F32.BF16 R48, R172.reuse, R190, RZ ;  /* 0x000000beac30723c */ /* 0x040fe200000418ff */
[----:B------:R-:W2:Y:S07]  /*110b0*/  LDSM.16.M88.4 R188, [R219] ;  /* 0x00000000dbbc783b */ /* 0x000eae0000000200 */
[-C--:B---3--:R-:W-:Y:S08]  /*110c0*/  HMMA.16816.F32.BF16 R52, R172, R192.reuse, RZ ;  /* 0x000000c0ac34723c */ /* 0x088ff000000418ff */
[C---:B------:R-:W-:Y:S08]  /*110d0*/  HMMA.16816.F32.BF16 R56, R180.reuse, R192, RZ ;  /* 0x000000c0b438723c */ /* 0x040ff000000418ff */
[-C--:B------:R-:W-:Y:S08]  /*110e0*/  HMMA.16816.F32.BF16 R60, R180, R194.reuse, RZ ;  /* 0x000000c2b43c723c */ /* 0x080ff000000418ff */
[C---:B------:R-:W-:Y:S01]  /*110f0*/  HMMA.16816.F32.BF16 R64, R172.reuse, R194, RZ ;  /* 0x000000c2ac40723c */ /* 0x040fe200000418ff */
[----:B------:R-:W3:Y:S07]  /*11100*/  LDSM.16.M88.4 R192, [R220+0x1000] ;  /* 0x00100000dcc0783b */ /* 0x000eee0000000200 */
[-C--:B------:R-:W-:Y:S08]  /*11110*/  HMMA.16816.F32.BF16 R68, R172, R196.reuse, RZ ;  /* 0x000000c4ac44723c */ /* 0x080ff000000418ff */
[C---:B------:R-:W-:Y:S08]  /*11120*/  HMMA.16816.F32.BF16 R72, R180.reuse, R196, RZ ;  /* 0x000000c4b448723c */ /* 0x040ff000000418ff */
[-C--:B------:R-:W-:Y:S08]  /*11130*/  HMMA.16816.F32.BF16 R76, R180, R198.reuse, RZ ;  /* 0x000000c6b44c723c */ /* 0x080ff000000418ff */
[C---:B------:R-:W-:Y:S01]  /*11140*/  HMMA.16816.F32.BF16 R80, R172.reuse, R198, RZ ;  /* 0x000000c6ac50723c */ /* 0x040fe200000418ff */
[----:B------:R-:W-:Y:S07]  /*11150*/  LDSM.16.M88.4 R196, [R215] ;  /* 0x00000000d7c4783b */ /* 0x000fee0000000200 */
[-C--:B-1----:R-:W-:Y:S08]  /*11160*/  HMMA.16816.F32.BF16 R84, R172, R176.reuse, RZ ;  /* 0x000000b0ac54723c */ /* 0x082ff000000418ff */
[C---:B------:R-:W-:Y:S08]  /*11170*/  HMMA.16816.F32.BF16 R88, R180.reuse, R176, RZ ;  /* 0x000000b0b458723c */ /* 0x040ff000000418ff */
[-C--:B------:R-:W-:Y:S08]  /*11180*/  HMMA.16816.F32.BF16 R92, R180, R178.reuse, RZ ;  /* 0x000000b2b45c723c */ /* 0x080ff000000418ff */
[C---:B------:R-:W-:Y:S01]  /*11190*/  HMMA.16816.F32.BF16 R96, R172.reuse, R178, RZ ;  /* 0x000000b2ac60723c */ /* 0x040fe200000418ff */
[----:B------:R-:W1:Y:S07]  /*111a0*/  LDSM.16.M88.4 R176, [R216] ;  /* 0x00000000d8b0783b */ /* 0x000e6e0000000200 */
[-C--:B------:R-:W-:Y:S08]  /*111b0*/  HMMA.16816.F32.BF16 R100, R172, R200.reuse, RZ ;  /* 0x000000c8ac64723c */ /* 0x080ff000000418ff */
[C---:B------:R-:W-:Y:S08]  /*111c0*/  HMMA.16816.F32.BF16 R104, R180.reuse, R200, RZ ;  /* 0x000000c8b468723c */ /* 0x040ff000000418ff */
[-C--:B------:R-:W-:Y:S08]  /*111d0*/  HMMA.16816.F32.BF16 R108, R180, R202.reuse, RZ ;  /* 0x000000cab46c723c */ /* 0x080ff000000418ff */
[C---:B------:R-:W-:Y:S01]  /*111e0*/  HMMA.16816.F32.BF16 R112, R172.reuse, R202, RZ ;  /* 0x000000caac70723c */ /* 0x040fe200000418ff */
[----:B------:R-:W4:Y:S07]  /*111f0*/  LDSM.16.M88.4 R200, [R214] ;  /* 0x00000000d6c8783b */ /* 0x000f2e0000000200 */
[-C--:B------:R-:W-:Y:S08]  /*11200*/  HMMA.16816.F32.BF16 R116, R172, R204.reuse, RZ ;  /* 0x000000ccac74723c */ /* 0x080ff000000418ff */
[C---:B------:R-:W-:Y:S08]  /*11210*/  HMMA.16816.F32.BF16 R120, R180.reuse, R204, RZ ;  /* 0x000000ccb478723c */ /* 0x040ff000000418ff */
[-C--:B------:R-:W-:Y:S01]  /*11220*/  HMMA.16816.F32.BF16 R124, R180, R206.reuse, RZ ;  /* 0x000000ceb47c723c */ /* 0x080fe200000418ff */
[----:B------:R-:W-:Y:S07]  /*11230*/  LDSM.16.M88.4 R180, [R171] ;  /* 0x00000000abb4783b */ /* 0x000fee0000000200 */
[----:B------:R-:W-:Y:S01]  /*11240*/  HMMA.16816.F32.BF16 R128, R172, R206, RZ ;  /* 0x000000ceac80723c */ /* 0x000fe200000418ff */
[----:B------:R-:W5:Y:S06]  /*11250*/  LDSM.16.M88.4 R172, [R212] ;  /* 0x00000000d4ac783b */ /* 0x000f6c0000000200 */
[----:B------:R-:W-:Y:S01]  /*11260*/  IMAD.MOV.U32 R206, RZ, RZ, R168 ;  /* 0x000000ffffce7224 */ /* 0x000fe200078e00a8 */
[-C--:B--2---:R-:W-:Y:S05]  /*11270*/  HMMA.16816.F32.BF16 R4, R184, R188.reuse, R4 ;  /* 0x000000bcb804723c */ /* 0x084fea0000041804 */
[----:B------:R-:W-:Y:S03]  /*11280*/  IMAD.MOV.U32 R207, RZ, RZ, R0 ;  /* 0x000000ffffcf7224 */ /* 0x000fe600078e0000 */
[C---:B---3--:R-:W-:Y:S08]  /*11290*/  HMMA.16816.F32.BF16 R8, R192.reuse, R188, R8 ;  /* 0x000000bcc008723c */ /* 0x048ff00000041808 */
[-C--:B------:R-:W-:Y:S08]  /*112a0*/  HMMA.16816.F32.BF16 R12, R192, R190.reuse, R12 ;  /* 0x000000bec00c723c */ /* 0x080ff0000004180c */
[C---:B------:R-:W-:Y:S01]  /*112b0*/  HMMA.16816.F32.BF16 R16, R184.reuse, R190, R16 ;  /* 0x000000beb810723c */ /* 0x040fe20000041810 */
[----:B------:R-:W2:Y:S01]  /*112c0*/  LDSM.16.M88.4 R188, [R170] ;  /* 0x00000000aabc783b */ /* 0x000ea20000000200 */
[----:B------:R-:W-:Y:S05]  /*112d0*/  DEPBAR.LE SB0, 0x0 ;  /* 0x000080000000791a */ /* 0x000fea0000000000 */
[----:B------:R-:W-:Y:S01]  /*112e0*/  BAR.SYNC.DEFER_BLOCKING 0x0 ;  /* 0x0000000000007b1d */ /* 0x000fe20000010000 */
        /* <DEDUP_REMOVED lines=8> */
[-C--:B----4-:R-:W-:Y:S08]  /*11370*/  HMMA.16816.F32.BF16 R52, R184, R200.reuse, R52 ;  /* 0x000000c8b834723c */ /* 0x090ff00000041834 */
[C---:B------:R-:W-:Y:S08]  /*11380*/  HMMA.16816.F32.BF16 R56, R192.reuse, R200, R56 ;  /* 0x000000c8c038723c */ /* 0x040ff00000041838 */
[-C--:B------:R-:W-:Y:S08]  /*11390*/  HMMA.16816.F32.BF16 R60, R192, R202.reuse, R60 ;  /* 0x000000cac03c723c */ /* 0x080ff0000004183c */
[C---:B------:R-:W-:Y:S08]  /*113a0*/  HMMA.16816.F32.BF16 R64, R184.reuse, R202, R64 ;  /* 0x000000cab840723c */ /* 0x040ff00000041840 */
[-C--:B------:R-:W-:Y:S08]  /*113b0*/  HMMA.16816.F32.BF16 R68, R184, R208.reuse, R68 ;  /* 0x000000d0b844723c */ /* 0x080ff00000041844 */
[C---:B------:R-:W-:Y:S08]  /*113c0*/  HMMA.16816.F32.BF16 R72, R192.reuse, R208, R72 ;  /* 0x000000d0c048723c */ /* 0x040ff00000041848 */
[-C--:B------:R-:W-:Y:S08]  /*113d0*/  HMMA.16816.F32.BF16 R76, R192, R210.reuse, R76 ;  /* 0x000000d2c04c723c */ /* 0x080ff0000004184c */
[C---:B------:R-:W-:Y:S08]  /*113e0*/  HMMA.16816.F32.BF16 R80, R184.reuse, R210, R80 ;  /* 0x000000d2b850723c */ /* 0x040ff00000041850 */
[-C--:B-----5:R-:W-:Y:S08]  /*113f0*/  HMMA.16816.F32.BF16 R84, R184, R172.reuse, R84 ;  /* 0x000000acb854723c */ /* 0x0a0ff00000041854 */
        /* <DEDUP_REMOVED lines=12> */
.L_x_657:
[----:B------:R-:W2:Y:S01]  /*114c0*/  LDL R0, [R1+0x1b4] ;  /* 0x0001b40001007983 */ /* 0x000ea20000100800 */
[----:B-1----:R-:W-:Y:S01]  /*114d0*/  IMAD.U32 R164, RZ, RZ, UR20 ;  /* 0x00000014ffa47e24 */ /* 0x002fe2000f8e00ff */
[----:B------:R-:W-:Y:S02]  /*114e0*/  USHF.L.U32 UR27, UR20, 0x2, URZ ;  /* 0x00000002141b7899 */ /* 0x000fe4000800063f */
[----:B------:R-:W-:Y:S01]  /*114f0*/  STL.64 [R1+0x220], R220 ;  /* 0x000220dc01007387 */ /* 0x000fe20000100a00 */
[----:B------:R-:W-:Y:S02]  /*11500*/  UIADD3 UR17, UR19, -0x4498517b, URZ ;  /* 0xbb67ae8513117890 */ /* 0x000fe4000fffe03f */
[----:B------:R-:W-:Y:S02]  /*11510*/  UIADD3 UR7, UR18, -0x61c88647, URZ ;  /* 0x9e3779b912077890 */ /* 0x000fe4000fffe03f */
[----:B------:R-:W-:Y:S01]  /*11520*/  UIADD3 UR16, UR18, -0x4ab325aa, URZ ;  /* 0xb54cda5612107890 */ /* 0x000fe2000fffe03f */
[----:B------:R1:W-:Y:S01]  /*11530*/  STL [R1+0x218], R214 ;  /* 0x000218d601007387 */ /* 0x0003e20000100800 */
[----:B------:R-:W-:Y:S03]  /*11540*/  UIADD3 UR6, UR19, 0x646e171e, URZ ;  /* 0x646e171e13067890 */ /* 0x000fe6000fffe03f */
[----:B-1----:R-:W3:Y:S04]  /*11550*/  LDL.LU R214, [R1+0x1c0] ;  /* 0x0001c00001d67983 */ /* 0x002ee80000300800 */
[----:B------:R1:W-:Y:S06]  /*11560*/  STL.64 [R1+0x210], R212 ;  /* 0x000210d401007387 */ /* 0x0003ec0000100a00 */
[----:B------:R4:W-:Y:S06]  /*11570*/  STL.64 [R1+0x208], R170 ;  /* 0x000208aa01007387 */ /* 0x0009ec0000100a00 */
[----:B-1----:R-:W2:Y:S06]  /*11580*/  LDL.64 R212, [R1+0x1e0] ;  /* 0x0001e00001d47983 */ /* 0x002eac0000100a00 */
[----:B----4-:R-:W4:Y:S01]  /*11590*/  LDL.64 R170, [R1+0x1d8] ;  /* 0x0001d80001aa7983 */ /* 0x010f220000100a00 */
[----:B---3--:R-:W-:Y:S01]  /*115a0*/  LOP3.LUT R214, R214, 0xfffffff7, RZ, 0xc0, !PT ;  /* 0xfffffff7d6d67812 */ /* 0x008fe200078ec0ff */
[----:B--2---:R-:W-:Y:S03]  /*115b0*/  IMAD R164, R164, -0x80, R0 ;  /* 0xffffff80a4a47824 */ /* 0x004fe600078e0200 */
[----:B------:R-:W-:Y:S02]  /*115c0*/  @P1 LOP3.LUT R214, R214, 0x8, RZ, 0xfc, !PT ;  /* 0x00000008d6d61812 */ /* 0x000fe400078efcff */
[C---:B------:R-:W-:Y:S02]  /*115d0*/  IADD3 R3, R164.reuse, -0x40, RZ ;  /* 0xffffffc0a4037810 */ /* 0x040fe40007ffe0ff */
[----:B------:R-:W-:Y:S02]  /*115e0*/  IADD3 R168, R164, -0x41, RZ ;  /* 0xffffffbfa4a87810 */ /* 0x000fe40007ffe0ff */
[----:B------:R-:W-:Y:S02]  /*115f0*/  ISETP.GE.AND P2, PT, R3, RZ, PT ;  /* 0x000000ff0300720c */ /* 0x000fe40003f46270 */
[----:B------:R-:W-:Y:S02]  /*11600*/  ISETP.GE.AND P0, PT, R168, RZ, PT ;  /* 0x000000ffa800720c */ /* 0x000fe40003f06270 */
[C---:B------:R-:W-:Y:S02]  /*11610*/  IADD3 R0, R164.reuse, -0x49, RZ ;  /* 0xffffffb7a4007810 */ /* 0x040fe40007ffe0ff */
[C---:B------:R-:W-:Y:S02]  /*11620*/  IADD3 R175, R164.reuse, -0x48, RZ ;  /* 0xffffffb8a4af7810 */ /* 0x040fe40007ffe0ff */
[C---:B------:R-:W-:Y:S02]  /*11630*/  IADD3 R173, R164.reuse, -0x50, RZ ;  /* 0xffffffb0a4ad7810 */ /* 0x040fe40007ffe0ff */
[C---:B------:R-:W-:Y:S02]  /*11640*/  IADD3 R2, R164.reuse, -0x51, RZ ;  /* 0xffffffafa4027810 */ /* 0x040fe40007ffe0ff */
[C---:B------:R-:W-:Y:S02]  /*11650*/  IADD3 R172, R164.reuse, 0x40, RZ ;  /* 0x00000040a4ac7810 */ /* 0x040fe40007ffe0ff */
[C---:B------:R-:W-:Y:S02]  /*11660*/  @!P2 IADD3 R3, -R164.reuse, 0x40, RZ ;  /* 0x00000040a403a810 */ /* 0x040fe40007ffe1ff */
[----:B------:R-:W-:Y:S02]  /*11670*/  @!P0 IADD3 R168, -R164, 0x41, RZ ;  /* 0x00000041a4a88810 */ /* 0x000fe40007ffe1ff */
[----:B------:R-:W-:Y:S02]  /*11680*/  ISETP.GE.AND P0, PT, R0, RZ, PT ;  /* 0x000000ff0000720c */ /* 0x000fe40003f06270 */
[----:B------:R-:W-:Y:S01]  /*11690*/  ISETP.GE.AND P2, PT, R175, RZ, PT ;  /* 0x000000ffaf00720c */ /* 0x000fe20003f46270 */
[----:B------:R-:W1:Y:S01]  /*116a0*/  I2F R3, R3 ;  /* 0x0000000300037306 */ /* 0x000e620000201400 */
[----:B------:R-:W-:Y:S02]  /*116b0*/  IADD3 R174, R164, -0x39, RZ ;  /* 0xffffffc7a4ae7810 */ /* 0x000fe40007ffe0ff */
[----:B------:R-:W-:Y:S07]  /*116c0*/  LOP3.LUT R214, R214, 0xfffff7ff, RZ, 0xc0, !PT ;  /* 0xfffff7ffd6d67812 */ /* 0x000fee00078ec0ff */
[C---:B------:R-:W-:Y:S01]  /*116d0*/  @!P0 IADD3 R0, -R164.reuse, 0x49, RZ ;  /* 0x00000049a4008810 */ /* 0x040fe20007ffe1ff */
[----:B------:R-:W2:Y:S01]  /*116e0*/  I2F R168, R168 ;  /* 0x000000a800a87306 */ /* 0x000ea20000201400 */
[----:B------:R-:W-:Y:S02]  /*116f0*/  ISETP.GE.AND P0, PT, R173, RZ, PT ;  /* 0x000000ffad00720c */ /* 0x000fe40003f06270 */
[----:B------:R-:W-:Y:S02]  /*11700*/  @!P2 IADD3 R175, -R164, 0x48, RZ ;  /* 0x00000048a4afa810 */ /* 0x000fe40007ffe1ff */
[----:B------:R-:W-:Y:S05]  /*11710*/  ISETP.GE.AND P2, PT, R2, RZ, PT ;  /* 0x000000ff0200720c */ /* 0x000fea0003f46270 */
[----:B------:R-:W3:Y:S01]  /*11720*/  I2F R0, R0 ;  /* 0x0000000000007306 */ /* 0x000ee20000201400 */
[C---:B-1----:R-:W-:Y:S03]  /*11730*/  FFMA.FTZ R68, R3.reuse, -UR4, R68 ;  /* 0x8000000403447c23 */ /* 0x042fe60008010044 */
[C---:B------:R-:W-:Y:S01]  /*11740*/  @!P0 IADD3 R173, -R164.reuse, 0x50, RZ ;  /* 0x00000050a4ad8810 */ /* 0x040fe20007ffe1ff */
[----:B------:R-:W-:Y:S01]  /*11750*/  FFMA.FTZ R82, R3, -UR4, R82 ;  /* 0x8000000403527c23 */ /* 0x000fe20008010052 */
[C---:B------:R-:W-:Y:S02]  /*11760*/  IADD3 R3, R164.reuse, -0x78, RZ ;  /* 0xffffff88a4037810 */ /* 0x040fe40007ffe0ff */
[----:B------:R-:W-:Y:S02]  /*11770*/  @!P2 IADD3 R2, -R164, 0x51, RZ ;  /* 0x00000051a402a810 */ /* 0x000fe40007ffe1ff */
[----:B------:R-:W-:Y:S01]  /*11780*/  ISETP.GE.AND P0, PT, R3, RZ, PT ;  /* 0x000000ff0300720c */ /* 0x000fe20003f06270 */
[----:B------:R-:W1:Y:S01]  /*11790*/  I2F R175, R175 ;  /* 0x000000af00af7306 */ /* 0x000e620000201400 */
[C---:B--2---:R-:W-:Y:S02]  /*117a0*/  FFMA.FTZ R83, R168.reuse, -UR4, R83 ;  /* 0x80000004a8537c23 */ /* 0x044fe40008010053 */
[----:B------:R-:W-:Y:S01]  /*117b0*/  FFMA.FTZ R69, R168, -UR4, R69 ;  /* 0x80000004a8457c23 */ /* 0x000fe20008010045 */
[C---:B------:R-:W-:Y:S06]  /*117c0*/  IADD3 R168, R164.reuse, -0x59, RZ ;  /* 0xffffffa7a4a87810 */ /* 0x040fec0007ffe0ff */
[----:B------:R-:W2:Y:S02]  /*117d0*/  I2F R173, R173 ;  /* 0x000000ad00ad7306 */ /* 0x000ea40000201400 */
[----:B------:R-:W-:Y:S01]  /*117e0*/  @!P0 IADD3 R3, -R164, 0x78, RZ ;  /* 0x00000078a4038810 */ /* 0x000fe20007ffe1ff */
[C---:B---3--:R-:W-:Y:S02]  /*117f0*/  FFMA.FTZ R81, R0.reuse, -UR4, R81 ;  /* 0x8000000400517c23 */ /* 0x048fe40008010051 */
[----:B------:R-:W-:Y:S01]  /*11800*/  FFMA.FTZ R87, R0, -UR4, R87 ;  /* 0x8000000400577c23 */ /* 0x000fe20008010057 */
[----:B------:R-:W-:Y:S04]  /*11810*/  IADD3 R0, R164, -0x79, RZ ;  /* 0xffffff87a4007810 */ /* 0x000fe80007ffe0ff */
[----:B------:R-:W-:Y:S01]  /*11820*/  ISETP.GE.AND P0, PT, R0, RZ, PT ;  /* 0x000000ff0000720c */ /* 0x000fe20003f06270 */
[----:B------:R-:W3:Y:S01]  /*11830*/  I2F R3, R3 ;  /* 0x0000000300037306 */ /* 0x000ee20000201400 */
[C---:B-1----:R-:W-:Y:S02]  /*11840*/  FFMA.FTZ R80, R175.reuse, -UR4, R80 ;  /* 0x80000004af507c23 */ /* 0x042fe40008010050 */
[----:B------:R-:W-:Y:S01]  /*11850*/  FFMA.FTZ R86, R175, -UR4, R86 ;  /* 0x80000004af567c23 */ /* 0x000fe20008010056 */
[C---:B------:R-:W-:Y:S04]  /*11860*/  IADD3 R175, R164.reuse, -0x58, RZ ;  /* 0xffffffa8a4af7810 */ /* 0x040fe80007ffe0ff */
[----:B------:R-:W-:Y:S02]  /*11870*/  ISETP.GE.AND P2, PT, R175, RZ, PT ;  /* 0x000000ffaf00720c */ /* 0x000fe40003f46270 */
[----:B------:R-:W1:Y:S02]  /*11880*/  I2F R2, R2 ;  /* 0x0000000200027306 */ /* 0x000e640000201400 */
[----:B------:R-:W-:Y:S01]  /*11890*/  @!P0 IADD3 R0, -R164, 0x79, RZ ;  /* 0x00000079a4008810 */ /* 0x000fe20007ffe1ff */
[C---:B--2---:R-:W-:Y:S01]  /*118a0*/  FFMA.FTZ R98, R173.reuse, -UR4, R98 ;  /* 0x80000004ad627c23 */ /* 0x044fe20008010062 */
[----:B------:R-:W-:Y:S01]  /*118b0*/  ISETP.GE.AND P0, PT, R168, RZ, PT ;  /* 0x000000ffa800720c */ /* 0x000fe20003f06270 */
[----:B------:R-:W-:Y:S01]  /*118c0*/  FFMA.FTZ R84, R173, -UR4, R84 ;  /* 0x80000004ad547c23 */ /* 0x000fe20008010054 */
[----:B------:R-:W-:Y:S04]  /*118d0*/  IABS R173, R164 ;  /* 0x000000a400ad7213 */ /* 0x000fe80000000000 */
[----:B------:R-:W2:Y:S01]  /*118e0*/  I2F R0, R0 ;  /* 0x0000000000007306 */ /* 0x000ea20000201400 */
[C---:B------:R-:W-:Y:S01]  /*118f0*/  @!P2 IADD3 R175, -R164.reuse, 0x58, RZ ;  /* 0x00000058a4afa810 */ /* 0x040fe20007ffe1ff */
[----:B---3--:R-:W-:Y:S01]  /*11900*/  FFMA.FTZ R128, R3, -UR4, R128 ;  /* 0x8000000403807c23 */ /* 0x008fe20008010080 */
[C---:B------:R-:W-:Y:S04]  /*11910*/  IADD3 R3, R164.reuse, -0x60, RZ ;  /* 0xffffffa0a4037810 */ /* 0x040fe80007ffe0ff */
[----:B------:R-:W-:Y:S02]  /*11920*/  @!P0 IADD3 R168, -R164, 0x59, RZ ;  /* 0x00000059a4a88810 */ /* 0x000fe40007ffe1ff */
[----:B------:R-:W-:Y:S01]  /*11930*/  ISETP.GE.AND P2, PT, R3, RZ, PT ;  /* 0x000000ff0300720c */ /* 0x000fe20003f46270 */
[----:B------:R-:W3:Y:S01]  /*11940*/  I2F R173, R173 ;  /* 0x000000ad00ad7306 */ /* 0x000ee20000201400 */
[C---:B-1----:R-:W-:Y:S02]  /*11950*/  FFMA.FTZ R85, R2.reuse, -UR4, R85 ;  /* 0x8000000402557c23 */ /* 0x042fe40008010055 */
[----:B------:R-:W-:Y:S01]  /*11960*/  FFMA.FTZ R99, R2, -UR4, R99 ;  /* 0x8000000402637c23 */ /* 0x000fe20008010063 */
[----:B------:R-:W-:Y:S06]  /*11970*/  IADD3 R2, R164, 0x47, RZ ;  /* 0x00000047a4027810 */ /* 0x000fec0007ffe0ff */
[----:B------:R-:W1:Y:S01]  /*11980*/  I2F R168, R168 ;  /* 0x000000a800a87306 */ /* 0x000e620000201400 */
[----:B------:R-:W-:Y:S02]  /*11990*/  ISETP.GE.AND P0, PT, R2, RZ, PT ;  /* 0x000000ff0200720c */ /* 0x000fe40003f06270 */
[----:B------:R-:W-:Y:S01]  /*119a0*/  @!P2 IADD3 R3, -R164, 0x60, RZ ;  /* 0x00000060a403a810 */ /* 0x000fe20007ffe1ff */
[----:B--2---:R-:W-:Y:S01]  /*119b0*/  FFMA.FTZ R129, R0, -UR4, R129 ;  /* 0x8000000400817c23 */ /* 0x004fe20008010081 */
[----:B------:R-:W-:Y:S04]  /*119c0*/  IADD3 R0, R164, -0x61, RZ ;  /* 0xffffff9fa4007810 */ /* 0x000fe80007ffe0ff */
[----:B------:R-:W-:Y:S01]  /*119d0*/  ISETP.GE.AND P2, PT, R0, RZ, PT ;  /* 0x000000ff0000720c */ /* 0x000fe20003f46270 */
[----:B------:R-:W2:Y:S04]  /*119e0*/  I2F R3, R3 ;  /* 0x0000000300037306 */ /* 0x000ea80000201400 */
[----:B------:R-:W-:Y:S01]  /*119f0*/  @!P0 IADD3 R2, -R164, -0x47, RZ ;  /* 0xffffffb9a4028810 */ /* 0x000fe20007ffe1ff */
[C---:B---3--:R-:W-:Y:S01]  /*11a00*/  FFMA.FTZ R18, R173.reuse, -UR4, R18 ;  /* 0x80000004ad127c23 */ /* 0x048fe20008010012 */
[----:B------:R-:W-:Y:S01]  /*11a10*/  ISETP.GE.AND P0, PT, R172, RZ, PT ;  /* 0x000000ffac00720c */ /* 0x000fe20003f06270 */
[C---:B------:R-:W-:Y:S02]  /*11a20*/  FFMA.FTZ R72, R173.reuse, -UR4, R72 ;  /* 0x80000004ad487c23 */ /* 0x040fe40008010048 */
[C---:B------:R-:W-:Y:S01]  /*11a30*/  FFMA.FTZ R4, R173.reuse, -UR4, R4 ;  /* 0x80000004ad047c23 */ /* 0x040fe20008010004 */
[----:B------:R-:W3:Y:S01]  /*11a40*/  I2F R2, R2 ;  /* 0x0000000200027306 */ /* 0x000ee20000201400 */
[----:B------:R-:W-:Y:S01]  /*11a50*/  FFMA.FTZ R78, R173, -UR4, R78 ;  /* 0x80000004ad4e7c23 */ /* 0x000fe2000801004e */
[C---:B------:R-:W-:Y:S02]  /*11a60*/  IADD3 R173, R164.reuse, -0x68, RZ ;  /* 0xffffff98a4ad7810 */ /* 0x040fe40007ffe0ff */
[----:B------:R-:W-:Y:S01]  /*11a70*/  @!P2 IADD3 R0, -R164, 0x61, RZ ;  /* 0x00000061a400a810 */ /* 0x000fe20007ffe1ff */
[C---:B-1----:R-:W-:Y:S01]  /*11a80*/  FFMA.FTZ R97, R168.reuse, -UR4, R97 ;  /* 0x80000004a8617c23 */ /* 0x042fe20008010061 */
[----:B------:R-:W-:Y:S01]  /*11a90*/  ISETP.GE.AND P2, PT, R173, RZ, PT ;  /* 0x000000ffad00720c */ /* 0x000fe20003f46270 */
[----:B------:R-:W-:Y:S01]  /*11aa0*/  FFMA.FTZ R103, R168, -UR4, R103 ;  /* 0x80000004a8677c23 */ /* 0x000fe20008010067 */
[C---:B------:R-:W-:Y:S02]  /*11ab0*/  IADD3 R168, R164.reuse, 0x3f, RZ ;  /* 0x0000003fa4a87810 */ /* 0x040fe40007ffe0ff */
[----:B------:R-:W-:Y:S01]  /*11ac0*/  @!P0 IADD3 R172, -R164, -0x40, RZ ;  /* 0xffffffc0a4ac8810 */ /* 0x000fe20007ffe1ff */
[----:B------:R-:W1:Y:S01]  /*11ad0*/  I2F R175, R175 ;  /* 0x000000af00af7306 */ /* 0x000e620000201400 */
[----:B------:R-:W-:Y:S01]  /*11ae0*/  ISETP.GE.AND P0, PT, R168, RZ, PT ;  /* 0x000000ffa800720c */ /* 0x000fe20003f06270 */
[C---:B--2---:R-:W-:Y:S02]  /*11af0*/  FFMA.FTZ R100, R3.reuse, -UR4, R100 ;  /* 0x8000000403647c23 */ /* 0x044fe40008010064 */
[----:B------:R-:W-:Y:S04]  /*11b00*/  FFMA.FTZ R114, R3, -UR4, R114 ;  /* 0x8000000403727c23 */ /* 0x000fe80008010072 */
[----:B------:R-:W-:Y:S02]  /*11b10*/  @!P2 IADD3 R173, -R164, 0x68, RZ ;  /* 0x00000068a4ada810 */ /* 0x000fe40007ffe1ff */
[----:B------:R-:W2:Y:S01]  /*11b20*/  I2F R3, R172 ;  /* 0x000000ac00037306 */ /* 0x000ea20000201400 */
[----:B---3--:R-:W-:Y:S01]  /*11b30*/  FFMA.FTZ R11, R2, -UR4, R11 ;  /* 0x80000004020b7c23 */ /* 0x008fe2000801000b */
[C---:B------:R-:W-:Y:S02]  /*11b40*/  IADD3 R2, R164.reuse, -0x69, RZ ;  /* 0xffffff97a4027810 */ /* 0x040fe40007ffe0ff */
[----:B------:R-:W-:Y:S02]  /*11b50*/  @!P0 IADD3 R168, -R164, -0x3f, RZ ;  /* 0xffffffc1a4a88810 */ /* 0x000fe40007ffe1ff */
[----:B------:R-:W-:Y:S04]  /*11b60*/  ISETP.GE.AND P2, PT, R2, RZ, PT ;  /* 0x000000ff0200720c */ /* 0x000fe80003f46270 */
[----:B------:R-:W3:Y:S01]  /*11b70*/  I2F R0, R0 ;  /* 0x0000000000007306 */ /* 0x000ee20000201400 */
[C---:B-1----:R-:W-:Y:S02]  /*11b80*/  FFMA.FTZ R96, R175.reuse, -UR4, R96 ;  /* 0x80000004af607c23 */ /* 0x042fe40008010060 */
[----:B------:R-:W-:Y:S01]  /*11b90*/  FFMA.FTZ R102, R175, -UR4, R102 ;  /* 0x80000004af667c23 */ /* 0x000fe20008010066 */
[C---:B------:R-:W-:Y:S06]  /*11ba0*/  IADD3 R175, R164.reuse, 0x38, RZ ;  /* 0x00000038a4af7810 */ /* 0x040fec0007ffe0ff */
[----:B------:R-:W1:Y:S01]  /*11bb0*/  I2F R168, R168 ;  /* 0x000000a800a87306 */ /* 0x000e620000201400 */
[----:B------:R-:W-:Y:S02]  /*11bc0*/  ISETP.GE.AND P0, PT, R175, RZ, PT ;  /* 0x000000ffaf00720c */ /* 0x000fe40003f06270 */
[C---:B------:R-:W-:Y:S01]  /*11bd0*/  @!P2 IADD3 R2, -R164.reuse, 0x69, RZ ;  /* 0x00000069a402a810 */ /* 0x040fe20007ffe1ff */
[C---:B--2---:R-:W-:Y:S01]  /*11be0*/  FFMA.FTZ R14, R3.reuse, -UR4, R14 ;  /* 0x80000004030e7c23 */ /* 0x044fe2000801000e */
[C---:B------:R-:W-:Y:S01]  /*11bf0*/  IADD3 R172, R164.reuse, -0x1, RZ ;  /* 0xffffffffa4ac7810 */ /* 0x040fe20007ffe0ff */
[----:B------:R-:W-:Y:S01]  /*11c00*/  FFMA.FTZ R8, R3, -UR4, R8 ;  /* 0x8000000403087c23 */ /* 0x000fe20008010008 */
[C---:B------:R-:W-:Y:S03]  /*11c10*/  IADD3 R3, R164.reuse, -0x70, RZ ;  /* 0xffffff90a4037810 */ /* 0x040fe60007ffe0ff */
[----:B------:R-:W2:Y:S01]  /*11c20*/  I2F R173, R173 ;  /* 0x000000ad00ad7306 */ /* 0x000ea20000201400 */
[----:B------:R-:W-:Y:S03]  /*11c30*/  ISETP.GE.AND P2, PT, R3, RZ, PT ;  /* 0x000000ff0300720c */ /* 0x000fe60003f46270 */
[----:B------:R-:W-:Y:S01]  /*11c40*/  @!P0 IADD3 R175, -R164, -0x38, RZ ;  /* 0xffffffc8a4af8810 */ /* 0x000fe20007ffe1ff */
[C---:B---3--:R-:W-:Y:S02]  /*11c50*/  FFMA.FTZ R115, R0.reuse, -UR4, R115 ;  /* 0x8000000400737c23 */ /* 0x048fe40008010073 */
[----:B------:R-:W-:Y:S01]  /*11c60*/  FFMA.FTZ R101, R0, -UR4, R101 ;  /* 0x8000000400657c23 */ /* 0x000fe20008010065 */
[----:B------:R-:W-:Y:S02]  /*11c70*/  IADD3 R0, R164, 0x37, RZ ;  /* 0x00000037a4007810 */ /* 0x000fe40007ffe0ff */
[----:B------:R-:W3:Y:S02]  /*11c80*/  I2F R2, R2 ;  /* 0x0000000200027306 */ /* 0x000ee40000201400 */
[----:B------:R-:W-:Y:S02]  /*11c90*/  ISETP.GE.AND P0, PT, R0, RZ, PT ;  /* 0x000000ff0000720c */ /* 0x000fe40003f06270 */
[----:B------:R-:W-:Y:S01]  /*11ca0*/  @!P2 IADD3 R3, -R164, 0x70, RZ ;  /* 0x00000070a403a810 */ /* 0x000fe20007ffe1ff */
[C---:B-1----:R-:W-:Y:S02]  /*11cb0*/  FFMA.FTZ R9, R168.reuse, -UR4, R9 ;  /* 0x80000004a8097c23 */ /* 0x042fe40008010009 */
[----:B------:R-:W-:Y:S01]  /*11cc0*/  FFMA.FTZ R15, R168, -UR4, R15 ;  /* 0x80000004a80f7c23 */ /* 0x000fe2000801000f */
[----:B------:R-:W-:Y:S02]  /*11cd0*/  IADD3 R168, R164, -0x71, RZ ;  /* 0xffffff8fa4a87810 */ /* 0x000fe40007ffe0ff */
[----:B------:R-:W1:Y:S02]  /*11ce0*/  I2F R3, R3 ;  /* 0x0000000300037306 */ /* 0x000e640000201400 */
[----:B------:R-:W-:Y:S01]  /*11cf0*/  ISETP.GE.AND P2, PT, R168, RZ, PT ;  /* 0x000000ffa800720c */ /* 0x000fe20003f46270 */
[C---:B--2---:R-:W-:Y:S02]  /*11d00*/  FFMA.FTZ R112, R173.reuse, -UR4, R112 ;  /* 0x80000004ad707c23 */ /* 0x044fe40008010070 */
[C---:B------:R-:W-:Y:S01]  /*11d10*/  @!P0 IADD3 R0, -R164.reuse, -0x37, RZ ;  /* 0xffffffc9a4008810 */ /* 0x040fe20007ffe1ff */
[----:B------:R-:W-:Y:S01]  /*11d20*/  FFMA.FTZ R118, R173, -UR4, R118 ;  /* 0x80000004ad767c23 */ /* 0x000fe20008010076 */
[----:B------:R-:W-:Y:S03]  /*11d30*/  IADD3 R173, R164, 0x30, RZ ;  /* 0x00000030a4ad7810 */ /* 0x000fe60007ffe0ff */
[----:B------:R-:W2:Y:S01]  /*11d40*/  I2F R175, R175 ;  /* 0x000000af00af7306 */ /* 0x000ea20000201400 */
[----:B------:R-:W-:Y:S01]  /*11d50*/  ISETP.GE.AND P0, PT, R173, RZ, PT ;  /* 0x000000ffad00720c */ /* 0x000fe20003f06270 */
[----:B---3--:R-:W-:Y:S03]  /*11d60*/  FFMA.FTZ R113, R2, -UR4, R113 ;  /* 0x8000000402717c23 */ /* 0x008fe60008010071 */
[----:B------:R-:W-:Y:S01]  /*11d70*/  @!P2 IADD3 R168, -R164, 0x71, RZ ;  /* 0x00000071a4a8a810 */ /* 0x000fe20007ffe1ff */
[----:B------:R-:W-:Y:S01]  /*11d80*/  FFMA.FTZ R119, R2, -UR4, R119 ;  /* 0x8000000402777c23 */ /* 0x000fe20008010077 */
[----:B------:R-:W-:Y:S03]  /*11d90*/  IADD3 R2, R164, 0x2f, RZ ;  /* 0x0000002fa4027810 */ /* 0x000fe60007ffe0ff */
[----:B------:R-:W3:Y:S01]  /*11da0*/  I2F R0, R0 ;  /* 0x0000000000007306 */ /* 0x000ee20000201400 */
[----:B------:R-:W-:Y:S03]  /*11db0*/  ISETP.GE.AND P2, PT, R2, RZ, PT ;  /* 0x000000ff0200720c */ /* 0x000fe60003f46270 */
[C---:B------:R-:W-:Y:S01]  /*11dc0*/  @!P0 IADD3 R173, -R164.reuse, -0x30, RZ ;  /* 0xffffffd0a4ad8810 */ /* 0x040fe20007ffe1ff */
[C---:B-1----:R-:W-:Y:S02]  /*11dd0*/  FFMA.FTZ R116, R3.reuse, -UR4, R116 ;  /* 0x8000000403747c23 */ /* 0x042fe40008010074 */
[----:B------:R-:W-:Y:S01]  /*11de0*/  FFMA.FTZ R130, R3, -UR4, R130 ;  /* 0x8000000403827c23 */ /* 0x000fe20008010082 */
[C---:B------:R-:W-:Y:S02]  /*11df0*/  IADD3 R3, R164.reuse, 0x28, RZ ;  /* 0x00000028a4037810 */ /* 0x040fe40007ffe0ff */
[----:B------:R-:W1:Y:S02]  /*11e00*/  I2F R173, R173 ;  /* 0x000000ad00ad7306 */ /* 0x000e640000201400 */
[----:B------:R-:W-:Y:S02]  /*11e10*/  ISETP.GE.AND P0, PT, R3, RZ, PT ;  /* 0x000000ff0300720c */ /* 0x000fe40003f06270 */
[C---:B------:R-:W-:Y:S01]  /*11e20*/  @!P2 IADD3 R2, -R164.reuse, -0x2f, RZ ;  /* 0xffffffd1a402a810 */ /* 0x040fe20007ffe1ff */
[C---:B--2---:R-:W-:Y:S02]  /*11e30*/  FFMA.FTZ R12, R175.reuse, -UR4, R12 ;  /* 0x80000004af0c7c23 */ /* 0x044fe4000801000c */
[----:B------:R-:W-:Y:S01]  /*11e40*/  FFMA.FTZ R26, R175, -UR4, R26 ;  /* 0x80000004af1a7c23 */ /* 0x000fe2000801001a */
[----:B------:R-:W-:Y:S02]  /*11e50*/  IADD3 R175, R164, 0x20, RZ ;  /* 0x00000020a4af7810 */ /* 0x000fe40007ffe0ff */
[----:B------:R-:W2:Y:S01]  /*11e60*/  I2F R2, R2 ;  /* 0x0000000200027306 */ /* 0x000ea20000201400 */
[----:B---3--:R-:W-:Y:S04]  /*11e70*/  FFMA.FTZ R13, R0, -UR4, R13 ;  /* 0x80000004000d7c23 */ /* 0x008fe8000801000d */
[----:B------:R-:W-:Y:S01]  /*11e80*/  @!P0 IADD3 R3, -R164, -0x28, RZ ;  /* 0xffffffd8a4038810 */ /* 0x000fe20007ffe1ff */
[----:B------:R-:W-:Y:S01]  /*11e90*/  FFMA.FTZ R27, R0, -UR4, R27 ;  /* 0x80000004001b7c23 */ /* 0x000fe2000801001b */
[----:B------:R-:W-:Y:S02]  /*11ea0*/  IADD3 R0, R164, 0x27, RZ ;  /* 0x00000027a4007810 */ /* 0x000fe40007ffe0ff */
[----:B------:R-:W-:Y:S01]  /*11eb0*/  ISETP.GE.AND P0, PT, R175, RZ, PT ;  /* 0x000000ffaf00720c */ /* 0x000fe20003f06270 */
[----:B------:R-:W3:Y:S01]  /*11ec0*/  I2F R168, R168 ;  /* 0x000000a800a87306 */ /* 0x000ee20000201400 */
[----:B------:R-:W-:Y:S01]  /*11ed0*/  ISETP.GE.AND P2, PT, R0, RZ, PT ;  /* 0x000000ff0000720c */ /* 0x000fe20003f46270 */
[C---:B-1----:R-:W-:Y:S02]  /*11ee0*/  FFMA.FTZ R30, R173.reuse, -UR4, R30 ;  /* 0x80000004ad1e7c23 */ /* 0x042fe4000801001e */
[----:B------:R-:W-:Y:S01]  /*11ef0*/  FFMA.FTZ R24, R173, -UR4, R24 ;  /* 0x80000004ad187c23 */ /* 0x000fe20008010018 */
[C---:B------:R-:W-:Y:S05]  /*11f00*/  IADD3 R173, R164.reuse, -0x38, RZ ;  /* 0xffffffc8a4ad7810 */ /* 0x040fea0007ffe0ff */
[----:B------:R-:W1:Y:S02]  /*11f10*/  I2F R3, R3 ;  /* 0x0000000300037306 */ /* 0x000e640000201400 */
[C---:B------:R-:W-:Y:S02]  /*11f20*/  @!P0 IADD3 R175, -R164.reuse, -0x20, RZ ;  /* 0xffffffe0a4af8810 */ /* 0x040fe40007ffe1ff */
[----:B------:R-:W-:Y:S01]  /*11f30*/  @!P2 IADD3 R0, -R164, -0x27, RZ ;  /* 0xffffffd9a400a810 */ /* 0x000fe20007ffe1ff */
[C---:B--2---:R-:W-:Y:S01]  /*11f40*/  FFMA.FTZ R31, R2.reuse, -UR4, R31 ;  /* 0x80000004021f7c23 */ /* 0x044fe2000801001f */
[----:B------:R-:W-:Y:S01]  /*11f50*/  ISETP.GE.AND P2, PT, R173, RZ, PT ;  /* 0x000000ffad00720c */ /* 0x000fe20003f46270 */
[----:B------:R-:W-:Y:S01]  /*11f60*/  FFMA.FTZ R25, R2, -UR4, R25 ;  /* 0x8000000402197c23 */ /* 0x000fe20008010019 */
[----:B------:R-:W-:Y:S02]  /*11f70*/  IADD3 R2, R164, 0x1f, RZ ;  /* 0x0000001fa4027810 */ /* 0x000fe40007ffe0ff */
[----:B------:R-:W2:Y:S02]  /*11f80*/  I2F R0, R0 ;  /* 0x0000000000007306 */ /* 0x000ea40000201400 */
[----:B------:R-:W-:Y:S01]  /*11f90*/  ISETP.GE.AND P0, PT, R2, RZ, PT ;  /* 0x000000ff0200720c */ /* 0x000fe20003f06270 */
[C---:B---3--:R-:W-:Y:S02]  /*11fa0*/  FFMA.FTZ R131, R168.reuse, -UR4, R131 ;  /* 0x80000004a8837c23 */ /* 0x048fe40008010083 */
[----:B------:R-:W-:Y:S01]  /*11fb0*/  FFMA.FTZ R117, R168, -UR4, R117 ;  /* 0x80000004a8757c23 */ /* 0x000fe20008010075 */
[C---:B------:R-:W-:Y:S03]  /*11fc0*/  IADD3 R168, R164.reuse, 0x7, RZ ;  /* 0x00000007a4a87810 */ /* 0x040fe60007ffe0ff */
[----:B------:R-:W-:Y:S01]  /*11fd0*/  @!P2 IADD3 R173, -R164, 0x38, RZ ;  /* 0x00000038a4ada810 */ /* 0x000fe20007ffe1ff */
[----:B------:R-:W3:Y:S01]  /*11fe0*/  I2F R175, R175 ;  /* 0x000000af00af7306 */ /* 0x000ee20000201400 */
[----:B------:R-:W-:Y:S01]  /*11ff0*/  ISETP.GE.AND P2, PT, R174, RZ, PT ;  /* 0x000000ffae00720c */ /* 0x000fe20003f46270 */
[C---:B-1----:R-:W-:Y:S03]  /*12000*/  FFMA.FTZ R28, R3.reuse, -UR4, R28 ;  /* 0x80000004031c7c23 */ /* 0x042fe6000801001c */
[C---:B------:R-:W-:Y:S01]  /*12010*/  @!P0 IADD3 R2, -R164.reuse, -0x1f, RZ ;  /* 0xffffffe1a4028810 */ /* 0x040fe20007ffe1ff */
[----:B------:R-:W-:Y:S01]  /*12020*/  FFMA.FTZ R42, R3, -UR4, R42 ;  /* 0x80000004032a7c23 */ /* 0x000fe2000801002a */
[----:B------:R-:W-:Y:S02]  /*12030*/  IADD3 R3, R164, 0x8, RZ ;  /* 0x00000008a4037810 */ /* 0x000fe40007ffe0ff */
[----:B------:R-:W-:Y:S01]  /*12040*/  ISETP.GE.AND P0, PT, R168, RZ, PT ;  /* 0x000000ffa800720c */ /* 0x000fe20003f06270 */
[----:B------:R-:W1:Y:S04]  /*12050*/  I2F R173, R173 ;  /* 0x000000ad00ad7306 */ /* 0x000e680000201400 */
[----:B------:R-:W-:Y:S01]  /*12060*/  @!P2 IADD3 R174, -R164, 0x39, RZ ;  /* 0x00000039a4aea810 */ /* 0x000fe20007ffe1ff */
[C---:B--2---:R-:W-:Y:S01]  /*12070*/  FFMA.FTZ R29, R0.reuse, -UR4, R29 ;  /* 0x80000004001d7c23 */ /* 0x044fe2000801001d */
[----:B------:R-:W-:Y:S01]  /*12080*/  ISETP.GE.AND P2, PT, R3, RZ, PT ;  /* 0x000000ff0300720c */ /* 0x000fe20003f46270 */
[----:B------:R-:W-:Y:S03]  /*12090*/  FFMA.FTZ R43, R0, -UR4, R43 ;  /* 0x80000004002b7c23 */ /* 0x000fe6000801002b */
[----:B------:R-:W2:Y:S02]  /*120a0*/  I2F R2, R2 ;  /* 0x0000000200027306 */ /* 0x000ea40000201400 */
[C---:B------:R-:W-:Y:S01]  /*120b0*/  @!P0 IADD3 R168, -R164.reuse, -0x7, RZ ;  /* 0xfffffff9a4a88810 */ /* 0x040fe20007ffe1ff */
[C---:B---3--:R-:W-:Y:S02]  /*120c0*/  FFMA.FTZ R40, R175.reuse, -UR4, R40 ;  /* 0x80000004af287c23 */ /* 0x048fe40008010028 */
[----:B------:R-:W-:Y:S04]  /*120d0*/  FFMA.FTZ R46, R175, -UR4, R46 ;  /* 0x80000004af2e7c23 */ /* 0x000fe8000801002e */
[----:B------:R-:W-:Y:S01]  /*120e0*/  @!P2 IADD3 R3, -R164, -0x8, RZ ;  /* 0xfffffff8a403a810 */ /* 0x000fe20007ffe1ff */
[----:B------:R3:W3:Y:S01]  /*120f0*/  I2F R0, R174 ;  /* 0x000000ae00007306 */ /* 0x0006e20000201400 */
[----:B------:R-:W-:Y:S01]  /*12100*/  ISETP.GE.AND P2, PT, R172, RZ, PT ;  /* 0x000000ffac00720c */ /* 0x000fe20003f46270 */
[C---:B-1----:R-:W-:Y:S02]  /*12110*/  FFMA.FTZ R64, R173.reuse, -UR4, R64 ;  /* 0x80000004ad407c23 */ /* 0x042fe40008010040 */
[C---:B------:R-:W-:Y:S02]  /*12120*/  FFMA.FTZ R70, R173.reuse, -UR4, R70 ;  /* 0x80000004ad467c23 */ /* 0x040fe40008010046 */
[----:B------:R-:W-:Y:S01]  /*12130*/  FFMA.FTZ R124, R173, -UR4, R124 ;  /* 0x80000004ad7c7c23 */ /* 0x000fe2000801007c */
[----:B------:R-:W-:Y:S03]  /*12140*/  IADD3 R173, R164, 0x18, RZ ;  /* 0x00000018a4ad7810 */ /* 0x000fe60007ffe0ff */
[----:B------:R-:W1:Y:S01]  /*12150*/  I2F R3, R3 ;  /* 0x0000000300037306 */ /* 0x000e620000201400 */
[----:B------:R-:W-:Y:S01]  /*12160*/  ISETP.GE.AND P0, PT, R173, RZ, PT ;  /* 0x000000ffad00720c */ /* 0x000fe20003f06270 */
[----:B--2---:R-:W-:Y:S02]  /*12170*/  FFMA.FTZ R41, R2, -UR4, R41 ;  /* 0x8000000402297c23 */ /* 0x004fe40008010029 */
[----:B------:R-:W-:Y:S01]  /*12180*/  @!P2 IADD3 R172, -R164, 0x1, RZ ;  /* 0x00000001a4aca810 */ /* 0x000fe20007ffe1ff */
[----:B------:R-:W-:Y:S05]  /*12190*/  FFMA.FTZ R47, R2, -UR4, R47 ;  /* 0x80000004022f7c23 */ /* 0x000fea000801002f */
[----:B------:R2:W2:Y:S01]  /*121a0*/  I2F R2, R168 ;  /* 0x000000a800027306 */ /* 0x0004a20000201400 */
[----:B---3--:R-:W-:Y:S01]  /*121b0*/  IADD3 R174, R164, -0x8, RZ ;  /* 0xfffffff8a4ae7810 */ /* 0x008fe20007ffe0ff */
[----:B------:R-:W-:Y:S02]  /*121c0*/  FFMA.FTZ R65, R0, -UR4, R65 ;  /* 0x8000000400417c23 */ /* 0x000fe40008010041 */
[----:B------:R-:W-:Y:S01]  /*121d0*/  @!P0 IADD3 R173, -R164, -0x18, RZ ;  /* 0xffffffe8a4ad8810 */ /* 0x000fe20007ffe1ff */
[----:B------:R-:W-:Y:S01]  /*121e0*/  FFMA.FTZ R125, R0, -UR4, R125 ;  /* 0x80000004007d7c23 */ /* 0x000fe2000801007d */
[----:B------:R-:W-:Y:S01]  /*121f0*/  ISETP.GE.AND P2, PT, R174, RZ, PT ;  /* 0x000000ffae00720c */ /* 0x000fe20003f46270 */
[----:B------:R-:W-:Y:S03]  /*12200*/  FFMA.FTZ R71, R0, -UR4, R71 ;  /* 0x8000000400477c23 */ /* 0x000fe60008010047 */
[----:B------:R-:W3:Y:S01]  /*12210*/  I2F R0, R172 ;  /* 0x000000ac00007306 */ /* 0x000ee20000201400 */
[C---:B-1----:R-:W-:Y:S02]  /*12220*/  FFMA.FTZ R6, R3.reuse, -UR4, R6 ;  /* 0x8000000403067c23 */ /* 0x042fe40008010006 */
[C---:B------:R-:W-:Y:S02]  /*12230*/  FFMA.FTZ R60, R3.reuse, -UR4, R60 ;  /* 0x80000004033c7c23 */ /* 0x040fe4000801003c */
[----:B------:R-:W-:Y:S04]  /*12240*/  FFMA.FTZ R74, R3, -UR4, R74 ;  /* 0x80000004034a7c23 */ /* 0x000fe8000801004a */
[C---:B------:R-:W-:Y:S01]  /*12250*/  @!P2 IADD3 R174, -R164.reuse, 0x8, RZ ;  /* 0x00000008a4aea810 */ /* 0x040fe20007ffe1ff */
[----:B------:R-:W1:Y:S01]  /*12260*/  I2F R173, R173 ;  /* 0x000000ad00ad7306 */ /* 0x000e620000201400 */
[----:B--2---:R-:W-:Y:S01]  /*12270*/  IADD3 R168, R164, -0x9, RZ ;  /* 0xfffffff7a4a87810 */ /* 0x004fe20007ffe0ff */
[C---:B------:R-:W-:Y:S02]  /*12280*/  FFMA.FTZ R7, R2.reuse, -UR4, R7 ;  /* 0x8000000402077c23 */ /* 0x040fe40008010007 */
[----:B------:R-:W-:Y:S01]  /*12290*/  FFMA.FTZ R61, R2, -UR4, R61 ;  /* 0x80000004023d7c23 */ /* 0x000fe2000801003d */
[----:B------:R-:W-:Y:S01]  /*122a0*/  ISETP.GE.AND P2, PT, R168, RZ, PT ;  /* 0x000000ffa800720c */ /* 0x000fe20003f46270 */
[----:B------:R-:W-:Y:S01]  /*122b0*/  FFMA.FTZ R75, R2, -UR4, R75 ;  /* 0x80000004024b7c23 */ /* 0x000fe2000801004b */
[----:B------:R-:W-:Y:S03]  /*122c0*/  IADD3 R2, R164, -0x11, RZ ;  /* 0xffffffefa4027810 */ /* 0x000fe60007ffe0ff */
[----:B------:R-:W2:Y:S01]  /*122d0*/  I2F R3, R174 ;  /* 0x000000ae00037306 */ /* 0x000ea20000201400 */
[----:B------:R-:W-:Y:S01]  /*122e0*/  ISETP.GE.AND P3, PT, R2, RZ, PT ;  /* 0x000000ff0200720c */ /* 0x000fe20003f66270 */
[----:B---3--:R-:W-:Y:S01]  /*122f0*/  FFMA.FTZ R19, R0, -UR4, R19 ;  /* 0x8000000400137c23 */ /* 0x008fe20008010013 */
[----:B------:R-:W-:Y:S01]  /*12300*/  IADD3 R172, R164, -0x10, RZ ;  /* 0xfffffff0a4ac7810 */ /* 0x000fe20007ffe0ff */
[C---:B------:R-:W-:Y:S02]  /*12310*/  FFMA.FTZ R79, R0.reuse, -UR4, R79 ;  /* 0x80000004004f7c23 */ /* 0x040fe4000801004f */
[----:B------:R-:W-:Y:S01]  /*12320*/  FFMA.FTZ R5, R0, -UR4, R5 ;  /* 0x8000000400057c23 */ /* 0x000fe20008010005 */
[----:B------:R-:W-:Y:S01]  /*12330*/  ISETP.GE.AND P0, PT, R172, RZ, PT ;  /* 0x000000ffac00720c */ /* 0x000fe20003f06270 */
[----:B------:R-:W-:Y:S01]  /*12340*/  FFMA.FTZ R73, R0, -UR4, R73 ;  /* 0x8000000400497c23 */ /* 0x000fe20008010049 */
[C---:B------:R-:W-:Y:S02]  /*12350*/  IADD3 R0, R164.reuse, 0x17, RZ ;  /* 0x00000017a4007810 */ /* 0x040fe40007ffe0ff */
[C---:B------:R-:W-:Y:S01]  /*12360*/  @!P2 IADD3 R168, -R164.reuse, 0x9, RZ ;  /* 0x00000009a4a8a810 */ /* 0x040fe20007ffe1ff */
[C---:B-1----:R-:W-:Y:S02]  /*12370*/  FFMA.FTZ R44, R173.reuse, -UR4, R44 ;  /* 0x80000004ad2c7c23 */ /* 0x042fe4000801002c */
[C---:B------:R-:W-:Y:S01]  /*12380*/  @!P3 IADD3 R2, -R164.reuse, 0x11, RZ ;  /* 0x00000011a402b810 */ /* 0x040fe20007ffe1ff */
[----:B------:R-:W-:Y:S02]  /*12390*/  FFMA.FTZ R58, R173, -UR4, R58 ;  /* 0x80000004ad3a7c23 */ /* 0x000fe4000801003a */
[----:B------:R-:W1:Y:S03]  /*123a0*/  I2F R168, R168 ;  /* 0x000000a800a87306 */ /* 0x000e660000201400 */
[----:B------:R-:W-:Y:S02]  /*123b0*/  @!P0 IADD3 R172, -R164, 0x10, RZ ;  /* 0x00000010a4ac8810 */ /* 0x000fe40007ffe1ff */
[----:B------:R-:W-:Y:S01]  /*123c0*/  ISETP.GE.AND P0, PT, R0, RZ, PT ;  /* 0x000000ff0000720c */ /* 0x000fe20003f06270 */
[C---:B--2---:R-:W-:Y:S01]  /*123d0*/  FFMA.FTZ R16, R3.reuse, -UR4, R16 ;  /* 0x8000000403107c23 */ /* 0x044fe20008010010 */
[----:B------:R-:W-:Y:S01]  /*123e0*/  FMNMX.FTZ R174, R4, R169, !PT ;  /* 0x000000a904ae7209 */ /* 0x000fe20007810000 */
[C---:B------:R-:W-:Y:S02]  /*123f0*/  FFMA.FTZ R90, R3.reuse, -UR4, R90 ;  /* 0x80000004035a7c23 */ /* 0x040fe4000801005a */
[C---:B------:R-:W-:Y:S01]  /*12400*/  FFMA.FTZ R76, R3.reuse, -UR4, R76 ;  /* 0x80000004034c7c23 */ /* 0x040fe2000801004c */
[----:B------:R2:W3:Y:S01]  /*12410*/  I2F R173, R172 ;  /* 0x000000ac00ad7306 */ /* 0x0004e20000201400 */
[----:B------:R-:W-:Y:S01]  /*12420*/  FFMA.FTZ R22, R3, -UR4, R22 ;  /* 0x8000000403167c23 */ /* 0x000fe20008010016 */
[C---:B------:R-:W-:Y:S04]  /*12430*/  IADD3 R3, R164.reuse, -0x18, RZ ;  /* 0xffffffe8a4037810 */ /* 0x040fe80007ffe0ff */
[----:B------:R-:W-:Y:S02]  /*12440*/  ISETP.GE.AND P2, PT, R3, RZ, PT ;  /* 0x000000ff0300720c */ /* 0x000fe40003f46270 */
[----:B------:R-:W-:Y:S02]  /*12450*/  @!P0 IADD3 R0, -R164, -0x17, RZ ;  /* 0xffffffe9a4008810 */ /* 0x000fe40007ffe1ff */
[----:B------:R-:W4:Y:S01]  /*12460*/  I2F R2, R2 ;  /* 0x0000000200027306 */ /* 0x000f220000201400 */
[C---:B-1----:R-:W-:Y:S02]  /*12470*/  FFMA.FTZ R23, R168.reuse, -UR4, R23 ;  /* 0x80000004a8177c23 */ /* 0x042fe40008010017 */
[C---:B------:R-:W-:Y:S02]  /*12480*/  FFMA.FTZ R17, R168.reuse, -UR4, R17 ;  /* 0x80000004a8117c23 */ /* 0x040fe40008010011 */
[----:B------:R-:W-:Y:S04]  /*12490*/  FFMA.FTZ R91, R168, -UR4, R91 ;  /* 0x80000004a85b7c23 */ /* 0x000fe8000801005b */
[----:B------:R-:W-:Y:S01]  /*124a0*/  @!P2 IADD3 R3, -R164, 0x18, RZ ;  /* 0x00000018a403a810 */ /* 0x000fe20007ffe1ff */
[----:B------:R-:W1:Y:S01]  /*124b0*/  I2F R0, R0 ;  /* 0x0000000000007306 */ /* 0x000e620000201400 */
[----:B------:R-:W-:Y:S01]  /*124c0*/  FFMA.FTZ R77, R168, -UR4, R77 ;  /* 0x80000004a84d7c23 */ /* 0x000fe2000801004d */
[C---:B------:R-:W-:Y:S02]  /*124d0*/  IADD3 R168, R164.reuse, -0x19, RZ ;  /* 0xffffffe7a4a87810 */ /* 0x040fe40007ffe0ff */
[----:B--2---:R-:W-:Y:S01]  /*124e0*/  IADD3 R172, R164, -0x20, RZ ;  /* 0xffffffe0a4ac7810 */ /* 0x004fe20007ffe0ff */
[C---:B---3--:R-:W-:Y:S01]  /*124f0*/  FFMA.FTZ R20, R173.reuse, -UR4, R20 ;  /* 0x80000004ad147c23 */ /* 0x048fe20008010014 */
[----:B------:R-:W-:Y:S01]  /*12500*/  ISETP.GE.AND P0, PT, R168, RZ, PT ;  /* 0x000000ffa800720c */ /* 0x000fe20003f06270 */
[C---:B------:R-:W-:Y:S01]  /*12510*/  FFMA.FTZ R34, R173.reuse, -UR4, R34 ;  /* 0x80000004ad227c23 */ /* 0x040fe20008010022 */
[----:B------:R-:W-:Y:S01]  /*12520*/  ISETP.GE.AND P2, PT, R172, RZ, PT ;  /* 0x000000ffac00720c */ /* 0x000fe20003f46270 */
[C---:B------:R-:W-:Y:S01]  /*12530*/  FFMA.FTZ R88, R173.reuse, -UR4, R88 ;  /* 0x80000004ad587c23 */ /* 0x040fe20008010058 */
[----:B------:R-:W2:Y:S01]  /*12540*/  I2F R3, R3 ;  /* 0x0000000300037306 */ /* 0x000ea20000201400 */
[----:B------:R-:W-:Y:S01]  /*12550*/  FFMA.FTZ R94, R173, -UR4, R94 ;  /* 0x80000004ad5e7c23 */ /* 0x000fe2000801005e */
[----:B------:R-:W-:Y:S01]  /*12560*/  IADD3 R173, R164, -0x28, RZ ;  /* 0xffffffd8a4ad7810 */ /* 0x000fe20007ffe0ff */
[C---:B----4-:R-:W-:Y:S02]  /*12570*/  FFMA.FTZ R21, R2.reuse, -UR4, R21 ;  /* 0x8000000402157c23 */ /* 0x050fe40008010015 */
[C---:B------:R-:W-:Y:S02]  /*12580*/  FFMA.FTZ R35, R2.reuse, -UR4, R35 ;  /* 0x8000000402237c23 */ /* 0x040fe40008010023 */
[----:B------:R-:W-:Y:S02]  /*12590*/  FFMA.FTZ R89, R2, -UR4, R89 ;  /* 0x8000000402597c23 */ /* 0x000fe40008010059 */
[----:B------:R-:W-:Y:S01]  /*125a0*/  @!P0 IADD3 R168, -R164, 0x19, RZ ;  /* 0x00000019a4a88810 */ /* 0x000fe20007ffe1ff */
[----:B------:R-:W-:Y:S01]  /*125b0*/  FFMA.FTZ R95, R2, -UR4, R95 ;  /* 0x80000004025f7c23 */ /* 0x000fe2000801005f */
[C---:B------:R-:W-:Y:S02]  /*125c0*/  IADD3 R2, R164.reuse, -0x21, RZ ;  /* 0xffffffdfa4027810 */ /* 0x040fe40007ffe0ff */
[----:B------:R-:W-:Y:S01]  /*125d0*/  @!P2 IADD3 R172, -R164, 0x20, RZ ;  /* 0x00000020a4aca810 */ /* 0x000fe20007ffe1ff */
[----:B-1----:R-:W-:Y:S01]  /*125e0*/  FFMA.FTZ R45, R0, -UR4, R45 ;  /* 0x80000004002d7c23 */ /* 0x002fe2000801002d */
[----:B------:R-:W-:Y:S01]  /*125f0*/  ISETP.GE.AND P3, PT, R2, RZ, PT ;  /* 0x000000ff0200720c */ /* 0x000fe20003f66270 */
[----:B------:R-:W-:Y:S01]  /*12600*/  FFMA.FTZ R59, R0, -UR4, R59 ;  /* 0x80000004003b7c23 */ /* 0x000fe2000801003b */
[----:B------:R-:W-:Y:S01]  /*12610*/  IADD3 R0, R164, 0x10, RZ ;  /* 0x00000010a4007810 */ /* 0x000fe20007ffe0ff */
[----:B------:R-:W1:Y:S01]  /*12620*/  I2F R168, R168 ;  /* 0x000000a800a87306 */ /* 0x000e620000201400 */
[----:B------:R-:W-:Y:S02]  /*12630*/  ISETP.GE.AND P2, PT, R173, RZ, PT ;  /* 0x000000ffad00720c */ /* 0x000fe40003f46270 */
[----:B------:R-:W-:Y:S01]  /*12640*/  ISETP.GE.AND P0, PT, R0, RZ, PT ;  /* 0x000000ff0000720c */ /* 0x000fe20003f06270 */
[C---:B--2---:R-:W-:Y:S02]  /*12650*/  FFMA.FTZ R32, R3.reuse, -UR4, R32 ;  /* 0x8000000403207c23 */ /* 0x044fe40008010020 */
[C---:B------:R-:W-:Y:S04]  /*12660*/  FFMA.FTZ R92, R3.reuse, -UR4, R92 ;  /* 0x80000004035c7c23 */ /* 0x040fe8000801005c */
[C---:B------:R-:W-:Y:S01]  /*12670*/  @!P3 IADD3 R2, -R164.reuse, 0x21, RZ ;  /* 0x00000021a402b810 */ /* 0x040fe20007ffe1ff */
[C---:B------:R-:W-:Y:S01]  /*12680*/  FFMA.FTZ R106, R3.reuse, -UR4, R106 ;  /* 0x80000004036a7c23 */ /* 0x040fe2000801006a */
[----:B------:R-:W2:Y:S01]  /*12690*/  I2F R175, R172 ;  /* 0x000000ac00af7306 */ /* 0x000ea20000201400 */
[----:B------:R-:W-:Y:S01]  /*126a0*/  FFMA.FTZ R38, R3, -UR4, R38 ;  /* 0x8000000403267c23 */ /* 0x000fe20008010026 */
[C---:B------:R-:W-:Y:S02]  /*126b0*/  @!P2 IADD3 R173, -R164.reuse, 0x28, RZ ;  /* 0x00000028a4ada810 */ /* 0x040fe40007ffe1ff */
[----:B------:R-:W-:Y:S06]  /*126c0*/  @!P0 IADD3 R0, -R164, -0x10, RZ ;  /* 0xfffffff0a4008810 */ /* 0x000fec0007ffe1ff */
[----:B------:R3:W4:Y:S01]  /*126d0*/  I2F R3, R0 ;  /* 0x0000000000037306 */ /* 0x0007220000201400 */
[C---:B-1----:R-:W-:Y:S02]  /*126e0*/  FFMA.FTZ R33, R168.reuse, -UR4, R33 ;  /* 0x80000004a8217c23 */ /* 0x042fe40008010021 */
[C---:B------:R-:W-:Y:S02]  /*126f0*/  FFMA.FTZ R93, R168.reuse, -UR4, R93 ;  /* 0x80000004a85d7c23 */ /* 0x040fe4000801005d */
[C---:B------:R-:W-:Y:S02]  /*12700*/  FFMA.FTZ R107, R168.reuse, -UR4, R107 ;  /* 0x80000004a86b7c23 */ /* 0x040fe4000801006b */
[----:B------:R-:W-:Y:S01]  /*12710*/  FFMA.FTZ R39, R168, -UR4, R39 ;  /* 0x80000004a8277c23 */ /* 0x000fe20008010027 */
[----:B------:R-:W-:Y:S02]  /*12720*/  IADD3 R168, R164, -0x29, RZ ;  /* 0xffffffd7a4a87810 */ /* 0x000fe40007ffe0ff */
[----:B------:R-:W1:Y:S02]  /*12730*/  I2F R2, R2 ;  /* 0x0000000200027306 */ /* 0x000e640000201400 */
[----:B------:R-:W-:Y:S01]  /*12740*/  ISETP.GE.AND P2, PT, R168, RZ, PT ;  /* 0x000000ffa800720c */ /* 0x000fe20003f46270 */
[C---:B--2---:R-:W-:Y:S01]  /*12750*/  FFMA.FTZ R104, R175.reuse, -UR4, R104 ;  /* 0x80000004af687c23 */ /* 0x044fe20008010068 */
[C---:B------:R-:W-:Y:S01]  /*12760*/  IADD3 R172, R164.reuse, 0xf, RZ ;  /* 0x0000000fa4ac7810 */ /* 0x040fe20007ffe0ff */
[C---:B------:R-:W-:Y:S02]  /*12770*/  FFMA.FTZ R36, R175.reuse, -UR4, R36 ;  /* 0x80000004af247c23 */ /* 0x040fe40008010024 */
[C---:B------:R-:W-:Y:S03]  /*12780*/  FFMA.FTZ R50, R175.reuse, -UR4, R50 ;  /* 0x80000004af327c23 */ /* 0x040fe60008010032 */
[----:B------:R-:W2:Y:S01]  /*12790*/  I2F R173, R173 ;  /* 0x000000ad00ad7306 */ /* 0x000ea20000201400 */
[----:B------:R-:W-:Y:S01]  /*127a0*/  FFMA.FTZ R110, R175, -UR4, R110 ;  /* 0x80000004af6e7c23 */ /* 0x000fe2000801006e */
[C---:B---3--:R-:W-:Y:S01]  /*127b0*/  IADD3 R0, R164.reuse, -0x30, RZ ;  /* 0xffffffd0a4007810 */ /* 0x048fe20007ffe0ff */
[C---:B----4-:R-:W-:Y:S02]  /*127c0*/  FFMA.FTZ R62, R3.reuse, -UR4, R62 ;  /* 0x80000004033e7c23 */ /* 0x050fe4000801003e */
[----:B------:R-:W-:Y:S01]  /*127d0*/  @!P2 IADD3 R168, -R164, 0x29, RZ ;  /* 0x00000029a4a8a810 */ /* 0x000fe20007ffe1ff */
[----:B------:R-:W-:Y:S01]  /*127e0*/  FFMA.FTZ R56, R3, -UR4, R56 ;  /* 0x8000000403387c23 */ /* 0x000fe20008010038 */
[----:B------:R-:W-:Y:S04]  /*127f0*/  ISETP.GE.AND P0, PT, R0, RZ, PT ;  /* 0x000000ff0000720c */ /* 0x000fe80003f06270 */
[----:B------:R-:W3:Y:S01]  /*12800*/  I2F R168, R168 ;  /* 0x000000a800a87306 */ /* 0x000ee20000201400 */
[C---:B-1----:R-:W-:Y:S02]  /*12810*/  FFMA.FTZ R105, R2.reuse, -UR4, R105 ;  /* 0x8000000402697c23 */ /* 0x042fe40008010069 */
[C---:B------:R-:W-:Y:S02]  /*12820*/  FFMA.FTZ R111, R2.reuse, -UR4, R111 ;  /* 0x80000004026f7c23 */ /* 0x040fe4000801006f */
[C---:B------:R-:W-:Y:S02]  /*12830*/  FFMA.FTZ R37, R2.reuse, -UR4, R37 ;  /* 0x8000000402257c23 */ /* 0x040fe40008010025 */
[----:B------:R-:W-:Y:S02]  /*12840*/  FFMA.FTZ R51, R2, -UR4, R51 ;  /* 0x8000000402337c23 */ /* 0x000fe40008010033 */
[----:B------:R-:W-:Y:S02]  /*12850*/  @!P0 IADD3 R0, -R164, 0x30, RZ ;  /* 0x00000030a4008810 */ /* 0x000fe40007ffe1ff */
[----:B------:R-:W-:Y:S01]  /*12860*/  ISETP.GE.AND P0, PT, R172, RZ, PT ;  /* 0x000000ffac00720c */ /* 0x000fe20003f06270 */
[C---:B--2---:R-:W-:Y:S01]  /*12870*/  FFMA.FTZ R108, R173.reuse, -UR4, R108 ;  /* 0x80000004ad6c7c23 */ /* 0x044fe2000801006c */
[----:B------:R-:W-:Y:S01]  /*12880*/  IADD3 R2, R164, -0x31, RZ ;  /* 0xffffffcfa4027810 */ /* 0x000fe20007ffe0ff */
[----:B------:R-:W1:Y:S01]  /*12890*/  I2F R3, R0 ;  /* 0x0000000000037306 */ /* 0x000e620000201400 */
[C---:B------:R-:W-:Y:S02]  /*128a0*/  FFMA.FTZ R48, R173.reuse, -UR4, R48 ;  /* 0x80000004ad307c23 */ /* 0x040fe40008010030 */
[----:B------:R-:W-:Y:S01]  /*128b0*/  ISETP.GE.AND P2, PT, R2, RZ, PT ;  /* 0x000000ff0200720c */ /* 0x000fe20003f46270 */
[C---:B------:R-:W-:Y:S02]  /*128c0*/  FFMA.FTZ R54, R173.reuse, -UR4, R54 ;  /* 0x80000004ad367c23 */ /* 0x040fe40008010036 */
[----:B------:R-:W-:Y:S01]  /*128d0*/  FFMA.FTZ R122, R173, -UR4, R122 ;  /* 0x80000004ad7a7c23 */ /* 0x000fe2000801007a */
[----:B------:R-:W-:Y:S03]  /*128e0*/  FMNMX.FTZ R173, R5, R174, !PT ;  /* 0x000000ae05ad7209 */ /* 0x000fe60007810000 */
[----:B------:R-:W-:Y:S01]  /*128f0*/  @!P0 IADD3 R172, -R164, -0xf, RZ ;  /* 0xfffffff1a4ac8810 */ /* 0x000fe20007ffe1ff */
[----:B---3--:R-:W-:Y:S01]  /*12900*/  FFMA.FTZ R49, R168, -UR4, R49 ;  /* 0x80000004a8317c23 */ /* 0x008fe20008010031 */
[----:B------:R-:W-:Y:S01]  /*12910*/  FMNMX.FTZ R174, R16, R173, !PT ;  /* 0x000000ad10ae7209 */ /* 0x000fe20007810000 */
[C---:B------:R-:W-:Y:S01]  /*12920*/  FFMA.FTZ R109, R168.reuse, -UR4, R109 ;  /* 0x80000004a86d7c23 */ /* 0x040fe2000801006d */
[----:B------:R-:W2:Y:S01]  /*12930*/  I2F R0, R172 ;  /* 0x000000ac00007306 */ /* 0x000ea20000201400 */
[C---:B------:R-:W-:Y:S01]  /*12940*/  FFMA.FTZ R55, R168.reuse, -UR4, R55 ;  /* 0x80000004a8377c23 */ /* 0x040fe20008010037 */
[----:B------:R-:W-:Y:S01]  /*12950*/  FMNMX.FTZ R173, R17, R174, !PT ;  /* 0x000000ae11ad7209 */ /* 0x000fe20007810000 */
[----:B------:R-:W-:Y:S01]  /*12960*/  FFMA.FTZ R123, R168, -UR4, R123 ;  /* 0x80000004a87b7c23 */ /* 0x000fe2000801007b */
[----:B------:R-:W-:Y:S02]  /*12970*/  @!P2 IADD3 R2, -R164, 0x31, RZ ;  /* 0x00000031a402a810 */ /* 0x000fe40007ffe1ff */
[----:B------:R-:W-:Y:S02]  /*12980*/  FMNMX.FTZ R174, R20, R173, !PT ;  /* 0x000000ad14ae7209 */ /* 0x000fe40007810000 */
[----:B------:R-:W-:Y:S02]  /*12990*/  FMNMX.FTZ R168, R6, R166, !PT ;  /* 0x000000a606a87209 */ /* 0x000fe40007810000 */
[----:B------:R-:W-:Y:S01]  /*129a0*/  FMNMX.FTZ R173, R21, R174, !PT ;  /* 0x000000ae15ad7209 */ /* 0x000fe20007810000 */
[----:B------:R-:W3:Y:S01]  /*129b0*/  I2F R2, R2 ;  /* 0x0000000200027306 */ /* 0x000ee20000201400 */
[C---:B-1----:R-:W-:Y:S02]  /*129c0*/  FFMA.FTZ R120, R3.reuse, -UR4, R120 ;  /* 0x8000000403787c23 */ /* 0x042fe40008010078 */
[----:B------:R-:W-:Y:S01]  /*129d0*/  FMNMX.FTZ R174, R32, R173, !PT ;  /* 0x000000ad20ae7209 */ /* 0x000fe20007810000 */
[----:B------:R-:W-:Y:S01]  /*129e0*/  FFMA.FTZ R52, R3, -UR4, R52 ;  /* 0x8000000403347c23 */ /* 0x000fe20008010034 */
[----:B------:R-:W-:Y:S01]  /*129f0*/  FMNMX.FTZ R173, R7, R168, !PT ;  /* 0x000000a807ad7209 */ /* 0x000fe20007810000 */
[----:B------:R-:W-:Y:S01]  /*12a00*/  FFMA.FTZ R66, R3, -UR4, R66 ;  /* 0x8000000403427c23 */ /* 0x000fe20008010042 */
[----:B------:R-:W-:Y:S01]  /*12a10*/  FMNMX.FTZ R175, R33, R174, !PT ;  /* 0x000000ae21af7209 */ /* 0x000fe20007810000 */
[----:B------:R-:W-:Y:S01]  /*12a20*/  FFMA.FTZ R126, R3, -UR4, R126 ;  /* 0x80000004037e7c23 */ /* 0x000fe2000801007e */
[----:B------:R-:W-:Y:S02]  /*12a30*/  FMNMX.FTZ R168, R18, R173, !PT ;  /* 0x000000ad12a87209 */ /* 0x000fe40007810000 */
[----:B------:R-:W-:Y:S02]  /*12a40*/  FMNMX.FTZ R174, R36, R175, !PT ;  /* 0x000000af24ae7209 */ /* 0x000fe40007810000 */
[----:B------:R-:W-:Y:S01]  /*12a50*/  FMNMX.FTZ R173, R19, R168, !PT ;  /* 0x000000a813ad7209 */ /* 0x000fe20007810000 */
[C---:B--2---:R-:W-:Y:S01]  /*12a60*/  FFMA.FTZ R63, R0.reuse, -UR4, R63 ;  /* 0x80000004003f7c23 */ /* 0x044fe2000801003f */
[----:B------:R-:W-:Y:S01]  /*12a70*/  FMNMX.FTZ R175, R37, R174, !PT ;  /* 0x000000ae25af7209 */ /* 0x000fe20007810000 */
[----:B------:R-:W-:Y:S01]  /*12a80*/  FFMA.FTZ R57, R0, -UR4, R57 ;  /* 0x8000000400397c23 */ /* 0x000fe20008010039 */
[----:B------:R-:W-:Y:S02]  /*12a90*/  FMNMX.FTZ R168, R22, R173, !PT ;  /* 0x000000ad16a87209 */ /* 0x000fe40007810000 */
[----:B------:R-:W-:Y:S02]  /*12aa0*/  FMNMX.FTZ R172, R48, R175, !PT ;  /* 0x000000af30ac7209 */ /* 0x000fe40007810000 */
[----:B------:R-:W-:Y:S02]  /*12ab0*/  FMNMX.FTZ R173, R23, R168, !PT ;  /* 0x000000a817ad7209 */ /* 0x000fe40007810000 */
[----:B------:R-:W-:Y:S01]  /*12ac0*/  FMNMX.FTZ R175, R49, R172, !PT ;  /* 0x000000ac31af7209 */ /* 0x000fe20007810000 */
[----:B---3--:R-:W-:Y:S01]  /*12ad0*/  FFMA.FTZ R53, R2, -UR4, R53 ;  /* 0x8000000402357c23 */ /* 0x008fe20008010035 */
        /* <DEDUP_REMOVED lines=20> */
[----:B------:R-:W-:Y:S02]  /*12c20*/  IADD3 R0, R164, 0x48, RZ ;  /* 0x00000048a4007810 */ /* 0x000fe40007ffe0ff */
[----:B------:R-:W-:Y:S02]  /*12c30*/  FMNMX.FTZ R172, R54, R173, !PT ;  /* 0x000000ad36ac7209 */ /* 0x000fe40007810000 */
[----:B------:R-:W-:Y:S02]  /*12c40*/  ISETP.GE.AND P0, PT, R0, RZ, PT ;  /* 0x000000ff0000720c */ /* 0x000fe40003f06270 */
        /* <DEDUP_REMOVED lines=8> */
[----:B------:R-:W-:Y:S02]  /*12cd0*/  @!P0 IADD3 R0, -R164, -0x48, RZ ;  /* 0xffffffb8a4008810 */ /* 0x000fe40007ffe1ff */
[----:B------:R-:W-:Y:S02]  /*12ce0*/  FMNMX.FTZ R164, R70, R173, !PT ;  /* 0x000000ad46a47209 */ /* 0x000fe40007810000 */
[----:B------:R-:W-:Y:S01]  /*12cf0*/  FMNMX.FTZ R168, R84, R175, !PT ;  /* 0x000000af54a87209 */ /* 0x000fe20007810000 */
[----:B------:R-:W1:Y:S01]  /*12d00*/  I2F R173, R0 ;  /* 0x0000000000ad7306 */ /* 0x000e620000201400 */
        /* <DEDUP_REMOVED lines=67> */
[----:B------:R-:W-:Y:S04]  /*13140*/  FMNMX.FTZ R0, R58, R3, !PT ;  /* 0x000000033a007209 */ /* 0x000fe80007810000 */
[----:B------:R-:W-:Y:S04]  /*13150*/  FMNMX.FTZ R3, R59, R0, !PT ;  /* 0x000000003b037209 */ /* 0x000fe80007810000 */
[----:B------:R-:W-:Y:S02]  /*13160*/  FMNMX.FTZ R0, R62, R3, !PT ;  /* 0x000000033e007209 */ /* 0x000fe40007810000 */
[----:B-1----:R-:W-:Y:S02]  /*13170*/  FMNMX.FTZ R168, R175, R168, !PT ;  /* 0x000000a8afa87209 */ /* 0x002fe40007810000 */
[----:B------:R-:W-:Y:S01]  /*13180*/  FMNMX.FTZ R3, R63, R0, !PT ;  /* 0x000000003f037209 */ /* 0x000fe20007810000 */
[----:B------:R-:W1:Y:S03]  /*13190*/  SHFL.BFLY PT, R175, R2, 0x2, 0x1f ;  /* 0x0c401f0002af7f89 */ /* 0x000e6600000e0000 */
[----:B------:R-:W-:Y:S04]  /*131a0*/  FMNMX.FTZ R0, R74, R3, !PT ;  /* 0x000000034a007209 */ /* 0x000fe80007810000 */
[----:B------:R-:W-:Y:S02]  /*131b0*/  FMNMX.FTZ R3, R75, R0, !PT ;  /* 0x000000004b037209 */ /* 0x000fe40007810000 */
[----:B--2---:R-:W-:Y:S02]  /*131c0*/  FMNMX.FTZ R164, R173, R164, !PT ;  /* 0x000000a4ada47209 */ /* 0x004fe40007810000 */
[----:B------:R-:W-:Y:S02]  /*131d0*/  FMNMX.FTZ R0, R78, R3, !PT ;  /* 0x000000034e007209 */ /* 0x000fe40007810000 */
[C---:B------:R-:W-:Y:S01]  /*131e0*/  FSETP.NEU.FTZ.AND P0, PT, R164.reuse, -INF , PT ;  /* 0xff800000a400780b */ /* 0x040fe20003f1d000 */
[----:B------:R-:W-:Y:S01]  /*131f0*/  FMUL.FTZ R172, R164, c[0x0][0x23c] ;  /* 0x00008f00a4ac7a20 */ /* 0x000fe20000410000 */
[----:B------:R-:W-:Y:S04]  /*13200*/  FMNMX.FTZ R3, R79, R0, !PT ;  /* 0x000000004f037209 */ /* 0x000fe80007810000 */
[----:B------:R-:W-:Y:S02]  /*13210*/  FMNMX.FTZ R0, R90, R3, !PT ;  /* 0x000000035a007209 */ /* 0x000fe40007810000 */
[----:B------:R-:W-:Y:S02]  /*13220*/  FSEL R172, R172, RZ, P0 ;  /* 0x000000ffacac7208 */ /* 0x000fe40000000000 */
[----:B------:R-:W-:Y:S02]  /*13230*/  FMNMX.FTZ R3, R91, R0, !PT ;  /* 0x000000005b037209 */ /* 0x000fe40007810000 */
[----:B-1----:R-:W-:Y:S01]  /*13240*/  FMNMX.FTZ R175, R2, R175, !PT ;  /* 0x000000af02af7209 */ /* 0x002fe20007810000 */
[--C-:B------:R-:W-:Y:S01]  /*13250*/  FFMA.FTZ R195, R112, c[0x0][0x23c], -R172.reuse ;  /* 0x00008f0070c37a23 */ /* 0x100fe200000108ac */
[----:B------:R-:W-:Y:S01]  /*13260*/  FMNMX.FTZ R0, R94, R3, !PT ;  /* 0x000000035e007209 */ /* 0x000fe20007810000 */
[--C-:B------:R-:W-:Y:S02]  /*13270*/  FFMA.FTZ R187, R16, c[0x0][0x23c], -R172.reuse ;  /* 0x00008f0010bb7a23 */ /* 0x100fe400000108ac */
[--C-:B------:R-:W-:Y:S01]  /*13280*/  FFMA.FTZ R204, R81, c[0x0][0x23c], -R172.reuse ;  /* 0x00008f0051cc7a23 */ /* 0x100fe200000108ac */
[----:B------:R-:W-:Y:S01]  /*13290*/  FMNMX.FTZ R3, R95, R0, !PT ;  /* 0x000000005f037209 */ /* 0x000fe20007810000 */
[--C-:B------:R-:W-:Y:S01]  /*132a0*/  FFMA.FTZ R201, R84, c[0x0][0x23c], -R172.reuse ;  /* 0x00008f0054c97a23 */ /* 0x100fe200000108ac */
[----:B------:R-:W1:Y:S01]  /*132b0*/  SHFL.BFLY PT, R2, R175, 0x1, 0x1f ;  /* 0x0c201f00af027f89 */ /* 0x000e6200000e0000 */
[--C-:B------:R-:W-:Y:S01]  /*132c0*/  FFMA.FTZ R198, R96, c[0x0][0x23c], -R172.reuse ;  /* 0x00008f0060c67a23 */ /* 0x100fe200000108ac */
[----:B------:R-:W-:Y:S01]  /*132d0*/  FMNMX.FTZ R0, R106, R3, !PT ;  /* 0x000000036a007209 */ /* 0x000fe20007810000 */
[----:B------:R-:W-:Y:S01]  /*132e0*/  MUFU.EX2 R204, R204 ;  /* 0x000000cc00cc7308 */ /* 0x000fe20000000800 */
[--C-:B------:R-:W-:Y:S02]  /*132f0*/  FFMA.FTZ R197, R97, c[0x0][0x23c], -R172.reuse ;  /* 0x00008f0061c57a23 */ /* 0x100fe400000108ac */
[----:B------:R-:W-:Y:S01]  /*13300*/  FMNMX.FTZ R177, R107, R0, !PT ;  /* 0x000000006bb17209 */ /* 0x000fe20007810000 */
[--C-:B------:R-:W-:Y:S01]  /*13310*/  FFMA.FTZ R193, R116, c[0x0][0x23c], -R172.reuse ;  /* 0x00008f0074c17a23 */ /* 0x100fe200000108ac */
[----:B------:R-:W2:Y:S01]  /*13320*/  SHFL.BFLY PT, R3, R168, 0x1, 0x1f ;  /* 0x0c201f00a8037f89 */ /* 0x000ea200000e0000 */
        /* <DEDUP_REMOVED lines=8> */
[--C-:B------:R-:W-:Y:S02]  /*133b0*/  FFMA.FTZ R183, R5, c[0x0][0x23c], -R172.reuse ;  /* 0x00008f0005b77a23 */ /* 0x100fe400000108ac */
[--C-:B------:R-:W-:Y:S01]  /*133c0*/  FFMA.FTZ R182, R52, c[0x0][0x23c], -R172.reuse ;  /* 0x00008f0034b67a23 */ /* 0x100fe200000108ac */
[----:B------:R-:W-:Y:S01]  /*133d0*/  FMNMX.FTZ R177, R123, R0, !PT ;  /* 0x000000007bb17209 */ /* 0x000fe20007810000 */
[----:B------:R-:W-:Y:S01]  /*133e0*/  MUFU.EX2 R198, R198 ;  /* 0x000000c600c67308 */ /* 0x000fe20000000800 */
[----:B-1----:R-:W-:Y:S01]  /*133f0*/  FMNMX.FTZ R2, R175, R2, !PT ;  /* 0x00000002af027209 */ /* 0x002fe20007810000 */
[--C-:B------:R-:W-:Y:S01]  /*13400*/  FFMA.FTZ R52, R53, c[0x0][0x23c], -R172.reuse ;  /* 0x00008f0035347a23 */ /* 0x100fe200000108ac */
[----:B------:R-:W-:Y:S01]  /*13410*/  FMNMX.FTZ R0, R126, R177, !PT ;  /* 0x000000b17e007209 */ /* 0x000fe20007810000 */
[--C-:B------:R-:W-:Y:S01]  /*13420*/  FFMA.FTZ R194, R113, c[0x0][0x23c], -R172.reuse ;  /* 0x00008f0071c27a23 */ /* 0x100fe200000108ac */
[----:B------:R-:W-:Y:S01]  /*13430*/  FSETP.NEU.FTZ.AND P2, PT, R2, -INF , PT ;  /* 0xff8000000200780b */ /* 0x000fe20003f5d000 */
[--C-:B------:R-:W-:Y:S01]  /*13440*/  FFMA.FTZ R192, R117, c[0x0][0x23c], -R172.reuse ;  /* 0x00008f0075c07a23 */ /* 0x100fe200000108ac */
[----:B------:R-:W-:Y:S01]  /*13450*/  FMNMX.FTZ R173, R127, R0, !PT ;  /* 0x000000007fad7209 */ /* 0x000fe20007810000 */
[--C-:B------:R-:W-:Y:S01]  /*13460*/  FFMA.FTZ R205, R80, c[0x0][0x23c], -R172.reuse ;  /* 0x00008f0050cd7a23 */ /* 0x100fe200000108ac */
[----:B--2---:R-:W-:Y:S01]  /*13470*/  FMNMX.FTZ R3, R168, R3, !PT ;  /* 0x00000003a8037209 */ /* 0x004fe20007810000 */
[--C-:B------:R-:W-:Y:S01]  /*13480*/  FFMA.FTZ R185, R4, c[0x0][0x23c], -R172.reuse ;  /* 0x00008f0004b97a23 */ /* 0x100fe200000108ac */
[----:B------:R-:W-:Y:S01]  /*13490*/  MUFU.EX2 R197, R197 ;  /* 0x000000c500c57308 */ /* 0x000fe20000000800 */
[----:B------:R-:W1:Y:S01]  /*134a0*/  SHFL.BFLY PT, R0, R173, 0x2, 0x1f ;  /* 0x0c401f00ad007f89 */ /* 0x000e6200000e0000 */
[C---:B------:R-:W-:Y:S01]  /*134b0*/  FSETP.NEU.FTZ.AND P0, PT, R3.reuse, -INF , PT ;  /* 0xff8000000300780b */ /* 0x040fe20003f1d000 */
[----:B------:R-:W-:Y:S02]  /*134c0*/  FMUL.FTZ R4, R3, c[0x0][0x23c] ;  /* 0x00008f0003047a20 */ /* 0x000fe40000410000 */
[--C-:B------:R-:W-:Y:S02]  /*134d0*/  FFMA.FTZ R186, R17, c[0x0][0x23c], -R172.reuse ;  /* 0x00008f0011ba7a23 */ /* 0x100fe400000108ac */
[--C-:B------:R-:W-:Y:S01]  /*134e0*/  FFMA.FTZ R175, R68, c[0x0][0x23c], -R172.reuse ;  /* 0x00008f0044af7a23 */ /* 0x100fe200000108ac */
[----:B------:R-:W-:Y:S01]  /*134f0*/  FSEL R4, R4, RZ, P0 ;  /* 0x000000ff04047208 */ /* 0x000fe20000000000 */
[--C-:B------:R-:W-:Y:S01]  /*13500*/  FFMA.FTZ R181, R48, c[0x0][0x23c], -R172.reuse ;  /* 0x00008f0030b57a23 */ /* 0x100fe200000108ac */
[----:B------:R-:W-:Y:S01]  /*13510*/  MUFU.EX2 R187, R187 ;  /* 0x000000bb00bb7308 */ /* 0x000fe20000000800 */
[----:B------:R-:W-:Y:S02]  /*13520*/  FFMA.FTZ R188, R37, c[0x0][0x23c], -R172 ;  /* 0x00008f0025bc7a23 */ /* 0x000fe400000108ac */
[--C-:B------:R-:W-:Y:S02]  /*13530*/  FFMA.FTZ R16, R18, c[0x0][0x23c], -R4.reuse ;  /* 0x00008f0012107a23 */ /* 0x100fe40000010804 */
[----:B------:R-:W2:Y:S01]  /*13540*/  LDL.LU R18, [R1+0x1f0] ;  /* 0x0001f00001127983 */ /* 0x000ea20000300800 */
[--C-:B------:R-:W-:Y:S02]  /*13550*/  FFMA.FTZ R221, R23, c[0x0][0x23c], -R4.reuse ;  /* 0x00008f0017dd7a23 */ /* 0x100fe40000010804 */
[--C-:B------:R-:W-:Y:S02]  /*13560*/  FFMA.FTZ R203, R83, c[0x0][0x23c], -R4.reuse ;  /* 0x00008f0053cb7a23 */ /* 0x100fe40000010804 */
[--C-:B------:R-:W-:Y:S01]  /*13570*/  FFMA.FTZ R6, R6, c[0x0][0x23c], -R4.reuse ;  /* 0x00008f0006067a23 */ /* 0x100fe20000010804 */
[----:B------:R-:W-:Y:S01]  /*13580*/  MUFU.EX2 R186, R186 ;  /* 0x000000ba00ba7308 */ /* 0x000fe20000000800 */
[--C-:B------:R-:W-:Y:S02]  /*13590*/  FFMA.FTZ R19, R19, c[0x0][0x23c], -R4.reuse ;  /* 0x00008f0013137a23 */ /* 0x100fe40000010804 */
[--C-:B------:R-:W-:Y:S01]  /*135a0*/  FFMA.FTZ R199, R98, c[0x0][0x23c], -R4.reuse ;  /* 0x00008f0062c77a23 */ /* 0x100fe20000010804 */
[----:B-1----:R-:W-:Y:S01]  /*135b0*/  FMNMX.FTZ R176, R173, R0, !PT ;  /* 0x00000000adb07209 */ /* 0x002fe20007810000 */
[----:B------:R-:W-:Y:S02]  /*135c0*/  FADD.FTZ R0, -R164, R169 ;  /* 0x000000a9a4007221 */ /* 0x000fe40000010100 */
[----:B------:R-:W-:Y:S02]  /*135d0*/  FFMA.FTZ R184, R7, c[0x0][0x23c], -R4 ;  /* 0x00008f0007b87a23 */ /* 0x000fe40000010804 */
[----:B------:R-:W1:Y:S01]  /*135e0*/  SHFL.BFLY PT, R177, R176, 0x1, 0x1f ;  /* 0x0c201f00b0b17f89 */ /* 0x000e6200000e0000 */
[----:B------:R-:W-:Y:S01]  /*135f0*/  FMUL.FTZ R168, R0, c[0x0][0x23c] ;  /* 0x00008f0000a87a20 */ /* 0x000fe20000410000 */
[----:B------:R-:W-:Y:S01]  /*13600*/  MUFU.EX2 R185, R185 ;  /* 0x000000b900b97308 */ /* 0x000fe20000000800 */
[----:B------:R-:W-:Y:S02]  /*13610*/  FADD.FTZ R0, -R3, R166 ;  /* 0x000000a603007221 */ /* 0x000fe40000010100 */
[----:B------:R-:W-:Y:S02]  /*13620*/  FMUL.FTZ R7, R2, c[0x0][0x23c] ;  /* 0x00008f0002077a20 */ /* 0x000fe40000410000 */
[----:B------:R-:W-:Y:S02]  /*13630*/  FMUL.FTZ R48, R0, c[0x0][0x23c] ;  /* 0x00008f0000307a20 */ /* 0x000fe40000410000 */
[----:B------:R-:W-:Y:S01]  /*13640*/  FFMA.FTZ R84, R130, c[0x0][0x23c], -R4 ;  /* 0x00008f0082547a23 */ /* 0x000fe20000010804 */
[----:B------:R-:W-:Y:S01]  /*13650*/  FSEL R7, R7, RZ, P2 ;  /* 0x000000ff07077208 */ /* 0x000fe20001000000 */
[----:B------:R-:W-:Y:S01]  /*13660*/  FFMA.FTZ R169, R65, c[0x0][0x23c], -R172 ;  /* 0x00008f0041a97a23 */ /* 0x000fe200000108ac */
[----:B------:R-:W3:Y:S01]  /*13670*/  MUFU.EX2 R168, R168 ;  /* 0x000000a800a87308 */ /* 0x000ee20000000800 */
[--C-:B------:R-:W-:Y:S02]  /*13680*/  FFMA.FTZ R65, R35, c[0x0][0x23c], -R4.reuse ;  /* 0x00008f0023417a23 */ /* 0x100fe40000010804 */
[--C-:B------:R-:W-:Y:S02]  /*13690*/  FFMA.FTZ R220, R28, c[0x0][0x23c], -R7.reuse ;  /* 0x00008f001cdc7a23 */ /* 0x100fe40000010807 */
[--C-:B------:R-:W-:Y:S02]  /*136a0*/  FFMA.FTZ R83, R40, c[0x0][0x23c], -R7.reuse ;  /* 0x00008f0028537a23 */ /* 0x100fe40000010807 */
[--C-:B------:R-:W-:Y:S02]  /*136b0*/  FFMA.FTZ R80, R44, c[0x0][0x23c], -R7.reuse ;  /* 0x00008f002c507a23 */ /* 0x100fe40000010807 */
[--C-:B------:R-:W-:Y:S01]  /*136c0*/  FFMA.FTZ R202, R76, c[0x0][0x23c], -R7.reuse ;  /* 0x00008f004cca7a23 */ /* 0x100fe20000010807 */
[----:B------:R-:W-:Y:S01]  /*136d0*/  MUFU.EX2 R199, R199 ;  /* 0x000000c700c77308 */ /* 0x000fe20000000800 */
[----:B------:R-:W-:Y:S01]  /*136e0*/  FFMA.FTZ R200, R88, c[0x0][0x23c], -R7 ;  /* 0x00008f0058c87a23 */ /* 0x000fe20000010807 */
[----:B-1----:R-:W-:Y:S01]  /*136f0*/  FMNMX.FTZ R0, R176, R177, !PT ;  /* 0x000000b1b0007209 */ /* 0x002fe20007810000 */
[--C-:B------:R-:W-:Y:S02]  /*13700*/  FFMA.FTZ R81, R38, c[0x0][0x23c], -R4.reuse ;  /* 0x00008f0026517a23 */ /* 0x100fe40000010804 */
[--C-:B------:R-:W-:Y:S01]  /*13710*/  FFMA.FTZ R113, R67, c[0x0][0x23c], -R4.reuse ;  /* 0x00008f0043717a23 */ /* 0x100fe20000010804 */
[C---:B------:R-:W-:Y:S01]  /*13720*/  FSETP.NEU.FTZ.AND P0, PT, R0.reuse, -INF , PT ;  /* 0xff8000000000780b */ /* 0x040fe20003f1d000 */
[----:B------:R-:W-:Y:S02]  /*13730*/  FMUL.FTZ R5, R0, c[0x0][0x23c] ;  /* 0x00008f0000057a20 */ /* 0x000fe40000410000 */
        /* <DEDUP_REMOVED lines=9> */
[--C-:B------:R-:W-:Y:S02]  /*137d0*/  FFMA.FTZ R211, R64, c[0x0][0x23c], -R172.reuse ;  /* 0x00008f0040d37a23 */ /* 0x100fe400000108ac */
[----:B------:R-:W-:Y:S02]  /*137e0*/  FFMA.FTZ R64, R85, c[0x0][0x23c], -R172 ;  /* 0x00008f0055407a23 */ /* 0x000fe400000108ac */
[----:B------:R-:W-:Y:S02]  /*137f0*/  FFMA.FTZ R85, R55, c[0x0][0x23c], -R4 ;  /* 0x00008f0037557a23 */ /* 0x000fe40000010804 */
[----:B------:R-:W-:Y:S01]  /*13800*/  FFMA.FTZ R174, R69, c[0x0][0x23c], -R172 ;  /* 0x00008f0045ae7a23 */ /* 0x000fe200000108ac */
[----:B------:R-:W-:Y:S01]  /*13810*/  MUFU.EX2 R190, R190 ;  /* 0x000000be00be7308 */ /* 0x000fe20000000800 */
[----:B------:R-:W-:Y:S02]  /*13820*/  FFMA.FTZ R69, R34, c[0x0][0x23c], -R4 ;  /* 0x00008f0022457a23 */ /* 0x000fe40000010804 */
[----:B------:R-:W-:Y:S02]  /*13830*/  FFMA.FTZ R179, R100, c[0x0][0x23c], -R172 ;  /* 0x00008f0064b37a23 */ /* 0x000fe400000108ac */
[--C-:B------:R-:W-:Y:S02]  /*13840*/  FFMA.FTZ R100, R86, c[0x0][0x23c], -R4.reuse ;  /* 0x00008f0056647a23 */ /* 0x100fe40000010804 */
[----:B------:R-:W-:Y:S02]  /*13850*/  FADD.FTZ R37, -R2, R165 ;  /* 0x000000a502257221 */ /* 0x000fe40000010100 */
        /* <DEDUP_REMOVED lines=13> */
[----:B------:R-:W-:Y:S01]  /*13930*/  MUFU.EX2 R50, R50 ;  /* 0x0000003200327308 */ /* 0x000fe20000000800 */
[----:B------:R-:W-:Y:S02]  /*13940*/  FADD.FTZ R4, -R0, R167 ;  /* 0x000000a700047221 */ /* 0x000fe40000010100 */
[----:B------:R-:W-:Y:S02]  /*13950*/  FFMA.FTZ R189, R36, c[0x0][0x23c], -R172 ;  /* 0x00008f0024bd7a23 */ /* 0x000fe400000108ac */
[----:B------:R-:W-:Y:S01]  /*13960*/  FMUL.FTZ R36, R4, c[0x0][0x23c] ;  /* 0x00008f0004247a20 */ /* 0x000fe20000410000 */
[----:B------:R-:W-:Y:S01]  /*13970*/  FSEL R4, R5, RZ, P0 ;  /* 0x000000ff05047208 */ /* 0x000fe20000000000 */
[--C-:B------:R-:W-:Y:S02]  /*13980*/  FFMA.FTZ R118, R93, c[0x0][0x23c], -R7.reuse ;  /* 0x00008f005d767a23 */ /* 0x100fe40000010807 */
[--C-:B------:R-:W-:Y:S01]  /*13990*/  FFMA.FTZ R93, R104, c[0x0][0x23c], -R7.reuse ;  /* 0x00008f00685d7a23 */ /* 0x100fe20000010807 */
[----:B------:R-:W-:Y:S01]  /*139a0*/  MUFU.EX2 R51, R51 ;  /* 0x0000003300337308 */ /* 0x000fe20000000800 */
[--C-:B------:R-:W-:Y:S02]  /*139b0*/  FFMA.FTZ R40, R11, c[0x0][0x23c], -R4.reuse ;  /* 0x00008f000b287a23 */ /* 0x100fe40000010804 */
[----:B------:R-:W4:Y:S01]  /*139c0*/  LDL.LU R11, [R1+0x1f8] ;  /* 0x0001f800010b7983 */ /* 0x000f220000300800 */
[--C-:B------:R-:W-:Y:S02]  /*139d0*/  FFMA.FTZ R104, R62, c[0x0][0x23c], -R4.reuse ;  /* 0x00008f003e687a23 */ /* 0x100fe40000010804 */
[----:B------:R-:W-:Y:S02]  /*139e0*/  FFMA.FTZ R38, R12, c[0x0][0x23c], -R7 ;  /* 0x00008f000c267a23 */ /* 0x000fe40000010807 */
[----:B------:R-:W-:Y:S02]  /*139f0*/  IMAD.MOV.U32 R12, RZ, RZ, R21 ;  /* 0x000000ffff0c7224 */ /* 0x000fe400078e0015 */
[C---:B---3--:R-:W-:Y:S01]  /*13a00*/  FMUL.FTZ R21, R168.reuse, R157 ;  /* 0x0000009da8157220 */ /* 0x048fe20000410000 */
[----:B------:R-:W-:Y:S01]  /*13a10*/  MUFU.EX2 R36, R36 ;  /* 0x0000002400247308 */ /* 0x000fe20000000800 */
[----:B------:R-:W-:Y:S02]  /*13a20*/  FFMA.FTZ R62, R111, c[0x0][0x23c], -R4 ;  /* 0x00008f006f3e7a23 */ /* 0x000fe40000010804 */
[----:B------:R-:W-:Y:S02]  /*13a30*/  IMAD.MOV.U32 R111, RZ, RZ, R185 ;  /* 0x000000ffff6f7224 */ /* 0x000fe400078e00b9 */
[----:B------:R-:W-:Y:S02]  /*13a40*/  IMAD.MOV.U32 R185, RZ, RZ, R20 ;  /* 0x000000ffffb97224 */ /* 0x000fe400078e0014 */
[----:B------:R-:W-:Y:S02]  /*13a50*/  FMUL.FTZ R20, R168, R156 ;  /* 0x0000009ca8147220 */ /* 0x000fe40000410000 */
[----:B------:R-:W3:Y:S01]  /*13a60*/  LDL.64 R156, [R1+0x1e8] ;  /* 0x0001e800019c7983 */ /* 0x000ee20000100a00 */
[--C-:B------:R-:W-:Y:S01]  /*13a70*/  FFMA.FTZ R86, R120, c[0x0][0x23c], -R7.reuse ;  /* 0x00008f0078567a23 */ /* 0x100fe20000010807 */
[----:B------:R-:W-:Y:S01]  /*13a80*/  MUFU.EX2 R40, R40 ;  /* 0x0000002800287308 */ /* 0x000fe20000000800 */
[--C-:B------:R-:W-:Y:S02]  /*13a90*/  FFMA.FTZ R120, R14, c[0x0][0x23c], -R4.reuse ;  /* 0x00008f000e787a23 */ /* 0x100fe40000010804 */
[----:B------:R-:W-:Y:S01]  /*13aa0*/  FFMA.FTZ R98, R63, c[0x0][0x23c], -R4 ;  /* 0x00008f003f627a23 */ /* 0x000fe20000010804 */
[----:B------:R-:W4:Y:S01]  /*13ab0*/  LDL.LU R14, [R1+0x1f4] ;  /* 0x0001f400010e7983 */ /* 0x000f220000300800 */
[----:B------:R-:W-:Y:S02]  /*13ac0*/  FMUL.FTZ R37, R37, c[0x0][0x23c] ;  /* 0x00008f0025257a20 */ /* 0x000fe40000410000 */
[--C-:B------:R-:W-:Y:S01]  /*13ad0*/  FFMA.FTZ R55, R41, c[0x0][0x23c], -R7.reuse ;  /* 0x00008f0029377a23 */ /* 0x100fe20000010807 */
[----:B------:R-:W4:Y:S01]  /*13ae0*/  LDL.LU R63, [R1+0x1fc] ;  /* 0x0001fc00013f7983 */ /* 0x000f220000300800 */
[----:B------:R-:W-:Y:S01]  /*13af0*/  FFMA.FTZ R71, R13, c[0x0][0x23c], -R7 ;  /* 0x00008f000d477a23 */ /* 0x000fe20000010807 */
[----:B------:R1:W-:Y:S01]  /*13b00*/  MUFU.EX2 R41, R183 ;  /* 0x000000b700297308 */ /* 0x0003e20000000800 */
[----:B------:R-:W-:Y:S02]  /*13b10*/  IMAD.MOV.U32 R13, RZ, RZ, R16 ;  /* 0x000000ffff0d7224 */ /* 0x000fe400078e0010 */
[----:B------:R-:W-:Y:S02]  /*13b20*/  FFMA.FTZ R178, R101, c[0x0][0x23c], -R172 ;  /* 0x00008f0065b27a23 */ /* 0x000fe400000108ac */
[--C-:B------:R-:W-:Y:S02]  /*13b30*/  FFMA.FTZ R101, R74, c[0x0][0x23c], -R4.reuse ;  /* 0x00008f004a657a23 */ /* 0x100fe40000010804 */
[--C-:B------:R-:W-:Y:S02]  /*13b40*/  FFMA.FTZ R74, R79, c[0x0][0x23c], -R4.reuse ;  /* 0x00008f004f4a7a23 */ /* 0x100fe40000010804 */
[----:B------:R-:W-:Y:S01]  /*13b50*/  IMAD.MOV.U32 R79, RZ, RZ, R13 ;  /* 0x000000ffff4f7224 */ /* 0x000fe200078e000d */
        /* <DEDUP_REMOVED lines=8> */
[----:B------:R-:W-:Y:S02]  /*13be0*/  FFMA.FTZ R172, R129, c[0x0][0x23c], -R172 ;  /* 0x00008f0081ac7a23 */ /* 0x000fe400000108ac */
[--C-:B-1----:R-:W-:Y:S02]  /*13bf0*/  FFMA.FTZ R183, R47, c[0x0][0x23c], -R4.reuse ;  /* 0x00008f002fb77a23 */ /* 0x102fe40000010804 */
[--C-:B------:R-:W-:Y:S02]  /*13c00*/  FFMA.FTZ R129, R89, c[0x0][0x23c], -R7.reuse ;  /* 0x00008f0059817a23 */ /* 0x100fe40000010807 */
[----:B------:R-:W-:Y:S01]  /*13c10*/  FFMA.FTZ R89, R106, c[0x0][0x23c], -R4 ;  /* 0x00008f006a597a23 */ /* 0x000fe20000010804 */
[----:B------:R1:W4:Y:S01]  /*13c20*/  MUFU.EX2 R47, R6 ;  /* 0x00000006002f7308 */ /* 0x0003220000000800 */
[----:B------:R-:W-:Y:S02]  /*13c30*/  IMAD.MOV.U32 R106, RZ, RZ, R12 ;  /* 0x000000ffff6a7224 */ /* 0x000fe400078e000c */
[--C-:B------:R-:W-:Y:S02]  /*13c40*/  FFMA.FTZ R82, R25, c[0x0][0x23c], -R7.reuse ;  /* 0x00008f0019527a23 */ /* 0x100fe40000010807 */
[C---:B------:R-:W-:Y:S02]  /*13c50*/  FMUL.FTZ R13, R37.reuse, R137 ;  /* 0x00000089250d7220 */ /* 0x040fe40000410000 */
[----:B------:R1:W4:Y:S01]  /*13c60*/  LDL.S16 R137, [R1+0x184] ;  /* 0x0001840001897983 */ /* 0x0003220000100600 */
[----:B------:R-:W-:Y:S02]  /*13c70*/  FMUL.FTZ R12, R37, R136 ;  /* 0x00000088250c7220 */ /* 0x000fe40000410000 */
[----:B------:R-:W1:Y:S01]  /*13c80*/  MUFU.EX2 R43, R184 ;  /* 0x000000b8002b7308 */ /* 0x000e620000000800 */
[----:B------:R1:W4:Y:S01]  /*13c90*/  LDL.S16 R136, [R1+0x180] ;  /* 0x0001800001887983 */ /* 0x0003220000100600 */
        /* <DEDUP_REMOVED lines=9> */
[----:B------:R-:W-:Y:S01]  /*13d30*/  F2FP.BF16.PACK_AB R45, R41, R111 ;  /* 0x0000006f292d723e */ /* 0x000fe200000010ff */
        /* <DEDUP_REMOVED lines=13> */
[----:B------:R-:W-:Y:S01]  /*13e10*/  IMAD.U32 R7, RZ, RZ, UR19 ;  /* 0x00000013ff077e24 */ /* 0x000fe2000f8e00ff */
[----:B------:R-:W-:Y:S01]  /*13e20*/  MUFU.EX2 R202, R202 ;  /* 0x000000ca00ca7308 */ /* 0x000fe20000000800 */
[C---:B------:R-:W-:Y:S02]  /*13e30*/  FMUL.FTZ R32, R168.reuse, R160 ;  /* 0x000000a0a8207220 */ /* 0x040fe40000410000 */
[----:B------:R-:W-:Y:S02]  /*13e40*/  FMUL.FTZ R33, R168, R161 ;  /* 0x000000a1a8217220 */ /* 0x000fe40000410000 */
[----:B-1----:R-:W-:Y:S02]  /*13e50*/  FMUL.FTZ R6, R48, R146 ;  /* 0x0000009230067220 */ /* 0x002fe40000410000 */
[--C-:B------:R-:W-:Y:S02]  /*13e60*/  FFMA.FTZ R61, R30, c[0x0][0x23c], -R4.reuse ;  /* 0x00008f001e3d7a23 */ /* 0x100fe40000010804 */
[C---:B------:R-:W-:Y:S01]  /*13e70*/  FMUL.FTZ R30, R36.reuse, R150 ;  /* 0x00000096241e7220 */ /* 0x040fe20000410000 */
[----:B------:R-:W-:Y:S01]  /*13e80*/  MUFU.EX2 R200, R200 ;  /* 0x000000c800c87308 */ /* 0x000fe20000000800 */
[--C-:B------:R-:W-:Y:S02]  /*13e90*/  FFMA.FTZ R57, R31, c[0x0][0x23c], -R4.reuse ;  /* 0x00008f001f397a23 */ /* 0x100fe40000010804 */
[----:B------:R-:W-:Y:S02]  /*13ea0*/  FMUL.FTZ R31, R36, R151 ;  /* 0x00000097241f7220 */ /* 0x000fe40000410000 */
[--C-:B------:R-:W-:Y:S02]  /*13eb0*/  FFMA.FTZ R68, R46, c[0x0][0x23c], -R4.reuse ;  /* 0x00008f002e447a23 */ /* 0x100fe40000010804 */
[--C-:B------:R-:W-:Y:S02]  /*13ec0*/  FFMA.FTZ R125, R90, c[0x0][0x23c], -R4.reuse ;  /* 0x00008f005a7d7a23 */ /* 0x100fe40000010804 */
[----:B------:R-:W-:Y:S01]  /*13ed0*/  IMAD.MOV.U32 R25, RZ, RZ, R19 ;  /* 0x000000ffff197224 */ /* 0x000fe200078e0013 */
[----:B------:R-:W-:Y:S01]  /*13ee0*/  MUFU.EX2 R92, R92 ;  /* 0x0000005c005c7308 */ /* 0x000fe20000000800 */
[----:B------:R-:W-:Y:S02]  /*13ef0*/  FMUL.FTZ R19, R48, R155 ;  /* 0x0000009b30137220 */ /* 0x000fe40000410000 */
[----:B------:R-:W-:Y:S02]  /*13f00*/  FMUL.FTZ R17, R168, R153 ;  /* 0x00000099a8117220 */ /* 0x000fe40000410000 */
[----:B------:R-:W-:Y:S02]  /*13f10*/  IMAD.MOV.U32 R153, RZ, RZ, c[0x0][0x228] ;  /* 0x00008a00ff997624 */ /* 0x000fe400078e00ff */
[C---:B------:R-:W-:Y:S02]  /*13f20*/  FMUL.FTZ R34, R48.reuse, R162 ;  /* 0x000000a230227220 */ /* 0x040fe40000410000 */
[----:B------:R-:W-:Y:S01]  /*13f30*/  FMUL.FTZ R35, R48, R163 ;  /* 0x000000a330237220 */ /* 0x000fe20000410000 */
[----:B------:R-:W-:Y:S01]  /*13f40*/  MUFU.EX2 R49, R49 ;  /* 0x0000003100317308 */ /* 0x000fe20000000800 */
[----:B------:R-:W-:Y:S02]  /*13f50*/  FMUL.FTZ R28, R37, R148 ;  /* 0x00000094251c7220 */ /* 0x000fe40000410000 */
[--C-:B------:R-:W-:Y:S02]  /*13f60*/  FFMA.FTZ R88, R107, c[0x0][0x23c], -R4.reuse ;  /* 0x00008f006b587a23 */ /* 0x100fe40000010804 */
[----:B------:R-:W-:Y:S02]  /*13f70*/  IMAD.MOV.U32 R107, RZ, RZ, R185 ;  /* 0x000000ffff6b7224 */ /* 0x000fe400078e00b9 */
[--C-:B------:R-:W-:Y:S02]  /*13f80*/  FFMA.FTZ R121, R15, c[0x0][0x23c], -R4.reuse ;  /* 0x00008f000f797a23 */ /* 0x100fe40000010804 */
[----:B------:R-:W-:Y:S01]  /*13f90*/  FMUL.FTZ R15, R36, R139 ;  /* 0x0000008b240f7220 */ /* 0x000fe20000410000 */
[----:B------:R-:W-:Y:S01]  /*13fa0*/  MUFU.EX2 R183, R183 ;  /* 0x000000b700b77308 */ /* 0x000fe20000000800 */
[--C-:B------:R-:W-:Y:S02]  /*13fb0*/  FFMA.FTZ R73, R26, c[0x0][0x23c], -R4.reuse ;  /* 0x00008f001a497a23 */ /* 0x100fe40000010804 */
[C---:B------:R-:W-:Y:S02]  /*13fc0*/  FMUL.FTZ R26, R36.reuse, R142 ;  /* 0x0000008e241a7220 */ /* 0x040fe40000410000 */
[--C-:B------:R-:W-:Y:S02]  /*13fd0*/  FFMA.FTZ R77, R27, c[0x0][0x23c], -R4.reuse ;  /* 0x00008f001b4d7a23 */ /* 0x100fe40000010804 */
[----:B------:R-:W-:Y:S02]  /*13fe0*/  FMUL.FTZ R27, R36, R143 ;  /* 0x0000008f241b7220 */ /* 0x000fe40000410000 */
[----:B------:R-:W-:Y:S01]  /*13ff0*/  IMAD.SHL.U32 R143, R153, 0x8, RZ ;  /* 0x00000008998f7824 */ /* 0x000fe200078e00ff */
        /* <DEDUP_REMOVED lines=8> */
[----:B------:R-:W-:Y:S02]  /*14080*/  IMAD.MOV.U32 R24, RZ, RZ, R22 ;  /* 0x000000ffff187224 */ /* 0x000fe400078e0016 */
[--C-:B------:R-:W-:Y:S02]  /*14090*/  FFMA.FTZ R56, R122, c[0x0][0x23c], -R4.reuse ;  /* 0x00008f007a387a23 */ /* 0x100fe40000010804 */
[--C-:B------:R-:W-:Y:S02]  /*140a0*/  FFMA.FTZ R126, R126, c[0x0][0x23c], -R4.reuse ;  /* 0x00008f007e7e7a23 */ /* 0x100fe40000010804 */
[--C-:B------:R-:W-:Y:S01]  /*140b0*/  FFMA.FTZ R127, R127, c[0x0][0x23c], -R4.reuse ;  /* 0x00008f007f7f7a23 */ /* 0x100fe20000010804 */
[----:B------:R-:W-:Y:S01]  /*140c0*/  MUFU.EX2 R176, R176 ;  /* 0x000000b000b07308 */ /* 0x000fe20000000800 */
[C---:B------:R-:W-:Y:S02]  /*140d0*/  FMUL.FTZ R5, R168.reuse, R145 ;  /* 0x00000091a8057220 */ /* 0x040fe40000410000 */
[----:B------:R-:W-:Y:S02]  /*140e0*/  FMUL.FTZ R16, R168, R152 ;  /* 0x00000098a8107220 */ /* 0x000fe40000410000 */
[----:B------:R-:W-:Y:S02]  /*140f0*/  IMAD.MOV.U32 R152, RZ, RZ, R107 ;  /* 0x000000ffff987224 */ /* 0x000fe400078e006b */
[C---:B------:R-:W-:Y:S02]  /*14100*/  FMUL.FTZ R22, R48.reuse, R158 ;  /* 0x0000009e30167220 */ /* 0x040fe40000410000 */
[----:B------:R-:W-:Y:S01]  /*14110*/  FMUL.FTZ R23, R48, R159 ;  /* 0x0000009f30177220 */ /* 0x000fe20000410000 */
[----:B------:R1:W-:Y:S01]  /*14120*/  MUFU.EX2 R142, R152 ;  /* 0x00000098008e7308 */ /* 0x0003e20000000800 */
[----:B------:R-:W-:Y:S02]  /*14130*/  IMAD.MOV.U32 R94, RZ, RZ, R25 ;  /* 0x000000ffff5e7224 */ /* 0x000fe400078e0019 */
[C---:B------:R-:W-:Y:S02]  /*14140*/  FMUL.FTZ R25, R37.reuse, R141 ;  /* 0x0000008d25197220 */ /* 0x040fe40000410000 */
[----:B------:R-:W-:Y:S02]  /*14150*/  IMAD.MOV.U32 R95, RZ, RZ, R29 ;  /* 0x000000ffff5f7224 */ /* 0x000fe400078e001d */
[C---:B------:R-:W-:Y:S02]  /*14160*/  FMUL.FTZ R29, R37.reuse, R149 ;  /* 0x00000095251d7220 */ /* 0x040fe40000410000 */
[----:B------:R-:W-:Y:S01]  /*14170*/  FFMA.FTZ R78, R110, c[0x0][0x23c], -R4 ;  /* 0x00008f006e4e7a23 */ /* 0x000fe20000010804 */
[----:B------:R-:W-:Y:S01]  /*14180*/  MUFU.EX2 R205, R205 ;  /* 0x000000cd00cd7308 */ /* 0x000fe20000000800 */
[----:B------:R-:W-:Y:S02]  /*14190*/  IMAD.MOV.U32 R110, RZ, RZ, R24 ;  /* 0x000000ffff6e7224 */ /* 0x000fe400078e0018 */
[----:B------:R-:W-:Y:S02]  /*141a0*/  FMUL.FTZ R24, R37, R140 ;  /* 0x0000008c25187220 */ /* 0x000fe40000410000 */
[----:B------:R-:W-:Y:S02]  /*141b0*/  FFMA.FTZ R58, R123, c[0x0][0x23c], -R4 ;  /* 0x00008f007b3a7a23 */ /* 0x000fe40000010804 */
[C---:B------:R-:W-:Y:S02]  /*141c0*/  FMUL.FTZ R4, R168.reuse, R144 ;  /* 0x00000090a8047220 */ /* 0x040fe40000410000 */
[----:B--2---:R-:W-:Y:S01]  /*141d0*/  FFMA.FTZ R168, R168, R18, R111 ;  /* 0x00000012a8a87223 */ /* 0x004fe2000001006f */
[----:B------:R-:W-:Y:S01]  /*141e0*/  MUFU.EX2 R130, R130 ;  /* 0x0000008200827308 */ /* 0x000fe20000000800 */
[C---:B------:R-:W-:Y:S02]  /*141f0*/  FMUL.FTZ R18, R48.reuse, R154 ;  /* 0x0000009a30127220 */ /* 0x040fe40000410000 */
[----:B------:R-:W-:Y:S02]  /*14200*/  FADD.FTZ R168, R41, R168 ;  /* 0x000000a829a87221 */ /* 0x000fe40000010000 */
[----:B-1----:R-:W-:Y:S02]  /*14210*/  IMAD.MOV.U32 R152, RZ, RZ, c[0x0][0x228] ;  /* 0x00008a00ff987624 */ /* 0x002fe400078e00ff */
[----:B------:R-:W-:Y:S02]  /*14220*/  IMAD.MOV.U32 R144, RZ, RZ, R95 ;  /* 0x000000ffff907224 */ /* 0x000fe400078e005f */
[----:B------:R-:W-:Y:S01]  /*14230*/  IMAD.MOV.U32 R111, RZ, RZ, R110 ;  /* 0x000000ffff6f7224 */ /* 0x000fe200078e006e */
[----:B------:R-:W-:Y:S01]  /*14240*/  MUFU.EX2 R129, R129 ;  /* 0x0000008100817308 */ /* 0x000fe20000000800 */
[----:B------:R-:W-:Y:S02]  /*14250*/  IMAD.MOV.U32 R145, RZ, RZ, R144 ;  /* 0x000000ffff917224 */ /* 0x000fe400078e0090 */
[----:B------:R-:W-:Y:S02]  /*14260*/  IMAD.MOV.U32 R144, RZ, RZ, R111 ;  /* 0x000000ffff907224 */ /* 0x000fe400078e006f */
[----:B------:R-:W-:Y:S02]  /*14270*/  IMAD.MOV.U32 R111, RZ, RZ, R106 ;  /* 0x000000ffff6f7224 */ /* 0x000fe400078e006a */
[----:B------:R-:W-:Y:S02]  /*14280*/  IMAD.MOV.U32 R110, RZ, RZ, R94 ;  /* 0x000000ffff6e7224 */ /* 0x000fe400078e005e */
[----:B------:R-:W-:Y:S01]  /*14290*/  IMAD.U32 R162, RZ, RZ, UR19 ;  /* 0x00000013ffa27e24 */ /* 0x000fe2000f8e00ff */
        /* <DEDUP_REMOVED lines=9> */
[----:B---3--:R-:W-:Y:S01]  /*14330*/  LOP3.LUT R9, R157, UR27, R7, 0x96, !PT ;  /* 0x0000001b9d097c12 */ /* 0x008fe2000f8e9607 */
[C---:B------:R-:W-:Y:S01]  /*14340*/  FMUL.FTZ R7, R48.reuse, R147 ;  /* 0x0000009330077220 */ /* 0x040fe20000410000 */
[----:B------:R-:W-:Y:S01]  /*14350*/  LOP3.LUT R185, R171, UR17, R156, 0x96, !PT ;  /* 0x00000011abb97c12 */ /* 0x000fe2000f8e969c */
[----:B----4-:R-:W-:Y:S01]  /*14360*/  FFMA.FTZ R48, R48, R11, R47 ;  /* 0x0000000b30307223 */ /* 0x010fe2000001002f */
[----:B------:R-:W-:Y:S01]  /*14370*/  F2FP.BF16.PACK_AB R47, R43, R47 ;  /* 0x0000002f2b2f723e */ /* 0x000fe200000010ff */
[----:B------:R-:W-:Y:S01]  /*14380*/  IMAD.WIDE.U32 R10, R9, -0x326172a9, RZ ;  /* 0xcd9e8d57090a7825 */ /* 0x000fe200078e00ff */
[----:B------:R-:W-:Y:S03]  /*14390*/  LOP3.LUT R162, R157, UR27, R162, 0x96, !PT ;  /* 0x0000001b9da27c12 */ /* 0x000fe6000f8e96a2 */
[----:B------:R-:W-:Y:S01]  /*143a0*/  MUFU.EX2 R192, R192 ;  /* 0x000000c000c07308 */ /* 0x000fe20000000800 */
[----:B------:R-:W-:Y:S01]  /*143b0*/  IMAD.WIDE.U32 R184, R185, -0x326172a9, RZ ;  /* 0xcd9e8d57b9b87825 */ /* 0x000fe200078e00ff */
[----:B------:R-:W-:Y:S03]  /*143c0*/  LOP3.LUT R90, R11, UR7, R212, 0x96, !PT ;  /* 0x000000070b5a7c12 */ /* 0x000fe6000f8e96d4 */
[C---:B------:R-:W-:Y:S01]  /*143d0*/  FMUL.FTZ R11, R36.reuse, R135 ;  /* 0x00000087240b7220 */ /* 0x040fe20000410000 */
[----:B------:R-:W-:Y:S01]  /*143e0*/  LOP3.LUT R75, R185, UR26, R10, 0x96, !PT ;  /* 0x0000001ab94b7c12 */ /* 0x000fe2000f8e960a */
[----:B------:R1:W2:Y:S01]  /*143f0*/  LDL.S16 R135, [R1+0x17c] ;  /* 0x00017c0001877983 */ /* 0x0002a20000100600 */
[----:B------:R-:W-:Y:S02]  /*14400*/  FMUL.FTZ R10, R36, R134 ;  /* 0x00000086240a7220 */ /* 0x000fe40000410000 */
[----:B------:R-:W3:Y:S01]  /*14410*/  MUFU.EX2 R46, R8 ;  /* 0x00000008002e7308 */ /* 0x000ee20000000800 */
[----:B------:R-:W-:Y:S01]  /*14420*/  IMAD.WIDE.U32 R90, R90, -0x2daee0ad, RZ ;  /* 0xd2511f535a5a7825 */ /* 0x000fe200078e00ff */
[----:B------:R1:W4:Y:S03]  /*14430*/  LDL.S16 R134, [R1+0x178] ;  /* 0x0001780001867983 */ /* 0x0003260000100600 */
[----:B------:R-:W-:Y:S01]  /*14440*/  FMUL.FTZ R9, R37, R133 ;  /* 0x0000008525097220 */ /* 0x000fe20000410000 */
[----:B------:R-:W-:Y:S01]  /*14450*/  LOP3.LUT R41, R91, UR25, R170, 0x96, !PT ;  /* 0x000000195b297c12 */ /* 0x000fe2000f8e96aa */
[----:B------:R-:W-:Y:S03]  /*14460*/  IMAD.WIDE.U32 R94, R75, -0x2daee0ad, RZ ;  /* 0xd2511f534b5e7825 */ /* 0x000fe600078e00ff */
[----:B------:R-:W1:Y:S01]  /*14470*/  MUFU.EX2 R110, R110 ;  /* 0x0000006e006e7308 */ /* 0x000e620000000800 */
[----:B------:R-:W-:Y:S02]  /*14480*/  FFMA.FTZ R63, R36, R63, R59 ;  /* 0x0000003f243f7223 */ /* 0x000fe4000001003b */
[----:B------:R-:W-:Y:S02]  /*14490*/  FADD.FTZ R48, R43, R48 ;  /* 0x000000302b307221 */ /* 0x000fe40000010000 */
[----:B------:R-:W-:Y:S05]  /*144a0*/  IMAD.WIDE.U32 R162, R162, -0x326172a9, RZ ;  /* 0xcd9e8d57a2a27825 */ /* 0x000fea00078e00ff */
[----:B------:R-:W-:Y:S01]  /*144b0*/  MUFU.EX2 R120, R120 ;  /* 0x0000007800787308 */ /* 0x000fe20000000800 */
[----:B---3--:R-:W-:Y:S01]  /*144c0*/  F2FP.BF16.PACK_AB R43, R39, R46 ;  /* 0x0000002e272b723e */ /* 0x008fe200000010ff */
[C---:B------:R-:W-:Y:S02]  /*144d0*/  FMUL.FTZ R8, R37.reuse, R132 ;  /* 0x0000008425087220 */ /* 0x040fe40000410000 */
[----:B------:R-:W-:Y:S01]  /*144e0*/  FFMA.FTZ R37, R37, R14, R46 ;  /* 0x0000000e25257223 */ /* 0x000fe2000001002e */
[----:B------:R-:W-:Y:S01]  /*144f0*/  F2FP.BF16.PACK_AB R46, R186, R187 ;  /* 0x000000bbba2e723e */ /* 0x000fe200000010ff */
[----:B------:R-:W-:Y:S01]  /*14500*/  FMUL.FTZ R14, R36, R138 ;  /* 0x0000008a240e7220 */ /* 0x000fe20000410000 */
[----:B------:R-:W-:Y:S01]  /*14510*/  LOP3.LUT R36, R95, UR23, R90, 0x96, !PT ;  /* 0x000000175f247c12 */ /* 0x000fe2000f8e965a */
[----:B------:R-:W-:Y:S02]  /*14520*/  IMAD.WIDE.U32 R90, R41, -0x326172a9, RZ ;  /* 0xcd9e8d57295a7825 */ /* 0x000fe400078e00ff */
[----:B------:R-:W-:Y:S02]  /*14530*/  MUFU.EX2 R138, R145 ;  /* 0x00000091008a7308 */ /* 0x000fe40000000800 */
[----:B------:R-:W-:Y:S01]  /*14540*/  FADD.FTZ R41, R39, R37 ;  /* 0x0000002527297221 */ /* 0x000fe20000010000 */
[----:B------:R-:W-:Y:S01]  /*14550*/  LOP3.LUT R75, R91, UR24, R184, 0x96, !PT ;  /* 0x000000185b4b7c12 */ /* 0x000fe2000f8e96b8 */
[----:B------:R-:W-:Y:S01]  /*14560*/  IMAD.WIDE.U32 R122, R36, -0x326172a9, RZ ;  /* 0xcd9e8d57247a7825 */ /* 0x000fe200078e00ff */
[C---:B------:R-:W-:Y:S03]  /*14570*/  F2FP.BF16.PACK_AB R39, R40.reuse, R59 ;  /* 0x0000003b2827723e */ /* 0x040fe600000010ff */
[----:B------:R-:W-:Y:S02]  /*14580*/  IMAD.WIDE.U32 R132, R75, -0x2daee0ad, RZ ;  /* 0xd2511f534b847825 */ /* 0x000fe400078e00ff */
[----:B------:R-:W-:Y:S02]  /*14590*/  MUFU.EX2 R70, R70 ;  /* 0x0000004600467308 */ /* 0x000fe40000000800 */
[----:B------:R-:W-:Y:S01]  /*145a0*/  FADD.FTZ R75, R187, R168 ;  /* 0x000000a8bb4b7221 */ /* 0x000fe20000010000 */
[----:B------:R-:W-:Y:S01]  /*145b0*/  LOP3.LUT R37, R133, UR14, R94, 0x96, !PT ;  /* 0x0000000e85257c12 */ /* 0x000fe2000f8e965e */
[----:B------:R-:W-:Y:S01]  /*145c0*/  FADD.FTZ R59, R40, R63 ;  /* 0x0000003f283b7221 */ /* 0x000fe20000010000 */
[----:B------:R-:W-:Y:S01]  /*145d0*/  LOP3.LUT R94, R123, UR21, R90, 0x96, !PT ;  /* 0x000000157b5e7c12 */ /* 0x000fe2000f8e965a */
[----:B------:R-:W-:Y:S01]  /*145e0*/  FADD.FTZ R63, R79, R48 ;  /* 0x000000304f3f7221 */ /* 0x000fe20000010000 */
[----:B-1----:R-:W-:Y:S01]  /*145f0*/  F2FP.BF16.PACK_AB R79, R110, R79 ;  /* 0x0000004f6e4f723e */ /* 0x002fe200000010ff */
[----:B------:R-:W-:Y:S01]  /*14600*/  IMAD.WIDE.U32 R36, R37, -0x326172a9, RZ ;  /* 0xcd9e8d5725247825 */ /* 0x000fe200078e00ff */
[----:B------:R-:W-:Y:S01]  /*14610*/  PRMT R40, R47, 0x7632, R40 ;  /* 0x000076322f287816 */ /* 0x000fe20000000028 */
[----:B------:R-:W-:Y:S02]  /*14620*/  MUFU.EX2 R76, R76 ;  /* 0x0000004c004c7308 */ /* 0x000fe40000000800 */
[----:B------:R-:W-:Y:S01]  /*14630*/  IMAD.WIDE.U32 R94, R94, -0x2daee0ad, RZ ;  /* 0xd2511f535e5e7825 */ /* 0x000fe200078e00ff */
[----:B------:R-:W-:Y:S03]  /*14640*/  LOP3.LUT R122, R37, UR13, R122, 0x96, !PT ;  /* 0x0000000d257a7c12 */ /* 0x000fe6000f8e967a */
[----:B------:R-:W-:Y:S01]  /*14650*/  FADD.FTZ R75, R186, R75 ;  /* 0x0000004bba4b7221 */ /* 0x000fe20000010000 */
[----:B------:R-:W-:Y:S01]  /*14660*/  LOP3.LUT R132, R95, UR5, R132, 0x96, !PT ;  /* 0x000000055f847c12 */ /* 0x000fe2000f8e9684 */
[----:B------:R-:W-:Y:S01]  /*14670*/  IMAD.WIDE.U32 R122, R122, -0x2daee0ad, RZ ;  /* 0xd2511f537a7a7825 */ /* 0x000fe200078e00ff */
[----:B------:R-:W-:Y:S01]  /*14680*/  LEA R186, P4, R143, R206, 0x1 ;  /* 0x000000ce8fba7211 */ /* 0x000fe200078808ff */
[----:B------:R-:W1:Y:S02]  /*14690*/  MUFU.EX2 R90, R38 ;  /* 0x00000026005a7308 */ /* 0x000e640000000800 */
[----:B------:R-:W-:Y:S01]  /*146a0*/  IMAD.WIDE.U32 R132, R132, -0x326172a9, RZ ;  /* 0xcd9e8d5784847825 */ /* 0x000fe200078e00ff */
[----:B------:R-:W-:Y:S02]  /*146b0*/  LOP3.LUT R94, R123, UR6, R94, 0x96, !PT ;  /* 0x000000067b5e7c12 */ /* 0x000fe4000f8e965e */
[----:B------:R-:W-:Y:S01]  /*146c0*/  LOP3.LUT R106, R122, 0xff, RZ, 0xc0, !PT ;  /* 0x000000ff7a6a7812 */ /* 0x000fe200078ec0ff */
[----:B------:R-:W-:Y:S01]  /*146d0*/  FADD.FTZ R110, R110, R63 ;  /* 0x0000003f6e6e7221 */ /* 0x000fe20000010000 */
[----:B------:R-:W-:Y:S02]  /*146e0*/  LOP3.LUT R36, R133, UR16, R36, 0x96, !PT ;  /* 0x0000001085247c12 */ /* 0x000fe4000f8e9624 */
[----:B------:R-:W-:Y:S01]  /*146f0*/  SHF.R.U32.HI R91, RZ, 0x18, R122 ;  /* 0x00000018ff5b7819 */ /* 0x000fe2000001167a */
[----:B------:R-:W-:Y:S01]  /*14700*/  MUFU.EX2 R127, R127 ;  /* 0x0000007f007f7308 */ /* 0x000fe20000000800 */
[----:B------:R-:W-:Y:S02]  /*14710*/  LOP3.LUT R37, R36, 0xff, RZ, 0xc0, !PT ;  /* 0x000000ff24257812 */ /* 0x000fe400078ec0ff */
[----:B------:R-:W-:Y:S01]  /*14720*/  LEA.HI.X.SX32 R187, R143, R207, 0x1, P4 ;  /* 0x000000cf8fbb7211 */ /* 0x000fe200020f0eff */
[----:B------:R-:W-:Y:S01]  /*14730*/  IMAD R143, R152, 0x38, R143 ;  /* 0x00000038988f7824 */ /* 0x000fe200078e028f */
[----:B------:R-:W-:Y:S02]  /*14740*/  ISETP.LE.U32.AND P1, PT, R37, UR15, PT ;  /* 0x0000000f25007c0c */ /* 0x000fe4000bf23070 */
[----:B------:R-:W-:Y:S02]  /*14750*/  LOP3.LUT R37, R36, 0xffff, RZ, 0xc0, !PT ;  /* 0x0000ffff24257812 */ /* 0x000fe400078ec0ff */
[----:B------:R-:W-:Y:S01]  /*14760*/  LOP3.LUT R107, R132, 0xff, RZ, 0xc0, !PT ;  /* 0x000000ff846b7812 */ /* 0x000fe200078ec0ff */
[----:B------:R3:W3:Y:S01]  /*14770*/  MUFU.EX2 R139, R144 ;  /* 0x00000090008b7308 */ /* 0x0006e20000000800 */
[----:B------:R-:W-:Y:S02]  /*14780*/  SHF.R.U32.HI R37, RZ, 0x8, R37 ;  /* 0x00000008ff257819 */ /* 0x000fe40000011625 */
[----:B------:R-:W-:Y:S01]  /*14790*/  SHF.R.U32.HI R95, RZ, 0x10, R132 ;  /* 0x00000010ff5f7819 */ /* 0x000fe20000011684 */
[----:B-1----:R-:W-:Y:S01]  /*147a0*/  FADD.FTZ R48, R90, R41 ;  /* 0x000000295a307221 */ /* 0x002fe20000010000 */
[----:B------:R-:W-:Y:S02]  /*147b0*/  LOP3.LUT R37, R37, 0xffff, RZ, 0xc0, !PT ;  /* 0x0000ffff25257812 */ /* 0x000fe400078ec0ff */
[----:B------:R-:W-:Y:S01]  /*147c0*/  PRMT R38, R45, 0x7632, R38 ;  /* 0x000076322d267816 */ /* 0x000fe20000000026 */
[----:B------:R-:W-:Y:S01]  /*147d0*/  @!P1 HFMA2.BF16_V2 R137, -RZ.H0_H0, RZ.H0_H0, -R45.H0_H0 ;  /* 0x200000ffff899231 */ /* 0x000fe2000034092d */
[----:B------:R-:W-:Y:S01]  /*147e0*/  ISETP.LE.U32.AND P2, PT, R37, UR15, PT ;  /* 0x0000000f25007c0c */ /* 0x000fe2000bf43070 */
[C---:B------:R-:W-:Y:S01]  /*147f0*/  FADD.FTZ R63, R71.reuse, R48 ;  /* 0x00000030473f7221 */ /* 0x040fe20000010000 */
[--C-:B------:R-:W-:Y:S01]  /*14800*/  SHF.R.U32.HI R37, RZ, 0x18, R36.reuse ;  /* 0x00000018ff257819 */ /* 0x100fe20000011624 */
[----:B------:R-:W-:Y:S01]  /*14810*/  MUFU.EX2 R140, R69 ;  /* 0x00000045008c7308 */ /* 0x000fe20000000800 */
[----:B------:R-:W-:Y:S01]  /*14820*/  SHF.R.U32.HI R36, RZ, 0x10, R36 ;  /* 0x00000010ff247819 */ /* 0x000fe20000011624 */
[----:B------:R1:W-:Y:S01]  /*14830*/  @!P1 STL.S16 [R1+0x184], R137 ;  /* 0x0001848901009387 */ /* 0x0003e20000100600 */
[----:B------:R-:W-:Y:S02]  /*14840*/  F2FP.BF16.PACK_AB R41, R71, R90 ;  /* 0x0000005a4729723e */ /* 0x000fe400000010ff */
[----:B------:R-:W-:Y:S02]  /*14850*/  LOP3.LUT R36, R36, 0xff, RZ, 0xc0, !PT ;  /* 0x000000ff24247812 */ /* 0x000fe400078ec0ff */
[----:B------:R-:W-:Y:S02]  /*14860*/  LOP3.LUT R48, R122, 0xffff, RZ, 0xc0, !PT ;  /* 0x0000ffff7a307812 */ /* 0x000fe400078ec0ff */
[----:B------:R-:W-:Y:S01]  /*14870*/  ISETP.LE.U32.AND P3, PT, R36, UR15, PT ;  /* 0x0000000f24007c0c */ /* 0x000fe2000bf63070 */
[----:B------:R-:W-:Y:S01]  /*14880*/  @!P2 HFMA2.BF16_V2 R136, -RZ.H0_H0, RZ.H0_H0, -R38.H0_H0 ;  /* 0x200000ffff88a231 */ /* 0x000fe20000340926 */
[----:B------:R-:W-:Y:S01]  /*14890*/  LOP3.LUT R36, R132, 0xffff, RZ, 0xc0, !PT ;  /* 0x0000ffff84247812 */ /* 0x000fe200078ec0ff */
[----:B---3--:R-:W-:Y:S01]  /*148a0*/  FADD.FTZ R144, R142, R75 ;  /* 0x0000004b8e907221 */ /* 0x008fe20000010000 */
[----:B------:R-:W-:Y:S01]  /*148b0*/  SHF.R.U32.HI R90, RZ, 0x10, R122 ;  /* 0x00000010ff5a7819 */ /* 0x000fe2000001167a */
[----:B------:R-:W3:Y:S01]  /*148c0*/  MUFU.EX2 R133, R111 ;  /* 0x0000006f00857308 */ /* 0x000ee20000000800 */
[----:B------:R-:W-:Y:S01]  /*148d0*/  SHF.R.U32.HI R36, RZ, 0x8, R36 ;  /* 0x00000008ff247819 */ /* 0x000fe20000011624 */
[----:B------:R1:W-:Y:S01]  /*148e0*/  @!P2 STL.S16 [R1+0x180], R136 ;  /* 0x000180880100a387 */ /* 0x0003e20000100600 */
[----:B------:R-:W-:Y:S01]  /*148f0*/  PRMT R122, R136, 0x7610, R122 ;  /* 0x00007610887a7816 */ /* 0x000fe2000000007a */
[----:B------:R-:W-:Y:S01]  /*14900*/  FADD.FTZ R110, R139, R110 ;  /* 0x0000006e8b6e7221 */ /* 0x000fe20000010000 */
[----:B------:R-:W-:Y:S02]  /*14910*/  LOP3.LUT R36, R36, 0xffff, RZ, 0xc0, !PT ;  /* 0x0000ffff24247812 */ /* 0x000fe400078ec0ff */
[----:B------:R-:W-:Y:S02]  /*14920*/  ISETP.LE.U32.AND P0, PT, R37, UR15, PT ;  /* 0x0000000f25007c0c */ /* 0x000fe4000bf03070 */
[----:B------:R-:W-:Y:S01]  /*14930*/  ISETP.LE.U32.AND P5, PT, R36, UR15, PT ;  /* 0x0000000f24007c0c */ /* 0x000fe2000bfa3070 */
[----:B------:R-:W-:Y:S01]  /*14940*/  MUFU.EX2 R111, R181 ;  /* 0x000000b5006f7308 */ /* 0x000fe20000000800 */
[----:B------:R-:W-:Y:S02]  /*14950*/  LOP3.LUT R36, R94, 0xff, RZ, 0xc0, !PT ;  /* 0x000000ff5e247812 */ /* 0x000fe400078ec0ff */
[----:B------:R-:W-:Y:S02]  /*14960*/  SHF.R.U32.HI R37, RZ, 0x18, R132 ;  /* 0x00000018ff257819 */ /* 0x000fe40000011684 */
[----:B------:R-:W-:Y:S02]  /*14970*/  ISETP.LE.U32.AND P4, PT, R36, UR15, PT ;  /* 0x0000000f24007c0c */ /* 0x000fe4000bf83070 */
[----:B------:R-:W-:Y:S02]  /*14980*/  PRMT R36, R45, 0x5410, R38 ;  /* 0x000054102d247816 */ /* 0x000fe40000000026 */
[----:B------:R-:W-:Y:S01]  /*14990*/  @!P2 PRMT R38, R122, 0x5410, RZ ;  /* 0x000054107a26a816 */ /* 0x000fe200000000ff */
[----:B------:R-:W-:Y:S01]  /*149a0*/  FADD.FTZ R122, R120, R59 ;  /* 0x0000003b787a7221 */ /* 0x000fe20000010000 */
[----:B------:R-:W-:Y:S01]  /*149b0*/  PRMT R132, R137, 0x7610, R132 ;  /* 0x0000761089847816 */ /* 0x000fe20000000084 */
[----:B------:R-:W-:Y:S01]  /*149c0*/  MUFU.EX2 R73, R73 ;  /* 0x0000004900497308 */ /* 0x000fe20000000800 */
[C---:B------:R-:W-:Y:S01]  /*149d0*/  F2FP.BF16.PACK_AB R71, R121.reuse, R120 ;  /* 0x000000787947723e */ /* 0x040fe200000010ff */
[----:B------:R-:W-:Y:S01]  /*149e0*/  FADD.FTZ R122, R121, R122 ;  /* 0x0000007a797a7221 */ /* 0x000fe20000010000 */
[----:B------:R-:W-:Y:S01]  /*149f0*/  ISETP.LE.U32.AND P6, PT, R37, UR15, PT ;  /* 0x0000000f25007c0c */ /* 0x000fe2000bfc3070 */
[----:B------:R-:W-:Y:S01]  /*14a00*/  STG.E.U16 [R206.64+0x2], R38 ;  /* 0x00000226ce007986 */ /* 0x000fe2000c10151c */
[----:B------:R-:W-:Y:S02]  /*14a10*/  LOP3.LUT R37, R94, 0xffff, RZ, 0xc0, !PT ;  /* 0x0000ffff5e257812 */ /* 0x000fe400078ec0ff */
[----:B------:R-:W-:Y:S02]  /*14a20*/  @!P1 PRMT R45, R132, 0x5410, RZ ;  /* 0x00005410842d9816 */ /* 0x000fe400000000ff */
[----:B------:R-:W-:Y:S01]  /*14a30*/  SHF.R.U32.HI R37, RZ, 0x8, R37 ;  /* 0x00000008ff257819 */ /* 0x000fe20000011625 */
[----:B-1----:R-:W-:Y:S01]  /*14a40*/  MUFU.EX2 R137, R221 ;  /* 0x000000dd00897308 */ /* 0x002fe20000000800 */
[----:B---3--:R-:W-:Y:S01]  /*14a50*/  F2FP.BF16.PACK_AB R75, R133, R142 ;  /* 0x0000008e854b723e */ /* 0x008fe200000010ff */
[----:B------:R1:W-:Y:S01]  /*14a60*/  STG.E.U16 [R206.64], R45 ;  /* 0x0000002dce007986 */ /* 0x0003e2000c10151c */
[----:B------:R-:W-:Y:S01]  /*14a70*/  LOP3.LUT R37, R37, 0xffff, RZ, 0xc0, !PT ;  /* 0x0000ffff25257812 */ /* 0x000fe200078ec0ff */
[----:B------:R-:W-:Y:S01]  /*14a80*/  FADD.FTZ R142, R133, R144 ;  /* 0x00000090858e7221 */ /* 0x000fe20000010000 */
[----:B------:R-:W-:Y:S02]  /*14a90*/  IADD3 R143, R143, 0x1, RZ ;  /* 0x000000018f8f7810 */ /* 0x000fe40007ffe0ff */
[----:B------:R-:W-:Y:S02]  /*14aa0*/  ISETP.LE.U32.AND P2, PT, R37, UR15, PT ;  /* 0x0000000f25007c0c */ /* 0x000fe4000bf43070 */
[----:B------:R-:W-:Y:S01]  /*14ab0*/  PRMT R37, R47, 0x5410, R40 ;  /* 0x000054102f257816 */ /* 0x000fe20000000028 */
[----:B------:R-:W-:Y:S01]  /*14ac0*/  MUFU.EX2 R121, R220 ;  /* 0x000000dc00797308 */ /* 0x000fe20000000800 */
[----:B------:R-:W-:Y:S02]  /*14ad0*/  @P6 LOP3.LUT R214, R214, 0x800, RZ, 0xfc, !PT ;  /* 0x00000800d6d66812 */ /* 0x000fe400078efcff */
[----:B------:R-:W-:Y:S02]  /*14ae0*/  ISETP.LE.U32.AND P6, PT, R106, UR15, PT ;  /* 0x0000000f6a007c0c */ /* 0x000fe4000bfc3070 */
[----:B------:R-:W-:Y:S02]  /*14af0*/  LOP3.LUT R214, R214, 0xffffefff, RZ, 0xc0, !PT ;  /* 0xffffefffd6d67812 */ /* 0x000fe400078ec0ff */
[----:B------:R-:W-:Y:S03]  /*14b00*/  LOP3.LUT R95, R95, 0xff, RZ, 0xc0, !PT ;  /* 0x000000ff5f5f7812 */ /* 0x000fe600078ec0ff */
[----:B------:R3:W3:Y:S01]  /*14b10*/  MUFU.EX2 R136, R67 ;  /* 0x0000004300887308 */ /* 0x0006e20000000800 */
[----:B------:R-:W-:Y:S09]  /*14b20*/  ISETP.LE.U32.AND P1, PT, R95, UR15, PT ;  /* 0x0000000f5f007c0c */ /* 0x000ff2000bf23070 */
[----:B-1----:R1:W-:Y:S10]  /*14b30*/  MUFU.EX2 R45, R61 ;  /* 0x0000003d002d7308 */ /* 0x0023f40000000800 */
[----:B------:R-:W-:Y:S01]  /*14b40*/  MUFU.EX2 R132, R180 ;  /* 0x000000b400847308 */ /* 0x000fe20000000800 */
[----:B---3--:R-:W-:Y:S01]  /*14b50*/  F2FP.BF16.PACK_AB R67, R190, R191 ;  /* 0x000000bfbe43723e */ /* 0x008fe200000010ff */
[----:B------:R-:W-:Y:S02]  /*14b60*/  FADD.FTZ R38, R136, R63 ;  /* 0x0000003f88267221 */ /* 0x000fe40000010000 */
[----:B------:R-:W-:Y:S06]  /*14b70*/  FADD.FTZ R63, R73, R122 ;  /* 0x0000007a493f7221 */ /* 0x000fec0000010000 */
[----:B------:R-:W-:Y:S01]  /*14b80*/  MUFU.EX2 R59, R189 ;  /* 0x000000bd003b7308 */ /* 0x000fe20000000800 */
[----:B-1----:R-:W-:Y:S09]  /*14b90*/  FADD.FTZ R61, R191, R142 ;  /* 0x0000008ebf3d7221 */ /* 0x002ff20000010000 */
        /* <DEDUP_REMOVED lines=10> */
[----:B--2---:R-:W-:Y:S09]  /*14c40*/  @!P3 HFMA2.BF16_V2 R135, -RZ.H0_H0, RZ.H0_H0, -R47.H0_H0 ;  /* 0x200000ffff87b231 */ /* 0x004ff2000034092f */
[----:B------:R-:W-:Y:S01]  /*14c50*/  MUFU.EX2 R99, R99 ;  /* 0x0000006300637308 */ /* 0x000fe20000000800 */
[----:B----4-:R-:W-:Y:S01]  /*14c60*/  @!P0 HFMA2.BF16_V2 R134, -RZ.H0_H0, RZ.H0_H0, -R40.H0_H0 ;  /* 0x200000ffff868231 */ /* 0x010fe20000340928 */
[----:B------:R-:W-:Y:S01]  /*14c70*/  PRMT R123, R135, 0x7610, R123 ;  /* 0x00007610877b7816 */ /* 0x000fe2000000007b */
[----:B------:R1:W-:Y:S03]  /*14c80*/  @!P3 STL.S16 [R1+0x17c], R135 ;  /* 0x00017c870100b387 */ /* 0x0003e60000100600 */
[----:B------:R-:W-:Y:S01]  /*14c90*/  PRMT R141, R134, 0x7610, R141 ;  /* 0x00007610868d7816 */ /* 0x000fe2000000008d */
[----:B------:R2:W-:Y:S01]  /*14ca0*/  @!P0 STL.S16 [R1+0x178], R134 ;  /* 0x0001788601008387 */ /* 0x0005e20000100600 */
[----:B------:R-:W-:Y:S02]  /*14cb0*/  @!P3 PRMT R47, R123, 0x5410, RZ ;  /* 0x000054107b2fb816 */ /* 0x000fe400000000ff */
[----:B------:R-:W-:Y:S01]  /*14cc0*/  @!P0 PRMT R40, R141, 0x5410, RZ ;  /* 0x000054108d288816 */ /* 0x000fe200000000ff */
[----:B------:R-:W3:Y:S01]  /*14cd0*/  LDL.64 R160, [R1+0x1c8] ;  /* 0x0001c80001a07983 */ /* 0x000ee20000100a00 */
[----:B------:R-:W-:Y:S05]  /*14ce0*/  MUFU.EX2 R123, R65 ;  /* 0x00000041007b7308 */ /* 0x000fea0000000800 */
[----:B------:R-:W4:Y:S05]  /*14cf0*/  LDL.64 R220, [R1+0x1d0] ;  /* 0x0001d00001dc7983 */ /* 0x000f2a0000100a00 */
[----:B------:R-:W-:Y:S01]  /*14d00*/  MUFU.EX2 R175, R175 ;  /* 0x000000af00af7308 */ /* 0x000fe20000000800 */
[----:B------:R3:W4:Y:S04]  /*14d10*/  LDL.S16 R141, [R1+0x174] ;  /* 0x00017400018d7983 */ /* 0x0007280000100600 */
[----:B------:R3:W4:Y:S04]  /*14d20*/  LDL.S16 R151, [R1+0x168] ;  /* 0x0001680001977983 */ /* 0x0007280000100600 */
[----:B------:R3:W4:Y:S01]  /*14d30*/  LDL.S16 R150, [R1+0x164] ;  /* 0x0001640001967983 */ /* 0x0007220000100600 */
[----:B-1----:R-:W1:Y:S03]  /*14d40*/  MUFU.EX2 R135, R82 ;  /* 0x0000005200877308 */ /* 0x002e660000000800 */
[----:B------:R3:W4:Y:S04]  /*14d50*/  LDL.S16 R147, [R1+0x160] ;  /* 0x0001600001937983 */ /* 0x0007280000100600 */
[----:B------:R3:W4:Y:S03]  /*14d60*/  LDL.S16 R146, [R1+0x15c] ;  /* 0x00015c0001927983 */ /* 0x0007260000100600 */
[----:B--2---:R2:W2:Y:S01]  /*14d70*/  MUFU.EX2 R134, R77 ;  /* 0x0000004d00867308 */ /* 0x0044a20000000800 */
[----:B------:R2:W-:Y:S04]  /*14d80*/  STG.E.U16 [R186.64+0x2], R40 ;  /* 0x00000228ba007986 */ /* 0x0005e8000c10151c */
[----:B------:R3:W-:Y:S05]  /*14d90*/  STG.E.U16 [R186.64], R47 ;  /* 0x0000002fba007986 */ /* 0x0007ea000c10151c */
[----:B------:R-:W-:Y:S01]  /*14da0*/  MUFU.EX2 R174, R174 ;  /* 0x000000ae00ae7308 */ /* 0x000fe20000000800 */
[C---:B-1----:R-:W-:Y:S01]  /*14db0*/  F2FP.BF16.PACK_AB R69, R135.reuse, R136 ;  /* 0x000000888745723e */ /* 0x042fe200000010ff */
[----:B------:R-:W-:Y:S01]  /*14dc0*/  FADD.FTZ R136, R190, R61 ;  /* 0x0000003dbe887221 */ /* 0x000fe20000010000 */
[----:B------:R-:W-:Y:S01]  /*14dd0*/  F2FP.BF16.PACK_AB R61, R138, R121 ;  /* 0x000000798a3d723e */ /* 0x000fe200000010ff */
[----:B------:R-:W-:Y:S06]  /*14de0*/  FADD.FTZ R38, R135, R38 ;  /* 0x0000002687267221 */ /* 0x000fec0000010000 */
[----:B------:R-:W-:Y:S01]  /*14df0*/  MUFU.EX2 R98, R98 ;  /* 0x0000006200627308 */ /* 0x000fe20000000800 */
[C---:B--2---:R-:W-:Y:S01]  /*14e00*/  F2FP.BF16.PACK_AB R77, R137.reuse, R139 ;  /* 0x0000008b894d723e */ /* 0x044fe200000010ff */
[----:B------:R-:W-:Y:S04]  /*14e10*/  FADD.FTZ R137, R137, R110 ;  /* 0x0000006e89897221 */ /* 0x000fe80000010000 */
[----:B------:R-:W-:Y:S04]  /*14e20*/  FADD.FTZ R110, R140, R137 ;  /* 0x000000898c6e7221 */ /* 0x000fe80000010000 */
[----:B------:R1:W2:Y:S10]  /*14e30*/  MUFU.EX2 R40, R57 ;  /* 0x0000003900287308 */ /* 0x0002b40000000800 */
        /* <DEDUP_REMOVED lines=17> */
[----:B------:R-:W-:Y:S04]  /*14f50*/  UIADD3 UR17, UR27, 0x1, URZ ;  /* 0x000000011b117890 */ /* 0x000fe8000fffe03f */
[----:B------:R-:W-:Y:S01]  /*14f60*/  IMAD.WIDE.U32 R148, R148, -0x326172a9, RZ ;  /* 0xcd9e8d5794947825 */ /* 0x000fe200078e00ff */
[----:B----4-:R-:W-:Y:S04]  /*14f70*/  LOP3.LUT R65, R163, UR7, R220, 0x96, !PT ;  /* 0x00000007a3417c12 */ /* 0x010fe8000f8e96dc */
[----:B------:R-:W-:Y:S01]  /*14f80*/  LOP3.LUT R47, R149, UR26, R162, 0x96, !PT ;  /* 0x0000001a952f7c12 */ /* 0x000fe2000f8e96a2 */
[----:B------:R-:W-:Y:S01]  /*14f90*/  IMAD.WIDE.U32 R144, R65, -0x2daee0ad, RZ ;  /* 0xd2511f5341907825 */ /* 0x000fe200078e00ff */
[C---:B------:R-:W-:Y:S03]  /*14fa0*/  F2FP.BF16.PACK_AB R65, R134.reuse, R73 ;  /* 0x000000498641723e */ /* 0x040fe600000010ff */
[----:B------:R-:W-:Y:S01]  /*14fb0*/  IMAD.WIDE.U32 R190, R47, -0x2daee0ad, RZ ;  /* 0xd2511f532fbe7825 */ /* 0x000fe200078e00ff */
[----:B------:R-:W-:Y:S03]  /*14fc0*/  LOP3.LUT R47, R145, UR25, R160, 0x96, !PT ;  /* 0x00000019912f7c12 */ /* 0x000fe6000f8e96a0 */
[----:B------:R-:W-:Y:S01]  /*14fd0*/  FADD.FTZ R134, R134, R63 ;  /* 0x0000003f86867221 */ /* 0x000fe20000010000 */
[----:B------:R-:W-:Y:S01]  /*14fe0*/  LOP3.LUT R73, R191, UR23, R144, 0x96, !PT ;  /* 0x00000017bf497c12 */ /* 0x000fe2000f8e9690 */
[----:B------:R-:W-:Y:S01]  /*14ff0*/  IMAD.WIDE.U32 R180, R47, -0x326172a9, RZ ;  /* 0xcd9e8d572fb47825 */ /* 0x000fe200078e00ff */
[----:B------:R-:W-:Y:S01]  /*15000*/  F2FP.BF16.PACK_AB R63, R123, R140 ;  /* 0x0000008c7b3f723e */ /* 0x000fe200000010ff */
[----:B------:R-:W-:Y:S02]  /*15010*/  @!P4 HFMA2.BF16_V2 R147, -RZ.H0_H0, RZ.H0_H0, -R75.H0_H0 ;  /* 0x200000ffff93c231 */ /* 0x000fe4000034094b */
[----:B------:R-:W-:Y:S01]  /*15020*/  FADD.FTZ R81, R45, R134 ;  /* 0x000000862d517221 */ /* 0x000fe20000010000 */
[----:B-1----:R-:W-:Y:S01]  /*15030*/  LOP3.LUT R57, R181, UR24, R148, 0x96, !PT ;  /* 0x00000018b5397c12 */ /* 0x002fe2000f8e9694 */
[----:B------:R-:W-:Y:S02]  /*15040*/  FADD.FTZ R47, R123, R110 ;  /* 0x0000006e7b2f7221 */ /* 0x000fe40000010000 */
[----:B------:R-:W-:Y:S02]  /*15050*/  FADD.FTZ R123, R121, R38 ;  /* 0x00000026797b7221 */ /* 0x000fe40000010000 */
[----:B------:R-:W-:Y:S02]  /*15060*/  IMAD.WIDE.U32 R188, R57, -0x2daee0ad, RZ ;  /* 0xd2511f5339bc7825 */ /* 0x000fe400078e00ff */
[----:B------:R2:W1:Y:S02]  /*15070*/  MUFU.EX2 R57, R83 ;  /* 0x0000005300397308 */ /* 0x0004640000000800 */
[----:B------:R-:W-:Y:S01]  /*15080*/  FADD.FTZ R38, R138, R123 ;  /* 0x0000007b8a267221 */ /* 0x000fe20000010000 */
[----:B------:R-:W-:Y:S01]  /*15090*/  LOP3.LUT R190, R189, UR14, R190, 0x96, !PT ;  /* 0x0000000ebdbe7c12 */ /* 0x000fe2000f8e96be */
[----:B------:R-:W-:Y:S04]  /*150a0*/  IMAD.WIDE.U32 R138, R73, -0x326172a9, RZ ;  /* 0xcd9e8d57498a7825 */ /* 0x000fe800078e00ff */
[----:B------:R-:W-:Y:S01]  /*150b0*/  FADD.FTZ R73, R59, R136 ;  /* 0x000000883b497221 */ /* 0x000fe20000010000 */
[----:B------:R-:W-:Y:S01]  /*150c0*/  LOP3.LUT R180, R139, UR21, R180, 0x96, !PT ;  /* 0x000000158bb47c12 */ /* 0x000fe2000f8e96b4 */
[----:B------:R-:W-:Y:S01]  /*150d0*/  IMAD.WIDE.U32 R190, R190, -0x326172a9, RZ ;  /* 0xcd9e8d57bebe7825 */ /* 0x000fe200078e00ff */
[----:B------:R-:W-:Y:S02]  /*150e0*/  F2FP.BF16.PACK_AB R59, R120, R59 ;  /* 0x0000003b783b723e */ /* 0x000fe400000010ff */
[----:B------:R-:W-:Y:S01]  /*150f0*/  PRMT R139, R147, 0x7610, R139 ;  /* 0x00007610938b7816 */ /* 0x000fe2000000008b */
[----:B------:R-:W-:Y:S01]  /*15100*/  IMAD.WIDE.U32 R180, R180, -0x2daee0ad, RZ ;  /* 0xd2511f53b4b47825 */ /* 0x000fe200078e00ff */
[----:B------:R-:W-:Y:S03]  /*15110*/  LOP3.LUT R110, R191, UR13, R138, 0x96, !PT ;  /* 0x0000000dbf6e7c12 */ /* 0x000fe6000f8e968a */
[----:B------:R-:W-:Y:S01]  /*15120*/  FADD.FTZ R120, R120, R73 ;  /* 0x0000004978787221 */ /* 0x000fe20000010000 */
[----:B------:R-:W-:Y:S01]  /*15130*/  LOP3.LUT R188, R181, UR5, R188, 0x96, !PT ;  /* 0x00000005b5bc7c12 */ /* 0x000fe2000f8e96bc */
[--C-:B------:R-:W-:Y:S01]  /*15140*/  FADD.FTZ R42, R122, R47.reuse ;  /* 0x0000002f7a2a7221 */ /* 0x100fe20000010000 */
[----:B------:R-:W-:Y:S01]  /*15150*/  PRMT R47, R46, 0x7632, R47 ;  /* 0x000076322e2f7816 */ /* 0x000fe2000000002f */
[----:B------:R-:W-:Y:S01]  /*15160*/  FADD.FTZ R121, R111, R120 ;  /* 0x000000786f797221 */ /* 0x000fe20000010000 */
[----:B--2---:R-:W-:Y:S01]  /*15170*/  F2FP.BF16.PACK_AB R83, R40, R45 ;  /* 0x0000002d2853723e */ /* 0x004fe200000010ff */
[----:B------:R-:W-:Y:S02]  /*15180*/  IMAD.WIDE.U32 R188, R188, -0x326172a9, RZ ;  /* 0xcd9e8d57bcbc7825 */ /* 0x000fe400078e00ff */
[----:B------:R-:W-:Y:S02]  /*15190*/  @!P5 HFMA2.BF16_V2 R150, -RZ.H0_H0, RZ.H0_H0, -R47.H0_H0 ;  /* 0x200000ffff96d231 */ /* 0x000fe4000034092f */
[----:B------:R-:W-:Y:S01]  /*151a0*/  FADD.FTZ R45, R40, R81 ;  /* 0x00000051282d7221 */ /* 0x000fe20000010000 */
[----:B------:R-:W-:Y:S02]  /*151b0*/  LOP3.LUT R40, R189, UR16, R190, 0x96, !PT ;  /* 0x00000010bd287c12 */ /* 0x000fe4000f8e96be */
[----:B------:R-:W-:Y:S01]  /*151c0*/  F2FP.BF16.PACK_AB R81, R53, R122 ;  /* 0x0000007a3551723e */ /* 0x000fe200000010ff */
[----:B-1----:R-:W-:Y:S01]  /*151d0*/  FADD.FTZ R122, R57, R38 ;  /* 0x00000026397a7221 */ /* 0x002fe20000010000 */
[----:B------:R-:W-:Y:S01]  /*151e0*/  LOP3.LUT R73, R40, 0xff, RZ, 0xc0, !PT ;  /* 0x000000ff28497812 */ /* 0x000fe200078ec0ff */
[--C-:B------:R-:W-:Y:S01]  /*151f0*/  FADD.FTZ R53, R53, R42.reuse ;  /* 0x0000002a35357221 */ /* 0x100fe20000010000 */
[----:B------:R-:W-:Y:S01]  /*15200*/  PRMT R42, R43, 0x7632, R42 ;  /* 0x000076322b2a7816 */ /* 0x000fe2000000002a */
[----:B------:R-:W-:Y:S01]  /*15210*/  FADD.FTZ R38, R44, R45 ;  /* 0x0000002d2c267221 */ /* 0x000fe20000010000 */
[----:B------:R-:W-:Y:S01]  /*15220*/  ISETP.LE.U32.AND P0, PT, R73, UR15, PT ;  /* 0x0000000f49007c0c */ /* 0x000fe2000bf03070 */
[----:B------:R-:W-:Y:S01]  /*15230*/  FADD.FTZ R45, R55, R122 ;  /* 0x0000007a372d7221 */ /* 0x000fe20000010000 */
[C---:B------:R-:W-:Y:S01]  /*15240*/  F2FP.BF16.PACK_AB R73, R133.reuse, R44 ;  /* 0x0000002c8549723e */ /* 0x040fe200000010ff */
[----:B------:R-:W-:Y:S01]  /*15250*/  FADD.FTZ R133, R133, R38 ;  /* 0x0000002685857221 */ /* 0x000fe20000010000 */
[----:B------:R-:W-:Y:S01]  /*15260*/  F2FP.BF16.PACK_AB R57, R55, R57 ;  /* 0x000000393739723e */ /* 0x000fe200000010ff */
[----:B------:R-:W-:Y:S01]  /*15270*/  FADD.FTZ R38, R50, R53 ;  /* 0x0000003532267221 */ /* 0x000fe20000010000 */
[C---:B------:R-:W-:Y:S01]  /*15280*/  F2FP.BF16.PACK_AB R55, R132.reuse, R111 ;  /* 0x0000006f8437723e */ /* 0x040fe200000010ff */
[----:B------:R-:W-:Y:S01]  /*15290*/  FADD.FTZ R132, R132, R121 ;  /* 0x0000007984847221 */ /* 0x000fe20000010000 */
[----:B------:R-:W-:Y:S01]  /*152a0*/  PRMT R44, R43, 0x5410, R42 ;  /* 0x000054102b2c7816 */ /* 0x000fe2000000002a */
[C---:B------:R-:W-:Y:S01]  /*152b0*/  FADD.FTZ R111, R51.reuse, R38 ;  /* 0x00000026336f7221 */ /* 0x040fe20000010000 */
[----:B------:R-:W-:Y:S02]  /*152c0*/  SHF.R.U32.HI R38, RZ, 0x18, R40 ;  /* 0x00000018ff267819 */ /* 0x000fe40000011628 */
[----:B------:R-:W-:Y:S01]  /*152d0*/  F2FP.BF16.PACK_AB R53, R51, R50 ;  /* 0x000000323335723e */ /* 0x000fe200000010ff */
[----:B------:R-:W-:Y:S01]  /*152e0*/  @!P0 HFMA2.BF16_V2 R141, -RZ.H0_H0, RZ.H0_H0, -R43.H0_H0 ;  /* 0x200000ffff8d8231 */ /* 0x000fe2000034092b */
[----:B------:R-:W-:Y:S02]  /*152f0*/  PRMT R50, R75, 0x7632, R50 ;  /* 0x000076324b327816 */ /* 0x000fe40000000032 */
[----:B------:R-:W-:Y:S02]  /*15300*/  F2FP.BF16.PACK_AB R51, R49, R106 ;  /* 0x0000006a3133723e */ /* 0x000fe400000010ff */
[----:B------:R-:W-:Y:S01]  /*15310*/  PRMT R123, R141, 0x7610, R123 ;  /* 0x000076108d7b7816 */ /* 0x000fe2000000007b */
[----:B------:R1:W-:Y:S01]  /*15320*/  @!P0 STL.S16 [R1+0x174], R141 ;  /* 0x0001748d01008387 */ /* 0x0003e20000100600 */
[----:B------:R-:W-:Y:S02]  /*15330*/  @!P2 HFMA2.BF16_V2 R146, -RZ.H0_H0, RZ.H0_H0, -R50.H0_H0 ;  /* 0x200000ffff92a231 */ /* 0x000fe40000340932 */
[----:B------:R-:W-:Y:S02]  /*15340*/  @!P0 PRMT R43, R123, 0x5410, RZ ;  /* 0x000054107b2b8816 */ /* 0x000fe400000000ff */
[CC--:B------:R-:W-:Y:S02]  /*15350*/  LEA R122, P0, R143.reuse, R206.reuse, 0x1 ;  /* 0x000000ce8f7a7211 */ /* 0x0c0fe400078008ff */
[----:B------:R-:W-:Y:S02]  /*15360*/  PRMT R136, R146, 0x7610, R136 ;  /* 0x0000761092887816 */ /* 0x000fe40000000088 */
[-C--:B------:R-:W-:Y:S02]  /*15370*/  LEA.HI.X.SX32 R123, R143, R207.reuse, 0x1, P0 ;  /* 0x000000cf8f7b7211 */ /* 0x080fe400000f0eff */
[----:B------:R-:W-:Y:S01]  /*15380*/  ISETP.LE.U32.AND P0, PT, R38, UR15, PT ;  /* 0x0000000f26007c0c */ /* 0x000fe2000bf03070 */
[----:B------:R2:W3:Y:S01]  /*15390*/  LDL.S16 R143, [R1+0x158] ;  /* 0x00015800018f7983 */ /* 0x0004e20000100600 */
[----:B------:R-:W-:Y:S02]  /*153a0*/  SHF.R.U32.HI R38, RZ, 0x10, R40 ;  /* 0x00000010ff267819 */ /* 0x000fe40000011628 */
[----:B------:R-:W-:Y:S02]  /*153b0*/  LOP3.LUT R40, R40, 0xffff, RZ, 0xc0, !PT ;  /* 0x0000ffff28287812 */ /* 0x000fe400078ec0ff */
[----:B------:R-:W-:Y:S02]  /*153c0*/  LOP3.LUT R38, R38, 0xff, RZ, 0xc0, !PT ;  /* 0x000000ff26267812 */ /* 0x000fe400078ec0ff */
[----:B------:R-:W-:Y:S04]  /*153d0*/  SHF.R.U32.HI R40, RZ, 0x8, R40 ;  /* 0x00000008ff287819 */ /* 0x000fe80000011628 */
[----:B------:R-:W-:Y:S02]  /*153e0*/  LOP3.LUT R40, R40, 0xffff, RZ, 0xc0, !PT ;  /* 0x0000ffff28287812 */ /* 0x000fe400078ec0ff */
[----:B------:R-:W-:Y:S01]  /*153f0*/  @P0 LOP3.LUT R214, R214, 0x1000, RZ, 0xfc, !PT ;  /* 0x00001000d6d60812 */ /* 0x000fe200078efcff */
[----:B-1----:R-:W-:Y:S01]  /*15400*/  IMAD.MOV.U32 R141, RZ, RZ, c[0x0][0x228] ;  /* 0x00008a00ff8d7624 */ /* 0x002fe200078e00ff */
[----:B------:R-:W-:Y:S02]  /*15410*/  ISETP.LE.U32.AND P0, PT, R107, UR15, PT ;  /* 0x0000000f6b007c0c */ /* 0x000fe4000bf03070 */
[----:B------:R-:W-:Y:S01]  /*15420*/  PRMT R107, R150, 0x7610, R107 ;  /* 0x00007610966b7816 */ /* 0x000fe2000000006b */
[C---:B------:R-:W-:Y:S04]  /*15430*/  IMAD.WIDE R134, R141.reuse, 0x70, R186 ;  /* 0x000000708d867825 */ /* 0x040fe800078e02ba */
[----:B------:R-:W-:Y:S01]  /*15440*/  IMAD R141, R141, 0x48, RZ ;  /* 0x000000488d8d7824 */ /* 0x000fe200078e02ff */
[----:B------:R1:W-:Y:S04]  /*15450*/  STG.E.U16 [R134.64], R43 ;  /* 0x0000002b86007986 */ /* 0x0003e8000c10151c */
[C---:B------:R-:W-:Y:S01]  /*15460*/  LEA R120, P3, R141.reuse, R206, 0x1 ;  /* 0x000000ce8d787211 */ /* 0x040fe200078608ff */
[----:B------:R-:W-:Y:S03]  /*15470*/  @!P0 HFMA2.BF16_V2 R151, -RZ.H0_H0, RZ.H0_H0, -R46.H0_H0 ;  /* 0x200000ffff978231 */ /* 0x000fe6000034092e */
[----:B------:R-:W-:Y:S02]  /*15480*/  LEA.HI.X.SX32 R121, R141, R207, 0x1, P3 ;  /* 0x000000cf8d797211 */ /* 0x000fe400018f0eff */
[----:B------:R-:W-:Y:S01]  /*15490*/  ISETP.LE.U32.AND P3, PT, R38, UR15, PT ;  /* 0x0000000f26007c0c */ /* 0x000fe2000bf63070 */
[----:B------:R-:W-:Y:S01]  /*154a0*/  @!P0 STL.S16 [R1+0x168], R151 ;  /* 0x0001689701008387 */ /* 0x000fe20000100600 */
[----:B------:R-:W-:Y:S02]  /*154b0*/  PRMT R38, R46, 0x5410, R47 ;  /* 0x000054102e267816 */ /* 0x000fe4000000002f */
[----:B------:R-:W-:Y:S01]  /*154c0*/  @!P5 PRMT R47, R107, 0x5410, RZ ;  /* 0x000054106b2fd816 */ /* 0x000fe200000000ff */
[----:B------:R-:W-:Y:S01]  /*154d0*/  @!P5 STL.S16 [R1+0x164], R150 ;  /* 0x000164960100d387 */ /* 0x000fe20000100600 */
[----:B------:R-:W-:Y:S02]  /*154e0*/  PRMT R107, R75, 0x5410, R50 ;  /* 0x000054104b6b7816 */ /* 0x000fe40000000032 */
[----:B------:R-:W-:Y:S01]  /*154f0*/  @!P2 PRMT R50, R136, 0x5410, RZ ;  /* 0x000054108832a816 */ /* 0x000fe200000000ff */
[----:B------:R-:W-:Y:S01]  /*15500*/  @!P4 STL.S16 [R1+0x160], R147 ;  /* 0x000160930100c387 */ /* 0x000fe20000100600 */
[----:B------:R-:W-:Y:S01]  /*15510*/  ISETP.LE.U32.AND P5, PT, R40, UR15, PT ;  /* 0x0000000f28007c0c */ /* 0x000fe2000bfa3070 */
[--C-:B------:R-:W-:Y:S01]  /*15520*/  FADD.FTZ R40, R106, R45.reuse ;  /* 0x0000002d6a287221 */ /* 0x100fe20000010000 */
[----:B------:R-:W-:Y:S01]  /*15530*/  @!P4 PRMT R75, R139, 0x5410, RZ ;  /* 0x000054108b4bc816 */ /* 0x000fe200000000ff */
[----:B------:R-:W-:Y:S02]  /*15540*/  @!P2 STL.S16 [R1+0x15c], R146 ;  /* 0x00015c920100a387 */ /* 0x000fe40000100600 */
[----:B------:R-:W-:Y:S01]  /*15550*/  FADD.FTZ R95, R49, R40 ;  /* 0x00000028315f7221 */ /* 0x000fe20000010000 */
[----:B------:R-:W-:Y:S01]  /*15560*/  SHF.R.U32.HI R40, RZ, 0x18, R94 ;  /* 0x00000018ff287819 */ /* 0x000fe2000001165e */
[----:B------:R2:W4:Y:S01]  /*15570*/  LDL.S16 R141, [R1+0x154] ;  /* 0x00015400018d7983 */ /* 0x0005220000100600 */
[----:B-1----:R-:W-:Y:S02]  /*15580*/  PRMT R134, R151, 0x7610, R134 ;  /* 0x0000761097867816 */ /* 0x002fe40000000086 */
[----:B------:R-:W-:Y:S01]  /*15590*/  ISETP.LE.U32.AND P2, PT, R40, UR15, PT ;  /* 0x0000000f28007c0c */ /* 0x000fe2000bf43070 */
[----:B------:R2:W2:Y:S01]  /*155a0*/  LDL.S16 R136, [R1+0x144] ;  /* 0x0001440001887983 */ /* 0x0004a20000100600 */
[----:B------:R-:W-:Y:S02]  /*155b0*/  @!P0 PRMT R46, R134, 0x5410, RZ ;  /* 0x00005410862e8816 */ /* 0x000fe400000000ff */
[----:B------:R-:W-:Y:S01]  /*155c0*/  LOP3.LUT P0, RZ, R214, 0x1000, RZ, 0xc0, !PT ;  /* 0x00001000d6ff7812 */ /* 0x000fe2000780c0ff */
[----:B------:R1:W2:Y:S01]  /*155d0*/  LDL.S16 R134, [R1+0x14c] ;  /* 0x00014c0001867983 */ /* 0x0002a20000100600 */
[C---:B------:R-:W-:Y:S02]  /*155e0*/  PRMT R40, R67.reuse, 0x7632, R40 ;  /* 0x0000763243287816 */ /* 0x040fe40000000028 */
[----:B------:R-:W-:Y:S01]  /*155f0*/  SHF.R.U32.HI R94, RZ, 0x10, R94 ;  /* 0x00000010ff5e7819 */ /* 0x000fe2000001165e */
[----:B------:R1:W2:Y:S01]  /*15600*/  LDL.S16 R139, [R1+0x140] ;  /* 0x00014000018b7983 */ /* 0x0002a20000100600 */
[----:B------:R-:W-:Y:S02]  /*15610*/  PRMT R106, R67, 0x5410, R40 ;  /* 0x00005410436a7816 */ /* 0x000fe40000000028 */
[----:B------:R-:W-:Y:S04]  /*15620*/  LOP3.LUT R94, R94, 0xff, RZ, 0xc0, !PT ;  /* 0x000000ff5e5e7812 */ /* 0x000fe800078ec0ff */
[----:B------:R-:W-:Y:S02]  /*15630*/  ISETP.LE.U32.AND P4, PT, R94, UR15, PT ;  /* 0x0000000f5e007c0c */ /* 0x000fe4000bf83070 */
[----:B------:R1:W-:Y:S02]  /*15640*/  MUFU.EX2 R94, R52 ;  /* 0x00000034005e7308 */ /* 0x0003e40000000800 */
[----:B-1----:R-:W-:Y:S01]  /*15650*/  PRMT R52, R79, 0x7632, R52 ;  /* 0x000076324f347816 */ /* 0x002fe20000000034 */
[----:B---3--:R-:W-:Y:S05]  /*15660*/  @!P6 HFMA2.BF16_V2 R143, -RZ.H0_H0, RZ.H0_H0, -R67.H0_H0 ;  /* 0x200000ffff8fe231 */ /* 0x008fea0000340943 */
[----:B------:R-:W-:Y:S01]  /*15670*/  PRMT R45, R143, 0x7610, R45 ;  /* 0x000076108f2d7816 */ /* 0x000fe2000000002d */
[----:B------:R1:W-:Y:S03]  /*15680*/  @!P6 STL.S16 [R1+0x158], R143 ;  /* 0x0001588f0100e387 */ /* 0x0003e60000100600 */
[----:B------:R-:W-:Y:S02]  /*15690*/  @!P6 PRMT R67, R45, 0x5410, RZ ;  /* 0x000054102d43e816 */ /* 0x000fe400000000ff */
[C---:B------:R-:W-:Y:S02]  /*156a0*/  LOP3.LUT P6, RZ, R214.reuse, 0x800, RZ, 0xc0, !PT ;  /* 0x00000800d6ff7812 */ /* 0x040fe400078cc0ff */
[----:B------:R-:W-:Y:S01]  /*156b0*/  LOP3.LUT R214, R214, 0xfffffbff, RZ, 0xc0, !PT ;  /* 0xfffffbffd6d67812 */ /* 0x000fe200078ec0ff */
[----:B----4-:R-:W-:Y:S05]  /*156c0*/  @!P5 HFMA2.BF16_V2 R141, -RZ.H0_H0, RZ.H0_H0, -R42.H0_H0 ;  /* 0x200000ffff8dd231 */ /* 0x010fea000034092a */
[----:B------:R-:W-:Y:S01]  /*156d0*/  PRMT R43, R141, 0x7610, R43 ;  /* 0x000076108d2b7816 */ /* 0x000fe2000000002b */
[----:B------:R3:W-:Y:S01]  /*156e0*/  @!P5 STL.S16 [R1+0x154], R141 ;  /* 0x0001548d0100d387 */ /* 0x0007e20000100600 */
[----:B--2---:R-:W-:Y:S02]  /*156f0*/  @!P3 HFMA2.BF16_V2 R134, -RZ.H0_H0, RZ.H0_H0, -R39.H0_H0 ;  /* 0x200000ffff86b231 */ /* 0x004fe40000340927 */
[----:B------:R-:W-:Y:S02]  /*15700*/  @!P5 PRMT R42, R43, 0x5410, RZ ;  /* 0x000054102b2ad816 */ /* 0x000fe400000000ff */
[--C-:B------:R-:W-:Y:S01]  /*15710*/  SHF.R.U32.HI R43, RZ, 0x8, R48.reuse ;  /* 0x00000008ff2b7819 */ /* 0x100fe20000011630 */
[----:B------:R-:W-:Y:S01]  /*15720*/  @!P1 HFMA2.BF16_V2 R139, -RZ.H0_H0, RZ.H0_H0, -R79.H0_H0 ;  /* 0x200000ffff8b9231 */ /* 0x000fe2000034094f */
[----:B------:R-:W-:Y:S01]  /*15730*/  PRMT R48, R39, 0x7632, R48 ;  /* 0x0000763227307816 */ /* 0x000fe20000000030 */
[----:B------:R-:W-:Y:S01]  /*15740*/  @!P3 STL.S16 [R1+0x14c], R134 ;  /* 0x00014c860100b387 */ /* 0x000fe20000100600 */
[----:B------:R-:W-:Y:S02]  /*15750*/  LOP3.LUT R43, R43, 0xffff, RZ, 0xc0, !PT ;  /* 0x0000ffff2b2b7812 */ /* 0x000fe400078ec0ff */
[----:B------:R-:W-:Y:S01]  /*15760*/  PRMT R45, R39, 0x5410, R48 ;  /* 0x00005410272d7816 */ /* 0x000fe20000000030 */
[----:B-1----:R1:W2:Y:S01]  /*15770*/  LDL.S16 R143, [R1+0x138] ;  /* 0x00013800018f7983 */ /* 0x0022a20000100600 */
[----:B------:R-:W-:Y:S01]  /*15780*/  ISETP.LE.U32.AND P5, PT, R43, UR15, PT ;  /* 0x0000000f2b007c0c */ /* 0x000fe2000bfa3070 */
[----:B------:R-:W-:Y:S01]  /*15790*/  @!P0 HFMA2.BF16_V2 R136, -RZ.H0_H0, RZ.H0_H0, -R48.H0_H0 ;  /* 0x200000ffff888231 */ /* 0x000fe20000340930 */
[----:B------:R-:W-:Y:S01]  /*157a0*/  MUFU.EX2 R43, R182 ;  /* 0x000000b6002b7308 */ /* 0x000fe20000000800 */
[----:B------:R4:W-:Y:S04]  /*157b0*/  STG.E.U16 [R122.64], R42 ;  /* 0x0000002a7a007986 */ /* 0x0009e8000c10151c */
[----:B---3--:R1:W3:Y:S04]  /*157c0*/  LDL.S16 R141, [R1+0x134] ;  /* 0x00013400018d7983 */ /* 0x0082e80000100600 */
[----:B------:R-:W-:Y:S01]  /*157d0*/  @!P0 STL.S16 [R1+0x144], R136 ;  /* 0x0001448801008387 */ /* 0x000fe20000100600 */
[----:B----4-:R-:W-:Y:S02]  /*157e0*/  PRMT R42, R134, 0x7610, R42 ;  /* 0x00007610862a7816 */ /* 0x010fe4000000002a */
[----:B------:R-:W4:Y:S02]  /*157f0*/  MUFU.EX2 R134, R68 ;  /* 0x0000004400867308 */ /* 0x000f240000000800 */
[----:B------:R-:W-:Y:S02]  /*15800*/  @!P3 PRMT R39, R42, 0x5410, RZ ;  /* 0x000054102a27b816 */ /* 0x000fe400000000ff */
[----:B------:R-:W-:Y:S03]  /*15810*/  LOP3.LUT R42, R188, 0xff, RZ, 0xc0, !PT ;  /* 0x000000ffbc2a7812 */ /* 0x000fe600078ec0ff */
[----:B------:R1:W-:Y:S01]  /*15820*/  STG.E.U16 [R120.64], R39 ;  /* 0x0000002778007986 */ /* 0x0003e2000c10151c */
[----:B----4-:R-:W-:Y:S02]  /*15830*/  F2FP.BF16.PACK_AB R49, R183, R134 ;  /* 0x00000086b731723e */ /* 0x010fe400000010ff */
[----:B-1----:R-:W-:Y:S01]  /*15840*/  PRMT R39, R136, 0x7610, R39 ;  /* 0x0000761088277816 */ /* 0x002fe20000000027 */
[----:B------:R-:W-:Y:S02]  /*15850*/  FADD.FTZ R136, R134, R133 ;  /* 0x0000008586887221 */ /* 0x000fe40000010000 */
[----:B------:R1:W4:Y:S01]  /*15860*/  LDL.S16 R134, [R1+0x128] ;  /* 0x0001280001867983 */ /* 0x0003220000100600 */
[----:B------:R-:W-:Y:S01]  /*15870*/  @!P0 PRMT R48, R39, 0x5410, RZ ;  /* 0x0000541027308816 */ /* 0x000fe200000000ff */
[--C-:B------:R-:W-:Y:S01]  /*15880*/  FADD.FTZ R133, R183, R136.reuse ;  /* 0x00000088b7857221 */ /* 0x100fe20000010000 */
[----:B------:R-:W-:Y:S01]  /*15890*/  ISETP.LE.U32.AND P0, PT, R42, UR15, PT ;  /* 0x0000000f2a007c0c */ /* 0x000fe2000bf03070 */
[----:B------:R1:W-:Y:S01]  /*158a0*/  @!P1 STL.S16 [R1+0x140], R139 ;  /* 0x0001408b01009387 */ /* 0x0003e20000100600 */
[----:B------:R-:W-:Y:S01]  /*158b0*/  PRMT R136, R139, 0x7610, R136 ;  /* 0x000076108b887816 */ /* 0x000fe20000000088 */
[----:B------:R-:W-:Y:S01]  /*158c0*/  FADD.FTZ R39, R43, R132 ;  /* 0x000000842b277221 */ /* 0x000fe20000010000 */
[----:B------:R-:W-:Y:S01]  /*158d0*/  F2FP.BF16.PACK_AB R43, R94, R43 ;  /* 0x0000002b5e2b723e */ /* 0x000fe200000010ff */
[----:B------:R1:W-:Y:S01]  /*158e0*/  STG.E.U16 [R120.64+0x2], R48 ;  /* 0x0000023078007986 */ /* 0x0003e2000c10151c */
[----:B------:R-:W-:Y:S01]  /*158f0*/  LOP3.LUT R42, R188, 0xffff, RZ, 0xc0, !PT ;  /* 0x0000ffffbc2a7812 */ /* 0x000fe200078ec0ff */
[----:B------:R-:W-:Y:S01]  /*15900*/  FADD.FTZ R94, R94, R39 ;  /* 0x000000275e5e7221 */ /* 0x000fe20000010000 */
[----:B------:R-:W-:Y:S01]  /*15910*/  PRMT R39, R79, 0x5410, R52 ;  /* 0x000054104f277816 */ /* 0x000fe20000000034 */
[----:B------:R1:W-:Y:S01]  /*15920*/  STG.E.U16 [R206.64+0x10], R46 ;  /* 0x0000102ece007986 */ /* 0x0003e2000c10151c */
[----:B------:R-:W-:Y:S01]  /*15930*/  @!P1 PRMT R79, R136, 0x5410, RZ ;  /* 0x00005410884f9816 */ /* 0x000fe200000000ff */
[----:B------:R-:W-:Y:S01]  /*15940*/  IMAD.WIDE.U32 R182, R110, -0x2daee0ad, RZ ;  /* 0xd2511f536eb67825 */ /* 0x000fe200078e00ff */
[----:B------:R-:W-:Y:S01]  /*15950*/  SHF.R.U32.HI R42, RZ, 0x8, R42 ;  /* 0x00000008ff2a7819 */ /* 0x000fe2000001162a */
[----:B------:R1:W4:Y:S01]  /*15960*/  LDL.S16 R136, [R1+0x12c] ;  /* 0x00012c0001887983 */ /* 0x0003220000100600 */
[----:B------:R-:W-:Y:S02]  /*15970*/  SHF.R.U32.HI R132, RZ, 0x10, R188 ;  /* 0x00000010ff847819 */ /* 0x000fe400000116bc */
[----:B------:R-:W-:Y:S01]  /*15980*/  LOP3.LUT R42, R42, 0xffff, RZ, 0xc0, !PT ;  /* 0x0000ffff2a2a7812 */ /* 0x000fe200078ec0ff */
[----:B------:R1:W-:Y:S01]  /*15990*/  STG.E.U16 [R206.64+0x12], R47 ;  /* 0x0000122fce007986 */ /* 0x0003e2000c10151c */
[----:B------:R-:W-:Y:S02]  /*159a0*/  LOP3.LUT R132, R132, 0xff, RZ, 0xc0, !PT ;  /* 0x000000ff84847812 */ /* 0x000fe400078ec0ff */
[----:B------:R-:W-:Y:S01]  /*159b0*/  ISETP.LE.U32.AND P1, PT, R42, UR15, PT ;  /* 0x0000000f2a007c0c */ /* 0x000fe2000bf23070 */
[----:B------:R-:W-:Y:S01]  /*159c0*/  STG.E.U16 [R186.64+0x10], R79 ;  /* 0x0000104fba007986 */ /* 0x000fe2000c10151c */
[----:B------:R-:W-:Y:S02]  /*159d0*/  PRMT R42, R41, 0x7632, R42 ;  /* 0x00007632292a7816 */ /* 0x000fe4000000002a */
[----:B------:R-:W-:Y:S02]  /*159e0*/  ISETP.LE.U32.AND P3, PT, R132, UR15, PT ;  /* 0x0000000f84007c0c */ /* 0x000fe4000bf63070 */
[----:B------:R-:W-:Y:S01]  /*159f0*/  SHF.R.U32.HI R132, RZ, 0x18, R188 ;  /* 0x00000018ff847819 */ /* 0x000fe200000116bc */
[----:B-1----:R1:W4:Y:S01]  /*15a00*/  LDL.S16 R139, [R1+0x130] ;  /* 0x00013000018b7983 */ /* 0x0023220000100600 */
[----:B------:R-:W-:Y:S02]  /*15a10*/  LOP3.LUT R110, R183, UR6, R180, 0x96, !PT ;  /* 0x00000006b76e7c12 */ /* 0x000fe4000f8e96b4 */
[----:B------:R-:W-:Y:S02]  /*15a20*/  PRMT R48, R71, 0x7632, R48 ;  /* 0x0000763247307816 */ /* 0x000fe40000000030 */
[----:B------:R-:W-:Y:S02]  /*15a30*/  PRMT R46, R41, 0x5410, R42 ;  /* 0x00005410292e7816 */ /* 0x000fe4000000002a */
[----:B------:R-:W-:Y:S04]  /*15a40*/  LOP3.LUT R47, R110, 0xffff, RZ, 0xc0, !PT ;  /* 0x0000ffff6e2f7812 */ /* 0x000fe800078ec0ff */
[----:B------:R-:W-:Y:S01]  /*15a50*/  SHF.R.U32.HI R47, RZ, 0x8, R47 ;  /* 0x00000008ff2f7819 */ /* 0x000fe2000001162f */
[----:B--2---:R-:W-:Y:S05]  /*15a60*/  @!P6 HFMA2.BF16_V2 R143, -RZ.H0_H0, RZ.H0_H0, -R52.H0_H0 ;  /* 0x200000ffff8fe231 */ /* 0x004fea0000340934 */
[----:B------:R-:W-:Y:S01]  /*15a70*/  PRMT R138, R143, 0x7610, R138 ;  /* 0x000076108f8a7816 */ /* 0x000fe2000000008a */
[----:B------:R-:W-:Y:S03]  /*15a80*/  @!P6 STL.S16 [R1+0x138], R143 ;  /* 0x0001388f0100e387 */ /* 0x000fe60000100600 */
[----:B------:R-:W-:Y:S01]  /*15a90*/  @!P6 PRMT R52, R138, 0x5410, RZ ;  /* 0x000054108a34e816 */ /* 0x000fe200000000ff */
[----:B---3--:R-:W-:Y:S04]  /*15aa0*/  @!P0 HFMA2.BF16_V2 R141, -RZ.H0_H0, RZ.H0_H0, -R41.H0_H0 ;  /* 0x200000ffff8d8231 */ /* 0x008fe80000340929 */
[----:B------:R2:W-:Y:S01]  /*15ab0*/  STG.E.U16 [R186.64+0x12], R52 ;  /* 0x00001234ba007986 */ /* 0x0005e2000c10151c */
[----:B------:R-:W-:Y:S03]  /*15ac0*/  PRMT R135, R141, 0x7610, R135 ;  /* 0x000076108d877816 */ /* 0x000fe60000000087 */
[----:B------:R-:W-:Y:S01]  /*15ad0*/  @!P0 STL.S16 [R1+0x134], R141 ;  /* 0x0001348d01008387 */ /* 0x000fe20000100600 */
[----:B------:R-:W-:Y:S03]  /*15ae0*/  @!P0 PRMT R41, R135, 0x5410, RZ ;  /* 0x0000541087298816 */ /* 0x000fe600000000ff */
[----:B------:R1:W3:Y:S01]  /*15af0*/  LDL.S16 R138, [R1+0x124] ;  /* 0x00012400018a7983 */ /* 0x0002e20000100600 */
[----:B------:R-:W-:Y:S01]  /*15b00*/  ISETP.LE.U32.AND P0, PT, R132, UR15, PT ;  /* 0x0000000f84007c0c */ /* 0x000fe2000bf03070 */
[----:B------:R-:W1:Y:S01]  /*15b10*/  MUFU.EX2 R135, R85 ;  /* 0x0000005500877308 */ /* 0x000e620000000800 */
[----:B------:R-:W-:Y:S01]  /*15b20*/  LOP3.LUT R132, R110, 0xff, RZ, 0xc0, !PT ;  /* 0x000000ff6e847812 */ /* 0x000fe200078ec0ff */
[----:B------:R-:W-:Y:S03]  /*15b30*/  STG.E.U16 [R122.64+0xe], R41 ;  /* 0x00000e297a007986 */ /* 0x000fe6000c10151c */
[----:B------:R-:W-:Y:S02]  /*15b40*/  ISETP.LE.U32.AND P6, PT, R132, UR15, PT ;  /* 0x0000000f84007c0c */ /* 0x000fe4000bfc3070 */
[----:B--2---:R-:W-:Y:S02]  /*15b50*/  LOP3.LUT R52, R47, 0xffff, RZ, 0xc0, !PT ;  /* 0x0000ffff2f347812 */ /* 0x004fe400078ec0ff */
[----:B------:R-:W-:Y:S02]  /*15b60*/  PRMT R47, R71, 0x5410, R48 ;  /* 0x00005410472f7816 */ /* 0x000fe40000000030 */
[----:B-1----:R-:W-:Y:S01]  /*15b70*/  F2FP.BF16.PACK_AB R85, R135, R166 ;  /* 0x000000a68755723e */ /* 0x002fe200000010ff */
[----:B----4-:R-:W-:Y:S05]  /*15b80*/  @!P1 HFMA2.BF16_V2 R134, -RZ.H0_H0, RZ.H0_H0, -R42.H0_H0 ;  /* 0x200000ffff869231 */ /* 0x010fea000034092a */
[----:B------:R-:W-:Y:S01]  /*15b90*/  PRMT R140, R134, 0x7610, R140 ;  /* 0x00007610868c7816 */ /* 0x000fe2000000008c */
[----:B------:R1:W-:Y:S03]  /*15ba0*/  @!P1 STL.S16 [R1+0x128], R134 ;  /* 0x0001288601009387 */ /* 0x0003e60000100600 */
[----:B------:R-:W-:Y:S05]  /*15bb0*/  @!P1 PRMT R42, R140, 0x5410, RZ ;  /* 0x000054108c2a9816 */ /* 0x000fea00000000ff */
[----:B------:R2:W-:Y:S01]  /*15bc0*/  STG.E.U16 [R122.64+0x10], R42 ;  /* 0x0000102a7a007986 */ /* 0x0005e2000c10151c */
[----:B------:R-:W-:Y:S05]  /*15bd0*/  @!P0 HFMA2.BF16_V2 R136, -RZ.H0_H0, RZ.H0_H0, -R48.H0_H0 ;  /* 0x200000ffff888231 */ /* 0x000fea0000340930 */
[----:B------:R-:W-:Y:S04]  /*15be0*/  PRMT R79, R136, 0x7610, R79 ;  /* 0x00007610884f7816 */ /* 0x000fe8000000004f */
[----:B------:R-:W-:Y:S01]  /*15bf0*/  @!P0 PRMT R48, R79, 0x5410, RZ ;  /* 0x000054104f308816 */ /* 0x000fe200000000ff */
[----:B------:R-:W-:Y:S01]  /*15c00*/  IMAD.U32 R79, RZ, RZ, UR19 ;  /* 0x00000013ff4f7e24 */ /* 0x000fe2000f8e00ff */
[----:B------:R-:W-:Y:S04]  /*15c10*/  @!P3 HFMA2.BF16_V2 R139, -RZ.H0_H0, RZ.H0_H0, -R71.H0_H0 ;  /* 0x200000ffff8bb231 */ /* 0x000fe80000340947 */
[----:B------:R-:W-:Y:S01]  /*15c20*/  LOP3.LUT R79, R157, UR17, R79, 0x96, !PT ;  /* 0x000000119d4f7c12 */ /* 0x000fe2000f8e964f */
[----:B------:R-:W-:Y:S01]  /*15c30*/  STG.E.U16 [R120.64+0x12], R48 ;  /* 0x0000123078007986 */ /* 0x000fe2000c10151c */
[----:B-1----:R-:W1:Y:S01]  /*15c40*/  MUFU.EX2 R134, R167 ;  /* 0x000000a700867308 */ /* 0x002e620000000800 */
[----:B------:R-:W-:Y:S01]  /*15c50*/  UIADD3 UR17, UR27, 0x2, URZ ;  /* 0x000000021b117890 */ /* 0x000fe2000fffe03f */
[----:B------:R-:W-:Y:S01]  /*15c60*/  PRMT R132, R139, 0x7610, R132 ;  /* 0x000076108b847816 */ /* 0x000fe20000000084 */
[----:B------:R-:W-:Y:S01]  /*15c70*/  @!P3 STL.S16 [R1+0x130], R139 ;  /* 0x0001308b0100b387 */ /* 0x000fe20000100600 */
[----:B------:R-:W-:Y:S02]  /*15c80*/  UIADD3 UR27, UR27, 0x3, URZ ;  /* 0x000000031b1b7890 */ /* 0x000fe4000fffe03f */
[----:B------:R-:W-:Y:S01]  /*15c90*/  @!P3 PRMT R71, R132, 0x5410, RZ ;  /* 0x000054108447b816 */ /* 0x000fe200000000ff */
[----:B------:R4:W-:Y:S01]  /*15ca0*/  @!P0 STL.S16 [R1+0x12c], R136 ;  /* 0x00012c8801008387 */ /* 0x0009e20000100600 */
[----:B------:R-:W-:Y:S01]  /*15cb0*/  ISETP.LE.U32.AND P3, PT, R52, UR15, PT ;  /* 0x0000000f34007c0c */ /* 0x000fe2000bf63070 */
[----:B------:R-:W-:Y:S01]  /*15cc0*/  FADD.FTZ R132, R166, R111 ;  /* 0x0000006fa6847221 */ /* 0x000fe20000010000 */
[--C-:B------:R-:W-:Y:S01]  /*15cd0*/  SHF.R.U32.HI R52, RZ, 0x18, R110.reuse ;  /* 0x00000018ff347819 */ /* 0x100fe2000001166e */
[----:B------:R-:W-:Y:S01]  /*15ce0*/  STG.E.U16 [R120.64+0x10], R71 ;  /* 0x0000104778007986 */ /* 0x000fe2000c10151c */
[----:B------:R-:W-:Y:S01]  /*15cf0*/  SHF.R.U32.HI R110, RZ, 0x10, R110 ;  /* 0x00000010ff6e7819 */ /* 0x000fe2000001166e */
[----:B------:R-:W-:Y:S01]  /*15d00*/  FADD.FTZ R132, R135, R132 ;  /* 0x0000008487847221 */ /* 0x000fe20000010000 */
[----:B------:R-:W-:Y:S01]  /*15d10*/  ISETP.LE.U32.AND P0, PT, R52, UR15, PT ;  /* 0x0000000f34007c0c */ /* 0x000fe2000bf03070 */
[----:B------:R-:W-:Y:S01]  /*15d20*/  STG.E.U16 [R206.64+0x20], R75 ;  /* 0x0000204bce007986 */ /* 0x000fe2000c10151c */
[----:B------:R-:W-:Y:S01]  /*15d30*/  PRMT R52, R77, 0x7632, R52 ;  /* 0x000076324d347816 */ /* 0x000fe20000000034 */
[----:B------:R-:W-:Y:S01]  /*15d40*/  FADD.FTZ R132, R117, R132 ;  /* 0x0000008475847221 */ /* 0x000fe20000010000 */
[----:B------:R-:W-:Y:S01]  /*15d50*/  LOP3.LUT R110, R110, 0xff, RZ, 0xc0, !PT ;  /* 0x000000ff6e6e7812 */ /* 0x000fe200078ec0ff */
[----:B------:R4:W-:Y:S01]  /*15d60*/  STG.E.U16 [R206.64+0x22], R50 ;  /* 0x00002232ce007986 */ /* 0x0009e2000c10151c */
[----:B--2---:R-:W-:Y:S01]  /*15d70*/  MUFU.EX2 R42, R169 ;  /* 0x000000a9002a7308 */ /* 0x004fe20000000800 */
[----:B-1----:R-:W-:Y:S09]  /*15d80*/  F2FP.BF16.PACK_AB R41, R119, R134 ;  /* 0x000000867729723e */ /* 0x002ff200000010ff */
[----:B----4-:R1:W2:Y:S01]  /*15d90*/  MUFU.EX2 R136, R105 ;  /* 0x0000006900887308 */ /* 0x0102a20000000800 */
[----:B------:R-:W-:Y:S02]  /*15da0*/  PRMT R50, R65, 0x7632, R50 ;  /* 0x0000763241327816 */ /* 0x000fe40000000032 */
[----:B-1----:R-:W-:Y:S01]  /*15db0*/  PRMT R105, R77, 0x5410, R52 ;  /* 0x000054104d697816 */ /* 0x002fe20000000034 */
[----:B---3--:R-:W-:Y:S05]  /*15dc0*/  @!P4 HFMA2.BF16_V2 R138, -RZ.H0_H0, RZ.H0_H0, -R77.H0_H0 ;  /* 0x200000ffff8ac231 */ /* 0x008fea000034094d */
[----:B------:R-:W-:Y:S01]  /*15dd0*/  PRMT R135, R138, 0x7610, R135 ;  /* 0x000076108a877816 */ /* 0x000fe20000000087 */
[----:B------:R1:W-:Y:S03]  /*15de0*/  @!P4 STL.S16 [R1+0x124], R138 ;  /* 0x0001248a0100c387 */ /* 0x0003e60000100600 */
[----:B------:R-:W-:Y:S01]  /*15df0*/  @!P4 PRMT R77, R135, 0x5410, RZ ;  /* 0x00005410874dc816 */ /* 0x000fe200000000ff */
[----:B------:R3:W4:Y:S01]  /*15e00*/  LDL.S16 R155, [R1+0x148] ;  /* 0x00014800019b7983 */ /* 0x0007220000100600 */
[----:B------:R-:W-:Y:S01]  /*15e10*/  ISETP.LE.U32.AND P4, PT, R110, UR15, PT ;  /* 0x0000000f6e007c0c */ /* 0x000fe2000bf83070 */
[----:B--2---:R-:W-:Y:S02]  /*15e20*/  FADD.FTZ R110, R136, R133 ;  /* 0x00000085886e7221 */ /* 0x004fe40000010000 */
[----:B------:R3:W2:Y:S02]  /*15e30*/  LDL.S16 R153, [R1+0x13c] ;  /* 0x00013c0001997983 */ /* 0x0006a40000100600 */
[----:B------:R-:W-:Y:S02]  /*15e40*/  FADD.FTZ R110, R103, R110 ;  /* 0x0000006e676e7221 */ /* 0x000fe40000010000 */
[----:B------:R3:W3:Y:S04]  /*15e50*/  LDL.S16 R152, [R1+0x120] ;  /* 0x0001200001987983 */ /* 0x0006e80000100600 */
[----:B------:R2:W3:Y:S04]  /*15e60*/  LDL.S16 R151, [R1+0x11c] ;  /* 0x00011c0001977983 */ /* 0x0004e80000100600 */
[----:B------:R2:W3:Y:S04]  /*15e70*/  LDL.S16 R150, [R1+0x118] ;  /* 0x0001180001967983 */ /* 0x0004e80000100600 */
[----:B------:R2:W3:Y:S01]  /*15e80*/  LDL.S16 R145, [R1+0x114] ;  /* 0x0001140001917983 */ /* 0x0004e20000100600 */
[----:B-1----:R-:W-:Y:S02]  /*15e90*/  FADD.FTZ R138, R134, R95 ;  /* 0x0000005f868a7221 */ /* 0x002fe40000010000 */
[----:B------:R-:W-:Y:S01]  /*15ea0*/  IMAD.WIDE.U32 R134, R79, -0x326172a9, RZ ;  /* 0xcd9e8d574f867825 */ /* 0x000fe200078e00ff */
[----:B------:R1:W3:Y:S03]  /*15eb0*/  LDL.S16 R143, [R1+0x110] ;  /* 0x00011000018f7983 */ /* 0x0002e60000100600 */
[----:B------:R-:W-:Y:S01]  /*15ec0*/  FADD.FTZ R111, R119, R138 ;  /* 0x0000008a776f7221 */ /* 0x000fe20000010000 */
[----:B------:R-:W-:Y:S01]  /*15ed0*/  LOP3.LUT R79, R135, UR7, R212, 0x96, !PT ;  /* 0x00000007874f7c12 */ /* 0x000fe2000f8e96d4 */
[----:B------:R1:W-:Y:S01]  /*15ee0*/  STG.E.U16 [R186.64+0x20], R77 ;  /* 0x0000204dba007986 */ /* 0x0003e2000c10151c */
[--C-:B------:R-:W-:Y:S01]  /*15ef0*/  LOP3.LUT R95, R185, UR26, R134.reuse, 0x96, !PT ;  /* 0x0000001ab95f7c12 */ /* 0x100fe2000f8e9686 */
[----:B------:R-:W1:Y:S01]  /*15f00*/  MUFU.EX2 R119, R211 ;  /* 0x000000d300777308 */ /* 0x000e620000000800 */
[----:B------:R-:W-:Y:S01]  /*15f10*/  LOP3.LUT R134, R149, UR26, R134, 0x96, !PT ;  /* 0x0000001a95867c12 */ /* 0x000fe2000f8e9686 */
[----:B------:R-:W-:Y:S04]  /*15f20*/  IMAD.WIDE.U32 R140, R79, -0x2daee0ad, RZ ;  /* 0xd2511f534f8c7825 */ /* 0x000fe800078e00ff */
[----:B------:R-:W-:Y:S01]  /*15f30*/  IMAD.WIDE.U32 R138, R95, -0x2daee0ad, RZ ;  /* 0xd2511f535f8a7825 */ /* 0x000fe200078e00ff */
[----:B------:R-:W-:Y:S04]  /*15f40*/  LOP3.LUT R79, R141, UR25, R170, 0x96, !PT ;  /* 0x000000198d4f7c12 */ /* 0x000fe8000f8e96aa */
[----:B------:R-:W-:Y:S01]  /*15f50*/  LOP3.LUT R95, R139, UR23, R140, 0x96, !PT ;  /* 0x000000178b5f7c12 */ /* 0x000fe2000f8e968c */
[----:B------:R-:W-:Y:S01]  /*15f60*/  IMAD.WIDE.U32 R146, R79, -0x326172a9, RZ ;  /* 0xcd9e8d574f927825 */ /* 0x000fe200078e00ff */
[----:B------:R-:W-:Y:S03]  /*15f70*/  F2FP.BF16.PACK_AB R79, R103, R136 ;  /* 0x00000088674f723e */ /* 0x000fe600000010ff */
[----:B------:R-:W-:Y:S01]  /*15f80*/  IMAD.WIDE.U32 R158, R95, -0x326172a9, RZ ;  /* 0xcd9e8d575f9e7825 */ /* 0x000fe200078e00ff */
[----:B------:R-:W-:Y:S03]  /*15f90*/  LOP3.LUT R48, R147, UR24, R184, 0x96, !PT ;  /* 0x0000001893307c12 */ /* 0x000fe6000f8e96b8 */
[----:B------:R-:W-:Y:S01]  /*15fa0*/  FADD.FTZ R95, R113, R132 ;  /* 0x00000084715f7221 */ /* 0x000fe20000010000 */
[----:B------:R-:W-:Y:S01]  /*15fb0*/  LOP3.LUT R146, R159, UR21, R146, 0x96, !PT ;  /* 0x000000159f927c12 */ /* 0x000fe2000f8e9692 */
[----:B------:R-:W-:Y:S01]  /*15fc0*/  IMAD.WIDE.U32 R166, R48, -0x2daee0ad, RZ ;  /* 0xd2511f5330a67825 */ /* 0x000fe200078e00ff */
[----:B------:R-:W-:Y:S02]  /*15fd0*/  PRMT R48, R69, 0x7632, R48 ;  /* 0x0000763245307816 */ /* 0x000fe40000000030 */
[----:B-1----:R-:W-:Y:S01]  /*15fe0*/  F2FP.BF16.PACK_AB R77, R113, R117 ;  /* 0x00000075714d723e */ /* 0x002fe200000010ff */
[----:B------:R-:W-:Y:S01]  /*15ff0*/  IMAD.WIDE.U32 R146, R146, -0x2daee0ad, RZ ;  /* 0xd2511f5392927825 */ /* 0x000fe200078e00ff */
[----:B------:R-:W-:Y:S02]  /*16000*/  LOP3.LUT R168, R167, UR14, R138, 0x96, !PT ;  /* 0x0000000ea7a87c12 */ /* 0x000fe4000f8e968a */
[----:B------:R-:W-:Y:S01]  /*16010*/  F2FP.BF16.PACK_AB R117, R99, R102 ;  /* 0x000000666375723e */ /* 0x000fe200000010ff */
[----:B------:R-:W-:Y:S01]  /*16020*/  FADD.FTZ R75, R119, R94 ;  /* 0x0000005e774b7221 */ /* 0x000fe20000010000 */
[----:B------:R-:W-:Y:S01]  /*16030*/  LOP3.LUT R166, R147, UR5, R166, 0x96, !PT ;  /* 0x0000000593a67c12 */ /* 0x000fe2000f8e96a6 */
[----:B------:R-:W-:Y:S01]  /*16040*/  IMAD.WIDE.U32 R168, R168, -0x326172a9, RZ ;  /* 0xcd9e8d57a8a87825 */ /* 0x000fe200078e00ff */
[----:B------:R-:W-:Y:S03]  /*16050*/  F2FP.BF16.PACK_AB R119, R42, R119 ;  /* 0x000000772a77723e */ /* 0x000fe600000010ff */
[----:B------:R-:W-:Y:S01]  /*16060*/  IMAD.WIDE.U32 R166, R166, -0x326172a9, RZ ;  /* 0xcd9e8d57a6a67825 */ /* 0x000fe200078e00ff */
[----:B------:R-:W-:Y:S03]  /*16070*/  LOP3.LUT R158, R169, UR13, R158, 0x96, !PT ;  /* 0x0000000da99e7c12 */ /* 0x000fe6000f8e969e */
[----:B------:R-:W-:Y:S01]  /*16080*/  FADD.FTZ R75, R42, R75 ;  /* 0x0000004b2a4b7221 */ /* 0x000fe20000010000 */
[----:B------:R-:W-:Y:S01]  /*16090*/  LOP3.LUT R71, R167, UR16, R168, 0x96, !PT ;  /* 0x00000010a7477c12 */ /* 0x000fe2000f8e96a8 */
[----:B------:R-:W-:Y:S03]  /*160a0*/  IMAD.WIDE.U32 R158, R158, -0x2daee0ad, RZ ;  /* 0xd2511f539e9e7825 */ /* 0x000fe600078e00ff */
[----:B------:R-:W-:Y:S01]  /*160b0*/  LOP3.LUT R42, R71, 0xff, RZ, 0xc0, !PT ;  /* 0x000000ff472a7812 */ /* 0x000fe200078ec0ff */
[----:B------:R-:W-:Y:S03]  /*160c0*/  IMAD.MOV.U32 R169, RZ, RZ, R164 ;  /* 0x000000ffffa97224 */ /* 0x000fe600078e00a4 */
[----:B------:R-:W-:Y:S02]  /*160d0*/  ISETP.LE.U32.AND P1, PT, R42, UR15, PT ;  /* 0x0000000f2a007c0c */ /* 0x000fe4000bf23070 */
[----:B------:R-:W-:Y:S01]  /*160e0*/  PRMT R42, R59, 0x7632, R42 ;  /* 0x000076323b2a7816 */ /* 0x000fe2000000002a */
[----:B----4-:R-:W-:Y:S10]  /*160f0*/  @!P5 HFMA2.BF16_V2 R155, -RZ.H0_H0, RZ.H0_H0, -R40.H0_H0 ;  /* 0x200000ffff9bd231 */ /* 0x010ff40000340928 */
[----:B--2---:R-:W-:Y:S01]  /*16100*/  @!P1 HFMA2.BF16_V2 R153, -RZ.H0_H0, RZ.H0_H0, -R59.H0_H0 ;  /* 0x200000ffff999231 */ /* 0x004fe2000034093b */
[----:B------:R-:W-:Y:S01]  /*16110*/  PRMT R94, R155, 0x7610, R94 ;  /* 0x000076109b5e7816 */ /* 0x000fe2000000005e */
[----:B------:R-:W-:Y:S01]  /*16120*/  @!P5 STL.S16 [R1+0x148], R155 ;  /* 0x0001489b0100d387 */ /* 0x000fe20000100600 */
[----:B---3--:R-:W-:Y:S02]  /*16130*/  @!P2 HFMA2.BF16_V2 R152, -RZ.H0_H0, RZ.H0_H0, -R52.H0_H0 ;  /* 0x200000ffff98a231 */ /* 0x008fe40000340934 */
[----:B------:R-:W-:Y:S01]  /*16140*/  @!P5 PRMT R40, R94, 0x5410, RZ ;  /* 0x000054105e28d816 */ /* 0x000fe200000000ff */
[----:B------:R1:W2:Y:S01]  /*16150*/  LDL.S16 R133, [R1+0x100] ;  /* 0x0001000001857983 */ /* 0x0002a20000100600 */
[----:B------:R-:W-:Y:S01]  /*16160*/  ISETP.LE.U32.AND P5, PT, R91, UR15, PT ;  /* 0x0000000f5b007c0c */ /* 0x000fe2000bfa3070 */
[----:B------:R-:W-:Y:S01]  /*16170*/  @!P6 HFMA2.BF16_V2 R151, -RZ.H0_H0, RZ.H0_H0, -R69.H0_H0 ;  /* 0x200000ffff97e231 */ /* 0x000fe20000340945 */
[----:B------:R-:W-:Y:S01]  /*16180*/  LOP3.LUT R91, R90, 0xff, RZ, 0xc0, !PT ;  /* 0x000000ff5a5b7812 */ /* 0x000fe200078ec0ff */
[----:B------:R-:W-:Y:S01]  /*16190*/  @!P1 STL.S16 [R1+0x13c], R153 ;  /* 0x00013c9901009387 */ /* 0x000fe20000100600 */
[----:B------:R-:W-:Y:S01]  /*161a0*/  LOP3.LUT R90, R71, 0xffff, RZ, 0xc0, !PT ;  /* 0x0000ffff475a7812 */ /* 0x000fe200078ec0ff */
[----:B------:R-:W-:Y:S01]  /*161b0*/  @!P3 HFMA2.BF16_V2 R150, -RZ.H0_H0, RZ.H0_H0, -R48.H0_H0 ;  /* 0x200000ffff96b231 */ /* 0x000fe20000340930 */
[----:B------:R-:W-:Y:S01]  /*161c0*/  PRMT R136, R153, 0x7610, R136 ;  /* 0x0000761099887816 */ /* 0x000fe20000000088 */
[----:B------:R-:W-:Y:S01]  /*161d0*/  @!P2 STL.S16 [R1+0x120], R152 ;  /* 0x000120980100a387 */ /* 0x000fe20000100600 */
[----:B------:R-:W-:Y:S01]  /*161e0*/  SHF.R.U32.HI R90, RZ, 0x8, R90 ;  /* 0x00000008ff5a7819 */ /* 0x000fe2000001165a */
[----:B------:R-:W-:Y:S01]  /*161f0*/  @!P4 HFMA2.BF16_V2 R145, -RZ.H0_H0, RZ.H0_H0, -R65.H0_H0 ;  /* 0x200000ffff91c231 */ /* 0x000fe20000340941 */
[----:B------:R-:W-:Y:S01]  /*16200*/  PRMT R103, R152, 0x7610, R103 ;  /* 0x0000761098677816 */ /* 0x000fe20000000067 */
[----:B------:R-:W-:Y:S01]  /*16210*/  @!P6 STL.S16 [R1+0x11c], R151 ;  /* 0x00011c970100e387 */ /* 0x000fe20000100600 */
[----:B------:R-:W-:Y:S01]  /*16220*/  LOP3.LUT R90, R90, 0xffff, RZ, 0xc0, !PT ;  /* 0x0000ffff5a5a7812 */ /* 0x000fe200078ec0ff */
[----:B------:R-:W-:Y:S01]  /*16230*/  @!P0 HFMA2.BF16_V2 R143, -RZ.H0_H0, RZ.H0_H0, -R50.H0_H0 ;  /* 0x200000ffff8f8231 */ /* 0x000fe20000340932 */
[----:B------:R-:W-:Y:S01]  /*16240*/  @!P2 PRMT R52, R103, 0x5410, RZ ;  /* 0x000054106734a816 */ /* 0x000fe200000000ff */
[----:B------:R-:W-:Y:S01]  /*16250*/  @!P3 STL.S16 [R1+0x118], R150 ;  /* 0x000118960100b387 */ /* 0x000fe20000100600 */
[----:B------:R-:W-:Y:S01]  /*16260*/  PRMT R132, R151, 0x7610, R132 ;  /* 0x0000761097847816 */ /* 0x000fe20000000084 */
[--C-:B------:R-:W-:Y:S01]  /*16270*/  FADD.FTZ R94, R102, R111.reuse ;  /* 0x0000006f665e7221 */ /* 0x100fe20000010000 */
[----:B------:R-:W-:Y:S01]  /*16280*/  PRMT R111, R143, 0x7610, R111 ;  /* 0x000076108f6f7816 */ /* 0x000fe2000000006f */
[----:B------:R-:W-:Y:S01]  /*16290*/  @!P4 STL.S16 [R1+0x114], R145 ;  /* 0x000114910100c387 */ /* 0x000fe20000100600 */
[----:B------:R-:W-:Y:S01]  /*162a0*/  PRMT R102, R150, 0x7610, R102 ;  /* 0x0000761096667816 */ /* 0x000fe20000000066 */
[----:B------:R-:W-:Y:S01]  /*162b0*/  FADD.FTZ R94, R99, R94 ;  /* 0x0000005e635e7221 */ /* 0x000fe20000010000 */
[----:B------:R-:W-:Y:S01]  /*162c0*/  PRMT R99, R59, 0x5410, R42 ;  /* 0x000054103b637816 */ /* 0x000fe2000000002a */
[----:B------:R-:W-:Y:S01]  /*162d0*/  @!P0 STL.S16 [R1+0x110], R143 ;  /* 0x0001108f01008387 */ /* 0x000fe20000100600 */
[----:B------:R-:W-:Y:S02]  /*162e0*/  @!P1 PRMT R59, R136, 0x5410, RZ ;  /* 0x00005410883b9816 */ /* 0x000fe400000000ff */
[----:B------:R-:W-:Y:S01]  /*162f0*/  ISETP.LE.U32.AND P1, PT, R90, UR15, PT ;  /* 0x0000000f5a007c0c */ /* 0x000fe2000bf23070 */
[----:B------:R3:W-:Y:S01]  /*16300*/  STG.E.U16 [R186.64+0x22], R52 ;  /* 0x00002234ba007986 */ /* 0x0007e2000c10151c */
[----:B------:R-:W-:Y:S02]  /*16310*/  PRMT R113, R145, 0x7610, R113 ;  /* 0x0000761091717816 */ /* 0x000fe40000000071 */
[----:B------:R-:W-:Y:S02]  /*16320*/  PRMT R103, R69, 0x5410, R48 ;  /* 0x0000541045677816 */ /* 0x000fe40000000030 */
[----:B------:R-:W-:Y:S02]  /*16330*/  @!P6 PRMT R69, R132, 0x5410, RZ ;  /* 0x000054108445e816 */ /* 0x000fe400000000ff */
[----:B------:R-:W-:Y:S02]  /*16340*/  @!P3 PRMT R48, R102, 0x5410, RZ ;  /* 0x000054106630b816 */ /* 0x000fe400000000ff */
[----:B------:R-:W-:Y:S01]  /*16350*/  PRMT R102, R65, 0x5410, R50 ;  /* 0x0000541041667816 */ /* 0x000fe20000000032 */
[----:B------:R4:W-:Y:S01]  /*16360*/  STG.E.U16 [R122.64+0x1e], R69 ;  /* 0x00001e457a007986 */ /* 0x0009e2000c10151c */
[----:B------:R-:W-:Y:S02]  /*16370*/  @!P4 PRMT R65, R113, 0x5410, RZ ;  /* 0x000054107141c816 */ /* 0x000fe400000000ff */
[----:B------:R-:W-:Y:S01]  /*16380*/  @!P0 PRMT R50, R111, 0x5410, RZ ;  /* 0x000054106f328816 */ /* 0x000fe200000000ff */
[----:B------:R-:W4:Y:S01]  /*16390*/  MUFU.EX2 R113, R104 ;  /* 0x0000006800717308 */ /* 0x000f220000000800 */
[----:B------:R-:W-:Y:S04]  /*163a0*/  STG.E.U16 [R122.64+0x20], R48 ;  /* 0x000020307a007986 */ /* 0x000fe8000c10151c */
[----:B------:R1:W-:Y:S04]  /*163b0*/  STG.E.U16 [R120.64+0x22], R50 ;  /* 0x0000223278007986 */ /* 0x0003e8000c10151c */
[----:B------:R-:W-:Y:S01]  /*163c0*/  STG.E.U16 [R120.64+0x20], R65 ;  /* 0x0000204178007986 */ /* 0x000fe2000c10151c */
[--C-:B---3--:R-:W-:Y:S03]  /*163d0*/  SHF.R.U32.HI R52, RZ, 0x10, R71.reuse ;  /* 0x00000010ff347819 */ /* 0x108fe60000011647 */
[----:B------:R3:W-:Y:S01]  /*163e0*/  STG.E.U16 [R206.64+0x32], R40 ;  /* 0x00003228ce007986 */ /* 0x0007e2000c10151c */
[----:B------:R-:W-:Y:S02]  /*163f0*/  SHF.R.U32.HI R71, RZ, 0x18, R71 ;  /* 0x00000018ff477819 */ /* 0x000fe40000011647 */
[----:B------:R-:W-:Y:S01]  /*16400*/  LOP3.LUT R52, R52, 0xff, RZ, 0xc0, !PT ;  /* 0x000000ff34347812 */ /* 0x000fe200078ec0ff */
[----:B------:R-:W-:Y:S03]  /*16410*/  STG.E.U16 [R206.64+0x30], R67 ;  /* 0x00003043ce007986 */ /* 0x000fe6000c10151c */
[----:B------:R-:W-:Y:S02]  /*16420*/  ISETP.LE.U32.AND P6, PT, R52, UR15, PT ;  /* 0x0000000f34007c0c */ /* 0x000fe4000bfc3070 */
[----:B------:R-:W-:Y:S01]  /*16430*/  LOP3.LUT R52, R135, UR7, R220, 0x96, !PT ;  /* 0x0000000787347c12 */ /* 0x000fe2000f8e96dc */
[----:B----4-:R-:W-:Y:S01]  /*16440*/  FADD.FTZ R69, R113, R110 ;  /* 0x0000006e71457221 */ /* 0x010fe20000010000 */
[----:B------:R-:W-:Y:S01]  /*16450*/  F2FP.BF16.PACK_AB R113, R98, R113 ;  /* 0x000000716271723e */ /* 0x000fe200000010ff */
[----:B------:R-:W-:Y:S04]  /*16460*/  IMAD.WIDE.U32 R134, R134, -0x2daee0ad, RZ ;  /* 0xd2511f5386867825 */ /* 0x000fe800078e00ff */
[----:B------:R-:W-:Y:S01]  /*16470*/  IMAD.WIDE.U32 R110, R52, -0x2daee0ad, RZ ;  /* 0xd2511f53346e7825 */ /* 0x000fe200078e00ff */
[----:B-1----:R-:W-:Y:S03]  /*16480*/  LOP3.LUT R50, R166, 0xff, RZ, 0xc0, !PT ;  /* 0x000000ffa6327812 */ /* 0x002fe600078ec0ff */
[----:B------:R-:W-:Y:S01]  /*16490*/  FADD.FTZ R69, R98, R69 ;  /* 0x0000004562457221 */ /* 0x000fe20000010000 */
[----:B------:R-:W-:Y:S02]  /*164a0*/  LOP3.LUT R52, R111, UR25, R160, 0x96, !PT ;  /* 0x000000196f347c12 */ /* 0x000fe4000f8e96a0 */
[----:B------:R-:W-:Y:S01]  /*164b0*/  ISETP.LE.U32.AND P4, PT, R50, UR15, PT ;  /* 0x0000000f32007c0c */ /* 0x000fe2000bf83070 */
[----:B------:R-:W1:Y:S01]  /*164c0*/  MUFU.EX2 R111, R177 ;  /* 0x000000b1006f7308 */ /* 0x000e620000000800 */
[----:B------:R-:W-:Y:S01]  /*164d0*/  PRMT R50, R63, 0x7632, R50 ;  /* 0x000076323f327816 */ /* 0x000fe20000000032 */
[----:B------:R-:W-:Y:S01]  /*164e0*/  IMAD.WIDE.U32 R152, R52, -0x326172a9, RZ ;  /* 0xcd9e8d5734987825 */ /* 0x000fe200078e00ff */
[----:B------:R-:W-:Y:S02]  /*164f0*/  LOP3.LUT R48, R135, UR23, R110, 0x96, !PT ;  /* 0x0000001787307c12 */ /* 0x000fe4000f8e966e */
[----:B---3--:R-:W-:Y:S02]  /*16500*/  PRMT R40, R61, 0x7632, R40 ;  /* 0x000076323d287816 */ /* 0x008fe40000000028 */
[----:B------:R-:W-:Y:S01]  /*16510*/  LOP3.LUT R52, R153, UR24, R148, 0x96, !PT ;  /* 0x0000001899347c12 */ /* 0x000fe2000f8e9694 */
[----:B-1----:R-:W-:Y:S01]  /*16520*/  FADD.FTZ R95, R111, R95 ;  /* 0x0000005f6f5f7221 */ /* 0x002fe20000010000 */
[----:B------:R-:W-:Y:S01]  /*16530*/  F2FP.BF16.PACK_AB R111, R176, R111 ;  /* 0x0000006fb06f723e */ /* 0x000fe200000010ff */
[----:B--2---:R-:W-:Y:S05]  /*16540*/  @!P1 HFMA2.BF16_V2 R133, -RZ.H0_H0, RZ.H0_H0, -R42.H0_H0 ;  /* 0x200000ffff859231 */ /* 0x004fea000034092a */
[----:B------:R-:W-:Y:S01]  /*16550*/  PRMT R90, R133, 0x7610, R90 ;  /* 0x00007610855a7816 */ /* 0x000fe2000000005a */
[----:B------:R1:W-:Y:S03]  /*16560*/  @!P1 STL.S16 [R1+0x100], R133 ;  /* 0x0001008501009387 */ /* 0x0003e60000100600 */
[----:B------:R-:W-:Y:S01]  /*16570*/  @!P1 PRMT R42, R90, 0x5410, RZ ;  /* 0x000054105a2a9816 */ /* 0x000fe200000000ff */
[----:B------:R2:W3:Y:S01]  /*16580*/  LDL.S16 R143, [R1+0x104] ;  /* 0x00010400018f7983 */ /* 0x0004e20000100600 */
[----:B------:R-:W-:Y:S03]  /*16590*/  LOP3.LUT R90, R182, 0xff, RZ, 0xc0, !PT ;  /* 0x000000ffb65a7812 */ /* 0x000fe600078ec0ff */
[----:B------:R2:W4:Y:S01]  /*165a0*/  LDL.S16 R138, [R1+0x10c] ;  /* 0x00010c00018a7983 */ /* 0x0005220000100600 */
[----:B------:R-:W-:Y:S02]  /*165b0*/  ISETP.LE.U32.AND P2, PT, R90, UR15, PT ;  /* 0x0000000f5a007c0c */ /* 0x000fe4000bf43070 */
[--C-:B------:R-:W-:Y:S01]  /*165c0*/  SHF.R.U32.HI R90, RZ, 0x10, R182.reuse ;  /* 0x00000010ff5a7819 */ /* 0x100fe200000116b6 */
[----:B------:R2:W2:Y:S03]  /*165d0*/  LDL.S16 R136, [R1+0x108] ;  /* 0x0001080001887983 */ /* 0x0004a60000100600 */
[----:B------:R-:W-:Y:S01]  /*165e0*/  LOP3.LUT R90, R90, 0xff, RZ, 0xc0, !PT ;  /* 0x000000ff5a5a7812 */ /* 0x000fe200078ec0ff */
[----:B------:R2:W2:Y:S03]  /*165f0*/  LDL.S16 R104, [R1+0xfc] ;  /* 0x0000fc0001687983 */ /* 0x0004a60000100600 */
[----:B------:R-:W-:Y:S02]  /*16600*/  ISETP.LE.U32.AND P1, PT, R90, UR15, PT ;  /* 0x0000000f5a007c0c */ /* 0x000fe4000bf23070 */
[----:B------:R-:W-:Y:S02]  /*16610*/  SHF.R.U32.HI R90, RZ, 0x18, R182 ;  /* 0x00000018ff5a7819 */ /* 0x000fe400000116b6 */
[----:B------:R-:W-:Y:S02]  /*16620*/  @P2 LOP3.LUT R214, R214, 0x400, RZ, 0xfc, !PT ;  /* 0x00000400d6d62812 */ /* 0x000fe400078efcff */
[----:B------:R-:W-:Y:S01]  /*16630*/  ISETP.LE.U32.AND P2, PT, R91, UR15, PT ;  /* 0x0000000f5b007c0c */ /* 0x000fe2000bf43070 */
[----:B-1----:R-:W-:Y:S01]  /*16640*/  FADD.FTZ R133, R175, R75 ;  /* 0x0000004baf857221 */ /* 0x002fe20000010000 */
[----:B------:R-:W-:Y:S02]  /*16650*/  ISETP.LE.U32.AND P3, PT, R90, UR15, PT ;  /* 0x0000000f5a007c0c */ /* 0x000fe4000bf63070 */
[C---:B------:R-:W-:Y:S01]  /*16660*/  F2FP.BF16.PACK_AB R75, R174.reuse, R175 ;  /* 0x000000afae4b723e */ /* 0x040fe200000010ff */
[----:B------:R-:W-:Y:S02]  /*16670*/  FADD.FTZ R90, R174, R133 ;  /* 0x00000085ae5a7221 */ /* 0x000fe40000010000 */
[----:B------:R-:W-:Y:S04]  /*16680*/  IMAD.WIDE.U32 R132, R52, -0x2daee0ad, RZ ;  /* 0xd2511f5334847825 */ /* 0x000fe800078e00ff */
[----:B------:R-:W-:Y:S01]  /*16690*/  FADD.FTZ R52, R176, R95 ;  /* 0x0000005fb0347221 */ /* 0x000fe20000010000 */
[----:B------:R-:W-:Y:S01]  /*166a0*/  LOP3.LUT R174, R133, UR14, R134, 0x96, !PT ;  /* 0x0000000e85ae7c12 */ /* 0x000fe2000f8e9686 */
[----:B------:R-:W-:Y:S01]  /*166b0*/  IMAD.WIDE.U32 R134, R48, -0x326172a9, RZ ;  /* 0xcd9e8d5730867825 */ /* 0x000fe200078e00ff */
[----:B------:R-:W-:Y:S03]  /*166c0*/  LOP3.LUT R48, R182, 0xffff, RZ, 0xc0, !PT ;  /* 0x0000ffffb6307812 */ /* 0x000fe600078ec0ff */
[----:B------:R-:W-:Y:S01]  /*166d0*/  IMAD.WIDE.U32 R174, R174, -0x326172a9, RZ ;  /* 0xcd9e8d57aeae7825 */ /* 0x000fe200078e00ff */
[--C-:B------:R-:W-:Y:S02]  /*166e0*/  SHF.R.U32.HI R65, RZ, 0x8, R48.reuse ;  /* 0x00000008ff417819 */ /* 0x100fe40000011630 */
[----:B------:R-:W-:Y:S02]  /*166f0*/  PRMT R48, R55, 0x7632, R48 ;  /* 0x0000763237307816 */ /* 0x000fe40000000030 */
[----:B------:R-:W-:Y:S02]  /*16700*/  LOP3.LUT R65, R65, 0xffff, RZ, 0xc0, !PT ;  /* 0x0000ffff41417812 */ /* 0x000fe400078ec0ff */
[----:B------:R-:W-:Y:S02]  /*16710*/  PRMT R98, R55, 0x5410, R48 ;  /* 0x0000541037627816 */ /* 0x000fe40000000030 */
[----:B------:R-:W-:Y:S02]  /*16720*/  ISETP.LE.U32.AND P0, PT, R65, UR15, PT ;  /* 0x0000000f41007c0c */ /* 0x000fe4000bf03070 */
[----:B------:R-:W-:Y:S02]  /*16730*/  LOP3.LUT R65, R166, 0xffff, RZ, 0xc0, !PT ;  /* 0x0000ffffa6417812 */ /* 0x000fe400078ec0ff */
[----:B------:R-:W-:Y:S02]  /*16740*/  LOP3.LUT R110, R175, UR13, R134, 0x96, !PT ;  /* 0x0000000daf6e7c12 */ /* 0x000fe4000f8e9686 */
[----:B------:R-:W-:Y:S02]  /*16750*/  SHF.R.U32.HI R65, RZ, 0x8, R65 ;  /* 0x00000008ff417819 */ /* 0x000fe40000011641 */
[----:B------:R-:W-:Y:S02]  /*16760*/  LOP3.LUT R152, R135, UR21, R152, 0x96, !PT ;  /* 0x0000001587987c12 */ /* 0x000fe4000f8e9698 */
[----:B------:R-:W-:Y:S03]  /*16770*/  LOP3.LUT R65, R65, 0xffff, RZ, 0xc0, !PT ;  /* 0x0000ffff41417812 */ /* 0x000fe600078ec0ff */
[----:B------:R-:W-:Y:S05]  /*16780*/  IMAD.WIDE.U32 R152, R152, -0x2daee0ad, RZ ;  /* 0xd2511f5398987825 */ /* 0x000fea00078e00ff */
[----:B------:R-:W-:Y:S05]  /*16790*/  LOP3.LUT R132, R153, UR5, R132, 0x96, !PT ;  /* 0x0000000599847c12 */ /* 0x000fea000f8e9684 */
[----:B------:R-:W-:Y:S01]  /*167a0*/  IMAD.WIDE.U32 R176, R132, -0x326172a9, RZ ;  /* 0xcd9e8d5784b07825 */ /* 0x000fe200078e00ff */
[----:B---3--:R-:W-:Y:S02]  /*167b0*/  @!P4 HFMA2.BF16_V2 R143, -RZ.H0_H0, RZ.H0_H0, -R55.H0_H0 ;  /* 0x200000ffff8fc231 */ /* 0x008fe40000340937 */
[----:B----4-:R-:W-:Y:S03]  /*167c0*/  @!P2 HFMA2.BF16_V2 R138, -RZ.H0_H0, RZ.H0_H0, -R63.H0_H0 ;  /* 0x200000ffff8aa231 */ /* 0x010fe6000034093f */
[----:B------:R-:W-:Y:S01]  /*167d0*/  PRMT R91, R143, 0x7610, R91 ;  /* 0x000076108f5b7816 */ /* 0x000fe2000000005b */
[----:B------:R-:W-:Y:S01]  /*167e0*/  @!P4 STL.S16 [R1+0x104], R143 ;  /* 0x0001048f0100c387 */ /* 0x000fe20000100600 */
[----:B--2---:R-:W-:Y:S02]  /*167f0*/  @!P5 HFMA2.BF16_V2 R136, -RZ.H0_H0, RZ.H0_H0, -R50.H0_H0 ;  /* 0x200000ffff88d231 */ /* 0x004fe40000340932 */
[----:B------:R-:W-:Y:S01]  /*16800*/  @!P4 PRMT R55, R91, 0x5410, RZ ;  /* 0x000054105b37c816 */ /* 0x000fe200000000ff */
[----:B------:R1:W-:Y:S01]  /*16810*/  @!P2 STL.S16 [R1+0x10c], R138 ;  /* 0x00010c8a0100a387 */ /* 0x0003e20000100600 */
[----:B------:R-:W-:Y:S02]  /*16820*/  ISETP.LE.U32.AND P4, PT, R65, UR15, PT ;  /* 0x0000000f41007c0c */ /* 0x000fe4000bf83070 */
[----:B------:R-:W-:Y:S01]  /*16830*/  PRMT R134, R138, 0x7610, R134 ;  /* 0x000076108a867816 */ /* 0x000fe20000000086 */
[----:B------:R2:W-:Y:S01]  /*16840*/  @!P5 STL.S16 [R1+0x108], R136 ;  /* 0x000108880100d387 */ /* 0x0005e20000100600 */
[----:B------:R-:W-:Y:S03]  /*16850*/  PRMT R67, R136, 0x7610, R67 ;  /* 0x0000761088437816 */ /* 0x000fe60000000043 */
[----:B------:R3:W4:Y:S04]  /*16860*/  LDL.S16 R95, [R1+0xf4] ;  /* 0x0000f400015f7983 */ /* 0x0007280000100600 */
[----:B------:R3:W3:Y:S02]  /*16870*/  LDL.S16 R91, [R1+0xf0] ;  /* 0x0000f000015b7983 */ /* 0x0006e40000100600 */
[----:B------:R-:W-:Y:S05]  /*16880*/  @!P4 HFMA2.BF16_V2 R104, -RZ.H0_H0, RZ.H0_H0, -R48.H0_H0 ;  /* 0x200000ffff68c231 */ /* 0x000fea0000340930 */
[----:B------:R-:W-:Y:S01]  /*16890*/  PRMT R65, R104, 0x7610, R65 ;  /* 0x0000761068417816 */ /* 0x000fe20000000041 */
[----:B------:R2:W-:Y:S03]  /*168a0*/  @!P4 STL.S16 [R1+0xfc], R104 ;  /* 0x0000fc680100c387 */ /* 0x0005e60000100600 */
[----:B------:R-:W-:Y:S02]  /*168b0*/  @!P4 PRMT R48, R65, 0x5410, RZ ;  /* 0x000054104130c816 */ /* 0x000fe400000000ff */
[----:B------:R-:W-:Y:S01]  /*168c0*/  ISETP.LE.U32.AND P4, PT, R71, UR15, PT ;  /* 0x0000000f47007c0c */ /* 0x000fe2000bf83070 */
[----:B-1----:R1:W3:Y:S01]  /*168d0*/  LDL.S16 R138, [R1+0xf8] ;  /* 0x0000f800018a7983 */ /* 0x0022e20000100600 */
[----:B------:R-:W-:Y:S01]  /*168e0*/  FADD.FTZ R71, R101, R69 ;  /* 0x0000004565477221 */ /* 0x000fe20000010000 */
[C---:B------:R-:W-:Y:S02]  /*168f0*/  F2FP.BF16.PACK_AB R69, R60.reuse, R101 ;  /* 0x000000653c45723e */ /* 0x040fe400000010ff */
[----:B------:R-:W-:Y:S01]  /*16900*/  PRMT R101, R61, 0x5410, R40 ;  /* 0x000054103d657816 */ /* 0x000fe20000000028 */
[--C-:B------:R-:W-:Y:S01]  /*16910*/  FADD.FTZ R132, R60, R71.reuse ;  /* 0x000000473c847221 */ /* 0x100fe20000010000 */
[----:B--2---:R-:W-:Y:S02]  /*16920*/  LOP3.LUT R136, R159, UR6, R146, 0x96, !PT ;  /* 0x000000069f887c12 */ /* 0x004fe4000f8e9692 */
[----:B------:R-:W-:Y:S02]  /*16930*/  PRMT R60, R43, 0x7632, R60 ;  /* 0x000076322b3c7816 */ /* 0x000fe4000000003c */
[----:B------:R-:W-:Y:S02]  /*16940*/  PRMT R104, R63, 0x5410, R50 ;  /* 0x000054103f687816 */ /* 0x000fe40000000032 */
[----:B------:R-:W-:Y:S02]  /*16950*/  @!P2 PRMT R63, R134, 0x5410, RZ ;  /* 0x00005410863fa816 */ /* 0x000fe400000000ff */
[C---:B------:R-:W-:Y:S01]  /*16960*/  LOP3.LUT P2, RZ, R214.reuse, 0x400, RZ, 0xc0, !PT ;  /* 0x00000400d6ff7812 */ /* 0x040fe2000784c0ff */
[----:B------:R-:W-:Y:S01]  /*16970*/  MUFU.EX2 R134, R203 ;  /* 0x000000cb00867308 */ /* 0x000fe20000000800 */
[----:B------:R-:W-:Y:S01]  /*16980*/  @!P5 PRMT R50, R67, 0x5410, RZ ;  /* 0x000054104332d816 */ /* 0x000fe200000000ff */
[----:B------:R2:W-:Y:S01]  /*16990*/  STG.E.U16 [R186.64+0x30], R63 ;  /* 0x0000303fba007986 */ /* 0x0005e2000c10151c */
[----:B------:R-:W-:Y:S03]  /*169a0*/  LOP3.LUT R214, R214, 0xfffffdff, RZ, 0xc0, !PT ;  /* 0xfffffdffd6d67812 */ /* 0x000fe600078ec0ff */
[----:B------:R1:W-:Y:S04]  /*169b0*/  STG.E.U16 [R186.64+0x32], R50 ;  /* 0x00003232ba007986 */ /* 0x0003e8000c10151c */
[----:B------:R-:W1:Y:S01]  /*169c0*/  MUFU.EX2 R67, R210 ;  /* 0x000000d200437308 */ /* 0x000e620000000800 */
[----:B--2---:R-:W-:Y:S02]  /*169d0*/  F2FP.BF16.PACK_AB R63, R204, R205 ;  /* 0x000000cdcc3f723e */ /* 0x004fe400000010ff */
[----:B-1----:R-:W-:Y:S01]  /*169e0*/  LOP3.LUT R50, R136, 0xff, RZ, 0xc0, !PT ;  /* 0x000000ff88327812 */ /* 0x002fe200078ec0ff */
[----:B------:R-:W-:Y:S01]  /*169f0*/  FADD.FTZ R94, R67, R94 ;  /* 0x0000005e435e7221 */ /* 0x000fe20000010000 */
[C---:B------:R-:W-:Y:S03]  /*16a00*/  F2FP.BF16.PACK_AB R67, R209.reuse, R67 ;  /* 0x00000043d143723e */ /* 0x040fe600000010ff */
[----:B------:R-:W-:Y:S01]  /*16a10*/  FADD.FTZ R65, R209, R94 ;  /* 0x0000005ed1417221 */ /* 0x000fe20000010000 */
[----:B------:R-:W-:Y:S01]  /*16a20*/  LOP3.LUT R94, R177, UR16, R174, 0x96, !PT ;  /* 0x00000010b15e7c12 */ /* 0x000fe2000f8e96ae */
[----:B----4-:R-:W-:Y:S02]  /*16a30*/  @!P2 HFMA2.BF16_V2 R95, -RZ.H0_H0, RZ.H0_H0, -R61.H0_H0 ;  /* 0x200000ffff5fa231 */ /* 0x010fe4000034093d */
[----:B---3--:R-:W-:Y:S03]  /*16a40*/  @!P0 HFMA2.BF16_V2 R91, -RZ.H0_H0, RZ.H0_H0, -R40.H0_H0 ;  /* 0x200000ffff5b8231 */ /* 0x008fe60000340928 */
[----:B------:R-:W-:Y:S01]  /*16a50*/  PRMT R71, R95, 0x7610, R71 ;  /* 0x000076105f477816 */ /* 0x000fe20000000047 */
[----:B------:R1:W-:Y:S01]  /*16a60*/  @!P2 STL.S16 [R1+0xf4], R95 ;  /* 0x0000f45f0100a387 */ /* 0x0003e20000100600 */
[----:B------:R-:W-:Y:S03]  /*16a70*/  PRMT R135, R91, 0x7610, R135 ;  /* 0x000076105b877816 */ /* 0x000fe60000000087 */
[----:B------:R2:W-:Y:S01]  /*16a80*/  @!P0 STL.S16 [R1+0xf0], R91 ;  /* 0x0000f05b01008387 */ /* 0x0005e20000100600 */
[----:B------:R-:W-:Y:S02]  /*16a90*/  @!P2 PRMT R61, R71, 0x5410, RZ ;  /* 0x00005410473da816 */ /* 0x000fe400000000ff */
[----:B------:R-:W-:Y:S01]  /*16aa0*/  @!P0 PRMT R40, R135, 0x5410, RZ ;  /* 0x0000541087288816 */ /* 0x000fe200000000ff */
[----:B------:R3:W4:Y:S01]  /*16ab0*/  LDL.S16 R143, [R1+0xec] ;  /* 0x0000ec00018f7983 */ /* 0x0007220000100600 */
[----:B------:R-:W-:Y:S01]  /*16ac0*/  ISETP.LE.U32.AND P0, PT, R50, UR15, PT ;  /* 0x0000000f32007c0c */ /* 0x000fe2000bf03070 */
[----:B------:R-:W3:Y:S01]  /*16ad0*/  MUFU.EX2 R71, R208 ;  /* 0x000000d000477308 */ /* 0x000ee20000000800 */
[----:B------:R-:W-:Y:S01]  /*16ae0*/  LOP3.LUT R50, R136, 0xffff, RZ, 0xc0, !PT ;  /* 0x0000ffff88327812 */ /* 0x000fe200078ec0ff */
[----:B------:R3:W4:Y:S03]  /*16af0*/  LDL.S16 R135, [R1+0xe8] ;  /* 0x0000e80001877983 */ /* 0x0007260000100600 */
[----:B------:R-:W-:Y:S01]  /*16b00*/  SHF.R.U32.HI R50, RZ, 0x8, R50 ;  /* 0x00000008ff327819 */ /* 0x000fe20000011632 */
[----:B------:R3:W-:Y:S03]  /*16b10*/  STG.E.U16 [R122.64+0x30], R40 ;  /* 0x000030287a007986 */ /* 0x0007e6000c10151c */
[----:B------:R-:W-:Y:S01]  /*16b20*/  LOP3.LUT R50, R50, 0xffff, RZ, 0xc0, !PT ;  /* 0x0000ffff32327812 */ /* 0x000fe200078ec0ff */
[----:B------:R3:W-:Y:S02]  /*16b30*/  STG.E.U16 [R122.64+0x2e], R61 ;  /* 0x00002e3d7a007986 */ /* 0x0007e4000c10151c */
[----:B------:R-:W-:Y:S01]  /*16b40*/  @!P0 HFMA2.BF16_V2 R138, -RZ.H0_H0, RZ.H0_H0, -R43.H0_H0 ;  /* 0x200000ffff8a8231 */ /* 0x000fe2000034092b */
[----:B-1----:R-:W-:Y:S04]  /*16b50*/  LOP3.LUT R95, R94, 0xff, RZ, 0xc0, !PT ;  /* 0x000000ff5e5f7812 */ /* 0x002fe800078ec0ff */
[----:B------:R1:W-:Y:S01]  /*16b60*/  @!P0 STL.S16 [R1+0xf8], R138 ;  /* 0x0000f88a01008387 */ /* 0x0003e20000100600 */
[----:B------:R-:W-:Y:S01]  /*16b70*/  ISETP.LE.U32.AND P5, PT, R95, UR15, PT ;  /* 0x0000000f5f007c0c */ /* 0x000fe2000bfa3070 */
[----:B--2---:R-:W-:Y:S04]  /*16b80*/  FADD.FTZ R91, R205, R90 ;  /* 0x0000005acd5b7221 */ /* 0x004fe80000010000 */
[----:B------:R-:W-:Y:S02]  /*16b90*/  FADD.FTZ R90, R204, R91 ;  /* 0x0000005bcc5a7221 */ /* 0x000fe40000010000 */
[----:B---3--:R-:W-:Y:S01]  /*16ba0*/  FADD.FTZ R91, R71, R52 ;  /* 0x00000034475b7221 */ /* 0x008fe20000010000 */
[C---:B------:R-:W-:Y:S03]  /*16bb0*/  F2FP.BF16.PACK_AB R71, R134.reuse, R71 ;  /* 0x000000478647723e */ /* 0x040fe600000010ff */
[----:B------:R-:W-:Y:S01]  /*16bc0*/  FADD.FTZ R52, R134, R91 ;  /* 0x0000005b86347221 */ /* 0x000fe20000010000 */
[----:B------:R-:W-:Y:S02]  /*16bd0*/  PRMT R91, R43, 0x5410, R60 ;  /* 0x000054102b5b7816 */ /* 0x000fe4000000003c */
[----:B------:R-:W-:Y:S04]  /*16be0*/  PRMT R40, R138, 0x7610, R40 ;  /* 0x000076108a287816 */ /* 0x000fe80000000028 */
[----:B------:R-:W-:Y:S01]  /*16bf0*/  @!P0 PRMT R43, R40, 0x5410, RZ ;  /* 0x00005410282b8816 */ /* 0x000fe200000000ff */
[----:B------:R2:W3:Y:S01]  /*16c00*/  MUFU.EX2 R61, R128 ;  /* 0x00000080003d7308 */ /* 0x0004e20000000800 */
[----:B------:R-:W-:Y:S02]  /*16c10*/  ISETP.LE.U32.AND P0, PT, R50, UR15, PT ;  /* 0x0000000f32007c0c */ /* 0x000fe4000bf03070 */
[----:B------:R-:W-:Y:S02]  /*16c20*/  LOP3.LUT R40, R158, 0xff, RZ, 0xc0, !PT ;  /* 0x000000ff9e287812 */ /* 0x000fe400078ec0ff */
[----:B------:R-:W-:Y:S02]  /*16c30*/  PRMT R50, R83, 0x7632, R50 ;  /* 0x0000763253327816 */ /* 0x000fe40000000032 */
[----:B------:R-:W-:Y:S02]  /*16c40*/  ISETP.LE.U32.AND P2, PT, R40, UR15, PT ;  /* 0x0000000f28007c0c */ /* 0x000fe4000bf43070 */
[----:B------:R-:W-:Y:S01]  /*16c50*/  LOP3.LUT R40, R94, 0xffff, RZ, 0xc0, !PT ;  /* 0x0000ffff5e287812 */ /* 0x000fe200078ec0ff */
[----:B-1----:R3:W1:Y:S01]  /*16c60*/  MUFU.EX2 R138, R64 ;  /* 0x00000040008a7308 */ /* 0x0026620000000800 */
[----:B--2---:R-:W-:Y:S02]  /*16c70*/  F2FP.BF16.PACK_AB R128, R97, R100 ;  /* 0x000000646180723e */ /* 0x004fe400000010ff */
[----:B---3--:R-:W-:Y:S01]  /*16c80*/  F2FP.BF16.PACK_AB R64, R74, R61 ;  /* 0x0000003d4a40723e */ /* 0x008fe200000010ff */
[----:B----4-:R-:W-:Y:S06]  /*16c90*/  @!P0 HFMA2.BF16_V2 R143, -RZ.H0_H0, RZ.H0_H0, -R60.H0_H0 ;  /* 0x200000ffff8f8231 */ /* 0x010fec000034093c */
[----:B------:R-:W-:Y:S01]  /*16ca0*/  @!P2 HFMA2.BF16_V2 R135, -RZ.H0_H0, RZ.H0_H0, -R119.H0_H0 ;  /* 0x200000ffff87a231 */ /* 0x000fe20000340977 */
[----:B------:R-:W-:Y:S01]  /*16cb0*/  PRMT R133, R143, 0x7610, R133 ;  /* 0x000076108f857816 */ /* 0x000fe20000000085 */
[----:B------:R2:W-:Y:S03]  /*16cc0*/  @!P0 STL.S16 [R1+0xec], R143 ;  /* 0x0000ec8f01008387 */ /* 0x0005e60000100600 */
[----:B------:R-:W-:Y:S01]  /*16cd0*/  PRMT R144, R135, 0x7610, R144 ;  /* 0x0000761087907816 */ /* 0x000fe20000000090 */
[----:B------:R3:W4:Y:S01]  /*16ce0*/  LDL.S16 R204, [R1+0xd4] ;  /* 0x0000d40001cc7983 */ /* 0x0007220000100600 */
[----:B------:R-:W-:Y:S01]  /*16cf0*/  @!P0 PRMT R60, R133, 0x5410, RZ ;  /* 0x00005410853c8816 */ /* 0x000fe200000000ff */
[----:B------:R-:W-:Y:S01]  /*16d00*/  FADD.FTZ R133, R202, R65 ;  /* 0x00000041ca857221 */ /* 0x000fe20000010000 */
[C---:B------:R-:W-:Y:S01]  /*16d10*/  F2FP.BF16.PACK_AB R65, R130.reuse, R202 ;  /* 0x000000ca8241723e */ /* 0x040fe200000010ff */
[----:B------:R3:W3:Y:S02]  /*16d20*/  LDL.S16 R203, [R1+0xd0] ;  /* 0x0000d00001cb7983 */ /* 0x0006e40000100600 */
[----:B------:R-:W-:Y:S02]  /*16d30*/  FADD.FTZ R130, R130, R133 ;  /* 0x0000008582827221 */ /* 0x000fe40000010000 */
[----:B------:R3:W3:Y:S01]  /*16d40*/  LDL.S16 R155, [R1+0xe0] ;  /* 0x0000e000019b7983 */ /* 0x0006e20000100600 */
[----:B------:R-:W-:Y:S01]  /*16d50*/  FADD.FTZ R133, R201, R90 ;  /* 0x0000005ac9857221 */ /* 0x000fe20000010000 */
[--C-:B------:R-:W-:Y:S02]  /*16d60*/  SHF.R.U32.HI R90, RZ, 0x10, R94.reuse ;  /* 0x00000010ff5a7819 */ /* 0x100fe4000001165e */
[----:B------:R-:W-:Y:S01]  /*16d70*/  SHF.R.U32.HI R94, RZ, 0x18, R94 ;  /* 0x00000018ff5e7819 */ /* 0x000fe2000001165e */
[----:B------:R3:W3:Y:S01]  /*16d80*/  LDL.S16 R151, [R1+0xdc] ;  /* 0x0000dc0001977983 */ /* 0x0006e20000100600 */
[----:B------:R-:W-:Y:S01]  /*16d90*/  LOP3.LUT R90, R90, 0xff, RZ, 0xc0, !PT ;  /* 0x000000ff5a5a7812 */ /* 0x000fe200078ec0ff */
[C---:B-1----:R-:W-:Y:S02]  /*16da0*/  FADD.FTZ R133, R138.reuse, R133 ;  /* 0x000000858a857221 */ /* 0x042fe40000010000 */
[----:B--2---:R1:W2:Y:S04]  /*16db0*/  LDL.S16 R143, [R1+0xbc] ;  /* 0x0000bc00018f7983 */ /* 0x0042a80000100600 */
[----:B------:R1:W-:Y:S04]  /*16dc0*/  @!P2 STL.S16 [R1+0xe8], R135 ;  /* 0x0000e8870100a387 */ /* 0x0003e80000100600 */
[----:B------:R2:W2:Y:S04]  /*16dd0*/  LDL.S16 R150, [R1+0xcc] ;  /* 0x0000cc0001967983 */ /* 0x0004a80000100600 */
[----:B------:R2:W2:Y:S01]  /*16de0*/  LDL.S16 R145, [R1+0xc8] ;  /* 0x0000c80001917983 */ /* 0x0004a20000100600 */
[----:B-1----:R-:W-:Y:S01]  /*16df0*/  FADD.FTZ R135, R61, R132 ;  /* 0x000000843d877221 */ /* 0x002fe20000010000 */
[----:B------:R-:W-:Y:S01]  /*16e00*/  F2FP.BF16.PACK_AB R61, R138, R201 ;  /* 0x000000c98a3d723e */ /* 0x000fe200000010ff */
[--C-:B------:R-:W-:Y:S01]  /*16e10*/  FADD.FTZ R132, R100, R52.reuse ;  /* 0x0000003464847221 */ /* 0x100fe20000010000 */
[----:B------:R-:W-:Y:S01]  /*16e20*/  PRMT R52, R81, 0x7632, R52 ;  /* 0x0000763251347816 */ /* 0x000fe20000000034 */
[----:B------:R-:W-:Y:S01]  /*16e30*/  FADD.FTZ R134, R74, R135 ;  /* 0x000000874a867221 */ /* 0x000fe20000010000 */
[----:B------:R-:W-:Y:S01]  /*16e40*/  SHF.R.U32.HI R74, RZ, 0x8, R40 ;  /* 0x00000008ff4a7819 */ /* 0x000fe20000011628 */
[----:B------:R-:W-:Y:S01]  /*16e50*/  FADD.FTZ R132, R97, R132 ;  /* 0x0000008461847221 */ /* 0x000fe20000010000 */
[----:B------:R-:W-:Y:S02]  /*16e60*/  LOP3.LUT R97, R158, 0xffff, RZ, 0xc0, !PT ;  /* 0x0000ffff9e617812 */ /* 0x000fe400078ec0ff */
[----:B------:R-:W-:Y:S02]  /*16e70*/  LOP3.LUT R74, R74, 0xffff, RZ, 0xc0, !PT ;  /* 0x0000ffff4a4a7812 */ /* 0x000fe400078ec0ff */
[----:B------:R-:W-:Y:S02]  /*16e80*/  SHF.R.U32.HI R97, RZ, 0x8, R97 ;  /* 0x00000008ff617819 */ /* 0x000fe40000011661 */
[----:B------:R-:W-:Y:S02]  /*16e90*/  ISETP.LE.U32.AND P0, PT, R74, UR15, PT ;  /* 0x0000000f4a007c0c */ /* 0x000fe4000bf03070 */
[----:B------:R-:W-:Y:S02]  /*16ea0*/  PRMT R74, R119, 0x7632, R74 ;  /* 0x00007632774a7816 */ /* 0x000fe4000000004a */
[----:B------:R-:W-:Y:S02]  /*16eb0*/  LOP3.LUT R97, R97, 0xffff, RZ, 0xc0, !PT ;  /* 0x0000ffff61617812 */ /* 0x000fe400078ec0ff */
[----:B------:R-:W-:Y:S02]  /*16ec0*/  PRMT R40, R57, 0x7632, R40 ;  /* 0x0000763239287816 */ /* 0x000fe40000000028 */
[----:B------:R-:W-:Y:S05]  /*16ed0*/  PRMT R100, R83, 0x5410, R50 ;  /* 0x0000541053647816 */ /* 0x000fea0000000032 */
[----:B------:R-:W-:Y:S01]  /*16ee0*/  @P0 LOP3.LUT R214, R214, 0x200, RZ, 0xfc, !PT ;  /* 0x00000200d6d60812 */ /* 0x000fe200078efcff */
[----:B----4-:R-:W-:Y:S02]  /*16ef0*/  @!P1 HFMA2.BF16_V2 R204, -RZ.H0_H0, RZ.H0_H0, -R83.H0_H0 ;  /* 0x200000ffffcc9231 */ /* 0x010fe40000340953 */
[----:B---3--:R-:W-:Y:S03]  /*16f00*/  @!P3 HFMA2.BF16_V2 R203, -RZ.H0_H0, RZ.H0_H0, -R50.H0_H0 ;  /* 0x200000ffffcbb231 */ /* 0x008fe60000340932 */
[----:B------:R-:W-:Y:S01]  /*16f10*/  PRMT R142, R204, 0x7610, R142 ;  /* 0x00007610cc8e7816 */ /* 0x000fe2000000008e */
[----:B------:R-:W-:Y:S01]  /*16f20*/  @!P1 STL.S16 [R1+0xd4], R204 ;  /* 0x0000d4cc01009387 */ /* 0x000fe20000100600 */
[----:B------:R-:W-:Y:S01]  /*16f30*/  @!P6 HFMA2.BF16_V2 R155, -RZ.H0_H0, RZ.H0_H0, -R81.H0_H0 ;  /* 0x200000ffff9be231 */ /* 0x000fe20000340951 */
[----:B------:R-:W-:Y:S02]  /*16f40*/  PRMT R135, R203, 0x7610, R135 ;  /* 0x00007610cb877816 */ /* 0x000fe40000000087 */
[----:B------:R-:W-:Y:S01]  /*16f50*/  @!P3 STL.S16 [R1+0xd0], R203 ;  /* 0x0000d0cb0100b387 */ /* 0x000fe20000100600 */
[----:B------:R-:W-:Y:S02]  /*16f60*/  @!P1 PRMT R83, R142, 0x5410, RZ ;  /* 0x000054108e539816 */ /* 0x000fe400000000ff */
[----:B------:R-:W-:Y:S01]  /*16f70*/  @!P3 PRMT R50, R135, 0x5410, RZ ;  /* 0x000054108732b816 */ /* 0x000fe200000000ff */
[----:B------:R-:W-:Y:S01]  /*16f80*/  @!P4 HFMA2.BF16_V2 R151, -RZ.H0_H0, RZ.H0_H0, -R52.H0_H0 ;  /* 0x200000ffff97c231 */ /* 0x000fe20000340934 */
[----:B------:R-:W-:Y:S01]  /*16f90*/  PRMT R141, R155, 0x7610, R141 ;  /* 0x000076109b8d7816 */ /* 0x000fe2000000008d */
[----:B------:R-:W-:Y:S03]  /*16fa0*/  @!P6 STL.S16 [R1+0xe0], R155 ;  /* 0x0000e09b0100e387 */ /* 0x000fe60000100600 */
[----:B------:R-:W-:Y:S01]  /*16fb0*/  PRMT R140, R151, 0x7610, R140 ;  /* 0x00007610978c7816 */ /* 0x000fe2000000008c */
[----:B------:R-:W-:Y:S04]  /*16fc0*/  @!P4 STL.S16 [R1+0xdc], R151 ;  /* 0x0000dc970100c387 */ /* 0x000fe80000100600 */
[----:B------:R1:W-:Y:S04]  /*16fd0*/  STG.E.U16 [R120.64+0x32], R50 ;  /* 0x0000323278007986 */ /* 0x0003e8000c10151c */
[----:B------:R3:W-:Y:S01]  /*16fe0*/  STG.E.U16 [R120.64+0x30], R83 ;  /* 0x0000305378007986 */ /* 0x0007e2000c10151c */
[----:B--2---:R-:W-:Y:S03]  /*16ff0*/  @!P5 HFMA2.BF16_V2 R150, -RZ.H0_H0, RZ.H0_H0, -R57.H0_H0 ;  /* 0x200000ffff96d231 */ /* 0x004fe60000340939 */
[----:B------:R-:W-:Y:S01]  /*17000*/  STG.E.U16 [R206.64+0x40], R59 ;  /* 0x0000403bce007986 */ /* 0x000fe2000c10151c */
[----:B------:R-:W-:Y:S01]  /*17010*/  @!P0 HFMA2.BF16_V2 R145, -RZ.H0_H0, RZ.H0_H0, -R40.H0_H0 ;  /* 0x200000ffff918231 */ /* 0x000fe20000340928 */
[----:B------:R-:W-:Y:S02]  /*17020*/  PRMT R138, R150, 0x7610, R138 ;  /* 0x00007610968a7816 */ /* 0x000fe4000000008a */
[----:B------:R-:W-:Y:S01]  /*17030*/  @!P5 STL.S16 [R1+0xcc], R150 ;  /* 0x0000cc960100d387 */ /* 0x000fe20000100600 */
[----:B------:R-:W-:Y:S02]  /*17040*/  ISETP.LE.U32.AND P5, PT, R90, UR15, PT ;  /* 0x0000000f5a007c0c */ /* 0x000fe4000bfa3070 */
[----:B------:R-:W-:Y:S01]  /*17050*/  PRMT R90, R119, 0x5410, R74 ;  /* 0x00005410775a7816 */ /* 0x000fe2000000004a */
[----:B------:R-:W-:Y:S01]  /*17060*/  @!P0 STL.S16 [R1+0xc8], R145 ;  /* 0x0000c89101008387 */ /* 0x000fe20000100600 */
[----:B------:R-:W-:Y:S02]  /*17070*/  @!P2 PRMT R119, R144, 0x5410, RZ ;  /* 0x000054109077a816 */ /* 0x000fe400000000ff */
[----:B------:R-:W-:Y:S01]  /*17080*/  ISETP.LE.U32.AND P2, PT, R97, UR15, PT ;  /* 0x0000000f61007c0c */ /* 0x000fe2000bf43070 */
[----:B------:R2:W-:Y:S01]  /*17090*/  STG.E.U16 [R206.64+0x42], R42 ;  /* 0x0000422ace007986 */ /* 0x0005e2000c10151c */
[----:B------:R-:W-:Y:S02]  /*170a0*/  ISETP.LE.U32.AND P0, PT, R95, UR15, PT ;  /* 0x0000000f5f007c0c */ /* 0x000fe4000bf03070 */
[----:B------:R-:W-:Y:S02]  /*170b0*/  PRMT R95, R57, 0x5410, R40 ;  /* 0x00005410395f7816 */ /* 0x000fe40000000028 */
[----:B------:R-:W-:Y:S01]  /*170c0*/  PRMT R137, R145, 0x7610, R137 ;  /* 0x0000761091897816 */ /* 0x000fe20000000089 */
[----:B-1----:R-:W-:Y:S01]  /*170d0*/  FADD.FTZ R50, R200, R130 ;  /* 0x00000082c8327221 */ /* 0x002fe20000010000 */
[----:B------:R-:W-:Y:S02]  /*170e0*/  F2FP.BF16.PACK_AB R130, R129, R200 ;  /* 0x000000c88182723e */ /* 0x000fe400000010ff */
[----:B---3--:R-:W-:Y:S03]  /*170f0*/  LOP3.LUT R83, R176, 0xffff, RZ, 0xc0, !PT ;  /* 0x0000ffffb0537812 */ /* 0x008fe600078ec0ff */
[----:B------:R-:W-:Y:S02]  /*17100*/  @!P2 HFMA2.BF16_V2 R143, -RZ.H0_H0, RZ.H0_H0, -R74.H0_H0 ;  /* 0x200000ffff8fa231 */ /* 0x000fe4000034094a */
[----:B------:R-:W-:Y:S02]  /*17110*/  @!P0 PRMT R57, R138, 0x5410, RZ ;  /* 0x000054108a398816 */ /* 0x000fe400000000ff */
[----:B------:R-:W-:Y:S01]  /*17120*/  LOP3.LUT P0, RZ, R214, 0x200, RZ, 0xc0, !PT ;  /* 0x00000200d6ff7812 */ /* 0x000fe2000780c0ff */
[----:B------:R-:W-:Y:S01]  /*17130*/  @!P2 STL.S16 [R1+0xbc], R143 ;  /* 0x0000bc8f0100a387 */ /* 0x000fe20000100600 */
[----:B------:R-:W-:Y:S02]  /*17140*/  PRMT R97, R143, 0x7610, R97 ;  /* 0x000076108f617816 */ /* 0x000fe40000000061 */
[----:B------:R-:W-:Y:S01]  /*17150*/  SHF.R.U32.HI R83, RZ, 0x8, R83 ;  /* 0x00000008ff537819 */ /* 0x000fe20000011653 */
[----:B------:R1:W3:Y:S01]  /*17160*/  LDL.S16 R135, [R1+0xa4] ;  /* 0x0000a40001877983 */ /* 0x0002e20000100600 */
[----:B------:R-:W-:Y:S02]  /*17170*/  @!P2 PRMT R74, R97, 0x5410, RZ ;  /* 0x00005410614aa816 */ /* 0x000fe400000000ff */
[----:B------:R-:W-:Y:S02]  /*17180*/  ISETP.LE.U32.AND P2, PT, R94, UR15, PT ;  /* 0x0000000f5e007c0c */ /* 0x000fe4000bf43070 */
[----:B------:R-:W-:Y:S01]  /*17190*/  SHF.R.U32.HI R94, RZ, 0x10, R166 ;  /* 0x00000010ff5e7819 */ /* 0x000fe200000116a6 */
[----:B--2---:R-:W-:Y:S01]  /*171a0*/  FADD.FTZ R42, R198, R133 ;  /* 0x00000085c62a7221 */ /* 0x004fe20000010000 */
[----:B------:R-:W-:Y:S01]  /*171b0*/  PRMT R97, R81, 0x5410, R52 ;  /* 0x0000541051617816 */ /* 0x000fe20000000034 */
[----:B------:R-:W-:Y:S01]  /*171c0*/  MUFU.EX2 R133, R118 ;  /* 0x0000007600857308 */ /* 0x000fe20000000800 */
[----:B------:R-:W-:Y:S01]  /*171d0*/  @!P4 PRMT R52, R140, 0x5410, RZ ;  /* 0x000054108c34c816 */ /* 0x000fe200000000ff */
[----:B------:R-:W-:Y:S01]  /*171e0*/  FADD.FTZ R42, R197, R42 ;  /* 0x0000002ac52a7221 */ /* 0x000fe20000010000 */
[----:B------:R-:W-:Y:S02]  /*171f0*/  LOP3.LUT R94, R94, 0xff, RZ, 0xc0, !PT ;  /* 0x000000ff5e5e7812 */ /* 0x000fe400078ec0ff */
[----:B------:R-:W-:Y:S01]  /*17200*/  @!P6 PRMT R81, R141, 0x5410, RZ ;  /* 0x000054108d51e816 */ /* 0x000fe200000000ff */
[----:B------:R-:W-:Y:S01]  /*17210*/  STG.E.U16 [R186.64+0x42], R52 ;  /* 0x00004234ba007986 */ /* 0x000fe2000c10151c */
[----:B------:R-:W-:Y:S02]  /*17220*/  ISETP.LE.U32.AND P1, PT, R94, UR15, PT ;  /* 0x0000000f5e007c0c */ /* 0x000fe4000bf23070 */
[----:B------:R-:W-:Y:S01]  /*17230*/  SHF.R.U32.HI R94, RZ, 0x18, R166 ;  /* 0x00000018ff5e7819 */ /* 0x000fe200000116a6 */
[----:B------:R-:W-:Y:S01]  /*17240*/  STG.E.U16 [R186.64+0x40], R81 ;  /* 0x00004051ba007986 */ /* 0x000fe2000c10151c */
[----:B------:R-:W-:Y:S01]  /*17250*/  LOP3.LUT R83, R83, 0xffff, RZ, 0xc0, !PT ;  /* 0x0000ffff53537812 */ /* 0x000fe200078ec0ff */
[----:B------:R-:W2:Y:S01]  /*17260*/  MUFU.EX2 R140, R131 ;  /* 0x00000083008c7308 */ /* 0x000ea20000000800 */
[----:B------:R-:W-:Y:S01]  /*17270*/  ISETP.LE.U32.AND P3, PT, R94, UR15, PT ;  /* 0x0000000f5e007c0c */ /* 0x000fe2000bf63070 */
[----:B------:R-:W-:Y:S01]  /*17280*/  STG.E.U16 [R122.64+0x3e], R57 ;  /* 0x00003e397a007986 */ /* 0x000fe2000c10151c */
[----:B------:R-:W-:Y:S02]  /*17290*/  LOP3.LUT R94, R176, 0xff, RZ, 0xc0, !PT ;  /* 0x000000ffb05e7812 */ /* 0x000fe400078ec0ff */
[----:B------:R-:W-:Y:S01]  /*172a0*/  ISETP.LE.U32.AND P4, PT, R83, UR15, PT ;  /* 0x0000000f53007c0c */ /* 0x000fe2000bf83070 */
[--C-:B------:R-:W-:Y:S01]  /*172b0*/  FADD.FTZ R83, R129, R50.reuse ;  /* 0x0000003281537221 */ /* 0x100fe20000010000 */
[----:B------:R-:W-:Y:S02]  /*172c0*/  ISETP.LE.U32.AND P6, PT, R94, UR15, PT ;  /* 0x0000000f5e007c0c */ /* 0x000fe4000bfc3070 */
[----:B------:R-:W-:Y:S02]  /*172d0*/  PRMT R50, R73, 0x7632, R50 ;  /* 0x0000763249327816 */ /* 0x000fe40000000032 */
[----:B------:R-:W-:Y:S02]  /*172e0*/  SHF.R.U32.HI R94, RZ, 0x18, R176 ;  /* 0x00000018ff5e7819 */ /* 0x000fe400000116b0 */
[----:B------:R-:W-:Y:S02]  /*172f0*/  @!P0 PRMT R40, R137, 0x5410, RZ ;  /* 0x0000541089288816 */ /* 0x000fe400000000ff */
[----:B------:R-:W-:Y:S02]  /*17300*/  ISETP.LE.U32.AND P0, PT, R94, UR15, PT ;  /* 0x0000000f5e007c0c */ /* 0x000fe4000bf03070 */
[----:B------:R-:W-:Y:S01]  /*17310*/  PRMT R94, R73, 0x5410, R50 ;  /* 0x00005410495e7816 */ /* 0x000fe20000000032 */
[----:B------:R-:W-:Y:S01]  /*17320*/  STG.E.U16 [R122.64+0x40], R40 ;  /* 0x000040287a007986 */ /* 0x000fe2000c10151c */
[----:B------:R-:W-:Y:S02]  /*17330*/  F2FP.BF16.PACK_AB R129, R124, R125 ;  /* 0x0000007d7c81723e */ /* 0x000fe400000010ff */
[----:B------:R-:W-:Y:S02]  /*17340*/  LOP3.LUT R214, R214, 0xffffff7f, RZ, 0xc0, !PT ;  /* 0xffffff7fd6d67812 */ /* 0x000fe400078ec0ff */
[----:B--2---:R-:W-:Y:S01]  /*17350*/  F2FP.BF16.PACK_AB R118, R133, R140 ;  /* 0x0000008c8576723e */ /* 0x004fe200000010ff */
[----:B------:R-:W-:Y:S01]  /*17360*/  FADD.FTZ R131, R199, R132 ;  /* 0x00000084c7837221 */ /* 0x000fe20000010000 */
[----:B---3--:R-:W-:Y:S05]  /*17370*/  @!P5 HFMA2.BF16_V2 R135, -RZ.H0_H0, RZ.H0_H0, -R73.H0_H0 ;  /* 0x200000ffff87d231 */ /* 0x008fea0000340949 */
[----:B------:R-:W-:Y:S01]  /*17380*/  PRMT R59, R135, 0x7610, R59 ;  /* 0x00007610873b7816 */ /* 0x000fe2000000003b */
[----:B------:R2:W-:Y:S03]  /*17390*/  @!P5 STL.S16 [R1+0xa4], R135 ;  /* 0x0000a4870100d387 */ /* 0x0005e60000100600 */
[----:B------:R-:W-:Y:S01]  /*173a0*/  @!P5 PRMT R73, R59, 0x5410, RZ ;  /* 0x000054103b49d816 */ /* 0x000fe200000000ff */
[----:B------:R1:W3:Y:S01]  /*173b0*/  LDL.S16 R204, [R1+0xc4] ;  /* 0x0000c40001cc7983 */ /* 0x0002e20000100600 */
[----:B------:R-:W-:Y:S03]  /*173c0*/  FADD.FTZ R59, R125, R134 ;  /* 0x000000867d3b7221 */ /* 0x000fe60000010000 */
[----:B------:R1:W4:Y:S01]  /*173d0*/  LDL.S16 R203, [R1+0xd8] ;  /* 0x0000d80001cb7983 */ /* 0x0003220000100600 */
[----:B------:R-:W-:Y:S01]  /*173e0*/  FADD.FTZ R138, R124, R59 ;  /* 0x0000003b7c8a7221 */ /* 0x000fe20000010000 */
[----:B------:R-:W-:Y:S02]  /*173f0*/  F2FP.BF16.PACK_AB R59, R197, R198 ;  /* 0x000000c6c53b723e */ /* 0x000fe400000010ff */
[----:B------:R1:W4:Y:S04]  /*17400*/  LDL.S16 R202, [R1+0xb0] ;  /* 0x0000b00001ca7983 */ /* 0x0003280000100600 */
[----:B------:R1:W4:Y:S04]  /*17410*/  LDL.S16 R201, [R1+0xac] ;  /* 0x0000ac0001c97983 */ /* 0x0003280000100600 */
[----:B------:R1:W4:Y:S04]  /*17420*/  LDL.S16 R200, [R1+0xb8] ;  /* 0x0000b80001c87983 */ /* 0x0003280000100600 */
[----:B------:R1:W4:Y:S01]  /*17430*/  LDL.S16 R155, [R1+0xb4] ;  /* 0x0000b400019b7983 */ /* 0x0003220000100600 */
[----:B--2---:R-:W-:Y:S03]  /*17440*/  IMAD.U32 R135, RZ, RZ, UR19 ;  /* 0x00000013ff877e24 */ /* 0x004fe6000f8e00ff */
[----:B------:R2:W-:Y:S02]  /*17450*/  STG.E.U16 [R120.64+0x40], R73 ;  /* 0x0000404978007986 */ /* 0x0005e4000c10151c */
[----:B------:R-:W-:Y:S05]  /*17460*/  LOP3.LUT R135, R157, UR17, R135, 0x96, !PT ;  /* 0x000000119d877c12 */ /* 0x000fea000f8e9687 */
[----:B------:R-:W-:Y:S05]  /*17470*/  IMAD.WIDE.U32 R134, R135, -0x326172a9, RZ ;  /* 0xcd9e8d5787867825 */ /* 0x000fea00078e00ff */
[----:B------:R-:W-:Y:S02]  /*17480*/  LOP3.LUT R124, R135, UR7, R212, 0x96, !PT ;  /* 0x00000007877c7c12 */ /* 0x000fe4000f8e96d4 */
[--C-:B------:R-:W-:Y:S02]  /*17490*/  LOP3.LUT R125, R185, UR26, R134.reuse, 0x96, !PT ;  /* 0x0000001ab97d7c12 */ /* 0x100fe4000f8e9686 */
[----:B------:R-:W-:Y:S01]  /*174a0*/  LOP3.LUT R134, R149, UR26, R134, 0x96, !PT ;  /* 0x0000001a95867c12 */ /* 0x000fe2000f8e9686 */
[----:B------:R-:W-:Y:S04]  /*174b0*/  IMAD.WIDE.U32 R142, R124, -0x2daee0ad, RZ ;  /* 0xd2511f537c8e7825 */ /* 0x000fe800078e00ff */
[----:B------:R-:W-:Y:S01]  /*174c0*/  IMAD.WIDE.U32 R144, R125, -0x2daee0ad, RZ ;  /* 0xd2511f537d907825 */ /* 0x000fe200078e00ff */
[----:B------:R-:W-:Y:S02]  /*174d0*/  LOP3.LUT R52, R143, UR25, R170, 0x96, !PT ;  /* 0x000000198f347c12 */ /* 0x000fe4000f8e96aa */
[C---:B------:R-:W-:Y:S01]  /*174e0*/  F2FP.BF16.PACK_AB R125, R116.reuse, R199 ;  /* 0x000000c7747d723e */ /* 0x040fe200000010ff */
[----:B------:R-:W-:Y:S01]  /*174f0*/  FADD.FTZ R124, R116, R131 ;  /* 0x00000083747c7221 */ /* 0x000fe20000010000 */
[----:B------:R-:W-:Y:S01]  /*17500*/  LOP3.LUT R81, R145, UR23, R142, 0x96, !PT ;  /* 0x0000001791517c12 */ /* 0x000fe2000f8e968e */
[----:B------:R-:W-:Y:S01]  /*17510*/  IMAD.WIDE.U32 R142, R52, -0x326172a9, RZ ;  /* 0xcd9e8d57348e7825 */ /* 0x000fe200078e00ff */
[----:B------:R-:W1:Y:S03]  /*17520*/  MUFU.EX2 R131, R179 ;  /* 0x000000b300837308 */ /* 0x000e660000000800 */
[----:B------:R-:W-:Y:S01]  /*17530*/  FADD.FTZ R52, R140, R83 ;  /* 0x000000538c347221 */ /* 0x000fe20000010000 */
[----:B------:R-:W-:Y:S03]  /*17540*/  LOP3.LUT R116, R143, UR24, R184, 0x96, !PT ;  /* 0x000000188f747c12 */ /* 0x000fe6000f8e96b8 */
[----:B------:R-:W-:Y:S02]  /*17550*/  FADD.FTZ R52, R133, R52 ;  /* 0x0000003485347221 */ /* 0x000fe40000010000 */
[----:B------:R-:W-:Y:S01]  /*17560*/  IMAD.WIDE.U32 R150, R116, -0x2daee0ad, RZ ;  /* 0xd2511f5374967825 */ /* 0x000fe200078e00ff */
[----:B------:R-:W-:Y:S04]  /*17570*/  F2FP.BF16.PACK_AB R116, R114, R115 ;  /* 0x000000737274723e */ /* 0x000fe800000010ff */
[----:B------:R-:W-:Y:S01]  /*17580*/  LOP3.LUT R140, R151, UR14, R144, 0x96, !PT ;  /* 0x0000000e978c7c12 */ /* 0x000fe2000f8e9690 */
[----:B------:R-:W-:Y:S04]  /*17590*/  IMAD.WIDE.U32 R144, R81, -0x326172a9, RZ ;  /* 0xcd9e8d5751907825 */ /* 0x000fe800078e00ff */
[----:B------:R-:W-:Y:S01]  /*175a0*/  IMAD.WIDE.U32 R140, R140, -0x326172a9, RZ ;  /* 0xcd9e8d578c8c7825 */ /* 0x000fe200078e00ff */
[----:B------:R-:W-:Y:S03]  /*175b0*/  LOP3.LUT R132, R145, UR21, R142, 0x96, !PT ;  /* 0x0000001591847c12 */ /* 0x000fe6000f8e968e */
[----:B------:R-:W-:Y:S01]  /*175c0*/  FADD.FTZ R81, R115, R138 ;  /* 0x0000008a73517221 */ /* 0x000fe20000010000 */
[----:B------:R-:W-:Y:S01]  /*175d0*/  SHF.R.U32.HI R138, RZ, 0x18, R136 ;  /* 0x00000018ff8a7819 */ /* 0x000fe20000011688 */
[----:B------:R-:W-:Y:S01]  /*175e0*/  IMAD.WIDE.U32 R132, R132, -0x2daee0ad, RZ ;  /* 0xd2511f5384847825 */ /* 0x000fe200078e00ff */
[----:B------:R-:W-:Y:S03]  /*175f0*/  LOP3.LUT R137, R141, UR13, R144, 0x96, !PT ;  /* 0x0000000d8d897c12 */ /* 0x000fe6000f8e9690 */
[----:B------:R-:W-:Y:S01]  /*17600*/  FADD.FTZ R81, R114, R81 ;  /* 0x0000005172517221 */ /* 0x000fe20000010000 */
[----:B------:R-:W-:Y:S02]  /*17610*/  LOP3.LUT R142, R133, UR5, R150, 0x96, !PT ;  /* 0x00000005858e7c12 */ /* 0x000fe4000f8e9696 */
[----:B------:R-:W-:Y:S03]  /*17620*/  F2FP.BF16.PACK_AB R114, R92, R93 ;  /* 0x0000005d5c72723e */ /* 0x000fe600000010ff */
[----:B------:R-:W-:Y:S05]  /*17630*/  IMAD.WIDE.U32 R142, R142, -0x326172a9, RZ ;  /* 0xcd9e8d578e8e7825 */ /* 0x000fea00078e00ff */
[----:B------:R-:W-:Y:S04]  /*17640*/  LOP3.LUT R133, R143, UR16, R140, 0x96, !PT ;  /* 0x000000108f857c12 */ /* 0x000fe8000f8e968c */
[----:B------:R-:W-:Y:S04]  /*17650*/  LOP3.LUT R40, R133, 0xff, RZ, 0xc0, !PT ;  /* 0x000000ff85287812 */ /* 0x000fe800078ec0ff */
[----:B------:R-:W-:Y:S02]  /*17660*/  ISETP.LE.U32.AND P5, PT, R40, UR15, PT ;  /* 0x0000000f28007c0c */ /* 0x000fe4000bfa3070 */
[----:B------:R-:W-:Y:S01]  /*17670*/  PRMT R40, R51, 0x7632, R40 ;  /* 0x0000763233287816 */ /* 0x000fe20000000028 */
[----:B---3--:R-:W-:Y:S10]  /*17680*/  @!P2 HFMA2.BF16_V2 R204, -RZ.H0_H0, RZ.H0_H0, -R50.H0_H0 ;  /* 0x200000ffffcca231 */ /* 0x008ff40000340932 */
[----:B----4-:R-:W-:Y:S01]  /*17690*/  @!P5 HFMA2.BF16_V2 R203, -RZ.H0_H0, RZ.H0_H0, -R75.H0_H0 ;  /* 0x200000ffffcbd231 */ /* 0x010fe2000034094b */
[----:B------:R-:W-:Y:S01]  /*176a0*/  PRMT R57, R204, 0x7610, R57 ;  /* 0x00007610cc397816 */ /* 0x000fe20000000039 */
[----:B------:R-:W-:Y:S01]  /*176b0*/  @!P2 STL.S16 [R1+0xc4], R204 ;  /* 0x0000c4cc0100a387 */ /* 0x000fe20000100600 */
[----:B------:R-:W-:Y:S02]  /*176c0*/  @!P1 HFMA2.BF16_V2 R202, -RZ.H0_H0, RZ.H0_H0, -R53.H0_H0 ;  /* 0x200000ffffca9231 */ /* 0x000fe40000340935 */
[----:B------:R-:W-:Y:S01]  /*176d0*/  @!P2 PRMT R50, R57, 0x5410, RZ ;  /* 0x000054103932a816 */ /* 0x000fe200000000ff */
[--C-:B-1----:R-:W-:Y:S01]  /*176e0*/  FADD.FTZ R57, R131, R42.reuse ;  /* 0x0000002a83397221 */ /* 0x102fe20000010000 */
[----:B------:R-:W-:Y:S01]  /*176f0*/  PRMT R42, R53, 0x7632, R42 ;  /* 0x00007632352a7816 */ /* 0x000fe2000000002a */
[----:B------:R-:W-:Y:S01]  /*17700*/  @!P5 STL.S16 [R1+0xd8], R203 ;  /* 0x0000d8cb0100d387 */ /* 0x000fe20000100600 */
[----:B------:R-:W-:Y:S01]  /*17710*/  PRMT R115, R203, 0x7610, R115 ;  /* 0x00007610cb737816 */ /* 0x000fe20000000073 */
[C---:B--2---:R-:W-:Y:S01]  /*17720*/  FADD.FTZ R73, R178.reuse, R57 ;  /* 0x00000039b2497221 */ /* 0x044fe20000010000 */
[----:B------:R-:W-:Y:S01]  /*17730*/  SHF.R.U32.HI R57, RZ, 0x10, R176 ;  /* 0x00000010ff397819 */ /* 0x000fe200000116b0 */
[----:B------:R1:W-:Y:S01]  /*17740*/  STG.E.U16 [R120.64+0x42], R50 ;  /* 0x0000423278007986 */ /* 0x0003e2000c10151c */
[----:B------:R-:W-:Y:S01]  /*17750*/  F2FP.BF16.PACK_AB R131, R178, R131 ;  /* 0x00000083b283723e */ /* 0x000fe200000010ff */
[----:B------:R-:W-:Y:S01]  /*17760*/  @!P3 HFMA2.BF16_V2 R201, -RZ.H0_H0, RZ.H0_H0, -R42.H0_H0 ;  /* 0x200000ffffc9b231 */ /* 0x000fe2000034092a */
[----:B------:R-:W-:Y:S01]  /*17770*/  LOP3.LUT R57, R57, 0xff, RZ, 0xc0, !PT ;  /* 0x000000ff39397812 */ /* 0x000fe200078ec0ff */
[----:B------:R-:W-:Y:S01]  /*17780*/  @!P1 STL.S16 [R1+0xb0], R202 ;  /* 0x0000b0ca01009387 */ /* 0x000fe20000100600 */
[----:B------:R-:W-:Y:S01]  /*17790*/  PRMT R154, R202, 0x7610, R154 ;  /* 0x00007610ca9a7816 */ /* 0x000fe2000000009a */
[----:B------:R-:W-:Y:S01]  /*177a0*/  @!P6 HFMA2.BF16_V2 R200, -RZ.H0_H0, RZ.H0_H0, -R51.H0_H0 ;  /* 0x200000ffffc8e231 */ /* 0x000fe20000340933 */
[----:B------:R-:W-:Y:S01]  /*177b0*/  ISETP.LE.U32.AND P2, PT, R57, UR15, PT ;  /* 0x0000000f39007c0c */ /* 0x000fe2000bf43070 */
[----:B------:R-:W-:Y:S01]  /*177c0*/  @!P3 STL.S16 [R1+0xac], R201 ;  /* 0x0000acc90100b387 */ /* 0x000fe20000100600 */
[----:B------:R-:W-:Y:S01]  /*177d0*/  PRMT R151, R201, 0x7610, R151 ;  /* 0x00007610c9977816 */ /* 0x000fe20000000097 */
[----:B------:R-:W-:Y:S01]  /*177e0*/  @!P4 HFMA2.BF16_V2 R155, -RZ.H0_H0, RZ.H0_H0, -R40.H0_H0 ;  /* 0x200000ffff9bc231 */ /* 0x000fe20000340928 */
[----:B------:R-:W-:Y:S01]  /*177f0*/  PRMT R150, R200, 0x7610, R150 ;  /* 0x00007610c8967816 */ /* 0x000fe20000000096 */
[----:B------:R-:W-:Y:S01]  /*17800*/  @!P6 STL.S16 [R1+0xb8], R200 ;  /* 0x0000b8c80100e387 */ /* 0x000fe20000100600 */
[----:B------:R-:W-:Y:S01]  /*17810*/  FADD.FTZ R57, R93, R52 ;  /* 0x000000345d397221 */ /* 0x000fe20000010000 */
[----:B------:R-:W-:Y:S01]  /*17820*/  PRMT R93, R51, 0x5410, R40 ;  /* 0x00005410335d7816 */ /* 0x000fe20000000028 */
[----:B------:R-:W-:Y:S01]  /*17830*/  IMAD.WIDE.U32 R178, R110, -0x2daee0ad, RZ ;  /* 0xd2511f536eb27825 */ /* 0x000fe200078e00ff */
[----:B------:R-:W-:Y:S01]  /*17840*/  PRMT R139, R155, 0x7610, R139 ;  /* 0x000076109b8b7816 */ /* 0x000fe2000000008b */
[----:B------:R-:W-:Y:S01]  /*17850*/  @!P4 STL.S16 [R1+0xb4], R155 ;  /* 0x0000b49b0100c387 */ /* 0x000fe20000100600 */
[----:B------:R-:W-:Y:S01]  /*17860*/  @!P6 PRMT R51, R150, 0x5410, RZ ;  /* 0x000054109633e816 */ /* 0x000fe200000000ff */
[----:B------:R-:W-:Y:S01]  /*17870*/  FADD.FTZ R57, R92, R57 ;  /* 0x000000395c397221 */ /* 0x000fe20000010000 */
[----:B------:R-:W-:Y:S01]  /*17880*/  @!P4 PRMT R40, R139, 0x5410, RZ ;  /* 0x000054108b28c816 */ /* 0x000fe200000000ff */
[----:B------:R2:W3:Y:S01]  /*17890*/  LDL.S16 R197, [R1+0xc0] ;  /* 0x0000c00001c57983 */ /* 0x0004e20000100600 */
[----:B------:R-:W-:Y:S03]  /*178a0*/  LOP3.LUT R52, R179, UR6, R152, 0x96, !PT ;  /* 0x00000006b3347c12 */ /* 0x000fe6000f8e9698 */
[----:B------:R2:W4:Y:S01]  /*178b0*/  LDL.S16 R139, [R1+0xa8] ;  /* 0x0000a800018b7983 */ /* 0x0005220000100600 */
[C---:B-1----:R-:W-:Y:S03]  /*178c0*/  PRMT R50, R75.reuse, 0x7632, R50 ;  /* 0x000076324b327816 */ /* 0x042fe60000000032 */
[----:B------:R1:W-:Y:S01]  /*178d0*/  STG.E.U16 [R206.64+0x50], R55 ;  /* 0x00005037ce007986 */ /* 0x0003e2000c10151c */
[----:B------:R-:W-:Y:S02]  /*178e0*/  PRMT R83, R75, 0x5410, R50 ;  /* 0x000054104b537816 */ /* 0x000fe40000000032 */
[----:B------:R-:W-:Y:S01]  /*178f0*/  @!P5 PRMT R75, R115, 0x5410, RZ ;  /* 0x00005410734bd816 */ /* 0x000fe200000000ff */
[----:B------:R2:W2:Y:S01]  /*17900*/  LDL.S16 R92, [R1+0xa0] ;  /* 0x0000a000015c7983 */ /* 0x0004a20000100600 */
[----:B------:R1:W1:Y:S03]  /*17910*/  MUFU.EX2 R115, R112 ;  /* 0x0000007000737308 */ /* 0x0002660000000800 */
[----:B------:R1:W-:Y:S02]  /*17920*/  STG.E.U16 [R206.64+0x52], R48 ;  /* 0x00005230ce007986 */ /* 0x0003e4000c10151c */
[----:B-1----:R-:W-:Y:S01]  /*17930*/  F2FP.BF16.PACK_AB R112, R88, R89 ;  /* 0x000000595870723e */ /* 0x002fe200000010ff */
[----:B------:R-:W-:Y:S01]  /*17940*/  FADD.FTZ R55, R115, R124 ;  /* 0x0000007c73377221 */ /* 0x000fe20000010000 */
[C---:B------:R-:W-:Y:S03]  /*17950*/  F2FP.BF16.PACK_AB R115, R96.reuse, R115 ;  /* 0x000000736073723e */ /* 0x040fe600000010ff */
[----:B------:R-:W1:Y:S01]  /*17960*/  MUFU.EX2 R124, R195 ;  /* 0x000000c3007c7308 */ /* 0x000e620000000800 */
[----:B------:R-:W-:Y:S01]  /*17970*/  FADD.FTZ R110, R96, R55 ;  /* 0x00000037606e7221 */ /* 0x000fe20000010000 */
[----:B------:R-:W-:Y:S01]  /*17980*/  LOP3.LUT R48, R52, 0xff, RZ, 0xc0, !PT ;  /* 0x000000ff34307812 */ /* 0x000fe200078ec0ff */
[----:B------:R-:W-:Y:S01]  /*17990*/  FADD.FTZ R55, R89, R81 ;  /* 0x0000005159377221 */ /* 0x000fe20000010000 */
[----:B------:R-:W-:Y:S01]  /*179a0*/  PRMT R96, R53, 0x5410, R42 ;  /* 0x0000541035607816 */ /* 0x000fe2000000002a */
[----:B------:R2:W4:Y:S01]  /*179b0*/  LDL.S16 R81, [R1+0x9c] ;  /* 0x00009c0001517983 */ /* 0x0005220000100600 */
[----:B------:R-:W-:Y:S01]  /*179c0*/  @!P1 PRMT R53, R154, 0x5410, RZ ;  /* 0x000054109a359816 */ /* 0x000fe200000000ff */
[----:B------:R-:W-:Y:S01]  /*179d0*/  FADD.FTZ R55, R88, R55 ;  /* 0x0000003758377221 */ /* 0x000fe20000010000 */
[----:B------:R-:W-:Y:S01]  /*179e0*/  @!P3 PRMT R42, R151, 0x5410, RZ ;  /* 0x00005410972ab816 */ /* 0x000fe200000000ff */
[----:B------:R-:W-:Y:S01]  /*179f0*/  IMAD.WIDE.U32 R150, R134, -0x2daee0ad, RZ ;  /* 0xd2511f5386967825 */ /* 0x000fe200078e00ff */
[----:B------:R-:W-:Y:S01]  /*17a00*/  ISETP.LE.U32.AND P5, PT, R48, UR15, PT ;  /* 0x0000000f30007c0c */ /* 0x000fe2000bfa3070 */
[----:B------:R1:W-:Y:S01]  /*17a10*/  STG.E.U16 [R186.64+0x50], R53 ;  /* 0x00005035ba007986 */ /* 0x0003e2000c10151c */
[----:B------:R-:W-:Y:S01]  /*17a20*/  SHF.R.U32.HI R48, RZ, 0x18, R52 ;  /* 0x00000018ff307819 */ /* 0x000fe20000011634 */
[----:B------:R-:W-:Y:S02]  /*17a30*/  FADD.FTZ R55, R78, R55 ;  /* 0x000000374e377221 */ /* 0x000fe40000010000 */
[----:B------:R-:W-:Y:S01]  /*17a40*/  STG.E.U16 [R186.64+0x52], R42 ;  /* 0x0000522aba007986 */ /* 0x000fe2000c10151c */
[----:B------:R-:W-:Y:S02]  /*17a50*/  ISETP.LE.U32.AND P3, PT, R48, UR15, PT ;  /* 0x0000000f30007c0c */ /* 0x000fe4000bf63070 */
[----:B------:R-:W-:Y:S01]  /*17a60*/  LOP3.LUT R48, R133, 0xffff, RZ, 0xc0, !PT ;  /* 0x0000ffff85307812 */ /* 0x000fe200078ec0ff */
[----:B------:R-:W-:Y:S03]  /*17a70*/  STG.E.U16 [R122.64+0x4e], R51 ;  /* 0x00004e337a007986 */ /* 0x000fe6000c10151c */
[----:B------:R-:W-:Y:S01]  /*17a80*/  SHF.R.U32.HI R48, RZ, 0x8, R48 ;  /* 0x00000008ff307819 */ /* 0x000fe20000011630 */
[----:B------:R1:W-:Y:S01]  /*17a90*/  STG.E.U16 [R122.64+0x50], R40 ;  /* 0x000050287a007986 */ /* 0x0003e2000c10151c */
[----:B------:R-:W-:Y:S01]  /*17aa0*/  @P5 LOP3.LUT R214, R214, 0x80, RZ, 0xfc, !PT ;  /* 0x00000080d6d65812 */ /* 0x000fe200078efcff */
[----:B-1----:R-:W-:Y:S01]  /*17ab0*/  FADD.FTZ R73, R124, R73 ;  /* 0x000000497c497221 */ /* 0x002fe20000010000 */
[----:B------:R-:W-:Y:S02]  /*17ac0*/  LOP3.LUT R48, R48, 0xffff, RZ, 0xc0, !PT ;  /* 0x0000ffff30307812 */ /* 0x000fe400078ec0ff */
[----:B------:R-:W-:Y:S02]  /*17ad0*/  LOP3.LUT R214, R214, 0xfffffeff, RZ, 0xc0, !PT ;  /* 0xfffffeffd6d67812 */ /* 0x000fe400078ec0ff */
[----:B------:R-:W-:Y:S02]  /*17ae0*/  ISETP.LE.U32.AND P4, PT, R48, UR15, PT ;  /* 0x0000000f30007c0c */ /* 0x000fe4000bf83070 */
[----:B------:R-:W-:Y:S02]  /*17af0*/  LOP3.LUT R48, R135, UR7, R220, 0x96, !PT ;  /* 0x0000000787307c12 */ /* 0x000fe4000f8e96dc */
[----:B------:R-:W-:Y:S02]  /*17b00*/  @P3 LOP3.LUT R214, R214, 0x100, RZ, 0xfc, !PT ;  /* 0x00000100d6d63812 */ /* 0x000fe400078efcff */
[----:B------:R-:W-:Y:S01]  /*17b10*/  ISETP.LE.U32.AND P5, PT, R138, UR15, PT ;  /* 0x0000000f8a007c0c */ /* 0x000fe2000bfa3070 */
[----:B------:R-:W-:Y:S01]  /*17b20*/  IMAD.WIDE.U32 R88, R48, -0x2daee0ad, RZ ;  /* 0xd2511f5330587825 */ /* 0x000fe200078e00ff */
[C---:B------:R-:W-:Y:S03]  /*17b30*/  F2FP.BF16.PACK_AB R124, R194.reuse, R124 ;  /* 0x0000007cc27c723e */ /* 0x040fe600000010ff */
[----:B------:R-:W-:Y:S01]  /*17b40*/  FADD.FTZ R53, R194, R73 ;  /* 0x00000049c2357221 */ /* 0x000fe20000010000 */
[----:B------:R-:W-:Y:S02]  /*17b50*/  LOP3.LUT R73, R89, UR25, R160, 0x96, !PT ;  /* 0x0000001959497c12 */ /* 0x000fe4000f8e96a0 */
[----:B------:R-:W-:Y:S03]  /*17b60*/  LOP3.LUT R48, R151, UR23, R88, 0x96, !PT ;  /* 0x0000001797307c12 */ /* 0x000fe6000f8e9658 */
[----:B------:R-:W-:Y:S01]  /*17b70*/  IMAD.WIDE.U32 R134, R73, -0x326172a9, RZ ;  /* 0xcd9e8d5749867825 */ /* 0x000fe200078e00ff */
[----:B------:R-:W-:Y:S03]  /*17b80*/  LOP3.LUT R40, R142, 0xff, RZ, 0xc0, !PT ;  /* 0x000000ff8e287812 */ /* 0x000fe600078ec0ff */
[----:B------:R-:W-:Y:S01]  /*17b90*/  IMAD.WIDE.U32 R154, R48, -0x326172a9, RZ ;  /* 0xcd9e8d57309a7825 */ /* 0x000fe200078e00ff */
[----:B------:R-:W-:Y:S02]  /*17ba0*/  LOP3.LUT R73, R135, UR24, R148, 0x96, !PT ;  /* 0x0000001887497c12 */ /* 0x000fe4000f8e9694 */
[----:B------:R-:W-:Y:S02]  /*17bb0*/  PRMT R48, R63, 0x7632, R48 ;  /* 0x000076323f307816 */ /* 0x000fe40000000030 */
[----:B------:R-:W-:Y:S01]  /*17bc0*/  LOP3.LUT R134, R155, UR21, R134, 0x96, !PT ;  /* 0x000000159b867c12 */ /* 0x000fe2000f8e9686 */
[----:B------:R-:W-:Y:S04]  /*17bd0*/  IMAD.WIDE.U32 R88, R73, -0x2daee0ad, RZ ;  /* 0xd2511f5349587825 */ /* 0x000fe800078e00ff */
[----:B------:R-:W-:Y:S01]  /*17be0*/  IMAD.WIDE.U32 R134, R134, -0x2daee0ad, RZ ;  /* 0xd2511f5386867825 */ /* 0x000fe200078e00ff */
[----:B------:R-:W-:Y:S04]  /*17bf0*/  LOP3.LUT R150, R89, UR14, R150, 0x96, !PT ;  /* 0x0000000e59967c12 */ /* 0x000fe8000f8e9696 */
[----:B------:R-:W-:Y:S01]  /*17c00*/  LOP3.LUT R135, R135, UR5, R88, 0x96, !PT ;  /* 0x0000000587877c12 */ /* 0x000fe2000f8e9658 */
[----:B------:R-:W-:Y:S01]  /*17c10*/  IMAD.WIDE.U32 R150, R150, -0x326172a9, RZ ;  /* 0xcd9e8d5796967825 */ /* 0x000fe200078e00ff */
[----:B------:R-:W-:Y:S04]  /*17c20*/  SHF.R.U32.HI R88, RZ, 0x10, R136 ;  /* 0x00000010ff587819 */ /* 0x000fe80000011688 */
[----:B------:R-:W-:Y:S02]  /*17c30*/  LOP3.LUT R88, R88, 0xff, RZ, 0xc0, !PT ;  /* 0x000000ff58587812 */ /* 0x000fe400078ec0ff */
[----:B------:R-:W-:Y:S02]  /*17c40*/  LOP3.LUT R154, R151, UR13, R154, 0x96, !PT ;  /* 0x0000000d979a7c12 */ /* 0x000fe4000f8e969a */
[----:B------:R-:W-:Y:S01]  /*17c50*/  ISETP.LE.U32.AND P3, PT, R88, UR15, PT ;  /* 0x0000000f58007c0c */ /* 0x000fe2000bf63070 */
[----:B---3--:R-:W-:Y:S05]  /*17c60*/  @!P4 HFMA2.BF16_V2 R197, -RZ.H0_H0, RZ.H0_H0, -R50.H0_H0 ;  /* 0x200000ffffc5c231 */ /* 0x008fea0000340932 */
[----:B------:R-:W-:Y:S01]  /*17c70*/  PRMT R51, R197, 0x7610, R51 ;  /* 0x00007610c5337816 */ /* 0x000fe20000000033 */
[----:B------:R-:W-:Y:S03]  /*17c80*/  @!P4 STL.S16 [R1+0xc0], R197 ;  /* 0x0000c0c50100c387 */ /* 0x000fe60000100600 */
[----:B------:R-:W-:Y:S01]  /*17c90*/  @!P4 PRMT R50, R51, 0x5410, RZ ;  /* 0x000054103332c816 */ /* 0x000fe200000000ff */
[----:B------:R1:W3:Y:S01]  /*17ca0*/  LDL.S16 R198, [R1+0x94] ;  /* 0x0000940001c67983 */ /* 0x0002e20000100600 */
[----:B------:R-:W-:Y:S01]  /*17cb0*/  ISETP.LE.U32.AND P4, PT, R40, UR15, PT ;  /* 0x0000000f28007c0c */ /* 0x000fe2000bf83070 */
[----:B------:R-:W-:Y:S01]  /*17cc0*/  FADD.FTZ R40, R196, R110 ;  /* 0x0000006ec4287221 */ /* 0x000fe20000010000 */
[C---:B------:R-:W-:Y:S01]  /*17cd0*/  F2FP.BF16.PACK_AB R110, R165.reuse, R196 ;  /* 0x000000c4a56e723e */ /* 0x040fe200000010ff */
[----:B--2---:R-:W-:Y:S02]  /*17ce0*/  @!P2 HFMA2.BF16_V2 R92, -RZ.H0_H0, RZ.H0_H0, -R49.H0_H0 ;  /* 0x200000ffff5ca231 */ /* 0x004fe40000340931 */
[--C-:B------:R-:W-:Y:S01]  /*17cf0*/  FADD.FTZ R51, R165, R40.reuse ;  /* 0x00000028a5337221 */ /* 0x100fe20000010000 */
[----:B------:R-:W-:Y:S02]  /*17d00*/  PRMT R40, R49, 0x7632, R40 ;  /* 0x0000763231287816 */ /* 0x000fe40000000028 */
[----:B------:R-:W-:Y:S05]  /*17d10*/  PRMT R89, R92, 0x7610, R89 ;  /* 0x000076105c597816 */ /* 0x000fea0000000059 */
[----:B----4-:R-:W-:Y:S05]  /*17d20*/  @!P4 HFMA2.BF16_V2 R139, -RZ.H0_H0, RZ.H0_H0, -R63.H0_H0 ;  /* 0x200000ffff8bc231 */ /* 0x010fea000034093f */
[----:B------:R-:W-:Y:S01]  /*17d30*/  PRMT R42, R139, 0x7610, R42 ;  /* 0x000076108b2a7816 */ /* 0x000fe2000000002a */
[----:B------:R-:W-:Y:S04]  /*17d40*/  @!P4 STL.S16 [R1+0xa8], R139 ;  /* 0x0000a88b0100c387 */ /* 0x000fe80000100600 */
[----:B------:R2:W-:Y:S01]  /*17d50*/  @!P2 STL.S16 [R1+0xa0], R92 ;  /* 0x0000a05c0100a387 */ /* 0x0005e20000100600 */
[----:B------:R-:W-:Y:S05]  /*17d60*/  @!P0 HFMA2.BF16_V2 R81, -RZ.H0_H0, RZ.H0_H0, -R40.H0_H0 ;  /* 0x200000ffff518231 */ /* 0x000fea0000340928 */
[----:B------:R-:W-:Y:S01]  /*17d70*/  PRMT R136, R81, 0x7610, R136 ;  /* 0x0000761051887816 */ /* 0x000fe20000000088 */
[----:B------:R4:W-:Y:S04]  /*17d80*/  @!P0 STL.S16 [R1+0x9c], R81 ;  /* 0x00009c5101008387 */ /* 0x0009e80000100600 */
[----:B------:R1:W3:Y:S01]  /*17d90*/  LDL.S16 R73, [R1+0x98] ;  /* 0x0000980001497983 */ /* 0x0002e20000100600 */
[----:B--2---:R-:W2:Y:S03]  /*17da0*/  MUFU.EX2 R92, R87 ;  /* 0x00000057005c7308 */ /* 0x004ea60000000800 */
[----:B------:R1:W3:Y:S04]  /*17db0*/  LDL.S16 R195, [R1+0x90] ;  /* 0x0000900001c37983 */ /* 0x0002e80000100600 */
[----:B------:R1:W3:Y:S01]  /*17dc0*/  LDL.S16 R197, [R1+0x8c] ;  /* 0x00008c0001c57983 */ /* 0x0002e20000100600 */
[----:B----4-:R-:W-:Y:S02]  /*17dd0*/  PRMT R81, R63, 0x5410, R48 ;  /* 0x000054103f517816 */ /* 0x010fe40000000030 */
[----:B------:R-:W-:Y:S01]  /*17de0*/  @!P4 PRMT R63, R42, 0x5410, RZ ;  /* 0x000054102a3fc816 */ /* 0x000fe200000000ff */
[----:B--2---:R-:W-:Y:S01]  /*17df0*/  FADD.FTZ R42, R92, R57 ;  /* 0x000000395c2a7221 */ /* 0x004fe20000010000 */
[----:B------:R-:W-:Y:S02]  /*17e00*/  F2FP.BF16.PACK_AB R57, R109, R92 ;  /* 0x0000005c6d39723e */ /* 0x000fe400000010ff */
[----:B------:R-:W-:Y:S01]  /*17e10*/  PRMT R92, R49, 0x5410, R40 ;  /* 0x00005410315c7816 */ /* 0x000fe20000000028 */
[----:B------:R-:W-:Y:S01]  /*17e20*/  FADD.FTZ R139, R109, R42 ;  /* 0x0000002a6d8b7221 */ /* 0x000fe20000010000 */
[----:B------:R-:W-:Y:S02]  /*17e30*/  SHF.R.U32.HI R42, RZ, 0x10, R52 ;  /* 0x00000010ff2a7819 */ /* 0x000fe40000011634 */
[----:B------:R-:W-:Y:S01]  /*17e40*/  @!P0 PRMT R40, R136, 0x5410, RZ ;  /* 0x0000541088288816 */ /* 0x000fe200000000ff */
[----:B------:R-:W-:Y:S01]  /*17e50*/  IMAD.WIDE.U32 R136, R137, -0x2daee0ad, RZ ;  /* 0xd2511f5389887825 */ /* 0x000fe200078e00ff */
[----:B------:R-:W-:Y:S02]  /*17e60*/  LOP3.LUT R42, R42, 0xff, RZ, 0xc0, !PT ;  /* 0x000000ff2a2a7812 */ /* 0x000fe400078ec0ff */
[----:B------:R-:W-:Y:S01]  /*17e70*/  F2FP.BF16.PACK_AB R109, R62, R78 ;  /* 0x0000004e3e6d723e */ /* 0x000fe200000010ff */
[----:B------:R-:W-:Y:S01]  /*17e80*/  STG.E.U16 [R120.64+0x52], R40 ;  /* 0x0000522878007986 */ /* 0x000fe2000c10151c */
[----:B------:R-:W-:Y:S01]  /*17e90*/  ISETP.LE.U32.AND P1, PT, R42, UR15, PT ;  /* 0x0000000f2a007c0c */ /* 0x000fe2000bf23070 */
[----:B------:R-:W-:Y:S01]  /*17ea0*/  FADD.FTZ R139, R86, R139 ;  /* 0x0000008b568b7221 */ /* 0x000fe20000010000 */
[----:B------:R-:W-:Y:S02]  /*17eb0*/  LOP3.LUT R42, R142, 0xffff, RZ, 0xc0, !PT ;  /* 0x0000ffff8e2a7812 */ /* 0x000fe400078ec0ff */
[----:B------:R-:W-:Y:S02]  /*17ec0*/  LOP3.LUT R78, R137, UR6, R132, 0x96, !PT ;  /* 0x00000006894e7c12 */ /* 0x000fe4000f8e9684 */
[----:B------:R-:W-:Y:S02]  /*17ed0*/  SHF.R.U32.HI R42, RZ, 0x8, R42 ;  /* 0x00000008ff2a7819 */ /* 0x000fe4000001162a */
[----:B------:R-:W-:Y:S01]  /*17ee0*/  @!P2 PRMT R49, R89, 0x5410, RZ ;  /* 0x000054105931a816 */ /* 0x000fe200000000ff */
[----:B------:R-:W-:Y:S01]  /*17ef0*/  FADD.FTZ R89, R62, R55 ;  /* 0x000000373e597221 */ /* 0x000fe20000010000 */
[----:B------:R-:W-:Y:S01]  /*17f00*/  LOP3.LUT R42, R42, 0xffff, RZ, 0xc0, !PT ;  /* 0x0000ffff2a2a7812 */ /* 0x000fe200078ec0ff */
[----:B------:R-:W2:Y:S01]  /*17f10*/  MUFU.EX2 R55, R193 ;  /* 0x000000c100377308 */ /* 0x000ea20000000800 */
[----:B------:R-:W-:Y:S01]  /*17f20*/  LOP3.LUT R52, R52, 0xffff, RZ, 0xc0, !PT ;  /* 0x0000ffff34347812 */ /* 0x000fe200078ec0ff */
[----:B------:R-:W-:Y:S01]  /*17f30*/  STG.E.U16 [R120.64+0x50], R49 ;  /* 0x0000503178007986 */ /* 0x000fe2000c10151c */
[----:B------:R-:W-:Y:S02]  /*17f40*/  ISETP.LE.U32.AND P0, PT, R42, UR15, PT ;  /* 0x0000000f2a007c0c */ /* 0x000fe4000bf03070 */
[----:B------:R-:W-:Y:S01]  /*17f50*/  LOP3.LUT R42, R78, 0xff, RZ, 0xc0, !PT ;  /* 0x000000ff4e2a7812 */ /* 0x000fe200078ec0ff */
[----:B------:R-:W-:Y:S04]  /*17f60*/  STG.E.U16 [R206.64+0x60], R43 ;  /* 0x0000602bce007986 */ /* 0x000fe8000c10151c */
[----:B------:R4:W-:Y:S01]  /*17f70*/  STG.E.U16 [R206.64+0x62], R60 ;  /* 0x0000623cce007986 */ /* 0x0009e2000c10151c */
[----:B--2---:R-:W-:Y:S01]  /*17f80*/  FADD.FTZ R53, R55, R53 ;  /* 0x0000003537357221 */ /* 0x004fe20000010000 */
[----:B------:R-:W-:Y:S02]  /*17f90*/  F2FP.BF16.PACK_AB R55, R192, R55 ;  /* 0x00000037c037723e */ /* 0x000fe400000010ff */
[----:B----4-:R-:W-:Y:S04]  /*17fa0*/  SHF.R.U32.HI R60, RZ, 0x10, R178 ;  /* 0x00000010ff3c7819 */ /* 0x010fe800000116b2 */
[----:B------:R-:W-:Y:S01]  /*17fb0*/  LOP3.LUT R60, R60, 0xff, RZ, 0xc0, !PT ;  /* 0x000000ff3c3c7812 */ /* 0x000fe200078ec0ff */
[----:B---3--:R-:W-:Y:S05]  /*17fc0*/  @!P0 HFMA2.BF16_V2 R198, -RZ.H0_H0, RZ.H0_H0, -R48.H0_H0 ;  /* 0x200000ffffc68231 */ /* 0x008fea0000340930 */
[----:B------:R-:W-:Y:S01]  /*17fd0*/  PRMT R87, R198, 0x7610, R87 ;  /* 0x00007610c6577816 */ /* 0x000fe20000000057 */
[----:B------:R-:W-:Y:S03]  /*17fe0*/  @!P0 STL.S16 [R1+0x94], R198 ;  /* 0x000094c601008387 */ /* 0x000fe60000100600 */
[----:B------:R-:W-:Y:S01]  /*17ff0*/  @!P0 PRMT R48, R87, 0x5410, RZ ;  /* 0x0000541057308816 */ /* 0x000fe200000000ff */
[----:B------:R-:W-:Y:S01]  /*18000*/  FADD.FTZ R87, R192, R53 ;  /* 0x00000035c0577221 */ /* 0x000fe20000010000 */
[----:B------:R-:W-:Y:S01]  /*18010*/  ISETP.LE.U32.AND P0, PT, R42, UR15, PT ;  /* 0x0000000f2a007c0c */ /* 0x000fe2000bf03070 */
[----:B------:R-:W2:Y:S01]  /*18020*/  MUFU.EX2 R53, R66 ;  /* 0x0000004200357308 */ /* 0x000ea20000000800 */
[----:B------:R-:W-:Y:S04]  /*18030*/  LOP3.LUT R42, R78, 0xffff, RZ, 0xc0, !PT ;  /* 0x0000ffff4e2a7812 */ /* 0x000fe800078ec0ff */
[--C-:B------:R-:W-:Y:S02]  /*18040*/  SHF.R.U32.HI R49, RZ, 0x8, R42.reuse ;  /* 0x00000008ff317819 */ /* 0x100fe4000001162a */
[----:B------:R-:W-:Y:S02]  /*18050*/  PRMT R42, R61, 0x7632, R42 ;  /* 0x000076323d2a7816 */ /* 0x000fe4000000002a */
[----:B------:R-:W-:Y:S02]  /*18060*/  LOP3.LUT R40, R49, 0xffff, RZ, 0xc0, !PT ;  /* 0x0000ffff31287812 */ /* 0x000fe400078ec0ff */
[----:B------:R3:W4:Y:S01]  /*18070*/  MUFU.EX2 R49, R56 ;  /* 0x0000003800317308 */ /* 0x0007220000000800 */
[----:B--2---:R-:W-:Y:S01]  /*18080*/  FADD.FTZ R51, R53, R51 ;  /* 0x0000003335337221 */ /* 0x004fe20000010000 */
[C---:B------:R-:W-:Y:S03]  /*18090*/  F2FP.BF16.PACK_AB R53, R54.reuse, R53 ;  /* 0x000000353635723e */ /* 0x040fe600000010ff */
[----:B------:R-:W-:Y:S01]  /*180a0*/  FADD.FTZ R66, R54, R51 ;  /* 0x0000003336427221 */ /* 0x000fe20000010000 */
[----:B------:R-:W-:Y:S02]  /*180b0*/  PRMT R54, R79, 0x7632, R54 ;  /* 0x000076324f367816 */ /* 0x000fe40000000036 */
[----:B---3--:R-:W-:Y:S01]  /*180c0*/  PRMT R56, R85, 0x7632, R56 ;  /* 0x0000763255387816 */ /* 0x008fe20000000038 */
[----:B------:R-:W-:Y:S01]  /*180d0*/  @!P0 HFMA2.BF16_V2 R73, -RZ.H0_H0, RZ.H0_H0, -R61.H0_H0 ;  /* 0x200000ffff498231 */ /* 0x000fe2000034093d */
[----:B----4-:R-:W-:Y:S01]  /*180e0*/  FADD.FTZ R89, R49, R89 ;  /* 0x0000005931597221 */ /* 0x010fe20000010000 */
[----:B------:R-:W-:Y:S03]  /*180f0*/  F2FP.BF16.PACK_AB R49, R58, R49 ;  /* 0x000000313a31723e */ /* 0x000fe600000010ff */
[----:B------:R-:W-:Y:S01]  /*18100*/  PRMT R62, R73, 0x7610, R62 ;  /* 0x00007610493e7816 */ /* 0x000fe2000000003e */
[----:B------:R2:W-:Y:S02]  /*18110*/  @!P0 STL.S16 [R1+0x98], R73 ;  /* 0x0000984901008387 */ /* 0x0005e40000100600 */
[----:B--2---:R-:W-:Y:S02]  /*18120*/  PRMT R73, R61, 0x5410, R42 ;  /* 0x000054103d497816 */ /* 0x004fe4000000002a */
[----:B------:R-:W-:Y:S02]  /*18130*/  @!P0 PRMT R61, R62, 0x5410, RZ ;  /* 0x000054103e3d8816 */ /* 0x000fe400000000ff */
[----:B------:R-:W-:Y:S01]  /*18140*/  ISETP.LE.U32.AND P0, PT, R40, UR15, PT ;  /* 0x0000000f28007c0c */ /* 0x000fe2000bf03070 */
[----:B------:R-:W2:Y:S01]  /*18150*/  MUFU.EX2 R62, R72 ;  /* 0x00000048003e7308 */ /* 0x000ea20000000800 */
[----:B------:R-:W-:Y:S04]  /*18160*/  LOP3.LUT R40, R136, 0xff, RZ, 0xc0, !PT ;  /* 0x000000ff88287812 */ /* 0x000fe800078ec0ff */
[----:B------:R-:W-:Y:S02]  /*18170*/  ISETP.LE.U32.AND P6, PT, R40, UR15, PT ;  /* 0x0000000f28007c0c */ /* 0x000fe4000bfc3070 */
[--C-:B------:R-:W-:Y:S02]  /*18180*/  SHF.R.U32.HI R40, RZ, 0x8, R52.reuse ;  /* 0x00000008ff287819 */ /* 0x100fe40000011634 */
[----:B------:R-:W-:Y:S01]  /*18190*/  PRMT R52, R77, 0x7632, R52 ;  /* 0x000076324d347816 */ /* 0x000fe20000000034 */
[----:B------:R-:W3:Y:S01]  /*181a0*/  MUFU.EX2 R72, R173 ;  /* 0x000000ad00487308 */ /* 0x000ee20000000800 */
[----:B------:R-:W-:Y:S01]  /*181b0*/  LOP3.LUT R40, R40, 0xffff, RZ, 0xc0, !PT ;  /* 0x0000ffff28287812 */ /* 0x000fe200078ec0ff */
[----:B------:R-:W-:Y:S03]  /*181c0*/  @!P0 HFMA2.BF16_V2 R195, -RZ.H0_H0, RZ.H0_H0, -R42.H0_H0 ;  /* 0x200000ffffc38231 */ /* 0x000fe6000034092a */
[----:B------:R-:W-:Y:S02]  /*181d0*/  ISETP.LE.U32.AND P4, PT, R40, UR15, PT ;  /* 0x0000000f28007c0c */ /* 0x000fe4000bf83070 */
[----:B------:R-:W-:Y:S01]  /*181e0*/  PRMT R43, R195, 0x7610, R43 ;  /* 0x00007610c32b7816 */ /* 0x000fe2000000002b */
[----:B------:R4:W-:Y:S01]  /*181f0*/  @!P0 STL.S16 [R1+0x90], R195 ;  /* 0x000090c301008387 */ /* 0x0009e20000100600 */
[--C-:B------:R-:W-:Y:S01]  /*18200*/  SHF.R.U32.HI R40, RZ, 0x18, R158.reuse ;  /* 0x00000018ff287819 */ /* 0x100fe2000001169e */
[----:B------:R-:W-:Y:S01]  /*18210*/  @!P6 HFMA2.BF16_V2 R197, -RZ.H0_H0, RZ.H0_H0, -R59.H0_H0 ;  /* 0x200000ffffc5e231 */ /* 0x000fe2000034093b */
[----:B------:R-:W-:Y:S02]  /*18220*/  @!P0 PRMT R42, R43, 0x5410, RZ ;  /* 0x000054102b2a8816 */ /* 0x000fe400000000ff */
[----:B------:R-:W-:Y:S02]  /*18230*/  SHF.R.U32.HI R43, RZ, 0x10, R158 ;  /* 0x00000010ff2b7819 */ /* 0x000fe4000001169e */
[----:B------:R-:W-:Y:S02]  /*18240*/  PRMT R196, R197, 0x7610, R196 ;  /* 0x00007610c5c47816 */ /* 0x000fe400000000c4 */
[C---:B--2---:R-:W-:Y:S01]  /*18250*/  F2FP.BF16.PACK_AB R51, R62.reuse, R86 ;  /* 0x000000563e33723e */ /* 0x044fe200000010ff */
[----:B------:R-:W-:Y:S01]  /*18260*/  FADD.FTZ R62, R62, R139 ;  /* 0x0000008b3e3e7221 */ /* 0x000fe20000010000 */
[----:B------:R-:W-:Y:S01]  /*18270*/  LOP3.LUT R43, R43, 0xff, RZ, 0xc0, !PT ;  /* 0x000000ff2b2b7812 */ /* 0x000fe200078ec0ff */
[----:B------:R-:W-:Y:S01]  /*18280*/  FADD.FTZ R139, R58, R89 ;  /* 0x000000593a8b7221 */ /* 0x000fe20000010000 */
[----:B------:R-:W-:Y:S01]  /*18290*/  PRMT R58, R41, 0x7632, R58 ;  /* 0x00007632293a7816 */ /* 0x000fe2000000003a */
[----:B------:R-:W2:Y:S01]  /*182a0*/  MUFU.EX2 R89, R172 ;  /* 0x000000ac00597308 */ /* 0x000ea20000000800 */
[----:B------:R-:W-:Y:S01]  /*182b0*/  ISETP.LE.U32.AND P2, PT, R43, UR15, PT ;  /* 0x0000000f2b007c0c */ /* 0x000fe2000bf43070 */
[----:B---3--:R-:W-:Y:S01]  /*182c0*/  FADD.FTZ R86, R72, R87 ;  /* 0x0000005748567221 */ /* 0x008fe20000010000 */
[----:B------:R-:W-:Y:S02]  /*182d0*/  ISETP.LE.U32.AND P0, PT, R40, UR15, PT ;  /* 0x0000000f28007c0c */ /* 0x000fe4000bf03070 */
[----:B------:R-:W-:Y:S02]  /*182e0*/  PRMT R40, R59, 0x7632, R40 ;  /* 0x000076323b287816 */ /* 0x000fe40000000028 */
[----:B------:R-:W-:Y:S01]  /*182f0*/  PRMT R87, R41, 0x5410, R58 ;  /* 0x0000541029577816 */ /* 0x000fe2000000003a */
[----:B----4-:R1:W3:Y:S04]  /*18300*/  LDL.S16 R195, [R1+0x68] ;  /* 0x0000680001c37983 */ /* 0x0102e80000100600 */
[----:B------:R4:W-:Y:S04]  /*18310*/  @!P6 STL.S16 [R1+0x8c], R197 ;  /* 0x00008cc50100e387 */ /* 0x0009e80000100600 */
[----:B------:R1:W3:Y:S04]  /*18320*/  LDL.S16 R204, [R1+0x88] ;  /* 0x0000880001cc7983 */ /* 0x0002e80000100600 */
[----:B------:R1:W3:Y:S01]  /*18330*/  LDL.S16 R203, [R1+0x84] ;  /* 0x0000840001cb7983 */ /* 0x0002e20000100600 */
[C---:B--2---:R-:W-:Y:S01]  /*18340*/  F2FP.BF16.PACK_AB R43, R89.reuse, R72 ;  /* 0x00000048592b723e */ /* 0x044fe200000010ff */
[----:B------:R-:W-:Y:S01]  /*18350*/  FADD.FTZ R86, R89, R86 ;  /* 0x0000005659567221 */ /* 0x000fe20000010000 */
[----:B------:R-:W-:Y:S01]  /*18360*/  PRMT R72, R59, 0x5410, R40 ;  /* 0x000054103b487816 */ /* 0x000fe20000000028 */
[----:B------:R1:W2:Y:S01]  /*18370*/  LDL.S16 R202, [R1+0x78] ;  /* 0x0000780001ca7983 */ /* 0x0002a20000100600 */
[----:B------:R-:W-:Y:S02]  /*18380*/  @!P6 PRMT R59, R196, 0x5410, RZ ;  /* 0x00005410c43be816 */ /* 0x000fe400000000ff */
[----:B------:R-:W-:Y:S01]  /*18390*/  PRMT R89, R85, 0x5410, R56 ;  /* 0x0000541055597816 */ /* 0x000fe20000000038 */
[----:B------:R1:W2:Y:S04]  /*183a0*/  LDL.S16 R201, [R1+0x74] ;  /* 0x0000740001c97983 */ /* 0x0002a80000100600 */
[----:B------:R1:W2:Y:S04]  /*183b0*/  LDL.S16 R200, [R1+0x70] ;  /* 0x0000700001c87983 */ /* 0x0002a80000100600 */
[----:B------:R1:W2:Y:S04]  /*183c0*/  LDL.S16 R199, [R1+0x6c] ;  /* 0x00006c0001c77983 */ /* 0x0002a80000100600 */
[----:B------:R1:W2:Y:S04]  /*183d0*/  LDL.S16 R198, [R1+0x80] ;  /* 0x0000800001c67983 */ /* 0x0002a80000100600 */
[----:B----4-:R1:W4:Y:S01]  /*183e0*/  LDL.S16 R197, [R1+0x7c] ;  /* 0x00007c0001c57983 */ /* 0x0103220000100600 */
[----:B---3--:R-:W-:Y:S02]  /*183f0*/  @!P3 HFMA2.BF16_V2 R204, -RZ.H0_H0, RZ.H0_H0, -R85.H0_H0 ;  /* 0x200000ffffccb231 */ /* 0x008fe40000340955 */
[----:B------:R-:W-:Y:S03]  /*18400*/  @!P5 HFMA2.BF16_V2 R203, -RZ.H0_H0, RZ.H0_H0, -R56.H0_H0 ;  /* 0x200000ffffcbd231 */ /* 0x000fe60000340938 */
[----:B------:R-:W-:Y:S01]  /*18410*/  PRMT R194, R204, 0x7610, R194 ;  /* 0x00007610ccc27816 */ /* 0x000fe200000000c2 */
[----:B------:R-:W-:Y:S01]  /*18420*/  @!P3 STL.S16 [R1+0x88], R204 ;  /* 0x000088cc0100b387 */ /* 0x000fe20000100600 */
[C---:B------:R-:W-:Y:S02]  /*18430*/  LOP3.LUT P3, RZ, R214.reuse, 0x100, RZ, 0xc0, !PT ;  /* 0x00000100d6ff7812 */ /* 0x040fe4000786c0ff */
[----:B------:R-:W-:Y:S01]  /*18440*/  PRMT R193, R203, 0x7610, R193 ;  /* 0x00007610cbc17816 */ /* 0x000fe200000000c1 */
[----:B------:R-:W-:Y:S01]  /*18450*/  @!P5 STL.S16 [R1+0x84], R203 ;  /* 0x000084cb0100d387 */ /* 0x000fe20000100600 */
[C---:B------:R-:W-:Y:S01]  /*18460*/  LOP3.LUT P5, RZ, R214.reuse, 0x80, RZ, 0xc0, !PT ;  /* 0x00000080d6ff7812 */ /* 0x040fe200078ac0ff */
[----:B--2---:R-:W-:Y:S01]  /*18470*/  @!P4 HFMA2.BF16_V2 R201, -RZ.H0_H0, RZ.H0_H0, -R58.H0_H0 ;  /* 0x200000ffffc9c231 */ /* 0x004fe2000034093a */
[----:B------:R-:W-:Y:S01]  /*18480*/  LOP3.LUT R214, R214, 0xffffffbf, RZ, 0xc0, !PT ;  /* 0xffffffbfd6d67812 */ /* 0x000fe200078ec0ff */
[----:B------:R-:W-:Y:S03]  /*18490*/  @!P1 HFMA2.BF16_V2 R200, -RZ.H0_H0, RZ.H0_H0, -R79.H0_H0 ;  /* 0x200000ffffc89231 */ /* 0x000fe6000034094f */
[----:B------:R-:W-:Y:S03]  /*184a0*/  PRMT R173, R201, 0x7610, R173 ;  /* 0x00007610c9ad7816 */ /* 0x000fe600000000ad */
[----:B------:R-:W-:Y:S01]  /*184b0*/  @!P3 HFMA2.BF16_V2 R199, -RZ.H0_H0, RZ.H0_H0, -R54.H0_H0 ;  /* 0x200000ffffc7b231 */ /* 0x000fe20000340936 */
[----:B------:R-:W-:Y:S02]  /*184c0*/  PRMT R172, R200, 0x7610, R172 ;  /* 0x00007610c8ac7816 */ /* 0x000fe400000000ac */
[----:B------:R-:W-:Y:S01]  /*184d0*/  @!P4 PRMT R58, R173, 0x5410, RZ ;  /* 0x00005410ad3ac816 */ /* 0x000fe200000000ff */
[----:B------:R-:W-:Y:S01]  /*184e0*/  @!P5 HFMA2.BF16_V2 R202, -RZ.H0_H0, RZ.H0_H0, -R41.H0_H0 ;  /* 0x200000ffffcad231 */ /* 0x000fe20000340929 */
[----:B------:R-:W-:Y:S01]  /*184f0*/  @P5 LOP3.LUT R214, R214, 0x40, RZ, 0xfc, !PT ;  /* 0x00000040d6d65812 */ /* 0x000fe200078efcff */
[----:B------:R-:W-:Y:S01]  /*18500*/  @!P2 HFMA2.BF16_V2 R198, -RZ.H0_H0, RZ.H0_H0, -R77.H0_H0 ;  /* 0x200000ffffc6a231 */ /* 0x000fe2000034094d */
[----:B------:R-:W-:Y:S01]  /*18510*/  PRMT R165, R199, 0x7610, R165 ;  /* 0x00007610c7a57816 */ /* 0x000fe200000000a5 */
[----:B----4-:R-:W-:Y:S01]  /*18520*/  @!P0 HFMA2.BF16_V2 R197, -RZ.H0_H0, RZ.H0_H0, -R52.H0_H0 ;  /* 0x200000ffffc58231 */ /* 0x010fe20000340934 */
[----:B------:R-:W-:Y:S01]  /*18530*/  PRMT R192, R202, 0x7610, R192 ;  /* 0x00007610cac07816 */ /* 0x000fe200000000c0 */
[----:B------:R-:W-:Y:S01]  /*18540*/  @!P5 STL.S16 [R1+0x78], R202 ;  /* 0x000078ca0100d387 */ /* 0x000fe20000100600 */
[----:B------:R-:W-:Y:S02]  /*18550*/  ISETP.LE.U32.AND P5, PT, R88, UR15, PT ;  /* 0x0000000f58007c0c */ /* 0x000fe4000bfa3070 */
[----:B------:R-:W-:Y:S01]  /*18560*/  PRMT R155, R198, 0x7610, R155 ;  /* 0x00007610c69b7816 */ /* 0x000fe2000000009b */
[----:B------:R-:W-:Y:S01]  /*18570*/  @!P4 STL.S16 [R1+0x74], R201 ;  /* 0x000074c90100c387 */ /* 0x000fe20000100600 */
[----:B------:R-:W-:Y:S02]  /*18580*/  PRMT R88, R77, 0x5410, R52 ;  /* 0x000054104d587816 */ /* 0x000fe40000000034 */
[----:B------:R-:W-:Y:S01]  /*18590*/  @!P2 PRMT R77, R155, 0x5410, RZ ;  /* 0x000054109b4da816 */ /* 0x000fe200000000ff */
[----:B------:R-:W-:Y:S01]  /*185a0*/  @!P1 STL.S16 [R1+0x70], R200 ;  /* 0x000070c801009387 */ /* 0x000fe20000100600 */
[----:B------:R-:W-:Y:S03]  /*185b0*/  PRMT R141, R197, 0x7610, R141 ;  /* 0x00007610c58d7816 */ /* 0x000fe6000000008d */
[----:B------:R-:W-:Y:S01]  /*185c0*/  @!P3 STL.S16 [R1+0x6c], R199 ;  /* 0x00006cc70100b387 */ /* 0x000fe20000100600 */
[----:B------:R-:W-:Y:S02]  /*185d0*/  @!P0 PRMT R52, R141, 0x5410, RZ ;  /* 0x000054108d348816 */ /* 0x000fe400000000ff */
[----:B------:R-:W-:Y:S01]  /*185e0*/  @!P5 PRMT R85, R194, 0x5410, RZ ;  /* 0x00005410c255d816 */ /* 0x000fe200000000ff */
[----:B------:R-:W-:Y:S01]  /*185f0*/  @!P2 STL.S16 [R1+0x80], R198 ;  /* 0x000080c60100a387 */ /* 0x000fe20000100600 */
[C---:B------:R-:W-:Y:S02]  /*18600*/  LOP3.LUT P5, RZ, R214.reuse, 0x40, RZ, 0xc0, !PT ;  /* 0x00000040d6ff7812 */ /* 0x040fe400078ac0ff */
[----:B------:R-:W-:Y:S01]  /*18610*/  LOP3.LUT R214, R214, 0xffffffdf, RZ, 0xc0, !PT ;  /* 0xffffffdfd6d67812 */ /* 0x000fe200078ec0ff */
[----:B------:R-:W-:Y:S04]  /*18620*/  @!P0 STL.S16 [R1+0x7c], R197 ;  /* 0x00007cc501008387 */ /* 0x000fe80000100600 */
[----:B------:R2:W-:Y:S04]  /*18630*/  STL [R1+0x1f0], R86 ;  /* 0x0001f05601007387 */ /* 0x0005e80000100800 */
[----:B------:R3:W-:Y:S02]  /*18640*/  STG.E.U16 [R186.64+0x60], R85 ;  /* 0x00006055ba007986 */ /* 0x0007e4000c10151c */
[----:B------:R-:W-:Y:S02]  /*18650*/  @!P5 PRMT R41, R192, 0x5410, RZ ;  /* 0x00005410c029d816 */ /* 0x000fe400000000ff */
[----:B------:R-:W-:Y:S02]  /*18660*/  ISETP.LE.U32.AND P5, PT, R60, UR15, PT ;  /* 0x0000000f3c007c0c */ /* 0x000fe4000bfa3070 */
[----:B------:R-:W-:Y:S04]  /*18670*/  SHF.R.U32.HI R60, RZ, 0x18, R178 ;  /* 0x00000018ff3c7819 */ /* 0x000fe800000116b2 */
[----:B------:R-:W-:Y:S02]  /*18680*/  ISETP.LE.U32.AND P4, PT, R60, UR15, PT ;  /* 0x0000000f3c007c0c */ /* 0x000fe4000bf83070 */
[--C-:B------:R-:W-:Y:S02]  /*18690*/  SHF.R.U32.HI R60, RZ, 0x10, R133.reuse ;  /* 0x00000010ff3c7819 */ /* 0x100fe40000011685 */
[----:B------:R-:W-:Y:S02]  /*186a0*/  SHF.R.U32.HI R133, RZ, 0x18, R133 ;  /* 0x00000018ff857819 */ /* 0x000fe40000011685 */
[----:B------:R-:W-:Y:S02]  /*186b0*/  LOP3.LUT R60, R60, 0xff, RZ, 0xc0, !PT ;  /* 0x000000ff3c3c7812 */ /* 0x000fe400078ec0ff */
[----:B--2---:R-:W-:Y:S04]  /*186c0*/  LOP3.LUT R86, R136, 0xffff, RZ, 0xc0, !PT ;  /* 0x0000ffff88567812 */ /* 0x004fe800078ec0ff */
[----:B------:R-:W-:Y:S01]  /*186d0*/  SHF.R.U32.HI R86, RZ, 0x8, R86 ;  /* 0x00000008ff567819 */ /* 0x000fe20000011656 */
[----:B---3--:R-:W2:Y:S03]  /*186e0*/  MUFU.EX2 R85, R108 ;  /* 0x0000006c00557308 */ /* 0x008ea60000000800 */
[----:B------:R-:W-:Y:S04]  /*186f0*/  LOP3.LUT R86, R86, 0xffff, RZ, 0xc0, !PT ;  /* 0x0000ffff56567812 */ /* 0x000fe800078ec0ff */
[----:B------:R-:W-:Y:S11]  /*18700*/  ISETP.LE.U32.AND P6, PT, R86, UR15, PT ;  /* 0x0000000f56007c0c */ /* 0x000ff6000bfc3070 */
[----:B------:R-:W-:Y:S02]  /*18710*/  @!UPT UIADD3 URZ, URZ, URZ, URZ ;  /* 0x0000003f3f3ff290 */ /* 0x000fe4000fffe03f */
[----:B------:R-:W-:Y:S05]  /*18720*/  @!P6 HFMA2.BF16_V2 R195, -RZ.H0_H0, RZ.H0_H0, -R40.H0_H0 ;  /* 0x200000ffffc3e231 */ /* 0x000fea0000340928 */
[----:B------:R-:W-:Y:S01]  /*18730*/  PRMT R86, R195, 0x7610, R86 ;  /* 0x00007610c3567816 */ /* 0x000fe20000000056 */
[----:B------:R3:W-:Y:S01]  /*18740*/  @!P6 STL.S16 [R1+0x68], R195 ;  /* 0x000068c30100e387 */ /* 0x0007e20000100600 */
[----:B--2---:R-:W-:Y:S02]  /*18750*/  F2FP.BF16.PACK_AB R108, R76, R85 ;  /* 0x000000554c6c723e */ /* 0x004fe400000010ff */
[----:B------:R-:W-:Y:S01]  /*18760*/  @!P6 PRMT R40, R86, 0x5410, RZ ;  /* 0x000054105628e816 */ /* 0x000fe200000000ff */
[----:B------:R1:W2:Y:S01]  /*18770*/  LDL.S16 R194, [R1+0x1c] ;  /* 0x00001c0001c27983 */ /* 0x0002a20000100600 */
[----:B------:R-:W-:Y:S02]  /*18780*/  ISETP.LE.U32.AND P6, PT, R138, UR15, PT ;  /* 0x0000000f8a007c0c */ /* 0x000fe4000bfc3070 */
[C---:B------:R-:W-:Y:S01]  /*18790*/  LOP3.LUT R86, R178.reuse, 0xffff, RZ, 0xc0, !PT ;  /* 0x0000ffffb2567812 */ /* 0x040fe200078ec0ff */
[----:B------:R1:W4:Y:S01]  /*187a0*/  LDL.S16 R192, [R1+0x44] ;  /* 0x0000440001c07983 */ /* 0x0003220000100600 */
[----:B------:R-:W-:Y:S02]  /*187b0*/  LOP3.LUT R138, R178, 0xff, RZ, 0xc0, !PT ;  /* 0x000000ffb28a7812 */ /* 0x000fe400078ec0ff */
[----:B------:R-:W-:Y:S01]  /*187c0*/  SHF.R.U32.HI R86, RZ, 0x8, R86 ;  /* 0x00000008ff567819 */ /* 0x000fe20000011656 */
[----:B------:R1:W4:Y:S03]  /*187d0*/  LDL.S16 R155, [R1+0x50] ;  /* 0x00005000019b7983 */ /* 0x0003260000100600 */
[----:B------:R-:W-:Y:S03]  /*187e0*/  LOP3.LUT R86, R86, 0xffff, RZ, 0xc0, !PT ;  /* 0x0000ffff56567812 */ /* 0x000fe600078ec0ff */
[----:B------:R-:W-:Y:S02]  /*187f0*/  @!P6 PRMT R56, R193, 0x5410, RZ ;  /* 0x00005410c138e816 */ /* 0x000fe400000000ff */
[----:B------:R-:W-:Y:S01]  /*18800*/  ISETP.LE.U32.AND P6, PT, R86, UR15, PT ;  /* 0x0000000f56007c0c */ /* 0x000fe2000bfc3070 */
[----:B------:R1:W4:Y:S01]  /*18810*/  LDL.S16 R193, [R1+0x18] ;  /* 0x0000180001c17983 */ /* 0x0003220000100600 */
[----:B------:R-:W-:Y:S02]  /*18820*/  PRMT R86, R79, 0x5410, R54 ;  /* 0x000054104f567816 */ /* 0x000fe40000000036 */
[----:B------:R-:W-:Y:S01]  /*18830*/  @!P3 PRMT R54, R165, 0x5410, RZ ;  /* 0x00005410a536b816 */ /* 0x000fe200000000ff */
[----:B---3--:R1:W3:Y:S01]  /*18840*/  LDL.S16 R195, [R1+0x20] ;  /* 0x0000200001c37983 */ /* 0x0082e20000100600 */
[----:B------:R-:W-:Y:S01]  /*18850*/  @!P1 PRMT R79, R172, 0x5410, RZ ;  /* 0x00005410ac4f9816 */ /* 0x000fe200000000ff */
[----:B------:R-:W-:Y:S01]  /*18860*/  IMAD.WIDE.U32 R172, R135, -0x326172a9, RZ ;  /* 0xcd9e8d5787ac7825 */ /* 0x000fe200078e00ff */
[----:B------:R-:W-:Y:S01]  /*18870*/  ISETP.LE.U32.AND P1, PT, R133, UR15, PT ;  /* 0x0000000f85007c0c */ /* 0x000fe2000bf23070 */
[----:B------:R1:W3:Y:S01]  /*18880*/  LDL.S16 R165, [R1+0x54] ;  /* 0x0000540001a57983 */ /* 0x0002e20000100600 */
[----:B------:R-:W-:Y:S01]  /*18890*/  ISETP.LE.U32.AND P3, PT, R138, UR15, PT ;  /* 0x0000000f8a007c0c */ /* 0x000fe2000bf63070 */
[----:B------:R-:W1:Y:S02]  /*188a0*/  MUFU.EX2 R133, R84 ;  /* 0x0000005400857308 */ /* 0x000e640000000800 */
[----:B------:R1:W-:Y:S04]  /*188b0*/  STG.E.U16 [R186.64+0x62], R56 ;  /* 0x00006238ba007986 */ /* 0x0003e8000c10151c */
[----:B------:R1:W-:Y:S04]  /*188c0*/  STG.E.U16 [R122.64+0x60], R58 ;  /* 0x0000603a7a007986 */ /* 0x0003e8000c10151c */
[----:B------:R-:W-:Y:S01]  /*188d0*/  @P1 LOP3.LUT R214, R214, 0x20, RZ, 0xfc, !PT ;  /* 0x00000020d6d61812 */ /* 0x000fe200078efcff */
[----:B------:R1:W-:Y:S04]  /*188e0*/  STG.E.U16 [R122.64+0x5e], R41 ;  /* 0x00005e297a007986 */ /* 0x0003e8000c10151c */
[----:B------:R-:W-:Y:S04]  /*188f0*/  STG.E.U16 [R120.64+0x60], R79 ;  /* 0x0000604f78007986 */ /* 0x000fe8000c10151c */
[----:B------:R1:W-:Y:S04]  /*18900*/  STG.E.U16 [R120.64+0x62], R54 ;  /* 0x0000623678007986 */ /* 0x0003e8000c10151c */
[----:B------:R1:W-:Y:S02]  /*18910*/  STG.E.U16 [R206.64+0x70], R119 ;  /* 0x00007077ce007986 */ /* 0x0003e4000c10151c */
[--C-:B-1----:R-:W-:Y:S01]  /*18920*/  FADD.FTZ R141, R133, R66.reuse ;  /* 0x00000042858d7221 */ /* 0x102fe20000010000 */
[----:B------:R-:W-:Y:S01]  /*18930*/  PRMT R66, R117, 0x7632, R66 ;  /* 0x0000763275427816 */ /* 0x000fe20000000042 */
[----:B------:R-:W-:Y:S01]  /*18940*/  STG.E.U16 [R206.64+0x72], R74 ;  /* 0x0000724ace007986 */ /* 0x000fe2000c10151c */
[----:B------:R-:W1:Y:S03]  /*18950*/  MUFU.EX2 R56, R126 ;  /* 0x0000007e00387308 */ /* 0x000e660000000800 */
[----:B------:R1:W-:Y:S01]  /*18960*/  STG.E.U16 [R186.64+0x72], R52 ;  /* 0x00007234ba007986 */ /* 0x0003e2000c10151c */
[C---:B------:R-:W-:Y:S03]  /*18970*/  FADD.FTZ R58, R70.reuse, R141 ;  /* 0x0000008d463a7221 */ /* 0x040fe60000010000 */
[----:B------:R1:W-:Y:S01]  /*18980*/  STG.E.U16 [R186.64+0x70], R77 ;  /* 0x0000704dba007986 */ /* 0x0003e2000c10151c */
[----:B------:R-:W-:Y:S03]  /*18990*/  F2FP.BF16.PACK_AB R41, R70, R133 ;  /* 0x000000854629723e */ /* 0x000fe600000010ff */
[----:B------:R1:W-:Y:S01]  /*189a0*/  STL [R1+0x1f8], R58 ;  /* 0x0001f83a01007387 */ /* 0x0003e20000100800 */
[----:B------:R-:W-:Y:S01]  /*189b0*/  PRMT R70, R113, 0x7632, R70 ;  /* 0x0000763271467816 */ /* 0x000fe20000000046 */
[--C-:B------:R-:W-:Y:S01]  /*189c0*/  FADD.FTZ R133, R85, R62.reuse ;  /* 0x0000003e55857221 */ /* 0x100fe20000010000 */
[----:B------:R-:W-:Y:S02]  /*189d0*/  PRMT R62, R111, 0x7632, R62 ;  /* 0x000076326f3e7816 */ /* 0x000fe4000000003e */
[----:B------:R-:W-:Y:S01]  /*189e0*/  PRMT R85, R117, 0x5410, R66 ;  /* 0x0000541075557816 */ /* 0x000fe20000000042 */
[----:B------:R-:W-:Y:S01]  /*189f0*/  FADD.FTZ R76, R76, R133 ;  /* 0x000000854c4c7221 */ /* 0x000fe20000010000 */
[C---:B------:R-:W-:Y:S02]  /*18a00*/  PRMT R54, R67.reuse, 0x7632, R54 ;  /* 0x0000763243367816 */ /* 0x040fe40000000036 */
[C---:B------:R-:W-:Y:S02]  /*18a10*/  LOP3.LUT R119, R172.reuse, 0xff, RZ, 0xc0, !PT ;  /* 0x000000ffac777812 */ /* 0x040fe400078ec0ff */
[----:B------:R-:W-:Y:S01]  /*18a20*/  STL [R1+0x1f4], R76 ;  /* 0x0001f44c01007387 */ /* 0x000fe20000100800 */
[----:B-1----:R-:W-:Y:S04]  /*18a30*/  LOP3.LUT R52, R172, 0xffff, RZ, 0xc0, !PT ;  /* 0x0000ffffac347812 */ /* 0x002fe800078ec0ff */
[----:B------:R-:W-:Y:S02]  /*18a40*/  SHF.R.U32.HI R52, RZ, 0x8, R52 ;  /* 0x00000008ff347819 */ /* 0x000fe40000011634 */
[----:B------:R-:W-:Y:S01]  /*18a50*/  PRMT R77, R67, 0x5410, R54 ;  /* 0x00005410434d7816 */ /* 0x000fe20000000036 */
[----:B------:R-:W-:Y:S01]  /*18a60*/  FADD.FTZ R58, R56, R139 ;  /* 0x0000008b383a7221 */ /* 0x000fe20000010000 */
[----:B------:R-:W-:Y:S02]  /*18a70*/  LOP3.LUT R74, R52, 0xffff, RZ, 0xc0, !PT ;  /* 0x0000ffff344a7812 */ /* 0x000fe400078ec0ff */
[----:B------:R-:W-:Y:S01]  /*18a80*/  SHF.R.U32.HI R52, RZ, 0x10, R172 ;  /* 0x00000010ff347819 */ /* 0x000fe200000116ac */
[C---:B------:R-:W-:Y:S01]  /*18a90*/  FADD.FTZ R58, R127.reuse, R58 ;  /* 0x0000003a7f3a7221 */ /* 0x040fe20000010000 */
[----:B------:R-:W-:Y:S02]  /*18aa0*/  F2FP.BF16.PACK_AB R56, R127, R56 ;  /* 0x000000387f38723e */ /* 0x000fe400000010ff */
[----:B------:R-:W-:Y:S02]  /*18ab0*/  LOP3.LUT R52, R52, 0xff, RZ, 0xc0, !PT ;  /* 0x000000ff34347812 */ /* 0x000fe400078ec0ff */
[----:B------:R1:W-:Y:S02]  /*18ac0*/  STL [R1+0x1fc], R58 ;  /* 0x0001fc3a01007387 */ /* 0x0003e40000100800 */
[----:B-1----:R-:W-:Y:S04]  /*18ad0*/  LOP3.LUT R58, R173, UR16, R150, 0x96, !PT ;  /* 0x00000010ad3a7c12 */ /* 0x002fe8000f8e9696 */
[----:B------:R-:W-:Y:S01]  /*18ae0*/  LOP3.LUT R76, R58, 0xff, RZ, 0xc0, !PT ;  /* 0x000000ff3a4c7812 */ /* 0x000fe200078ec0ff */
[----:B--2---:R-:W-:Y:S02]  /*18af0*/  @!P6 HFMA2.BF16_V2 R194, -RZ.H0_H0, RZ.H0_H0, -R66.H0_H0 ;  /* 0x200000ffffc2e231 */ /* 0x004fe40000340942 */
[----:B----4-:R-:W-:Y:S03]  /*18b00*/  @!P4 HFMA2.BF16_V2 R192, -RZ.H0_H0, RZ.H0_H0, -R70.H0_H0 ;  /* 0x200000ffffc0c231 */ /* 0x010fe60000340946 */
[----:B------:R-:W-:Y:S01]  /*18b10*/  PRMT R84, R194, 0x7610, R84 ;  /* 0x00007610c2547816 */ /* 0x000fe20000000054 */
[----:B------:R-:W-:Y:S03]  /*18b20*/  @!P1 HFMA2.BF16_V2 R155, -RZ.H0_H0, RZ.H0_H0, -R62.H0_H0 ;  /* 0x200000ffff9b9231 */ /* 0x000fe6000034093e */
[----:B------:R-:W-:Y:S02]  /*18b30*/  @!P6 PRMT R66, R84, 0x5410, RZ ;  /* 0x000054105442e816 */ /* 0x000fe400000000ff */
[----:B------:R-:W-:Y:S02]  /*18b40*/  PRMT R84, R113, 0x5410, R70 ;  /* 0x0000541071547816 */ /* 0x000fe40000000046 */
[----:B------:R-:W-:Y:S01]  /*18b50*/  PRMT R79, R192, 0x7610, R79 ;  /* 0x00007610c04f7816 */ /* 0x000fe2000000004f */
[----:B------:R-:W-:Y:S01]  /*18b60*/  STG.E.U16 [R122.64+0x70], R66 ;  /* 0x000070427a007986 */ /* 0x000fe2000c10151c */
[----:B------:R-:W-:Y:S02]  /*18b70*/  PRMT R127, R155, 0x7610, R127 ;  /* 0x000076109b7f7816 */ /* 0x000fe4000000007f */
[----:B------:R-:W-:Y:S01]  /*18b80*/  @!P4 PRMT R70, R79, 0x5410, RZ ;  /* 0x000054104f46c816 */ /* 0x000fe200000000ff */
[----:B------:R-:W-:Y:S01]  /*18b90*/  @!P5 HFMA2.BF16_V2 R193, -RZ.H0_H0, RZ.H0_H0, -R113.H0_H0 ;  /* 0x200000ffffc1d231 */ /* 0x000fe20000340971 */
[----:B------:R-:W-:Y:S01]  /*18ba0*/  PRMT R79, R111, 0x5410, R62 ;  /* 0x000054106f4f7816 */ /* 0x000fe2000000003e */
[----:B---3--:R-:W-:Y:S03]  /*18bb0*/  @!P3 HFMA2.BF16_V2 R195, -RZ.H0_H0, RZ.H0_H0, -R117.H0_H0 ;  /* 0x200000ffffc3b231 */ /* 0x008fe60000340975 */
[----:B------:R-:W-:Y:S02]  /*18bc0*/  PRMT R144, R193, 0x7610, R144 ;  /* 0x00007610c1907816 */ /* 0x000fe40000000090 */
[----:B------:R-:W-:Y:S01]  /*18bd0*/  PRMT R145, R195, 0x7610, R145 ;  /* 0x00007610c3917816 */ /* 0x000fe20000000091 */
[----:B------:R-:W-:Y:S01]  /*18be0*/  @!P3 STL.S16 [R1+0x20], R195 ;  /* 0x000020c30100b387 */ /* 0x000fe20000100600 */
[----:B------:R-:W-:Y:S02]  /*18bf0*/  ISETP.LE.U32.AND P3, PT, R60, UR15, PT ;  /* 0x0000000f3c007c0c */ /* 0x000fe4000bf63070 */
[----:B------:R-:W-:Y:S01]  /*18c00*/  @!P5 PRMT R113, R144, 0x5410, RZ ;  /* 0x000054109071d816 */ /* 0x000fe200000000ff */
[----:B------:R-:W-:Y:S04]  /*18c10*/  @!P6 STL.S16 [R1+0x1c], R194 ;  /* 0x00001cc20100e387 */ /* 0x000fe80000100600 */
[----:B------:R-:W-:Y:S04]  /*18c20*/  @!P5 STL.S16 [R1+0x18], R193 ;  /* 0x000018c10100d387 */ /* 0x000fe80000100600 */
[----:B------:R-:W-:Y:S02]  /*18c30*/  @!P4 STL.S16 [R1+0x44], R192 ;  /* 0x000044c00100c387 */ /* 0x000fe40000100600 */
[----:B------:R-:W-:Y:S05]  /*18c40*/  @!P3 HFMA2.BF16_V2 R165, -RZ.H0_H0, RZ.H0_H0, -R111.H0_H0 ;  /* 0x200000ffffa5b231 */ /* 0x000fea000034096f */
[----:B------:R-:W-:Y:S01]  /*18c50*/  PRMT R139, R165, 0x7610, R139 ;  /* 0x00007610a58b7816 */ /* 0x000fe2000000008b */
[----:B------:R-:W-:Y:S01]  /*18c60*/  @!P3 STL.S16 [R1+0x54], R165 ;  /* 0x000054a50100b387 */ /* 0x000fe20000100600 */
[----:B------:R-:W-:Y:S02]  /*18c70*/  ISETP.LE.U32.AND P3, PT, R76, UR15, PT ;  /* 0x0000000f4c007c0c */ /* 0x000fe4000bf63070 */
[----:B------:R-:W-:Y:S01]  /*18c80*/  LOP3.LUT R76, R58, 0xffff, RZ, 0xc0, !PT ;  /* 0x0000ffff3a4c7812 */ /* 0x000fe200078ec0ff */
[----:B------:R1:W-:Y:S01]  /*18c90*/  @!P1 STL.S16 [R1+0x50], R155 ;  /* 0x0000509b01009387 */ /* 0x0003e20000100600 */
[----:B------:R-:W-:Y:S02]  /*18ca0*/  ISETP.LE.U32.AND P1, PT, R138, UR15, PT ;  /* 0x0000000f8a007c0c */ /* 0x000fe4000bf23070 */
[----:B------:R-:W-:Y:S04]  /*18cb0*/  SHF.R.U32.HI R76, RZ, 0x8, R76 ;  /* 0x00000008ff4c7819 */ /* 0x000fe8000001164c */
[----:B------:R-:W-:Y:S03]  /*18cc0*/  LOP3.LUT R76, R76, 0xffff, RZ, 0xc0, !PT ;  /* 0x0000ffff4c4c7812 */ /* 0x000fe600078ec0ff */
[----:B------:R-:W-:Y:S01]  /*18cd0*/  @!P3 HFMA2.BF16_V2 R249, -RZ.H0_H0, RZ.H0_H0, -R67.H0_H0 ;  /* 0x200000fffff9b231 */ /* 0x000fe20000340943 */
[----:B------:R-:W-:Y:S02]  /*18ce0*/  ISETP.LE.U32.AND P2, PT, R76, UR15, PT ;  /* 0x0000000f4c007c0c */ /* 0x000fe4000bf43070 */
[--C-:B------:R-:W-:Y:S02]  /*18cf0*/  SHF.R.U32.HI R76, RZ, 0x10, R58.reuse ;  /* 0x00000010ff4c7819 */ /* 0x100fe4000001163a */
[----:B------:R-:W-:Y:S02]  /*18d00*/  SHF.R.U32.HI R58, RZ, 0x18, R58 ;  /* 0x00000018ff3a7819 */ /* 0x000fe4000001163a */
[----:B------:R-:W-:Y:S02]  /*18d10*/  LOP3.LUT R76, R76, 0xff, RZ, 0xc0, !PT ;  /* 0x000000ff4c4c7812 */ /* 0x000fe400078ec0ff */
[----:B------:R-:W-:Y:S02]  /*18d20*/  ISETP.LE.U32.AND P6, PT, R58, UR15, PT ;  /* 0x0000000f3a007c0c */ /* 0x000fe4000bfc3070 */
[----:B------:R-:W-:Y:S02]  /*18d30*/  ISETP.LE.U32.AND P0, PT, R76, UR15, PT ;  /* 0x0000000f4c007c0c */ /* 0x000fe4000bf03070 */
[--C-:B------:R-:W-:Y:S01]  /*18d40*/  SHF.R.U32.HI R58, RZ, 0x10, R142.reuse ;  /* 0x00000010ff3a7819 */ /* 0x100fe2000001168e */
[----:B------:R2:W3:Y:S01]  /*18d50*/  LDL.S16 R76, [R1] ;  /* 0x00000000014c7983 */ /* 0x0004e20000100600 */
[----:B------:R-:W-:Y:S01]  /*18d60*/  @!P1 PRMT R117, R145, 0x5410, RZ ;  /* 0x0000541091759816 */ /* 0x000fe200000000ff */
[----:B-1----:R-:W-:Y:S01]  /*18d70*/  IMAD.WIDE.U32 R154, R154, -0x2daee0ad, RZ ;  /* 0xd2511f539a9a7825 */ /* 0x002fe200078e00ff */
[----:B------:R-:W-:Y:S01]  /*18d80*/  LOP3.LUT R58, R58, 0xff, RZ, 0xc0, !PT ;  /* 0x000000ff3a3a7812 */ /* 0x000fe200078ec0ff */
[----:B------:R-:W-:Y:S01]  /*18d90*/  @!P2 HFMA2.BF16_V2 R248, -RZ.H0_H0, RZ.H0_H0, -R54.H0_H0 ;  /* 0x200000fffff8a231 */ /* 0x000fe20000340936 */
[----:B------:R-:W-:Y:S01]  /*18da0*/  ISETP.LE.U32.AND P1, PT, R60, UR15, PT ;  /* 0x0000000f3c007c0c */ /* 0x000fe2000bf23070 */
[----:B------:R1:W-:Y:S01]  /*18db0*/  STG.E.U16 [R122.64+0x6e], R117 ;  /* 0x00006e757a007986 */ /* 0x0003e2000c10151c */
[----:B------:R-:W-:Y:S02]  /*18dc0*/  ISETP.LE.U32.AND P5, PT, R58, UR15, PT ;  /* 0x0000000f3a007c0c */ /* 0x000fe4000bfa3070 */
[----:B------:R-:W-:Y:S01]  /*18dd0*/  @!P3 PRMT R67, R249, 0x5410, RZ ;  /* 0x00005410f943b816 */ /* 0x000fe200000000ff */
[----:B------:R-:W-:Y:S01]  /*18de0*/  STG.E.U16 [R120.64+0x70], R113 ;  /* 0x0000707178007986 */ /* 0x000fe2000c10151c */
[----:B------:R-:W-:Y:S01]  /*18df0*/  ISETP.LE.U32.AND P3, PT, R52, UR15, PT ;  /* 0x0000000f34007c0c */ /* 0x000fe2000bf63070 */
[----:B------:R-:W-:Y:S01]  /*18e00*/  @!P0 HFMA2.BF16_V2 R247, -RZ.H0_H0, RZ.H0_H0, -R69.H0_H0 ;  /* 0x200000fffff78231 */ /* 0x000fe20000340945 */
[----:B------:R-:W-:Y:S01]  /*18e10*/  SHF.R.U32.HI R58, RZ, 0x18, R142 ;  /* 0x00000018ff3a7819 */ /* 0x000fe2000001168e */
[----:B------:R-:W-:Y:S01]  /*18e20*/  STG.E.U16 [R120.64+0x72], R70 ;  /* 0x0000724678007986 */ /* 0x000fe2000c10151c */
[----:B------:R-:W-:Y:S02]  /*18e30*/  SHF.R.U32.HI R52, RZ, 0x18, R172 ;  /* 0x00000018ff347819 */ /* 0x000fe400000116ac */
[----:B------:R-:W-:Y:S01]  /*18e40*/  ISETP.LE.U32.AND P4, PT, R58, UR15, PT ;  /* 0x0000000f3a007c0c */ /* 0x000fe2000bf83070 */
[----:B------:R4:W-:Y:S01]  /*18e50*/  STG.E.U16 [R206.64+0x82], R50 ;  /* 0x00008232ce007986 */ /* 0x0009e2000c10151c */
[----:B------:R-:W-:Y:S02]  /*18e60*/  @!P1 PRMT R111, R139, 0x5410, RZ ;  /* 0x000054108b6f9816 */ /* 0x000fe400000000ff */
[C---:B------:R-:W-:Y:S01]  /*18e70*/  LOP3.LUT P1, RZ, R214.reuse, 0x20, RZ, 0xc0, !PT ;  /* 0x00000020d6ff7812 */ /* 0x040fe2000782c0ff */
[----:B------:R2:W-:Y:S01]  /*18e80*/  STG.E.U16 [R206.64+0x80], R75 ;  /* 0x0000804bce007986 */ /* 0x0005e2000c10151c */
[----:B------:R-:W-:Y:S02]  /*18e90*/  LOP3.LUT R214, R214, 0xffffffef, RZ, 0xc0, !PT ;  /* 0xffffffefd6d67812 */ /* 0x000fe400078ec0ff */
[----:B------:R-:W-:Y:S01]  /*18ea0*/  PRMT R58, R69, 0x7632, R58 ;  /* 0x00007632453a7816 */ /* 0x000fe2000000003a */
[----:B------:R2:W-:Y:S01]  /*18eb0*/  STG.E.U16 [R186.64+0x80], R111 ;  /* 0x0000806fba007986 */ /* 0x0005e2000c10151c */
[----:B------:R-:W-:Y:S02]  /*18ec0*/  @P3 LOP3.LUT R214, R214, 0x10, RZ, 0xfc, !PT ;  /* 0x00000010d6d63812 */ /* 0x000fe400078efcff */
[----:B------:R-:W-:Y:S01]  /*18ed0*/  PRMT R60, R71, 0x7632, R60 ;  /* 0x00007632473c7816 */ /* 0x000fe2000000003c */
[----:B------:R-:W-:Y:S01]  /*18ee0*/  @!P6 HFMA2.BF16_V2 R246, -RZ.H0_H0, RZ.H0_H0, -R58.H0_H0 ;  /* 0x200000fffff6e231 */ /* 0x000fe2000034093a */
[----:B------:R-:W-:Y:S02]  /*18ef0*/  @!P2 PRMT R54, R248, 0x5410, RZ ;  /* 0x00005410f836a816 */ /* 0x000fe400000000ff */
[----:B-1----:R-:W-:Y:S01]  /*18f00*/  LOP3.LUT R117, R155, UR6, R134, 0x96, !PT ;  /* 0x000000069b757c12 */ /* 0x002fe2000f8e9686 */
[----:B------:R-:W-:Y:S01]  /*18f10*/  @!P4 HFMA2.BF16_V2 R252, -RZ.H0_H0, RZ.H0_H0, -R60.H0_H0 ;  /* 0x200000fffffcc231 */ /* 0x000fe2000034093c */
[----:B------:R-:W-:Y:S02]  /*18f20*/  ISETP.LE.U32.AND P2, PT, R52, UR15, PT ;  /* 0x0000000f34007c0c */ /* 0x000fe4000bf43070 */
[----:B------:R-:W-:Y:S02]  /*18f30*/  LOP3.LUT R66, R117, 0xffff, RZ, 0xc0, !PT ;  /* 0x0000ffff75427812 */ /* 0x000fe400078ec0ff */
[----:B------:R-:W-:Y:S02]  /*18f40*/  SHF.R.U32.HI R52, RZ, 0x10, R78 ;  /* 0x00000010ff347819 */ /* 0x000fe4000001164e */
[----:B------:R-:W-:Y:S02]  /*18f50*/  SHF.R.U32.HI R66, RZ, 0x8, R66 ;  /* 0x00000008ff427819 */ /* 0x000fe40000011642 */
[----:B------:R-:W-:Y:S02]  /*18f60*/  LOP3.LUT R52, R52, 0xff, RZ, 0xc0, !PT ;  /* 0x000000ff34347812 */ /* 0x000fe400078ec0ff */
[----:B------:R-:W-:Y:S01]  /*18f70*/  SHF.R.U32.HI R78, RZ, 0x18, R78 ;  /* 0x00000018ff4e7819 */ /* 0x000fe2000001164e */
[----:B----4-:R-:W-:Y:S01]  /*18f80*/  IMAD.U32 R50, RZ, RZ, UR19 ;  /* 0x00000013ff327e24 */ /* 0x010fe2000f8e00ff */
[----:B------:R-:W-:Y:S02]  /*18f90*/  LOP3.LUT R66, R66, 0xffff, RZ, 0xc0, !PT ;  /* 0x0000ffff42427812 */ /* 0x000fe400078ec0ff */
[----:B------:R-:W-:Y:S02]  /*18fa0*/  @!P1 PRMT R62, R127, 0x5410, RZ ;  /* 0x000054107f3e9816 */ /* 0x000fe400000000ff */
[----:B------:R-:W-:Y:S02]  /*18fb0*/  ISETP.LE.U32.AND P1, PT, R52, UR15, PT ;  /* 0x0000000f34007c0c */ /* 0x000fe4000bf23070 */
[----:B------:R-:W-:Y:S01]  /*18fc0*/  PRMT R52, R65, 0x7632, R52 ;  /* 0x0000763241347816 */ /* 0x000fe20000000034 */
[----:B------:R-:W-:Y:S01]  /*18fd0*/  STG.E.U16 [R186.64+0x82], R62 ;  /* 0x0000823eba007986 */ /* 0x000fe2000c10151c */
[----:B------:R-:W-:Y:S02]  /*18fe0*/  LOP3.LUT R50, R157, UR27, R50, 0x96, !PT ;  /* 0x0000001b9d327c12 */ /* 0x000fe4000f8e9632 */
[----:B------:R-:W-:Y:S01]  /*18ff0*/  PRMT R113, R64, 0x7632, R113 ;  /* 0x0000763240717816 */ /* 0x000fe20000000071 */
[----:B------:R1:W-:Y:S01]  /*19000*/  STG.E.U16 [R122.64+0x7e], R67 ;  /* 0x00007e437a007986 */ /* 0x0003e2000c10151c */
[----:B--2---:R-:W-:Y:S01]  /*19010*/  PRMT R75, R65, 0x5410, R52 ;  /* 0x00005410414b7816 */ /* 0x004fe20000000034 */
[----:B------:R-:W-:Y:S01]  /*19020*/  IMAD.WIDE.U32 R156, R50, -0x326172a9, RZ ;  /* 0xcd9e8d57329c7825 */ /* 0x000fe200078e00ff */
[----:B------:R-:W-:Y:S01]  /*19030*/  ISETP.LE.U32.AND P3, PT, R119, UR15, PT ;  /* 0x0000000f77007c0c */ /* 0x000fe2000bf63070 */
[----:B------:R-:W-:Y:S01]  /*19040*/  STG.E.U16 [R122.64+0x80], R54 ;  /* 0x000080367a007986 */ /* 0x000fe2000c10151c */
[----:B------:R-:W-:Y:S02]  /*19050*/  PRMT R111, R131, 0x7632, R111 ;  /* 0x00007632836f7816 */ /* 0x000fe4000000006f */
[----:B------:R-:W-:Y:S09]  /*19060*/  LOP3.LUT R50, R157, UR7, R212, 0x96, !PT ;  /* 0x000000079d327c12 */ /* 0x000ff2000f8e96d4 */
[----:B------:R-:W-:Y:S05]  /*19070*/  @!P3 HFMA2.BF16_V2 R245, -RZ.H0_H0, RZ.H0_H0, -R65.H0_H0 ;  /* 0x200000fffff5b231 */ /* 0x000fea0000340941 */
[----:B------:R-:W-:Y:S02]  /*19080*/  @!P3 PRMT R65, R245, 0x5410, RZ ;  /* 0x00005410f541b816 */ /* 0x000fe400000000ff */
[----:B------:R-:W-:Y:S02]  /*19090*/  LOP3.LUT P3, RZ, R214, 0x10, RZ, 0xc0, !PT ;  /* 0x00000010d6ff7812 */ /* 0x000fe4000786c0ff */
[----:B-1----:R-:W-:Y:S11]  /*190a0*/  PRMT R67, R128, 0x7610, R67 ;  /* 0x0000761080437816 */ /* 0x002ff60000000043 */
[----:B------:R-:W-:Y:S02]  /*190b0*/  @!P3 HFMA2.BF16_V2 R240, -RZ.H0_H0, RZ.H0_H0, -R64.H0_H0 ;  /* 0x200000fffff0b231 */ /* 0x000fe40000340940 */
[----:B---3--:R-:W-:Y:S05]  /*190c0*/  @!P5 HFMA2.BF16_V2 R76, -RZ.H0_H0, RZ.H0_H0, -R71.H0_H0 ;  /* 0x200000ffff4cd231 */ /* 0x008fea0000340947 */
[----:B------:R-:W-:Y:S01]  /*190d0*/  PRMT R126, R76, 0x7610, R126 ;  /* 0x000076104c7e7816 */ /* 0x000fe2000000007e */
[----:B------:R1:W-:Y:S04]  /*190e0*/  @!P5 STL.S16 [R1], R76 ;  /* 0x0000004c0100d387 */ /* 0x0003e80000100600 */
[----:B------:R-:W-:Y:S04]  /*190f0*/  STL [R1+0x1c0], R214 ;  /* 0x0001c0d601007387 */ /* 0x000fe80000100800 */
[----:B------:R2:W3:Y:S04]  /*19100*/  LDL.S16 R198, [R1+0x60] ;  /* 0x0000600001c67983 */ /* 0x0004e80000100600 */
[----:B------:R2:W4:Y:S04]  /*19110*/  LDL.S16 R197, [R1+0x64] ;  /* 0x0000640001c57983 */ /* 0x0005280000100600 */
[----:B------:R2:W2:Y:S04]  /*19120*/  LDL.S16 R196, [R1+0x4c] ;  /* 0x00004c0001c47983 */ /* 0x0004a80000100600 */
[----:B------:R2:W2:Y:S04]  /*19130*/  LDL.S16 R195, [R1+0x48] ;  /* 0x0000480001c37983 */ /* 0x0004a80000100600 */
[----:B------:R2:W2:Y:S01]  /*19140*/  LDL.S16 R194, [R1+0x40] ;  /* 0x0000400001c27983 */ /* 0x0004a20000100600 */
[----:B-1----:R-:W-:Y:S02]  /*19150*/  PRMT R76, R69, 0x5410, R58 ;  /* 0x00005410454c7816 */ /* 0x002fe4000000003a */
[----:B------:R-:W-:Y:S01]  /*19160*/  @!P6 PRMT R58, R246, 0x5410, RZ ;  /* 0x00005410f63ae816 */ /* 0x000fe200000000ff */
[----:B------:R1:W2:Y:S01]  /*19170*/  LDL.S16 R193, [R1+0x3c] ;  /* 0x00003c0001c17983 */ /* 0x0002a20000100600 */
[----:B------:R-:W-:Y:S02]  /*19180*/  ISETP.LE.U32.AND P6, PT, R74, UR15, PT ;  /* 0x0000000f4a007c0c */ /* 0x000fe4000bfc3070 */
[----:B------:R-:W-:Y:S01]  /*19190*/  @!P0 PRMT R69, R247, 0x5410, RZ ;  /* 0x00005410f7458816 */ /* 0x000fe200000000ff */
[----:B------:R1:W2:Y:S01]  /*191a0*/  LDL.S16 R192, [R1+0x38] ;  /* 0x0000380001c07983 */ /* 0x0002a20000100600 */
[----:B------:R-:W-:Y:S02]  /*191b0*/  ISETP.LE.U32.AND P0, PT, R78, UR15, PT ;  /* 0x0000000f4e007c0c */ /* 0x000fe4000bf03070 */
[----:B------:R-:W-:Y:S01]  /*191c0*/  PRMT R78, R71, 0x5410, R60 ;  /* 0x00005410474e7816 */ /* 0x000fe2000000003c */
[----:B------:R1:W2:Y:S01]  /*191d0*/  LDL.S16 R165, [R1+0x34] ;  /* 0x0000340001a57983 */ /* 0x0002a20000100600 */
[----:B------:R-:W-:Y:S02]  /*191e0*/  @!P4 PRMT R60, R252, 0x5410, RZ ;  /* 0x00005410fc3cc816 */ /* 0x000fe400000000ff */
[----:B------:R-:W-:Y:S01]  /*191f0*/  ISETP.LE.U32.AND P4, PT, R66, UR15, PT ;  /* 0x0000000f42007c0c */ /* 0x000fe2000bf83070 */
[----:B------:R-:W-:Y:S01]  /*19200*/  STG.E.U16 [R120.64+0x80], R69 ;  /* 0x0000804578007986 */ /* 0x000fe2000c10151c */
[----:B------:R-:W-:Y:S01]  /*19210*/  SHF.R.U32.HI R66, RZ, 0x10, R117 ;  /* 0x00000010ff427819 */ /* 0x000fe20000011675 */
[----:B------:R-:W-:Y:S01]  /*19220*/  @!P6 HFMA2.BF16_V2 R244, -RZ.H0_H0, RZ.H0_H0, -R52.H0_H0 ;  /* 0x200000fffff4e231 */ /* 0x000fe20000340934 */
[----:B------:R-:W-:Y:S01]  /*19230*/  LOP3.LUT R74, R117, 0xff, RZ, 0xc0, !PT ;  /* 0x000000ff754a7812 */ /* 0x000fe200078ec0ff */
[----:B------:R-:W-:Y:S01]  /*19240*/  STG.E.U16 [R120.64+0x82], R58 ;  /* 0x0000823a78007986 */ /* 0x000fe2000c10151c */
[----:B------:R-:W-:Y:S02]  /*19250*/  LOP3.LUT R66, R66, 0xff, RZ, 0xc0, !PT ;  /* 0x000000ff42427812 */ /* 0x000fe400078ec0ff */
[----:B------:R-:W-:Y:S01]  /*19260*/  @!P6 PRMT R52, R244, 0x5410, RZ ;  /* 0x00005410f434e816 */ /* 0x000fe200000000ff */
[----:B------:R1:W-:Y:S01]  /*19270*/  STG.E.U16 [R206.64+0x90], R63 ;  /* 0x0000903fce007986 */ /* 0x0003e2000c10151c */
[----:B------:R-:W-:Y:S02]  /*19280*/  ISETP.LE.U32.AND P6, PT, R66, UR15, PT ;  /* 0x0000000f42007c0c */ /* 0x000fe4000bfc3070 */
[----:B------:R-:W-:Y:S01]  /*19290*/  LOP3.LUT R66, R185, UR26, R156, 0x96, !PT ;  /* 0x0000001ab9427c12 */ /* 0x000fe2000f8e969c */
[----:B------:R-:W-:Y:S01]  /*192a0*/  STG.E.U16 [R206.64+0x92], R48 ;  /* 0x00009230ce007986 */ /* 0x000fe2000c10151c */
[----:B------:R-:W-:Y:S01]  /*192b0*/  @!P5 PRMT R71, R126, 0x5410, RZ ;  /* 0x000054107e47d816 */ /* 0x000fe200000000ff */
[----:B------:R-:W-:Y:S01]  /*192c0*/  IMAD.WIDE.U32 R126, R50, -0x2daee0ad, RZ ;  /* 0xd2511f53327e7825 */ /* 0x000fe200078e00ff */
[----:B------:R-:W-:Y:S01]  /*192d0*/  ISETP.LE.U32.AND P5, PT, R74, UR15, PT ;  /* 0x0000000f4a007c0c */ /* 0x000fe2000bfa3070 */
[----:B------:R-:W-:Y:S01]  /*192e0*/  STG.E.U16 [R186.64+0x92], R60 ;  /* 0x0000923cba007986 */ /* 0x000fe2000c10151c */
[----:B------:R-:W-:Y:S01]  /*192f0*/  PRMT R74, R64, 0x5410, R113 ;  /* 0x00005410404a7816 */ /* 0x000fe20000000071 */
[----:B------:R-:W-:Y:S01]  /*19300*/  IMAD.WIDE.U32 R144, R66, -0x2daee0ad, RZ ;  /* 0xd2511f5342907825 */ /* 0x000fe200078e00ff */
[----:B------:R-:W-:Y:S01]  /*19310*/  LOP3.LUT R62, R127, UR25, R170, 0x96, !PT ;  /* 0x000000197f3e7c12 */ /* 0x000fe2000f8e96aa */
[----:B------:R1:W-:Y:S01]  /*19320*/  STG.E.U16 [R186.64+0x90], R71 ;  /* 0x00009047ba007986 */ /* 0x0003e2000c10151c */
[----:B------:R-:W-:Y:S02]  /*19330*/  @!P3 PRMT R64, R240, 0x5410, RZ ;  /* 0x00005410f040b816 */ /* 0x000fe400000000ff */
[----:B------:R-:W-:Y:S01]  /*19340*/  LOP3.LUT R50, R145, UR23, R126, 0x96, !PT ;  /* 0x0000001791327c12 */ /* 0x000fe2000f8e967e */
[----:B------:R-:W-:Y:S01]  /*19350*/  IMAD.WIDE.U32 R126, R62, -0x326172a9, RZ ;  /* 0xcd9e8d573e7e7825 */ /* 0x000fe200078e00ff */
[----:B------:R-:W-:Y:S01]  /*19360*/  SHF.R.U32.HI R117, RZ, 0x18, R117 ;  /* 0x00000018ff757819 */ /* 0x000fe20000011675 */
[----:B------:R1:W-:Y:S01]  /*19370*/  STG.E.U16 [R122.64+0x8e], R65 ;  /* 0x00008e417a007986 */ /* 0x0003e2000c10151c */
[----:B------:R-:W-:Y:S02]  /*19380*/  LOP3.LUT R156, R149, UR26, R156, 0x96, !PT ;  /* 0x0000001a959c7c12 */ /* 0x000fe4000f8e969c */
[----:B------:R-:W-:Y:S01]  /*19390*/  LOP3.LUT R54, R127, UR24, R184, 0x96, !PT ;  /* 0x000000187f367c12 */ /* 0x000fe2000f8e96b8 */
[----:B------:R1:W-:Y:S04]  /*193a0*/  STG.E.U16 [R122.64+0x90], R52 ;  /* 0x000090347a007986 */ /* 0x0003e8000c10151c */
[----:B------:R-:W-:Y:S01]  /*193b0*/  IMAD.WIDE.U32 R138, R54, -0x2daee0ad, RZ ;  /* 0xd2511f53368a7825 */ /* 0x000fe200078e00ff */
[----:B------:R-:W-:Y:S01]  /*193c0*/  PRMT R54, R128, 0x7632, R54 ;  /* 0x0000763280367816 */ /* 0x000fe20000000036 */
[----:B------:R1:W-:Y:S02]  /*193d0*/  STG.E.U16 [R120.64+0x90], R64 ;  /* 0x0000904078007986 */ /* 0x0003e4000c10151c */
[----:B-1----:R-:W-:Y:S01]  /*193e0*/  IMAD.WIDE.U32 R62, R50, -0x326172a9, RZ ;  /* 0xcd9e8d57323e7825 */ /* 0x002fe200078e00ff */
[----:B------:R-:W-:Y:S02]  /*193f0*/  LOP3.LUT R144, R139, UR14, R144, 0x96, !PT ;  /* 0x0000000e8b907c12 */ /* 0x000fe4000f8e9690 */
[----:B------:R-:W-:Y:S02]  /*19400*/  PRMT R50, R131, 0x7610, R50 ;  /* 0x0000761083327816 */ /* 0x000fe40000000032 */
[----:B------:R-:W-:Y:S01]  /*19410*/  LOP3.LUT R126, R63, UR21, R126, 0x96, !PT ;  /* 0x000000153f7e7c12 */ /* 0x000fe2000f8e967e */
[----:B------:R-:W-:Y:S01]  /*19420*/  IMAD.WIDE.U32 R144, R144, -0x326172a9, RZ ;  /* 0xcd9e8d5790907825 */ /* 0x000fe200078e00ff */
[----:B------:R-:W-:Y:S02]  /*19430*/  PRMT R63, R130, 0x7610, R63 ;  /* 0x00007610823f7816 */ /* 0x000fe4000000003f */
[----:B------:R-:W-:Y:S01]  /*19440*/  PRMT R71, R67, 0x5410, R54 ;  /* 0x0000541043477816 */ /* 0x000fe20000000036 */
[----:B------:R-:W-:Y:S01]  /*19450*/  IMAD.WIDE.U32 R126, R126, -0x2daee0ad, RZ ;  /* 0xd2511f537e7e7825 */ /* 0x000fe200078e00ff */
[----:B------:R-:W-:Y:S04]  /*19460*/  LOP3.LUT R58, R145, UR13, R62, 0x96, !PT ;  /* 0x0000000d913a7c12 */ /* 0x000fe8000f8e963e */
[----:B------:R-:W-:Y:S02]  /*19470*/  LOP3.LUT R138, R127, UR5, R138, 0x96, !PT ;  /* 0x000000057f8a7c12 */ /* 0x000fe4000f8e968a */
[----:B------:R-:W-:Y:S02]  /*19480*/  PRMT R65, R129, 0x7610, R65 ;  /* 0x0000761081417816 */ /* 0x000fe40000000041 */
[----:B------:R-:W-:Y:S01]  /*19490*/  PRMT R52, R130, 0x7632, R52 ;  /* 0x0000763282347816 */ /* 0x000fe20000000034 */
[----:B------:R-:W-:Y:S05]  /*194a0*/  IMAD.WIDE.U32 R138, R138, -0x326172a9, RZ ;  /* 0xcd9e8d578a8a7825 */ /* 0x000fea00078e00ff */
[----:B------:R-:W-:Y:S02]  /*194b0*/  LOP3.LUT R60, R139, UR16, R144, 0x96, !PT ;  /* 0x000000108b3c7c12 */ /* 0x000fe4000f8e9690 */
[----:B------:R-:W-:Y:S02]  /*194c0*/  PRMT R64, R50, 0x5410, R111 ;  /* 0x0000541032407816 */ /* 0x000fe4000000006f */
[----:B------:R-:W-:Y:S04]  /*194d0*/  LOP3.LUT R48, R60, 0xff, RZ, 0xc0, !PT ;  /* 0x000000ff3c307812 */ /* 0x000fe800078ec0ff */
[----:B------:R-:W-:Y:S02]  /*194e0*/  ISETP.LE.U32.AND P3, PT, R48, UR15, PT ;  /* 0x0000000f30007c0c */ /* 0x000fe4000bf63070 */
[----:B------:R-:W-:Y:S01]  /*194f0*/  PRMT R48, R129, 0x7632, R48 ;  /* 0x0000763281307816 */ /* 0x000fe20000000030 */
[----:B---3--:R-:W-:Y:S10]  /*19500*/  @!P2 HFMA2.BF16_V2 R198, -RZ.H0_H0, RZ.H0_H0, -R113.H0_H0 ;  /* 0x200000ffffc6a231 */ /* 0x008ff40000340971 */
[----:B----4-:R-:W-:Y:S01]  /*19510*/  @!P3 HFMA2.BF16_V2 R197, -RZ.H0_H0, RZ.H0_H0, -R50.H0_H0 ;  /* 0x200000ffffc5b231 */ /* 0x010fe20000340932 */
[----:B------:R-:W-:Y:S01]  /*19520*/  PRMT R66, R198, 0x7610, R66 ;  /* 0x00007610c6427816 */ /* 0x000fe20000000042 */
[----:B------:R-:W-:Y:S01]  /*19530*/  @!P2 STL.S16 [R1+0x60], R198 ;  /* 0x000060c60100a387 */ /* 0x000fe20000100600 */
[----:B--2---:R-:W-:Y:S02]  /*19540*/  @!P1 HFMA2.BF16_V2 R196, -RZ.H0_H0, RZ.H0_H0, -R67.H0_H0 ;  /* 0x200000ffffc49231 */ /* 0x004fe40000340943 */
[----:B------:R-:W-:Y:S02]  /*19550*/  @!P2 PRMT R113, R66, 0x5410, RZ ;  /* 0x000054104271a816 */ /* 0x000fe400000000ff */
[----:B------:R-:W-:Y:S01]  /*19560*/  PRMT R62, R197, 0x7610, R62 ;  /* 0x00007610c53e7816 */ /* 0x000fe2000000003e */
[----:B------:R1:W2:Y:S01]  /*19570*/  LDL.S16 R66, [R1+0x24] ;  /* 0x0000240001427983 */ /* 0x0002a20000100600 */
[----:B------:R-:W-:Y:S01]  /*19580*/  ISETP.LE.U32.AND P2, PT, R117, UR15, PT ;  /* 0x0000000f75007c0c */ /* 0x000fe2000bf43070 */
[----:B------:R-:W-:Y:S01]  /*19590*/  @!P0 HFMA2.BF16_V2 R195, -RZ.H0_H0, RZ.H0_H0, -R54.H0_H0 ;  /* 0x200000ffffc38231 */ /* 0x000fe20000340936 */
[----:B------:R-:W-:Y:S01]  /*195a0*/  @!P3 PRMT R50, R62, 0x5410, RZ ;  /* 0x000054103e32b816 */ /* 0x000fe200000000ff */
[----:B------:R-:W-:Y:S01]  /*195b0*/  @!P3 STL.S16 [R1+0x64], R197 ;  /* 0x000064c50100b387 */ /* 0x000fe20000100600 */
[----:B------:R-:W-:Y:S01]  /*195c0*/  LOP3.LUT R62, R60, 0xffff, RZ, 0xc0, !PT ;  /* 0x0000ffff3c3e7812 */ /* 0x000fe200078ec0ff */
[----:B------:R-:W-:Y:S01]  /*195d0*/  @!P5 HFMA2.BF16_V2 R194, -RZ.H0_H0, RZ.H0_H0, -R63.H0_H0 ;  /* 0x200000ffffc2d231 */ /* 0x000fe2000034093f */
[----:B------:R-:W-:Y:S01]  /*195e0*/  PRMT R80, R196, 0x7610, R80 ;  /* 0x00007610c4507816 */ /* 0x000fe20000000050 */
[----:B------:R-:W-:Y:S01]  /*195f0*/  @!P1 STL.S16 [R1+0x4c], R196 ;  /* 0x00004cc401009387 */ /* 0x000fe20000100600 */
[----:B------:R-:W-:Y:S01]  /*19600*/  SHF.R.U32.HI R62, RZ, 0x8, R62 ;  /* 0x00000008ff3e7819 */ /* 0x000fe2000001163e */
[----:B------:R-:W-:Y:S01]  /*19610*/  @!P4 HFMA2.BF16_V2 R193, -RZ.H0_H0, RZ.H0_H0, -R52.H0_H0 ;  /* 0x200000ffffc1c231 */ /* 0x000fe20000340934 */
[----:B------:R-:W-:Y:S01]  /*19620*/  @!P1 PRMT R67, R80, 0x5410, RZ ;  /* 0x0000541050439816 */ /* 0x000fe200000000ff */
[----:B------:R-:W-:Y:S01]  /*19630*/  @!P0 STL.S16 [R1+0x48], R195 ;  /* 0x000048c301008387 */ /* 0x000fe20000100600 */
[----:B------:R-:W-:Y:S01]  /*19640*/  LOP3.LUT R62, R62, 0xffff, RZ, 0xc0, !PT ;  /* 0x0000ffff3e3e7812 */ /* 0x000fe200078ec0ff */
[----:B------:R-:W-:Y:S01]  /*19650*/  @!P6 HFMA2.BF16_V2 R192, -RZ.H0_H0, RZ.H0_H0, -R65.H0_H0 ;  /* 0x200000ffffc0e231 */ /* 0x000fe20000340941 */
[----:B------:R-:W-:Y:S01]  /*19660*/  PRMT R69, R195, 0x7610, R69 ;  /* 0x00007610c3457816 */ /* 0x000fe20000000045 */
[----:B------:R-:W-:Y:S01]  /*19670*/  @!P5 STL.S16 [R1+0x40], R194 ;  /* 0x000040c20100d387 */ /* 0x000fe20000100600 */
[----:B------:R-:W-:Y:S01]  /*19680*/  ISETP.LE.U32.AND P3, PT, R62, UR15, PT ;  /* 0x0000000f3e007c0c */ /* 0x000fe2000bf63070 */
[----:B------:R-:W-:Y:S01]  /*19690*/  @!P2 HFMA2.BF16_V2 R165, -RZ.H0_H0, RZ.H0_H0, -R48.H0_H0 ;  /* 0x200000ffffa5a231 */ /* 0x000fe20000340930 */
[----:B------:R-:W-:Y:S01]  /*196a0*/  SHF.R.U32.HI R62, RZ, 0x10, R136 ;  /* 0x00000010ff3e7819 */ /* 0x000fe20000011688 */
[----:B------:R-:W-:Y:S01]  /*196b0*/  @!P4 STL.S16 [R1+0x3c], R193 ;  /* 0x00003cc10100c387 */ /* 0x000fe20000100600 */
[----:B------:R-:W-:Y:S02]  /*196c0*/  PRMT R119, R192, 0x7610, R119 ;  /* 0x00007610c0777816 */ /* 0x000fe40000000077 */
[----:B------:R-:W-:Y:S01]  /*196d0*/  @!P0 PRMT R54, R69, 0x5410, RZ ;  /* 0x0000541045368816 */ /* 0x000fe200000000ff */
[----:B------:R3:W-:Y:S01]  /*196e0*/  STG.E.U16 [R120.64+0x92], R113 ;  /* 0x0000927178007986 */ /* 0x0007e2000c10151c */
[----:B------:R-:W-:Y:S02]  /*196f0*/  PRMT R129, R194, 0x7610, R129 ;  /* 0x00007610c2817816 */ /* 0x000fe40000000081 */
[----:B------:R-:W-:Y:S01]  /*19700*/  PRMT R128, R193, 0x7610, R128 ;  /* 0x00007610c1807816 */ /* 0x000fe20000000080 */
[----:B------:R-:W-:Y:S01]  /*19710*/  @!P6 STL.S16 [R1+0x38], R192 ;  /* 0x000038c00100e387 */ /* 0x000fe20000100600 */
[----:B------:R-:W-:Y:S02]  /*19720*/  PRMT R69, R63, 0x5410, R52 ;  /* 0x000054103f457816 */ /* 0x000fe40000000034 */
[----:B------:R-:W-:Y:S01]  /*19730*/  @!P5 PRMT R63, R129, 0x5410, RZ ;  /* 0x00005410813fd816 */ /* 0x000fe200000000ff */
[----:B------:R4:W-:Y:S01]  /*19740*/  @!P2 STL.S16 [R1+0x34], R165 ;  /* 0x000034a50100a387 */ /* 0x0009e20000100600 */
[----:B------:R-:W-:Y:S02]  /*19750*/  @!P4 PRMT R52, R128, 0x5410, RZ ;  /* 0x000054108034c816 */ /* 0x000fe400000000ff */
[----:B------:R-:W-:Y:S01]  /*19760*/  PRMT R70, R165, 0x7610, R70 ;  /* 0x00007610a5467816 */ /* 0x000fe20000000046 */
[----:B------:R-:W-:Y:S04]  /*19770*/  STG.E.U16 [R206.64+0xa0], R61 ;  /* 0x0000a03dce007986 */ /* 0x000fe8000c10151c */
[----:B------:R1:W-:Y:S04]  /*19780*/  STG.E.U16 [R206.64+0xa2], R42 ;  /* 0x0000a22ace007986 */ /* 0x0003e8000c10151c */
[----:B------:R1:W-:Y:S04]  /*19790*/  STG.E.U16 [R186.64+0xa0], R67 ;  /* 0x0000a043ba007986 */ /* 0x0003e8000c10151c */
[----:B------:R1:W-:Y:S01]  /*197a0*/  STG.E.U16 [R186.64+0xa2], R54 ;  /* 0x0000a236ba007986 */ /* 0x0003e2000c10151c */
[----:B---3--:R-:W-:Y:S03]  /*197b0*/  PRMT R113, R112, 0x7610, R113 ;  /* 0x0000761070717816 */ /* 0x008fe60000000071 */
[----:B------:R-:W-:Y:S04]  /*197c0*/  STG.E.U16 [R122.64+0xa0], R52 ;  /* 0x0000a0347a007986 */ /* 0x000fe8000c10151c */
[----:B------:R-:W-:Y:S01]  /*197d0*/  STG.E.U16 [R122.64+0x9e], R63 ;  /* 0x00009e3f7a007986 */ /* 0x000fe2000c10151c */
[----:B----4-:R-:W-:Y:S01]  /*197e0*/  IMAD.MOV.U32 R165, RZ, RZ, R2 ;  /* 0x000000ffffa57224 */ /* 0x010fe200078e0002 */
[----:B-1----:R-:W-:Y:S02]  /*197f0*/  LOP3.LUT R42, R154, 0xffff, RZ, 0xc0, !PT ;  /* 0x0000ffff9a2a7812 */ /* 0x002fe400078ec0ff */
[----:B------:R-:W-:Y:S02]  /*19800*/  PRMT R67, R65, 0x5410, R48 ;  /* 0x0000541041437816 */ /* 0x000fe40000000030 */
[----:B------:R-:W-:Y:S02]  /*19810*/  @!P6 PRMT R65, R119, 0x5410, RZ ;  /* 0x000054107741e816 */ /* 0x000fe400000000ff */
[----:B------:R-:W-:Y:S02]  /*19820*/  SHF.R.U32.HI R42, RZ, 0x8, R42 ;  /* 0x00000008ff2a7819 */ /* 0x000fe4000001162a */
[----:B------:R-:W-:Y:S01]  /*19830*/  SHF.R.U32.HI R54, RZ, 0x18, R60 ;  /* 0x00000018ff367819 */ /* 0x000fe2000001163c */
[----:B------:R-:W-:Y:S01]  /*19840*/  STG.E.U16 [R120.64+0xa0], R65 ;  /* 0x0000a04178007986 */ /* 0x000fe2000c10151c */
[----:B------:R-:W-:Y:S02]  /*19850*/  LOP3.LUT R42, R42, 0xffff, RZ, 0xc0, !PT ;  /* 0x0000ffff2a2a7812 */ /* 0x000fe400078ec0ff */
[----:B------:R-:W-:Y:S02]  /*19860*/  @!P2 PRMT R48, R70, 0x5410, RZ ;  /* 0x000054104630a816 */ /* 0x000fe400000000ff */
[----:B------:R-:W-:Y:S02]  /*19870*/  ISETP.LE.U32.AND P0, PT, R42, UR15, PT ;  /* 0x0000000f2a007c0c */ /* 0x000fe4000bf03070 */
[----:B------:R-:W-:Y:S01]  /*19880*/  SHF.R.U32.HI R42, RZ, 0x10, R154 ;  /* 0x00000010ff2a7819 */ /* 0x000fe2000001169a */
[----:B------:R1:W-:Y:S01]  /*19890*/  STG.E.U16 [R120.64+0xa2], R48 ;  /* 0x0000a23078007986 */ /* 0x0003e2000c10151c */
[----:B------:R-:W-:Y:S02]  /*198a0*/  ISETP.LE.U32.AND P2, PT, R54, UR15, PT ;  /* 0x0000000f36007c0c */ /* 0x000fe4000bf43070 */
[----:B------:R-:W-:Y:S01]  /*198b0*/  LOP3.LUT R42, R42, 0xff, RZ, 0xc0, !PT ;  /* 0x000000ff2a2a7812 */ /* 0x000fe200078ec0ff */
[----:B------:R3:W-:Y:S01]  /*198c0*/  STG.E.U16 [R206.64+0xb0], R59 ;  /* 0x0000b03bce007986 */ /* 0x0007e2000c10151c */
[----:B------:R-:W-:Y:S01]  /*198d0*/  LOP3.LUT R54, R157, UR7, R220, 0x96, !PT ;  /* 0x000000079d367c12 */ /* 0x000fe2000f8e96dc */
[----:B------:R-:W-:Y:S01]  /*198e0*/  UIADD3 UR7, UR18, -0x4ab325aa, URZ ;  /* 0xb54cda5612077890 */ /* 0x000fe2000fffe03f */
[----:B------:R-:W-:Y:S01]  /*198f0*/  ISETP.LE.U32.AND P5, PT, R42, UR15, PT ;  /* 0x0000000f2a007c0c */ /* 0x000fe2000bfa3070 */
[----:B------:R4:W-:Y:S01]  /*19900*/  STG.E.U16 [R206.64+0xb2], R40 ;  /* 0x0000b228ce007986 */ /* 0x0009e2000c10151c */
[----:B------:R-:W-:Y:S01]  /*19910*/  SHF.R.U32.HI R42, RZ, 0x18, R154 ;  /* 0x00000018ff2a7819 */ /* 0x000fe2000001169a */
[----:B------:R-:W-:Y:S01]  /*19920*/  IMAD.WIDE.U32 R156, R156, -0x2daee0ad, RZ ;  /* 0xd2511f539c9c7825 */ /* 0x000fe200078e00ff */
[----:B------:R-:W-:Y:S02]  /*19930*/  SHF.R.U32.HI R60, RZ, 0x10, R60 ;  /* 0x00000010ff3c7819 */ /* 0x000fe4000001163c */
[----:B------:R-:W-:Y:S02]  /*19940*/  ISETP.LE.U32.AND P4, PT, R42, UR15, PT ;  /* 0x0000000f2a007c0c */ /* 0x000fe4000bf83070 */
[----:B------:R-:W-:Y:S02]  /*19950*/  PRMT R42, R125, 0x7632, R42 ;  /* 0x000076327d2a7816 */ /* 0x000fe4000000002a */
[----:B------:R-:W-:Y:S02]  /*19960*/  LOP3.LUT R60, R60, 0xff, RZ, 0xc0, !PT ;  /* 0x000000ff3c3c7812 */ /* 0x000fe400078ec0ff */
[----:B------:R-:W-:Y:S02]  /*19970*/  LOP3.LUT R190, R189, UR7, R190, 0x96, !PT ;  /* 0x00000007bdbe7c12 */ /* 0x000fe4000f8e96be */
[----:B------:R-:W-:Y:S02]  /*19980*/  LOP3.LUT R168, R167, UR7, R168, 0x96, !PT ;  /* 0x00000007a7a87c12 */ /* 0x000fe4000f8e96a8 */
[----:B------:R-:W-:Y:S02]  /*19990*/  LOP3.LUT R174, R177, UR7, R174, 0x96, !PT ;  /* 0x00000007b1ae7c12 */ /* 0x000fe4000f8e96ae */
[----:B------:R-:W-:Y:S02]  /*199a0*/  LOP3.LUT R140, R143, UR7, R140, 0x96, !PT ;  /* 0x000000078f8c7c12 */ /* 0x000fe4000f8e968c */
[----:B-1----:R-:W-:Y:S02]  /*199b0*/  PRMT R48, R118, 0x7632, R48 ;  /* 0x0000763276307816 */ /* 0x002fe40000000030 */
[----:B------:R-:W-:Y:S02]  /*199c0*/  LOP3.LUT R150, R173, UR7, R150, 0x96, !PT ;  /* 0x00000007ad967c12 */ /* 0x000fe4000f8e9696 */
[C---:B---3--:R-:W-:Y:S02]  /*199d0*/  PRMT R59, R116.reuse, 0x7610, R59 ;  /* 0x00007610743b7816 */ /* 0x048fe4000000003b */
[----:B------:R-:W-:Y:S02]  /*199e0*/  LOP3.LUT R144, R139, UR7, R144, 0x96, !PT ;  /* 0x000000078b907c12 */ /* 0x000fe4000f8e9690 */
[----:B----4-:R-:W-:Y:S01]  /*199f0*/  PRMT R40, R116, 0x7632, R40 ;  /* 0x0000763274287816 */ /* 0x010fe20000000028 */
[----:B--2---:R-:W-:Y:S05]  /*19a00*/  @!P3 HFMA2.BF16_V2 R66, -RZ.H0_H0, RZ.H0_H0, -R111.H0_H0 ;  /* 0x200000ffff42b231 */ /* 0x004fea000034096f */
[----:B------:R-:W-:Y:S01]  /*19a10*/  PRMT R61, R66, 0x7610, R61 ;  /* 0x00007610423d7816 */ /* 0x000fe2000000003d */
[----:B------:R1:W-:Y:S03]  /*19a20*/  @!P3 STL.S16 [R1+0x24], R66 ;  /* 0x000024420100b387 */ /* 0x0003e60000100600 */
[----:B------:R-:W-:Y:S01]  /*19a30*/  @!P3 PRMT R111, R61, 0x5410, RZ ;  /* 0x000054103d6fb816 */ /* 0x000fe200000000ff */
[----:B------:R2:W3:Y:S01]  /*19a40*/  LDL.S16 R80, [R1+0x28] ;  /* 0x0000280001507983 */ /* 0x0004e20000100600 */
[----:B------:R-:W-:Y:S02]  /*19a50*/  LOP3.LUT R61, R62, 0xff, RZ, 0xc0, !PT ;  /* 0x000000ff3e3d7812 */ /* 0x000fe400078ec0ff */
[----:B------:R-:W-:Y:S02]  /*19a60*/  SHF.R.U32.HI R62, RZ, 0x18, R136 ;  /* 0x00000018ff3e7819 */ /* 0x000fe40000011688 */
[----:B------:R-:W-:Y:S02]  /*19a70*/  ISETP.LE.U32.AND P6, PT, R61, UR15, PT ;  /* 0x0000000f3d007c0c */ /* 0x000fe4000bfc3070 */
[----:B------:R-:W-:Y:S02]  /*19a80*/  PRMT R61, R125, 0x7610, R61 ;  /* 0x000076107d3d7816 */ /* 0x000fe4000000003d */
[----:B------:R-:W-:Y:S02]  /*19a90*/  ISETP.LE.U32.AND P3, PT, R62, UR15, PT ;  /* 0x0000000f3e007c0c */ /* 0x000fe4000bf63070 */
[----:B------:R-:W-:Y:S02]  /*19aa0*/  LOP3.LUT R62, R154, 0xff, RZ, 0xc0, !PT ;  /* 0x000000ff9a3e7812 */ /* 0x000fe400078ec0ff */
[----:B------:R-:W-:Y:S02]  /*19ab0*/  PRMT R70, R61, 0x5410, R42 ;  /* 0x000054103d467816 */ /* 0x000fe4000000002a */
[----:B------:R-:W-:Y:S01]  /*19ac0*/  ISETP.LE.U32.AND P1, PT, R62, UR15, PT ;  /* 0x0000000f3e007c0c */ /* 0x000fe2000bf23070 */
[----:B-1----:R2:W4:Y:S06]  /*19ad0*/  LDL.S16 R66, [R1+0x2c] ;  /* 0x00002c0001427983 */ /* 0x00252c0000100600 */
[----:B---3--:R-:W-:Y:S05]  /*19ae0*/  @!P3 HFMA2.BF16_V2 R80, -RZ.H0_H0, RZ.H0_H0, -R42.H0_H0 ;  /* 0x200000ffff50b231 */ /* 0x008fea000034092a */
[----:B------:R-:W-:Y:S04]  /*19af0*/  PRMT R52, R80, 0x7610, R52 ;  /* 0x0000761050347816 */ /* 0x000fe80000000034 */
[----:B------:R-:W-:Y:S05]  /*19b00*/  @!P3 PRMT R42, R52, 0x5410, RZ ;  /* 0x00005410342ab816 */ /* 0x000fea00000000ff */
[----:B------:R-:W-:Y:S01]  /*19b10*/  STG.E.U16 [R186.64+0xb2], R42 ;  /* 0x0000b22aba007986 */ /* 0x000fe2000c10151c */
[----:B----4-:R-:W-:Y:S05]  /*19b20*/  @!P6 HFMA2.BF16_V2 R66, -RZ.H0_H0, RZ.H0_H0, -R61.H0_H0 ;  /* 0x200000ffff42e231 */ /* 0x010fea000034093d */
[----:B------:R-:W-:Y:S01]  /*19b30*/  PRMT R62, R66, 0x7610, R62 ;  /* 0x00007610423e7816 */ /* 0x000fe2000000003e */
[----:B------:R1:W-:Y:S03]  /*19b40*/  @!P6 STL.S16 [R1+0x2c], R66 ;  /* 0x00002c420100e387 */ /* 0x0003e60000100600 */
[----:B------:R-:W-:Y:S01]  /*19b50*/  @!P6 PRMT R61, R62, 0x5410, RZ ;  /* 0x000054103e3de816 */ /* 0x000fe200000000ff */
[----:B------:R-:W-:Y:S04]  /*19b60*/  IMAD.WIDE.U32 R62, R54, -0x2daee0ad, RZ ;  /* 0xd2511f53363e7825 */ /* 0x000fe800078e00ff */
[----:B------:R3:W-:Y:S01]  /*19b70*/  STG.E.U16 [R186.64+0xb0], R61 ;  /* 0x0000b03dba007986 */ /* 0x0007e2000c10151c */
[----:B------:R-:W-:Y:S05]  /*19b80*/  LOP3.LUT R52, R63, UR25, R160, 0x96, !PT ;  /* 0x000000193f347c12 */ /* 0x000fea000f8e96a0 */
[----:B------:R-:W-:Y:S01]  /*19b90*/  IMAD.WIDE.U32 R128, R52, -0x326172a9, RZ ;  /* 0xcd9e8d5734807825 */ /* 0x000fe200078e00ff */
[----:B------:R-:W-:Y:S04]  /*19ba0*/  LOP3.LUT R52, R157, UR23, R62, 0x96, !PT ;  /* 0x000000179d347c12 */ /* 0x000fe8000f8e963e */
[----:B------:R-:W-:Y:S01]  /*19bb0*/  LOP3.LUT R148, R129, UR24, R148, 0x96, !PT ;  /* 0x0000001881947c12 */ /* 0x000fe2000f8e9694 */
[----:B------:R-:W-:Y:S04]  /*19bc0*/  IMAD.WIDE.U32 R62, R52, -0x326172a9, RZ ;  /* 0xcd9e8d57343e7825 */ /* 0x000fe800078e00ff */
[----:B------:R-:W-:Y:S01]  /*19bd0*/  IMAD.WIDE.U32 R148, R148, -0x2daee0ad, RZ ;  /* 0xd2511f5394947825 */ /* 0x000fe200078e00ff */
[----:B------:R-:W-:Y:S01]  /*19be0*/  LOP3.LUT R128, R63, UR21, R128, 0x96, !PT ;  /* 0x000000153f807c12 */ /* 0x000fe2000f8e9680 */
[----:B-1----:R2:W4:Y:S01]  /*19bf0*/  LDL.S16 R66, [R1+0x30] ;  /* 0x0000300001427983 */ /* 0x0025220000100600 */
[----:B------:R-:W-:Y:S02]  /*19c00*/  PRMT R63, R118, 0x7610, R63 ;  /* 0x00007610763f7816 */ /* 0x000fe4000000003f */
[----:B------:R-:W-:Y:S01]  /*19c10*/  LOP3.LUT R156, R149, UR14, R156, 0x96, !PT ;  /* 0x0000000e959c7c12 */ /* 0x000fe2000f8e969c */
[----:B------:R1:W-:Y:S01]  /*19c20*/  @!P3 STL.S16 [R1+0x28], R80 ;  /* 0x000028500100b387 */ /* 0x0003e20000100600 */
[----:B------:R-:W-:Y:S01]  /*19c30*/  ISETP.LE.U32.AND P3, PT, R60, UR15, PT ;  /* 0x0000000f3c007c0c */ /* 0x000fe2000bf63070 */
[----:B------:R-:W-:Y:S02]  /*19c40*/  IMAD.WIDE.U32 R128, R128, -0x2daee0ad, RZ ;  /* 0xd2511f5380807825 */ /* 0x000fe400078e00ff */
[----:B------:R2:W5:Y:S01]  /*19c50*/  LDL.LU.64 R220, [R1+0x220] ;  /* 0x0002200001dc7983 */ /* 0x0005620000300a00 */
[----:B---3--:R-:W-:Y:S01]  /*19c60*/  PRMT R61, R124, 0x7610, R61 ;  /* 0x000076107c3d7816 */ /* 0x008fe2000000003d */
[----:B------:R-:W-:Y:S01]  /*19c70*/  IMAD.WIDE.U32 R156, R156, -0x326172a9, RZ ;  /* 0xcd9e8d579c9c7825 */ /* 0x000fe200078e00ff */
[----:B------:R-:W-:Y:S03]  /*19c80*/  LOP3.LUT R130, R129, UR5, R148, 0x96, !PT ;  /* 0x0000000581827c12 */ /* 0x000fe6000f8e9694 */
[----:B------:R2:W3:Y:S01]  /*19c90*/  LDL.S16 R65, [R1+0x58] ;  /* 0x0000580001417983 */ /* 0x0004e20000100600 */
[----:B------:R-:W-:Y:S01]  /*19ca0*/  LOP3.LUT R54, R157, UR13, R62, 0x96, !PT ;  /* 0x0000000d9d367c12 */ /* 0x000fe2000f8e963e */
[----:B------:R-:W-:Y:S02]  /*19cb0*/  IMAD.WIDE.U32 R130, R130, -0x326172a9, RZ ;  /* 0xcd9e8d5782827825 */ /* 0x000fe400078e00ff */
[----:B------:R2:W2:Y:S03]  /*19cc0*/  LDL.S16 R125, [R1+0xc] ;  /* 0x00000c00017d7983 */ /* 0x0004a60000100600 */
[C-C-:B------:R-:W-:Y:S01]  /*19cd0*/  LOP3.LUT R52, R131.reuse, UR16, R156.reuse, 0x96, !PT ;  /* 0x0000001083347c12 */ /* 0x140fe2000f8e969c */
[----:B------:R2:W2:Y:S01]  /*19ce0*/  LDL.S16 R119, [R1+0x8] ;  /* 0x0000080001777983 */ /* 0x0004a20000100600 */
[----:B------:R-:W-:Y:S02]  /*19cf0*/  LOP3.LUT R156, R131, UR7, R156, 0x96, !PT ;  /* 0x00000007839c7c12 */ /* 0x000fe4000f8e969c */
[----:B------:R-:W-:Y:S02]  /*19d00*/  LOP3.LUT R60, R52, 0xff, RZ, 0xc0, !PT ;  /* 0x000000ff343c7812 */ /* 0x000fe400078ec0ff */
[----:B------:R-:W-:Y:S02]  /*19d10*/  SHF.R.U32.HI R116, RZ, 0x10, R52 ;  /* 0x00000010ff747819 */ /* 0x000fe40000011634 */
[----:B------:R-:W-:Y:S01]  /*19d20*/  ISETP.LE.U32.AND P6, PT, R60, UR15, PT ;  /* 0x0000000f3c007c0c */ /* 0x000fe2000bfc3070 */
[----:B-1----:R1:W2:Y:S01]  /*19d30*/  LDL.S16 R80, [R1+0x5c] ;  /* 0x00005c0001507983 */ /* 0x0022a20000100600 */
[----:B------:R-:W-:Y:S02]  /*19d40*/  LOP3.LUT R60, R52, 0xffff, RZ, 0xc0, !PT ;  /* 0x0000ffff343c7812 */ /* 0x000fe400078ec0ff */
[----:B------:R-:W-:Y:S02]  /*19d50*/  LOP3.LUT R116, R116, 0xff, RZ, 0xc0, !PT ;  /* 0x000000ff74747812 */ /* 0x000fe400078ec0ff */
[----:B------:R-:W-:Y:S04]  /*19d60*/  SHF.R.U32.HI R60, RZ, 0x8, R60 ;  /* 0x00000008ff3c7819 */ /* 0x000fe8000001163c */
[----:B------:R-:W-:Y:S01]  /*19d70*/  LOP3.LUT R60, R60, 0xffff, RZ, 0xc0, !PT ;  /* 0x0000ffff3c3c7812 */ /* 0x000fe200078ec0ff */
[----:B----4-:R-:W-:Y:S05]  /*19d80*/  @!P1 HFMA2.BF16_V2 R66, -RZ.H0_H0, RZ.H0_H0, -R63.H0_H0 ;  /* 0x200000ffff429231 */ /* 0x010fea000034093f */
[----:B------:R-:W-:Y:S01]  /*19d90*/  PRMT R117, R66, 0x7610, R117 ;  /* 0x0000761042757816 */ /* 0x000fe20000000075 */
[----:B------:R2:W-:Y:S04]  /*19da0*/  @!P1 STL.S16 [R1+0x30], R66 ;  /* 0x0000304201009387 */ /* 0x0005e80000100600 */
[----:B------:R1:W4:Y:S01]  /*19db0*/  LDL.S16 R118, [R1+0x14] ;  /* 0x0000140001767983 */ /* 0x0003220000100600 */
[----:B---3--:R-:W-:Y:S02]  /*19dc0*/  @!P5 HFMA2.BF16_V2 R65, -RZ.H0_H0, RZ.H0_H0, -R59.H0_H0 ;  /* 0x200000ffff41d231 */ /* 0x008fe4000034093b */
[----:B--2---:R-:W-:Y:S05]  /*19dd0*/  @!P4 HFMA2.BF16_V2 R119, -RZ.H0_H0, RZ.H0_H0, -R40.H0_H0 ;  /* 0x200000ffff77c231 */ /* 0x004fea0000340928 */
[----:B------:R-:W-:Y:S01]  /*19de0*/  PRMT R62, R119, 0x7610, R62 ;  /* 0x00007610773e7816 */ /* 0x000fe2000000003e */
[----:B------:R-:W-:Y:S01]  /*19df0*/  @!P0 HFMA2.BF16_V2 R80, -RZ.H0_H0, RZ.H0_H0, -R48.H0_H0 ;  /* 0x200000ffff508231 */ /* 0x000fe20000340930 */
[----:B------:R-:W-:Y:S02]  /*19e00*/  PRMT R66, R63, 0x5410, R48 ;  /* 0x000054103f427816 */ /* 0x000fe40000000030 */
[----:B------:R-:W-:Y:S02]  /*19e10*/  @!P1 PRMT R63, R117, 0x5410, RZ ;  /* 0x00005410753f9816 */ /* 0x000fe400000000ff */
[----:B------:R-:W-:Y:S01]  /*19e20*/  PRMT R42, R80, 0x7610, R42 ;  /* 0x00007610502a7816 */ /* 0x000fe2000000002a */
[----:B------:R1:W2:Y:S03]  /*19e30*/  LDL.S16 R117, [R1+0x10] ;  /* 0x0000100001757983 */ /* 0x0002a60000100600 */
[----:B------:R-:W-:Y:S01]  /*19e40*/  @!P0 PRMT R48, R42, 0x5410, RZ ;  /* 0x000054102a308816 */ /* 0x000fe200000000ff */
[----:B------:R3:W-:Y:S01]  /*19e50*/  @!P0 STL.S16 [R1+0x5c], R80 ;  /* 0x00005c5001008387 */ /* 0x0007e20000100600 */
[----:B------:R-:W-:Y:S02]  /*19e60*/  SHF.R.U32.HI R42, RZ, 0x18, R52 ;  /* 0x00000018ff2a7819 */ /* 0x000fe40000011634 */
[----:B------:R-:W-:Y:S01]  /*19e70*/  LOP3.LUT R52, R138, 0xffff, RZ, 0xc0, !PT ;  /* 0x0000ffff8a347812 */ /* 0x000fe200078ec0ff */
[----:B------:R-:W-:Y:S01]  /*19e80*/  @!P5 STL.S16 [R1+0x58], R65 ;  /* 0x000058410100d387 */ /* 0x000fe20000100600 */
[----:B------:R-:W-:Y:S02]  /*19e90*/  ISETP.LE.U32.AND P0, PT, R60, UR15, PT ;  /* 0x0000000f3c007c0c */ /* 0x000fe4000bf03070 */
[----:B------:R-:W-:Y:S01]  /*19ea0*/  SHF.R.U32.HI R52, RZ, 0x8, R52 ;  /* 0x00000008ff347819 */ /* 0x000fe20000011634 */
[----:B------:R1:W-:Y:S03]  /*19eb0*/  STG.E.U16 [R122.64+0xae], R63 ;  /* 0x0000ae3f7a007986 */ /* 0x0003e6000c10151c */
[----:B------:R-:W-:Y:S01]  /*19ec0*/  LOP3.LUT R52, R52, 0xffff, RZ, 0xc0, !PT ;  /* 0x0000ffff34347812 */ /* 0x000fe200078ec0ff */
[----:B------:R1:W-:Y:S04]  /*19ed0*/  STG.E.U16 [R122.64+0xb0], R48 ;  /* 0x0000b0307a007986 */ /* 0x0003e8000c10151c */
[----:B---3--:R3:W3:Y:S01]  /*19ee0*/  LDL.S16 R80, [R1+0x4] ;  /* 0x0000040001507983 */ /* 0x0086e20000100600 */
[----:B-1----:R-:W-:Y:S02]  /*19ef0*/  PRMT R63, R65, 0x7610, R63 ;  /* 0x00007610413f7816 */ /* 0x002fe4000000003f */
[----:B------:R-:W-:Y:S02]  /*19f00*/  PRMT R65, R59, 0x5410, R40 ;  /* 0x000054103b417816 */ /* 0x000fe40000000028 */
[----:B------:R-:W-:Y:S02]  /*19f10*/  @!P5 PRMT R59, R63, 0x5410, RZ ;  /* 0x000054103f3bd816 */ /* 0x000fe400000000ff */
[----:B------:R-:W-:Y:S02]  /*19f20*/  @!P4 PRMT R40, R62, 0x5410, RZ ;  /* 0x000054103e28c816 */ /* 0x000fe400000000ff */
[----:B------:R-:W-:Y:S01]  /*19f30*/  ISETP.LE.U32.AND P5, PT, R42, UR15, PT ;  /* 0x0000000f2a007c0c */ /* 0x000fe2000bfa3070 */
[----:B------:R1:W-:Y:S01]  /*19f40*/  STG.E.U16 [R120.64+0xb0], R59 ;  /* 0x0000b03b78007986 */ /* 0x0003e2000c10151c */
[----:B------:R-:W-:Y:S02]  /*19f50*/  LOP3.LUT R42, R138, 0xff, RZ, 0xc0, !PT ;  /* 0x000000ff8a2a7812 */ /* 0x000fe400078ec0ff */
[----:B------:R-:W-:Y:S01]  /*19f60*/  PRMT R48, R124, 0x7632, R48 ;  /* 0x000076327c307816 */ /* 0x000fe20000000030 */
[----:B------:R1:W-:Y:S01]  /*19f70*/  STG.E.U16 [R120.64+0xb2], R40 ;  /* 0x0000b22878007986 */ /* 0x0003e2000c10151c */
[----:B------:R-:W-:Y:S02]  /*19f80*/  ISETP.LE.U32.AND P1, PT, R42, UR15, PT ;  /* 0x0000000f2a007c0c */ /* 0x000fe4000bf23070 */
[----:B------:R-:W-:Y:S01]  /*19f90*/  PRMT R42, R115, 0x7632, R42 ;  /* 0x00007632732a7816 */ /* 0x000fe2000000002a */
[----:B------:R-:W-:Y:S01]  /*19fa0*/  STG.E.U16 [R206.64+0xc0], R50 ;  /* 0x0000c032ce007986 */ /* 0x000fe2000c10151c */
[----:B------:R-:W-:Y:S02]  /*19fb0*/  PRMT R63, R61, 0x5410, R48 ;  /* 0x000054103d3f7816 */ /* 0x000fe40000000030 */
[----:B------:R-:W-:Y:S01]  /*19fc0*/  PRMT R62, R115, 0x5410, R42 ;  /* 0x00005410733e7816 */ /* 0x000fe2000000002a */
[----:B------:R1:W-:Y:S06]  /*19fd0*/  STG.E.U16 [R206.64+0xc2], R111 ;  /* 0x0000c26fce007986 */ /* 0x0003ec000c10151c */
[----:B------:R-:W-:Y:S05]  /*19fe0*/  @!P1 HFMA2.BF16_V2 R125, -RZ.H0_H0, RZ.H0_H0, -R61.H0_H0 ;  /* 0x200000ffff7d9231 */ /* 0x000fea000034093d */
[----:B------:R-:W-:Y:S01]  /*19ff0*/  PRMT R82, R125, 0x7610, R82 ;  /* 0x000076107d527816 */ /* 0x000fe20000000052 */
[----:B------:R-:W-:Y:S01]  /*1a000*/  @!P1 STL.S16 [R1+0xc], R125 ;  /* 0x00000c7d01009387 */ /* 0x000fe20000100600 */
[----:B-1----:R-:W-:Y:S03]  /*1a010*/  PRMT R59, R114, 0x7610, R59 ;  /* 0x00007610723b7816 */ /* 0x002fe6000000003b */
[----:B------:R1:W-:Y:S01]  /*1a020*/  @!P4 STL.S16 [R1+0x8], R119 ;  /* 0x000008770100c387 */ /* 0x0003e20000100600 */
[----:B------:R-:W-:Y:S02]  /*1a030*/  @!P1 PRMT R61, R82, 0x5410, RZ ;  /* 0x00005410523d9816 */ /* 0x000fe400000000ff */
[----:B------:R-:W-:Y:S02]  /*1a040*/  ISETP.LE.U32.AND P1, PT, R52, UR15, PT ;  /* 0x0000000f34007c0c */ /* 0x000fe4000bf23070 */
[----:B------:R-:W-:Y:S02]  /*1a050*/  SHF.R.U32.HI R52, RZ, 0x10, R138 ;  /* 0x00000010ff347819 */ /* 0x000fe4000001168a */
[----:B------:R-:W-:Y:S02]  /*1a060*/  LOP3.LUT R40, R130, 0xff, RZ, 0xc0, !PT ;  /* 0x000000ff82287812 */ /* 0x000fe400078ec0ff */
[----:B------:R-:W-:Y:S02]  /*1a070*/  LOP3.LUT R52, R52, 0xff, RZ, 0xc0, !PT ;  /* 0x000000ff34347812 */ /* 0x000fe400078ec0ff */
[----:B------:R-:W-:Y:S02]  /*1a080*/  ISETP.LE.U32.AND P4, PT, R40, UR15, PT ;  /* 0x0000000f28007c0c */ /* 0x000fe4000bf83070 */
[----:B------:R-:W-:Y:S02]  /*1a090*/  LOP3.LUT R40, R130, 0xffff, RZ, 0xc0, !PT ;  /* 0x0000ffff82287812 */ /* 0x000fe400078ec0ff */
[----:B------:R-:W-:Y:S01]  /*1a0a0*/  PRMT R111, R110, 0x7610, R111 ;  /* 0x000076106e6f7816 */ /* 0x000fe2000000006f */
[----:B------:R-:W-:Y:S01]  /*1a0b0*/  @!P1 HFMA2.BF16_V2 R251, -RZ.H0_H0, RZ.H0_H0, -R48.H0_H0 ;  /* 0x200000fffffb9231 */ /* 0x000fe20000340930 */
[----:B------:R-:W-:Y:S04]  /*1a0c0*/  SHF.R.U32.HI R40, RZ, 0x8, R40 ;  /* 0x00000008ff287819 */ /* 0x000fe80000011628 */
[----:B------:R-:W-:Y:S02]  /*1a0d0*/  @!P1 PRMT R48, R251, 0x5410, RZ ;  /* 0x00005410fb309816 */ /* 0x000fe400000000ff */
[----:B------:R-:W-:Y:S01]  /*1a0e0*/  LOP3.LUT P1, RZ, R214, 0x8, RZ, 0xc0, !PT ;  /* 0x00000008d6ff7812 */ /* 0x000fe2000782c0ff */
[----:B------:R-:W-:Y:S01]  /*1a0f0*/  @!P4 HFMA2.BF16_V2 R237, -RZ.H0_H0, RZ.H0_H0, -R57.H0_H0 ;  /* 0x200000ffffedc231 */ /* 0x000fe20000340939 */
[----:B-1----:R-:W1:Y:S01]  /*1a100*/  LDC.U8 R119, c[0x0][0x2d8] ;  /* 0x0000b600ff777b82 */ /* 0x002e620000000000 */
[----:B----4-:R-:W-:Y:S05]  /*1a110*/  @!P3 HFMA2.BF16_V2 R118, -RZ.H0_H0, RZ.H0_H0, -R115.H0_H0 ;  /* 0x200000ffff76b231 */ /* 0x010fea0000340973 */
[----:B------:R-:W-:Y:S01]  /*1a120*/  PRMT R60, R118, 0x7610, R60 ;  /* 0x00007610763c7816 */ /* 0x000fe2000000003c */
[----:B------:R4:W-:Y:S03]  /*1a130*/  @!P3 STL.S16 [R1+0x14], R118 ;  /* 0x000014760100b387 */ /* 0x0009e60000100600 */
[----:B------:R-:W-:Y:S02]  /*1a140*/  @!P3 PRMT R115, R60, 0x5410, RZ ;  /* 0x000054103c73b816 */ /* 0x000fe400000000ff */
[----:B------:R-:W-:Y:S02]  /*1a150*/  ISETP.LE.U32.AND P3, PT, R52, UR15, PT ;  /* 0x0000000f34007c0c */ /* 0x000fe4000bf63070 */
[----:B------:R-:W-:Y:S01]  /*1a160*/  SHF.R.U32.HI R60, RZ, 0x18, R138 ;  /* 0x00000018ff3c7819 */ /* 0x000fe2000001168a */
[----:B------:R1:W-:Y:S01]  /*1a170*/  STG.E.U16 [R186.64+0xc0], R115 ;  /* 0x0000c073ba007986 */ /* 0x0003e2000c10151c */
[----:B------:R-:W-:Y:S05]  /*1a180*/  PRMT R52, R114, 0x7632, R52 ;  /* 0x0000763272347816 */ /* 0x000fea0000000034 */
[----:B------:R-:W-:Y:S04]  /*1a190*/  @!P0 HFMA2.BF16_V2 R243, -RZ.H0_H0, RZ.H0_H0, -R52.H0_H0 ;  /* 0x200000fffff38231 */ /* 0x000fe80000340934 */
[----:B------:R-:W-:Y:S02]  /*1a1a0*/  @!P3 HFMA2.BF16_V2 R242, -RZ.H0_H0, RZ.H0_H0, -R111.H0_H0 ;  /* 0x200000fffff2b231 */ /* 0x000fe4000034096f */
[----:B--2---:R-:W-:Y:S05]  /*1a1b0*/  @!P2 HFMA2.BF16_V2 R117, -RZ.H0_H0, RZ.H0_H0, -R42.H0_H0 ;  /* 0x200000ffff75a231 */ /* 0x004fea000034092a */
[----:B------:R-:W-:Y:S01]  /*1a1c0*/  PRMT R68, R117, 0x7610, R68 ;  /* 0x0000761075447816 */ /* 0x000fe20000000044 */
[----:B------:R-:W-:Y:S01]  /*1a1d0*/  @!P2 STL.S16 [R1+0x10], R117 ;  /* 0x000010750100a387 */ /* 0x000fe20000100600 */
[----:B----4-:R-:W2:Y:S02]  /*1a1e0*/  LDC.U8 R118, c[0x0][0x2d8] ;  /* 0x0000b600ff767b82 */ /* 0x010ea40000000000 */
[----:B------:R-:W-:Y:S01]  /*1a1f0*/  @!P2 PRMT R42, R68, 0x5410, RZ ;  /* 0x00005410442aa816 */ /* 0x000fe200000000ff */
[----:B------:R4:W5:Y:S01]  /*1a200*/  LDL.LU R214, [R1+0x218] ;  /* 0x0002180001d67983 */ /* 0x0009620000300800 */
[----:B------:R-:W-:Y:S02]  /*1a210*/  ISETP.LE.U32.AND P2, PT, R60, UR15, PT ;  /* 0x0000000f3c007c0c */ /* 0x000fe4000bf43070 */
[----:B------:R-:W-:Y:S01]  /*1a220*/  PRMT R60, R59, 0x5410, R52 ;  /* 0x000054103b3c7816 */ /* 0x000fe20000000034 */
[----:B------:R4:W-:Y:S01]  /*1a230*/  STG.E.U16 [R186.64+0xc2], R42 ;  /* 0x0000c22aba007986 */ /* 0x0009e2000c10151c */
[----:B------:R-:W-:Y:S01]  /*1a240*/  @!P0 PRMT R52, R243, 0x5410, RZ ;  /* 0x00005410f3348816 */ /* 0x000fe200000000ff */
[----:B-1----:R-:W-:Y:S04]  /*1a250*/  IMAD.WIDE.U32 R114, R58, -0x2daee0ad, RZ ;  /* 0xd2511f533a727825 */ /* 0x002fe800078e00ff */
[----:B------:R-:W-:Y:S01]  /*1a260*/  STG.E.U16 [R122.64+0xc0], R52 ;  /* 0x0000c0347a007986 */ /* 0x000fe2000c10151c */
[----:B---3--:R-:W-:Y:S01]  /*1a270*/  @!P6 HFMA2.BF16_V2 R80, -RZ.H0_H0, RZ.H0_H0, -R59.H0_H0 ;  /* 0x200000ffff50e231 */ /* 0x008fe2000034093b */
[----:B--2---:R-:W-:Y:S04]  /*1a280*/  PRMT R118, R118, 0x7054, R119 ;  /* 0x0000705476767816 */ /* 0x004fe80000000077 */
[----:B------:R-:W-:Y:S01]  /*1a290*/  PRMT R50, R80, 0x7610, R50 ;  /* 0x0000761050327816 */ /* 0x000fe20000000032 */
[----:B------:R-:W-:Y:S03]  /*1a2a0*/  @!P6 STL.S16 [R1+0x4], R80 ;  /* 0x000004500100e387 */ /* 0x000fe60000100600 */
[----:B------:R-:W-:Y:S02]  /*1a2b0*/  @!P6 PRMT R59, R50, 0x5410, RZ ;  /* 0x00005410323be816 */ /* 0x000fe400000000ff */
[----:B------:R-:W-:Y:S02]  /*1a2c0*/  ISETP.LE.U32.AND P6, PT, R116, UR15, PT ;  /* 0x0000000f74007c0c */ /* 0x000fe4000bfc3070 */
[----:B------:R-:W-:Y:S01]  /*1a2d0*/  LOP3.LUT R50, R40, 0xffff, RZ, 0xc0, !PT ;  /* 0x0000ffff28327812 */ /* 0x000fe200078ec0ff */
[----:B------:R1:W-:Y:S01]  /*1a2e0*/  STG.E.U16 [R122.64+0xbe], R59 ;  /* 0x0000be3b7a007986 */ /* 0x0003e2000c10151c */
[----:B------:R-:W-:Y:S02]  /*1a2f0*/  PRMT R40, R112, 0x7632, R40 ;  /* 0x0000763270287816 */ /* 0x000fe40000000028 */
[--C-:B----4-:R-:W-:Y:S02]  /*1a300*/  SHF.R.U32.HI R42, RZ, 0x18, R130.reuse ;  /* 0x00000018ff2a7819 */ /* 0x110fe40000011682 */
[----:B------:R-:W-:Y:S01]  /*1a310*/  ISETP.LE.U32.AND P0, PT, R50, UR15, PT ;  /* 0x0000000f32007c0c */ /* 0x000fe2000bf03070 */
[----:B------:R-:W-:Y:S01]  /*1a320*/  @!P5 HFMA2.BF16_V2 R238, -RZ.H0_H0, RZ.H0_H0, -R40.H0_H0 ;  /* 0x200000ffffeed231 */ /* 0x000fe20000340928 */
[----:B------:R-:W-:Y:S03]  /*1a330*/  SHF.R.U32.HI R50, RZ, 0x10, R130 ;  /* 0x00000010ff327819 */ /* 0x000fe60000011682 */
[----:B------:R-:W-:Y:S01]  /*1a340*/  @!P6 HFMA2.BF16_V2 R239, -RZ.H0_H0, RZ.H0_H0, -R113.H0_H0 ;  /* 0x200000ffffefe231 */ /* 0x000fe20000340971 */
[----:B------:R-:W-:Y:S02]  /*1a350*/  LOP3.LUT R50, R50, 0xff, RZ, 0xc0, !PT ;  /* 0x000000ff32327812 */ /* 0x000fe400078ec0ff */
[----:B-1----:R-:W-:Y:S02]  /*1a360*/  PRMT R59, R113, 0x5410, R40 ;  /* 0x00005410713b7816 */ /* 0x002fe40000000028 */
[----:B------:R-:W-:Y:S02]  /*1a370*/  @!P6 PRMT R113, R239, 0x5410, RZ ;  /* 0x00005410ef71e816 */ /* 0x000fe400000000ff */
[----:B------:R-:W-:Y:S02]  /*1a380*/  @!P5 PRMT R40, R238, 0x5410, RZ ;  /* 0x00005410ee28d816 */ /* 0x000fe400000000ff */
[----:B------:R-:W-:Y:S01]  /*1a390*/  ISETP.LE.U32.AND P5, PT, R42, UR15, PT ;  /* 0x0000000f2a007c0c */ /* 0x000fe2000bfa3070 */
[----:B------:R-:W-:Y:S01]  /*1a3a0*/  STG.E.U16 [R120.64+0xc0], R113 ;  /* 0x0000c07178007986 */ /* 0x000fe2000c10151c */
[----:B------:R-:W-:Y:S02]  /*1a3b0*/  PRMT R42, R110, 0x7632, R42 ;  /* 0x000076326e2a7816 */ /* 0x000fe4000000002a */
[----:B------:R-:W-:Y:S01]  /*1a3c0*/  ISETP.LE.U32.AND P6, PT, R50, UR15, PT ;  /* 0x0000000f32007c0c */ /* 0x000fe2000bfc3070 */
[----:B------:R1:W-:Y:S01]  /*1a3d0*/  STG.E.U16 [R120.64+0xc2], R40 ;  /* 0x0000c22878007986 */ /* 0x0003e2000c10151c */
[----:B------:R-:W-:Y:S01]  /*1a3e0*/  LOP3.LUT R50, R115, UR6, R126, 0x96, !PT ;  /* 0x0000000673327c12 */ /* 0x000fe2000f8e967e */
[----:B------:R-:W-:Y:S02]  /*1a3f0*/  @!P2 HFMA2.BF16_V2 R250, -RZ.H0_H0, RZ.H0_H0, -R42.H0_H0 ;  /* 0x200000fffffaa231 */ /* 0x000fe4000034092a */
[----:B------:R2:W-:Y:S01]  /*1a400*/  STG.E.U16 [R206.64+0xd0], R61 ;  /* 0x0000d03dce007986 */ /* 0x0005e2000c10151c */
[C---:B------:R-:W-:Y:S02]  /*1a410*/  LOP3.LUT R58, R50.reuse, 0xff, RZ, 0xc0, !PT ;  /* 0x000000ff323a7812 */ /* 0x040fe400078ec0ff */
[----:B------:R-:W-:Y:S01]  /*1a420*/  LOP3.LUT R52, R50, 0xffff, RZ, 0xc0, !PT ;  /* 0x0000ffff32347812 */ /* 0x000fe200078ec0ff */
[----:B------:R3:W-:Y:S03]  /*1a430*/  STG.E.U16 [R206.64+0xd2], R48 ;  /* 0x0000d230ce007986 */ /* 0x0007e6000c10151c */
[----:B------:R-:W-:Y:S01]  /*1a440*/  SHF.R.U32.HI R52, RZ, 0x8, R52 ;  /* 0x00000008ff347819 */ /* 0x000fe20000011634 */
[----:B------:R-:W-:Y:S03]  /*1a450*/  @!P6 HFMA2.BF16_V2 R232, -RZ.H0_H0, RZ.H0_H0, -R109.H0_H0 ;  /* 0x200000ffffe8e231 */ /* 0x000fe6000034096d */
[----:B------:R-:W-:Y:S02]  /*1a460*/  LOP3.LUT R52, R52, 0xffff, RZ, 0xc0, !PT ;  /* 0x0000ffff34347812 */ /* 0x000fe400078ec0ff */
[----:B-1----:R-:W-:Y:S02]  /*1a470*/  PRMT R40, R57, 0x7632, R40 ;  /* 0x0000763239287816 */ /* 0x002fe40000000028 */
[----:B--2---:R-:W-:Y:S03]  /*1a480*/  PRMT R61, R111, 0x5410, R42 ;  /* 0x000054106f3d7816 */ /* 0x004fe6000000002a */
[----:B------:R-:W-:Y:S01]  /*1a490*/  @!P0 HFMA2.BF16_V2 R236, -RZ.H0_H0, RZ.H0_H0, -R40.H0_H0 ;  /* 0x200000ffffec8231 */ /* 0x000fe20000340928 */
[----:B------:R-:W-:Y:S02]  /*1a4a0*/  @!P3 PRMT R111, R242, 0x5410, RZ ;  /* 0x00005410f26fb816 */ /* 0x000fe400000000ff */
[----:B------:R-:W-:Y:S02]  /*1a4b0*/  @!P2 PRMT R42, R250, 0x5410, RZ ;  /* 0x00005410fa2aa816 */ /* 0x000fe400000000ff */
[----:B------:R-:W-:Y:S01]  /*1a4c0*/  ISETP.LE.U32.AND P3, PT, R58, UR15, PT ;  /* 0x0000000f3a007c0c */ /* 0x000fe2000bf63070 */
[----:B------:R1:W-:Y:S01]  /*1a4d0*/  STG.E.U16 [R186.64+0xd0], R111 ;  /* 0x0000d06fba007986 */ /* 0x0003e2000c10151c */
[----:B------:R-:W-:Y:S02]  /*1a4e0*/  PRMT R58, R57, 0x5410, R40 ;  /* 0x00005410393a7816 */ /* 0x000fe40000000028 */
[----:B------:R-:W-:Y:S01]  /*1a4f0*/  @!P4 PRMT R57, R237, 0x5410, RZ ;  /* 0x00005410ed39c816 */ /* 0x000fe200000000ff */
[----:B------:R2:W-:Y:S01]  /*1a500*/  STG.E.U16 [R186.64+0xd2], R42 ;  /* 0x0000d22aba007986 */ /* 0x0005e2000c10151c */
[----:B------:R-:W-:Y:S02]  /*1a510*/  @!P0 PRMT R40, R236, 0x5410, RZ ;  /* 0x00005410ec288816 */ /* 0x000fe400000000ff */
[----:B------:R-:W-:Y:S01]  /*1a520*/  ISETP.LE.U32.AND P2, PT, R52, UR15, PT ;  /* 0x0000000f34007c0c */ /* 0x000fe2000bf43070 */
[----:B------:R4:W-:Y:S01]  /*1a530*/  STG.E.U16 [R122.64+0xce], R57 ;  /* 0x0000ce397a007986 */ /* 0x0009e2000c10151c */
[----:B------:R-:W-:Y:S02]  /*1a540*/  SHF.R.U32.HI R52, RZ, 0x18, R50 ;  /* 0x00000018ff347819 */ /* 0x000fe40000011632 */
[----:B---3--:R-:W-:Y:S01]  /*1a550*/  PRMT R48, R109, 0x7632, R48 ;  /* 0x000076326d307816 */ /* 0x008fe20000000030 */
[----:B------:R3:W-:Y:S01]  /*1a560*/  STG.E.U16 [R122.64+0xd0], R40 ;  /* 0x0000d0287a007986 */ /* 0x0007e2000c10151c */
[----:B------:R-:W-:Y:S01]  /*1a570*/  ISETP.LE.U32.AND P4, PT, R52, UR15, PT ;  /* 0x0000000f34007c0c */ /* 0x000fe2000bf83070 */
[----:B------:R-:W-:Y:S01]  /*1a580*/  @!P3 HFMA2.BF16_V2 R241, -RZ.H0_H0, RZ.H0_H0, -R55.H0_H0 ;  /* 0x200000fffff1b231 */ /* 0x000fe20000340937 */
[----:B------:R-:W-:Y:S01]  /*1a590*/  SHF.R.U32.HI R50, RZ, 0x10, R50 ;  /* 0x00000010ff327819 */ /* 0x000fe20000011632 */
[----:B------:R-:W-:Y:S03]  /*1a5a0*/  @!P5 HFMA2.BF16_V2 R235, -RZ.H0_H0, RZ.H0_H0, -R48.H0_H0 ;  /* 0x200000ffffebd231 */ /* 0x000fe60000340930 */
[----:B------:R-:W-:Y:S04]  /*1a5b0*/  LOP3.LUT R50, R50, 0xff, RZ, 0xc0, !PT ;  /* 0x000000ff32327812 */ /* 0x000fe800078ec0ff */
[----:B------:R-:W-:Y:S02]  /*1a5c0*/  ISETP.LE.U32.AND P0, PT, R50, UR15, PT ;  /* 0x0000000f32007c0c */ /* 0x000fe4000bf03070 */
[----:B------:R-:W-:Y:S01]  /*1a5d0*/  LOP3.LUT R50, R114, 0xff, RZ, 0xc0, !PT ;  /* 0x000000ff72327812 */ /* 0x000fe200078ec0ff */
[----:B-1----:R-:W-:Y:S01]  /*1a5e0*/  IMAD.WIDE.U32 R110, R54, -0x2daee0ad, RZ ;  /* 0xd2511f53366e7825 */ /* 0x002fe200078e00ff */
[----:B------:R-:W-:Y:S04]  /*1a5f0*/  SHF.R.U32.HI R54, RZ, 0x10, R190 ;  /* 0x00000010ff367819 */ /* 0x000fe800000116be */
[----:B------:R-:W-:Y:S01]  /*1a600*/  LOP3.LUT R52, R111, UR6, R128, 0x96, !PT ;  /* 0x000000066f347c12 */ /* 0x000fe2000f8e9680 */
[----:B------:R-:W-:Y:S01]  /*1a610*/  UIADD3 UR6, UR18, -0x61c88647, URZ ;  /* 0x9e3779b912067890 */ /* 0x000fe2000fffe03f */
[----:B------:R-:W-:Y:S02]  /*1a620*/  LOP3.LUT R54, R54, 0xff, RZ, 0xc0, !PT ;  /* 0x000000ff36367812 */ /* 0x000fe400078ec0ff */
[----:B--2---:R-:W-:Y:S01]  /*1a630*/  LOP3.LUT R42, R52, 0xff, RZ, 0xc0, !PT ;  /* 0x000000ff342a7812 */ /* 0x004fe200078ec0ff */
[----:B------:R-:W-:Y:S01]  /*1a640*/  @!P0 HFMA2.BF16_V2 R233, -RZ.H0_H0, RZ.H0_H0, -R53.H0_H0 ;  /* 0x200000ffffe98231 */ /* 0x000fe20000340935 */
[----:B----4-:R-:W-:Y:S02]  /*1a650*/  PRMT R57, R109, 0x5410, R48 ;  /* 0x000054106d397816 */ /* 0x010fe40000000030 */
[----:B------:R-:W-:Y:S02]  /*1a660*/  @!P6 PRMT R109, R232, 0x5410, RZ ;  /* 0x00005410e86de816 */ /* 0x000fe400000000ff */
[----:B------:R-:W-:Y:S02]  /*1a670*/  ISETP.LE.U32.AND P6, PT, R42, UR15, PT ;  /* 0x0000000f2a007c0c */ /* 0x000fe4000bfc3070 */
[----:B------:R-:W-:Y:S01]  /*1a680*/  PRMT R42, R55, 0x7632, R42 ;  /* 0x00007632372a7816 */ /* 0x000fe2000000002a */
[----:B------:R-:W-:Y:S01]  /*1a690*/  STG.E.U16 [R120.64+0xd0], R109 ;  /* 0x0000d06d78007986 */ /* 0x000fe2000c10151c */
[----:B------:R-:W-:Y:S02]  /*1a6a0*/  @!P5 PRMT R48, R235, 0x5410, RZ ;  /* 0x00005410eb30d816 */ /* 0x000fe400000000ff */
[----:B---3--:R-:W-:Y:S01]  /*1a6b0*/  PRMT R40, R53, 0x7632, R40 ;  /* 0x0000763235287816 */ /* 0x008fe20000000028 */
[----:B------:R-:W-:Y:S01]  /*1a6c0*/  @!P2 HFMA2.BF16_V2 R234, -RZ.H0_H0, RZ.H0_H0, -R42.H0_H0 ;  /* 0x200000ffffeaa231 */ /* 0x000fe2000034092a */
[----:B------:R-:W-:Y:S01]  /*1a6d0*/  PRMT R160, R55, 0x5410, R42 ;  /* 0x0000541037a07816 */ /* 0x000fe2000000002a */
[----:B------:R1:W-:Y:S01]  /*1a6e0*/  STG.E.U16 [R120.64+0xd2], R48 ;  /* 0x0000d23078007986 */ /* 0x0003e2000c10151c */
[----:B------:R-:W-:Y:S01]  /*1a6f0*/  @!P3 PRMT R55, R241, 0x5410, RZ ;  /* 0x00005410f137b816 */ /* 0x000fe200000000ff */
[----:B------:R-:W-:Y:S01]  /*1a700*/  @!P4 HFMA2.BF16_V2 R231, -RZ.H0_H0, RZ.H0_H0, -R40.H0_H0 ;  /* 0x200000ffffe7c231 */ /* 0x000fe20000340928 */
[----:B------:R-:W-:Y:S01]  /*1a710*/  @!P2 PRMT R42, R234, 0x5410, RZ ;  /* 0x00005410ea2aa816 */ /* 0x000fe200000000ff */
[----:B------:R-:W-:Y:S01]  /*1a720*/  @!P6 HFMA2.BF16_V2 R230, -RZ.H0_H0, RZ.H0_H0, -R51.H0_H0 ;  /* 0x200000ffffe6e231 */ /* 0x000fe20000340933 */
[----:B------:R-:W-:Y:S01]  /*1a730*/  PRMT R161, R53, 0x5410, R40 ;  /* 0x0000541035a17816 */ /* 0x000fe20000000028 */
[----:B------:R-:W-:Y:S01]  /*1a740*/  STG.E.U16 [R206.64+0xe0], R55 ;  /* 0x0000e037ce007986 */ /* 0x000fe2000c10151c */
[----:B------:R-:W-:Y:S02]  /*1a750*/  @!P4 PRMT R40, R231, 0x5410, RZ ;  /* 0x00005410e728c816 */ /* 0x000fe400000000ff */
[----:B------:R-:W-:Y:S01]  /*1a760*/  @!P0 PRMT R53, R233, 0x5410, RZ ;  /* 0x00005410e9358816 */ /* 0x000fe200000000ff */
[----:B------:R-:W-:Y:S01]  /*1a770*/  STG.E.U16 [R206.64+0xe2], R42 ;  /* 0x0000e22ace007986 */ /* 0x000fe2000c10151c */
[----:B------:R-:W-:Y:S02]  /*1a780*/  ISETP.LE.U32.AND P5, PT, R50, UR15, PT ;  /* 0x0000000f32007c0c */ /* 0x000fe4000bfa3070 */
[----:B------:R-:W-:Y:S01]  /*1a790*/  LOP3.LUT R50, R114, 0xffff, RZ, 0xc0, !PT ;  /* 0x0000ffff72327812 */ /* 0x000fe200078ec0ff */
[----:B------:R2:W-:Y:S01]  /*1a7a0*/  STG.E.U16 [R186.64+0xe2], R40 ;  /* 0x0000e228ba007986 */ /* 0x0005e2000c10151c */
[----:B------:R-:W-:Y:S02]  /*1a7b0*/  SHF.R.U32.HI R151, RZ, 0x18, R110 ;  /* 0x00000018ff977819 */ /* 0x000fe4000001166e */
[----:B------:R-:W-:Y:S01]  /*1a7c0*/  SHF.R.U32.HI R50, RZ, 0x8, R50 ;  /* 0x00000008ff327819 */ /* 0x000fe20000011632 */
[----:B------:R3:W-:Y:S03]  /*1a7d0*/  STG.E.U16 [R186.64+0xe0], R53 ;  /* 0x0000e035ba007986 */ /* 0x0007e6000c10151c */
[----:B------:R-:W-:Y:S03]  /*1a7e0*/  LOP3.LUT R50, R50, 0xffff, RZ, 0xc0, !PT ;  /* 0x0000ffff32327812 */ /* 0x000fe600078ec0ff */
[----:B------:R-:W-:Y:S01]  /*1a7f0*/  @!P5 HFMA2.BF16_V2 R229, -RZ.H0_H0, RZ.H0_H0, -R43.H0_H0 ;  /* 0x200000ffffe5d231 */ /* 0x000fe2000034092b */
[----:B------:R-:W-:Y:S02]  /*1a800*/  ISETP.LE.U32.AND P3, PT, R50, UR15, PT ;  /* 0x0000000f32007c0c */ /* 0x000fe4000bf63070 */
[----:B-1----:R-:W-:Y:S02]  /*1a810*/  SHF.R.U32.HI R48, RZ, 0x10, R52 ;  /* 0x00000010ff307819 */ /* 0x002fe40000011634 */
[C---:B------:R-:W-:Y:S02]  /*1a820*/  PRMT R50, R51.reuse, 0x7632, R50 ;  /* 0x0000763233327816 */ /* 0x040fe40000000032 */
[----:B------:R-:W-:Y:S02]  /*1a830*/  LOP3.LUT R48, R48, 0xff, RZ, 0xc0, !PT ;  /* 0x000000ff30307812 */ /* 0x000fe400078ec0ff */
[----:B------:R-:W-:Y:S02]  /*1a840*/  PRMT R148, R51, 0x5410, R50 ;  /* 0x0000541033947816 */ /* 0x000fe40000000032 */
[----:B------:R-:W-:Y:S02]  /*1a850*/  ISETP.LE.U32.AND P0, PT, R48, UR15, PT ;  /* 0x0000000f30007c0c */ /* 0x000fe4000bf03070 */
[----:B------:R-:W-:Y:S02]  /*1a860*/  LOP3.LUT R48, R52, 0xffff, RZ, 0xc0, !PT ;  /* 0x0000ffff34307812 */ /* 0x000fe400078ec0ff */
[----:B------:R-:W-:Y:S02]  /*1a870*/  SHF.R.U32.HI R52, RZ, 0x18, R52 ;  /* 0x00000018ff347819 */ /* 0x000fe40000011634 */
[--C-:B--2---:R-:W-:Y:S02]  /*1a880*/  SHF.R.U32.HI R40, RZ, 0x8, R48.reuse ;  /* 0x00000008ff287819 */ /* 0x104fe40000011630 */
[----:B------:R-:W-:Y:S02]  /*1a890*/  ISETP.LE.U32.AND P2, PT, R52, UR15, PT ;  /* 0x0000000f34007c0c */ /* 0x000fe4000bf43070 */
[----:B------:R-:W-:Y:S02]  /*1a8a0*/  LOP3.LUT R40, R40, 0xffff, RZ, 0xc0, !PT ;  /* 0x0000ffff28287812 */ /* 0x000fe400078ec0ff */
[----:B------:R-:W-:Y:S01]  /*1a8b0*/  @!P6 PRMT R51, R230, 0x5410, RZ ;  /* 0x00005410e633e816 */ /* 0x000fe200000000ff */
[----:B------:R-:W-:Y:S01]  /*1a8c0*/  @!P0 HFMA2.BF16_V2 R225, -RZ.H0_H0, RZ.H0_H0, -R49.H0_H0 ;  /* 0x200000ffffe18231 */ /* 0x000fe20000340931 */
[----:B------:R-:W-:Y:S02]  /*1a8d0*/  ISETP.LE.U32.AND P4, PT, R40, UR15, PT ;  /* 0x0000000f28007c0c */ /* 0x000fe4000bf83070 */
[C---:B------:R-:W-:Y:S01]  /*1a8e0*/  PRMT R48, R49.reuse, 0x7632, R48 ;  /* 0x0000763231307816 */ /* 0x040fe20000000030 */
[----:B------:R1:W-:Y:S01]  /*1a8f0*/  STG.E.U16 [R122.64+0xde], R51 ;  /* 0x0000de337a007986 */ /* 0x0003e2000c10151c */
[----:B------:R-:W-:Y:S02]  /*1a900*/  SHF.R.U32.HI R40, RZ, 0x10, R114 ;  /* 0x00000010ff287819 */ /* 0x000fe40000011672 */
[----:B------:R-:W-:Y:S01]  /*1a910*/  PRMT R149, R49, 0x5410, R48 ;  /* 0x0000541031957816 */ /* 0x000fe20000000030 */
[----:B------:R-:W-:Y:S01]  /*1a920*/  @!P2 HFMA2.BF16_V2 R224, -RZ.H0_H0, RZ.H0_H0, -R48.H0_H0 ;  /* 0x200000ffffe0a231 */ /* 0x000fe20000340930 */
[----:B------:R-:W-:Y:S02]  /*1a930*/  @!P0 PRMT R49, R225, 0x5410, RZ ;  /* 0x00005410e1318816 */ /* 0x000fe400000000ff */
[----:B------:R-:W-:Y:S02]  /*1a940*/  LOP3.LUT R40, R40, 0xff, RZ, 0xc0, !PT ;  /* 0x000000ff28287812 */ /* 0x000fe400078ec0ff */
[----:B------:R-:W-:Y:S01]  /*1a950*/  @!P2 PRMT R48, R224, 0x5410, RZ ;  /* 0x00005410e030a816 */ /* 0x000fe200000000ff */
[----:B------:R-:W-:Y:S01]  /*1a960*/  @!P4 HFMA2.BF16_V2 R226, -RZ.H0_H0, RZ.H0_H0, -R50.H0_H0 ;  /* 0x200000ffffe2c231 */ /* 0x000fe20000340932 */
[----:B------:R-:W-:Y:S02]  /*1a970*/  PRMT R42, R43, 0x7632, R42 ;  /* 0x000076322b2a7816 */ /* 0x000fe4000000002a */
[----:B------:R-:W-:Y:S02]  /*1a980*/  ISETP.LE.U32.AND P6, PT, R40, UR15, PT ;  /* 0x0000000f28007c0c */ /* 0x000fe4000bfc3070 */
[----:B------:R-:W-:Y:S01]  /*1a990*/  @!P4 PRMT R50, R226, 0x5410, RZ ;  /* 0x00005410e232c816 */ /* 0x000fe200000000ff */
[----:B------:R-:W-:Y:S01]  /*1a9a0*/  @!P3 HFMA2.BF16_V2 R228, -RZ.H0_H0, RZ.H0_H0, -R42.H0_H0 ;  /* 0x200000ffffe4b231 */ /* 0x000fe2000034092a */
[----:B------:R-:W-:Y:S01]  /*1a9b0*/  LOP3.LUT R52, R163, UR6, R212, 0x96, !PT ;  /* 0x00000006a3347c12 */ /* 0x000fe2000f8e96d4 */
[----:B------:R-:W-:Y:S01]  /*1a9c0*/  UIADD3 UR6, UR19, 0x646e171e, URZ ;  /* 0x646e171e13067890 */ /* 0x000fe2000fffe03f */
[----:B------:R-:W-:Y:S01]  /*1a9d0*/  SHF.R.U32.HI R40, RZ, 0x18, R114 ;  /* 0x00000018ff287819 */ /* 0x000fe20000011672 */
[----:B------:R2:W5:Y:S02]  /*1a9e0*/  LDL.LU.64 R212, [R1+0x210] ;  /* 0x0002100001d47983 */ /* 0x0005640000300a00 */
[----:B---3--:R-:W-:Y:S01]  /*1a9f0*/  IMAD.WIDE.U32 R52, R52, -0x2daee0ad, RZ ;  /* 0xd2511f5334347825 */ /* 0x008fe200078e00ff */
[----:B------:R-:W-:Y:S02]  /*1aa00*/  ISETP.LE.U32.AND P4, PT, R40, UR15, PT ;  /* 0x0000000f28007c0c */ /* 0x000fe4000bf83070 */
[----:B------:R-:W-:Y:S01]  /*1aa10*/  PRMT R40, R41, 0x7632, R40 ;  /* 0x0000763229287816 */ /* 0x000fe20000000028 */
[----:B------:R3:W-:Y:S01]  /*1aa20*/  STG.E.U16 [R122.64+0xe0], R50 ;  /* 0x0000e0327a007986 */ /* 0x0007e2000c10151c */
[----:B-1----:R-:W-:Y:S01]  /*1aa30*/  LOP3.LUT R51, R185, UR26, R162, 0x96, !PT ;  /* 0x0000001ab9337c12 */ /* 0x002fe2000f8e96a2 */
[----:B------:R-:W-:Y:S01]  /*1aa40*/  @!P6 HFMA2.BF16_V2 R223, -RZ.H0_H0, RZ.H0_H0, -R41.H0_H0 ;  /* 0x200000ffffdfe231 */ /* 0x000fe20000340929 */
[----:B------:R-:W-:Y:S01]  /*1aa50*/  PRMT R162, R43, 0x5410, R42 ;  /* 0x000054102ba27816 */ /* 0x000fe2000000002a */
[----:B------:R1:W-:Y:S01]  /*1aa60*/  STG.E.U16 [R120.64+0xe0], R49 ;  /* 0x0000e03178007986 */ /* 0x0003e2000c10151c */
[----:B------:R-:W-:Y:S02]  /*1aa70*/  @!P5 PRMT R43, R229, 0x5410, RZ ;  /* 0x00005410e52bd816 */ /* 0x000fe400000000ff */
[----:B------:R-:W-:Y:S01]  /*1aa80*/  @!P3 PRMT R42, R228, 0x5410, RZ ;  /* 0x00005410e42ab816 */ /* 0x000fe200000000ff */
[----:B------:R4:W-:Y:S01]  /*1aa90*/  STG.E.U16 [R120.64+0xe2], R48 ;  /* 0x0000e23078007986 */ /* 0x0009e2000c10151c */
[----:B------:R-:W-:Y:S01]  /*1aaa0*/  PRMT R163, R41, 0x5410, R40 ;  /* 0x0000541029a37816 */ /* 0x000fe20000000028 */
[----:B------:R-:W-:Y:S01]  /*1aab0*/  @!P4 HFMA2.BF16_V2 R227, -RZ.H0_H0, RZ.H0_H0, -R40.H0_H0 ;  /* 0x200000ffffe3c231 */ /* 0x000fe20000340928 */
[----:B------:R-:W-:Y:S01]  /*1aac0*/  @!P6 PRMT R41, R223, 0x5410, RZ ;  /* 0x00005410df29e816 */ /* 0x000fe200000000ff */
[----:B------:R2:W-:Y:S01]  /*1aad0*/  STG.E.U16 [R206.64+0xf0], R43 ;  /* 0x0000f02bce007986 */ /* 0x0005e2000c10151c */
[----:B------:R-:W-:Y:S02]  /*1aae0*/  LOP3.LUT R180, R183, UR6, R180, 0x96, !PT ;  /* 0x00000006b7b47c12 */ /* 0x000fe4000f8e96b4 */
[----:B------:R-:W-:Y:S01]  /*1aaf0*/  @!P4 PRMT R40, R227, 0x5410, RZ ;  /* 0x00005410e328c816 */ /* 0x000fe200000000ff */
[----:B------:R-:W-:Y:S01]  /*1ab00*/  STG.E.U16 [R206.64+0xf2], R42 ;  /* 0x0000f22ace007986 */ /* 0x000fe2000c10151c */
[----:B------:R-:W-:Y:S02]  /*1ab10*/  LOP3.LUT R146, R159, UR6, R146, 0x96, !PT ;  /* 0x000000069f927c12 */ /* 0x000fe4000f8e9692 */
[----:B------:R-:W-:Y:S01]  /*1ab20*/  LOP3.LUT R152, R179, UR6, R152, 0x96, !PT ;  /* 0x00000006b3987c12 */ /* 0x000fe2000f8e9698 */
[----:B------:R-:W-:Y:S01]  /*1ab30*/  STG.E.U16 [R186.64+0xf0], R41 ;  /* 0x0000f029ba007986 */ /* 0x000fe2000c10151c */
[----:B------:R-:W-:Y:S02]  /*1ab40*/  LOP3.LUT R132, R137, UR6, R132, 0x96, !PT ;  /* 0x0000000689847c12 */ /* 0x000fe4000f8e9684 */
[----:B------:R-:W-:Y:S01]  /*1ab50*/  LOP3.LUT R134, R155, UR6, R134, 0x96, !PT ;  /* 0x000000069b867c12 */ /* 0x000fe2000f8e9686 */
[----:B------:R2:W-:Y:S01]  /*1ab60*/  STG.E.U16 [R186.64+0xf2], R40 ;  /* 0x0000f228ba007986 */ /* 0x0005e2000c10151c */
[----:B------:R-:W-:Y:S02]  /*1ab70*/  LOP3.LUT R126, R115, UR6, R126, 0x96, !PT ;  /* 0x00000006737e7c12 */ /* 0x000fe4000f8e967e */
[----:B------:R-:W-:Y:S01]  /*1ab80*/  LOP3.LUT R128, R111, UR6, R128, 0x96, !PT ;  /* 0x000000066f807c12 */ /* 0x000fe2000f8e9680 */
[----:B---3--:R-:W-:Y:S01]  /*1ab90*/  IMAD.WIDE.U32 R50, R51, -0x2daee0ad, RZ ;  /* 0xd2511f5333327825 */ /* 0x008fe200078e00ff */
[----:B-1----:R-:W-:Y:S02]  /*1aba0*/  LOP3.LUT R49, R53, UR25, R170, 0x96, !PT ;  /* 0x0000001935317c12 */ /* 0x002fe4000f8e96aa */
[----:B------:R-:W-:Y:S01]  /*1abb0*/  LOP3.LUT R53, R188, 0xff, RZ, 0xc0, !PT ;  /* 0x000000ffbc357812 */ /* 0x000fe200078ec0ff */
[----:B------:R1:W5:Y:S01]  /*1abc0*/  LDL.LU.64 R170, [R1+0x208] ;  /* 0x0002080001aa7983 */ /* 0x0003620000300a00 */
[----:B----4-:R-:W-:Y:S01]  /*1abd0*/  LOP3.LUT R48, R51, UR23, R52, 0x96, !PT ;  /* 0x0000001733307c12 */ /* 0x010fe2000f8e9634 */
[----:B------:R-:W-:Y:S01]  /*1abe0*/  IMAD.WIDE.U32 R112, R49, -0x326172a9, RZ ;  /* 0xcd9e8d5731707825 */ /* 0x000fe200078e00ff */
[----:B------:R-:W-:Y:S03]  /*1abf0*/  SHF.R.U32.HI R52, RZ, 0x10, R188 ;  /* 0x00000010ff347819 */ /* 0x000fe600000116bc */
[----:B------:R1:W3:Y:S01]  /*1ac00*/  LDL.S16 R124, [R1+0xe4] ;  /* 0x0000e400017c7983 */ /* 0x0002e20000100600 */
[----:B------:R-:W-:Y:S01]  /*1ac10*/  LOP3.LUT R184, R113, UR24, R184, 0x96, !PT ;  /* 0x0000001871b87c12 */ /* 0x000fe2000f8e96b8 */
[----:B------:R-:W-:Y:S01]  /*1ac20*/  IMAD.WIDE.U32 R48, R48, -0x326172a9, RZ ;  /* 0xcd9e8d5730307825 */ /* 0x000fe200078e00ff */
[----:B------:R-:W-:Y:S01]  /*1ac30*/  LOP3.LUT R52, R52, 0xff, RZ, 0xc0, !PT ;  /* 0x000000ff34347812 */ /* 0x000fe200078ec0ff */
[----:B------:R1:W4:Y:S02]  /*1ac40*/  LDL.S16 R82, [R1+0x150] ;  /* 0x0001500001527983 */ /* 0x0003240000100600 */
[----:B------:R-:W-:Y:S01]  /*1ac50*/  IMAD.WIDE.U32 R184, R184, -0x2daee0ad, RZ ;  /* 0xd2511f53b8b87825 */ /* 0x000fe200078e00ff */
[----:B------:R-:W-:Y:S01]  /*1ac60*/  LOP3.LUT R112, R49, UR21, R112, 0x96, !PT ;  /* 0x0000001531707c12 */ /* 0x000fe2000f8e9670 */
[----:B------:R1:W3:Y:S03]  /*1ac70*/  LDL.S16 R80, [R1+0x16c] ;  /* 0x00016c0001507983 */ /* 0x0002e60000100600 */
[----:B--2---:R-:W-:Y:S01]  /*1ac80*/  LOP3.LUT R43, R185, UR14, R50, 0x96, !PT ;  /* 0x0000000eb92b7c12 */ /* 0x004fe2000f8e9632 */
[----:B------:R1:W2:Y:S01]  /*1ac90*/  LDL.S16 R68, [R1+0x170] ;  /* 0x0001700001447983 */ /* 0x0002a20000100600 */
[----:B------:R-:W-:Y:S01]  /*1aca0*/  LOP3.LUT R40, R190, 0xffff, RZ, 0xc0, !PT ;  /* 0x0000ffffbe287812 */ /* 0x000fe200078ec0ff */
[----:B------:R-:W-:Y:S03]  /*1acb0*/  IMAD.WIDE.U32 R112, R112, -0x2daee0ad, RZ ;  /* 0xd2511f5370707825 */ /* 0x000fe600078e00ff */
[----:B------:R-:W-:Y:S01]  /*1acc0*/  SHF.R.U32.HI R40, RZ, 0x8, R40 ;  /* 0x00000008ff287819 */ /* 0x000fe20000011628 */
[----:B------:R-:W-:Y:S01]  /*1acd0*/  IMAD.WIDE.U32 R50, R43, -0x326172a9, RZ ;  /* 0xcd9e8d572b327825 */ /* 0x000fe200078e00ff */
[----:B------:R-:W-:Y:S04]  /*1ace0*/  LOP3.LUT R42, R113, UR5, R184, 0x96, !PT ;  /* 0x00000005712a7c12 */ /* 0x000fe8000f8e96b8 */
[----:B------:R-:W-:Y:S01]  /*1acf0*/  LOP3.LUT R55, R51, UR13, R48, 0x96, !PT ;  /* 0x0000000d33377c12 */ /* 0x000fe2000f8e9630 */
[----:B------:R-:W-:Y:S05]  /*1ad00*/  IMAD.WIDE.U32 R48, R42, -0x326172a9, RZ ;  /* 0xcd9e8d572a307825 */ /* 0x000fea00078e00ff */
[----:B------:R-:W-:Y:S02]  /*1ad10*/  LOP3.LUT R41, R49, UR7, R50, 0x96, !PT ;  /* 0x0000000731297c12 */ /* 0x000fe4000f8e9632 */
[C---:B------:R-:W-:Y:S02]  /*1ad20*/  LOP3.LUT R42, R48.reuse, 0xffff, RZ, 0xc0, !PT ;  /* 0x0000ffff302a7812 */ /* 0x040fe400078ec0ff */
[----:B------:R-:W-:Y:S02]  /*1ad30*/  LOP3.LUT R51, R48, 0xff, RZ, 0xc0, !PT ;  /* 0x000000ff30337812 */ /* 0x000fe400078ec0ff */
[----:B------:R-:W-:Y:S02]  /*1ad40*/  SHF.R.U32.HI R42, RZ, 0x8, R42 ;  /* 0x00000008ff2a7819 */ /* 0x000fe4000001162a */
[----:B------:R-:W-:Y:S02]  /*1ad50*/  LOP3.LUT R43, R41, 0xffff, RZ, 0xc0, !PT ;  /* 0x0000ffff292b7812 */ /* 0x000fe400078ec0ff */
[----:B------:R-:W-:Y:S02]  /*1ad60*/  PRMT R51, R51, 0x5410, R42 ;  /* 0x0000541033337816 */ /* 0x000fe4000000002a */
[----:B------:R-:W-:Y:S02]  /*1ad70*/  LOP3.LUT R42, R41, 0xff, RZ, 0xc0, !PT ;  /* 0x000000ff292a7812 */ /* 0x000fe400078ec0ff */
[----:B------:R-:W-:Y:S01]  /*1ad80*/  SHF.R.U32.HI R43, RZ, 0x8, R43 ;  /* 0x00000008ff2b7819 */ /* 0x000fe2000001162b */
[--C-:B------:R-:W-:Y:S01]  /*1ad90*/  HSET2.LE.AND R51, R51, R118.reuse, PT ;  /* 0x0000007633337233 */ /* 0x100fe20003803000 */
[----:B------:R-:W-:Y:S02]  /*1ada0*/  LOP3.LUT R50, R188, 0xffff, RZ, 0xc0, !PT ;  /* 0x0000ffffbc327812 */ /* 0x000fe400078ec0ff */
[----:B------:R-:W-:Y:S02]  /*1adb0*/  SHF.R.U32.HI R49, RZ, 0x10, R48 ;  /* 0x00000010ff317819 */ /* 0x000fe40000011630 */
[----:B------:R-:W-:Y:S02]  /*1adc0*/  PRMT R42, R42, 0x5410, R43 ;  /* 0x000054102a2a7816 */ /* 0x000fe4000000002b */
[----:B------:R-:W-:Y:S02]  /*1add0*/  SHF.R.U32.HI R50, RZ, 0x8, R50 ;  /* 0x00000008ff327819 */ /* 0x000fe40000011632 */
[----:B------:R-:W-:Y:S02]  /*1ade0*/  SHF.R.U32.HI R48, RZ, 0x18, R48 ;  /* 0x00000018ff307819 */ /* 0x000fe40000011630 */
[----:B------:R-:W-:Y:S02]  /*1adf0*/  LOP3.LUT R49, R49, 0xff, RZ, 0xc0, !PT ;  /* 0x000000ff31317812 */ /* 0x000fe400078ec0ff */
[----:B------:R-:W-:Y:S02]  /*1ae00*/  PRMT R53, R53, 0x5410, R50 ;  /* 0x0000541035357816 */ /* 0x000fe40000000032 */
[--C-:B------:R-:W-:Y:S02]  /*1ae10*/  SHF.R.U32.HI R109, RZ, 0x10, R41.reuse ;  /* 0x00000010ff6d7819 */ /* 0x100fe40000011629 */
[----:B------:R-:W-:Y:S01]  /*1ae20*/  SHF.R.U32.HI R50, RZ, 0x18, R41 ;  /* 0x00000018ff327819 */ /* 0x000fe20000011629 */
[--C-:B------:R-:W-:Y:S01]  /*1ae30*/  HSET2.LE.AND R41, R42, R118.reuse, PT ;  /* 0x000000762a297233 */ /* 0x100fe20003803000 */
[----:B------:R-:W-:Y:S01]  /*1ae40*/  PRMT R48, R49, 0x5410, R48 ;  /* 0x0000541031307816 */ /* 0x000fe20000000030 */
[--C-:B------:R-:W-:Y:S01]  /*1ae50*/  HSET2.LE.AND R53, R53, R118.reuse, PT ;  /* 0x0000007635357233 */ /* 0x100fe20003803000 */
[----:B------:R-:W-:Y:S02]  /*1ae60*/  LOP3.LUT R49, R190, 0xff, RZ, 0xc0, !PT ;  /* 0x000000ffbe317812 */ /* 0x000fe400078ec0ff */
[----:B------:R-:W-:Y:S01]  /*1ae70*/  SHF.R.U32.HI R43, RZ, 0x18, R190 ;  /* 0x00000018ff2b7819 */ /* 0x000fe200000116be */
[--C-:B------:R-:W-:Y:S01]  /*1ae80*/  HSET2.LE.AND R48, R48, R118.reuse, PT ;  /* 0x0000007630307233 */ /* 0x100fe20003803000 */
[----:B------:R-:W-:Y:S02]  /*1ae90*/  PRMT R49, R49, 0x5410, R40 ;  /* 0x0000541031317816 */ /* 0x000fe40000000028 */
[----:B------:R-:W-:Y:S02]  /*1aea0*/  PRMT R54, R54, 0x5410, R43 ;  /* 0x0000541036367816 */ /* 0x000fe4000000002b */
[----:B------:R-:W-:Y:S01]  /*1aeb0*/  LOP3.LUT R36, R41, R36, RZ, 0xc0, !PT ;  /* 0x0000002429247212 */ /* 0x000fe200078ec0ff */
[--C-:B------:R-:W-:Y:S01]  /*1aec0*/  HSET2.LE.AND R49, R49, R118.reuse, PT ;  /* 0x0000007631317233 */ /* 0x100fe20003803000 */
[----:B------:R-:W-:Y:S01]  /*1aed0*/  LOP3.LUT R109, R109, 0xff, RZ, 0xc0, !PT ;  /* 0x000000ff6d6d7812 */ /* 0x000fe200078ec0ff */
[----:B------:R-:W1:Y:S01]  /*1aee0*/  LDSM.16.MT88.4 R40, [R218+0x4000] ;  /* 0x00400000da28783b */ /* 0x000e620000004200 */
[----:B------:R-:W-:Y:S01]  /*1aef0*/  SHF.R.U32.HI R189, RZ, 0x18, R188 ;  /* 0x00000018ffbd7819 */ /* 0x000fe200000116bc */
[--C-:B------:R-:W-:Y:S01]  /*1af00*/  HSET2.LE.AND R54, R54, R118.reuse, PT ;  /* 0x0000007636367233 */ /* 0x100fe20003803000 */
[----:B------:R-:W-:Y:S02]  /*1af10*/  PRMT R50, R109, 0x5410, R50 ;  /* 0x000054106d327816 */ /* 0x000fe40000000032 */
[----:B------:R-:W-:Y:S02]  /*1af20*/  LOP3.LUT R38, R51, R38, RZ, 0xc0, !PT ;  /* 0x0000002633267212 */ /* 0x000fe400078ec0ff */
[----:B------:R-:W-:Y:S01]  /*1af30*/  LOP3.LUT R39, R48, R39, RZ, 0xc0, !PT ;  /* 0x0000002730277212 */ /* 0x000fe200078ec0ff */
[--C-:B------:R-:W-:Y:S01]  /*1af40*/  HSET2.LE.AND R50, R50, R118.reuse, PT ;  /* 0x0000007632327233 */ /* 0x100fe20003803000 */
[----:B------:R-:W-:Y:S02]  /*1af50*/  LOP3.LUT R44, R49, R44, RZ, 0xc0, !PT ;  /* 0x0000002c312c7212 */ /* 0x000fe400078ec0ff */
[----:B------:R-:W-:Y:S02]  /*1af60*/  PRMT R52, R52, 0x5410, R189 ;  /* 0x0000541034347816 */ /* 0x000fe400000000bd */
[----:B------:R-:W-:Y:S02]  /*1af70*/  LOP3.LUT R37, R50, R37, RZ, 0xc0, !PT ;  /* 0x0000002532257212 */ /* 0x000fe400078ec0ff */
[----:B------:R-:W-:Y:S01]  /*1af80*/  LOP3.LUT R45, R54, R45, RZ, 0xc0, !PT ;  /* 0x0000002d362d7212 */ /* 0x000fe200078ec0ff */
[----:B------:R-:W1:Y:S01]  /*1af90*/  LDSM.16.MT88.4 R48, [R217+0x4000] ;  /* 0x00400000d930783b */ /* 0x000e620000004200 */
[----:B------:R-:W-:Y:S01]  /*1afa0*/  LOP3.LUT R46, R53, R46, RZ, 0xc0, !PT ;  /* 0x0000002e352e7212 */ /* 0x000fe200078ec0ff */
[----:B------:R-:W-:Y:S01]  /*1afb0*/  IMAD.WIDE.U32 R54, R55, -0x2daee0ad, RZ ;  /* 0xd2511f5337367825 */ /* 0x000fe200078e00ff */
[C---:B------:R-:W-:Y:S01]  /*1afc0*/  LOP3.LUT R53, R182.reuse, 0xffff, RZ, 0xc0, !PT ;  /* 0x0000ffffb6357812 */ /* 0x040fe200078ec0ff */
[--C-:B------:R-:W-:Y:S01]  /*1afd0*/  HSET2.LE.AND R52, R52, R118.reuse, PT ;  /* 0x0000007634347233 */ /* 0x100fe20003803000 */
[----:B------:R-:W-:Y:S04]  /*1afe0*/  LOP3.LUT R109, R182, 0xff, RZ, 0xc0, !PT ;  /* 0x000000ffb66d7812 */ /* 0x000fe800078ec0ff */
[----:B------:R-:W-:Y:S02]  /*1aff0*/  LOP3.LUT R47, R52, R47, RZ, 0xc0, !PT ;  /* 0x0000002f342f7212 */ /* 0x000fe400078ec0ff */
[C---:B------:R-:W-:Y:S04]  /*1b000*/  LOP3.LUT R52, R54.reuse, 0xffff, RZ, 0xc0, !PT ;  /* 0x0000ffff36347812 */ /* 0x040fe800078ec0ff */
[----:B------:R-:W-:Y:S01]  /*1b010*/  SHF.R.U32.HI R52, RZ, 0x8, R52 ;  /* 0x00000008ff347819 */ /* 0x000fe20000011634 */
[-C--:B-1----:R-:W-:Y:S08]  /*1b020*/  HMMA.16816.F32.BF16 R4, R36, R40.reuse, R4 ;  /* 0x000000282404723c */ /* 0x082ff00000041804 */
[C---:B------:R-:W-:Y:S07]  /*1b030*/  HMMA.16816.F32.BF16 R8, R44.reuse, R40, R8 ;  /* 0x000000282c08723c */ /* 0x040fee0000041808 */
[----:B------:R-:W-:Y:S01]  /*1b040*/  LOP3.LUT R41, R54, 0xff, RZ, 0xc0, !PT ;  /* 0x000000ff36297812 */ /* 0x000fe200078ec0ff */
[-C--:B------:R-:W-:Y:S01]  /*1b050*/  HMMA.16816.F32.BF16 R12, R44, R42.reuse, R12 ;  /* 0x0000002a2c0c723c */ /* 0x080fe2000004180c */
[----:B------:R-:W-:Y:S03]  /*1b060*/  LOP3.LUT R40, R55, UR6, R112, 0x96, !PT ;  /* 0x0000000637287c12 */ /* 0x000fe6000f8e9670 */
[----:B------:R-:W-:Y:S02]  /*1b070*/  PRMT R41, R41, 0x5410, R52 ;  /* 0x0000541029297816 */ /* 0x000fe40000000034 */
[----:B------:R-:W-:Y:S02]  /*1b080*/  SHF.R.U32.HI R113, RZ, 0x18, R40 ;  /* 0x00000018ff717819 */ /* 0x000fe40000011628 */
[C---:B------:R-:W-:Y:S01]  /*1b090*/  LOP3.LUT R117, R40.reuse, 0xffff, RZ, 0xc0, !PT ;  /* 0x0000ffff28757812 */ /* 0x040fe200078ec0ff */
[C---:B------:R-:W-:Y:S03]  /*1b0a0*/  HMMA.16816.F32.BF16 R16, R36.reuse, R42, R16 ;  /* 0x0000002a2410723c */ /* 0x040fe60000041810 */
[----:B------:R-:W-:Y:S01]  /*1b0b0*/  LOP3.LUT R116, R40, 0xff, RZ, 0xc0, !PT ;  /* 0x000000ff28747812 */ /* 0x000fe200078ec0ff */
[--C-:B------:R-:W-:Y:S01]  /*1b0c0*/  HSET2.LE.AND R41, R41, R118.reuse, PT ;  /* 0x0000007629297233 */ /* 0x100fe20003803000 */
[----:B------:R-:W-:Y:S02]  /*1b0d0*/  SHF.R.U32.HI R117, RZ, 0x8, R117 ;  /* 0x00000008ff757819 */ /* 0x000fe40000011675 */
[--C-:B------:R-:W-:Y:S01]  /*1b0e0*/  SHF.R.U32.HI R42, RZ, 0x10, R54.reuse ;  /* 0x00000010ff2a7819 */ /* 0x100fe20000011636 */
[-C--:B------:R-:W-:Y:S01]  /*1b0f0*/  HMMA.16816.F32.BF16 R20, R36, R48.reuse, R20 ;  /* 0x000000302414723c */ /* 0x080fe20000041814 */
[----:B------:R-:W-:Y:S03]  /*1b100*/  SHF.R.U32.HI R43, RZ, 0x18, R54 ;  /* 0x00000018ff2b7819 */ /* 0x000fe60000011636 */
[----:B------:R-:W-:Y:S02]  /*1b110*/  SHF.R.U32.HI R54, RZ, 0x8, R53 ;  /* 0x00000008ff367819 */ /* 0x000fe40000011635 */
[----:B------:R-:W-:Y:S02]  /*1b120*/  LOP3.LUT R42, R42, 0xff, RZ, 0xc0, !PT ;  /* 0x000000ff2a2a7812 */ /* 0x000fe400078ec0ff */
[----:B------:R-:W-:Y:S01]  /*1b130*/  PRMT R109, R109, 0x5410, R54 ;  /* 0x000054106d6d7816 */ /* 0x000fe20000000036 */
[C---:B------:R-:W-:Y:S01]  /*1b140*/  HMMA.16816.F32.BF16 R24, R44.reuse, R48, R24 ;  /* 0x000000302c18723c */ /* 0x040fe20000041818 */
[----:B------:R-:W1:Y:S02]  /*1b150*/  LDSM.16.MT88.4 R52, [R218+0x4400] ;  /* 0x00440000da34783b */ /* 0x000e640000004200 */
[----:B------:R-:W-:Y:S02]  /*1b160*/  PRMT R43, R42, 0x5410, R43 ;  /* 0x000054102a2b7816 */ /* 0x000fe4000000002b */
[C---:B------:R-:W-:Y:S02]  /*1b170*/  LOP3.LUT R42, R180.reuse, 0xffff, RZ, 0xc0, !PT ;  /* 0x0000ffffb42a7812 */ /* 0x040fe400078ec0ff */
[----:B------:R-:W-:Y:S01]  /*1b180*/  SHF.R.U32.HI R48, RZ, 0x10, R40 ;  /* 0x00000010ff307819 */ /* 0x000fe20000011628 */
[-C--:B------:R-:W-:Y:S01]  /*1b190*/  HMMA.16816.F32.BF16 R28, R44, R50.reuse, R28 ;  /* 0x000000322c1c723c */ /* 0x080fe2000004181c */
[----:B------:R-:W-:Y:S01]  /*1b1a0*/  LOP3.LUT R49, R180, 0xff, RZ, 0xc0, !PT ;  /* 0x000000ffb4317812 */ /* 0x000fe200078ec0ff */
[----:B------:R-:W1:Y:S02]  /*1b1b0*/  LDSM.16.MT88.4 R44, [R217+0x4400] ;  /* 0x00440000d92c783b */ /* 0x000e640000004200 */
[----:B------:R-:W-:Y:S01]  /*1b1c0*/  LOP3.LUT R48, R48, 0xff, RZ, 0xc0, !PT ;  /* 0x000000ff30307812 */ /* 0x000fe200078ec0ff */
[--C-:B------:R-:W-:Y:S01]  /*1b1d0*/  HSET2.LE.AND R43, R43, R118.reuse, PT ;  /* 0x000000762b2b7233 */ /* 0x100fe20003803000 */
[----:B------:R-:W-:Y:S02]  /*1b1e0*/  SHF.R.U32.HI R42, RZ, 0x8, R42 ;  /* 0x00000008ff2a7819 */ /* 0x000fe4000001162a */
[----:B------:R-:W-:Y:S01]  /*1b1f0*/  PRMT R48, R48, 0x5410, R113 ;  /* 0x0000541030307816 */ /* 0x000fe20000000071 */
[----:B------:R-:W-:Y:S03]  /*1b200*/  HMMA.16816.F32.BF16 R32, R36, R50, R32 ;  /* 0x000000322420723c */ /* 0x000fe60000041820 */
[----:B------:R-:W-:Y:S01]  /*1b210*/  PRMT R49, R49, 0x5410, R42 ;  /* 0x0000541031317816 */ /* 0x000fe2000000002a */
[--C-:B------:R-:W-:Y:S01]  /*1b220*/  HSET2.LE.AND R48, R48, R118.reuse, PT ;  /* 0x0000007630307233 */ /* 0x100fe20003803000 */
[----:B------:R-:W-:Y:S02]  /*1b230*/  SHF.R.U32.HI R42, RZ, 0x10, R180 ;  /* 0x00000010ff2a7819 */ /* 0x000fe400000116b4 */
[----:B------:R-:W-:Y:S01]  /*1b240*/  SHF.R.U32.HI R112, RZ, 0x10, R182 ;  /* 0x00000010ff707819 */ /* 0x000fe200000116b6 */
[--C-:B------:R-:W-:Y:S01]  /*1b250*/  HSET2.LE.AND R36, R49, R118.reuse, PT ;  /* 0x0000007631247233 */ /* 0x100fe20003803000 */
[----:B------:R-:W-:Y:S03]  /*1b260*/  PRMT R40, R116, 0x5410, R117 ;  /* 0x0000541074287816 */ /* 0x000fe60000000075 */
[----:B------:R-:W-:Y:S01]  /*1b270*/  SHF.R.U32.HI R113, RZ, 0x18, R180 ;  /* 0x00000018ff717819 */ /* 0x000fe200000116b4 */
[--C-:B------:R-:W-:Y:S01]  /*1b280*/  HSET2.LE.AND R38, R109, R118.reuse, PT ;  /* 0x000000766d267233 */ /* 0x100fe20003803000 */
[----:B------:R-:W-:Y:S01]  /*1b290*/  LOP3.LUT R42, R42, 0xff, RZ, 0xc0, !PT ;  /* 0x000000ff2a2a7812 */ /* 0x000fe200078ec0ff */
[--C-:B------:R-:W-:Y:S01]  /*1b2a0*/  HSET2.LE.AND R40, R40, R118.reuse, PT ;  /* 0x0000007628287233 */ /* 0x100fe20003803000 */
[----:B------:R-:W-:Y:S02]  /*1b2b0*/  SHF.R.U32.HI R182, RZ, 0x18, R182 ;  /* 0x00000018ffb67819 */ /* 0x000fe400000116b6 */
[----:B------:R-:W-:Y:S02]  /*1b2c0*/  PRMT R113, R42, 0x5410, R113 ;  /* 0x000054102a717816 */ /* 0x000fe40000000071 */
[----:B------:R-:W-:Y:S02]  /*1b2d0*/  LOP3.LUT R42, R41, R106, RZ, 0xc0, !PT ;  /* 0x0000006a292a7212 */ /* 0x000fe400078ec0ff */
[----:B------:R-:W-:Y:S01]  /*1b2e0*/  LOP3.LUT R41, R48, R105, RZ, 0xc0, !PT ;  /* 0x0000006930297212 */ /* 0x000fe200078ec0ff */
[--C-:B------:R-:W-:Y:S01]  /*1b2f0*/  HSET2.LE.AND R37, R113, R118.reuse, PT ;  /* 0x0000007671257233 */ /* 0x100fe20003803000 */
[----:B------:R-:W-:Y:S02]  /*1b300*/  LOP3.LUT R105, R112, 0xff, RZ, 0xc0, !PT ;  /* 0x000000ff70697812 */ /* 0x000fe400078ec0ff */
[----:B------:R-:W-:Y:S02]  /*1b310*/  LOP3.LUT R40, R40, R107, RZ, 0xc0, !PT ;  /* 0x0000006b28287212 */ /* 0x000fe400078ec0ff */
[----:B------:R-:W-:Y:S02]  /*1b320*/  PRMT R39, R105, 0x5410, R182 ;  /* 0x0000541069277816 */ /* 0x000fe400000000b6 */
[----:B------:R-:W-:Y:S02]  /*1b330*/  LOP3.LUT R43, R43, R104, RZ, 0xc0, !PT ;  /* 0x000000682b2b7212 */ /* 0x000fe400078ec0ff */
[----:B------:R-:W-:Y:S01]  /*1b340*/  LOP3.LUT R36, R36, R103, RZ, 0xc0, !PT ;  /* 0x0000006724247212 */ /* 0x000fe200078ec0ff */
[--C-:B------:R-:W-:Y:S01]  /*1b350*/  HSET2.LE.AND R39, R39, R118.reuse, PT ;  /* 0x0000007627277233 */ /* 0x100fe20003803000 */
[----:B------:R-:W-:Y:S02]  /*1b360*/  LOP3.LUT R37, R37, R102, RZ, 0xc0, !PT ;  /* 0x0000006625257212 */ /* 0x000fe400078ec0ff */
[----:B------:R-:W-:Y:S01]  /*1b370*/  LOP3.LUT R38, R38, R101, RZ, 0xc0, !PT ;  /* 0x0000006526267212 */ /* 0x000fe200078ec0ff */
[-C--:B-1----:R-:W-:Y:S01]  /*1b380*/  HMMA.16816.F32.BF16 R4, R40, R52.reuse, R4 ;  /* 0x000000342804723c */ /* 0x082fe20000041804 */
[----:B------:R-:W-:Y:S02]  /*1b390*/  LOP3.LUT R39, R39, R100, RZ, 0xc0, !PT ;  /* 0x0000006427277212 */ /* 0x000fe400078ec0ff */
[C---:B------:R-:W-:Y:S01]  /*1b3a0*/  LOP3.LUT R49, R166.reuse, 0xffff, RZ, 0xc0, !PT ;  /* 0x0000ffffa6317812 */ /* 0x040fe200078ec0ff */
[----:B------:R-:W-:Y:S01]  /*1b3b0*/  IMAD.MOV.U32 R167, RZ, RZ, R0 ;  /* 0x000000ffffa77224 */ /* 0x000fe200078e0000 */
[----:B------:R-:W-:Y:S02]  /*1b3c0*/  SHF.R.U32.HI R48, RZ, 0x10, R166 ;  /* 0x00000010ff307819 */ /* 0x000fe400000116a6 */
[----:B------:R-:W-:Y:S01]  /*1b3d0*/  LOP3.LUT R100, R166, 0xff, RZ, 0xc0, !PT ;  /* 0x000000ffa6647812 */ /* 0x000fe200078ec0ff */
[C---:B------:R-:W-:Y:S01]  /*1b3e0*/  HMMA.16816.F32.BF16 R8, R36.reuse, R52, R8 ;  /* 0x000000342408723c */ /* 0x040fe20000041808 */
[----:B------:R-:W-:Y:S03]  /*1b3f0*/  SHF.R.U32.HI R49, RZ, 0x8, R49 ;  /* 0x00000008ff317819 */ /* 0x000fe60000011631 */
[----:B------:R-:W-:Y:S02]  /*1b400*/  LOP3.LUT R48, R48, 0xff, RZ, 0xc0, !PT ;  /* 0x000000ff30307812 */ /* 0x000fe400078ec0ff */
[----:B------:R-:W-:Y:S02]  /*1b410*/  PRMT R100, R100, 0x5410, R49 ;  /* 0x0000541064647816 */ /* 0x000fe40000000031 */
[----:B------:R-:W-:Y:S01]  /*1b420*/  LOP3.LUT R104, R168, 0xffff, RZ, 0xc0, !PT ;  /* 0x0000ffffa8687812 */ /* 0x000fe200078ec0ff */
[-C--:B------:R-:W-:Y:S03]  /*1b430*/  HMMA.16816.F32.BF16 R12, R36, R54.reuse, R12 ;  /* 0x00000036240c723c */ /* 0x080fe6000004180c */
[----:B------:R-:W-:Y:S02]  /*1b440*/  SHF.R.U32.HI R101, RZ, 0x18, R168 ;  /* 0x00000018ff657819 */ /* 0x000fe400000116a8 */
[----:B------:R-:W-:Y:S02]  /*1b450*/  SHF.R.U32.HI R104, RZ, 0x8, R104 ;  /* 0x00000008ff687819 */ /* 0x000fe40000011668 */
[----:B------:R-:W-:Y:S01]  /*1b460*/  LOP3.LUT R53, R176, 0xffff, RZ, 0xc0, !PT ;  /* 0x0000ffffb0357812 */ /* 0x000fe200078ec0ff */
[C---:B------:R-:W-:Y:S01]  /*1b470*/  HMMA.16816.F32.BF16 R16, R40.reuse, R54, R16 ;  /* 0x000000362810723c */ /* 0x040fe20000041810 */
[----:B------:R-:W-:Y:S03]  /*1b480*/  SHF.R.U32.HI R52, RZ, 0x10, R176 ;  /* 0x00000010ff347819 */ /* 0x000fe600000116b0 */
[----:B------:R-:W-:Y:S02]  /*1b490*/  LOP3.LUT R103, R174, 0xffff, RZ, 0xc0, !PT ;  /* 0x0000ffffae677812 */ /* 0x000fe400078ec0ff */
[----:B------:R-:W-:Y:S02]  /*1b4a0*/  SHF.R.U32.HI R53, RZ, 0x8, R53 ;  /* 0x00000008ff357819 */ /* 0x000fe40000011635 */
[----:B------:R-:W-:Y:S01]  /*1b4b0*/  SHF.R.U32.HI R55, RZ, 0x18, R166 ;  /* 0x00000018ff377819 */ /* 0x000fe200000116a6 */
[-C--:B------:R-:W-:Y:S03]  /*1b4c0*/  HMMA.16816.F32.BF16 R20, R40, R44.reuse, R20 ;  /* 0x0000002c2814723c */ /* 0x080fe60000041814 */
[----:B------:R-:W-:Y:S01]  /*1b4d0*/  PRMT R55, R48, 0x5410, R55 ;  /* 0x0000541030377816 */ /* 0x000fe20000000037 */
[----:B------:R-:W-:Y:S01]  /*1b4e0*/  IMAD.MOV.U32 R166, RZ, RZ, R3 ;  /* 0x000000ffffa67224 */ /* 0x000fe200078e0003 */
[----:B------:R-:W-:Y:S01]  /*1b4f0*/  LOP3.LUT R54, R176, 0xff, RZ, 0xc0, !PT ;  /* 0x000000ffb0367812 */ /* 0x000fe200078ec0ff */
[----:B------:R-:W1:Y:S01]  /*1b500*/  LDSM.16.MT88.4 R48, [R218+0x4800] ;  /* 0x00480000da30783b */ /* 0x000e620000004200 */
[----:B------:R-:W-:Y:S01]  /*1b510*/  SHF.R.U32.HI R176, RZ, 0x18, R176 ;  /* 0x00000018ffb07819 */ /* 0x000fe200000116b0 */
[C---:B------:R-:W-:Y:S01]  /*1b520*/  HMMA.16816.F32.BF16 R24, R36.reuse, R44, R24 ;  /* 0x0000002c2418723c */ /* 0x040fe20000041818 */
[----:B------:R-:W-:Y:S03]  /*1b530*/  LOP3.LUT R102, R174, 0xff, RZ, 0xc0, !PT ;  /* 0x000000ffae667812 */ /* 0x000fe600078ec0ff */
[----:B------:R-:W-:Y:S02]  /*1b540*/  SHF.R.U32.HI R103, RZ, 0x8, R103 ;  /* 0x00000008ff677819 */ /* 0x000fe40000011667 */
[----:B------:R-:W-:Y:S02]  /*1b550*/  PRMT R53, R54, 0x5410, R53 ;  /* 0x0000541036357816 */ /* 0x000fe40000000035 */
[----:B------:R-:W-:Y:S01]  /*1b560*/  SHF.R.U32.HI R44, RZ, 0x10, R168 ;  /* 0x00000010ff2c7819 */ /* 0x000fe200000116a8 */
[-C--:B------:R-:W-:Y:S03]  /*1b570*/  HMMA.16816.F32.BF16 R28, R36, R46.reuse, R28 ;  /* 0x0000002e241c723c */ /* 0x080fe6000004181c */
[----:B------:R-:W-:Y:S02]  /*1b580*/  LOP3.LUT R44, R44, 0xff, RZ, 0xc0, !PT ;  /* 0x000000ff2c2c7812 */ /* 0x000fe400078ec0ff */
[----:B------:R-:W-:Y:S02]  /*1b590*/  LOP3.LUT R45, R168, 0xff, RZ, 0xc0, !PT ;  /* 0x000000ffa82d7812 */ /* 0x000fe400078ec0ff */
[----:B------:R-:W-:Y:S01]  /*1b5a0*/  PRMT R44, R44, 0x5410, R101 ;  /* 0x000054102c2c7816 */ /* 0x000fe20000000065 */
[----:B------:R-:W-:Y:S01]  /*1b5b0*/  HMMA.16816.F32.BF16 R32, R40, R46, R32 ;  /* 0x0000002e2820723c */ /* 0x000fe20000041820 */
[----:B------:R-:W-:Y:S03]  /*1b5c0*/  PRMT R45, R45, 0x5410, R104 ;  /* 0x000054102d2d7816 */ /* 0x000fe60000000068 */
[--C-:B------:R-:W-:Y:S01]  /*1b5d0*/  SHF.R.U32.HI R101, RZ, 0x10, R174.reuse ;  /* 0x00000010ff657819 */ /* 0x100fe200000116ae */
[--C-:B------:R-:W-:Y:S01]  /*1b5e0*/  HSET2.LE.AND R44, R44, R118.reuse, PT ;  /* 0x000000762c2c7233 */ /* 0x100fe20003803000 */
[----:B------:R-:W-:Y:S01]  /*1b5f0*/  SHF.R.U32.HI R174, RZ, 0x18, R174 ;  /* 0x00000018ffae7819 */ /* 0x000fe200000116ae */
[--C-:B------:R-:W-:Y:S01]  /*1b600*/  HSET2.LE.AND R36, R45, R118.reuse, PT ;  /* 0x000000762d247233 */ /* 0x100fe20003803000 */
[----:B------:R-:W-:Y:S01]  /*1b610*/  LOP3.LUT R101, R101, 0xff, RZ, 0xc0, !PT ;  /* 0x000000ff65657812 */ /* 0x000fe200078ec0ff */
[--C-:B------:R-:W-:Y:S03]  /*1b620*/  HSET2.LE.AND R37, R100, R118.reuse, PT ;  /* 0x0000007664257233 */ /* 0x100fe60003803000 */
[----:B------:R-:W-:Y:S01]  /*1b630*/  LOP3.LUT R43, R52, 0xff, RZ, 0xc0, !PT ;  /* 0x000000ff342b7812 */ /* 0x000fe200078ec0ff */
[--C-:B------:R-:W-:Y:S01]  /*1b640*/  HSET2.LE.AND R39, R55, R118.reuse, PT ;  /* 0x0000007637277233 */ /* 0x100fe20003803000 */
[----:B------:R-:W-:Y:S01]  /*1b650*/  LOP3.LUT R38, R37, R98, RZ, 0xc0, !PT ;  /* 0x0000006225267212 */ /* 0x000fe200078ec0ff */
[--C-:B------:R-:W-:Y:S01]  /*1b660*/  HSET2.LE.AND R42, R53, R118.reuse, PT ;  /* 0x00000076352a7233 */ /* 0x100fe20003803000 */
[----:B------:R-:W-:Y:S02]  /*1b670*/  LOP3.LUT R37, R44, R97, RZ, 0xc0, !PT ;  /* 0x000000612c257212 */ /* 0x000fe400078ec0ff */
        /* <DEDUP_REMOVED lines=11> */
[----:B------:R-:W-:Y:S01]  /*1b730*/  LOP3.LUT R42, R42, R93, RZ, 0xc0, !PT ;  /* 0x0000005d2a2a7212 */ /* 0x000fe200078ec0ff */
[-C--:B-1----:R-:W-:Y:S01]  /*1b740*/  HMMA.16816.F32.BF16 R4, R36, R48.reuse, R4 ;  /* 0x000000302404723c */ /* 0x082fe20000041804 */
[----:B------:R-:W-:Y:S02]  /*1b750*/  LOP3.LUT R43, R43, R92, RZ, 0xc0, !PT ;  /* 0x0000005c2b2b7212 */ /* 0x000fe400078ec0ff */
[----:B------:R-:W-:Y:S02]  /*1b760*/  SHF.R.U32.HI R53, RZ, 0x18, R158 ;  /* 0x00000018ff357819 */ /* 0x000fe4000001169e */
[----:B------:R-:W-:Y:S02]  /*1b770*/  LOP3.LUT R54, R158, 0xff, RZ, 0xc0, !PT ;  /* 0x000000ff9e367812 */ /* 0x000fe400078ec0ff */
[C---:B------:R-:W-:Y:S01]  /*1b780*/  LOP3.LUT R52, R178.reuse, 0xffff, RZ, 0xc0, !PT ;  /* 0x0000ffffb2347812 */ /* 0x040fe200078ec0ff */
[C---:B------:R-:W-:Y:S01]  /*1b790*/  HMMA.16816.F32.BF16 R8, R40.reuse, R48, R8 ;  /* 0x000000302808723c */ /* 0x040fe20000041808 */
[----:B------:R-:W-:Y:S03]  /*1b7a0*/  LOP3.LUT R93, R178, 0xff, RZ, 0xc0, !PT ;  /* 0x000000ffb25d7812 */ /* 0x000fe600078ec0ff */
[----:B------:R-:W-:Y:S02]  /*1b7b0*/  SHF.R.U32.HI R52, RZ, 0x8, R52 ;  /* 0x00000008ff347819 */ /* 0x000fe40000011634 */
[----:B------:R-:W-:Y:S02]  /*1b7c0*/  SHF.R.U32.HI R94, RZ, 0x10, R146 ;  /* 0x00000010ff5e7819 */ /* 0x000fe40000011692 */
        /* <DEDUP_REMOVED lines=8> */
[C---:B------:R-:W-:Y:S01]  /*1b850*/  LOP3.LUT R55, R146.reuse, 0xffff, RZ, 0xc0, !PT ;  /* 0x0000ffff92377812 */ /* 0x040fe200078ec0ff */
        /* <DEDUP_REMOVED lines=25> */
[----:B------:R-:W-:Y:S02]  /*1b9f0*/  LOP3.LUT R42, R45, R90, RZ, 0xc0, !PT ;  /* 0x0000005a2d2a7212 */ /* 0x000fe400078ec0ff */
[----:B------:R-:W-:Y:S02]  /*1ba00*/  LOP3.LUT R45, R92, 0xff, RZ, 0xc0, !PT ;  /* 0x000000ff5c2d7812 */ /* 0x000fe400078ec0ff */
        /* <DEDUP_REMOVED lines=15> */
[C---:B------:R-:W-:Y:S02]  /*1bb00*/  LOP3.LUT R44, R142.reuse, 0xffff, RZ, 0xc0, !PT ;  /* 0x0000ffff8e2c7812 */ /* 0x040fe400078ec0ff */
[--C-:B------:R-:W-:Y:S02]  /*1bb10*/  SHF.R.U32.HI R45, RZ, 0x10, R142.reuse ;  /* 0x00000010ff2d7819 */ /* 0x100fe4000001168e */
[----:B------:R-:W-:Y:S01]  /*1bb20*/  LOP3.LUT R87, R142, 0xff, RZ, 0xc0, !PT ;  /* 0x000000ff8e577812 */ /* 0x000fe200078ec0ff */
[C---:B------:R-:W-:Y:S01]  /*1bb30*/  HMMA.16816.F32.BF16 R8, R36.reuse, R48, R8 ;  /* 0x000000302408723c */ /* 0x040fe20000041808 */
[----:B------:R-:W-:Y:S03]  /*1bb40*/  SHF.R.U32.HI R86, RZ, 0x18, R142 ;  /* 0x00000018ff567819 */ /* 0x000fe6000001168e */
[----:B------:R-:W-:Y:S02]  /*1bb50*/  SHF.R.U32.HI R44, RZ, 0x8, R44 ;  /* 0x00000008ff2c7819 */ /* 0x000fe4000001162c */
[----:B------:R-:W-:Y:S02]  /*1bb60*/  LOP3.LUT R45, R45, 0xff, RZ, 0xc0, !PT ;  /* 0x000000ff2d2d7812 */ /* 0x000fe400078ec0ff */
[----:B------:R-:W-:Y:S01]  /*1bb70*/  PRMT R87, R87, 0x5410, R44 ;  /* 0x0000541057577816 */ /* 0x000fe2000000002c */
[-C--:B------:R-:W-:Y:S03]  /*1bb80*/  HMMA.16816.F32.BF16 R12, R36, R50.reuse, R12 ;  /* 0x00000032240c723c */ /* 0x080fe6000004180c */
[----:B------:R-:W-:Y:S02]  /*1bb90*/  PRMT R86, R45, 0x5410, R86 ;  /* 0x000054102d567816 */ /* 0x000fe40000000056 */
[C---:B------:R-:W-:Y:S01]  /*1bba0*/  LOP3.LUT R49, R172.reuse, 0xffff, RZ, 0xc0, !PT ;  /* 0x0000ffffac317812 */ /* 0x040fe200078ec0ff */
[----:B------:R-:W1:Y:S01]  /*1bbb0*/  LDSM.16.MT88.4 R44, [R218+0x5000] ;  /* 0x00500000da2c783b */ /* 0x000e620000004200 */
[----:B------:R-:W-:Y:S01]  /*1bbc0*/  LOP3.LUT R84, R172, 0xff, RZ, 0xc0, !PT ;  /* 0x000000ffac547812 */ /* 0x000fe200078ec0ff */
[C---:B------:R-:W-:Y:S01]  /*1bbd0*/  HMMA.16816.F32.BF16 R16, R40.reuse, R50, R16 ;  /* 0x000000322810723c */ /* 0x040fe20000041810 */
[----:B------:R-:W-:Y:S03]  /*1bbe0*/  SHF.R.U32.HI R49, RZ, 0x8, R49 ;  /* 0x00000008ff317819 */ /* 0x000fe60000011631 */
[--C-:B------:R-:W-:Y:S02]  /*1bbf0*/  SHF.R.U32.HI R48, RZ, 0x10, R140.reuse ;  /* 0x00000010ff307819 */ /* 0x100fe4000001168c */
[----:B------:R-:W-:Y:S02]  /*1bc00*/  PRMT R84, R84, 0x5410, R49 ;  /* 0x0000541054547816 */ /* 0x000fe40000000031 */
[C---:B------:R-:W-:Y:S01]  /*1bc10*/  LOP3.LUT R51, R140.reuse, 0xffff, RZ, 0xc0, !PT ;  /* 0x0000ffff8c337812 */ /* 0x040fe200078ec0ff */
        /* <DEDUP_REMOVED lines=42> */
[--C-:B------:R-:W-:Y:S01]  /*1bec0*/  SHF.R.U32.HI R52, RZ, 0x10, R136.reuse ;  /* 0x00000010ff347819 */ /* 0x100fe20000011688 */
[C---:B------:R-:W-:Y:S01]  /*1bed0*/  HMMA.16816.F32.BF16 R8, R40.reuse, R44, R8 ;  /* 0x0000002c2808723c */ /* 0x040fe20000041808 */
[----:B------:R-:W-:Y:S03]  /*1bee0*/  LOP3.LUT R79, R132, 0xffff, RZ, 0xc0, !PT ;  /* 0x0000ffff844f7812 */ /* 0x000fe600078ec0ff */
        /* <DEDUP_REMOVED lines=8> */
[----:B------:R-:W-:Y:S01]  /*1bf70*/  SHF.R.U32.HI R79, RZ, 0x8, R79 ;  /* 0x00000008ff4f7819 */ /* 0x000fe2000001164f */
[----:B------:R-:W1:Y:S02]  /*1bf80*/  LDSM.16.MT88.4 R44, [R218+0x5400] ;  /* 0x00540000da2c783b */ /* 0x000e640000004200 */
[----:B------:R-:W-:Y:S02]  /*1bf90*/  LOP3.LUT R54, R154, 0xffff, RZ, 0xc0, !PT ;  /* 0x0000ffff9a367812 */ /* 0x000fe400078ec0ff */
[----:B------:R-:W-:Y:S02]  /*1bfa0*/  SHF.R.U32.HI R74, RZ, 0x10, R154 ;  /* 0x00000010ff4a7819 */ /* 0x000fe4000001169a */
[----:B------:R-:W-:Y:S01]  /*1bfb0*/  LOP3.LUT R52, R134, 0xffff, RZ, 0xc0, !PT ;  /* 0x0000ffff86347812 */ /* 0x000fe200078ec0ff */
[-C--:B--2---:R-:W-:Y:S03]  /*1bfc0*/  HMMA.16816.F32.BF16 R20, R36, R48.reuse, R20 ;  /* 0x000000302414723c */ /* 0x084fe60000041814 */
[----:B------:R-:W-:Y:S02]  /*1bfd0*/  PRMT R77, R84, 0x5410, R77 ;  /* 0x00005410544d7816 */ /* 0x000fe4000000004d */
[----:B------:R-:W-:Y:S02]  /*1bfe0*/  PRMT R78, R78, 0x5410, R79 ;  /* 0x000054104e4e7816 */ /* 0x000fe4000000004f */
[----:B------:R-:W-:Y:S01]  /*1bff0*/  SHF.R.U32.HI R79, RZ, 0x10, R134 ;  /* 0x00000010ff4f7819 */ /* 0x000fe20000011686 */
[C---:B------:R-:W-:Y:S01]  /*1c000*/  HMMA.16816.F32.BF16 R24, R40.reuse, R48, R24 ;  /* 0x000000302818723c */ /* 0x040fe20000041818 */
[----:B------:R-:W-:Y:S03]  /*1c010*/  LOP3.LUT R53, R154, 0xff, RZ, 0xc0, !PT ;  /* 0x000000ff9a357812 */ /* 0x000fe600078ec0ff */
[----:B------:R-:W-:Y:S02]  /*1c020*/  SHF.R.U32.HI R154, RZ, 0x18, R154 ;  /* 0x00000018ff9a7819 */ /* 0x000fe4000001169a */
[----:B------:R-:W-:Y:S02]  /*1c030*/  SHF.R.U32.HI R54, RZ, 0x8, R54 ;  /* 0x00000008ff367819 */ /* 0x000fe40000011636 */
[----:B------:R-:W-:Y:S01]  /*1c040*/  SHF.R.U32.HI R48, RZ, 0x10, R132 ;  /* 0x00000010ff307819 */ /* 0x000fe20000011684 */
[-C--:B------:R-:W-:Y:S03]  /*1c050*/  HMMA.16816.F32.BF16 R28, R40, R50.reuse, R28 ;  /* 0x00000032281c723c */ /* 0x080fe6000004181c */
[----:B------:R-:W-:Y:S02]  /*1c060*/  LOP3.LUT R48, R48, 0xff, RZ, 0xc0, !PT ;  /* 0x000000ff30307812 */ /* 0x000fe400078ec0ff */
[----:B------:R-:W-:Y:S02]  /*1c070*/  LOP3.LUT R75, R134, 0xff, RZ, 0xc0, !PT ;  /* 0x000000ff864b7812 */ /* 0x000fe400078ec0ff */
[----:B------:R-:W-:Y:S01]  /*1c080*/  PRMT R48, R48, 0x5410, R55 ;  /* 0x0000541030307816 */ /* 0x000fe20000000037 */
[--C-:B------:R-:W-:Y:S01]  /*1c090*/  HSET2.LE.AND R41, R76, R118.reuse, PT ;  /* 0x000000764c297233 */ /* 0x100fe20003803000 */
[----:B------:R-:W-:Y:S01]  /*1c0a0*/  SHF.R.U32.HI R52, RZ, 0x8, R52 ;  /* 0x00000008ff347819 */ /* 0x000fe20000011634 */
[----:B------:R-:W-:Y:S02]  /*1c0b0*/  HMMA.16816.F32.BF16 R32, R36, R50, R32 ;  /* 0x000000322420723c */ /* 0x000fe40000041820 */
[----:B------:R-:W-:Y:S01]  /*1c0c0*/  SHF.R.U32.HI R134, RZ, 0x18, R134 ;  /* 0x00000018ff867819 */ /* 0x000fe20000011686 */
[--C-:B------:R-:W-:Y:S01]  /*1c0d0*/  HSET2.LE.AND R48, R48, R118.reuse, PT ;  /* 0x0000007630307233 */ /* 0x100fe20003803000 */
[----:B------:R-:W-:Y:S01]  /*1c0e0*/  LOP3.LUT R79, R79, 0xff, RZ, 0xc0, !PT ;  /* 0x000000ff4f4f7812 */ /* 0x000fe200078ec0ff */
[--C-:B------:R-:W-:Y:S01]  /*1c0f0*/  HSET2.LE.AND R40, R78, R118.reuse, PT ;  /* 0x000000764e287233 */ /* 0x100fe20003803000 */
[----:B------:R-:W-:Y:S01]  /*1c100*/  LOP3.LUT R42, R41, R72, RZ, 0xc0, !PT ;  /* 0x00000048292a7212 */ /* 0x000fe200078ec0ff */
[--C-:B------:R-:W-:Y:S01]  /*1c110*/  HSET2.LE.AND R43, R77, R118.reuse, PT ;  /* 0x000000764d2b7233 */ /* 0x100fe20003803000 */
[----:B------:R-:W-:Y:S04]  /*1c120*/  LOP3.LUT R41, R48, R71, RZ, 0xc0, !PT ;  /* 0x0000004730297212 */ /* 0x000fe800078ec0ff */
[----:B------:R-:W-:Y:S02]  /*1c130*/  LOP3.LUT R71, R74, 0xff, RZ, 0xc0, !PT ;  /* 0x000000ff4a477812 */ /* 0x000fe400078ec0ff */
[----:B------:R-:W-:Y:S02]  /*1c140*/  PRMT R49, R53, 0x5410, R54 ;  /* 0x0000541035317816 */ /* 0x000fe40000000036 */
        /* <DEDUP_REMOVED lines=9> */
[----:B------:R-:W-:Y:S01]  /*1c1e0*/  LOP3.LUT R50, R138, 0xff, RZ, 0xc0, !PT ;  /* 0x000000ff8a327812 */ /* 0x000fe200078ec0ff */
[--C-:B------:R-:W-:Y:S01]  /*1c1f0*/  HSET2.LE.AND R48, R48, R118.reuse, PT ;  /* 0x0000007630307233 */ /* 0x100fe20003803000 */
[----:B------:R-:W-:Y:S01]  /*1c200*/  LOP3.LUT R36, R36, R69, RZ, 0xc0, !PT ;  /* 0x0000004524247212 */ /* 0x000fe200078ec0ff */
[----:B------:R-:W-:Y:S01]  /*1c210*/  LDSM.16.MT88.4 R152, [R218+0x5c00] ;  /* 0x005c0000da98783b */ /* 0x000fe20000004200 */
[----:B------:R-:W-:Y:S01]  /*1c220*/  LOP3.LUT R37, R38, R67, RZ, 0xc0, !PT ;  /* 0x0000004326257212 */ /* 0x000fe200078ec0ff */
[-C--:B-1----:R-:W-:Y:S01]  /*1c230*/  HMMA.16816.F32.BF16 R4, R40, R44.reuse, R4 ;  /* 0x0000002c2804723c */ /* 0x082fe20000041804 */
[----:B------:R-:W-:Y:S02]  /*1c240*/  LOP3.LUT R38, R39, R66, RZ, 0xc0, !PT ;  /* 0x0000004227267212 */ /* 0x000fe400078ec0ff */
[----:B------:R-:W-:Y:S02]  /*1c250*/  LOP3.LUT R39, R48, R65, RZ, 0xc0, !PT ;  /* 0x0000004130277212 */ /* 0x000fe400078ec0ff */
[--C-:B------:R-:W-:Y:S02]  /*1c260*/  SHF.R.U32.HI R48, RZ, 0x18, R138.reuse ;  /* 0x00000018ff307819 */ /* 0x100fe4000001168a */
[----:B------:R-:W-:Y:S02]  /*1c270*/  LOP3.LUT R51, R130, 0xffff, RZ, 0xc0, !PT ;  /* 0x0000ffff82337812 */ /* 0x000fe400078ec0ff */
[----:B------:R-:W-:Y:S01]  /*1c280*/  LOP3.LUT R67, R144, 0xffff, RZ, 0xc0, !PT ;  /* 0x0000ffff90437812 */ /* 0x000fe200078ec0ff */
[C---:B------:R-:W-:Y:S02]  /*1c290*/  HMMA.16816.F32.BF16 R8, R36.reuse, R44, R8 ;  /* 0x0000002c2408723c */ /* 0x040fe40000041808 */
[----:B------:R-:W-:Y:S02]  /*1c2a0*/  LOP3.LUT R65, R130, 0xff, RZ, 0xc0, !PT ;  /* 0x000000ff82417812 */ /* 0x000fe400078ec0ff */
[----:B------:R-:W-:Y:S02]  /*1c2b0*/  LOP3.LUT R66, R144, 0xff, RZ, 0xc0, !PT ;  /* 0x000000ff90427812 */ /* 0x000fe400078ec0ff */
[----:B------:R-:W-:Y:S02]  /*1c2c0*/  SHF.R.U32.HI R67, RZ, 0x8, R67 ;  /* 0x00000008ff437819 */ /* 0x000fe40000011643 */
[----:B------:R-:W-:Y:S01]  /*1c2d0*/  LOP3.LUT R45, R138, 0xffff, RZ, 0xc0, !PT ;  /* 0x0000ffff8a2d7812 */ /* 0x000fe200078ec0ff */
[-C--:B------:R-:W-:Y:S03]  /*1c2e0*/  HMMA.16816.F32.BF16 R12, R36, R46.reuse, R12 ;  /* 0x0000002e240c723c */ /* 0x080fe6000004180c */
[----:B------:R-:W-:Y:S02]  /*1c2f0*/  SHF.R.U32.HI R44, RZ, 0x10, R138 ;  /* 0x00000010ff2c7819 */ /* 0x000fe4000001168a */
[----:B------:R-:W-:Y:S02]  /*1c300*/  SHF.R.U32.HI R45, RZ, 0x8, R45 ;  /* 0x00000008ff2d7819 */ /* 0x000fe4000001162d */
[--C-:B------:R-:W-:Y:S01]  /*1c310*/  SHF.R.U32.HI R49, RZ, 0x10, R130.reuse ;  /* 0x00000010ff317819 */ /* 0x100fe20000011682 */
[C---:B------:R-:W-:Y:S01]  /*1c320*/  HMMA.16816.F32.BF16 R16, R40.reuse, R46, R16 ;  /* 0x0000002e2810723c */ /* 0x040fe20000041810 */
[----:B------:R-:W-:Y:S03]  /*1c330*/  PRMT R50, R50, 0x5410, R45 ;  /* 0x0000541032327816 */ /* 0x000fe6000000002d */
[----:B------:R-:W-:Y:S02]  /*1c340*/  LOP3.LUT R70, R156, 0xffff, RZ, 0xc0, !PT ;  /* 0x0000ffff9c467812 */ /* 0x000fe400078ec0ff */
[----:B------:R-:W-:Y:S02]  /*1c350*/  SHF.R.U32.HI R130, RZ, 0x18, R130 ;  /* 0x00000018ff827819 */ /* 0x000fe40000011682 */
[----:B------:R-:W-:Y:S01]  /*1c360*/  LOP3.LUT R47, R44, 0xff, RZ, 0xc0, !PT ;  /* 0x000000ff2c2f7812 */ /* 0x000fe200078ec0ff */
[-C--:B--2---:R-:W-:Y:S03]  /*1c370*/  HMMA.16816.F32.BF16 R20, R40, R52.reuse, R20 ;  /* 0x000000342814723c */ /* 0x084fe60000041814 */
[----:B------:R-:W-:Y:S02]  /*1c380*/  PRMT R48, R47, 0x5410, R48 ;  /* 0x000054102f307816 */ /* 0x000fe40000000030 */
[----:B------:R-:W-:Y:S01]  /*1c390*/  SHF.R.U32.HI R70, RZ, 0x8, R70 ;  /* 0x00000008ff467819 */ /* 0x000fe20000011646 */
[----:B------:R-:W1:Y:S02]  /*1c3a0*/  LDSM.16.MT88.4 R44, [R218+0x5800] ;  /* 0x00580000da2c783b */ /* 0x000e640000004200 */
[C---:B------:R-:W-:Y:S01]  /*1c3b0*/  HMMA.16816.F32.BF16 R24, R36.reuse, R52, R24 ;  /* 0x000000342418723c */ /* 0x040fe20000041818 */
[--C-:B------:R-:W-:Y:S06]  /*1c3c0*/  HSET2.LE.AND R48, R48, R118.reuse, PT ;  /* 0x0000007630307233 */ /* 0x100fec0003803000 */
        /* <DEDUP_REMOVED lines=8> */
[----:B------:R-:W-:Y:S02]  /*1c450*/  PRMT R65, R66, 0x5410, R67 ;  /* 0x0000541042417816 */ /* 0x000fe40000000043 */
        /* <DEDUP_REMOVED lines=9> */
[----:B------:R-:W-:Y:S02]  /*1c4f0*/  LOP3.LUT R36, R39, R64, RZ, 0xc0, !PT ;  /* 0x0000004027247212 */ /* 0x000fe400078ec0ff */
        /* <DEDUP_REMOVED lines=9> */
[----:B------:R-:W-:Y:S01]  /*1c590*/  HSET2.LE.AND R52, R52, R118, PT ;  /* 0x0000007634347233 */ /* 0x000fe20003803000 */
        /* <DEDUP_REMOVED lines=9> */
[--C-:B------:R-:W-:Y:S02]  /*1c630*/  SHF.R.U32.HI R58, RZ, 0x18, R114.reuse ;  /* 0x00000018ff3a7819 */ /* 0x100fe40000011672 */
[----:B------:R-:W-:Y:S02]  /*1c640*/  ISETP.LE.U32.AND P4, PT, R53, UR15, PT ;  /* 0x0000000f35007c0c */ /* 0x000fe4000bf83070 */
[----:B------:R-:W-:Y:S02]  /*1c650*/  ISETP.LE.U32.AND P0, PT, R52, UR15, PT ;  /* 0x0000000f34007c0c */ /* 0x000fe4000bf03070 */
[----:B------:R-:W-:Y:S01]  /*1c660*/  LOP3.LUT R45, R114, 0xffff, RZ, 0xc0, !PT ;  /* 0x0000ffff722d7812 */ /* 0x000fe200078ec0ff */
[-C--:B------:R-:W-:Y:S01]  /*1c670*/  HMMA.16816.F32.BF16 R12, R40, R46.reuse, R12 ;  /* 0x0000002e280c723c */ /* 0x080fe2000004180c */
[----:B------:R-:W-:Y:S03]  /*1c680*/  SHF.R.U32.HI R44, RZ, 0x10, R114 ;  /* 0x00000010ff2c7819 */ /* 0x000fe60000011672 */
[----:B------:R-:W-:Y:S02]  /*1c690*/  SHF.R.U32.HI R60, RZ, 0x8, R45 ;  /* 0x00000008ff3c7819 */ /* 0x000fe4000001162d */
[----:B------:R-:W-:Y:S02]  /*1c6a0*/  LOP3.LUT R53, R44, 0xff, RZ, 0xc0, !PT ;  /* 0x000000ff2c357812 */ /* 0x000fe400078ec0ff */
[----:B------:R-:W-:Y:S01]  /*1c6b0*/  LOP3.LUT R44, R54, 0xff, RZ, 0xc0, !PT ;  /* 0x000000ff362c7812 */ /* 0x000fe200078ec0ff */
[C---:B------:R-:W-:Y:S03]  /*1c6c0*/  HMMA.16816.F32.BF16 R16, R36.reuse, R46, R16 ;  /* 0x0000002e2410723c */ /* 0x040fe60000041810 */
[----:B------:R-:W-:Y:S01]  /*1c6d0*/  LOP3.LUT R54, R126, 0xff, RZ, 0xc0, !PT ;  /* 0x000000ff7e367812 */ /* 0x000fe200078ec0ff */
[--C-:B------:R-:W-:Y:S01]  /*1c6e0*/  @!P0 HFMA2.BF16_V2 R68, -RZ.H0_H0, RZ.H0_H0, -R56.reuse.H1_H1 ;  /* 0x200000ffff448231 */ /* 0x100fe20000360938 */
[C---:B------:R-:W-:Y:S02]  /*1c6f0*/  LOP3.LUT R52, R110.reuse, 0xff, RZ, 0xc0, !PT ;  /* 0x000000ff6e347812 */ /* 0x040fe400078ec0ff */
[----:B------:R-:W-:Y:S01]  /*1c700*/  LOP3.LUT R47, R110, 0xffff, RZ, 0xc0, !PT ;  /* 0x0000ffff6e2f7812 */ /* 0x000fe200078ec0ff */
[-C--:B--2---:R-:W-:Y:S01]  /*1c710*/  HMMA.16816.F32.BF16 R20, R36, R48.reuse, R20 ;  /* 0x000000302414723c */ /* 0x084fe20000041814 */
[----:B------:R-:W-:Y:S02]  /*1c720*/  SHF.R.U32.HI R46, RZ, 0x10, R110 ;  /* 0x00000010ff2e7819 */ /* 0x000fe4000001166e */
[----:B------:R-:W-:Y:S02]  /*1c730*/  ISETP.LE.U32.AND P2, PT, R44, UR15, PT ;  /* 0x0000000f2c007c0c */ /* 0x000fe4000bf43070 */
[----:B------:R-:W-:Y:S02]  /*1c740*/  SHF.R.U32.HI R45, RZ, 0x8, R47 ;  /* 0x00000008ff2d7819 */ /* 0x000fe4000001162f */
[----:B------:R-:W-:Y:S01]  /*1c750*/  LOP3.LUT R47, R126, 0xffff, RZ, 0xc0, !PT ;  /* 0x0000ffff7e2f7812 */ /* 0x000fe200078ec0ff */
[C---:B------:R-:W-:Y:S01]  /*1c760*/  HMMA.16816.F32.BF16 R24, R40.reuse, R48, R24 ;  /* 0x000000302818723c */ /* 0x040fe20000041818 */
[----:B------:R-:W-:Y:S03]  /*1c770*/  PRMT R58, R53, 0x5410, R58 ;  /* 0x00005410353a7816 */ /* 0x000fe6000000003a */
[----:B------:R-:W-:Y:S02]  /*1c780*/  SHF.R.U32.HI R47, RZ, 0x8, R47 ;  /* 0x00000008ff2f7819 */ /* 0x000fe4000001162f */
[----:B------:R-:W-:Y:S02]  /*1c790*/  LOP3.LUT R46, R46, 0xff, RZ, 0xc0, !PT ;  /* 0x000000ff2e2e7812 */ /* 0x000fe400078ec0ff */
[----:B------:R-:W-:Y:S01]  /*1c7a0*/  PRMT R53, R54, 0x5410, R47 ;  /* 0x0000541036357816 */ /* 0x000fe2000000002f */
[----:B---3--:R-:W-:Y:S01]  /*1c7b0*/  @!P2 HFMA2.BF16_V2 R80, -RZ.H0_H0, RZ.H0_H0, -R56.H0_H0 ;  /* 0x200000ffff50a231 */ /* 0x008fe20000340938 */
[-C--:B------:R-:W-:Y:S02]  /*1c7c0*/  HMMA.16816.F32.BF16 R28, R40, R50.reuse, R28 ;  /* 0x00000032281c723c */ /* 0x080fe4000004181c */
[----:B------:R-:W-:Y:S01]  /*1c7d0*/  PRMT R151, R46, 0x5410, R151 ;  /* 0x000054102e977816 */ /* 0x000fe20000000097 */
[--C-:B------:R-:W-:Y:S01]  /*1c7e0*/  HSET2.LE.AND R53, R53, R118.reuse, PT ;  /* 0x0000007635357233 */ /* 0x100fe20003803000 */
[----:B------:R-:W-:Y:S02]  /*1c7f0*/  PRMT R52, R52, 0x5410, R45 ;  /* 0x0000541034347816 */ /* 0x000fe4000000002d */
[--C-:B------:R-:W-:Y:S01]  /*1c800*/  SHF.R.U32.HI R62, RZ, 0x10, R126.reuse ;  /* 0x00000010ff3e7819 */ /* 0x100fe2000001167e */
[----:B------:R-:W1:Y:S01]  /*1c810*/  LDSM.16.MT88.4 R44, [R217+0x5c00] ;  /* 0x005c0000d92c783b */ /* 0x000e620000004200 */
[----:B------:R-:W-:Y:S01]  /*1c820*/  LOP3.LUT R57, R114, 0xff, RZ, 0xc0, !PT ;  /* 0x000000ff72397812 */ /* 0x000fe200078ec0ff */
[----:B------:R-:W-:Y:S03]  /*1c830*/  HMMA.16816.F32.BF16 R32, R36, R50, R32 ;  /* 0x000000322420723c */ /* 0x000fe60000041820 */
[----:B------:R-:W-:Y:S01]  /*1c840*/  SHF.R.U32.HI R59, RZ, 0x18, R126 ;  /* 0x00000018ff3b7819 */ /* 0x000fe2000001167e */
[--C-:B------:R-:W-:Y:S01]  /*1c850*/  HSET2.LE.AND R151, R151, R118.reuse, PT ;  /* 0x0000007697977233 */ /* 0x100fe20003803000 */
[----:B------:R-:W-:Y:S01]  /*1c860*/  LOP3.LUT R62, R62, 0xff, RZ, 0xc0, !PT ;  /* 0x000000ff3e3e7812 */ /* 0x000fe200078ec0ff */
[--C-:B------:R-:W-:Y:S01]  /*1c870*/  HSET2.LE.AND R40, R58, R118.reuse, PT ;  /* 0x000000763a287233 */ /* 0x100fe20003803000 */
[----:B------:R-:W-:Y:S01]  /*1c880*/  LOP3.LUT R110, R110, 0xffff, RZ, 0xc0, !PT ;  /* 0x0000ffff6e6e7812 */ /* 0x000fe200078ec0ff */
[--C-:B------:R-:W-:Y:S01]  /*1c890*/  HSET2.LE.AND R37, R52, R118.reuse, PT ;  /* 0x0000007634257233 */ /* 0x100fe20003803000 */
[----:B------:R-:W-:Y:S03]  /*1c8a0*/  PRMT R57, R57, 0x5410, R60 ;  /* 0x0000541039397816 */ /* 0x000fe6000000003c */
[----:B------:R-:W-:Y:S02]  /*1c8b0*/  LOP3.LUT R60, R128, 0xffff, RZ, 0xc0, !PT ;  /* 0x0000ffff803c7812 */ /* 0x000fe400078ec0ff */
[----:B------:R-:W-:Y:S01]  /*1c8c0*/  SHF.R.U32.HI R54, RZ, 0x10, R128 ;  /* 0x00000010ff367819 */ /* 0x000fe20000011680 */
[--C-:B------:R-:W-:Y:S01]  /*1c8d0*/  HSET2.LE.AND R41, R57, R118.reuse, PT ;  /* 0x0000007639297233 */ /* 0x100fe20003803000 */
[----:B------:R-:W-:Y:S02]  /*1c8e0*/  PRMT R59, R62, 0x5410, R59 ;  /* 0x000054103e3b7816 */ /* 0x000fe4000000003b */
[----:B------:R-:W-:Y:S02]  /*1c8f0*/  SHF.R.U32.HI R48, RZ, 0x8, R110 ;  /* 0x00000008ff307819 */ /* 0x000fe4000001166e */
[----:B------:R-:W-:Y:S01]  /*1c900*/  SHF.R.U32.HI R49, RZ, 0x18, R128 ;  /* 0x00000018ff317819 */ /* 0x000fe20000011680 */
[--C-:B------:R-:W-:Y:S01]  /*1c910*/  HSET2.LE.AND R42, R59, R118.reuse, PT ;  /* 0x000000763b2a7233 */ /* 0x100fe20003803000 */
[----:B------:R-:W-:Y:S02]  /*1c920*/  LOP3.LUT R54, R54, 0xff, RZ, 0xc0, !PT ;  /* 0x000000ff36367812 */ /* 0x000fe400078ec0ff */
[----:B------:R-:W-:Y:S02]  /*1c930*/  LOP3.LUT R55, R128, 0xff, RZ, 0xc0, !PT ;  /* 0x000000ff80377812 */ /* 0x000fe400078ec0ff */
[----:B------:R-:W-:Y:S02]  /*1c940*/  SHF.R.U32.HI R60, RZ, 0x8, R60 ;  /* 0x00000008ff3c7819 */ /* 0x000fe4000001163c */
[----:B------:R-:W-:Y:S02]  /*1c950*/  LOP3.LUT R48, R48, 0xffff, RZ, 0xc0, !PT ;  /* 0x0000ffff30307812 */ /* 0x000fe400078ec0ff */
[--C-:B------:R-:W-:Y:S02]  /*1c960*/  PRMT R54, R54, 0x5410, R49.reuse ;  /* 0x0000541036367816 */ /* 0x100fe40000000031 */
[----:B------:R-:W-:Y:S02]  /*1c970*/  PRMT R55, R55, 0x5410, R60 ;  /* 0x0000541037377816 */ /* 0x000fe4000000003c */
[----:B------:R-:W-:Y:S01]  /*1c980*/  ISETP.LE.U32.AND P3, PT, R48, UR15, PT ;  /* 0x0000000f30007c0c */ /* 0x000fe2000bf63070 */
[--C-:B------:R-:W-:Y:S01]  /*1c990*/  HSET2.LE.AND R36, R54, R118.reuse, PT ;  /* 0x0000007636247233 */ /* 0x100fe20003803000 */
[C---:B------:R-:W-:Y:S01]  /*1c9a0*/  PRMT R49, R108.reuse, 0x7610, R49 ;  /* 0x000076106c317816 */ /* 0x040fe20000000031 */
[----:B------:R-:W-:Y:S01]  /*1c9b0*/  HSET2.LE.AND R39, R55, R118, PT ;  /* 0x0000007637277233 */ /* 0x000fe20003803000 */
[----:B------:R-:W-:Y:S02]  /*1c9c0*/  PRMT R48, R108, 0x7632, R48 ;  /* 0x000076326c307816 */ /* 0x000fe40000000030 */
[----:B------:R-:W-:Y:S01]  /*1c9d0*/  LOP3.LUT R160, R53, R160, RZ, 0xc0, !PT ;  /* 0x000000a035a07212 */ /* 0x000fe200078ec0ff */
[----:B------:R-:W-:Y:S01]  /*1c9e0*/  @!P4 HFMA2.BF16_V2 R124, -RZ.H0_H0, RZ.H0_H0, -R49.H0_H0 ;  /* 0x200000ffff7cc231 */ /* 0x000fe20000340931 */
[----:B------:R-:W-:Y:S02]  /*1c9f0*/  LOP3.LUT R162, R41, R162, RZ, 0xc0, !PT ;  /* 0x000000a229a27212 */ /* 0x000fe400078ec0ff */
[----:B------:R-:W-:Y:S02]  /*1ca00*/  LOP3.LUT R161, R42, R161, RZ, 0xc0, !PT ;  /* 0x000000a12aa17212 */ /* 0x000fe400078ec0ff */
[----:B------:R-:W-:Y:S01]  /*1ca10*/  LOP3.LUT R163, R40, R163, RZ, 0xc0, !PT ;  /* 0x000000a328a37212 */ /* 0x000fe200078ec0ff */
[----:B------:R2:W-:Y:S01]  /*1ca20*/  @!P4 STL.S16 [R1+0xe4], R124 ;  /* 0x0000e47c0100c387 */ /* 0x0005e20000100600 */
[----:B------:R-:W-:Y:S01]  /*1ca30*/  PRMT R150, R49, 0x5410, R48 ;  /* 0x0000541031967816 */ /* 0x000fe20000000030 */
[----:B----4-:R-:W-:Y:S01]  /*1ca40*/  @!P3 HFMA2.BF16_V2 R82, -RZ.H0_H0, RZ.H0_H0, -R48.H0_H0 ;  /* 0x200000ffff52b231 */ /* 0x010fe20000340930 */
[----:B------:R-:W-:Y:S02]  /*1ca50*/  LOP3.LUT R151, R151, R56, RZ, 0xc0, !PT ;  /* 0x0000003897977212 */ /* 0x000fe400078ec0ff */
[----:B------:R-:W-:Y:S01]  /*1ca60*/  PRMT R43, R124, 0x7610, R43 ;  /* 0x000076107c2b7816 */ /* 0x000fe2000000002b */
[-C--:B------:R-:W-:Y:S01]  /*1ca70*/  HMMA.16816.F32.BF16 R144, R160, R152.reuse, R4 ;  /* 0x00000098a090723c */ /* 0x080fe20000041804 */
[----:B------:R-:W-:Y:S01]  /*1ca80*/  LOP3.LUT R148, R39, R148, RZ, 0xc0, !PT ;  /* 0x0000009427947212 */ /* 0x000fe200078ec0ff */
[----:B------:R2:W-:Y:S01]  /*1ca90*/  @!P3 STL.S16 [R1+0x150], R82 ;  /* 0x000150520100b387 */ /* 0x0005e20000100600 */
[----:B------:R-:W-:Y:S02]  /*1caa0*/  LOP3.LUT R149, R36, R149, RZ, 0xc0, !PT ;  /* 0x0000009524957212 */ /* 0x000fe400078ec0ff */
[----:B------:R-:W-:Y:S01]  /*1cab0*/  LOP3.LUT R150, R37, R150, RZ, 0xc0, !PT ;  /* 0x0000009625967212 */ /* 0x000fe200078ec0ff */
[----:B------:R2:W-:Y:S01]  /*1cac0*/  @!P2 STL.S16 [R1+0x16c], R80 ;  /* 0x00016c500100a387 */ /* 0x0005e20000100600 */
[----:B------:R-:W-:Y:S02]  /*1cad0*/  @P0 PRMT R5, R56, 0x7632, R5 ;  /* 0x0000763238050816 */ /* 0x000fe40000000005 */
[----:B------:R-:W-:Y:S01]  /*1cae0*/  @!P4 PRMT R49, R43, 0x5410, RZ ;  /* 0x000054102b31c816 */ /* 0x000fe200000000ff */
[----:B------:R2:W-:Y:S02]  /*1caf0*/  @!P0 STL.S16 [R1+0x170], R68 ;  /* 0x0001704401008387 */ /* 0x0005e40000100600 */
[C---:B------:R-:W-:Y:S01]  /*1cb00*/  HMMA.16816.F32.BF16 R132, R148.reuse, R152, R8 ;  /* 0x000000989484723c */ /* 0x040fe20000041808 */
[----:B------:R-:W-:Y:S01]  /*1cb10*/  PRMT R7, R82, 0x7610, R7 ;  /* 0x0000761052077816 */ /* 0x000fe20000000007 */
[----:B------:R2:W-:Y:S01]  /*1cb20*/  STG.E.U16 [R122.64+0xee], R49 ;  /* 0x0000ee317a007986 */ /* 0x0005e2000c10151c */
[----:B------:R-:W-:Y:S02]  /*1cb30*/  PRMT R4, R68, 0x7610, R4 ;  /* 0x0000761044047816 */ /* 0x000fe40000000004 */
[----:B------:R-:W-:Y:S02]  /*1cb40*/  @!P3 PRMT R48, R7, 0x5410, RZ ;  /* 0x000054100730b816 */ /* 0x000fe400000000ff */
[----:B------:R-:W-:Y:S01]  /*1cb50*/  @!P0 PRMT R5, R4, 0x5410, RZ ;  /* 0x0000541004058816 */ /* 0x000fe200000000ff */
[-C--:B------:R-:W-:Y:S01]  /*1cb60*/  HMMA.16816.F32.BF16 R136, R148, R154.reuse, R12 ;  /* 0x0000009a9488723c */ /* 0x080fe2000004180c */
[----:B------:R-:W-:Y:S01]  /*1cb70*/  PRMT R6, R80, 0x7610, R6 ;  /* 0x0000761050067816 */ /* 0x000fe20000000006 */
[----:B------:R2:W-:Y:S02]  /*1cb80*/  STG.E.U16 [R122.64+0xf0], R48 ;  /* 0x0000f0307a007986 */ /* 0x0005e4000c10151c */
[----:B------:R-:W-:Y:S02]  /*1cb90*/  IADD3 R168, P0, R206, -0x100, RZ ;  /* 0xffffff00cea87810 */ /* 0x000fe40007f1e0ff */
[----:B------:R2:W-:Y:S01]  /*1cba0*/  STG.E.U16 [R120.64+0xf2], R5 ;  /* 0x0000f20578007986 */ /* 0x0005e2000c10151c */
[----:B------:R-:W-:Y:S01]  /*1cbb0*/  @!P2 PRMT R56, R6, 0x5410, RZ ;  /* 0x000054100638a816 */ /* 0x000fe200000000ff */
[C---:B------:R-:W-:Y:S01]  /*1cbc0*/  HMMA.16816.F32.BF16 R152, R160.reuse, R154, R16 ;  /* 0x0000009aa098723c */ /* 0x040fe20000041810 */
[----:B------:R-:W-:Y:S02]  /*1cbd0*/  IADD3.X R4, R207, -0x1, RZ, P0, !PT ;  /* 0xffffffffcf047810 */ /* 0x000fe400007fe4ff */
[----:B------:R-:W-:Y:S01]  /*1cbe0*/  ISETP.LT.AND P2, PT, RZ, UR20, PT ;  /* 0x00000014ff007c0c */ /* 0x000fe2000bf41270 */
[----:B------:R2:W-:Y:S01]  /*1cbf0*/  STG.E.U16 [R120.64+0xf0], R56 ;  /* 0x0000f03878007986 */ /* 0x0005e2000c10151c */
[----:B------:R-:W-:Y:S03]  /*1cc00*/  UIADD3 UR20, UR20, -0x1, URZ ;  /* 0xffffffff14147890 */ /* 0x000fe6000fffe03f */
[-C--:B-1----:R-:W-:Y:S01]  /*1cc10*/  HMMA.16816.F32.BF16 R156, R160, R44.reuse, R20 ;  /* 0x0000002ca09c723c */ /* 0x082fe20000041814 */
[----:B------:R2:W-:Y:S07]  /*1cc20*/  STL [R1+0x200], R4 ;  /* 0x0002000401007387 */ /* 0x0005ee0000100800 */
[C---:B------:R-:W-:Y:S08]  /*1cc30*/  HMMA.16816.F32.BF16 R140, R148.reuse, R44, R24 ;  /* 0x0000002c948c723c */ /* 0x040ff00000041818 */
[-C--:B------:R-:W-:Y:S08]  /*1cc40*/  HMMA.16816.F32.BF16 R148, R148, R46.reuse, R28 ;  /* 0x0000002e9494723c */ /* 0x080ff0000004181c */
[----:B------:R-:W-:Y:S01]  /*1cc50*/  HMMA.16816.F32.BF16 R160, R160, R46, R32 ;  /* 0x0000002ea0a0723c */ /* 0x000fe20000041820 */
[----:B--2--5:R-:W-:-:S07]  /*1cc60*/  @P2 BRA `(.L_x_656) ;  /* 0xffff3f0000002947 */ /* 0x024fce000383ffff */
.L_x_655:
        /* <DEDUP_REMOVED lines=44> */
[----:B------:R-:W-:Y:S01]  /*1cf30*/  @!UP3 UMOV UR24, UR19 ;  /* 0x000000130018bc82 */ /* 0x000fe20008000000 */
[----:B--2---:R-:W1:Y:S04]  /*1cf40*/  SHFL.BFLY PT, R7, R11, 0x2, 0x1f ;  /* 0x0c401f000b077f89 */ /* 0x004e6800000e0000 */
[----:B---3--:R-:W2:Y:S04]  /*1cf50*/  SHFL.BFLY PT, R6, R10, 0x2, 0x1f ;  /* 0x0c401f000a067f89 */ /* 0x008ea800000e0000 */
[----:B----4-:R-:W3:Y:S04]  /*1cf60*/  SHFL.BFLY PT, R5, R9, 0x2, 0x1f ;  /* 0x0c401f0009057f89 */ /* 0x010ee800000e0000 */
[----:B------:R-:W4:Y:S01]  /*1cf70*/  SHFL.BFLY PT, R4, R8, 0x2, 0x1f ;  /* 0x0c401f0008047f89 */ /* 0x000f2200000e0000 */
[----:B-1----:R-:W-:-:S02]  /*1cf80*/  FADD.FTZ R7, R7, R11 ;  /* 0x0000000b07077221 */ /* 0x002fc40000010000 */
[----:B--2---:R-:W-:-:S03]  /*1cf90*/  FADD.FTZ R6, R6, R10 ;  /* 0x0000000a06067221 */ /* 0x004fc60000010000 */
[----:B------:R-:W-:Y:S01]  /*1cfa0*/  SHFL.BFLY PT, R12, R7, 0x1, 0x1f ;  /* 0x0c201f00070c7f89 */ /* 0x000fe200000e0000 */
[----:B---3--:R-:W-:-:S03]  /*1cfb0*/  FADD.FTZ R5, R5, R9 ;  /* 0x0000000905057221 */ /* 0x008fc60000010000 */
[----:B------:R-:W1:Y:S01]  /*1cfc0*/  SHFL.BFLY PT, R11, R6, 0x1, 0x1f ;  /* 0x0c201f00060b7f89 */ /* 0x000e6200000e0000 */
[----:B----4-:R-:W-:-:S03]  /*1cfd0*/  FADD.FTZ R4, R4, R8 ;  /* 0x0000000804047221 */ /* 0x010fc60000010000 */
[----:B------:R-:W2:Y:S04]  /*1cfe0*/  SHFL.BFLY PT, R10, R5, 0x1, 0x1f ;  /* 0x0c201f00050a7f89 */ /* 0x000ea800000e0000 */
[----:B------:R-:W3:Y:S04]  /*1cff0*/  S2R R8, SR_TID.X ;  /* 0x0000000000087919 */ /* 0x000ee80000002100 */
[----:B------:R-:W4:Y:S01]  /*1d000*/  SHFL.BFLY PT, R9, R4, 0x1, 0x1f ;  /* 0x0c201f0004097f89 */ /* 0x000f2200000e0000 */
[----:B-1----:R-:W-:-:S05]  /*1d010*/  FADD.FTZ R11, R6, R11 ;  /* 0x0000000b060b7221 */ /* 0x002fca0000010000 */
[----:B------:R-:W-:Y:S01]  /*1d020*/  FSETP.NE.FTZ.AND P3, PT, R11, RZ, PT ;  /* 0x000000ff0b00720b */ /* 0x000fe20003f75000 */
[----:B--2---:R-:W-:Y:S01]  /*1d030*/  FADD.FTZ R10, R5, R10 ;  /* 0x0000000a050a7221 */ /* 0x004fe20000010000 */
[----:B---3--:R-:W-:Y:S01]  /*1d040*/  SHF.R.S32.HI R5, RZ, 0x1f, R8 ;  /* 0x0000001fff057819 */ /* 0x008fe20000011408 */
[----:B----4-:R-:W-:-:S03]  /*1d050*/  FADD.FTZ R9, R4, R9 ;  /* 0x0000000904097221 */ /* 0x010fc60000010000 */
[----:B------:R-:W-:-:S07]  /*1d060*/  LEA.HI R6, R5, R8, RZ, 0x2 ;  /* 0x0000000805067211 */ /* 0x000fce00078f10ff */
[----:B------:R-:W1:Y:S01]  /*1d070*/  @P3 MUFU.RCP R16, R11 ;  /* 0x0000000b00103308 */ /* 0x000e620000001000 */
[----:B------:R-:W-:Y:S01]  /*1d080*/  FADD.FTZ R12, R7, R12 ;  /* 0x0000000c070c7221 */ /* 0x000fe20000010000 */
[----:B------:R-:W-:Y:S02]  /*1d090*/  FSETP.NE.FTZ.AND P1, PT, R9, RZ, PT ;  /* 0x000000ff0900720b */ /* 0x000fe40003f35000 */
[----:B------:R-:W-:Y:S02]  /*1d0a0*/  LOP3.LUT R7, R6, 0xfffffffc, RZ, 0xc0, !PT ;  /* 0xfffffffc06077812 */ /* 0x000fe400078ec0ff */
[----:B------:R-:W-:-:S03]  /*1d0b0*/  LEA.HI R5, R5, R8, RZ, 0x5 ;  /* 0x0000000805057211 */ /* 0x000fc600078f28ff */
[----:B------:R-:W-:Y:S01]  /*1d0c0*/  IMAD.IADD R7, R8, 0x1, -R7 ;  /* 0x0000000108077824 */ /* 0x000fe200078e0a07 */
[----:B------:R-:W-:-:S04]  /*1d0d0*/  SHF.R.S32.HI R4, RZ, 0x5, R5 ;  /* 0x00000005ff047819 */ /* 0x000fc80000011405 */
[----:B------:R-:W-:Y:S01]  /*1d0e0*/  LEA R4, R4, R7, 0x8 ;  /* 0x0000000704047211 */ /* 0x000fe200078e40ff */
[----:B-1----:R-:W-:Y:S01]  /*1d0f0*/  FMUL.FTZ R16, R16, c[0x0][0x2dc] ;  /* 0x0000b70010107a20 */ /* 0x002fe20000410000 */
[----:B------:R-:W-:Y:S01]  /*1d100*/  SHF.R.S32.HI R7, RZ, 0x2, R6 ;  /* 0x00000002ff077819 */ /* 0x000fe20000011406 */
[----:B------:R-:W1:Y:S02]  /*1d110*/  @P1 MUFU.RCP R14, R9 ;  /* 0x00000009000e1308 */ /* 0x000e640000001000 */
[C---:B------:R-:W-:Y:S02]  /*1d120*/  FMUL.FTZ R146, R16.reuse, R146 ;  /* 0x0000009210927220 */ /* 0x040fe40000410000 */
[C---:B------:R-:W-:Y:S02]  /*1d130*/  FMUL.FTZ R147, R16.reuse, R147 ;  /* 0x0000009310937220 */ /* 0x040fe40000410000 */
[C---:B------:R-:W-:Y:S02]  /*1d140*/  FMUL.FTZ R154, R16.reuse, R154 ;  /* 0x0000009a109a7220 */ /* 0x040fe40000410000 */
[----:B------:R-:W-:-:S02]  /*1d150*/  FMUL.FTZ R155, R16, R155 ;  /* 0x0000009b109b7220 */ /* 0x000fc40000410000 */
[C---:B------:R-:W-:Y:S02]  /*1d160*/  FMUL.FTZ R158, R16.reuse, R158 ;  /* 0x0000009e109e7220 */ /* 0x040fe40000410000 */
[C---:B------:R-:W-:Y:S02]  /*1d170*/  FMUL.FTZ R159, R16.reuse, R159 ;  /* 0x0000009f109f7220 */ /* 0x040fe40000410000 */
[C---:B------:R-:W-:Y:S02]  /*1d180*/  FMUL.FTZ R162, R16.reuse, R162 ;  /* 0x000000a210a27220 */ /* 0x040fe40000410000 */
[----:B------:R-:W-:Y:S01]  /*1d190*/  FMUL.FTZ R163, R16, R163 ;  /* 0x000000a310a37220 */ /* 0x000fe20000410000 */
[----:B------:R-:W-:-:S04]  /*1d1a0*/  SHF.R.S32.HI R16, RZ, 0x1f, R7 ;  /* 0x0000001fff107819 */ /* 0x000fc80000011407 */
[----:B------:R-:W-:-:S04]  /*1d1b0*/  LEA.HI R16, R16, R7, RZ, 0x3 ;  /* 0x0000000710107211 */ /* 0x000fc800078f18ff */
[----:B------:R-:W-:Y:S01]  /*1d1c0*/  LOP3.LUT R16, R16, 0xfffffff8, RZ, 0xc0, !PT ;  /* 0xfffffff810107812 */ /* 0x000fe200078ec0ff */
[----:B-1----:R-:W-:-:S04]  /*1d1d0*/  FMUL.FTZ R14, R14, c[0x0][0x2dc] ;  /* 0x0000b7000e0e7a20 */ /* 0x002fc80000410000 */
[----:B------:R-:W-:Y:S01]  /*1d1e0*/  IMAD.IADD R16, R7, 0x1, -R16 ;  /* 0x0000000107107824 */ /* 0x000fe200078e0a10 */
[----:B------:R-:W-:Y:S01]  /*1d1f0*/  FSETP.NE.FTZ.AND P4, PT, R12, RZ, PT ;  /* 0x000000ff0c00720b */ /* 0x000fe20003f95000 */
[C---:B------:R-:W-:Y:S02]  /*1d200*/  FMUL.FTZ R134, R14.reuse, R134 ;  /* 0x000000860e867220 */ /* 0x040fe40000410000 */
[C---:B------:R-:W-:Y:S02]  /*1d210*/  FMUL.FTZ R135, R14.reuse, R135 ;  /* 0x000000870e877220 */ /* 0x040fe40000410000 */
[C---:B------:R-:W-:Y:S02]  /*1d220*/  FMUL.FTZ R138, R14.reuse, R138 ;  /* 0x0000008a0e8a7220 */ /* 0x040fe40000410000 */
[C---:B------:R-:W-:Y:S02]  /*1d230*/  FMUL.FTZ R139, R14.reuse, R139 ;  /* 0x0000008b0e8b7220 */ /* 0x040fe40000410000 */
[----:B------:R-:W-:-:S02]  /*1d240*/  FMUL.FTZ R142, R14, R142 ;  /* 0x0000008e0e8e7220 */ /* 0x000fc40000410000 */
[C---:B------:R-:W-:Y:S02]  /*1d250*/  FMUL.FTZ R143, R14.reuse, R143 ;  /* 0x0000008f0e8f7220 */ /* 0x040fe40000410000 */
[C---:B------:R-:W-:Y:S02]  /*1d260*/  FMUL.FTZ R150, R14.reuse, R150 ;  /* 0x000000960e967220 */ /* 0x040fe40000410000 */
[----:B------:R-:W-:Y:S01]  /*1d270*/  FMUL.FTZ R151, R14, R151 ;  /* 0x000000970e977220 */ /* 0x000fe20000410000 */
[----:B------:R-:W-:Y:S02]  /*1d280*/  LEA.HI R14, R16, R16, RZ, 0x1 ;  /* 0x00000010100e7211 */ /* 0x000fe400078f08ff */
[----:B------:R-:W-:Y:S02]  /*1d290*/  FSETP.NE.FTZ.AND P2, PT, R10, RZ, PT ;  /* 0x000000ff0a00720b */ /* 0x000fe40003f55000 */
[----:B------:R-:W-:Y:S02]  /*1d2a0*/  SHF.R.S32.HI R17, RZ, 0x1, R14 ;  /* 0x00000001ff117819 */ /* 0x000fe4000001140e */
[----:B------:R-:W-:-:S02]  /*1d2b0*/  LOP3.LUT R19, R14, 0x3fffffe, RZ, 0xc0, !PT ;  /* 0x03fffffe0e137812 */ /* 0x000fc400078ec0ff */
[----:B------:R-:W-:Y:S02]  /*1d2c0*/  SHF.L.U32 R14, R17, 0x6, RZ ;  /* 0x00000006110e7819 */ /* 0x000fe400000006ff */
[----:B------:R-:W-:Y:S01]  /*1d2d0*/  IADD3 R19, R16, -R19, RZ ;  /* 0x8000001310137210 */ /* 0x000fe20007ffe0ff */
[----:B------:R-:W1:Y:S01]  /*1d2e0*/  @P4 MUFU.RCP R15, R12 ;  /* 0x0000000c000f4308 */ /* 0x000e620000001000 */
[----:B------:R-:W-:-:S03]  /*1d2f0*/  LOP3.LUT R14, R14, 0xc0, RZ, 0xc0, !PT ;  /* 0x000000c00e0e7812 */ /* 0x000fc600078ec0ff */
[----:B------:R-:W-:Y:S01]  /*1d300*/  IMAD R4, R19, 0x10, R4 ;  /* 0x0000001013047824 */ /* 0x000fe200078e0204 */
[----:B------:R-:W-:-:S03]  /*1d310*/  LEA.HI R19, R14, R14, RZ, 0x1d ;  /* 0x0000000e0e137211 */ /* 0x000fc600078fe8ff */
[----:B------:R-:W2:Y:S01]  /*1d320*/  @P2 MUFU.RCP R13, R10 ;  /* 0x0000000a000d2308 */ /* 0x000ea20000001000 */
[----:B------:R-:W-:Y:S02]  /*1d330*/  LOP3.LUT R16, R17, 0x1, RZ, 0xc0, !PT ;  /* 0x0000000111107812 */ /* 0x000fe400078ec0ff */
[----:B------:R-:W-:Y:S02]  /*1d340*/  LEA R19, R4, R19, 0x1 ;  /* 0x0000001304137211 */ /* 0x000fe400078e08ff */
[----:B------:R-:W-:Y:S02]  /*1d350*/  ISETP.NE.U32.AND P0, PT, R16, 0x1, PT ;  /* 0x000000011000780c */ /* 0x000fe40003f05070 */
[----:B------:R-:W-:-:S04]  /*1d360*/  MOV R4, 0xfffffff0 ;  /* 0xfffffff000047802 */ /* 0x000fc80000000f00 */
[----:B------:R-:W-:Y:S02]  /*1d370*/  SEL R4, R4, 0x10, !P0 ;  /* 0x0000001004047807 */ /* 0x000fe40004000000 */
[----:B------:R-:W-:Y:S01]  /*1d380*/  LOP3.LUT P0, RZ, R17, 0x2, RZ, 0xc0, !PT ;  /* 0x0000000211ff7812 */ /* 0x000fe2000780c0ff */
[----:B-1----:R-:W-:Y:S02]  /*1d390*/  FMUL.FTZ R15, R15, c[0x0][0x2dc] ;  /* 0x0000b7000f0f7a20 */ /* 0x002fe40000410000 */
[----:B--2---:R-:W-:Y:S02]  /*1d3a0*/  FMUL.FTZ R13, R13, c[0x0][0x2dc] ;  /* 0x0000b7000d0d7a20 */ /* 0x004fe40000410000 */
[C---:B------:R-:W-:Y:S02]  /*1d3b0*/  FMUL.FTZ R144, R15.reuse, R144 ;  /* 0x000000900f907220 */ /* 0x040fe40000410000 */
[----:B------:R-:W-:Y:S02]  /*1d3c0*/  FMUL.FTZ R145, R15, R145 ;  /* 0x000000910f917220 */ /* 0x000fe40000410000 */
[----:B------:R-:W-:-:S02]  /*1d3d0*/  IMAD.SHL.U32 R19, R19, 0x2, RZ ;  /* 0x0000000213137824 */ /* 0x000fc400078e00ff */
[C---:B------:R-:W-:Y:S02]  /*1d3e0*/  FMUL.FTZ R152, R15.reuse, R152 ;  /* 0x000000980f987220 */ /* 0x040fe40000410000 */
[----:B------:R-:W-:Y:S02]  /*1d3f0*/  FMUL.FTZ R153, R15, R153 ;  /* 0x000000990f997220 */ /* 0x000fe40000410000 */
[C---:B------:R-:W-:Y:S02]  /*1d400*/  FMUL.FTZ R132, R13.reuse, R132 ;  /* 0x000000840d847220 */ /* 0x040fe40000410000 */
[C---:B------:R-:W-:Y:S02]  /*1d410*/  FMUL.FTZ R133, R13.reuse, R133 ;  /* 0x000000850d857220 */ /* 0x040fe40000410000 */
[C---:B------:R-:W-:Y:S02]  /*1d420*/  FMUL.FTZ R136, R13.reuse, R136 ;  /* 0x000000880d887220 */ /* 0x040fe40000410000 */
[----:B------:R-:W-:Y:S01]  /*1d430*/  FMUL.FTZ R137, R13, R137 ;  /* 0x000000890d897220 */ /* 0x000fe20000410000 */
[----:B------:R-:W-:Y:S01]  /*1d440*/  F2FP.BF16.PACK_AB R144, R145, R144 ;  /* 0x000000909190723e */ /* 0x000fe200000010ff */
[----:B------:R-:W-:Y:S01]  /*1d450*/  FMUL.FTZ R156, R15, R156 ;  /* 0x0000009c0f9c7220 */ /* 0x000fe20000410000 */
[----:B------:R-:W-:Y:S01]  /*1d460*/  F2FP.BF16.PACK_AB R146, R147, R146 ;  /* 0x000000929392723e */ /* 0x000fe200000010ff */
[----:B------:R-:W-:Y:S01]  /*1d470*/  FMUL.FTZ R157, R15, R157 ;  /* 0x0000009d0f9d7220 */ /* 0x000fe20000410000 */
[----:B------:R-:W-:Y:S01]  /*1d480*/  IADD3 R21, R19, 0x20, RZ ;  /* 0x0000002013157810 */ /* 0x000fe20007ffe0ff */
[----:B------:R-:W-:Y:S01]  /*1d490*/  FMUL.FTZ R160, R15, R160 ;  /* 0x000000a00fa07220 */ /* 0x000fe20000410000 */
[----:B------:R-:W-:Y:S01]  /*1d4a0*/  F2FP.BF16.PACK_AB R152, R153, R152 ;  /* 0x000000989998723e */ /* 0x000fe200000010ff */
[----:B------:R-:W-:Y:S01]  /*1d4b0*/  FMUL.FTZ R15, R15, R161 ;  /* 0x000000a10f0f7220 */ /* 0x000fe20000410000 */
[----:B------:R-:W-:Y:S01]  /*1d4c0*/  F2FP.BF16.PACK_AB R154, R155, R154 ;  /* 0x0000009a9b9a723e */ /* 0x000fe200000010ff */
[----:B------:R-:W-:Y:S01]  /*1d4d0*/  FMUL.FTZ R140, R13, R140 ;  /* 0x0000008c0d8c7220 */ /* 0x000fe20000410000 */
[----:B------:R-:W-:Y:S01]  /*1d4e0*/  IADD3 R17, R19, R4, RZ ;  /* 0x0000000413117210 */ /* 0x000fe20007ffe0ff */
[----:B------:R-:W-:Y:S01]  /*1d4f0*/  FMUL.FTZ R141, R13, R141 ;  /* 0x0000008d0d8d7220 */ /* 0x000fe20000410000 */
[----:B------:R-:W-:Y:S01]  /*1d500*/  @P0 IADD3 R21, R19, -0x20, RZ ;  /* 0xffffffe013150810 */ /* 0x000fe20007ffe0ff */
[----:B------:R-:W-:Y:S01]  /*1d510*/  FMUL.FTZ R148, R13, R148 ;  /* 0x000000940d947220 */ /* 0x000fe20000410000 */
[----:B------:R-:W-:Y:S01]  /*1d520*/  F2FP.BF16.PACK_AB R132, R133, R132 ;  /* 0x000000848584723e */ /* 0x000fe200000010ff */
[----:B------:R-:W-:Y:S01]  /*1d530*/  FMUL.FTZ R13, R13, R149 ;  /* 0x000000950d0d7220 */ /* 0x000fe20000410000 */
[----:B------:R-:W-:-:S02]  /*1d540*/  F2FP.BF16.PACK_AB R134, R135, R134 ;  /* 0x000000868786723e */ /* 0x000fc400000010ff */
[----:B------:R-:W-:Y:S02]  /*1d550*/  F2FP.BF16.PACK_AB R136, R137, R136 ;  /* 0x000000888988723e */ /* 0x000fe400000010ff */
[----:B------:R-:W-:Y:S01]  /*1d560*/  F2FP.BF16.PACK_AB R138, R139, R138 ;  /* 0x0000008a8b8a723e */ /* 0x000fe200000010ff */
[----:B------:R1:W-:Y:S01]  /*1d570*/  STS [R19], R144 ;  /* 0x0000009013007388 */ /* 0x0003e20000000800 */
[----:B------:R-:W-:Y:S02]  /*1d580*/  F2FP.BF16.PACK_AB R156, R157, R156 ;  /* 0x0000009c9d9c723e */ /* 0x000fe400000010ff */
[----:B------:R-:W-:Y:S01]  /*1d590*/  F2FP.BF16.PACK_AB R158, R159, R158 ;  /* 0x0000009e9f9e723e */ /* 0x000fe200000010ff */
[----:B------:R1:W-:Y:S01]  /*1d5a0*/  STS [R19+0x200], R146 ;  /* 0x0002009213007388 */ /* 0x0003e20000000800 */
[----:B------:R-:W-:Y:S02]  /*1d5b0*/  F2FP.BF16.PACK_AB R15, R15, R160 ;  /* 0x000000a00f0f723e */ /* 0x000fe400000010ff */
[----:B------:R-:W-:Y:S01]  /*1d5c0*/  F2FP.BF16.PACK_AB R162, R163, R162 ;  /* 0x000000a2a3a2723e */ /* 0x000fe200000010ff */
[----:B------:R1:W-:Y:S01]  /*1d5d0*/  STS [R17], R152 ;  /* 0x0000009811007388 */ /* 0x0003e20000000800 */
[----:B------:R-:W-:-:S02]  /*1d5e0*/  IADD3 R24, R4, R21, RZ ;  /* 0x0000001504187210 */ /* 0x000fc40007ffe0ff */
[----:B------:R-:W-:Y:S01]  /*1d5f0*/  F2FP.BF16.PACK_AB R140, R141, R140 ;  /* 0x0000008c8d8c723e */ /* 0x000fe200000010ff */
[----:B------:R1:W-:Y:S01]  /*1d600*/  STS [R17+0x200], R154 ;  /* 0x0002009a11007388 */ /* 0x0003e20000000800 */
[----:B------:R-:W-:Y:S02]  /*1d610*/  F2FP.BF16.PACK_AB R142, R143, R142 ;  /* 0x0000008e8f8e723e */ /* 0x000fe400000010ff */
[----:B------:R-:W-:Y:S01]  /*1d620*/  F2FP.BF16.PACK_AB R13, R13, R148 ;  /* 0x000000940d0d723e */ /* 0x000fe200000010ff */
[----:B------:R1:W-:Y:S01]  /*1d630*/  STS [R19+0x1000], R132 ;  /* 0x0010008413007388 */ /* 0x0003e20000000800 */
[----:B------:R-:W-:-:S03]  /*1d640*/  F2FP.BF16.PACK_AB R150, R151, R150 ;  /* 0x000000969796723e */ /* 0x000fc600000010ff */
[----:B------:R1:W-:Y:S04]  /*1d650*/  STS [R19+0x1200], R134 ;  /* 0x0012008613007388 */ /* 0x0003e80000000800 */
[----:B------:R1:W-:Y:S04]  /*1d660*/  STS [R17+0x1000], R136 ;  /* 0x0010008811007388 */ /* 0x0003e80000000800 */
[----:B------:R1:W-:Y:S04]  /*1d670*/  STS [R17+0x1200], R138 ;  /* 0x0012008a11007388 */ /* 0x0003e80000000800 */
[----:B------:R1:W-:Y:S04]  /*1d680*/  STS [R21], R156 ;  /* 0x0000009c15007388 */ /* 0x0003e80000000800 */
[----:B------:R1:W-:Y:S04]  /*1d690*/  STS [R21+0x200], R158 ;  /* 0x0002009e15007388 */ /* 0x0003e80000000800 */
[----:B------:R1:W-:Y:S04]  /*1d6a0*/  STS [R24], R15 ;  /* 0x0000000f18007388 */ /* 0x0003e80000000800 */
[----:B------:R1:W-:Y:S04]  /*1d6b0*/  STS [R24+0x200], R162 ;  /* 0x000200a218007388 */ /* 0x0003e80000000800 */
[----:B------:R1:W-:Y:S04]  /*1d6c0*/  STS [R21+0x1000], R140 ;  /* 0x0010008c15007388 */ /* 0x0003e80000000800 */
[----:B------:R1:W-:Y:S04]  /*1d6d0*/  STS [R21+0x1200], R142 ;  /* 0x0012008e15007388 */ /* 0x0003e80000000800 */
[----:B------:R1:W-:Y:S04]  /*1d6e0*/  STS [R24+0x1000], R13 ;  /* 0x0010000d18007388 */ /* 0x0003e80000000800 */
[----:B------:R1:W-:Y:S04]  /*1d6f0*/  STS [R24+0x1200], R150 ;  /* 0x0012009618007388 */ /* 0x0003e80000000800 */
[----:B------:R-:W-:Y:S06]  /*1d700*/  BAR.SYNC.DEFER_BLOCKING 0x0 ;  /* 0x0000000000007b1d */ /* 0x000fec0000010000 */
[----:B------:R2:W-:Y:S01]  /*1d710*/  @P4 MUFU.LG2 R4, R12 ;  /* 0x0000000c00044308 */ /* 0x0005e20000000c00 */
[----:B------:R-:W-:Y:S01]  /*1d720*/  LOP3.LUT R5, R5, 0xffffffe0, RZ, 0xc0, !PT ;  /* 0xffffffe005057812 */ /* 0x000fe200078ec0ff */
[----:B------:R1:W3:Y:S04]  /*1d730*/  LDS.128 R20, [R25] ;  /* 0x0000000019147984 */ /* 0x0002e80000000c00 */
[----:B------:R1:W4:Y:S04]  /*1d740*/  LDS.128 R16, [R25+0x800] ;  /* 0x0008000019107984 */ /* 0x0003280000000c00 */
[----:B--2---:R1:W2:Y:S04]  /*1d750*/  LDS.128 R12, [R25+0x1000] ;  /* 0x00100000190c7984 */ /* 0x0042a80000000c00 */
[----:B------:R-:W1:Y:S01]  /*1d760*/  LDS.128 R24, [R25+0x1800] ;  /* 0x0018000019187984 */ /* 0x000e620000000c00 */
[----:B------:R-:W3:Y:S01]  /*1d770*/  @P3 MUFU.LG2 R11, R11 ;  /* 0x0000000b000b3308 */ /* 0x000ee20000000c00 */
[----:B------:R-:W-:-:S07]  /*1d780*/  IADD3 R5, R8, -R5, RZ ;  /* 0x8000000508057210 */ /* 0x000fce0007ffe0ff */
[----:B------:R-:W3:Y:S01]  /*1d790*/  @P2 MUFU.LG2 R10, R10 ;  /* 0x0000000a000a2308 */ /* 0x000ee20000000c00 */
[----:B------:R-:W-:-:S07]  /*1d7a0*/  LOP3.LUT P0, RZ, R5, 0x3, RZ, 0xc0, !PT ;  /* 0x0000000305ff7812 */ /* 0x000fce000780c0ff */
[----:B------:R-:W4:Y:S01]  /*1d7b0*/  @P1 MUFU.LG2 R9, R9 ;  /* 0x0000000900091308 */ /* 0x000f220000000c00 */
[----:B------:R-:W-:Y:S02]  /*1d7c0*/  UMOV UR25, URZ ;  /* 0x0000003f00197c82 */ /* 0x000fe40008000000 */
[----:B------:R-:W-:Y:S02]  /*1d7d0*/  USHF.R.S32.HI UR5, URZ, 0x1f, UR4 ;  /* 0x0000001f3f057899 */ /* 0x000fe40008011404 */
[----:B------:R-:W-:Y:S02]  /*1d7e0*/  @!UP3 USHF.R.S32.HI UR25, URZ, 0x1f, UR19 ;  /* 0x0000001f3f19b899 */ /* 0x000fe40008011413 */
[----:B------:R-:W-:Y:S02]  /*1d7f0*/  USHF.R.S32.HI UR6, URZ, 0x1f, UR16 ;  /* 0x0000001f3f067899 */ /* 0x000fe40008011410 */
[----:B------:R-:W-:Y:S01]  /*1d800*/  UIADD3 UR4, UP2, UP1, UR4, UR24, UR16 ;  /* 0x0000001804047290 */ /* 0x000fe2000f95e010 */
[----:B---3--:R-:W-:Y:S01]  /*1d810*/  @P3 FMUL.FTZ R30, R11, 0.69314718246459960938 ;  /* 0x3f3172180b1e3820 */ /* 0x008fe20000410000 */
[----:B------:R-:W-:Y:S01]  /*1d820*/  @!UP0 UIADD3 UR7, UR21, UR15, URZ ;  /* 0x0000000f15078290 */ /* 0x000fe2000fffe03f */
[----:B------:R-:W-:Y:S01]  /*1d830*/  @P4 FMUL.FTZ R29, R4, 0.69314718246459960938 ;  /* 0x3f317218041d4820 */ /* 0x000fe20000410000 */
[----:B------:R-:W-:Y:S01]  /*1d840*/  UIADD3.X UR5, UR5, UR25, UR6, UP2, UP1 ;  /* 0x0000001905057290 */ /* 0x000fe200097e2406 */
[----:B------:R-:W-:Y:S01]  /*1d850*/  @P2 FMUL.FTZ R11, R10, 0.69314718246459960938 ;  /* 0x3f3172180a0b2820 */ /* 0x000fe20000410000 */
[----:B------:R-:W-:Y:S01]  /*1d860*/  ULDC.64 UR16, c[0x0][0x118] ;  /* 0x0000460000107ab9 */ /* 0x000fe20000000a00 */
[----:B----4-:R-:W-:Y:S01]  /*1d870*/  @P1 FMUL.FTZ R9, R9, 0.69314718246459960938 ;  /* 0x3f31721809091820 */ /* 0x010fe20000410000 */
[----:B------:R-:W-:Y:S01]  /*1d880*/  @!UP0 UMOV UR10, UR20 ;  /* 0x00000014000a8c82 */ /* 0x000fe20008000000 */
[----:B------:R-:W-:Y:S01]  /*1d890*/  BSSY B0, `(.L_x_659) ;  /* 0x000002a000007945 */ /* 0x000fe20003800000 */
[----:B------:R-:W-:Y:S01]  /*1d8a0*/  IMAD.MOV.U32 R8, RZ, RZ, 0x7f800000 ;  /* 0x7f800000ff087424 */ /* 0x000fe200078e00ff */
[----:B------:R-:W-:Y:S01]  /*1d8b0*/  MOV R28, 0x7f800000 ;  /* 0x7f800000001c7802 */ /* 0x000fe20000000f00 */
[----:B------:R-:W-:Y:S01]  /*1d8c0*/  @P4 FFMA.FTZ R8, R164, c[0x0][0x238], R29 ;  /* 0x00008e00a4084a23 */ /* 0x000fe2000001001d */
[----:B------:R-:W-:Y:S01]  /*1d8d0*/  MOV R4, 0x7f800000 ;  /* 0x7f80000000047802 */ /* 0x000fe20000000f00 */
[----:B-----5:R-:W-:Y:S01]  /*1d8e0*/  @P3 FFMA.FTZ R28, R3, c[0x0][0x238], R30 ;  /* 0x00008e00031c3a23 */ /* 0x020fe2000001001e */
[----:B------:R-:W-:Y:S01]  /*1d8f0*/  MOV R5, 0x7f800000 ;  /* 0x7f80000000057802 */ /* 0x000fe20000000f00 */
[----:B------:R-:W-:-:S02]  /*1d900*/  @P2 FFMA.FTZ R4, R2, c[0x0][0x238], R11 ;  /* 0x00008e0002042a23 */ /* 0x000fc4000001000b */
[----:B------:R-:W-:Y:S01]  /*1d910*/  @P1 FFMA.FTZ R5, R0, c[0x0][0x238], R9 ;  /* 0x00008e0000051a23 */ /* 0x000fe20000010009 */
[----:B------:R-:W-:Y:S05]  /*1d920*/  @P0 BRA `(.L_x_660) ;  /* 0x0000020000000947 */ /* 0x000fea0003800000 */
[----:B-12---:R-:W2:Y:S02]  /*1d930*/  LDL.LU R31, [R1+0x190] ;  /* 0x00019000011f7983 */ /* 0x006ea40000300800 */
        /* <DEDUP_REMOVED lines=31> */
.L_x_660:
[----:B-12---:R-:W-:Y:S05]  /*1db30*/  BSYNC B0 ;  /* 0x0000000000007941 */ /* 0x006fea0003800000 */
.L_x_659:
[----:B------:R-:W2:Y:S01]  /*1db40*/  LDL.LU.64 R28, [R1+0x1b8] ;  /* 0x0001b800011c7983 */ /* 0x000ea20000300a00 */
[----:B------:R-:W-:Y:S01]  /*1db50*/  UIMAD UR12, UR13, -0x80, UR12 ;  /* 0xffffff800d0c78a4 */ /* 0x000fe2000f8e020c */
[----:B------:R-:W-:Y:S01]  /*1db60*/  BSSY B0, `(.L_x_661) ;  /* 0x0000020000007945 */ /* 0x000fe20003800000 */
[----:B------:R-:W-:Y:S01]  /*1db70*/  USHF.R.S32.HI UR6, URZ, 0x1f, UR14 ;  /* 0x0000001f3f067899 */ /* 0x000fe2000801140e */
[----:B------:R-:W1:Y:S01]  /*1db80*/  S2R R5, SR_TID.X ;  /* 0x0000000000057919 */ /* 0x000e620000002100 */
[----:B------:R-:W-:Y:S02]  /*1db90*/  ULDC.64 UR4, c[0x0][0x1f0] ;  /* 0x00007c0000047ab9 */ /* 0x000fe40000000a00 */
[----:B------:R-:W-:-:S04]  /*1dba0*/  UIMAD UR4, UR6, UR4, URZ ;  /* 0x00000004060472a4 */ /* 0x000fc8000f8e023f */
[----:B------:R-:W-:Y:S01]  /*1dbb0*/  UIMAD UR4, UR14, UR5, UR4 ;  /* 0x000000050e0472a4 */ /* 0x000fe2000f8e0204 */
[----:B-1----:R-:W-:-:S04]  /*1dbc0*/  SHF.R.S32.HI R0, RZ, 0x1f, R5 ;  /* 0x0000001fff007819 */ /* 0x002fc80000011405 */
[----:B------:R-:W-:Y:S02]  /*1dbd0*/  LEA.HI R3, R0, R5, RZ, 0x2 ;  /* 0x0000000500037211 */ /* 0x000fe400078f10ff */
[----:B------:R-:W1:Y:S02]  /*1dbe0*/  S2R R0, SR_CTAID.Z ;  /* 0x0000000000007919 */ /* 0x000e640000002700 */
        /* <DEDUP_REMOVED lines=11> */
[----:B-1----:R-:W-:-:S04]  /*1dca0*/  IMAD.WIDE.U32 R4, R0, c[0x0][0x1f0], R4 ;  /* 0x00007c0000047a25 */ /* 0x002fc800078e0004 */
        /* <DEDUP_REMOVED lines=11> */
.L_x_662:
[----:B------:R-:W-:Y:S05]  /*1dd60*/  BSYNC B0 ;  /* 0x0000000000007941 */ /* 0x000fea0003800000 */
.L_x_661:
[----:B------:R-:W-:Y:S01]  /*1dd70*/  LEA.HI.SX32 R0, R6, 0x20, 0x1e ;  /* 0x0000002006007811 */ /* 0x000fe200078ff2ff */
[----:B------:R-:W-:Y:S03]  /*1dd80*/  BSSY B0, `(.L_x_663) ;  /* 0x000000e000007945 */ /* 0x000fe60003800000 */
[----:B------:R-:W-:-:S13]  /*1dd90*/  ISETP.GE.OR P0, PT, R0, UR12, P1 ;  /* 0x0000000c00007c0c */ /* 0x000fda0008f06670 */
[----:B------:R-:W-:Y:S05]  /*1dda0*/  @P0 BRA `(.L_x_664) ;  /* 0x000000b000000947 */ /* 0x000fea0003800000 */
[----:B------:R-:W-:Y:S01]  /*1ddb0*/  IADD3 R2, P0, R8, 0x20, RZ ;  /* 0x0000002008027810 */ /* 0x000fe20007f1e0ff */
[----:B-1----:R-:W-:Y:S01]  /*1ddc0*/  IMAD.MOV.U32 R20, RZ, RZ, R4 ;  /* 0x000000ffff147224 */ /* 0x002fe200078e0004 */
        /* <DEDUP_REMOVED lines=9> */
.L_x_664:
[----:B------:R-:W-:Y:S05]  /*1de60*/  BSYNC B0 ;  /* 0x0000000000007941 */ /* 0x000fea0003800000 */
.L_x_663:
[----:B------:R-:W-:Y:S01]  /*1de70*/  LEA.HI.SX32 R0, R6, 0x40, 0x1e ;  /* 0x0000004006007811 */ /* 0x000fe200078ff2ff */
[----:B------:R-:W-:Y:S03]  /*1de80*/  BSSY B0, `(.L_x_665) ;  /* 0x000000e000007945 */ /* 0x000fe60003800000 */
[----:B------:R-:W-:-:S13]  /*1de90*/  ISETP.GE.OR P0, PT, R0, UR12, P1 ;  /* 0x0000000c00007c0c */ /* 0x000fda0008f06670 */
        /* <DEDUP_REMOVED lines=12> */
.L_x_666:
[----:B------:R-:W-:Y:S05]  /*1df60*/  BSYNC B0 ;  /* 0x0000000000007941 */ /* 0x000fea0003800000 */
.L_x_665:
[----:B------:R-:W-:-:S04]  /*1df70*/  LEA.HI.SX32 R6, R6, 0x60, 0x1e ;  /* 0x0000006006067811 */ /* 0x000fc800078ff2ff */
[----:B------:R-:W-:-:S13]  /*1df80*/  ISETP.GE.OR P1, PT, R6, UR12, P1 ;  /* 0x0000000c06007c0c */ /* 0x000fda0008f26670 */
[----:B------:R-:W-:Y:S05]  /*1df90*/  @P1 EXIT ;  /* 0x000000000000194d */ /* 0x000fea0003800000 */
[----:B------:R-:W-:Y:S02]  /*1dfa0*/  IADD3 R0, P0, R8, 0x60, RZ ;  /* 0x0000006008007810 */ /* 0x000fe40007f1e0ff */
[----:B------:R-:W-:Y:S02]  /*1dfb0*/  MOV R5, R11 ;  /* 0x0000000b00057202 */ /* 0x000fe40000000f00 */
[----:B------:R-:W-:-:S03]  /*1dfc0*/  IADD3.X R8, RZ, R9, RZ, P0, !PT ;  /* 0x00000009ff087210 */ /* 0x000fc600007fe4ff */
[----:B------:R-:W-:-:S04]  /*1dfd0*/  IMAD.WIDE.U32 R4, R0, c[0x0][0x1e8], R4 ;  /* 0x00007a0000047a25 */ /* 0x000fc800078e0004 */
[----:B-1----:R-:W-:Y:S01]  /*1dfe0*/  IMAD R3, R8, c[0x0][0x1e8], RZ ;  /* 0x00007a0008037a24 */ /* 0x002fe200078e02ff */
[----:B------:R-:W-:-:S03]  /*1dff0*/  LEA R2, P0, R4, c[0x0][0x1d0], 0x1 ;  /* 0x0000740004027a11 */ /* 0x000fc600078008ff */
[----:B------:R-:W-:-:S05]  /*1e000*/  IMAD R3, R0, c[0x0][0x1ec], R3 ;  /* 0x00007b0000037a24 */ /* 0x000fca00078e0203 */
[----:B------:R-:W-:-:S04]  /*1e010*/  IADD3 R3, R5, R3, RZ ;  /* 0x0000000305037210 */ /* 0x000fc80007ffe0ff */
[----:B------:R-:W-:-:S05]  /*1e020*/  LEA.HI.X R3, R4, c[0x0][0x1d4], R3, 0x1, P0 ;  /* 0x0000750004037a11 */ /* 0x000fca00000f0c03 */
[----:B------:R-:W-:Y:S01]  /*1e030*/  STG.E.128 [R2.64], R24 ;  /* 0x0000001802007986 */ /* 0x000fe2000c101d10 */
[----:B------:R-:W-:Y:S05]  /*1e040*/  EXIT ;  /* 0x000000000000794d */ /* 0x000fea0003800000 */
.L_x_625:
[----:B------:R-:W1:Y:S01]  /*1e050*/  S2R R3, SR_TID.X ;  /* 0x0000000000037919 */ /* 0x000e620000002100 */
[----:B------:R-:W-:Y:S01]  /*1e060*/  UISETP.NE.AND UP3, UPT, UR8, -0x1, UPT ;  /* 0xffffffff0800788c */ /* 0x000fe2000bf65270 */
[----:B------:R-:W-:Y:S01]  /*1e070*/  IMAD.U32 R15, RZ, RZ, UR9 ;  /* 0x00000009ff0f7e24 */ /* 0x000fe2000f8e00ff */
[----:B------:R-:W-:Y:S01]  /*1e080*/  USHF.R.S32.HI UR11, URZ, 0x1f, UR14 ;  /* 0x0000001f3f0b7899 */ /* 0x000fe2000801140e */
[----:B------:R-:W-:Y:S01]  /*1e090*/  BSSY B0, `(.L_x_667) ;  /* 0x0000047000007945 */ /* 0x000fe20003800000 */
[----:B------:R-:W-:Y:S02]  /*1e0a0*/  ULDC.64 UR4, c[0x0][0x1f0] ;  /* 0x00007c0000047ab9 */ /* 0x000fe40000000a00 */
[----:B------:R-:W-:Y:S02]  /*1e0b0*/  ULDC.64 UR6, c[0x0][0x1e8] ;  /* 0x00007a0000067ab9 */ /* 0x000fe40000000a00 */
[----:B------:R-:W-:-:S02]  /*1e0c0*/  UIMAD UR4, UR11, UR4, URZ ;  /* 0x000000040b0472a4 */ /* 0x000fc4000f8e023f */
[----:B------:R-:W-:Y:S02]  /*1e0d0*/  ULDC UR15, c[0x0][0x214] ;  /* 0x00008500000f7ab9 */ /* 0x000fe40000000800 */
[----:B------:R-:W-:Y:S02]  /*1e0e0*/  @UP3 UIMAD.WIDE.U32 UR16, UR8, UR6, URZ ;  /* 0x00000006081032a5 */ /* 0x000fe4000f8e003f */
[----:B------:R-:W-:Y:S02]  /*1e0f0*/  ULDC.U8 UR11, c[0x0][0x329] ;  /* 0x0000ca40000b7ab9 */ /* 0x000fe40000000000 */
[----:B------:R-:W-:Y:S02]  /*1e100*/  UISETP.NE.AND UP2, UPT, UR11, URZ, UPT ;  /* 0x0000003f0b00728c */ /* 0x000fe4000bf45270 */
[----:B------:R-:W-:Y:S02]  /*1e110*/  @UP3 UIMAD UR7, UR8, UR7, UR17 ;  /* 0x00000007080732a4 */ /* 0x000fe4000f8e0211 */
[----:B------:R-:W-:-:S02]  /*1e120*/  @!UP3 USHF.R.S32.HI UR18, URZ, 0x1f, UR13 ;  /* 0x0000001f3f12b899 */ /* 0x000fc4000801140d */
[----:B------:R-:W-:Y:S01]  /*1e130*/  UIMAD UR6, UR14, UR5, UR4 ;  /* 0x000000050e0672a4 */ /* 0x000fe2000f8e0204 */
[----:B-1----:R-:W-:Y:S01]  /*1e140*/  LEA.HI R8, R10, R3, RZ, 0x2 ;  /* 0x000000030a087211 */ /* 0x002fe200078f10ff */
[----:B------:R-:W-:Y:S01]  /*1e150*/  ULDC.U8 UR17, c[0x0][0x328] ;  /* 0x0000ca0000117ab9 */ /* 0x000fe20000000000 */
[----:B------:R-:W1:Y:S01]  /*1e160*/  S2R R10, SR_CTAID.Z ;  /* 0x00000000000a7919 */ /* 0x000e620000002700 */
[----:B------:R-:W-:Y:S01]  /*1e170*/  ULDC.64 UR4, c[0x0][0x1e0] ;  /* 0x0000780000047ab9 */ /* 0x000fe20000000a00 */
[----:B------:R-:W-:Y:S01]  /*1e180*/  LOP3.LUT R6, R8, 0xfffffffc, RZ, 0xc0, !PT ;  /* 0xfffffffc08067812 */ /* 0x000fe200078ec0ff */
[----:B------:R-:W-:Y:S01]  /*1e190*/  UISETP.NE.AND UP4, UPT, UR17, URZ, UPT ;  /* 0x0000003f1100728c */ /* 0x000fe2000bf85270 */
[----:B------:R-:W-:Y:S01]  /*1e1a0*/  SHF.R.S32.HI R8, RZ, 0x2, R8 ;  /* 0x00000002ff087819 */ /* 0x000fe20000011408 */
[----:B------:R-:W-:Y:S02]  /*1e1b0*/  @!UP3 UIMAD UR18, UR18, UR4, URZ ;  /* 0x000000041212b2a4 */ /* 0x000fe4000f8e023f */
[----:B------:R-:W-:Y:S01]  /*1e1c0*/  @UP3 UMOV UR19, UR16 ;  /* 0x0000001000133c82 */ /* 0x000fe20008000000 */
[----:B------:R-:W-:Y:S01]  /*1e1d0*/  IMAD.IADD R6, R3, 0x1, -R6 ;  /* 0x0000000103067824 */ /* 0x000fe200078e0a06 */
[----:B------:R-:W-:Y:S01]  /*1e1e0*/  UISETP.EQ.AND UP4, UPT, UR11, URZ, UP4 ;  /* 0x0000003f0b00728c */ /* 0x000fe2000a782270 */
[----:B------:R-:W-:Y:S01]  /*1e1f0*/  SHF.R.S32.HI R9, RZ, 0x1f, R8 ;  /* 0x0000001fff097819 */ /* 0x000fe20000011408 */
[----:B------:R-:W-:Y:S01]  /*1e200*/  @!UP2 UISETP.NE.AND UP1, UPT, UR17, URZ, UPT ;  /* 0x0000003f1100a28c */ /* 0x000fe2000bf25270 */
[----:B------:R-:W-:Y:S01]  /*1e210*/  IMAD.SHL.U32 R0, R6, 0x8, RZ ;  /* 0x0000000806007824 */ /* 0x000fe200078e00ff */
[----:B------:R-:W-:-:S02]  /*1e220*/  @!UP3 UIMAD UR18, UR13, UR5, UR18 ;  /* 0x000000050d12b2a4 */ /* 0x000fc4000f8e0212 */
[----:B------:R-:W-:Y:S01]  /*1e230*/  @UP2 ULDC UR16, c[0x0][0x210] ;  /* 0x0000840000102ab9 */ /* 0x000fe20000000800 */
[----:B------:R-:W-:Y:S01]  /*1e240*/  IMAD.WIDE R14, R15, 0x80, R8 ;  /* 0x000000800f0e7825 */ /* 0x000fe200078e0208 */
[----:B------:R-:W-:Y:S01]  /*1e250*/  @!UP3 UIMAD.WIDE.U32 UR20, UR13, UR4, URZ ;  /* 0x000000040d14b2a5 */ /* 0x000fe2000f8e003f */
[----:B------:R-:W-:Y:S01]  /*1e260*/  ISETP.GE.AND P1, PT, R0, c[0x0][0x220], PT ;  /* 0x0000880000007a0c */ /* 0x000fe20003f26270 */
[----:B------:R-:W-:Y:S02]  /*1e270*/  ULDC UR5, c[0x0][0x234] ;  /* 0x00008d0000057ab9 */ /* 0x000fe40000000800 */
[----:B------:R-:W-:Y:S02]  /*1e280*/  @UP2 UIMAD UR16, UR16, UR15, URZ ;  /* 0x0000000f101022a4 */ /* 0x000fe4000f8e023f */
[----:B------:R-:W-:Y:S02]  /*1e290*/  UISETP.NE.OR UP0, UPT, UR8, -0x1, !UP4 ;  /* 0xffffffff0800788c */ /* 0x000fe4000e705670 */
[----:B------:R-:W-:-:S02]  /*1e2a0*/  @!UP2 USEL UR16, UR15, UR5, !UP1 ;  /* 0x000000050f10a287 */ /* 0x000fc4000c800000 */
[----:B------:R-:W-:Y:S02]  /*1e2b0*/  ULDC UR4, c[0x0][0x1c0] ;  /* 0x0000700000047ab9 */ /* 0x000fe40000000800 */
[----:B------:R-:W-:Y:S02]  /*1e2c0*/  @UP2 UMOV UR22, 0x1 ;  /* 0x0000000100162882 */ /* 0x000fe40000000000 */
[----:B------:R-:W-:Y:S02]  /*1e2d0*/  @!UP2 UIMAD UR22, UR16, UR4, URZ ;  /* 0x000000041016a2a4 */ /* 0x000fe4000f8e023f */
[----:B------:R-:W-:Y:S02]  /*1e2e0*/  @!UP3 UMOV UR19, UR20 ;  /* 0x000000140013bc82 */ /* 0x000fe40008000000 */
[----:B------:R-:W-:Y:S01]  /*1e2f0*/  @!UP3 UIADD3 UR7, UR21, UR18, URZ ;  /* 0x000000121507b290 */ /* 0x000fe2000fffe03f */
[----:B------:R-:W-:Y:S01]  /*1e300*/  IADD3 R2, P0, R0, UR19, RZ ;  /* 0x0000001300027c10 */ /* 0x000fe2000ff1e0ff */
[----:B------:R-:W-:-:S02]  /*1e310*/  UIADD3 UR12, -UR10, UR12, URZ ;  /* 0x0000000c0a0c7290 */ /* 0x000fc4000fffe13f */
        /* <DEDUP_REMOVED lines=30> */
.L_x_668:
[----:B------:R-:W-:Y:S05]  /*1e500*/  BSYNC B0 ;  /* 0x0000000000007941 */ /* 0x000fea0003800000 */
.L_x_667:
        /* <DEDUP_REMOVED lines=16> */
.L_x_670:
[----:B------:R-:W-:Y:S05]  /*1e610*/  BSYNC B0 ;  /* 0x0000000000007941 */ /* 0x000fea0003800000 */
.L_x_669:
        /* <DEDUP_REMOVED lines=16> */
.L_x_672:
[----:B------:R-:W-:Y:S05]  /*1e720*/  BSYNC B0 ;  /* 0x0000000000007941 */ /* 0x000fea0003800000 */
.L_x_671:
        /* <DEDUP_REMOVED lines=15> */
.L_x_674:
[----:B------:R-:W-:Y:S05]  /*1e820*/  BSYNC B0 ;  /* 0x0000000000007941 */ /* 0x000fea0003800000 */
.L_x_673:
        /* <DEDUP_REMOVED lines=26> */
[----:B-1----:R-:W-:Y:S02]  /*1e9d0*/  IMAD R0, R2, UR23, RZ ;  /* 0x0000001702007c24 */ /* 0x002fe4000f8e02ff */
[----:B------:R-:W-:-:S03]  /*1e9e0*/  IMAD.MOV.U32 R5, RZ, RZ, 0x7f800000 ;  /* 0x7f800000ff057424 */ /* 0x000fc600078e00ff */
[----:B------:R-:W-:-:S04]  /*1e9f0*/  IADD3 R3, P0, R0, UR10, RZ ;  /* 0x0000000a00037c10 */ /* 0x000fc8000ff1e0ff */
[----:B------:R-:W-:Y:S02]  /*1ea00*/  LEA.HI.X.SX32 R0, R0, UR4, 0x1, P0 ;  /* 0x0000000400007c11 */ /* 0x000fe400080f0eff */
[----:B------:R-:W-:-:S04]  /*1ea10*/  LEA R2, P0, R3, c[0x0][0x200], 0x2 ;  /* 0x0000800003027a11 */ /* 0x000fc800078010ff */
[----:B------:R-:W-:-:S05]  /*1ea20*/  LEA.HI.X R3, R3, c[0x0][0x204], R0, 0x2, P0 ;  /* 0x0000810003037a11 */ /* 0x000fca00000f1400 */
[----:B------:R-:W-:Y:S01]  /*1ea30*/  STG.E [R2.64], R5 ;  /* 0x0000000502007986 */ /* 0x000fe2000c101906 */
[----:B------:R-:W-:Y:S05]  /*1ea40*/  EXIT ;  /* 0x000000000000794d */ /* 0x000fea0003800000 */
.L_x_675:
        /* <DEDUP_REMOVED lines=11> */
.L_x_1140:


//--------------------- .text._ZN5flash16flash_fwd_kernelI23Flash_fwd_kernel_traitsILi32ELi128ELi128ELi4ELb0ELb0EN7cutlass10bfloat16_tE19Flash_kernel_traitsILi32ELi128ELi128ELi4ES3_EELb0ELb0ELb0ELb1ELb0ELb0ELb1ELb0EEEvNS_16Flash_fwd_paramsE --------------------------
	.section	.text._ZN5flash16flash_fwd_kernelI23Flash_fwd_kernel_traitsILi32ELi128ELi128ELi4ELb0ELb0EN7cutlass10bfloat16_tE19Flash_kernel_traitsILi32ELi128ELi128ELi4ES3_EELb0ELb0ELb0ELb1ELb0ELb0ELb1ELb0EEEvNS_16Flash_fwd_paramsE,"ax",@progbits
	.sectioninfo	@"SHI_REGISTERS=255"
	.align	128
        .global         _ZN5flash16flash_fwd_kernelI23Flash_fwd_kernel_traitsILi32ELi128ELi128ELi4ELb0ELb0EN7cutlass10bfloat16_tE19Flash_kernel_traitsILi32ELi128ELi128ELi4ES3_EELb0ELb0ELb0ELb1ELb0ELb0ELb1ELb0EEEvNS_16Flash_fwd_paramsE
        .type           _ZN5flash16flash_fwd_kernelI23Flash_fwd_kernel_traitsILi32ELi128ELi128ELi4ELb0ELb0EN7cutlass10bfloat16_tE19Flash_kernel_traitsILi32ELi128ELi128ELi4ES3_EELb0ELb0ELb0ELb1ELb0ELb0ELb1ELb0EEEvNS_16Flash_fwd_paramsE,@function
        .size           _ZN5flash16flash_fwd_kernelI23Flash_fwd_kernel_traitsILi32ELi128ELi128ELi4ELb0ELb0EN7cutlass10bfloat16_tE19Flash_kernel_traitsILi32ELi128ELi128ELi4ES3_EELb0ELb0ELb0ELb1ELb0ELb0ELb1ELb0EEEvNS_16Flash_fwd_paramsE,(.L_x_1141 - _ZN5flash16flash_fwd_kernelI23Flash_fwd_kernel_traitsILi32ELi128ELi128ELi4ELb0ELb0EN7cutlass10bfloat16_tE19Flash_kernel_traitsILi32ELi128ELi128ELi4ES3_EELb0ELb0ELb0ELb1ELb0ELb0ELb1ELb0EEEvNS_16Flash_fwd_paramsE)
        .other          _ZN5flash16flash_fwd_kernelI23Flash_fwd_kernel_traitsILi32ELi128ELi128ELi4ELb0ELb0EN7cutlass10bfloat16_tE19Flash_kernel_traitsILi32ELi128ELi128ELi4ES3_EELb0ELb0ELb0ELb1ELb0ELb0ELb1ELb0EEEvNS_16Flash_fwd_paramsE,@"STO_CUDA_ENTRY STV_DEFAULT"
_ZN5flash16flash_fwd_kernelI23Flash_fwd_kernel_traitsILi32ELi128ELi128ELi4ELb0ELb0EN7cutlass10bfloat16_tE19Flash_kernel_traitsILi32ELi128ELi128ELi4ES3_EELb0ELb0ELb0ELb1ELb0ELb0ELb1ELb0EEEvNS_16Flash_fwd_paramsE:
.text._ZN5flash16flash_fwd_kernelI23Flash_fwd_kernel_traitsILi32ELi128ELi128ELi4ELb0ELb0EN7cutlass10bfloat16_tE19Flash_kernel_traitsILi32ELi128ELi128ELi4ES3_EELb0ELb0ELb0ELb1ELb0ELb0ELb1ELb0EEEvNS_16Flash_fwd_paramsE:
        /* <DEDUP_REMOVED lines=17> */
[----:B------:R-:W2:Y:S04]  /*0110*/  @P2 LDG.E R229, [R6.64] ;  /* 0x0000000606e52981 */ /* 0x000ea8000c1e1900 */
[----:B------:R-:W2:Y:S01]  /*0120*/  @P2 LDG.E R2, [R6.64+0x4] ;  /* 0x0000040606022981 */ /* 0x000ea2000c1e1900 */
[----:B------:R-:W-:Y:S02]  /*0130*/  IMAD.MOV.U32 R0, RZ, RZ, RZ ;  /* 0x000000ffff007224 */ /* 0x000fe400078e00ff */
[----:B------:R-:W-:-:S04]  /*0140*/  @P0 IMAD.WIDE R12, R17, R4, c[0x0][0x250] ;  /* 0x00009400110c0625 */ /* 0x000fc800078e0204 */
[----:B------:R1:W5:Y:S04]  /*0150*/  @!P1 LDG.E R9, [R10.64] ;  /* 0x000000060a099981 */ /* 0x000368000c1e1900 */
[----:B------:R1:W5:Y:S01]  /*0160*/  @P0 LDG.E R0, [R12.64] ;  /* 0x000000060c000981 */ /* 0x000362000c1e1900 */
[----:B------:R-:W-:-:S03]  /*0170*/  ISETP.NE.U32.AND P0, PT, RZ, c[0x0][0x248], PT ;  /* 0x00009200ff007a0c */ /* 0x000fc60003f05070 */
[----:B------:R-:W3:Y:S04]  /*0180*/  S2R R251, SR_CTAID.X ;  /* 0x0000000000fb7919 */ /* 0x000ee80000002500 */
[----:B------:R-:W4:Y:S04]  /*0190*/  S2R R18, SR_CTAID.Z ;  /* 0x0000000000127919 */ /* 0x000f280000002700 */
[----:B------:R-:W1:Y:S01]  /*01a0*/  S2R R178, SR_TID.X ;  /* 0x0000000000b27919 */ /* 0x000e620000002100 */
[----:B------:R-:W-:Y:S01]  /*01b0*/  ISETP.NE.AND.EX P0, PT, RZ, c[0x0][0x24c], PT, P0 ;  /* 0x00009300ff007a0c */ /* 0x000fe20003f05300 */
[----:B--2---:R-:W-:-:S02]  /*01c0*/  @P2 IMAD.IADD R7, R2, 0x1, -R229 ;  /* 0x0000000102072824 */ /* 0x004fc400078e0ae5 */
[----:B------:R-:W-:-:S10]  /*01d0*/  @!P2 IMAD.MOV.U32 R7, RZ, RZ, c[0x0][0x214] ;  /* 0x00008500ff07a624 */ /* 0x000fd400078e00ff */
[----:B------:R-:W-:Y:S05]  /*01e0*/  @!P0 BRA `(.L_x_676) ;  /* 0x0000004000008947 */ /* 0x000fea0003800000 */
[----:B-1-34-:R-:W2:Y:S02]  /*01f0*/  @P3 LDG.E R2, [R10.64+0x4] ;  /* 0x000004060a023981 */ /* 0x01aea4000c1e1900 */
[----:B--2--5:R-:W-:-:S06]  /*0200*/  @P3 IADD3 R2, R2, -R9, RZ ;  /* 0x8000000902023210 */ /* 0x024fcc0007ffe0ff */
[----:B------:R1:W5:Y:S01]  /*0210*/  @!P3 LDG.E R2, [R10.64] ;  /* 0x000000060a02b981 */ /* 0x000362000c1e1900 */
[----:B------:R-:W-:Y:S05]  /*0220*/  BRA `(.L_x_677) ;  /* 0x0000001000007947 */ /* 0x000fea0003800000 */
.L_x_676:
[----:B-1-34-:R-:W-:Y:S02]  /*0230*/  MOV R2, c[0x0][0x218] ;  /* 0x0000860000027a02 */ /* 0x01afe40000000f00 */
.L_x_677:
        /* <DEDUP_REMOVED lines=17> */
[----:B------:R-:W-:Y:S01]  /*0350*/  @!P1 SHF.R.S32.HI R2, RZ, 0x1f, R17 ;  /* 0x0000001fff029819 */ /* 0x000fe20000011411 */
[----:B-1----:R-:W-:Y:S01]  /*0360*/  @P1 IMAD.WIDE.U32 R10, R229, c[0x0][0x190], RZ ;  /* 0x00006400e50a1a25 */ /* 0x002fe200078e00ff */
        /* <DEDUP_REMOVED lines=20> */
.L_x_679:
[----:B------:R-:W-:Y:S01]  /*04b0*/  IABS R5, c[0x0][0x1c8] ;  /* 0x0000720000057a13 */ /* 0x000fe20000000000 */
[----:B------:R-:W-:-:S03]  /*04c0*/  @P0 IMAD.IADD R9, R0, 0x1, R9 ;  /* 0x0000000100090824 */ /* 0x000fc600078e0209 */
[----:B------:R-:W1:Y:S01]  /*04d0*/  I2F.RP R8, R5 ;  /* 0x0000000500087306 */ /* 0x000e620000209400 */
[----:B------:R-:W-:-:S04]  /*04e0*/  @P0 IMAD.WIDE.U32 R22, R9, c[0x0][0x1a0], RZ ;  /* 0x0000680009160a25 */ /* 0x000fc800078e00ff */
[----:B------:R-:W-:-:S03]  /*04f0*/  @P0 IMAD R9, R9, c[0x0][0x1a4], R23 ;  /* 0x0000690009090a24 */ /* 0x000fc600078e0217 */
        /* <DEDUP_REMOVED lines=18> */
[----:B------:R-:W-:-:S07]  /*0620*/  ISETP.GE.AND P1, PT, R2, RZ, PT ;  /* 0x000000ff0200720c */ /* 0x000fce0003f26270 */
[----:B------:R-:W-:-:S06]  /*0630*/  @P3 IADD3 R236, R236, 0x1, RZ ;  /* 0x00000001ecec3810 */ /* 0x000fcc0007ffe0ff */
        /* <DEDUP_REMOVED lines=13> */
.L_x_680:
[----:B------:R-:W-:Y:S01]  /*0710*/  SHF.R.S32.HI R13, RZ, 0x1f, R178 ;  /* 0x0000001fff0d7819 */ /* 0x000fe200000114b2 */
[----:B------:R-:W-:Y:S01]  /*0720*/  IMAD.IADD R226, R7, 0x1, -R176 ;  /* 0x0000000107e27824 */ /* 0x000fe200078e0ab0 */
[----:B------:R-:W-:Y:S01]  /*0730*/  BSSY B0, `(.L_x_681) ;  /* 0x0000031000007945 */ /* 0x000fe20003800000 */
[----:B------:R-:W-:Y:S01]  /*0740*/  IMAD R27, R19, c[0x0][0x1a8], RZ ;  /* 0x00006a00131b7a24 */ /* 0x000fe200078e02ff */
[CC--:B------:R-:W-:Y:S02]  /*0750*/  LEA.HI R11, R13.reuse, R178.reuse, RZ, 0x2 ;  /* 0x000000b20d0b7211 */ /* 0x0c0fe400078f10ff */
[----:B------:R-:W-:Y:S01]  /*0760*/  LEA.HI R14, R13, R178, RZ, 0x3 ;  /* 0x000000b20d0e7211 */ /* 0x000fe200078f18ff */
[----:B------:R-:W-:Y:S01]  /*0770*/  IMAD R27, R18, c[0x0][0x1ac], R27 ;  /* 0x00006b00121b7a24 */ /* 0x000fe200078e021b */
[----:B------:R-:W-:Y:S02]  /*0780*/  LOP3.LUT R5, R11, 0xfffffffc, RZ, 0xc0, !PT ;  /* 0xfffffffc0b057812 */ /* 0x000fe400078ec0ff */
[----:B------:R-:W-:-:S02]  /*0790*/  SHF.R.S32.HI R20, RZ, 0x2, R11 ;  /* 0x00000002ff147819 */ /* 0x000fc4000001140b */
[----:B------:R-:W-:Y:S01]  /*07a0*/  SHF.R.S32.HI R8, RZ, 0x3, R14 ;  /* 0x00000003ff087819 */ /* 0x000fe2000001140e */
[----:B------:R-:W-:Y:S01]  /*07b0*/  IMAD.IADD R248, R178, 0x1, -R5 ;  /* 0x00000001b2f87824 */ /* 0x000fe200078e0a05 */
[----:B------:R-:W-:Y:S02]  /*07c0*/  LEA.HI R11, R11, R20, RZ, 0x1 ;  /* 0x000000140b0b7211 */ /* 0x000fe400078f08ff */
[----:B------:R-:W-:Y:S01]  /*07d0*/  LEA.HI R25, R13, R178, RZ, 0x5 ;  /* 0x000000b20d197211 */ /* 0x000fe200078f28ff */
[----:B------:R-:W-:Y:S01]  /*07e0*/  IMAD.SHL.U32 R248, R248, 0x8, RZ ;  /* 0x00000008f8f87824 */ /* 0x000fe200078e00ff */
[----:B------:R-:W-:Y:S01]  /*07f0*/  LOP3.LUT R11, R11, 0x7fffffe, RZ, 0xc0, !PT ;  /* 0x07fffffe0b0b7812 */ /* 0x000fe200078ec0ff */
[----:B------:R-:W-:Y:S01]  /*0800*/  IMAD.SHL.U32 R5, R8, 0x40, RZ ;  /* 0x0000004008057824 */ /* 0x000fe200078e00ff */
[----:B------:R-:W-:Y:S02]  /*0810*/  SHF.R.S32.HI R232, RZ, 0x5, R25 ;  /* 0x00000005ffe87819 */ /* 0x000fe40000011419 */
[----:B------:R-:W-:Y:S01]  /*0820*/  IADD3 R10, P0, R248, R10, RZ ;  /* 0x0000000af80a7210 */ /* 0x000fe20007f1e0ff */
[----:B------:R-:W-:Y:S01]  /*0830*/  IMAD.IADD R11, R20, 0x1, -R11 ;  /* 0x00000001140b7824 */ /* 0x000fe200078e0a0b */
[----:B------:R-:W-:-:S02]  /*0840*/  SHF.R.S32.HI R249, RZ, 0x1f, R248 ;  /* 0x0000001ffff97819 */ /* 0x000fc400000114f8 */
[----:B------:R-:W-:Y:S01]  /*0850*/  LOP3.LUT R5, R5, 0xc0, RZ, 0xc0, !PT ;  /* 0x000000c005057812 */ /* 0x000fe200078ec0ff */
[----:B------:R-:W-:Y:S01]  /*0860*/  IMAD R230, R232, 0x8, R11 ;  /* 0x00000008e8e67824 */ /* 0x000fe200078e020b */
[----:B------:R-:W-:Y:S01]  /*0870*/  SHF.R.S32.HI R21, RZ, 0x1f, R20 ;  /* 0x0000001fff157819 */ /* 0x000fe20000011414 */
[----:B------:R-:W-:Y:S01]  /*0880*/  IMAD.X R11, R249, 0x1, R3, P0 ;  /* 0x00000001f90b7824 */ /* 0x000fe200000e0603 */
[----:B------:R-:W-:Y:S02]  /*0890*/  ISETP.GE.AND P0, PT, R20, R226, PT ;  /* 0x000000e21400720c */ /* 0x000fe40003f06270 */
[----:B------:R-:W-:Y:S01]  /*08a0*/  LOP3.LUT R0, R5, 0x18, R248, 0xf8, !PT ;  /* 0x0000001805007812 */ /* 0x000fe200078ef8f8 */
[----:B------:R-:W-:Y:S01]  /*08b0*/  IMAD.WIDE.U32 R10, R18, c[0x0][0x1a8], R10 ;  /* 0x00006a00120a7a25 */ /* 0x000fe200078e000a */
[----:B------:R-:W-:Y:S02]  /*08c0*/  SHF.R.U32.HI R5, RZ, 0x3, R5 ;  /* 0x00000003ff057819 */ /* 0x000fe40000011605 */
[----:B------:R-:W-:Y:S01]  /*08d0*/  SHF.R.S32.HI R225, RZ, 0x1f, R236 ;  /* 0x0000001fffe17819 */ /* 0x000fe200000114ec */
[----:B------:R-:W-:Y:S01]  /*08e0*/  IMAD.WIDE R250, R251, 0x80, R20 ;  /* 0x00000080fbfa7825 */ /* 0x000fe200078e0214 */
[----:B------:R-:W-:-:S03]  /*08f0*/  LOP3.LUT R5, R0, R5, RZ, 0x3c, !PT ;  /* 0x0000000500057212 */ /* 0x000fc600078e3cff */
[----:B------:R-:W-:Y:S02]  /*0900*/  IMAD.IADD R27, R11, 0x1, R27 ;  /* 0x000000010b1b7824 */ /* 0x000fe400078e021b */
        /* <DEDUP_REMOVED lines=19> */
.L_x_682:
[----:B------:R-:W-:Y:S05]  /*0a40*/  BSYNC B0 ;  /* 0x0000000000007941 */ /* 0x000fea0003800000 */
.L_x_681:
[----:B------:R-:W-:Y:S01]  /*0a50*/  IADD3 R235, R20, 0x20, RZ ;  /* 0x0000002014eb7810 */ /* 0x000fe20007ffe0ff */
[----:B------:R-:W-:Y:S03]  /*0a60*/  BSSY B0, `(.L_x_683) ;  /* 0x0000014000007945 */ /* 0x000fe60003800000 */
[----:B------:R-:W-:-:S13]  /*0a70*/  ISETP.GE.AND P0, PT, R235, R226, PT ;  /* 0x000000e2eb00720c */ /* 0x000fda0003f06270 */
        /* <DEDUP_REMOVED lines=18> */
.L_x_684:
[----:B------:R-:W-:Y:S05]  /*0ba0*/  BSYNC B0 ;  /* 0x0000000000007941 */ /* 0x000fea0003800000 */
.L_x_683:
        /* <DEDUP_REMOVED lines=21> */
.L_x_686:
[----:B------:R-:W-:Y:S05]  /*0d00*/  BSYNC B0 ;  /* 0x0000000000007941 */ /* 0x000fea0003800000 */
.L_x_685:
[----:B------:R-:W-:Y:S01]  /*0d10*/  IADD3 R231, R20, 0x60, RZ ;  /* 0x0000006014e77810 */ /* 0x000fe20007ffe0ff */
[----:B--2---:R-:W-:Y:S01]  /*0d20*/  IMAD.MOV.U32 R2, RZ, RZ, c[0x0][0x198] ;  /* 0x00006600ff027624 */ /* 0x004fe200078e00ff */
[----:B------:R-:W-:Y:S01]  /*0d30*/  IADD3 R5, R6, 0x7f, RZ ;  /* 0x0000007f06057810 */ /* 0x000fe20007ffe0ff */
[----:B------:R-:W-:Y:S01]  /*0d40*/  IMAD.MOV.U32 R3, RZ, RZ, 0x7 ;  /* 0x00000007ff037424 */ /* 0x000fe200078e00ff */
[----:B------:R-:W-:Y:S01]  /*0d50*/  ISETP.GE.AND P0, PT, R231, R226, PT ;  /* 0x000000e2e700720c */ /* 0x000fe20003f06270 */
[----:B------:R-:W-:Y:S01]  /*0d60*/  BSSY B0, `(.L_x_687) ;  /* 0x0000016000007945 */ /* 0x000fe20003800000 */
[----:B------:R-:W-:Y:S01]  /*0d70*/  SHF.R.S32.HI R4, RZ, 0x1f, R5 ;  /* 0x0000001fff047819 */ /* 0x000fe20000011405 */
[C---:B------:R-:W-:Y:S01]  /*0d80*/  IMAD.SHL.U32 R177, R2.reuse, 0x80, RZ ;  /* 0x0000008002b17824 */ /* 0x040fe200078e00ff */
[----:B------:R-:W-:Y:S02]  /*0d90*/  SHF.L.U64.HI R3, R2, R3, c[0x0][0x19c] ;  /* 0x0000670002037619 */ /* 0x000fe40000010203 */
        /* <DEDUP_REMOVED lines=18> */
.L_x_688:
[----:B------:R-:W-:Y:S05]  /*0ec0*/  BSYNC B0 ;  /* 0x0000000000007941 */ /* 0x000fea0003800000 */
.L_x_687:
[----:B------:R-:W-:Y:S01]  /*0ed0*/  LEA.HI R13, R13, R178, RZ, 0x4 ;  /* 0x000000b20d0d7211 */ /* 0x000fe200078f20ff */
[----:B------:R-:W-:Y:S01]  /*0ee0*/  IMAD R11, R21, c[0x0][0x1a0], RZ ;  /* 0x00006800150b7a24 */ /* 0x000fe200078e02ff */
[----:B------:R-:W-:Y:S01]  /*0ef0*/  LEA.HI.SX32 R183, R4, 0xffffffff, 0x19 ;  /* 0xffffffff04b77811 */ /* 0x000fe200078fcaff */
[----:B-1----:R-:W-:Y:S01]  /*0f00*/  IMAD.WIDE.U32 R26, R20, c[0x0][0x1a0], R248 ;  /* 0x00006800141a7a25 */ /* 0x002fe200078e00f8 */
[----:B------:R-:W-:Y:S01]  /*0f10*/  LOP3.LUT R15, R13, 0xfffffff0, RZ, 0xc0, !PT ;  /* 0xfffffff00d0f7812 */ /* 0x000fe200078ec0ff */
[----:B------:R-:W-:Y:S01]  /*0f20*/  BSSY B0, `(.L_x_689) ;  /* 0x0000031000007945 */ /* 0x000fe20003800000 */
[----:B------:R-:W-:Y:S01]  /*0f30*/  LOP3.LUT R25, R25, 0xffffffe0, RZ, 0xc0, !PT ;  /* 0xffffffe019197812 */ /* 0x000fe200078ec0ff */
[----:B------:R-:W-:Y:S01]  /*0f40*/  IMAD R5, R21, c[0x0][0x198], RZ ;  /* 0x0000660015057a24 */ /* 0x000fe200078e02ff */
[----:B------:R-:W-:Y:S01]  /*0f50*/  IADD3 R22, P0, R22, R26, RZ ;  /* 0x0000001a16167210 */ /* 0x000fe20007f1e0ff */
[----:B------:R-:W-:Y:S02]  /*0f60*/  IMAD.IADD R10, R178, 0x1, -R15 ;  /* 0x00000001b20a7824 */ /* 0x000fe400078e0a0f */
[----:B------:R-:W-:-:S04]  /*0f70*/  IMAD.WIDE.U32 R28, R20, c[0x0][0x198], R248 ;  /* 0x00006600141c7a25 */ /* 0x000fc800078e00f8 */
[----:B------:R-:W-:Y:S01]  /*0f80*/  IMAD R0, R20, c[0x0][0x1a4], R11 ;  /* 0x0000690014007a24 */ /* 0x000fe200078e020b */
[----:B------:R-:W-:Y:S01]  /*0f90*/  LEA.HI R11, R10, R10, RZ, 0x1 ;  /* 0x0000000a0a0b7211 */ /* 0x000fe200078f08ff */
[----:B------:R-:W-:Y:S01]  /*0fa0*/  IMAD R5, R20, c[0x0][0x19c], R5 ;  /* 0x0000670014057a24 */ /* 0x000fe200078e0205 */
[----:B------:R-:W-:Y:S01]  /*0fb0*/  IADD3 R238, P1, R238, R28, RZ ;  /* 0x0000001ceeee7210 */ /* 0x000fe20007f3e0ff */
[----:B------:R-:W-:Y:S01]  /*0fc0*/  IMAD R243, R225, c[0x0][0x1b0], RZ ;  /* 0x00006c00e1f37a24 */ /* 0x000fe200078e02ff */
[----:B------:R-:W-:Y:S01]  /*0fd0*/  IADD3.X R23, R9, R27, R0, P0, !PT ;  /* 0x0000001b09177210 */ /* 0x000fe200007fe400 */
[----:B------:R-:W-:Y:S01]  /*0fe0*/  IMAD R225, R225, c[0x0][0x1b8], RZ ;  /* 0x00006e00e1e17a24 */ /* 0x000fe200078e02ff */
[----:B------:R-:W-:Y:S01]  /*0ff0*/  SHF.R.S32.HI R0, RZ, 0x1, R11 ;  /* 0x00000001ff007819 */ /* 0x000fe2000001140b */
[----:B------:R-:W-:Y:S01]  /*1000*/  IMAD R243, R236, c[0x0][0x1b4], R243 ;  /* 0x00006d00ecf37a24 */ /* 0x000fe200078e02f3 */
[----:B------:R-:W-:Y:S01]  /*1010*/  SHF.R.S32.HI R9, RZ, 0x1f, R11 ;  /* 0x0000001fff097819 */ /* 0x000fe2000001140b */
[----:B------:R-:W-:Y:S01]  /*1020*/  IMAD R15, R3, R183, RZ ;  /* 0x000000b7030f7224 */ /* 0x000fe200078e02ff */
[----:B------:R-:W-:Y:S01]  /*1030*/  IADD3.X R239, R12, R29, R5, P1, !PT ;  /* 0x0000001d0cef7210 */ /* 0x000fe20000ffe405 */
[----:B------:R-:W-:Y:S01]  /*1040*/  IMAD R12, R183, -0x80, R6 ;  /* 0xffffff80b70c7824 */ /* 0x000fe200078e0206 */
[----:B------:R-:W-:Y:S01]  /*1050*/  LEA.HI R9, R9, R0, RZ, 0x2 ;  /* 0x0000000009097211 */ /* 0x000fe200078f10ff */
[----:B------:R-:W-:-:S02]  /*1060*/  IMAD R225, R236, c[0x0][0x1bc], R225 ;  /* 0x00006f00ece17a24 */ /* 0x000fc400078e02e1 */
[----:B------:R-:W-:Y:S01]  /*1070*/  IMAD.WIDE.U32 R238, R236, c[0x0][0x1b0], R238 ;  /* 0x00006c00ecee7a25 */ /* 0x000fe200078e00ee */
[----:B------:R-:W-:Y:S02]  /*1080*/  LOP3.LUT R9, R9, 0xfffffffc, RZ, 0xc0, !PT ;  /* 0xfffffffc09097812 */ /* 0x000fe400078ec0ff */
[----:B------:R-:W-:Y:S01]  /*1090*/  ISETP.GE.AND P0, PT, R20, R12, PT ;  /* 0x0000000c1400720c */ /* 0x000fe20003f06270 */
[----:B------:R-:W-:Y:S01]  /*10a0*/  IMAD.WIDE.U32 R236, R236, c[0x0][0x1b8], R22 ;  /* 0x00006e00ecec7a25 */ /* 0x000fe200078e0016 */
[----:B------:R-:W-:Y:S02]  /*10b0*/  IADD3 R243, R239, R243, RZ ;  /* 0x000000f3eff37210 */ /* 0x000fe40007ffe0ff */
[----:B------:R-:W-:Y:S01]  /*10c0*/  MOV R242, R238 ;  /* 0x000000ee00f27202 */ /* 0x000fe20000000f00 */
[----:B------:R-:W-:Y:S01]  /*10d0*/  IMAD.IADD R9, R0, 0x1, -R9 ;  /* 0x0000000100097824 */ /* 0x000fe200078e0a09 */
[----:B------:R-:W-:Y:S01]  /*10e0*/  SHF.R.S32.HI R0, RZ, 0x1f, R183 ;  /* 0x0000001fff007819 */ /* 0x000fe200000114b7 */
[----:B------:R-:W-:Y:S01]  /*10f0*/  IMAD.MOV.U32 R5, RZ, RZ, 0x10 ;  /* 0x00000010ff057424 */ /* 0x000fe200078e00ff */
[----:B------:R-:W-:Y:S01]  /*1100*/  IADD3 R225, R237, R225, RZ ;  /* 0x000000e1ede17210 */ /* 0x000fe20007ffe0ff */
[----:B------:R-:W-:Y:S01]  /*1110*/  IMAD.WIDE.U32 R22, R183, R177, R242 ;  /* 0x000000b1b7167225 */ /* 0x000fe200078e00f2 */
[----:B------:R-:W-:-:S03]  /*1120*/  LOP3.LUT P1, RZ, R9, 0x2, RZ, 0xc0, !PT ;  /* 0x0000000209ff7812 */ /* 0x000fc6000782c0ff */
[----:B------:R-:W-:Y:S01]  /*1130*/  IMAD R15, R0, R177, R15 ;  /* 0x000000b1000f7224 */ /* 0x000fe200078e020f */
[----:B------:R-:W-:Y:S01]  /*1140*/  SEL R5, R5, 0xfffffff0, !P1 ;  /* 0xfffffff005057807 */ /* 0x000fe20004800000 */
[----:B------:R-:W-:-:S03]  /*1150*/  IMAD.IADD R80, R178, 0x1, -R25 ;  /* 0x00000001b2507824 */ /* 0x000fc600078e0a19 */
        /* <DEDUP_REMOVED lines=13> */
.L_x_690:
[----:B------:R-:W-:Y:S05]  /*1230*/  BSYNC B0 ;  /* 0x0000000000007941 */ /* 0x000fea0003800000 */
.L_x_689:
        /* <DEDUP_REMOVED lines=17> */
.L_x_692:
[----:B------:R-:W-:Y:S05]  /*1350*/  BSYNC B0 ;  /* 0x0000000000007941 */ /* 0x000fea0003800000 */
.L_x_691:
[----:B------:R-:W-:Y:S01]  /*1360*/  ISETP.GE.AND P0, PT, R233, R12, PT ;  /* 0x0000000ce900720c */ /* 0x000fe20003f06270 */
        /* <DEDUP_REMOVED lines=14> */
.L_x_694:
[----:B------:R-:W-:Y:S05]  /*1450*/  BSYNC B0 ;  /* 0x0000000000007941 */ /* 0x000fea0003800000 */
.L_x_693:
        /* <DEDUP_REMOVED lines=17> */
.L_x_696:
[----:B------:R-:W-:Y:S05]  /*1570*/  BSYNC B0 ;  /* 0x0000000000007941 */ /* 0x000fea0003800000 */
.L_x_695:
[----:B------:R-:W-:Y:S01]  /*1580*/  ISETP.NE.U32.AND P2, PT, RZ, c[0x0][0x318], PT ;  /* 0x0000c600ff007a0c */ /* 0x000fe20003f45070 */
[----:B------:R-:W0:Y:S03]  /*1590*/  LDGDEPBAR ;  /* 0x00000000000079af */ /* 0x000e260000000000 */
[----:B------:R-:W-:-:S13]  /*15a0*/  ISETP.NE.AND.EX P2, PT, RZ, c[0x0][0x31c], PT, P2 ;  /* 0x0000c700ff007a0c */ /* 0x000fda0003f45320 */
[----:B------:R-:W-:Y:S01]  /*15b0*/  @P2 SHF.R.S32.HI R15, RZ, 0x1f, R17 ;  /* 0x0000001fff0f2819 */ /* 0x000fe20000011411 */
[----:B------:R-:W-:-:S04]  /*15c0*/  @P2 IMAD.WIDE.U32 R18, R17, c[0x0][0x320], R18 ;  /* 0x0000c80011122a25 */ /* 0x000fc800078e0012 */
[----:B------:R-:W-:Y:S01]  /*15d0*/  @P2 IMAD R16, R15, c[0x0][0x320], RZ ;  /* 0x0000c8000f102a24 */ /* 0x000fe200078e02ff */
[----:B------:R-:W-:Y:S01]  /*15e0*/  @P2 LEA R24, P0, R18, c[0x0][0x318], 0x2 ;  /* 0x0000c60012182a11 */ /* 0x000fe200078010ff */
[----:B------:R-:W-:-:S04]  /*15f0*/  DEPBAR.LE SB0, 0x0 ;  /* 0x000080000000791a */ /* 0x000fc80000000000 */
[----:B------:R-:W-:-:S04]  /*1600*/  @P2 IMAD R16, R17, c[0x0][0x324], R16 ;  /* 0x0000c90011102a24 */ /* 0x000fc800078e0210 */
[----:B------:R-:W-:-:S05]  /*1610*/  @P2 IMAD.IADD R16, R19, 0x1, R16 ;  /* 0x0000000113102824 */ /* 0x000fca00078e0210 */
[----:B------:R-:W-:-:S05]  /*1620*/  @P2 LEA.HI.X R25, R18, c[0x0][0x31c], R16, 0x2, P0 ;  /* 0x0000c70012192a11 */ /* 0x000fca00000f1410 */
[----:B------:R-:W5:Y:S04]  /*1630*/  @P2 LDG.E R15, [R24.64] ;  /* 0x00000006180f2981 */ /* 0x000f68000c1e1900 */
[----:B------:R-:W-:Y:S01]  /*1640*/  BAR.SYNC.DEFER_BLOCKING 0x0 ;  /* 0x0000000000007b1d */ /* 0x000fe20000010000 */
[----:B------:R-:W-:Y:S01]  /*1650*/  ISETP.GE.AND P1, PT, R20, R12, PT ;  /* 0x0000000c1400720c */ /* 0x000fe20003f26270 */
[----:B------:R-:W-:Y:S02]  /*1660*/  IMAD R0, R0, c[0x0][0x1a0], RZ ;  /* 0x0000680000007a24 */ /* 0x000fe400078e02ff */
[C---:B-1----:R-:W-:Y:S02]  /*1670*/  IMAD.WIDE.U32 R22, R183.reuse, c[0x0][0x1a0], RZ ;  /* 0x00006800b7167a25 */ /* 0x042fe400078e00ff */
[----:B------:R-:W5:Y:S01]  /*1680*/  @P2 MUFU.RCP R16, c[0x0][0x238] ;  /* 0x00008e0000102b08 */ /* 0x000f620000001000 */
[----:B------:R-:W-:Y:S01]  /*1690*/  BSSY B0, `(.L_x_697) ;  /* 0x0000016000007945 */ /* 0x000fe20003800000 */
[----:B------:R-:W-:Y:S01]  /*16a0*/  IMAD R17, R183, c[0x0][0x1a4], R0 ;  /* 0x00006900b7117a24 */ /* 0x000fe200078e0200 */
[----:B------:R-:W-:-:S02]  /*16b0*/  LEA R20, P0, R22, R236, 0x7 ;  /* 0x000000ec16147211 */ /* 0x000fc400078038ff */
[----:B------:R-:W-:Y:S01]  /*16c0*/  MOV R0, RZ ;  /* 0x000000ff00007202 */ /* 0x000fe20000000f00 */
[----:B------:R-:W-:-:S05]  /*16d0*/  IMAD.IADD R18, R23, 0x1, R17 ;  /* 0x0000000117127824 */ /* 0x000fca00078e0211 */
[----:B------:R-:W-:Y:S01]  /*16e0*/  LEA.HI.X R21, R22, R225, R18, 0x7, P0 ;  /* 0x000000e116157211 */ /* 0x000fe200000f3c12 */
        /* <DEDUP_REMOVED lines=16> */
.L_x_698:
[----:B-1----:R-:W-:Y:S05]  /*17f0*/  BSYNC B0 ;  /* 0x0000000000007941 */ /* 0x002fea0003800000 */
.L_x_697:
        /* <DEDUP_REMOVED lines=17> */
.L_x_700:
[----:B------:R-:W-:Y:S05]  /*1910*/  BSYNC B0 ;  /* 0x0000000000007941 */ /* 0x000fea0003800000 */
.L_x_699:
        /* <DEDUP_REMOVED lines=17> */
.L_x_702:
[----:B------:R-:W-:Y:S05]  /*1a30*/  BSYNC B0 ;  /* 0x0000000000007941 */ /* 0x000fea0003800000 */
.L_x_701:
[----:B------:R-:W-:Y:S01]  /*1a40*/  ISETP.GE.AND P0, PT, R231, R12, PT ;  /* 0x0000000ce700720c */ /* 0x000fe20003f06270 */
        /* <DEDUP_REMOVED lines=17> */
.L_x_704:
[----:B------:R-:W-:Y:S05]  /*1b60*/  BSYNC B0 ;  /* 0x0000000000007941 */ /* 0x000fea0003800000 */
.L_x_703:
[----:B------:R-:W-:Y:S01]  /*1b70*/  LOP3.LUT R223, R14, 0xfffffff8, RZ, 0xc0, !PT ;  /* 0xfffffff80edf7812 */ /* 0x000fe200078ec0ff */
[----:B------:R-:W-:Y:S01]  /*1b80*/  IMAD.SHL.U32 R9, R9, 0x40, RZ ;  /* 0x0000004009097824 */ /* 0x000fe200078e00ff */
[----:B-1----:R-:W-:Y:S01]  /*1b90*/  SHF.R.S32.HI R16, RZ, 0x4, R13 ;  /* 0x00000004ff107819 */ /* 0x002fe2000001140d */
[----:B------:R-:W-:Y:S01]  /*1ba0*/  IMAD.SHL.U32 R8, R8, 0x8, RZ ;  /* 0x0000000808087824 */ /* 0x000fe200078e00ff */
[----:B------:R-:W-:Y:S01]  /*1bb0*/  LOP3.LUT R181, R11, 0x7fffffe, RZ, 0xc0, !PT ;  /* 0x07fffffe0bb57812 */ /* 0x000fe200078ec0ff */
[----:B------:R-:W-:Y:S01]  /*1bc0*/  IMAD.IADD R223, R178, 0x1, -R223 ;  /* 0x00000001b2df7824 */ /* 0x000fe200078e0adf */
[----:B------:R-:W-:Y:S01]  /*1bd0*/  LEA.HI R11, R13, R16, RZ, 0x1 ;  /* 0x000000100d0b7211 */ /* 0x000fe200078f08ff */
[----:B------:R-:W0:Y:S01]  /*1be0*/  LDGDEPBAR ;  /* 0x00000000000079af */ /* 0x000e220000000000 */
[----:B------:R-:W-:Y:S01]  /*1bf0*/  SHF.R.S32.HI R13, RZ, 0x1f, R10 ;  /* 0x0000001fff0d7819 */ /* 0x000fe2000001140a */
[----:B------:R-:W-:Y:S01]  /*1c00*/  IMAD.IADD R181, R10, 0x1, -R181 ;  /* 0x000000010ab57824 */ /* 0x000fe200078e0ab5 */
[----:B------:R-:W-:-:S02]  /*1c10*/  LEA.HI R12, R223, R223, RZ, 0x1 ;  /* 0x000000dfdf0c7211 */ /* 0x000fc400078f08ff */
[----:B------:R-:W-:Y:S02]  /*1c20*/  LOP3.LUT R11, R11, 0xfffffffe, RZ, 0xc0, !PT ;  /* 0xfffffffe0b0b7812 */ /* 0x000fe400078ec0ff */
[----:B------:R-:W-:Y:S02]  /*1c30*/  LOP3.LUT R14, R12, 0x3fffffe, RZ, 0xc0, !PT ;  /* 0x03fffffe0c0e7812 */ /* 0x000fe400078ec0ff */
[----:B------:R-:W-:Y:S01]  /*1c40*/  SHF.R.S32.HI R12, RZ, 0x1, R12 ;  /* 0x00000001ff0c7819 */ /* 0x000fe2000001140c */
[----:B------:R-:W-:Y:S01]  /*1c50*/  IMAD.IADD R16, R16, 0x1, -R11 ;  /* 0x0000000110107824 */ /* 0x000fe200078e0a0b */
[----:B------:R-:W-:Y:S02]  /*1c60*/  LEA.HI R10, R13, R10, RZ, 0x3 ;  /* 0x0000000a0d0a7211 */ /* 0x000fe400078f18ff */
[----:B------:R-:W-:Y:S01]  /*1c70*/  IADD3 R223, R223, -R14, RZ ;  /* 0x8000000edfdf7210 */ /* 0x000fe20007ffe0ff */
[----:B------:R-:W-:Y:S01]  /*1c80*/  IMAD.SHL.U32 R179, R16, 0x8, RZ ;  /* 0x0000000810b37824 */ /* 0x000fe200078e00ff */
[----:B------:R-:W-:Y:S01]  /*1c90*/  LOP3.LUT R14, R9, 0xc0, RZ, 0xc0, !PT ;  /* 0x000000c0090e7812 */ /* 0x000fe200078ec0ff */
[C---:B------:R-:W-:Y:S01]  /*1ca0*/  IMAD.SHL.U32 R9, R12.reuse, 0x40, RZ ;  /* 0x000000400c097824 */ /* 0x040fe200078e00ff */
[----:B------:R-:W-:Y:S01]  /*1cb0*/  LOP3.LUT P0, RZ, R12, 0x2, RZ, 0xc0, !PT ;  /* 0x000000020cff7812 */ /* 0x000fe2000780c0ff */
[----:B------:R-:W-:Y:S01]  /*1cc0*/  IMAD.SHL.U32 R10, R10, 0x20, RZ ;  /* 0x000000200a0a7824 */ /* 0x000fe200078e00ff */
[----:B------:R-:W-:Y:S01]  /*1cd0*/  LOP3.LUT R179, R14, 0x8, R179, 0xf8, !PT ;  /* 0x000000080eb37812 */ /* 0x000fe200078ef8b3 */
[----:B------:R-:W-:Y:S01]  /*1ce0*/  IMAD R223, R16, 0x8, R223 ;  /* 0x0000000810df7824 */ /* 0x000fe200078e02df */
[----:B------:R-:W-:-:S02]  /*1cf0*/  LOP3.LUT R9, R9, 0xc0, RZ, 0xc0, !PT ;  /* 0x000000c009097812 */ /* 0x000fc400078ec0ff */
[----:B------:R-:W-:Y:S02]  /*1d00*/  LOP3.LUT R180, R10, 0xffffff00, RZ, 0xc0, !PT ;  /* 0xffffff000ab47812 */ /* 0x000fe400078ec0ff */
[----:B------:R-:W-:Y:S02]  /*1d10*/  LOP3.LUT R8, R9, 0x8, R8, 0xf8, !PT ;  /* 0x0000000809087812 */ /* 0x000fe400078ef808 */
[----:B------:R-:W-:Y:S02]  /*1d20*/  SHF.R.U32.HI R14, RZ, 0x3, R14 ;  /* 0x00000003ff0e7819 */ /* 0x000fe4000001160e */
[----:B------:R-:W-:Y:S02]  /*1d30*/  LEA R10, R232, R180, 0x9 ;  /* 0x000000b4e80a7211 */ /* 0x000fe400078e48ff */
[----:B------:R-:W-:Y:S02]  /*1d40*/  SHF.R.U32.HI R9, RZ, 0x3, R9 ;  /* 0x00000003ff097819 */ /* 0x000fe40000011609 */
[----:B------:R-:W-:Y:S01]  /*1d50*/  LOP3.LUT R179, R179, R14, RZ, 0x3c, !PT ;  /* 0x0000000eb3b37212 */ /* 0x000fe200078e3cff */
[----:B------:R-:W-:Y:S01]  /*1d60*/  IMAD R10, R181, 0x20, R10 ;  /* 0x00000020b50a7824 */ /* 0x000fe200078e020a */
[----:B------:R-:W-:-:S02]  /*1d70*/  LOP3.LUT R8, R8, R9, RZ, 0x3c, !PT ;  /* 0x0000000908087212 */ /* 0x000fc400078e3cff */
[----:B------:R-:W-:Y:S01]  /*1d80*/  SHF.R.S32.HI R241, RZ, 0x1f, R80 ;  /* 0x0000001ffff17819 */ /* 0x000fe20000011450 */
[----:B------:R-:W-:Y:S01]  /*1d90*/  IMAD.IADD R224, R179, 0x1, R10 ;  /* 0x00000001b3e07824 */ /* 0x000fe200078e020a */
[----:B------:R-:W-:Y:S02]  /*1da0*/  LEA R223, R223, R8, 0x5 ;  /* 0x00000008dfdf7211 */ /* 0x000fe400078e28ff */
[----:B------:R-:W-:Y:S01]  /*1db0*/  LEA.HI R241, R241, R80, RZ, 0x2 ;  /* 0x00000050f1f17211 */ /* 0x000fe200078f10ff */
[----:B------:R-:W-:Y:S02]  /*1dc0*/  IMAD.SHL.U32 R224, R224, 0x2, RZ ;  /* 0x00000002e0e07824 */ /* 0x000fe400078e00ff */
[----:B------:R-:W-:Y:S01]  /*1dd0*/  IMAD.SHL.U32 R223, R223, 0x2, RZ ;  /* 0x00000002dfdf7824 */ /* 0x000fe200078e00ff */
[----:B------:R-:W-:Y:S01]  /*1de0*/  SHF.R.S32.HI R241, RZ, 0x2, R241 ;  /* 0x00000002fff17819 */ /* 0x000fe200000114f1 */
[----:B------:R-:W-:Y:S01]  /*1df0*/  IMAD R222, R5, 0x2, R224 ;  /* 0x0000000205de7824 */ /* 0x000fe200078e02e0 */
[----:B------:R-:W-:Y:S02]  /*1e00*/  LDSM.16.M88.4 R8, [R224+0x1000] ;  /* 0x00100000e008783b */ /* 0x000fe40000000200 */
[----:B------:R-:W-:-:S02]  /*1e10*/  IADD3 R12, R223, 0x2000, RZ ;  /* 0x00002000df0c7810 */ /* 0x000fc40007ffe0ff */
[----:B------:R-:W1:Y:S01]  /*1e20*/  LDSM.16.M88.4 R132, [R223+0x2000] ;  /* 0x00200000df84783b */ /* 0x000e620000000200 */
[----:B------:R-:W-:Y:S02]  /*1e30*/  IADD3 R221, R223, 0x2020, RZ ;  /* 0x00002020dfdd7810 */ /* 0x000fe40007ffe0ff */
[----:B------:R-:W-:Y:S01]  /*1e40*/  @P0 IADD3 R221, R12, -0x20, RZ ;  /* 0xffffffe00cdd0810 */ /* 0x000fe20007ffe0ff */
[----:B------:R-:W5:Y:S04]  /*1e50*/  LDSM.16.M88.4 R124, [R223+0x2400] ;  /* 0x00240000df7c783b */ /* 0x000f680000000200 */
[----:B------:R-:W2:Y:S04]  /*1e60*/  LDSM.16.M88.4 R116, [R223+0x2800] ;  /* 0x00280000df74783b */ /* 0x000ea80000000200 */
[----:B------:R-:W3:Y:S04]  /*1e70*/  LDSM.16.M88.4 R108, [R223+0x2c00] ;  /* 0x002c0000df6c783b */ /* 0x000ee80000000200 */
[----:B------:R-:W4:Y:S04]  /*1e80*/  LDSM.16.M88.4 R100, [R223+0x3000] ;  /* 0x00300000df64783b */ /* 0x000f280000000200 */
[----:B------:R-:W3:Y:S04]  /*1e90*/  LDSM.16.M88.4 R92, [R223+0x3400] ;  /* 0x00340000df5c783b */ /* 0x000ee80000000200 */
[----:B------:R-:W3:Y:S04]  /*1ea0*/  LDSM.16.M88.4 R84, [R223+0x3800] ;  /* 0x00380000df54783b */ /* 0x000ee80000000200 */
[----:B------:R-:W4:Y:S04]  /*1eb0*/  LDSM.16.M88.4 R172, [R223+0x3c00] ;  /* 0x003c0000dfac783b */ /* 0x000f280000000200 */
[----:B------:R-:W-:Y:S04]  /*1ec0*/  LDSM.16.M88.4 R12, [R222+0x1000] ;  /* 0x00100000de0c783b */ /* 0x000fe80000000200 */
[----:B------:R-:W4:Y:S04]  /*1ed0*/  LDSM.16.M88.4 R164, [R221] ;  /* 0x00000000dda4783b */ /* 0x000f280000000200 */
[----:B------:R-:W4:Y:S01]  /*1ee0*/  LDSM.16.M88.4 R160, [R221+0x400] ;  /* 0x00040000dda0783b */ /* 0x000f220000000200 */
[C---:B-1----:R-:W-:Y:S03]  /*1ef0*/  HMMA.16816.F32.BF16 R76, R8.reuse, R132, RZ ;  /* 0x00000084084c723c */ /* 0x042fe600000418ff */
[----:B------:R-:W1:Y:S04]  /*1f00*/  LDSM.16.M88.4 R156, [R221+0x800] ;  /* 0x00080000dd9c783b */ /* 0x000e680000000200 */
[----:B------:R-:W1:Y:S01]  /*1f10*/  LDSM.16.M88.4 R152, [R221+0xc00] ;  /* 0x000c0000dd98783b */ /* 0x000e620000000200 */
[C---:B-----5:R-:W-:Y:S03]  /*1f20*/  HMMA.16816.F32.BF16 R68, R8.reuse, R124, RZ ;  /* 0x0000007c0844723c */ /* 0x060fe600000418ff */
[----:B------:R-:W5:Y:S04]  /*1f30*/  LDSM.16.M88.4 R148, [R221+0x1000] ;  /* 0x00100000dd94783b */ /* 0x000f680000000200 */
[----:B------:R-:W1:Y:S01]  /*1f40*/  LDSM.16.M88.4 R144, [R221+0x1400] ;  /* 0x00140000dd90783b */ /* 0x000e620000000200 */
[C---:B--2---:R-:W-:Y:S03]  /*1f50*/  HMMA.16816.F32.BF16 R60, R8.reuse, R116, RZ ;  /* 0x00000074083c723c */ /* 0x044fe600000418ff */
[----:B------:R-:W2:Y:S04]  /*1f60*/  LDSM.16.M88.4 R140, [R221+0x1800] ;  /* 0x00180000dd8c783b */ /* 0x000ea80000000200 */
[----:B------:R-:W1:Y:S01]  /*1f70*/  LDSM.16.M88.4 R16, [R221+0x1c00] ;  /* 0x001c0000dd10783b */ /* 0x000e620000000200 */
[C---:B---3--:R-:W-:Y:S03]  /*1f80*/  HMMA.16816.F32.BF16 R52, R8.reuse, R108, RZ ;  /* 0x0000006c0834723c */ /* 0x048fe600000418ff */
[----:B------:R-:W3:Y:S05]  /*1f90*/  LDSM.16.M88.4 R168, [R224] ;  /* 0x00000000e0a8783b */ /* 0x000eea0000000200 */
        /* <DEDUP_REMOVED lines=16> */
[----:B-----5:R-:W-:Y:S01]  /*20a0*/  HMMA.16816.F32.BF16 R44, R12, R148, R44 ;  /* 0x000000940c2c723c */ /* 0x020fe2000004182c */
[----:B------:R-:W-:-:S06]  /*20b0*/  FMUL.FTZ R70, R70, c[0x0][0x2ec] ;  /* 0x0000bb0046467a20 */ /* 0x000fcc0000410000 */
[----:B------:R-:W-:Y:S01]  /*20c0*/  MUFU.TANH R70, R70 ;  /* 0x0000004600467308 */ /* 0x000fe20000002400 */
[----:B------:R-:W-:Y:S01]  /*20d0*/  HMMA.16816.F32.BF16 R36, R12, R144, R36 ;  /* 0x000000900c24723c */ /* 0x000fe20000041824 */
[----:B------:R-:W-:Y:S02]  /*20e0*/  FMUL.FTZ R62, R62, c[0x0][0x2ec] ;  /* 0x0000bb003e3e7a20 */ /* 0x000fe40000410000 */
[----:B------:R-:W-:-:S04]  /*20f0*/  FMUL.FTZ R61, R61, c[0x0][0x2ec] ;  /* 0x0000bb003d3d7a20 */ /* 0x000fc80000410000 */
[----:B------:R-:W-:Y:S01]  /*2100*/  MUFU.TANH R62, R62 ;  /* 0x0000003e003e7308 */ /* 0x000fe20000002400 */
[----:B--2---:R-:W-:Y:S01]  /*2110*/  HMMA.16816.F32.BF16 R28, R12, R140, R28 ;  /* 0x0000008c0c1c723c */ /* 0x004fe2000004181c */
[----:B------:R-:W-:Y:S02]  /*2120*/  FMUL.FTZ R54, R54, c[0x0][0x2ec] ;  /* 0x0000bb0036367a20 */ /* 0x000fe40000410000 */
[----:B------:R-:W-:-:S04]  /*2130*/  FMUL.FTZ R53, R53, c[0x0][0x2ec] ;  /* 0x0000bb0035357a20 */ /* 0x000fc80000410000 */
[----:B------:R-:W-:Y:S01]  /*2140*/  MUFU.TANH R61, R61 ;  /* 0x0000003d003d7308 */ /* 0x000fe20000002400 */
[----:B------:R-:W-:Y:S01]  /*2150*/  HMMA.16816.F32.BF16 R20, R12, R16, R20 ;  /* 0x000000100c14723c */ /* 0x000fe20000041814 */
[----:B------:R-:W-:-:S06]  /*2160*/  FMUL.FTZ R47, R47, c[0x0][0x2ec] ;  /* 0x0000bb002f2f7a20 */ /* 0x000fcc0000410000 */
[----:B------:R-:W-:Y:S01]  /*2170*/  MUFU.TANH R54, R54 ;  /* 0x0000003600367308 */ /* 0x000fe20000002400 */
[C---:B------:R-:W-:Y:S07]  /*2180*/  HMMA.16816.F32.BF16 R72, R12.reuse, R166, R72 ;  /* 0x000000a60c48723c */ /* 0x040fee0000041848 */
[----:B------:R-:W-:Y:S01]  /*2190*/  MUFU.TANH R53, R53 ;  /* 0x0000003500357308 */ /* 0x000fe20000002400 */
[----:B------:R-:W-:Y:S01]  /*21a0*/  HMMA.16816.F32.BF16 R64, R12, R162, R64 ;  /* 0x000000a20c40723c */ /* 0x000fe20000041840 */
[----:B------:R-:W-:-:S06]  /*21b0*/  FMUL.FTZ R30, R30, c[0x0][0x2ec] ;  /* 0x0000bb001e1e7a20 */ /* 0x000fcc0000410000 */
[----:B------:R-:W-:Y:S01]  /*21c0*/  MUFU.TANH R30, R30 ;  /* 0x0000001e001e7308 */ /* 0x000fe20000002400 */
[----:B------:R-:W-:Y:S01]  /*21d0*/  HMMA.16816.F32.BF16 R56, R12, R158, R56 ;  /* 0x0000009e0c38723c */ /* 0x000fe20000041838 */
[----:B------:R-:W-:-:S07]  /*21e0*/  FMUL.FTZ R21, R21, c[0x0][0x2ec] ;  /* 0x0000bb0015157a20 */ /* 0x000fce0000410000 */
[C---:B------:R-:W-:Y:S01]  /*21f0*/  HMMA.16816.F32.BF16 R48, R12.reuse, R154, R48 ;  /* 0x0000009a0c30723c */ /* 0x040fe20000041830 */
[----:B------:R-:W-:Y:S02]  /*2200*/  FMUL.FTZ R244, R73, c[0x0][0x2ec] ;  /* 0x0000bb0049f47a20 */ /* 0x000fe40000410000 */
[----:B------:R-:W-:Y:S02]  /*2210*/  FMUL.FTZ R246, R74, c[0x0][0x2ec] ;  /* 0x0000bb004af67a20 */ /* 0x000fe40000410000 */
[----:B------:R-:W-:Y:S02]  /*2220*/  FMUL.FTZ R75, R75, c[0x0][0x2ec] ;  /* 0x0000bb004b4b7a20 */ /* 0x000fe40000410000 */
[----:B------:R-:W-:Y:S01]  /*2230*/  MUFU.TANH R244, R244 ;  /* 0x000000f400f47308 */ /* 0x000fe20000002400 */
[----:B------:R-:W-:Y:S01]  /*2240*/  HMMA.16816.F32.BF16 R40, R12, R150, R40 ;  /* 0x000000960c28723c */ /* 0x000fe20000041828 */
[----:B------:R-:W-:-:S06]  /*2250*/  FMUL.FTZ R67, R67, c[0x0][0x2ec] ;  /* 0x0000bb0043437a20 */ /* 0x000fcc0000410000 */
[----:B------:R-:W-:Y:S01]  /*2260*/  MUFU.TANH R246, R246 ;  /* 0x000000f600f67308 */ /* 0x000fe20000002400 */
[C---:B------:R-:W-:Y:S07]  /*2270*/  HMMA.16816.F32.BF16 R32, R12.reuse, R146, R32 ;  /* 0x000000920c20723c */ /* 0x040fee0000041820 */
[----:B------:R-:W-:Y:S01]  /*2280*/  MUFU.TANH R75, R75 ;  /* 0x0000004b004b7308 */ /* 0x000fe20000002400 */
[C---:B------:R-:W-:Y:S07]  /*2290*/  HMMA.16816.F32.BF16 R24, R12.reuse, R142, R24 ;  /* 0x0000008e0c18723c */ /* 0x040fee0000041818 */
[----:B------:R-:W-:Y:S01]  /*22a0*/  MUFU.TANH R67, R67 ;  /* 0x0000004300437308 */ /* 0x000fe20000002400 */
[----:B------:R-:W-:Y:S01]  /*22b0*/  HMMA.16816.F32.BF16 R8, R12, R18, R8 ;  /* 0x000000120c08723c */ /* 0x000fe20000041808 */
[----:B------:R-:W-:-:S02]  /*22c0*/  FMUL.FTZ R43, R43, c[0x0][0x2ec] ;  /* 0x0000bb002b2b7a20 */ /* 0x000fc40000410000 */
[----:B------:R-:W-:-:S04]  /*22d0*/  FMUL.FTZ R42, R42, c[0x0][0x2ec] ;  /* 0x0000bb002a2a7a20 */ /* 0x000fc80000410000 */
[----:B------:R-:W-:Y:S01]  /*22e0*/  SHF.L.U32 R12, R178, 0x1, RZ ;  /* 0x00000001b20c7819 */ /* 0x000fe200000006ff */
[----:B------:R-:W-:Y:S01]  /*22f0*/  IMAD R13, R232, 0x10, R241 ;  /* 0x00000010e80d7824 */ /* 0x000fe200078e02f1 */
[C---:B---3--:R-:W-:Y:S01]  /*2300*/  HMMA.16816.F32.BF16 R136, R168.reuse, R132, RZ ;  /* 0x00000084a888723c */ /* 0x048fe200000418ff */
[----:B------:R-:W-:Y:S01]  /*2310*/  FMUL.FTZ R34, R34, c[0x0][0x2ec] ;  /* 0x0000bb0022227a20 */ /* 0x000fe20000410000 */
[----:B------:R-:W-:Y:S01]  /*2320*/  LOP3.LUT R12, R12, 0x6, RZ, 0xc0, !PT ;  /* 0x000000060c0c7812 */ /* 0x000fe200078ec0ff */
[----:B------:R-:W-:Y:S01]  /*2330*/  IMAD.IADD R176, R176, 0x1, R13 ;  /* 0x00000001b0b07824 */ /* 0x000fe200078e020d */
[----:B------:R-:W-:Y:S01]  /*2340*/  MUFU.TANH R42, R42 ;  /* 0x0000002a002a7308 */ /* 0x000fe20000002400 */
[----:B------:R-:W-:Y:S02]  /*2350*/  FMUL.FTZ R35, R35, c[0x0][0x2ec] ;  /* 0x0000bb0023237a20 */ /* 0x000fe40000410000 */
[----:B------:R-:W-:Y:S01]  /*2360*/  IMAD R183, R183, 0x80, R12 ;  /* 0x00000080b7b77824 */ /* 0x000fe200078e020c */
[----:B------:R-:W-:Y:S01]  /*2370*/  IADD3 R182, R6, R176, -R7 ;  /* 0x000000b006b67210 */ /* 0x000fe20007ffe807 */
[----:B------:R-:W-:Y:S01]  /*2380*/  HMMA.16816.F32.BF16 R128, R168, R124, RZ ;  /* 0x0000007ca880723c */ /* 0x000fe200000418ff */
[----:B------:R-:W-:-:S02]  /*2390*/  FMUL.FTZ R27, R27, c[0x0][0x2ec] ;  /* 0x0000bb001b1b7a20 */ /* 0x000fc40000410000 */
[C---:B------:R-:W-:Y:S01]  /*23a0*/  IADD3 R12, -R183.reuse, R182, RZ ;  /* 0x000000b6b70c7210 */ /* 0x040fe20007ffe1ff */
[----:B------:R-:W-:Y:S01]  /*23b0*/  FMUL.FTZ R24, R24, c[0x0][0x2ec] ;  /* 0x0000bb0018187a20 */ /* 0x000fe20000410000 */
[C---:B------:R-:W-:Y:S01]  /*23c0*/  IADD3 R185, R183.reuse, 0x1, RZ ;  /* 0x00000001b7b97810 */ /* 0x040fe20007ffe0ff */
[----:B------:R-:W-:Y:S01]  /*23d0*/  FMUL.FTZ R26, R26, c[0x0][0x2ec] ;  /* 0x0000bb001a1a7a20 */ /* 0x000fe20000410000 */
[----:B------:R-:W-:Y:S01]  /*23e0*/  IABS R12, R12 ;  /* 0x0000000c000c7213 */ /* 0x000fe20000000000 */
[C---:B------:R-:W-:Y:S01]  /*23f0*/  HMMA.16816.F32.BF16 R120, R168.reuse, R116, RZ ;  /* 0x00000074a878723c */ /* 0x040fe200000418ff */
[C---:B------:R-:W-:Y:S01]  /*2400*/  IADD3 R187, R183.reuse, 0x8, RZ ;  /* 0x00000008b7bb7810 */ /* 0x040fe20007ffe0ff */
[C---:B------:R-:W-:Y:S01]  /*2410*/  IMAD.IADD R13, R182.reuse, 0x1, -R185 ;  /* 0x00000001b60d7824 */ /* 0x040fe200078e0ab9 */
[C---:B------:R-:W-:Y:S01]  /*2420*/  IADD3 R197, R183.reuse, 0x9, RZ ;  /* 0x00000009b7c57810 */ /* 0x040fe20007ffe0ff */
[----:B------:R-:W-:Y:S01]  /*2430*/  IMAD.MOV.U32 R189, RZ, RZ, R12 ;  /* 0x000000ffffbd7224 */ /* 0x000fe200078e000c */
[C---:B------:R-:W-:Y:S01]  /*2440*/  IADD3 R201, R183.reuse, 0x10, RZ ;  /* 0x00000010b7c97810 */ /* 0x040fe20007ffe0ff */
[----:B------:R-:W-:Y:S01]  /*2450*/  MUFU.TANH R26, R26 ;  /* 0x0000001a001a7308 */ /* 0x000fe20000002400 */
[----:B------:R-:W-:Y:S01]  /*2460*/  IABS R12, R13 ;  /* 0x0000000d000c7213 */ /* 0x000fe20000000000 */
[----:B------:R-:W-:Y:S01]  /*2470*/  IMAD.IADD R13, R182, 0x1, -R187 ;  /* 0x00000001b60d7824 */ /* 0x000fe200078e0abb */
[----:B------:R-:W-:Y:S01]  /*2480*/  IADD3 R207, R183, 0x11, RZ ;  /* 0x00000011b7cf7810 */ /* 0x000fe20007ffe0ff */
[----:B------:R-:W-:Y:S01]  /*2490*/  HMMA.16816.F32.BF16 R112, R168, R108, RZ ;  /* 0x0000006ca870723c */ /* 0x000fe200000418ff */
[----:B------:R-:W-:-:S02]  /*24a0*/  MOV R199, R12 ;  /* 0x0000000c00c77202 */ /* 0x000fc40000000f00 */
[----:B------:R-:W-:Y:S01]  /*24b0*/  IABS R12, R13 ;  /* 0x0000000d000c7213 */ /* 0x000fe20000000000 */
[C---:B------:R-:W-:Y:S01]  /*24c0*/  IMAD.IADD R13, R182.reuse, 0x1, -R197 ;  /* 0x00000001b60d7824 */ /* 0x040fe200078e0ac5 */
[C---:B------:R-:W-:Y:S01]  /*24d0*/  IADD3 R217, R183.reuse, 0x18, RZ ;  /* 0x00000018b7d97810 */ /* 0x040fe20007ffe0ff */
[----:B------:R-:W-:Y:S01]  /*24e0*/  I2F R189, R189 ;  /* 0x000000bd00bd7306 */ /* 0x000fe20000201400 */
[C---:B------:R-:W-:Y:S01]  /*24f0*/  IADD3 R211, R183.reuse, 0x20, RZ ;  /* 0x00000020b7d37810 */ /* 0x040fe20007ffe0ff */
[----:B------:R-:W-:Y:S01]  /*2500*/  IMAD.MOV.U32 R203, RZ, RZ, R12 ;  /* 0x000000ffffcb7224 */ /* 0x000fe200078e000c */
[----:B------:R-:W-:Y:S01]  /*2510*/  IABS R12, R13 ;  /* 0x0000000d000c7213 */ /* 0x000fe20000000000 */
[C---:B------:R-:W-:Y:S01]  /*2520*/  IMAD.IADD R13, R182.reuse, 0x1, -R201 ;  /* 0x00000001b60d7824 */ /* 0x040fe200078e0ac9 */
[C---:B------:R-:W-:Y:S01]  /*2530*/  IADD3 R245, R183.reuse, 0x21, RZ ;  /* 0x00000021b7f57810 */ /* 0x040fe20007ffe0ff */
[C---:B------:R-:W-:Y:S01]  /*2540*/  IMAD.IADD R80, R182.reuse, 0x1, -R211 ;  /* 0x00000001b6507824 */ /* 0x040fe200078e0ad3 */
[----:B------:R-:W-:Y:S01]  /*2550*/  MOV R209, R12 ;  /* 0x0000000c00d17202 */ /* 0x000fe20000000f00 */
[C---:B------:R-:W-:Y:S01]  /*2560*/  HMMA.16816.F32.BF16 R104, R168.reuse, R100, RZ ;  /* 0x00000064a868723c */ /* 0x040fe200000418ff */
[----:B------:R-:W-:Y:S01]  /*2570*/  IABS R12, R13 ;  /* 0x0000000d000c7213 */ /* 0x000fe20000000000 */
[C---:B------:R-:W-:Y:S01]  /*2580*/  IMAD.IADD R13, R182.reuse, 0x1, -R207 ;  /* 0x00000001b60d7824 */ /* 0x040fe200078e0acf */
[----:B------:R-:W-:Y:S01]  /*2590*/  IABS R80, R80 ;  /* 0x0000005000507213 */ /* 0x000fe20000000000 */
[C---:B------:R-:W-:Y:S01]  /*25a0*/  IMAD.IADD R81, R182.reuse, 0x1, -R245 ;  /* 0x00000001b6517824 */ /* 0x040fe200078e0af5 */
[----:B------:R-:W-:Y:S01]  /*25b0*/  IADD3 R188, R183, 0x28, RZ ;  /* 0x00000028b7bc7810 */ /* 0x000fe20007ffe0ff */
[----:B------:R-:W-:Y:S01]  /*25c0*/  IMAD.MOV.U32 R219, RZ, RZ, R12 ;  /* 0x000000ffffdb7224 */ /* 0x000fe200078e000c */
[----:B------:R-:W-:Y:S01]  /*25d0*/  IABS R12, R13 ;  /* 0x0000000d000c7213 */ /* 0x000fe20000000000 */
[----:B------:R-:W-:Y:S01]  /*25e0*/  IMAD.IADD R13, R182, 0x1, -R217 ;  /* 0x00000001b60d7824 */ /* 0x000fe200078e0ad9 */
[----:B------:R-:W-:Y:S01]  /*25f0*/  MOV R195, R80 ;  /* 0x0000005000c37202 */ /* 0x000fe20000000f00 */
[----:B------:R-:W-:Y:S01]  /*2600*/  HMMA.16816.F32.BF16 R96, R168, R92, RZ ;  /* 0x0000005ca860723c */ /* 0x000fe200000418ff */
[----:B------:R-:W-:Y:S01]  /*2610*/  MOV R205, R12 ;  /* 0x0000000c00cd7202 */ /* 0x000fe20000000f00 */
[----:B------:R-:W-:Y:S01]  /*2620*/  I2F R203, R203 ;  /* 0x000000cb00cb7306 */ /* 0x000fe20000201400 */
[----:B------:R-:W-:-:S02]  /*2630*/  IABS R12, R13 ;  /* 0x0000000d000c7213 */ /* 0x000fc40000000000 */
[----:B------:R-:W-:Y:S01]  /*2640*/  IABS R80, R81 ;  /* 0x0000005100507213 */ /* 0x000fe20000000000 */
[C---:B------:R-:W-:Y:S01]  /*2650*/  IMAD.IADD R81, R182.reuse, 0x1, -R188 ;  /* 0x00000001b6517824 */ /* 0x040fe200078e0abc */
[C---:B------:R-:W-:Y:S01]  /*2660*/  IADD3 R184, R183.reuse, 0x30, RZ ;  /* 0x00000030b7b87810 */ /* 0x040fe20007ffe0ff */
[C---:B------:R-:W-:Y:S01]  /*2670*/  HMMA.16816.F32.BF16 R88, R168.reuse, R84, RZ ;  /* 0x00000054a858723c */ /* 0x040fe200000418ff */
[C---:B------:R-:W-:Y:S01]  /*2680*/  IADD3 R186, R183.reuse, 0x29, RZ ;  /* 0x00000029b7ba7810 */ /* 0x040fe20007ffe0ff */
[----:B------:R1:W-:Y:S01]  /*2690*/  I2F R215, R12 ;  /* 0x0000000c00d77306 */ /* 0x0003e20000201400 */
[----:B------:R-:W-:Y:S01]  /*26a0*/  IMAD.MOV.U32 R193, RZ, RZ, R80 ;  /* 0x000000ffffc17224 */ /* 0x000fe200078e0050 */
[----:B------:R-:W-:Y:S02]  /*26b0*/  IABS R80, R81 ;  /* 0x0000005100507213 */ /* 0x000fe40000000000 */
[C---:B------:R-:W-:Y:S01]  /*26c0*/  IADD3 R247, R183.reuse, 0x31, RZ ;  /* 0x00000031b7f77810 */ /* 0x040fe20007ffe0ff */
[----:B------:R-:W-:Y:S01]  /*26d0*/  IMAD.IADD R192, R182, 0x1, -R186 ;  /* 0x00000001b6c07824 */ /* 0x000fe200078e0aba */
[----:B------:R-:W-:Y:S01]  /*26e0*/  HMMA.16816.F32.BF16 R132, R168, R134, RZ ;  /* 0x00000086a884723c */ /* 0x000fe200000418ff */
[C---:B------:R-:W-:Y:S01]  /*26f0*/  IADD3 R196, R183.reuse, 0x51, RZ ;  /* 0x00000051b7c47810 */ /* 0x040fe20007ffe0ff */
[----:B------:R2:W-:Y:S01]  /*2700*/  I2F R191, R80 ;  /* 0x0000005000bf7306 */ /* 0x0005e20000201400 */
[----:B------:R-:W-:-:S02]  /*2710*/  IADD3 R198, R183, 0x58, RZ ;  /* 0x00000058b7c67810 */ /* 0x000fc40007ffe0ff */
[----:B------:R-:W-:Y:S02]  /*2720*/  IABS R192, R192 ;  /* 0x000000c000c07213 */ /* 0x000fe40000000000 */
[C---:B------:R-:W-:Y:S01]  /*2730*/  IADD3 R204, R183.reuse, 0x59, RZ ;  /* 0x00000059b7cc7810 */ /* 0x040fe20007ffe0ff */
[----:B------:R-:W-:Y:S01]  /*2740*/  HMMA.16816.F32.BF16 R124, R168, R126, RZ ;  /* 0x0000007ea87c723c */ /* 0x000fe200000418ff */
[C---:B------:R-:W-:Y:S01]  /*2750*/  IADD3 R210, R183.reuse, 0x69, RZ ;  /* 0x00000069b7d27810 */ /* 0x040fe20007ffe0ff */
[----:B-1----:R-:W1:Y:S01]  /*2760*/  LDSM.16.M88.4 R12, [R222] ;  /* 0x00000000de0c783b */ /* 0x002e620000000200 */
[----:B------:R-:W-:Y:S01]  /*2770*/  IADD3 R240, R182, 0x8, RZ ;  /* 0x00000008b6f07810 */ /* 0x000fe20007ffe0ff */
[----:B------:R-:W-:Y:S01]  /*2780*/  I2F R199, R199 ;  /* 0x000000c700c77306 */ /* 0x000fe20000201400 */
[----:B------:R-:W-:Y:S01]  /*2790*/  IADD3 R194, R183, 0x50, RZ ;  /* 0x00000050b7c27810 */ /* 0x000fe20007ffe0ff */
[----:B------:R-:W-:-:S04]  /*27a0*/  DEPBAR.LE SB0, 0x0 ;  /* 0x000080000000791a */ /* 0x000fc80000000000 */
[C---:B--2---:R-:W-:Y:S01]  /*27b0*/  HMMA.16816.F32.BF16 R80, R168.reuse, R172, RZ ;  /* 0x000000aca850723c */ /* 0x044fe200000418ff */
[C---:B------:R-:W-:Y:S01]  /*27c0*/  IADD3 R200, R182.reuse, 0x48, RZ ;  /* 0x00000048b6c87810 */ /* 0x040fe20007ffe0ff */
[----:B------:R-:W-:Y:S01]  /*27d0*/  I2F R219, R219 ;  /* 0x000000db00db7306 */ /* 0x000fe20000201400 */
[C---:B------:R-:W-:Y:S02]  /*27e0*/  IADD3 R234, R182.reuse, 0x40, RZ ;  /* 0x00000040b6ea7810 */ /* 0x040fe40007ffe0ff */
[----:B------:R-:W-:Y:S02]  /*27f0*/  ISETP.GE.AND P3, PT, R185, R6, PT ;  /* 0x00000006b900720c */ /* 0x000fe40003f66270 */
[----:B------:R-:W-:Y:S01]  /*2800*/  IADD3 R172, R182, -R184, RZ ;  /* 0x800000b8b6ac7210 */ /* 0x000fe20007ffe0ff */
[----:B------:R-:W-:Y:S01]  /*2810*/  HMMA.16816.F32.BF16 R116, R168, R118, RZ ;  /* 0x00000076a874723c */ /* 0x000fe200000418ff */
[----:B------:R-:W-:Y:S01]  /*2820*/  IMAD.MOV.U32 R173, RZ, RZ, R192 ;  /* 0x000000ffffad7224 */ /* 0x000fe200078e00c0 */
[----:B------:R-:W-:Y:S01]  /*2830*/  IADD3 R220, R183, 0x78, RZ ;  /* 0x00000078b7dc7810 */ /* 0x000fe20007ffe0ff */
[----:B------:R-:W-:Y:S01]  /*2840*/  I2F R209, R209 ;  /* 0x000000d100d17306 */ /* 0x000fe20000201400 */
[----:B------:R-:W-:-:S02]  /*2850*/  IABS R172, R172 ;  /* 0x000000ac00ac7213 */ /* 0x000fc40000000000 */
[C---:B------:R-:W-:Y:S02]  /*2860*/  IADD3 R213, R183.reuse, 0x19, RZ ;  /* 0x00000019b7d57810 */ /* 0x040fe40007ffe0ff */
[C---:B------:R-:W-:Y:S01]  /*2870*/  HMMA.16816.F32.BF16 R108, R168.reuse, R110, RZ ;  /* 0x0000006ea86c723c */ /* 0x040fe200000418ff */
[C---:B------:R-:W-:Y:S02]  /*2880*/  IADD3 R208, R183.reuse, 0x70, RZ ;  /* 0x00000070b7d07810 */ /* 0x040fe40007ffe0ff */
[C---:B------:R-:W-:Y:S01]  /*2890*/  IADD3 R214, R183.reuse, 0x79, RZ ;  /* 0x00000079b7d67810 */ /* 0x040fe20007ffe0ff */
[----:B------:R-:W-:Y:S01]  /*28a0*/  IMAD.IADD R190, R182, 0x1, -R213 ;  /* 0x00000001b6be7824 */ /* 0x000fe200078e0ad5 */
[-C--:B------:R-:W-:Y:S01]  /*28b0*/  ISETP.GE.AND P4, PT, R183, R6.reuse, PT ;  /* 0x00000006b700720c */ /* 0x080fe20003f86270 */
[----:B------:R-:W-:Y:S01]  /*28c0*/  I2F R205, R205 ;  /* 0x000000cd00cd7306 */ /* 0x000fe20000201400 */
[----:B------:R-:W-:Y:S01]  /*28d0*/  ISETP.GE.AND P6, PT, R207, R6, PT ;  /* 0x00000006cf00720c */ /* 0x000fe20003fc6270 */
[----:B------:R-:W-:Y:S01]  /*28e0*/  HMMA.16816.F32.BF16 R100, R168, R102, RZ ;  /* 0x00000066a864723c */ /* 0x000fe200000418ff */
[----:B------:R-:W-:-:S02]  /*28f0*/  IABS R190, R190 ;  /* 0x000000be00be7213 */ /* 0x000fc40000000000 */
[-C--:B------:R-:W-:Y:S02]  /*2900*/  ISETP.GE.AND P5, PT, R217, R6.reuse, PT ;  /* 0x00000006d900720c */ /* 0x080fe40003fa6270 */
[-C--:B------:R-:W-:Y:S01]  /*2910*/  ISETP.GE.AND P0, PT, R201, R6.reuse, PT ;  /* 0x00000006c900720c */ /* 0x080fe20003f06270 */
[----:B------:R-:W-:Y:S01]  /*2920*/  I2F R195, R195 ;  /* 0x000000c300c37306 */ /* 0x000fe20000201400 */
[-C--:B------:R-:W-:Y:S01]  /*2930*/  ISETP.GE.AND P2, PT, R187, R6.reuse, PT ;  /* 0x00000006bb00720c */ /* 0x080fe20003f46270 */
[----:B------:R-:W-:Y:S01]  /*2940*/  HMMA.16816.F32.BF16 R92, R168, R94, RZ ;  /* 0x0000005ea85c723c */ /* 0x000fe200000418ff */
[----:B------:R-:W-:-:S05]  /*2950*/  ISETP.GE.AND P1, PT, R197, R6, PT ;  /* 0x00000006c500720c */ /* 0x000fca0003f26270 */
[----:B------:R-:W-:Y:S02]  /*2960*/  I2F R190, R190 ;  /* 0x000000be00be7306 */ /* 0x000fe40000201400 */
[C---:B------:R-:W-:Y:S06]  /*2970*/  HMMA.16816.F32.BF16 R84, R168.reuse, R86, RZ ;  /* 0x00000056a854723c */ /* 0x040fec00000418ff */
[----:B------:R-:W-:Y:S02]  /*2980*/  I2F R193, R193 ;  /* 0x000000c100c17306 */ /* 0x000fe40000201400 */
[----:B------:R-:W-:Y:S06]  /*2990*/  HMMA.16816.F32.BF16 R168, R168, R174, RZ ;  /* 0x000000aea8a8723c */ /* 0x000fec00000418ff */
[----:B------:R-:W-:Y:S01]  /*29a0*/  I2F R173, R173 ;  /* 0x000000ad00ad7306 */ /* 0x000fe20000201400 */
[----:B------:R-:W-:Y:S01]  /*29b0*/  IMAD.IADD R174, R182, 0x1, -R247 ;  /* 0x00000001b6ae7824 */ /* 0x000fe200078e0af7 */
[----:B-1----:R-:W-:Y:S01]  /*29c0*/  HMMA.16816.F32.BF16 R136, R12, R164, R136 ;  /* 0x000000a40c88723c */ /* 0x002fe20000041888 */
[----:B------:R-:W-:Y:S01]  /*29d0*/  IMAD.MOV.U32 R175, RZ, RZ, R172 ;  /* 0x000000ffffaf7224 */ /* 0x000fe200078e00ac */
[----:B------:R-:W-:-:S02]  /*29e0*/  IADD3 R172, R183, 0x38, RZ ;  /* 0x00000038b7ac7810 */ /* 0x000fc40007ffe0ff */
[----:B------:R-:W-:Y:S02]  /*29f0*/  IABS R174, R174 ;  /* 0x000000ae00ae7213 */ /* 0x000fe40000000000 */
[C---:B------:R-:W-:Y:S01]  /*2a00*/  IADD3 R192, R182.reuse, -R172, RZ ;  /* 0x800000acb6c07210 */ /* 0x040fe20007ffe0ff */
[----:B------:R-:W-:Y:S01]  /*2a10*/  I2F R175, R175 ;  /* 0x000000af00af7306 */ /* 0x000fe20000201400 */
[C---:B------:R-:W-:Y:S01]  /*2a20*/  IADD3 R164, R183.reuse, 0x39, RZ ;  /* 0x00000039b7a47810 */ /* 0x040fe20007ffe0ff */
[----:B------:R-:W-:Y:S01]  /*2a30*/  IMAD.MOV.U32 R165, RZ, RZ, R174 ;  /* 0x000000ffffa57224 */ /* 0x000fe200078e00ae */
[----:B------:R-:W-:Y:S01]  /*2a40*/  IABS R174, R192 ;  /* 0x000000c000ae7213 */ /* 0x000fe20000000000 */
[C---:B------:R-:W-:Y:S02]  /*2a50*/  HMMA.16816.F32.BF16 R128, R12.reuse, R160, R128 ;  /* 0x000000a00c80723c */ /* 0x040fe40000041880 */
[C---:B------:R-:W-:Y:S02]  /*2a60*/  IMAD.IADD R192, R182.reuse, 0x1, -R164 ;  /* 0x00000001b6c07824 */ /* 0x040fe400078e0aa4 */
[----:B------:R-:W-:Y:S03]  /*2a70*/  I2F R165, R165 ;  /* 0x000000a500a57306 */ /* 0x000fe60000201400 */
[----:B------:R-:W-:Y:S01]  /*2a80*/  IADD3 R160, R183, 0x40, RZ ;  /* 0x00000040b7a07810 */ /* 0x000fe20007ffe0ff */
[----:B------:R-:W-:Y:S01]  /*2a90*/  IMAD.MOV.U32 R161, RZ, RZ, R174 ;  /* 0x000000ffffa17224 */ /* 0x000fe200078e00ae */
[----:B------:R-:W-:Y:S01]  /*2aa0*/  IABS R174, R192 ;  /* 0x000000c000ae7213 */ /* 0x000fe20000000000 */
[----:B------:R-:W-:Y:S01]  /*2ab0*/  HMMA.16816.F32.BF16 R120, R12, R156, R120 ;  /* 0x0000009c0c78723c */ /* 0x000fe20000041878 */
[----:B------:R-:W-:-:S02]  /*2ac0*/  IADD3 R192, R182, -R160, RZ ;  /* 0x800000a0b6c07210 */ /* 0x000fc40007ffe0ff */
[----:B------:R-:W-:Y:S01]  /*2ad0*/  FMUL.FTZ R136, R136, c[0x0][0x2ec] ;  /* 0x0000bb0088887a20 */ /* 0x000fe20000410000 */
[----:B------:R-:W-:Y:S03]  /*2ae0*/  I2F R161, R161 ;  /* 0x000000a100a17306 */ /* 0x000fe60000201400 */
[----:B------:R-:W-:Y:S01]  /*2af0*/  IADD3 R156, R183, 0x41, RZ ;  /* 0x00000041b79c7810 */ /* 0x000fe20007ffe0ff */
[----:B------:R-:W-:Y:S01]  /*2b00*/  IMAD.MOV.U32 R157, RZ, RZ, R174 ;  /* 0x000000ffff9d7224 */ /* 0x000fe200078e00ae */
[----:B------:R-:W-:Y:S01]  /*2b10*/  IABS R174, R192 ;  /* 0x000000c000ae7213 */ /* 0x000fe20000000000 */
[----:B------:R-:W-:Y:S02]  /*2b20*/  HMMA.16816.F32.BF16 R112, R12, R152, R112 ;  /* 0x000000980c70723c */ /* 0x000fe40000041870 */
[----:B------:R-:W-:Y:S01]  /*2b30*/  IMAD.IADD R192, R182, 0x1, -R156 ;  /* 0x00000001b6c07824 */ /* 0x000fe200078e0a9c */
[----:B------:R-:W1:Y:S01]  /*2b40*/  MUFU.TANH R136, R136 ;  /* 0x0000008800887308 */ /* 0x000e620000002400 */
[----:B------:R-:W-:-:S02]  /*2b50*/  FMUL.FTZ R252, R129, c[0x0][0x2ec] ;  /* 0x0000bb0081fc7a20 */ /* 0x000fc40000410000 */
[----:B------:R-:W-:Y:S01]  /*2b60*/  FMUL.FTZ R129, R131, c[0x0][0x2ec] ;  /* 0x0000bb0083817a20 */ /* 0x000fe20000410000 */
[----:B------:R-:W-:Y:S01]  /*2b70*/  IADD3 R152, R183, 0x48, RZ ;  /* 0x00000048b7987810 */ /* 0x000fe20007ffe0ff */
[----:B------:R-:W-:Y:S01]  /*2b80*/  IMAD.MOV.U32 R153, RZ, RZ, R174 ;  /* 0x000000ffff997224 */ /* 0x000fe200078e00ae */
[----:B------:R-:W-:Y:S01]  /*2b90*/  IABS R174, R192 ;  /* 0x000000c000ae7213 */ /* 0x000fe20000000000 */
[C---:B------:R-:W-:Y:S01]  /*2ba0*/  HMMA.16816.F32.BF16 R80, R12.reuse, R16, R80 ;  /* 0x000000100c50723c */ /* 0x040fe20000041850 */
[----:B------:R-:W-:Y:S01]  /*2bb0*/  IADD3 R192, R182, -R152, RZ ;  /* 0x80000098b6c07210 */ /* 0x000fe20007ffe0ff */
[----:B------:R-:W-:Y:S01]  /*2bc0*/  FMUL.FTZ R131, R72, c[0x0][0x2ec] ;  /* 0x0000bb0048837a20 */ /* 0x000fe20000410000 */
[----:B------:R-:W-:Y:S01]  /*2bd0*/  MUFU.TANH R129, R129 ;  /* 0x0000008100817308 */ /* 0x000fe20000002400 */
[----:B------:R-:W-:Y:S02]  /*2be0*/  FMUL.FTZ R130, R130, c[0x0][0x2ec] ;  /* 0x0000bb0082827a20 */ /* 0x000fe40000410000 */
[----:B------:R-:W-:Y:S01]  /*2bf0*/  FMUL.FTZ R123, R123, c[0x0][0x2ec] ;  /* 0x0000bb007b7b7a20 */ /* 0x000fe20000410000 */
[C---:B------:R-:W-:Y:S01]  /*2c00*/  IADD3 R16, R182.reuse, -R196, RZ ;  /* 0x800000c4b6107210 */ /* 0x040fe20007ffe0ff */
[----:B------:R-:W-:Y:S01]  /*2c10*/  HMMA.16816.F32.BF16 R104, R12, R148, R104 ;  /* 0x000000940c68723c */ /* 0x000fe20000041868 */
[----:B------:R-:W-:-:S02]  /*2c20*/  IMAD.IADD R17, R182, 0x1, -R198 ;  /* 0x00000001b6117824 */ /* 0x000fc400078e0ac6 */
[----:B------:R-:W-:Y:S01]  /*2c30*/  IABS R16, R16 ;  /* 0x0000001000107213 */ /* 0x000fe20000000000 */
[----:B-1----:R-:W-:Y:S01]  /*2c40*/  FFMA.FTZ R136, R189, -R0, R136 ;  /* 0x80000000bd887223 */ /* 0x002fe20000010088 */
[----:B------:R-:W-:Y:S01]  /*2c50*/  MUFU.TANH R130, R130 ;  /* 0x0000008200827308 */ /* 0x000fe20000002400 */
[----:B------:R-:W-:Y:S01]  /*2c60*/  IADD3 R189, -R187, R240, RZ ;  /* 0x000000f0bbbd7210 */ /* 0x000fe20007ffe1ff */
[----:B------:R-:W-:Y:S01]  /*2c70*/  IMAD.MOV.U32 R149, RZ, RZ, R174 ;  /* 0x000000ffff957224 */ /* 0x000fe200078e00ae */
[----:B------:R-:W-:Y:S01]  /*2c80*/  IABS R174, R192 ;  /* 0x000000c000ae7213 */ /* 0x000fe20000000000 */
[C---:B------:R-:W-:Y:S01]  /*2c90*/  HMMA.16816.F32.BF16 R96, R12.reuse, R144, R96 ;  /* 0x000000900c60723c */ /* 0x040fe20000041860 */
[----:B------:R-:W-:Y:S01]  /*2ca0*/  IADD3 R148, R183, 0x49, RZ ;  /* 0x00000049b7947810 */ /* 0x000fe20007ffe0ff */
[----:B------:R-:W-:Y:S01]  /*2cb0*/  FMUL.FTZ R115, R115, c[0x0][0x2ec] ;  /* 0x0000bb0073737a20 */ /* 0x000fe20000410000 */
[----:B------:R-:W-:Y:S01]  /*2cc0*/  IABS R189, R189 ;  /* 0x000000bd00bd7213 */ /* 0x000fe20000000000 */
[----:B------:R1:W-:Y:S03]  /*2cd0*/  I2F R144, R174 ;  /* 0x000000ae00907306 */ /* 0x0003e60000201400 */
[----:B------:R-:W-:Y:S01]  /*2ce0*/  IMAD.IADD R145, R182, 0x1, -R148 ;  /* 0x00000001b6917824 */ /* 0x000fe200078e0a94 */
[----:B------:R-:W-:Y:S01]  /*2cf0*/  HMMA.16816.F32.BF16 R124, R12, R162, R124 ;  /* 0x000000a20c7c723c */ /* 0x000fe2000004187c */
[----:B------:R-:W-:-:S02]  /*2d00*/  FMUL.FTZ R81, R81, c[0x0][0x2ec] ;  /* 0x0000bb0051517a20 */ /* 0x000fc40000410000 */
[----:B------:R-:W-:Y:S01]  /*2d10*/  FMUL.FTZ R83, R83, c[0x0][0x2ec] ;  /* 0x0000bb0053537a20 */ /* 0x000fe20000410000 */
[----:B------:R-:W-:Y:S01]  /*2d20*/  IABS R145, R145 ;  /* 0x0000009100917213 */ /* 0x000fe20000000000 */
[----:B------:R-:W-:Y:S02]  /*2d30*/  I2F R189, R189 ;  /* 0x000000bd00bd7306 */ /* 0x000fe40000201400 */
[----:B------:R-:W-:Y:S01]  /*2d40*/  IADD3 R162, R183, 0x60, RZ ;  /* 0x00000060b7a27810 */ /* 0x000fe20007ffe0ff */
[----:B------:R-:W-:Y:S01]  /*2d50*/  HMMA.16816.F32.BF16 R116, R12, R158, R116 ;  /* 0x0000009e0c74723c */ /* 0x000fe20000041874 */
[----:B------:R-:W-:Y:S02]  /*2d60*/  FMUL.FTZ R107, R107, c[0x0][0x2ec] ;  /* 0x0000bb006b6b7a20 */ /* 0x000fe40000410000 */
[----:B-1----:R-:W-:Y:S01]  /*2d70*/  IMAD.MOV.U32 R174, RZ, RZ, R16 ;  /* 0x000000ffffae7224 */ /* 0x002fe200078e0010 */
[----:B------:R-:W-:Y:S01]  /*2d80*/  IABS R16, R17 ;  /* 0x0000001100107213 */ /* 0x000fe20000000000 */
[----:B------:R-:W-:-:S02]  /*2d90*/  IMAD.IADD R17, R182, 0x1, -R204 ;  /* 0x00000001b6117824 */ /* 0x000fc400078e0acc */
[----:B------:R-:W-:Y:S01]  /*2da0*/  IADD3 R158, R183, 0x61, RZ ;  /* 0x00000061b79e7810 */ /* 0x000fe20007ffe0ff */
[----:B------:R-:W-:Y:S01]  /*2db0*/  HMMA.16816.F32.BF16 R132, R12, R166, R132 ;  /* 0x000000a60c84723c */ /* 0x000fe20000041884 */
[----:B------:R-:W-:Y:S01]  /*2dc0*/  MOV R163, R16 ;  /* 0x0000001000a37202 */ /* 0x000fe20000000f00 */
[----:B------:R-:W-:Y:S01]  /*2dd0*/  MUFU.TANH R131, R131 ;  /* 0x0000008300837308 */ /* 0x000fe20000002400 */
[----:B------:R-:W-:Y:S01]  /*2de0*/  IABS R16, R17 ;  /* 0x0000001100107213 */ /* 0x000fe20000000000 */
[----:B------:R-:W-:-:S03]  /*2df0*/  IMAD.IADD R17, R182, 0x1, -R162 ;  /* 0x00000001b6117824 */ /* 0x000fc600078e0aa2 */
[----:B------:R-:W-:Y:S01]  /*2e00*/  FMUL.FTZ R166, R137, c[0x0][0x2ec] ;  /* 0x0000bb0089a67a20 */ /* 0x000fe20000410000 */
[C---:B------:R-:W-:Y:S01]  /*2e10*/  HMMA.16816.F32.BF16 R108, R12.reuse, R154, R108 ;  /* 0x0000009a0c6c723c */ /* 0x040fe2000004186c */
[----:B------:R-:W-:Y:S01]  /*2e20*/  IMAD.MOV.U32 R159, RZ, RZ, R16 ;  /* 0x000000ffff9f7224 */ /* 0x000fe200078e0010 */
[----:B------:R-:W-:Y:S01]  /*2e30*/  IABS R16, R17 ;  /* 0x0000001100107213 */ /* 0x000fe20000000000 */
[----:B------:R-:W-:Y:S01]  /*2e40*/  IMAD.IADD R17, R182, 0x1, -R158 ;  /* 0x00000001b6117824 */ /* 0x000fe200078e0a9e */
[----:B------:R-:W-:Y:S01]  /*2e50*/  MUFU.TANH R115, R115 ;  /* 0x0000007300737308 */ /* 0x000fe20000002400 */
[----:B------:R-:W-:Y:S02]  /*2e60*/  FMUL.FTZ R137, R138, c[0x0][0x2ec] ;  /* 0x0000bb008a897a20 */ /* 0x000fe40000410000 */
[----:B------:R-:W-:Y:S01]  /*2e70*/  IADD3 R154, R183, 0x68, RZ ;  /* 0x00000068b79a7810 */ /* 0x000fe20007ffe0ff */
[----:B------:R-:W-:Y:S01]  /*2e80*/  HMMA.16816.F32.BF16 R100, R12, R150, R100 ;  /* 0x000000960c64723c */ /* 0x000fe20000041864 */
[----:B------:R-:W-:Y:S01]  /*2e90*/  MOV R155, R16 ;  /* 0x00000010009b7202 */ /* 0x000fe20000000f00 */
[----:B------:R-:W-:Y:S01]  /*2ea0*/  FMUL.FTZ R167, R76, c[0x0][0x2ec] ;  /* 0x0000bb004ca77a20 */ /* 0x000fe20000410000 */
[----:B------:R-:W-:Y:S01]  /*2eb0*/  IABS R16, R17 ;  /* 0x0000001100107213 */ /* 0x000fe20000000000 */
[----:B------:R-:W-:Y:S01]  /*2ec0*/  IMAD.IADD R17, R182, 0x1, -R154 ;  /* 0x00000001b6117824 */ /* 0x000fe200078e0a9a */
[----:B------:R-:W-:Y:S01]  /*2ed0*/  MUFU.TANH R137, R137 ;  /* 0x0000008900897308 */ /* 0x000fe20000002400 */
[----:B------:R-:W-:-:S02]  /*2ee0*/  IMAD.IADD R76, R234, 0x1, -R185 ;  /* 0x00000001ea4c7824 */ /* 0x000fc400078e0ab9 */
[----:B------:R-:W-:Y:S01]  /*2ef0*/  IMAD.MOV.U32 R150, RZ, RZ, R16 ;  /* 0x000000ffff967224 */ /* 0x000fe200078e0010 */
[----:B------:R-:W-:Y:S01]  /*2f00*/  IABS R16, R17 ;  /* 0x0000001100107213 */ /* 0x000fe20000000000 */
[----:B------:R-:W-:Y:S01]  /*2f10*/  IMAD.IADD R17, R182, 0x1, -R210 ;  /* 0x00000001b6117824 */ /* 0x000fe200078e0ad2 */
[C---:B------:R-:W-:Y:S01]  /*2f20*/  HMMA.16816.F32.BF16 R92, R12.reuse, R146, R92 ;  /* 0x000000920c5c723c */ /* 0x040fe2000004185c */
[----:B------:R-:W-:Y:S01]  /*2f30*/  FMUL.FTZ R138, R132, c[0x0][0x2ec] ;  /* 0x0000bb00848a7a20 */ /* 0x000fe20000410000 */
[----:B------:R-:W-:Y:S01]  /*2f40*/  MUFU.TANH R123, R123 ;  /* 0x0000007b007b7308 */ /* 0x000fe20000002400 */
[--C-:B------:R-:W-:Y:S02]  /*2f50*/  IMAD.IADD R151, R240, 0x1, -R183.reuse ;  /* 0x00000001f0977824 */ /* 0x100fe400078e0ab7 */
[----:B------:R-:W-:Y:S02]  /*2f60*/  FMUL.FTZ R125, R125, c[0x0][0x2ec] ;  /* 0x0000bb007d7d7a20 */ /* 0x000fe40000410000 */
[----:B------:R-:W-:Y:S01]  /*2f70*/  MOV R146, R16 ;  /* 0x0000001000927202 */ /* 0x000fe20000000f00 */
[----:B------:R-:W-:Y:S01]  /*2f80*/  HMMA.16816.F32.BF16 R88, R12, R140, R88 ;  /* 0x0000008c0c58723c */ /* 0x000fe20000041858 */
[----:B------:R-:W-:Y:S01]  /*2f90*/  IABS R16, R17 ;  /* 0x0000001100107213 */ /* 0x000fe20000000000 */
[----:B------:R-:W1:Y:S01]  /*2fa0*/  MUFU.TANH R138, R138 ;  /* 0x0000008a008a7308 */ /* 0x000e620000002400 */
[----:B------:R-:W-:Y:S01]  /*2fb0*/  IMAD.IADD R147, R234, 0x1, -R183 ;  /* 0x00000001ea937824 */ /* 0x000fe200078e0ab7 */
[----:B------:R-:W-:Y:S01]  /*2fc0*/  IABS R151, R151 ;  /* 0x0000009700977213 */ /* 0x000fe20000000000 */
[----:B------:R-:W-:-:S02]  /*2fd0*/  FMUL.FTZ R72, R124, c[0x0][0x2ec] ;  /* 0x0000bb007c487a20 */ /* 0x000fc40000410000 */
[----:B------:R-:W-:Y:S01]  /*2fe0*/  IMAD.IADD R140, R182, 0x1, -R194 ;  /* 0x00000001b68c7824 */ /* 0x000fe200078e0ac2 */
[C---:B------:R-:W-:Y:S01]  /*2ff0*/  HMMA.16816.F32.BF16 R84, R12.reuse, R142, R84 ;  /* 0x0000008e0c54723c */ /* 0x040fe20000041854 */
[----:B------:R-:W-:Y:S01]  /*3000*/  IABS R147, R147 ;  /* 0x0000009300937213 */ /* 0x000fe20000000000 */
[----:B------:R2:W-:Y:S01]  /*3010*/  I2F R206, R16 ;  /* 0x0000001000ce7306 */ /* 0x0005e20000201400 */
[----:B------:R-:W-:Y:S01]  /*3020*/  FMUL.FTZ R134, R134, c[0x0][0x2ec] ;  /* 0x0000bb0086867a20 */ /* 0x000fe20000410000 */
[----:B------:R-:W-:Y:S01]  /*3030*/  IABS R140, R140 ;  /* 0x0000008c008c7213 */ /* 0x000fe20000000000 */
[----:B------:R-:W-:Y:S02]  /*3040*/  FMUL.FTZ R135, R135, c[0x0][0x2ec] ;  /* 0x0000bb0087877a20 */ /* 0x000fe40000410000 */
[----:B------:R-:W-:Y:S01]  /*3050*/  IMAD.IADD R142, R182, 0x1, -R208 ;  /* 0x00000001b68e7824 */ /* 0x000fe200078e0ad0 */
[----:B------:R-:W-:Y:S01]  /*3060*/  HMMA.16816.F32.BF16 R168, R12, R18, R168 ;  /* 0x000000120ca8723c */ /* 0x000fe200000418a8 */
[----:B------:R-:W-:Y:S01]  /*3070*/  FMUL.FTZ R127, R127, c[0x0][0x2ec] ;  /* 0x0000bb007f7f7a20 */ /* 0x000fe20000410000 */
[----:B------:R3:W-:Y:S01]  /*3080*/  I2F R141, R145 ;  /* 0x00000091008d7306 */ /* 0x0007e20000201400 */
[----:B------:R-:W-:Y:S01]  /*3090*/  FMUL.FTZ R119, R119, c[0x0][0x2ec] ;  /* 0x0000bb0077777a20 */ /* 0x000fe20000410000 */
[----:B------:R-:W-:Y:S01]  /*30a0*/  IABS R142, R142 ;  /* 0x0000008e008e7213 */ /* 0x000fe20000000000 */
[----:B------:R-:W-:-:S02]  /*30b0*/  FMUL.FTZ R109, R109, c[0x0][0x2ec] ;  /* 0x0000bb006d6d7a20 */ /* 0x000fc40000410000 */
[----:B------:R-:W-:Y:S02]  /*30c0*/  FMUL.FTZ R111, R111, c[0x0][0x2ec] ;  /* 0x0000bb006f6f7a20 */ /* 0x000fe40000410000 */
[----:B------:R-:W-:Y:S01]  /*30d0*/  FMUL.FTZ R102, R102, c[0x0][0x2ec] ;  /* 0x0000bb0066667a20 */ /* 0x000fe20000410000 */
[----:B------:R4:W-:Y:S01]  /*30e0*/  I2F R192, R140 ;  /* 0x0000008c00c07306 */ /* 0x0009e20000201400 */
[--C-:B--2---:R-:W-:Y:S02]  /*30f0*/  IMAD.IADD R16, R240, 0x1, -R185.reuse ;  /* 0x00000001f0107824 */ /* 0x104fe400078e0ab9 */
[----:B------:R-:W-:-:S03]  /*3100*/  IMAD.IADD R185, R200, 0x1, -R185 ;  /* 0x00000001c8b97824 */ /* 0x000fc600078e0ab9 */
[----:B------:R-:W-:Y:S01]  /*3110*/  IABS R16, R16 ;  /* 0x0000001000107213 */ /* 0x000fe20000000000 */
[----:B------:R-:W-:Y:S01]  /*3120*/  FMUL.FTZ R19, R85, c[0x0][0x2ec] ;  /* 0x0000bb0055137a20 */ /* 0x000fe20000410000 */
[----:B---3--:R-:W-:Y:S01]  /*3130*/  IADD3 R145, -R183, R200, RZ ;  /* 0x000000c8b7917210 */ /* 0x008fe20007ffe1ff */
[----:B------:R-:W-:Y:S01]  /*3140*/  I2F R151, R151 ;  /* 0x0000009700977306 */ /* 0x000fe20000201400 */
[----:B------:R-:W-:Y:S02]  /*3150*/  FMUL.FTZ R84, R84, c[0x0][0x2ec] ;  /* 0x0000bb0054547a20 */ /* 0x000fe40000410000 */
[----:B------:R-:W-:Y:S02]  /*3160*/  IABS R145, R145 ;  /* 0x0000009100917213 */ /* 0x000fe40000000000 */
[----:B------:R-:W-:Y:S02]  /*3170*/  FMUL.FTZ R168, R168, c[0x0][0x2ec] ;  /* 0x0000bb00a8a87a20 */ /* 0x000fe40000410000 */
[----:B----4-:R-:W-:Y:S01]  /*3180*/  FMUL.FTZ R140, R133, c[0x0][0x2ec] ;  /* 0x0000bb00858c7a20 */ /* 0x010fe20000410000 */
[----:B------:R-:W-:Y:S01]  /*3190*/  I2F R143, R16 ;  /* 0x00000010008f7306 */ /* 0x000fe20000201400 */
[----:B------:R-:W-:-:S02]  /*31a0*/  FMUL.FTZ R133, R139, c[0x0][0x2ec] ;  /* 0x0000bb008b857a20 */ /* 0x000fc40000410000 */
[----:B------:R-:W-:Y:S02]  /*31b0*/  FMUL.FTZ R139, R128, c[0x0][0x2ec] ;  /* 0x0000bb00808b7a20 */ /* 0x000fe40000410000 */
[----:B-1----:R-:W-:Y:S01]  /*31c0*/  FFMA.FTZ R128, R203, -R0, R138 ;  /* 0x80000000cb807223 */ /* 0x002fe2000001008a */
[----:B------:R-:W-:Y:S01]  /*31d0*/  IADD3 R203, -R211, R240, RZ ;  /* 0x000000f0d3cb7210 */ /* 0x000fe20007ffe1ff */
[----:B------:R-:W-:Y:S01]  /*31e0*/  FMUL.FTZ R170, R170, c[0x0][0x2ec] ;  /* 0x0000bb00aaaa7a20 */ /* 0x000fe20000410000 */
[----:B------:R1:W2:Y:S02]  /*31f0*/  MUFU.TANH R16, R166 ;  /* 0x000000a600107308 */ /* 0x0002a40000002400 */
[----:B------:R-:W-:-:S06]  /*3200*/  IABS R203, R203 ;  /* 0x000000cb00cb7213 */ /* 0x000fcc0000000000 */
[----:B------:R-:W-:Y:S01]  /*3210*/  I2F R145, R145 ;  /* 0x0000009100917306 */ /* 0x000fe20000201400 */
[----:B-1----:R-:W-:Y:S01]  /*3220*/  FMUL.FTZ R166, R78, c[0x0][0x2ec] ;  /* 0x0000bb004ea67a20 */ /* 0x002fe20000410000 */
[----:B------:R-:W-:-:S06]  /*3230*/  IABS R78, R76 ;  /* 0x0000004c004e7213 */ /* 0x000fcc0000000000 */
[----:B------:R-:W-:Y:S01]  /*3240*/  MUFU.TANH R133, R133 ;  /* 0x0000008500857308 */ /* 0x000fe20000002400 */
[----:B--2---:R-:W-:-:S07]  /*3250*/  FFMA.FTZ R132, R199, -R0, R16 ;  /* 0x80000000c7847223 */ /* 0x004fce0000010010 */
[----:B------:R-:W1:Y:S08]  /*3260*/  MUFU.TANH R76, R166 ;  /* 0x000000a6004c7308 */ /* 0x000e700000002400 */
[----:B------:R-:W-:Y:S08]  /*3270*/  I2F R147, R147 ;  /* 0x0000009300937306 */ /* 0x000ff00000201400 */
[----:B------:R-:W-:Y:S01]  /*3280*/  MUFU.TANH R138, R167 ;  /* 0x000000a7008a7308 */ /* 0x000fe20000002400 */
[----:B-1----:R-:W-:Y:S01]  /*3290*/  FFMA.FTZ R76, R145, -R0, R76 ;  /* 0x80000000914c7223 */ /* 0x002fe2000001004c */
[----:B------:R-:W-:-:S04]  /*32a0*/  IADD3 R166, -R201, R240, RZ ;  /* 0x000000f0c9a67210 */ /* 0x000fc80007ffe1ff */
[----:B------:R-:W-:Y:S02]  /*32b0*/  FSEL R76, R76, -INF , !P4 ;  /* 0xff8000004c4c7808 */ /* 0x000fe40006000000 */
[----:B------:R1:W2:Y:S01]  /*32c0*/  MUFU.TANH R17, R140 ;  /* 0x0000008c00117308 */ /* 0x0002a20000002400 */
[----:B------:R-:W-:-:S07]  /*32d0*/  IABS R166, R166 ;  /* 0x000000a600a67213 */ /* 0x000fce0000000000 */
[----:B------:R3:W4:Y:S01]  /*32e0*/  MUFU.TANH R16, R139 ;  /* 0x0000008b00107308 */ /* 0x0007220000002400 */
[----:B-1----:R-:W-:Y:S01]  /*32f0*/  FMUL.FTZ R140, R77, c[0x0][0x2ec] ;  /* 0x0000bb004d8c7a20 */ /* 0x002fe20000410000 */
[----:B------:R-:W-:-:S06]  /*3300*/  IABS R77, R185 ;  /* 0x000000b9004d7213 */ /* 0x000fcc0000000000 */
[----:B------:R-:W-:Y:S01]  /*3310*/  MUFU.TANH R125, R125 ;  /* 0x0000007d007d7308 */ /* 0x000fe20000002400 */
[----:B------:R-:W-:Y:S01]  /*3320*/  IADD3 R185, R183, 0x71, RZ ;  /* 0x00000071b7b97810 */ /* 0x000fe20007ffe0ff */
[-C--:B--2---:R-:W-:Y:S02]  /*3330*/  FFMA.FTZ R17, R209, -R0.reuse, R17 ;  /* 0x80000000d1117223 */ /* 0x084fe40000010011 */
[----:B------:R-:W-:Y:S02]  /*3340*/  IMAD.IADD R209, R200, 0x1, -R211 ;  /* 0x00000001c8d17824 */ /* 0x000fe400078e0ad3 */
[----:B---3--:R-:W-:Y:S01]  /*3350*/  FFMA.FTZ R139, R151, -R0, R137 ;  /* 0x80000000978b7223 */ /* 0x008fe20000010089 */
[----:B------:R-:W-:Y:S01]  /*3360*/  IADD3 R151, -R207, R240, RZ ;  /* 0x000000f0cf977210 */ /* 0x000fe20007ffe1ff */
[----:B------:R1:W-:Y:S01]  /*3370*/  I2F R145, R77 ;  /* 0x0000004d00917306 */ /* 0x0003e20000201400 */
[----:B----4-:R-:W-:Y:S01]  /*3380*/  FFMA.FTZ R16, R219, -R0, R16 ;  /* 0x80000000db107223 */ /* 0x010fe20000010010 */
[----:B------:R-:W-:-:S02]  /*3390*/  FSEL R219, R136, -INF , !P4 ;  /* 0xff80000088db7808 */ /* 0x000fc40006000000 */
[----:B------:R-:W-:Y:S02]  /*33a0*/  FSEL R139, R139, -INF , !P4 ;  /* 0xff8000008b8b7808 */ /* 0x000fe40006000000 */
[----:B------:R-:W-:Y:S02]  /*33b0*/  IABS R151, R151 ;  /* 0x0000009700977213 */ /* 0x000fe40000000000 */
[----:B------:R2:W-:Y:S01]  /*33c0*/  I2F R137, R78 ;  /* 0x0000004e00897306 */ /* 0x0005e20000201400 */
[----:B------:R-:W-:Y:S01]  /*33d0*/  IABS R209, R209 ;  /* 0x000000d100d17213 */ /* 0x000fe20000000000 */
[----:B-1----:R-:W-:Y:S01]  /*33e0*/  FFMA.FTZ R77, R143, -R0, R133 ;  /* 0x800000008f4d7223 */ /* 0x002fe20000010085 */
[----:B------:R-:W-:-:S05]  /*33f0*/  IADD3 R133, R182, -R185, RZ ;  /* 0x800000b9b6857210 */ /* 0x000fca0007ffe0ff */
[----:B------:R-:W1:Y:S01]  /*3400*/  MUFU.TANH R140, R140 ;  /* 0x0000008c008c7308 */ /* 0x000e620000002400 */
[----:B------:R-:W-:Y:S01]  /*3410*/  IMAD.IADD R143, R200, 0x1, -R207 ;  /* 0x00000001c88f7824 */ /* 0x000fe200078e0acf */
[----:B------:R-:W-:Y:S01]  /*3420*/  FSEL R77, R77, -INF , !P3 ;  /* 0xff8000004d4d7808 */ /* 0x000fe20005800000 */
[----:B--2---:R-:W-:Y:S01]  /*3430*/  FFMA.FTZ R78, R147, -R0, R138 ;  /* 0x80000000934e7223 */ /* 0x004fe2000001008a */
[----:B------:R-:W-:Y:S01]  /*3440*/  IADD3 R147, -R217, R240, RZ ;  /* 0x000000f0d9937210 */ /* 0x000fe20007ffe1ff */
[----:B------:R-:W-:Y:S01]  /*3450*/  FMUL.FTZ R138, R79, c[0x0][0x2ec] ;  /* 0x0000bb004f8a7a20 */ /* 0x000fe20000410000 */
[----:B------:R-:W-:Y:S01]  /*3460*/  IABS R79, R133 ;  /* 0x00000085004f7213 */ /* 0x000fe20000000000 */
[----:B------:R-:W-:Y:S01]  /*3470*/  IMAD.IADD R133, R182, 0x1, -R220 ;  /* 0x00000001b6857824 */ /* 0x000fe200078e0adc */
[----:B------:R-:W-:Y:S01]  /*3480*/  FSEL R136, R78, -INF , !P4 ;  /* 0xff8000004e887808 */ /* 0x000fe20006000000 */
[----:B------:R-:W-:Y:S01]  /*3490*/  IMAD.IADD R182, R182, 0x1, -R214 ;  /* 0x00000001b6b67824 */ /* 0x000fe200078e0ad6 */
[----:B------:R-:W2:Y:S01]  /*34a0*/  MUFU.TANH R202, R138 ;  /* 0x0000008a00ca7308 */ /* 0x000ea20000002400 */
[----:B------:R-:W-:Y:S01]  /*34b0*/  IMAD.MOV.U32 R212, RZ, RZ, R79 ;  /* 0x000000ffffd47224 */ /* 0x000fe200078e004f */
[----:B------:R-:W-:Y:S01]  /*34c0*/  IABS R79, R133 ;  /* 0x00000085004f7213 */ /* 0x000fe20000000000 */
[--C-:B------:R-:W-:Y:S01]  /*34d0*/  IMAD.IADD R133, R234, 0x1, -R187.reuse ;  /* 0x00000001ea857824 */ /* 0x100fe200078e0abb */
[----:B------:R-:W-:Y:S01]  /*34e0*/  IABS R182, R182 ;  /* 0x000000b600b67213 */ /* 0x000fe20000000000 */
[----:B-1----:R-:W-:Y:S01]  /*34f0*/  FFMA.FTZ R137, R137, -R0, R140 ;  /* 0x8000000089897223 */ /* 0x002fe2000001008c */
[----:B------:R-:W-:Y:S01]  /*3500*/  FSEL R78, R132, -INF , !P3 ;  /* 0xff800000844e7808 */ /* 0x000fe20005800000 */
[----:B------:R-:W-:Y:S01]  /*3510*/  IMAD.IADD R187, R200, 0x1, -R187 ;  /* 0x00000001c8bb7824 */ /* 0x000fe200078e0abb */
[----:B------:R1:W-:Y:S01]  /*3520*/  I2F R218, R79 ;  /* 0x0000004f00da7306 */ /* 0x0003e20000201400 */
[----:B------:R-:W-:-:S02]  /*3530*/  ISETP.GE.AND P4, PT, R213, R6, PT ;  /* 0x00000006d500720c */ /* 0x000fc40003f86270 */
[----:B------:R-:W-:Y:S02]  /*3540*/  FSEL R132, R137, -INF , !P3 ;  /* 0xff80000089847808 */ /* 0x000fe40005800000 */
[----:B------:R-:W-:Y:S02]  /*3550*/  IABS R187, R187 ;  /* 0x000000bb00bb7213 */ /* 0x000fe40000000000 */
[----:B------:R-:W-:Y:S01]  /*3560*/  IABS R147, R147 ;  /* 0x0000009300937213 */ /* 0x000fe20000000000 */
[----:B------:R-:W-:Y:S01]  /*3570*/  I2F R216, R182 ;  /* 0x000000b600d87306 */ /* 0x000fe20000201400 */
[----:B--2---:R-:W-:Y:S01]  /*3580*/  FFMA.FTZ R202, R145, -R0, R202 ;  /* 0x8000000091ca7223 */ /* 0x004fe200000100ca */
[----:B------:R-:W-:Y:S01]  /*3590*/  IADD3 R138, -R197, R240, RZ ;  /* 0x000000f0c58a7210 */ /* 0x000fe20007ffe1ff */
[----:B------:R-:W-:Y:S01]  /*35a0*/  IMAD.IADD R145, R234, 0x1, -R213 ;  /* 0x00000001ea917824 */ /* 0x000fe200078e0ad5 */
[----:B------:R-:W-:Y:S02]  /*35b0*/  IABS R143, R143 ;  /* 0x0000008f008f7213 */ /* 0x000fe40000000000 */
[----:B------:R-:W-:-:S02]  /*35c0*/  FSEL R137, R202, -INF , !P3 ;  /* 0xff800000ca897808 */ /* 0x000fc40005800000 */
[----:B-1----:R-:W-:Y:S01]  /*35d0*/  IABS R79, R133 ;  /* 0x00000085004f7213 */ /* 0x002fe20000000000 */
[----:B------:R-:W-:Y:S01]  /*35e0*/  IMAD.IADD R133, R200, 0x1, -R217 ;  /* 0x00000001c8857824 */ /* 0x000fe200078e0ad9 */
[----:B------:R-:W-:Y:S01]  /*35f0*/  IABS R145, R145 ;  /* 0x0000009100917213 */ /* 0x000fe20000000000 */
[----:B------:R1:W-:Y:S01]  /*3600*/  MUFU.TANH R73, R72 ;  /* 0x0000004800497308 */ /* 0x0003e20000002400 */
[----:B------:R-:W-:Y:S01]  /*3610*/  IABS R138, R138 ;  /* 0x0000008a008a7213 */ /* 0x000fe20000000000 */
[----:B------:R-:W-:Y:S01]  /*3620*/  IMAD.MOV.U32 R199, RZ, RZ, R79 ;  /* 0x000000ffffc77224 */ /* 0x000fe200078e004f */
[----:B------:R-:W-:Y:S01]  /*3630*/  ISETP.GE.AND P3, PT, R211, R6, PT ;  /* 0x00000006d300720c */ /* 0x000fe20003f66270 */
[--C-:B------:R-:W-:Y:S01]  /*3640*/  IMAD.IADD R79, R234, 0x1, -R197.reuse ;  /* 0x00000001ea4f7824 */ /* 0x100fe200078e0ac5 */
[----:B------:R-:W-:Y:S01]  /*3650*/  IABS R133, R133 ;  /* 0x0000008500857213 */ /* 0x000fe20000000000 */
[----:B------:R-:W-:Y:S02]  /*3660*/  IMAD.IADD R197, R200, 0x1, -R197 ;  /* 0x00000001c8c57824 */ /* 0x000fe400078e0ac5 */
[----:B------:R-:W2:Y:S01]  /*3670*/  I2F R166, R166 ;  /* 0x000000a600a67306 */ /* 0x000ea20000201400 */
[----:B------:R-:W-:-:S02]  /*3680*/  IABS R79, R79 ;  /* 0x0000004f004f7213 */ /* 0x000fc40000000000 */
[----:B------:R-:W-:-:S03]  /*3690*/  IABS R197, R197 ;  /* 0x000000c500c57213 */ /* 0x000fc60000000000 */
[----:B------:R-:W-:Y:S02]  /*36a0*/  IMAD.MOV.U32 R140, RZ, RZ, R79 ;  /* 0x000000ffff8c7224 */ /* 0x000fe400078e004f */
[----:B------:R-:W-:Y:S01]  /*36b0*/  IMAD.IADD R79, R234, 0x1, -R201 ;  /* 0x00000001ea4f7824 */ /* 0x000fe200078e0ac9 */
[----:B------:R-:W3:Y:S01]  /*36c0*/  MUFU.TANH R124, R134 ;  /* 0x00000086007c7308 */ /* 0x000ee20000002400 */
[-C--:B-1----:R-:W-:Y:S02]  /*36d0*/  FFMA.FTZ R72, R190, -R0.reuse, R125 ;  /* 0x80000000be487223 */ /* 0x082fe4000001007d */
[----:B------:R-:W-:Y:S01]  /*36e0*/  IMAD.IADD R201, R200, 0x1, -R201 ;  /* 0x00000001c8c97824 */ /* 0x000fe200078e0ac9 */
[----:B------:R-:W-:Y:S01]  /*36f0*/  IABS R79, R79 ;  /* 0x0000004f004f7213 */ /* 0x000fe20000000000 */
[----:B------:R-:W-:Y:S02]  /*3700*/  FMUL.FTZ R190, R68, c[0x0][0x2ec] ;  /* 0x0000bb0044be7a20 */ /* 0x000fe40000410000 */
[----:B--2---:R-:W-:Y:S01]  /*3710*/  FFMA.FTZ R130, R166, -R0, R130 ;  /* 0x80000000a6827223 */ /* 0x004fe20000010082 */
[----:B------:R-:W-:Y:S01]  /*3720*/  IABS R201, R201 ;  /* 0x000000c900c97213 */ /* 0x000fe20000000000 */
[----:B------:R-:W-:Y:S01]  /*3730*/  IMAD.MOV.U32 R182, RZ, RZ, R79 ;  /* 0x000000ffffb67224 */ /* 0x000fe200078e004f */
[----:B------:R1:W-:Y:S01]  /*3740*/  MUFU.TANH R125, R190 ;  /* 0x000000be007d7308 */ /* 0x0003e20000002400 */
[----:B------:R-:W-:-:S02]  /*3750*/  IMAD.IADD R79, R234, 0x1, -R207 ;  /* 0x00000001ea4f7824 */ /* 0x000fc400078e0acf */
[----:B------:R-:W-:Y:S01]  /*3760*/  IMAD.IADD R207, R234, 0x1, -R211 ;  /* 0x00000001eacf7824 */ /* 0x000fe200078e0ad3 */
[----:B------:R-:W-:Y:S01]  /*3770*/  IADD3 R211, -R245, R240, RZ ;  /* 0x000000f0f5d37210 */ /* 0x000fe20007ffe1ff */
[----:B------:R-:W-:Y:S01]  /*3780*/  FMUL.FTZ R166, R64, c[0x0][0x2ec] ;  /* 0x0000bb0040a67a20 */ /* 0x000fe20000410000 */
[----:B------:R-:W-:Y:S01]  /*3790*/  IABS R79, R79 ;  /* 0x0000004f004f7213 */ /* 0x000fe20000000000 */
[----:B------:R-:W-:Y:S01]  /*37a0*/  FMUL.FTZ R68, R69, c[0x0][0x2ec] ;  /* 0x0000bb0045447a20 */ /* 0x000fe20000410000 */
[----:B------:R-:W-:Y:S01]  /*37b0*/  IABS R202, R207 ;  /* 0x000000cf00ca7213 */ /* 0x000fe20000000000 */
[----:B------:R-:W2:Y:S01]  /*37c0*/  I2F R182, R182 ;  /* 0x000000b600b67306 */ /* 0x000ea20000201400 */
[----:B------:R-:W-:Y:S01]  /*37d0*/  FMUL.FTZ R69, R71, c[0x0][0x2ec] ;  /* 0x0000bb0047457a20 */ /* 0x000fe20000410000 */
[----:B------:R-:W-:Y:S01]  /*37e0*/  FSEL R64, R128, -INF , !P2 ;  /* 0xff80000080407808 */ /* 0x000fe20005000000 */
[----:B------:R-:W-:Y:S01]  /*37f0*/  IMAD.MOV.U32 R183, RZ, RZ, R79 ;  /* 0x000000ffffb77224 */ /* 0x000fe200078e004f */
[----:B------:R-:W-:Y:S01]  /*3800*/  IABS R211, R211 ;  /* 0x000000d300d37213 */ /* 0x000fe20000000000 */
[----:B------:R-:W-:-:S02]  /*3810*/  IMAD.IADD R79, R234, 0x1, -R217 ;  /* 0x00000001ea4f7824 */ /* 0x000fc400078e0ad9 */
[----:B------:R-:W-:Y:S01]  /*3820*/  IMAD.MOV.U32 R217, RZ, RZ, R145 ;  /* 0x000000ffffd97224 */ /* 0x000fe200078e0091 */
[----:B------:R-:W4:Y:S01]  /*3830*/  I2F R201, R201 ;  /* 0x000000c900c97306 */ /* 0x000f220000201400 */
[-C--:B---3--:R-:W-:Y:S01]  /*3840*/  FFMA.FTZ R124, R189, -R0.reuse, R124 ;  /* 0x80000000bd7c7223 */ /* 0x088fe2000001007c */
[----:B------:R-:W-:Y:S01]  /*3850*/  IABS R79, R79 ;  /* 0x0000004f004f7213 */ /* 0x000fe20000000000 */
[----:B------:R-:W-:Y:S02]  /*3860*/  FFMA.FTZ R73, R215, -R0, R73 ;  /* 0x80000000d7497223 */ /* 0x000fe40000010049 */
[----:B-1----:R-:W-:Y:S01]  /*3870*/  IMAD.IADD R190, R200, 0x1, -R184 ;  /* 0x00000001c8be7824 */ /* 0x002fe200078e0ab8 */
[----:B------:R-:W-:Y:S01]  /*3880*/  FSEL R71, R124, -INF , !P2 ;  /* 0xff8000007c477808 */ /* 0x000fe20005000000 */
[----:B------:R-:W-:Y:S01]  /*3890*/  IMAD.MOV.U32 R167, RZ, RZ, R79 ;  /* 0x000000ffffa77224 */ /* 0x000fe200078e004f */
[----:B------:R-:W-:Y:S01]  /*38a0*/  IADD3 R79, -R213, R240, RZ ;  /* 0x000000f0d54f7210 */ /* 0x000fe20007ffe1ff */
[----:B------:R-:W-:Y:S01]  /*38b0*/  IMAD.IADD R213, R200, 0x1, -R213 ;  /* 0x00000001c8d57824 */ /* 0x000fe200078e0ad5 */
[----:B------:R-:W1:Y:S01]  /*38c0*/  I2F R199, R199 ;  /* 0x000000c700c77306 */ /* 0x000e620000201400 */
[----:B--2---:R-:W-:Y:S01]  /*38d0*/  FFMA.FTZ R134, R182, -R0, R125 ;  /* 0x80000000b6867223 */ /* 0x004fe2000001007d */
[----:B------:R-:W-:Y:S01]  /*38e0*/  IABS R79, R79 ;  /* 0x0000004f004f7213 */ /* 0x000fe20000000000 */
[----:B------:R-:W-:Y:S01]  /*38f0*/  FMUL.FTZ R125, R126, c[0x0][0x2ec] ;  /* 0x0000bb007e7d7a20 */ /* 0x000fe20000410000 */
[----:B------:R-:W-:Y:S01]  /*3900*/  IABS R145, R213 ;  /* 0x000000d500917213 */ /* 0x000fe20000000000 */
[----:B------:R-:W-:Y:S01]  /*3910*/  IMAD.MOV.U32 R213, RZ, RZ, R202 ;  /* 0x000000ffffd57224 */ /* 0x000fe200078e00ca */
[----:B------:R-:W-:Y:S01]  /*3920*/  IABS R190, R190 ;  /* 0x000000be00be7213 */ /* 0x000fe20000000000 */
[----:B------:R-:W-:Y:S01]  /*3930*/  IMAD.IADD R202, R234, 0x1, -R245 ;  /* 0x00000001eaca7824 */ /* 0x000fe200078e0af5 */
[----:B------:R-:W2:Y:S01]  /*3940*/  I2F R187, R187 ;  /* 0x000000bb00bb7306 */ /* 0x000ea20000201400 */
[----:B----4-:R-:W-:Y:S01]  /*3950*/  FFMA.FTZ R201, R201, -R0, R70 ;  /* 0x80000000c9c97223 */ /* 0x010fe20000010046 */
[----:B------:R-:W-:Y:S01]  /*3960*/  FSEL R134, R134, -INF , !P0 ;  /* 0xff80000086867808 */ /* 0x000fe20004000000 */
[----:B------:R-:W-:Y:S01]  /*3970*/  IMAD.IADD R124, R240, 0x1, -R188 ;  /* 0x00000001f07c7824 */ /* 0x000fe200078e0abc */
[----:B------:R-:W-:Y:S01]  /*3980*/  IABS R202, R202 ;  /* 0x000000ca00ca7213 */ /* 0x000fe20000000000 */
[----:B------:R-:W-:-:S02]  /*3990*/  IMAD.IADD R182, R234, 0x1, -R172 ;  /* 0x00000001eab67824 */ /* 0x000fc400078e0aac */
[----:B------:R-:W-:Y:S01]  /*39a0*/  IMAD.IADD R189, R240, 0x1, -R160 ;  /* 0x00000001f0bd7824 */ /* 0x000fe200078e0aa0 */
[----:B------:R-:W3:Y:S01]  /*39b0*/  I2F R207, R202 ;  /* 0x000000ca00cf7306 */ /* 0x000ee20000201400 */
[----:B-1----:R-:W-:Y:S01]  /*39c0*/  FFMA.FTZ R131, R199, -R0, R131 ;  /* 0x80000000c7837223 */ /* 0x002fe20000010083 */
[----:B------:R-:W-:Y:S01]  /*39d0*/  IABS R124, R124 ;  /* 0x0000007c007c7213 */ /* 0x000fe20000000000 */
[----:B------:R-:W-:Y:S01]  /*39e0*/  IMAD.IADD R199, R234, 0x1, -R164 ;  /* 0x00000001eac77824 */ /* 0x000fe200078e0aa4 */
[----:B------:R-:W-:Y:S02]  /*39f0*/  IABS R182, R182 ;  /* 0x000000b600b67213 */ /* 0x000fe40000000000 */
[----:B------:R-:W-:Y:S02]  /*3a00*/  IABS R189, R189 ;  /* 0x000000bd00bd7213 */ /* 0x000fe40000000000 */
[----:B------:R-:W1:Y:S01]  /*3a10*/  MUFU.TANH R202, R252 ;  /* 0x000000fc00ca7308 */ /* 0x000e620000002400 */
[----:B--2---:R-:W-:Y:S01]  /*3a20*/  FFMA.FTZ R187, R187, -R0, R246 ;  /* 0x80000000bbbb7223 */ /* 0x004fe200000100f6 */
[----:B------:R-:W-:Y:S01]  /*3a30*/  IABS R199, R199 ;  /* 0x000000c700c77213 */ /* 0x000fe20000000000 */
[----:B------:R-:W-:-:S05]  /*3a40*/  IMAD.IADD R246, R200, 0x1, -R186 ;  /* 0x00000001c8f67824 */ /* 0x000fca00078e0aba */
[----:B------:R-:W-:Y:S01]  /*3a50*/  I2F R147, R147 ;  /* 0x0000009300937306 */ /* 0x000fe20000201400 */
[----:B---3--:R-:W-:Y:S01]  /*3a60*/  FFMA.FTZ R61, R207, -R0, R61 ;  /* 0x80000000cf3d7223 */ /* 0x008fe2000001003d */
[----:B------:R-:W-:Y:S01]  /*3a70*/  IABS R246, R246 ;  /* 0x000000f600f67213 */ /* 0x000fe20000000000 */
[----:B------:R-:W-:-:S05]  /*3a80*/  IMAD.IADD R207, R240, 0x1, -R198 ;  /* 0x00000001f0cf7824 */ /* 0x000fca00078e0ac6 */
[----:B------:R-:W2:Y:S01]  /*3a90*/  MUFU.TANH R125, R125 ;  /* 0x0000007d007d7308 */ /* 0x000ea20000002400 */
[----:B-1----:R-:W-:Y:S01]  /*3aa0*/  FFMA.FTZ R74, R205, -R0, R202 ;  /* 0x80000000cd4a7223 */ /* 0x002fe200000100ca */
[----:B------:R-:W-:Y:S01]  /*3ab0*/  IABS R207, R207 ;  /* 0x000000cf00cf7213 */ /* 0x000fe20000000000 */
[----:B------:R-:W-:Y:S02]  /*3ac0*/  FMUL.FTZ R202, R65, c[0x0][0x2ec] ;  /* 0x0000bb0041ca7a20 */ /* 0x000fe40000410000 */
[----:B------:R-:W-:Y:S02]  /*3ad0*/  FMUL.FTZ R65, R122, c[0x0][0x2ec] ;  /* 0x0000bb007a417a20 */ /* 0x000fe40000410000 */
[----:B------:R-:W-:Y:S01]  /*3ae0*/  IMAD.IADD R122, R200, 0x1, -R148 ;  /* 0x00000001c87a7824 */ /* 0x000fe200078e0a94 */
[----:B------:R-:W-:Y:S04]  /*3af0*/  I2F R167, R167 ;  /* 0x000000a700a77306 */ /* 0x000fe80000201400 */
[----:B------:R-:W-:-:S04]  /*3b00*/  IABS R122, R122 ;  /* 0x0000007a007a7213 */ /* 0x000fc80000000000 */
[----:B------:R-:W1:Y:S01]  /*3b10*/  MUFU.TANH R70, R166 ;  /* 0x000000a600467308 */ /* 0x000e620000002400 */
[----:B--2---:R-:W-:Y:S01]  /*3b20*/  FFMA.FTZ R125, R147, -R0, R125 ;  /* 0x80000000937d7223 */ /* 0x004fe2000001007d */
[----:B------:R-:W-:Y:S01]  /*3b30*/  FSEL R147, R130, -INF , !P0 ;  /* 0xff80000082937808 */ /* 0x000fe20004000000 */
[----:B------:R-:W-:-:S03]  /*3b40*/  IMAD.IADD R130, R234, 0x1, -R247 ;  /* 0x00000001ea827824 */ /* 0x000fc600078e0af7 */
[----:B------:R-:W-:Y:S02]  /*3b50*/  FSEL R125, R125, -INF , !P5 ;  /* 0xff8000007d7d7808 */ /* 0x000fe40006800000 */
[----:B------:R-:W-:Y:S01]  /*3b60*/  I2F R138, R138 ;  /* 0x0000008a008a7306 */ /* 0x000fe20000201400 */
[----:B------:R-:W-:-:S07]  /*3b70*/  IABS R130, R130 ;  /* 0x0000008200827213 */ /* 0x000fce0000000000 */
[----:B------:R-:W2:Y:S01]  /*3b80*/  MUFU.TANH R135, R135 ;  /* 0x0000008700877308 */ /* 0x000ea20000002400 */
[----:B-1----:R-:W-:Y:S01]  /*3b90*/  FFMA.FTZ R167, R167, -R0, R70 ;  /* 0x80000000a7a77223 */ /* 0x002fe20000010046 */
[----:B------:R-:W-:Y:S01]  /*3ba0*/  FSEL R70, R17, -INF , !P1 ;  /* 0xff80000011467808 */ /* 0x000fe20004800000 */
[----:B------:R-:W-:-:S05]  /*3bb0*/  IMAD.IADD R17, R200, 0x1, -R188 ;  /* 0x00000001c8117824 */ /* 0x000fca00078e0abc */
[----:B------:R-:W1:Y:S01]  /*3bc0*/  I2F R140, R140 ;  /* 0x0000008c008c7306 */ /* 0x000e620000201400 */
[----:B------:R-:W-:-:S07]  /*3bd0*/  IABS R17, R17 ;  /* 0x0000001100117213 */ /* 0x000fce0000000000 */
[----:B------:R-:W3:Y:S01]  /*3be0*/  I2F R197, R197 ;  /* 0x000000c500c57306 */ /* 0x000ee20000201400 */
[----:B--2---:R-:W-:Y:S01]  /*3bf0*/  FFMA.FTZ R135, R138, -R0, R135 ;  /* 0x800000008a877223 */ /* 0x004fe20000010087 */
[----:B------:R-:W-:Y:S01]  /*3c00*/  FSEL R138, R131, -INF , !P2 ;  /* 0xff800000838a7808 */ /* 0x000fe20005000000 */
[----:B------:R-:W-:Y:S01]  /*3c10*/  FMUL.FTZ R131, R66, c[0x0][0x2ec] ;  /* 0x0000bb0042837a20 */ /* 0x000fe20000410000 */
[----:B------:R-:W-:-:S04]  /*3c20*/  IADD3 R66, -R188, R234, RZ ;  /* 0x000000eabc427210 */ /* 0x000fc80007ffe1ff */
[----:B------:R-:W2:Y:S01]  /*3c30*/  I2F R151, R151 ;  /* 0x0000009700977306 */ /* 0x000ea20000201400 */
[----:B-1----:R-:W-:Y:S01]  /*3c40*/  FFMA.FTZ R140, R140, -R0, R244 ;  /* 0x800000008c8c7223 */ /* 0x002fe200000100f4 */
[----:B------:R-:W-:-:S04]  /*3c50*/  IABS R66, R66 ;  /* 0x0000004200427213 */ /* 0x000fc80000000000 */
[----:B------:R-:W-:Y:S02]  /*3c60*/  FSEL R140, R140, -INF , !P1 ;  /* 0xff8000008c8c7808 */ /* 0x000fe40004800000 */
[----:B------:R-:W1:Y:S01]  /*3c70*/  I2F R209, R209 ;  /* 0x000000d100d17306 */ /* 0x000e620000201400 */
[----:B---3--:R-:W-:Y:S01]  /*3c80*/  FFMA.FTZ R197, R197, -R0, R75 ;  /* 0x80000000c5c57223 */ /* 0x008fe2000001004b */
[----:B------:R-:W-:Y:S02]  /*3c90*/  FSEL R75, R187, -INF , !P2 ;  /* 0xff800000bb4b7808 */ /* 0x000fe40005000000 */
[----:B------:R-:W-:Y:S01]  /*3ca0*/  ISETP.GE.AND P2, PT, R245, R6, PT ;  /* 0x00000006f500720c */ /* 0x000fe20003f46270 */
[----:B------:R-:W-:Y:S01]  /*3cb0*/  IMAD.IADD R245, R200, 0x1, -R245 ;  /* 0x00000001c8f57824 */ /* 0x000fe200078e0af5 */
[----:B------:R-:W-:Y:S02]  /*3cc0*/  IADD3 R187, -R160, R234, RZ ;  /* 0x000000eaa0bb7210 */ /* 0x000fe40007ffe1ff */
[----:B------:R-:W-:Y:S01]  /*3cd0*/  I2F R143, R143 ;  /* 0x0000008f008f7306 */ /* 0x000fe20000201400 */
[----:B--2---:R-:W-:Y:S01]  /*3ce0*/  FFMA.FTZ R166, R151, -R0, R129 ;  /* 0x8000000097a67223 */ /* 0x004fe20000010081 */
[----:B------:R-:W-:Y:S01]  /*3cf0*/  FSEL R151, R135, -INF , !P1 ;  /* 0xff80000087977808 */ /* 0x000fe20004800000 */
[----:B------:R-:W-:Y:S01]  /*3d00*/  IMAD.IADD R129, R240, 0x1, -R184 ;  /* 0x00000001f0817824 */ /* 0x000fe200078e0ab8 */
[----:B------:R-:W-:Y:S01]  /*3d10*/  FSEL R135, R197, -INF , !P1 ;  /* 0xff800000c5877808 */ /* 0x000fe20004800000 */
[----:B------:R-:W-:Y:S01]  /*3d20*/  IMAD.IADD R197, R200, 0x1, -R164 ;  /* 0x00000001c8c57824 */ /* 0x000fe200078e0aa4 */
[----:B------:R-:W-:-:S02]  /*3d30*/  ISETP.GE.AND P1, PT, R188, R6, PT ;  /* 0x00000006bc00720c */ /* 0x000fc40003f26270 */
[----:B------:R-:W2:Y:S01]  /*3d40*/  MUFU.TANH R69, R69 ;  /* 0x0000004500457308 */ /* 0x000ea20000002400 */
[----:B-1----:R-:W-:Y:S01]  /*3d50*/  FFMA.FTZ R62, R209, -R0, R62 ;  /* 0x80000000d13e7223 */ /* 0x002fe2000001003e */
[----:B------:R-:W-:Y:S01]  /*3d60*/  IABS R126, R245 ;  /* 0x000000f5007e7213 */ /* 0x000fe20000000000 */
[----:B------:R-:W-:Y:S01]  /*3d70*/  IMAD.MOV.U32 R245, RZ, RZ, R17 ;  /* 0x000000fffff57224 */ /* 0x000fe200078e0011 */
[----:B------:R-:W-:Y:S02]  /*3d80*/  IABS R129, R129 ;  /* 0x0000008100817213 */ /* 0x000fe40000000000 */
[----:B------:R-:W-:Y:S02]  /*3d90*/  IABS R197, R197 ;  /* 0x000000c500c57213 */ /* 0x000fe40000000000 */
[----:B------:R-:W-:Y:S01]  /*3da0*/  I2F R79, R79 ;  /* 0x0000004f004f7306 */ /* 0x000fe20000201400 */
[----:B------:R-:W-:-:S07]  /*3db0*/  IABS R187, R187 ;  /* 0x000000bb00bb7213 */ /* 0x000fce0000000000 */
[----:B------:R-:W-:Y:S01]  /*3dc0*/  I2F R203, R203 ;  /* 0x000000cb00cb7306 */ /* 0x000fe20000201400 */
[----:B--2---:R-:W-:Y:S01]  /*3dd0*/  FFMA.FTZ R128, R143, -R0, R69 ;  /* 0x800000008f807223 */ /* 0x004fe20000010045 */
[----:B------:R-:W-:Y:S02]  /*3de0*/  FSEL R143, R166, -INF , !P6 ;  /* 0xff800000a68f7808 */ /* 0x000fe40007000000 */
[----:B------:R-:W-:Y:S02]  /*3df0*/  FSEL R69, R16, -INF , !P0 ;  /* 0xff80000010457808 */ /* 0x000fe40004000000 */
[----:B------:R-:W-:Y:S02]  /*3e00*/  IADD3 R16, -R184, R234, RZ ;  /* 0x000000eab8107210 */ /* 0x000fe40007ffe1ff */
[----:B------:R-:W1:Y:S02]  /*3e10*/  MUFU.TANH R127, R127 ;  /* 0x0000007f007f7308 */ /* 0x000e640000002400 */
[----:B------:R-:W-:-:S06]  /*3e20*/  IABS R16, R16 ;  /* 0x0000001000107213 */ /* 0x000fcc0000000000 */
[----:B------:R-:W2:Y:S08]  /*3e30*/  MUFU.TANH R65, R65 ;  /* 0x0000004100417308 */ /* 0x000eb00000002400 */
[----:B------:R-:W3:Y:S01]  /*3e40*/  I2F R145, R145 ;  /* 0x0000009100917306 */ /* 0x000ee20000201400 */
[-C--:B-1----:R-:W-:Y:S02]  /*3e50*/  FFMA.FTZ R127, R79, -R0.reuse, R127 ;  /* 0x800000004f7f7223 */ /* 0x082fe4000001007f */
[----:B--2---:R-:W-:-:S05]  /*3e60*/  FFMA.FTZ R65, R203, -R0, R65 ;  /* 0x80000000cb417223 */ /* 0x004fca0000010041 */
[----:B------:R-:W-:Y:S01]  /*3e70*/  I2F R217, R217 ;  /* 0x000000d900d97306 */ /* 0x000fe20000201400 */
[----:B------:R-:W-:Y:S01]  /*3e80*/  FSEL R203, R62, -INF , !P3 ;  /* 0xff8000003ecb7808 */ /* 0x000fe20005800000 */
[----:B------:R-:W-:Y:S02]  /*3e90*/  FMUL.FTZ R62, R116, c[0x0][0x2ec] ;  /* 0x0000bb00743e7a20 */ /* 0x000fe40000410000 */
[----:B------:R-:W-:Y:S01]  /*3ea0*/  FMUL.FTZ R116, R58, c[0x0][0x2ec] ;  /* 0x0000bb003a747a20 */ /* 0x000fe20000410000 */
[----:B------:R-:W-:Y:S01]  /*3eb0*/  FSEL R209, R65, -INF , !P3 ;  /* 0xff80000041d17808 */ /* 0x000fe20005800000 */
[----:B------:R-:W-:Y:S01]  /*3ec0*/  FMUL.FTZ R65, R118, c[0x0][0x2ec] ;  /* 0x0000bb0076417a20 */ /* 0x000fe20000410000 */
[----:B------:R-:W-:Y:S01]  /*3ed0*/  IADD3 R118, -R156, R200, RZ ;  /* 0x000000c89c767210 */ /* 0x000fe20007ffe1ff */
[----:B------:R-:W1:Y:S01]  /*3ee0*/  MUFU.TANH R166, R202 ;  /* 0x000000ca00a67308 */ /* 0x000e620000002400 */
[----:B---3--:R-:W-:Y:S01]  /*3ef0*/  FFMA.FTZ R145, R145, -R0, R67 ;  /* 0x8000000091917223 */ /* 0x008fe20000010043 */
[----:B------:R-:W-:Y:S01]  /*3f00*/  FSEL R67, R127, -INF , !P4 ;  /* 0xff8000007f437808 */ /* 0x000fe20006000000 */
[----:B------:R-:W-:Y:S01]  /*3f10*/  FMUL.FTZ R127, R63, c[0x0][0x2ec] ;  /* 0x0000bb003f7f7a20 */ /* 0x000fe20000410000 */
[----:B------:R-:W-:Y:S01]  /*3f20*/  IABS R118, R118 ;  /* 0x0000007600767213 */ /* 0x000fe20000000000 */
[----:B------:R-:W-:Y:S01]  /*3f30*/  FMUL.FTZ R63, R56, c[0x0][0x2ec] ;  /* 0x0000bb00383f7a20 */ /* 0x000fe20000410000 */
[----:B------:R-:W-:-:S02]  /*3f40*/  FSEL R145, R145, -INF , !P4 ;  /* 0xff80000091917808 */ /* 0x000fc40006000000 */
[----:B------:R2:W3:Y:S08]  /*3f50*/  I2F R188, R130 ;  /* 0x0000008200bc7306 */ /* 0x0004f00000201400 */
[----:B------:R-:W-:Y:S01]  /*3f60*/  I2F R183, R183 ;  /* 0x000000b700b77306 */ /* 0x000fe20000201400 */
[----:B-1----:R-:W-:Y:S01]  /*3f70*/  FFMA.FTZ R166, R217, -R0, R166 ;  /* 0x80000000d9a67223 */ /* 0x002fe200000100a6 */
[----:B------:R-:W-:-:S04]  /*3f80*/  IADD3 R217, -R194, R234, RZ ;  /* 0x000000eac2d97210 */ /* 0x000fc80007ffe1ff */
[----:B------:R-:W-:Y:S01]  /*3f90*/  IABS R217, R217 ;  /* 0x000000d900d97213 */ /* 0x000fe20000000000 */
[----:B--2---:R-:W-:Y:S01]  /*3fa0*/  FMUL.FTZ R130, R120, c[0x0][0x2ec] ;  /* 0x0000bb0078827a20 */ /* 0x004fe20000410000 */
[----:B------:R-:W1:Y:S01]  /*3fb0*/  MUFU.TANH R68, R68 ;  /* 0x0000004400447308 */ /* 0x000e620000002400 */
[----:B------:R-:W-:Y:S02]  /*3fc0*/  FMUL.FTZ R120, R121, c[0x0][0x2ec] ;  /* 0x0000bb0079787a20 */ /* 0x000fe40000410000 */
[----:B------:R-:W-:Y:S01]  /*3fd0*/  FMUL.FTZ R121, R60, c[0x0][0x2ec] ;  /* 0x0000bb003c797a20 */ /* 0x000fe20000410000 */
[----:B------:R-:W-:Y:S01]  /*3fe0*/  FSEL R60, R72, -INF , !P4 ;  /* 0xff800000483c7808 */ /* 0x000fe20006000000 */
[----:B---3--:R-:W-:Y:S01]  /*3ff0*/  FFMA.FTZ R53, R188, -R0, R53 ;  /* 0x80000000bc357223 */ /* 0x008fe20000010035 */
[----:B------:R-:W-:Y:S02]  /*4000*/  FSEL R72, R166, -INF , !P4 ;  /* 0xff800000a6487808 */ /* 0x000fe40006000000 */
[----:B------:R-:W2:Y:S01]  /*4010*/  MUFU.TANH R62, R62 ;  /* 0x0000003e003e7308 */ /* 0x000ea20000002400 */
[----:B------:R-:W-:-:S02]  /*4020*/  FSEL R166, R61, -INF , !P2 ;  /* 0xff8000003da67808 */ /* 0x000fc40005000000 */
[----:B------:R-:W-:-:S05]  /*4030*/  ISETP.GE.AND P4, PT, R172, R6, PT ;  /* 0x00000006ac00720c */ /* 0x000fca0003f86270 */
[----:B------:R-:W-:Y:S01]  /*4040*/  I2F R245, R245 ;  /* 0x000000f500f57306 */ /* 0x000fe20000201400 */
[----:B-1----:R-:W-:Y:S02]  /*4050*/  FFMA.FTZ R183, R183, -R0, R68 ;  /* 0x80000000b7b77223 */ /* 0x002fe40000010044 */
[----:B------:R-:W-:-:S05]  /*4060*/  IMAD.IADD R68, R240, 0x1, -R186 ;  /* 0x00000001f0447824 */ /* 0x000fca00078e0aba */
[----:B------:R-:W1:Y:S01]  /*4070*/  MUFU.TANH R116, R116 ;  /* 0x0000007400747308 */ /* 0x000e620000002400 */
[----:B--2---:R-:W-:Y:S01]  /*4080*/  FFMA.FTZ R61, R191, -R0, R62 ;  /* 0x80000000bf3d7223 */ /* 0x004fe2000001003e */
[----:B------:R-:W-:Y:S01]  /*4090*/  IABS R17, R68 ;  /* 0x0000004400117213 */ /* 0x000fe20000000000 */
[----:B------:R-:W-:Y:S01]  /*40a0*/  FMUL.FTZ R62, R117, c[0x0][0x2ec] ;  /* 0x0000bb00753e7a20 */ /* 0x000fe20000410000 */
[----:B------:R-:W-:Y:S01]  /*40b0*/  IADD3 R68, -R186, R234, RZ ;  /* 0x000000eaba447210 */ /* 0x000fe20007ffe1ff */
[----:B------:R-:W-:Y:S01]  /*40c0*/  IMAD.IADD R191, R200, 0x1, -R194 ;  /* 0x00000001c8bf7824 */ /* 0x000fe200078e0ac2 */
[----:B------:R-:W-:Y:S01]  /*40d0*/  FSEL R61, R61, -INF , !P1 ;  /* 0xff8000003d3d7808 */ /* 0x000fe20004800000 */
[----:B------:R-:W-:Y:S01]  /*40e0*/  IMAD.MOV.U32 R205, RZ, RZ, R17 ;  /* 0x000000ffffcd7224 */ /* 0x000fe200078e0011 */
[----:B------:R-:W-:Y:S01]  /*40f0*/  I2F R213, R213 ;  /* 0x000000d500d57306 */ /* 0x000fe20000201400 */
[----:B------:R-:W-:Y:S02]  /*4100*/  IABS R17, R68 ;  /* 0x0000004400117213 */ /* 0x000fe40000000000 */
[----:B------:R-:W-:-:S02]  /*4110*/  FSEL R68, R74, -INF , !P6 ;  /* 0xff8000004a447808 */ /* 0x000fc40007000000 */
[----:B------:R-:W-:Y:S01]  /*4120*/  FSEL R74, R183, -INF , !P6 ;  /* 0xff800000b74a7808 */ /* 0x000fe20007000000 */
[----:B------:R-:W-:Y:S01]  /*4130*/  IMAD.IADD R183, R200, 0x1, -R160 ;  /* 0x00000001c8b77824 */ /* 0x000fe200078e0aa0 */
[----:B------:R-:W-:Y:S01]  /*4140*/  IABS R191, R191 ;  /* 0x000000bf00bf7213 */ /* 0x000fe20000000000 */
[----:B------:R-:W2:Y:S01]  /*4150*/  MUFU.TANH R130, R130 ;  /* 0x0000008200827308 */ /* 0x000ea20000002400 */
[----:B-1----:R-:W-:Y:S02]  /*4160*/  FFMA.FTZ R117, R245, -R0, R116 ;  /* 0x80000000f5757223 */ /* 0x002fe40000010074 */
[----:B------:R-:W-:Y:S01]  /*4170*/  IMAD.IADD R116, R240, 0x1, -R152 ;  /* 0x00000001f0747824 */ /* 0x000fe200078e0a98 */
[----:B------:R-:W-:Y:S02]  /*4180*/  IABS R183, R183 ;  /* 0x000000b700b77213 */ /* 0x000fe40000000000 */
[----:B------:R-:W-:Y:S02]  /*4190*/  FSEL R117, R117, -INF , !P1 ;  /* 0xff80000075757808 */ /* 0x000fe40004800000 */
[----:B------:R-:W1:Y:S01]  /*41a0*/  MUFU.TANH R121, R121 ;  /* 0x0000007900797308 */ /* 0x000e620000002400 */
[----:B------:R-:W-:-:S07]  /*41b0*/  IABS R116, R116 ;  /* 0x0000007400747213 */ /* 0x000fce0000000000 */
[----:B------:R-:W-:Y:S01]  /*41c0*/  I2F R215, R124 ;  /* 0x0000007c00d77306 */ /* 0x000fe20000201400 */
[----:B--2---:R-:W-:Y:S02]  /*41d0*/  FFMA.FTZ R130, R195, -R0, R130 ;  /* 0x80000000c3827223 */ /* 0x004fe40000010082 */
[----:B------:R-:W-:-:S03]  /*41e0*/  IMAD.IADD R195, R200, 0x1, -R198 ;  /* 0x00000001c8c37824 */ /* 0x000fc600078e0ac6 */
[----:B------:R-:W-:Y:S02]  /*41f0*/  FSEL R56, R130, -INF , !P3 ;  /* 0xff80000082387808 */ /* 0x000fe40005800000 */
[----:B------:R-:W-:Y:S01]  /*4200*/  I2F R133, R133 ;  /* 0x0000008500857306 */ /* 0x000fe20000201400 */
[----:B-1----:R-:W-:Y:S01]  /*4210*/  FFMA.FTZ R121, R213, -R0, R121 ;  /* 0x80000000d5797223 */ /* 0x002fe20000010079 */
[----:B------:R-:W-:Y:S01]  /*4220*/  IABS R195, R195 ;  /* 0x000000c300c37213 */ /* 0x000fe20000000000 */
[----:B------:R-:W-:-:S03]  /*4230*/  IMAD.IADD R213, R234, 0x1, -R196 ;  /* 0x00000001ead57824 */ /* 0x000fc600078e0ac4 */
[----:B------:R-:W-:Y:S02]  /*4240*/  FSEL R202, R121, -INF , !P3 ;  /* 0xff80000079ca7808 */ /* 0x000fe40005800000 */
[----:B------:R-:W1:Y:S01]  /*4250*/  MUFU.TANH R131, R131 ;  /* 0x0000008300837308 */ /* 0x000e620000002400 */
[----:B------:R-:W-:Y:S02]  /*4260*/  ISETP.GE.AND P3, PT, R164, R6, PT ;  /* 0x00000006a400720c */ /* 0x000fe40003f66270 */
[----:B------:R-:W-:-:S05]  /*4270*/  IABS R213, R213 ;  /* 0x000000d500d57213 */ /* 0x000fca0000000000 */
[----:B------:R2:W-:Y:S08]  /*4280*/  I2F R124, R66 ;  /* 0x00000042007c7306 */ /* 0x0005f00000201400 */
[----:B------:R-:W3:Y:S01]  /*4290*/  MUFU.TANH R63, R63 ;  /* 0x0000003f003f7308 */ /* 0x000ee20000002400 */
[----:B-1----:R-:W-:Y:S01]  /*42a0*/  FFMA.FTZ R131, R133, -R0, R131 ;  /* 0x8000000085837223 */ /* 0x002fe20000010083 */
[----:B------:R-:W-:-:S02]  /*42b0*/  FSEL R133, R201, -INF , !P0 ;  /* 0xff800000c9857808 */ /* 0x000fc40004000000 */
[----:B------:R-:W-:Y:S02]  /*42c0*/  IADD3 R201, -R164, R240, RZ ;  /* 0x000000f0a4c97210 */ /* 0x000fe40007ffe1ff */
[----:B------:R-:W-:Y:S01]  /*42d0*/  FSEL R79, R131, -INF , !P5 ;  /* 0xff800000834f7808 */ /* 0x000fe20006800000 */
[--C-:B------:R-:W-:Y:S01]  /*42e0*/  IMAD.IADD R131, R240, 0x1, -R156.reuse ;  /* 0x00000001f0837824 */ /* 0x100fe200078e0a9c */
[----:B------:R-:W1:Y:S01]  /*42f0*/  MUFU.TANH R65, R65 ;  /* 0x0000004100417308 */ /* 0x000e620000002400 */
[----:B--2---:R-:W-:Y:S01]  /*4300*/  FSEL R66, R73, -INF , !P5 ;  /* 0xff80000049427808 */ /* 0x004fe20006800000 */
[----:B------:R-:W-:Y:S01]  /*4310*/  IMAD.IADD R73, R234, 0x1, -R156 ;  /* 0x00000001ea497824 */ /* 0x000fe200078e0a9c */
[----:B------:R-:W-:Y:S02]  /*4320*/  ISETP.GE.AND P0, PT, R186, R6, PT ;  /* 0x00000006ba00720c */ /* 0x000fe40003f06270 */
[----:B------:R-:W-:Y:S02]  /*4330*/  IADD3 R186, -R247, R200, RZ ;  /* 0x000000c8f7ba7210 */ /* 0x000fe40007ffe1ff */
[----:B------:R-:W-:Y:S01]  /*4340*/  IABS R201, R201 ;  /* 0x000000c900c97213 */ /* 0x000fe20000000000 */
[----:B------:R-:W2:Y:S01]  /*4350*/  MUFU.TANH R120, R120 ;  /* 0x0000007800787308 */ /* 0x000ea20000002400 */
[----:B---3--:R-:W-:Y:S01]  /*4360*/  FFMA.FTZ R63, R124, -R0, R63 ;  /* 0x800000007c3f7223 */ /* 0x008fe2000001003f */
[----:B------:R-:W-:Y:S01]  /*4370*/  IABS R186, R186 ;  /* 0x000000ba00ba7213 */ /* 0x000fe20000000000 */
[----:B------:R-:W-:Y:S01]  /*4380*/  IMAD.IADD R124, R234, 0x1, -R148 ;  /* 0x00000001ea7c7824 */ /* 0x000fe200078e0a94 */
[----:B------:R-:W-:-:S02]  /*4390*/  IABS R73, R73 ;  /* 0x0000004900497213 */ /* 0x000fc40000000000 */
[----:B------:R-:W-:Y:S01]  /*43a0*/  FSEL R164, R63, -INF , !P1 ;  /* 0xff8000003fa47808 */ /* 0x000fe20004800000 */
[----:B------:R-:W-:Y:S01]  /*43b0*/  IMAD.IADD R63, R234, 0x1, -R152 ;  /* 0x00000001ea3f7824 */ /* 0x000fe200078e0a98 */
[----:B------:R3:W-:Y:S01]  /*43c0*/  I2F R252, R17 ;  /* 0x0000001100fc7306 */ /* 0x0007e20000201400 */
[----:B-1----:R-:W-:Y:S01]  /*43d0*/  FFMA.FTZ R65, R215, -R0, R65 ;  /* 0x80000000d7417223 */ /* 0x002fe20000010041 */
[----:B------:R-:W-:Y:S01]  /*43e0*/  IABS R131, R131 ;  /* 0x0000008300837213 */ /* 0x000fe20000000000 */
[----:B------:R-:W-:Y:S01]  /*43f0*/  IMAD.IADD R215, R240, 0x1, -R196 ;  /* 0x00000001f0d77824 */ /* 0x000fe200078e0ac4 */
[----:B------:R-:W-:Y:S02]  /*4400*/  IABS R63, R63 ;  /* 0x0000003f003f7213 */ /* 0x000fe40000000000 */
[----:B------:R-:W-:Y:S01]  /*4410*/  FSEL R245, R65, -INF , !P1 ;  /* 0xff80000041f57808 */ /* 0x000fe20004800000 */
[----:B------:R-:W-:Y:S01]  /*4420*/  IMAD.IADD R65, R200, 0x1, -R204 ;  /* 0x00000001c8417824 */ /* 0x000fe200078e0acc */
[----:B------:R-:W-:Y:S01]  /*4430*/  ISETP.GE.AND P1, PT, R156, R6, PT ;  /* 0x000000069c00720c */ /* 0x000fe20003f26270 */
[----:B--2---:R-:W-:Y:S01]  /*4440*/  FFMA.FTZ R120, R193, -R0, R120 ;  /* 0x80000000c1787223 */ /* 0x004fe20000010078 */
[----:B------:R1:W-:Y:S01]  /*4450*/  I2F R156, R116 ;  /* 0x00000074009c7306 */ /* 0x0003e20000201400 */
[----:B------:R-:W-:-:S02]  /*4460*/  IADD3 R193, -R196, R200, RZ ;  /* 0x000000c8c4c17210 */ /* 0x000fc40007ffe1ff */
[----:B------:R-:W-:Y:S02]  /*4470*/  IABS R65, R65 ;  /* 0x0000004100417213 */ /* 0x000fe40000000000 */
[----:B------:R-:W-:Y:S01]  /*4480*/  FSEL R58, R120, -INF , !P2 ;  /* 0xff800000783a7808 */ /* 0x000fe20005000000 */
[----:B------:R-:W-:Y:S01]  /*4490*/  FMUL.FTZ R120, R57, c[0x0][0x2ec] ;  /* 0x0000bb0039787a20 */ /* 0x000fe20000410000 */
[----:B---3--:R-:W-:Y:S01]  /*44a0*/  FSEL R17, R128, -INF , !P6 ;  /* 0xff80000080117808 */ /* 0x008fe20007000000 */
[----:B------:R-:W-:Y:S01]  /*44b0*/  FMUL.FTZ R57, R114, c[0x0][0x2ec] ;  /* 0x0000bb0072397a20 */ /* 0x000fe20000410000 */
[----:B------:R-:W-:Y:S01]  /*44c0*/  I2F R129, R129 ;  /* 0x0000008100817306 */ /* 0x000fe20000201400 */
[----:B------:R-:W-:Y:S01]  /*44d0*/  ISETP.GE.AND P6, PT, R184, R6, PT ;  /* 0x00000006b800720c */ /* 0x000fe20003fc6270 */
[C---:B------:R-:W-:Y:S01]  /*44e0*/  IMAD.IADD R184, R240.reuse, 0x1, -R172 ;  /* 0x00000001f0b87824 */ /* 0x040fe200078e0aac */
[----:B------:R-:W-:Y:S01]  /*44f0*/  IABS R124, R124 ;  /* 0x0000007c007c7213 */ /* 0x000fe20000000000 */
[----:B------:R-:W-:Y:S01]  /*4500*/  IMAD.IADD R128, R240, 0x1, -R247 ;  /* 0x00000001f0807824 */ /* 0x000fe200078e0af7 */
[----:B------:R-:W-:Y:S01]  /*4510*/  IABS R215, R215 ;  /* 0x000000d700d77213 */ /* 0x000fe20000000000 */
[----:B-1----:R-:W-:-:S02]  /*4520*/  FMUL.FTZ R116, R112, c[0x0][0x2ec] ;  /* 0x0000bb0070747a20 */ /* 0x002fc40000410000 */
[----:B------:R-:W1:Y:S01]  /*4530*/  MUFU.TANH R57, R57 ;  /* 0x0000003900397308 */ /* 0x000e620000002400 */
[----:B------:R-:W-:Y:S01]  /*4540*/  FMUL.FTZ R112, R113, c[0x0][0x2ec] ;  /* 0x0000bb0071707a20 */ /* 0x000fe20000410000 */
[----:B------:R-:W-:Y:S02]  /*4550*/  IABS R184, R184 ;  /* 0x000000b800b87213 */ /* 0x000fe40000000000 */
[----:B------:R-:W-:Y:S02]  /*4560*/  IABS R128, R128 ;  /* 0x0000008000807213 */ /* 0x000fe40000000000 */
[----:B------:R-:W-:Y:S02]  /*4570*/  IABS R193, R193 ;  /* 0x000000c100c17213 */ /* 0x000fe40000000000 */
[----:B------:R-:W2:Y:S08]  /*4580*/  MUFU.TANH R113, R120 ;  /* 0x0000007800717308 */ /* 0x000eb00000002400 */
[----:B------:R-:W3:Y:S01]  /*4590*/  MUFU.TANH R116, R116 ;  /* 0x0000007400747308 */ /* 0x000ee20000002400 */
[----:B-1----:R-:W-:-:S07]  /*45a0*/  FFMA.FTZ R57, R129, -R0, R57 ;  /* 0x8000000081397223 */ /* 0x002fce0000010039 */
[----:B------:R-:W1:Y:S01]  /*45b0*/  I2F R190, R190 ;  /* 0x000000be00be7306 */ /* 0x000e620000201400 */
[----:B--2---:R-:W-:Y:S02]  /*45c0*/  FFMA.FTZ R113, R252, -R0, R113 ;  /* 0x80000000fc717223 */ /* 0x004fe40000010071 */
[----:B------:R-:W-:-:S03]  /*45d0*/  IMAD.IADD R252, R234, 0x1, -R214 ;  /* 0x00000001eafc7824 */ /* 0x000fc600078e0ad6 */
[----:B------:R-:W-:Y:S01]  /*45e0*/  FSEL R114, R113, -INF , !P0 ;  /* 0xff80000071727808 */ /* 0x000fe20004000000 */
[----:B------:R-:W-:Y:S01]  /*45f0*/  FMUL.FTZ R113, R55, c[0x0][0x2ec] ;  /* 0x0000bb0037717a20 */ /* 0x000fe20000410000 */
[----:B------:R2:W-:Y:S01]  /*4600*/  I2F R130, R118 ;  /* 0x0000007600827306 */ /* 0x0005e20000201400 */
[----:B---3--:R-:W-:Y:S01]  /*4610*/  FFMA.FTZ R116, R175, -R0, R116 ;  /* 0x80000000af747223 */ /* 0x008fe20000010074 */
[----:B------:R-:W-:Y:S01]  /*4620*/  IABS R252, R252 ;  /* 0x000000fc00fc7213 */ /* 0x000fe20000000000 */
[----:B------:R-:W-:-:S03]  /*4630*/  FMUL.FTZ R55, R48, c[0x0][0x2ec] ;  /* 0x0000bb0030377a20 */ /* 0x000fc60000410000 */
[----:B------:R-:W-:Y:S01]  /*4640*/  FSEL R48, R116, -INF , !P6 ;  /* 0xff80000074307808 */ /* 0x000fe20007000000 */
[----:B-1----:R-:W-:Y:S01]  /*4650*/  FFMA.FTZ R54, R190, -R0, R54 ;  /* 0x80000000be367223 */ /* 0x002fe20000010036 */
[----:B------:R-:W-:Y:S01]  /*4660*/  FSEL R116, R57, -INF , !P6 ;  /* 0xff80000039747808 */ /* 0x000fe20007000000 */
[----:B------:R-:W-:Y:S01]  /*4670*/  FMUL.FTZ R57, R110, c[0x0][0x2ec] ;  /* 0x0000bb006e397a20 */ /* 0x000fe20000410000 */
[----:B------:R1:W-:Y:S01]  /*4680*/  I2F R244, R16 ;  /* 0x0000001000f47306 */ /* 0x0003e20000201400 */
[----:B------:R-:W-:Y:S01]  /*4690*/  IMAD.IADD R110, R240, 0x1, -R210 ;  /* 0x00000001f06e7824 */ /* 0x000fe200078e0ad2 */
[----:B------:R-:W-:Y:S01]  /*46a0*/  FSEL R129, R54, -INF , !P6 ;  /* 0xff80000036817808 */ /* 0x000fe20007000000 */
[----:B------:R-:W-:Y:S01]  /*46b0*/  FMUL.FTZ R54, R108, c[0x0][0x2ec] ;  /* 0x0000bb006c367a20 */ /* 0x000fe20000410000 */
[----:B------:R-:W-:Y:S01]  /*46c0*/  IADD3 R108, -R162, R234, RZ ;  /* 0x000000eaa26c7210 */ /* 0x000fe20007ffe1ff */
[----:B--2---:R-:W-:Y:S01]  /*46d0*/  FMUL.FTZ R118, R59, c[0x0][0x2ec] ;  /* 0x0000bb003b767a20 */ /* 0x004fe20000410000 */
[----:B------:R-:W-:Y:S01]  /*46e0*/  IABS R110, R110 ;  /* 0x0000006e006e7213 */ /* 0x000fe20000000000 */
[----:B------:R-:W-:Y:S01]  /*46f0*/  FMUL.FTZ R59, R52, c[0x0][0x2ec] ;  /* 0x0000bb00343b7a20 */ /* 0x000fe20000410000 */
[----:B------:R-:W-:Y:S01]  /*4700*/  I2F R184, R184 ;  /* 0x000000b800b87306 */ /* 0x000fe20000201400 */
[----:B------:R-:W-:-:S07]  /*4710*/  IABS R108, R108 ;  /* 0x0000006c006c7213 */ /* 0x000fce0000000000 */
[----:B------:R-:W2:Y:S01]  /*4720*/  MUFU.TANH R59, R59 ;  /* 0x0000003b003b7308 */ /* 0x000ea20000002400 */
[----:B-1----:R-:W-:Y:S01]  /*4730*/  FSEL R16, R167, -INF , !P5 ;  /* 0xff800000a7107808 */ /* 0x002fe20006800000 */
[----:B------:R-:W-:Y:S01]  /*4740*/  IMAD.IADD R167, R200, 0x1, -R172 ;  /* 0x00000001c8a77824 */ /* 0x000fe200078e0aac */
[----:B------:R-:W-:-:S04]  /*4750*/  ISETP.GE.AND P5, PT, R247, R6, PT ;  /* 0x00000006f700720c */ /* 0x000fc80003fa6270 */
[----:B------:R-:W-:Y:S01]  /*4760*/  IABS R167, R167 ;  /* 0x000000a700a77213 */ /* 0x000fe20000000000 */
[----:B------:R-:W1:Y:S08]  /*4770*/  MUFU.TANH R57, R57 ;  /* 0x0000003900397308 */ /* 0x000e700000002400 */
[----:B------:R-:W3:Y:S01]  /*4780*/  I2F R128, R128 ;  /* 0x0000008000807306 */ /* 0x000ee20000201400 */
[----:B--2---:R-:W-:-:S02]  /*4790*/  FFMA.FTZ R59, R244, -R0, R59 ;  /* 0x80000000f43b7223 */ /* 0x004fc4000001003b */
[----:B------:R-:W-:-:S05]  /*47a0*/  IMAD.IADD R244, R240, 0x1, -R214 ;  /* 0x00000001f0f47824 */ /* 0x000fca00078e0ad6 */
[----:B------:R-:W2:Y:S01]  /*47b0*/  MUFU.TANH R54, R54 ;  /* 0x0000003600367308 */ /* 0x000ea20000002400 */
[----:B-1----:R-:W-:Y:S01]  /*47c0*/  FFMA.FTZ R57, R184, -R0, R57 ;  /* 0x80000000b8397223 */ /* 0x002fe20000010039 */
[----:B------:R-:W-:Y:S02]  /*47d0*/  IADD3 R184, -R220, R240, RZ ;  /* 0x000000f0dcb87210 */ /* 0x000fe40007ffe1ff */
[----:B------:R-:W-:Y:S02]  /*47e0*/  IABS R244, R244 ;  /* 0x000000f400f47213 */ /* 0x000fe40000000000 */
[----:B------:R-:W-:Y:S02]  /*47f0*/  IABS R184, R184 ;  /* 0x000000b800b87213 */ /* 0x000fe40000000000 */
[----:B------:R-:W-:Y:S01]  /*4800*/  I2F R182, R182 ;  /* 0x000000b600b67306 */ /* 0x000fe20000201400 */
[----:B---3--:R-:W-:Y:S01]  /*4810*/  FFMA.FTZ R115, R128, -R0, R115 ;  /* 0x8000000080737223 */ /* 0x008fe20000010073 */
[----:B------:R-:W-:-:S06]  /*4820*/  FSEL R128, R53, -INF , !P5 ;  /* 0xff80000035807808 */ /* 0x000fcc0006800000 */
[----:B------:R-:W1:Y:S01]  /*4830*/  MUFU.TANH R55, R55 ;  /* 0x0000003700377308 */ /* 0x000e620000002400 */
[----:B--2---:R-:W-:Y:S01]  /*4840*/  FFMA.FTZ R53, R161, -R0, R54 ;  /* 0x80000000a1357223 */ /* 0x004fe20000010036 */
[----:B------:R-:W-:Y:S01]  /*4850*/  FSEL R161, R57, -INF , !P4 ;  /* 0xff80000039a17808 */ /* 0x000fe20006000000 */
[C---:B------:R-:W-:Y:S02]  /*4860*/  IMAD.IADD R54, R200.reuse, 0x1, -R162 ;  /* 0x00000001c8367824 */ /* 0x040fe400078e0aa2 */
[----:B------:R-:W-:Y:S01]  /*4870*/  IMAD.IADD R57, R200, 0x1, -R210 ;  /* 0x00000001c8397824 */ /* 0x000fe200078e0ad2 */
[----:B------:R-:W-:Y:S02]  /*4880*/  FSEL R53, R53, -INF , !P4 ;  /* 0xff80000035357808 */ /* 0x000fe40006000000 */
[----:B------:R-:W-:Y:S01]  /*4890*/  I2F R186, R186 ;  /* 0x000000ba00ba7306 */ /* 0x000fe20000201400 */
[----:B------:R-:W-:Y:S02]  /*48a0*/  IABS R54, R54 ;  /* 0x0000003600367213 */ /* 0x000fe40000000000 */
[----:B------:R-:W-:-:S03]  /*48b0*/  IABS R57, R57 ;  /* 0x0000003900397213 */ /* 0x000fc60000000000 */
[----:B------:R-:W-:Y:S02]  /*48c0*/  IMAD.MOV.U32 R175, RZ, RZ, R54 ;  /* 0x000000ffffaf7224 */ /* 0x000fe400078e0036 */
[----:B------:R-:W2:Y:S01]  /*48d0*/  MUFU.TANH R113, R113 ;  /* 0x0000007100717308 */ /* 0x000ea20000002400 */
[----:B-1----:R-:W-:-:S05]  /*48e0*/  FFMA.FTZ R55, R182, -R0, R55 ;  /* 0x80000000b6377223 */ /* 0x002fca0000010037 */
[----:B------:R-:W-:Y:S01]  /*48f0*/  FSEL R120, R55, -INF , !P4 ;  /* 0xff80000037787808 */ /* 0x000fe20006000000 */
[----:B------:R-:W-:Y:S01]  /*4900*/  IMAD.IADD R55, R240, 0x1, -R158 ;  /* 0x00000001f0377824 */ /* 0x000fe200078e0a9e */
[----:B------:R-:W-:Y:S04]  /*4910*/  I2F R246, R246 ;  /* 0x000000f600f67306 */ /* 0x000fe80000201400 */
[----:B------:R-:W-:Y:S02]  /*4920*/  IABS R54, R55 ;  /* 0x0000003700367213 */ /* 0x000fe40000000000 */
[----:B------:R-:W-:Y:S02]  /*4930*/  IADD3 R55, -R158, R234, RZ ;  /* 0x000000ea9e377210 */ /* 0x000fe40007ffe1ff */
[----:B------:R1:W3:Y:S01]  /*4940*/  MUFU.TANH R121, R118 ;  /* 0x0000007600797308 */ /* 0x0002e20000002400 */
[----:B--2---:R-:W-:Y:S01]  /*4950*/  FFMA.FTZ R113, R186, -R0, R113 ;  /* 0x80000000ba717223 */ /* 0x004fe20000010071 */
[----:B------:R-:W-:-:S06]  /*4960*/  IABS R55, R55 ;  /* 0x0000003700377213 */ /* 0x000fcc0000000000 */
[----:B------:R-:W2:Y:S08]  /*4970*/  MUFU.TANH R62, R62 ;  /* 0x0000003e003e7308 */ /* 0x000eb00000002400 */
[----:B------:R-:W4:Y:S01]  /*4980*/  I2F R211, R211 ;  /* 0x000000d300d37306 */ /* 0x000f220000201400 */
[----:B-1----:R-:W-:Y:S01]  /*4990*/  FSEL R118, R59, -INF , !P6 ;  /* 0xff8000003b767808 */ /* 0x002fe20007000000 */
[----:B------:R-:W-:Y:S01]  /*49a0*/  FMUL.FTZ R59, R50, c[0x0][0x2ec] ;  /* 0x0000bb00323b7a20 */ /* 0x000fe20000410000 */
[----:B------:R-:W-:Y:S01]  /*49b0*/  ISETP.GE.AND P6, PT, R148, R6, PT ;  /* 0x000000069400720c */ /* 0x000fe20003fc6270 */
[----:B---3--:R-:W-:-:S02]  /*49c0*/  FFMA.FTZ R121, R246, -R0, R121 ;  /* 0x80000000f6797223 */ /* 0x008fc40000010079 */
[----:B------:R-:W-:Y:S01]  /*49d0*/  IMAD.MOV.U32 R246, RZ, RZ, R184 ;  /* 0x000000fffff67224 */ /* 0x000fe200078e00b8 */
[----:B------:R-:W-:Y:S01]  /*49e0*/  IADD3 R184, -R220, R234, RZ ;  /* 0x000000eadcb87210 */ /* 0x000fe20007ffe1ff */
[----:B------:R-:W-:Y:S01]  /*49f0*/  I2F R126, R126 ;  /* 0x0000007e007e7306 */ /* 0x000fe20000201400 */
[----:B--2---:R-:W-:Y:S01]  /*4a00*/  FFMA.FTZ R173, R173, -R0, R62 ;  /* 0x80000000adad7223 */ /* 0x004fe2000001003e */
[----:B------:R-:W-:Y:S01]  /*4a10*/  FSEL R121, R121, -INF , !P0 ;  /* 0xff80000079797808 */ /* 0x000fe20004000000 */
[----:B------:R-:W-:Y:S01]  /*4a20*/  IMAD.IADD R62, R200, 0x1, -R152 ;  /* 0x00000001c83e7824 */ /* 0x000fe200078e0a98 */
[----:B------:R-:W-:Y:S02]  /*4a30*/  IABS R184, R184 ;  /* 0x000000b800b87213 */ /* 0x000fe40000000000 */
[----:B------:R-:W-:Y:S02]  /*4a40*/  FSEL R52, R173, -INF , !P0 ;  /* 0xff800000ad347808 */ /* 0x000fe40004000000 */
[----:B------:R-:W-:Y:S01]  /*4a50*/  I2F R205, R205 ;  /* 0x000000cd00cd7306 */ /* 0x000fe20000201400 */
[----:B----4-:R-:W-:Y:S01]  /*4a60*/  FFMA.FTZ R211, R211, -R0, R123 ;  /* 0x80000000d3d37223 */ /* 0x010fe2000001007b */
[----:B------:R-:W-:Y:S01]  /*4a70*/  IABS R62, R62 ;  /* 0x0000003e003e7213 */ /* 0x000fe20000000000 */
[----:B------:R-:W-:Y:S01]  /*4a80*/  IMAD.MOV.U32 R188, RZ, RZ, R184 ;  /* 0x000000ffffbc7224 */ /* 0x000fe200078e00b8 */
[----:B------:R-:W-:-:S02]  /*4a90*/  IADD3 R184, -R220, R200, RZ ;  /* 0x000000c8dcb87210 */ /* 0x000fc40007ffe1ff */
[----:B------:R-:W-:Y:S02]  /*4aa0*/  FSEL R211, R211, -INF , !P2 ;  /* 0xff800000d3d37808 */ /* 0x000fe40005000000 */
[----:B------:R-:W1:Y:S01]  /*4ab0*/  MUFU.TANH R127, R127 ;  /* 0x0000007f007f7308 */ /* 0x000e620000002400 */
[----:B------:R-:W-:Y:S02]  /*4ac0*/  IADD3 R123, -R204, R240, RZ ;  /* 0x000000f0cc7b7210 */ /* 0x000fe40007ffe1ff */
[----:B------:R-:W-:Y:S01]  /*4ad0*/  FSEL R173, R113, -INF , !P5 ;  /* 0xff80000071ad7808 */ /* 0x000fe20006800000 */
[----:B------:R-:W-:Y:S01]  /*4ae0*/  IMAD.IADD R113, R234, 0x1, -R210 ;  /* 0x00000001ea717824 */ /* 0x000fe200078e0ad2 */
[----:B------:R-:W-:Y:S02]  /*4af0*/  IABS R184, R184 ;  /* 0x000000b800b87213 */ /* 0x000fe40000000000 */
[----:B------:R-:W-:Y:S01]  /*4b00*/  IABS R123, R123 ;  /* 0x0000007b007b7213 */ /* 0x000fe20000000000 */
[----:B------:R-:W2:Y:S01]  /*4b10*/  MUFU.TANH R247, R119 ;  /* 0x0000007700f77308 */ /* 0x000ea20000002400 */
[----:B------:R-:W-:Y:S01]  /*4b20*/  IABS R113, R113 ;  /* 0x0000007100717213 */ /* 0x000fe20000000000 */
[----:B------:R-:W-:-:S06]  /*4b30*/  IMAD.MOV.U32 R190, RZ, RZ, R184 ;  /* 0x000000ffffbe7224 */ /* 0x000fcc00078e00b8 */
[----:B------:R-:W3:Y:S01]  /*4b40*/  MUFU.TANH R112, R112 ;  /* 0x0000007000707308 */ /* 0x000ee20000002400 */
[----:B-1----:R-:W-:Y:S01]  /*4b50*/  FFMA.FTZ R127, R126, -R0, R127 ;  /* 0x800000007e7f7223 */ /* 0x002fe2000001007f */
[----:B------:R-:W-:Y:S02]  /*4b60*/  IADD3 R126, -R148, R240, RZ ;  /* 0x000000f0947e7210 */ /* 0x000fe40007ffe1ff */
[----:B------:R-:W-:Y:S01]  /*4b70*/  FSEL R148, R115, -INF , !P5 ;  /* 0xff80000073947808 */ /* 0x000fe20006800000 */
[----:B------:R-:W-:Y:S01]  /*4b80*/  IMAD.IADD R115, R234, 0x1, -R154 ;  /* 0x00000001ea737824 */ /* 0x000fe200078e0a9a */
[----:B------:R-:W-:Y:S02]  /*4b90*/  FSEL R127, R127, -INF , !P2 ;  /* 0xff8000007f7f7808 */ /* 0x000fe40005000000 */
[----:B------:R-:W-:Y:S01]  /*4ba0*/  I2F R157, R157 ;  /* 0x0000009d009d7306 */ /* 0x000fe20000201400 */
[----:B--2---:R-:W-:Y:S01]  /*4bb0*/  FFMA.FTZ R247, R205, -R0, R247 ;  /* 0x80000000cdf77223 */ /* 0x004fe200000100f7 */
[----:B------:R-:W-:Y:S01]  /*4bc0*/  ISETP.GE.AND P2, PT, R160, R6, PT ;  /* 0x00000006a000720c */ /* 0x000fe20003f46270 */
[C---:B------:R-:W-:Y:S01]  /*4bd0*/  IMAD.IADD R205, R234.reuse, 0x1, -R198 ;  /* 0x00000001eacd7824 */ /* 0x040fe200078e0ac6 */
[----:B------:R-:W-:Y:S01]  /*4be0*/  IABS R126, R126 ;  /* 0x0000007e007e7213 */ /* 0x000fe20000000000 */
[----:B------:R-:W-:Y:S01]  /*4bf0*/  IMAD.IADD R119, R234, 0x1, -R204 ;  /* 0x00000001ea777824 */ /* 0x000fe200078e0acc */
[----:B------:R-:W-:-:S02]  /*4c00*/  FSEL R247, R247, -INF , !P0 ;  /* 0xff800000f7f77808 */ /* 0x000fc40004000000 */
[----:B------:R-:W1:Y:S01]  /*4c10*/  MUFU.TANH R186, R109 ;  /* 0x0000006d00ba7308 */ /* 0x000e620000002400 */
[----:B---3--:R-:W-:Y:S01]  /*4c20*/  FFMA.FTZ R112, R165, -R0, R112 ;  /* 0x80000000a5707223 */ /* 0x008fe20000010070 */
[-C--:B------:R-:W-:Y:S02]  /*4c30*/  ISETP.GE.AND P0, PT, R152, R6.reuse, PT ;  /* 0x000000069800720c */ /* 0x080fe40003f06270 */
[----:B------:R-:W-:Y:S02]  /*4c40*/  IABS R205, R205 ;  /* 0x000000cd00cd7213 */ /* 0x000fe40000000000 */
[----:B------:R-:W-:Y:S01]  /*4c50*/  FSEL R50, R112, -INF , !P5 ;  /* 0xff80000070327808 */ /* 0x000fe20006800000 */
[----:B------:R-:W-:Y:S01]  /*4c60*/  IMAD.IADD R112, R240, 0x1, -R154 ;  /* 0x00000001f0707824 */ /* 0x000fe200078e0a9a */
[----:B------:R-:W-:Y:S01]  /*4c70*/  I2F R167, R167 ;  /* 0x000000a700a77306 */ /* 0x000fe20000201400 */
[----:B------:R-:W-:Y:S02]  /*4c80*/  ISETP.GE.AND P5, PT, R194, R6, PT ;  /* 0x00000006c200720c */ /* 0x000fe40003fa6270 */
[----:B------:R-:W-:-:S02]  /*4c90*/  IABS R119, R119 ;  /* 0x0000007700777213 */ /* 0x000fc40000000000 */
[----:B------:R-:W-:Y:S02]  /*4ca0*/  IABS R112, R112 ;  /* 0x0000007000707213 */ /* 0x000fe40000000000 */
[----:B------:R-:W-:Y:S01]  /*4cb0*/  IABS R115, R115 ;  /* 0x0000007300737213 */ /* 0x000fe20000000000 */
[----:B------:R-:W2:Y:S01]  /*4cc0*/  MUFU.TANH R59, R59 ;  /* 0x0000003b003b7308 */ /* 0x000ea20000002400 */
[----:B-1----:R-:W-:Y:S02]  /*4cd0*/  FFMA.FTZ R186, R157, -R0, R186 ;  /* 0x800000009dba7223 */ /* 0x002fe400000100ba */
[----:B------:R-:W-:-:S05]  /*4ce0*/  IMAD.IADD R109, R200, 0x1, -R158 ;  /* 0x00000001c86d7824 */ /* 0x000fca00078e0a9e */
[----:B------:R1:W-:Y:S01]  /*4cf0*/  I2F R172, R63 ;  /* 0x0000003f00ac7306 */ /* 0x0003e20000201400 */
[----:B------:R-:W-:-:S07]  /*4d00*/  IABS R109, R109 ;  /* 0x0000006d006d7213 */ /* 0x000fce0000000000 */
[----:B------:R3:W4:Y:S01]  /*4d10*/  I2F R160, R62 ;  /* 0x0000003e00a07306 */ /* 0x0007220000201400 */
[----:B--2---:R-:W-:Y:S01]  /*4d20*/  FFMA.FTZ R167, R167, -R0, R59 ;  /* 0x80000000a7a77223 */ /* 0x004fe2000001003b */
[----:B------:R-:W-:-:S04]  /*4d30*/  IADD3 R59, -R154, R200, RZ ;  /* 0x000000c89a3b7210 */ /* 0x000fc80007ffe1ff */
[----:B------:R-:W-:Y:S02]  /*4d40*/  FSEL R167, R167, -INF , !P4 ;  /* 0xff800000a7a77808 */ /* 0x000fe40006000000 */
[----:B------:R2:W-:Y:S01]  /*4d50*/  I2F R165, R108 ;  /* 0x0000006c00a57306 */ /* 0x0005e20000201400 */
[----:B-1----:R-:W-:Y:S01]  /*4d60*/  IMAD.IADD R63, R240, 0x1, -R162 ;  /* 0x00000001f03f7824 */ /* 0x002fe200078e0aa2 */
[----:B------:R-:W-:Y:S02]  /*4d70*/  ISETP.GE.AND P4, PT, R196, R6, PT ;  /* 0x00000006c400720c */ /* 0x000fe40003f86270 */
[----:B------:R-:W-:Y:S02]  /*4d80*/  IABS R59, R59 ;  /* 0x0000003b003b7213 */ /* 0x000fe40000000000 */
[----:B------:R-:W-:Y:S02]  /*4d90*/  IABS R63, R63 ;  /* 0x0000003f003f7213 */ /* 0x000fe40000000000 */
[----:B------:R1:W-:Y:S01]  /*4da0*/  I2F R152, R54 ;  /* 0x0000003600987306 */ /* 0x0003e20000201400 */
[----:B---3--:R-:W-:-:S02]  /*4db0*/  IMAD.IADD R62, R240, 0x1, -R194 ;  /* 0x00000001f03e7824 */ /* 0x008fc400078e0ac2 */
[----:B----4-:R-:W-:-:S03]  /*4dc0*/  FFMA.FTZ R42, R160, -R0, R42 ;  /* 0x80000000a02a7223 */ /* 0x010fc6000001002a */
[----:B------:R-:W-:Y:S02]  /*4dd0*/  IABS R62, R62 ;  /* 0x0000003e003e7213 */ /* 0x000fe40000000000 */
[----:B------:R3:W-:Y:S01]  /*4de0*/  MUFU.TANH R182, R111 ;  /* 0x0000006f00b67308 */ /* 0x0007e20000002400 */
[----:B--2---:R-:W-:-:S04]  /*4df0*/  IADD3 R108, -R208, R240, RZ ;  /* 0x000000f0d06c7210 */ /* 0x004fc80007ffe1ff */
[----:B------:R-:W-:Y:S01]  /*4e00*/  IABS R108, R108 ;  /* 0x0000006c006c7213 */ /* 0x000fe20000000000 */
[--C-:B-1----:R-:W-:Y:S02]  /*4e10*/  IMAD.IADD R54, R240, 0x1, -R185.reuse ;  /* 0x00000001f0367824 */ /* 0x102fe400078e0ab9 */
[----:B------:R1:W-:Y:S01]  /*4e20*/  I2F R157, R55 ;  /* 0x00000037009d7306 */ /* 0x0003e20000201400 */
[----:B------:R-:W-:Y:S02]  /*4e30*/  IMAD.IADD R240, R234, 0x1, -R185 ;  /* 0x00000001eaf07824 */ /* 0x000fe400078e0ab9 */
[----:B------:R-:W-:-:S03]  /*4e40*/  IABS R54, R54 ;  /* 0x0000003600367213 */ /* 0x000fc60000000000 */
[----:B------:R-:W-:Y:S01]  /*4e50*/  IABS R240, R240 ;  /* 0x000000f000f07213 */ /* 0x000fe20000000000 */
[----:B---3--:R-:W-:Y:S01]  /*4e60*/  IMAD.IADD R111, R234, 0x1, -R208 ;  /* 0x00000001ea6f7824 */ /* 0x008fe200078e0ad0 */
[----:B------:R2:W-:Y:S01]  /*4e70*/  I2F R196, R188 ;  /* 0x000000bc00c47306 */ /* 0x0005e20000201400 */
[----:B------:R-:W-:-:S03]  /*4e80*/  IMAD.IADD R234, R200, 0x1, -R185 ;  /* 0x00000001c8ea7824 */ /* 0x000fc600078e0ab9 */
[----:B------:R-:W-:Y:S02]  /*4e90*/  IABS R111, R111 ;  /* 0x0000006f006f7213 */ /* 0x000fe40000000000 */
[----:B------:R-:W-:Y:S01]  /*4ea0*/  IABS R234, R234 ;  /* 0x000000ea00ea7213 */ /* 0x000fe20000000000 */
[C---:B-1----:R-:W-:Y:S01]  /*4eb0*/  IMAD.IADD R55, R200.reuse, 0x1, -R208 ;  /* 0x00000001c8377824 */ /* 0x042fe200078e0ad0 */
[----:B------:R-:W1:Y:S01]  /*4ec0*/  I2F R201, R201 ;  /* 0x000000c900c97306 */ /* 0x000e620000201400 */
[----:B------:R-:W-:-:S03]  /*4ed0*/  IMAD.IADD R200, R200, 0x1, -R214 ;  /* 0x00000001c8c87824 */ /* 0x000fc600078e0ad6 */
[----:B------:R-:W-:Y:S02]  /*4ee0*/  IABS R55, R55 ;  /* 0x0000003700377213 */ /* 0x000fe40000000000 */
[----:B------:R-:W-:Y:S01]  /*4ef0*/  IABS R184, R200 ;  /* 0x000000c800b87213 */ /* 0x000fe20000000000 */
[----:B--2---:R-:W-:Y:S01]  /*4f00*/  FMUL.FTZ R188, R104, c[0x0][0x2ec] ;  /* 0x0000bb0068bc7a20 */ /* 0x004fe20000410000 */
[----:B------:R2:W-:Y:S01]  /*4f10*/  I2F R200, R190 ;  /* 0x000000be00c87306 */ /* 0x0005e20000201400 */
[----:B------:R-:W-:-:S07]  /*4f20*/  FMUL.FTZ R104, R105, c[0x0][0x2ec] ;  /* 0x0000bb0069687a20 */ /* 0x000fce0000410000 */
[----:B------:R-:W3:Y:S01]  /*4f30*/  I2F R194, R184 ;  /* 0x000000b800c27306 */ /* 0x000ee20000201400 */
[----:B-1----:R-:W-:-:S07]  /*4f40*/  FFMA.FTZ R182, R201, -R0, R182 ;  /* 0x80000000c9b67223 */ /* 0x002fce00000100b6 */
[----:B------:R1:W-:Y:S01]  /*4f50*/  MUFU.TANH R184, R107 ;  /* 0x0000006b00b87308 */ /* 0x0003e20000002400 */
[----:B--2---:R-:W-:Y:S02]  /*4f60*/  FMUL.FTZ R190, R45, c[0x0][0x2ec] ;  /* 0x0000bb002dbe7a20 */ /* 0x004fe40000410000 */
[----:B------:R-:W-:Y:S02]  /*4f70*/  FMUL.FTZ R45, R97, c[0x0][0x2ec] ;  /* 0x0000bb00612d7a20 */ /* 0x000fe40000410000 */
[----:B------:R-:W-:Y:S02]  /*4f80*/  FMUL.FTZ R97, R39, c[0x0][0x2ec] ;  /* 0x0000bb0027617a20 */ /* 0x000fe40000410000 */
[----:B------:R-:W-:Y:S01]  /*4f90*/  FMUL.FTZ R39, R91, c[0x0][0x2ec] ;  /* 0x0000bb005b277a20 */ /* 0x000fe20000410000 */
[----:B------:R-:W-:Y:S01]  /*4fa0*/  I2F R199, R199 ;  /* 0x000000c700c77306 */ /* 0x000fe20000201400 */
[----:B---3--:R-:W-:Y:S02]  /*4fb0*/  IMAD.MOV.U32 R105, RZ, RZ, R194 ;  /* 0x000000ffff697224 */ /* 0x008fe400078e00c2 */
[----:B------:R-:W-:-:S02]  /*4fc0*/  FMUL.FTZ R194, R106, c[0x0][0x2ec] ;  /* 0x0000bb006ac27a20 */ /* 0x000fc40000410000 */
[----:B------:R-:W-:Y:S02]  /*4fd0*/  FMUL.FTZ R106, R44, c[0x0][0x2ec] ;  /* 0x0000bb002c6a7a20 */ /* 0x000fe40000410000 */
[----:B------:R-:W-:Y:S01]  /*4fe0*/  FMUL.FTZ R44, R46, c[0x0][0x2ec] ;  /* 0x0000bb002e2c7a20 */ /* 0x000fe20000410000 */
[----:B------:R-:W-:Y:S01]  /*4ff0*/  I2F R73, R73 ;  /* 0x0000004900497306 */ /* 0x000fe20000201400 */
[----:B------:R-:W-:Y:S02]  /*5000*/  FMUL.FTZ R46, R99, c[0x0][0x2ec] ;  /* 0x0000bb00632e7a20 */ /* 0x000fe40000410000 */
[----:B-1----:R-:W-:Y:S02]  /*5010*/  FMUL.FTZ R107, R98, c[0x0][0x2ec] ;  /* 0x0000bb00626b7a20 */ /* 0x002fe40000410000 */
[----:B------:R-:W-:Y:S02]  /*5020*/  FMUL.FTZ R98, R36, c[0x0][0x2ec] ;  /* 0x0000bb0024627a20 */ /* 0x000fe40000410000 */
[----:B------:R-:W-:Y:S01]  /*5030*/  FMUL.FTZ R36, R88, c[0x0][0x2ec] ;  /* 0x0000bb0058247a20 */ /* 0x000fe20000410000 */
[----:B------:R-:W1:Y:S01]  /*5040*/  MUFU.TANH R106, R106 ;  /* 0x0000006a006a7308 */ /* 0x000e620000002400 */
[----:B------:R-:W-:-:S02]  /*5050*/  FMUL.FTZ R91, R82, c[0x0][0x2ec] ;  /* 0x0000bb00525b7a20 */ /* 0x000fc40000410000 */
[----:B------:R-:W-:Y:S02]  /*5060*/  FMUL.FTZ R82, R22, c[0x0][0x2ec] ;  /* 0x0000bb0016527a20 */ /* 0x000fe40000410000 */
[----:B------:R-:W-:Y:S02]  /*5070*/  FMUL.FTZ R22, R40, c[0x0][0x2ec] ;  /* 0x0000bb0028167a20 */ /* 0x000fe40000410000 */
[----:B------:R-:W-:Y:S01]  /*5080*/  FMUL.FTZ R40, R33, c[0x0][0x2ec] ;  /* 0x0000bb0021287a20 */ /* 0x000fe20000410000 */
[----:B------:R2:W-:Y:S01]  /*5090*/  MUFU.TANH R201, R44 ;  /* 0x0000002c00c97308 */ /* 0x0005e20000002400 */
[----:B------:R-:W-:Y:S01]  /*50a0*/  FMUL.FTZ R33, R25, c[0x0][0x2ec] ;  /* 0x0000bb0019217a20 */ /* 0x000fe20000410000 */
[----:B------:R-:W-:-:S04]  /*50b0*/  SHF.R.S32.HI R25, RZ, 0x1f, R232 ;  /* 0x0000001fff197819 */ /* 0x000fc800000114e8 */
[----:B------:R-:W-:Y:S01]  /*50c0*/  LEA.HI R25, R25, R232, RZ, 0x2 ;  /* 0x000000e819197211 */ /* 0x000fe200078f10ff */
[----:B-1----:R-:W-:Y:S01]  /*50d0*/  IMAD.MOV.U32 R99, RZ, RZ, R106 ;  /* 0x000000ffff637224 */ /* 0x002fe200078e006a */
[----:B------:R-:W1:Y:S01]  /*50e0*/  MUFU.TANH R190, R190 ;  /* 0x000000be00be7308 */ /* 0x000e620000002400 */
[----:B------:R-:W-:Y:S01]  /*50f0*/  FMUL.FTZ R106, R38, c[0x0][0x2ec] ;  /* 0x0000bb00266a7a20 */ /* 0x000fe20000410000 */
[----:B------:R-:W-:Y:S01]  /*5100*/  LOP3.LUT R25, R25, 0xfffffffc, RZ, 0xc0, !PT ;  /* 0xfffffffc19197812 */ /* 0x000fe200078ec0ff */
[----:B------:R-:W-:Y:S02]  /*5110*/  IMAD.MOV.U32 R88, RZ, RZ, R99 ;  /* 0x000000ffff587224 */ /* 0x000fe400078e0063 */
[----:B------:R-:W-:Y:S01]  /*5120*/  FMUL.FTZ R38, R90, c[0x0][0x2ec] ;  /* 0x0000bb005a267a20 */ /* 0x000fe20000410000 */
[----:B--2---:R-:W-:Y:S02]  /*5130*/  MOV R44, R196 ;  /* 0x000000c4002c7202 */ /* 0x004fe40000000f00 */
[----:B------:R2:W-:Y:S01]  /*5140*/  MUFU.TANH R99, R21 ;  /* 0x0000001500637308 */ /* 0x0005e20000002400 */
[----:B------:R-:W-:Y:S01]  /*5150*/  IMAD.IADD R232, R232, 0x1, -R25 ;  /* 0x00000001e8e87824 */ /* 0x000fe200078e0a19 */
[----:B------:R-:W-:-:S02]  /*5160*/  MOV R25, R200 ;  /* 0x000000c800197202 */ /* 0x000fc40000000f00 */
[----:B------:R-:W-:Y:S01]  /*5170*/  MOV R90, R44 ;  /* 0x0000002c005a7202 */ /* 0x000fe20000000f00 */
[----:B------:R-:W-:Y:S02]  /*5180*/  FMUL.FTZ R44, R28, c[0x0][0x2ec] ;  /* 0x0000bb001c2c7a20 */ /* 0x000fe40000410000 */
[----:B------:R-:W-:Y:S01]  /*5190*/  FMUL.FTZ R28, R29, c[0x0][0x2ec] ;  /* 0x0000bb001d1c7a20 */ /* 0x000fe20000410000 */
[----:B------:R-:W-:Y:S01]  /*51a0*/  I2F R153, R153 ;  /* 0x0000009900997306 */ /* 0x000fe20000201400 */
[----:B------:R-:W-:Y:S02]  /*51b0*/  FMUL.FTZ R29, R31, c[0x0][0x2ec] ;  /* 0x0000bb001f1d7a20 */ /* 0x000fe40000410000 */
[----:B-1----:R-:W-:Y:S02]  /*51c0*/  FFMA.FTZ R73, R73, -R0, R190 ;  /* 0x8000000049497223 */ /* 0x002fe400000100be */
[----:B--2---:R-:W-:-:S03]  /*51d0*/  IMAD.MOV.U32 R21, RZ, RZ, R88 ;  /* 0x000000ffff157224 */ /* 0x004fc600078e0058 */
[----:B------:R-:W-:Y:S01]  /*51e0*/  MUFU.TANH R188, R188 ;  /* 0x000000bc00bc7308 */ /* 0x000fe20000002400 */
[----:B------:R-:W-:Y:S02]  /*51f0*/  FMUL.FTZ R88, R23, c[0x0][0x2ec] ;  /* 0x0000bb0017587a20 */ /* 0x000fe40000410000 */
[----:B------:R-:W-:-:S05]  /*5200*/  FMUL.FTZ R23, R49, c[0x0][0x2ec] ;  /* 0x0000bb0031177a20 */ /* 0x000fca0000410000 */
[----:B------:R1:W-:Y:S08]  /*5210*/  MUFU.TANH R196, R47 ;  /* 0x0000002f00c47308 */ /* 0x0003f00000002400 */
[----:B------:R-:W2:Y:S01]  /*5220*/  MUFU.TANH R23, R23 ;  /* 0x0000001700177308 */ /* 0x000ea20000002400 */
[----:B-1----:R-:W-:-:S07]  /*5230*/  IMAD.MOV.U32 R47, RZ, RZ, R105 ;  /* 0x000000ffff2f7224 */ /* 0x002fce00078e0069 */
[----:B------:R-:W1:Y:S01]  /*5240*/  I2F R175, R175 ;  /* 0x000000af00af7306 */ /* 0x000e620000201400 */
[----:B------:R-:W-:Y:S02]  /*5250*/  FMUL.FTZ R105, R96, c[0x0][0x2ec] ;  /* 0x0000bb0060697a20 */ /* 0x000fe40000410000 */
[----:B------:R-:W-:Y:S02]  /*5260*/  IMAD.MOV.U32 R31, RZ, RZ, R47 ;  /* 0x000000ffff1f7224 */ /* 0x000fe400078e002f */
[----:B------:R-:W-:Y:S02]  /*5270*/  FMUL.FTZ R47, R80, c[0x0][0x2ec] ;  /* 0x0000bb00502f7a20 */ /* 0x000fe40000410000 */
[----:B------:R-:W-:Y:S01]  /*5280*/  FMUL.FTZ R80, R20, c[0x0][0x2ec] ;  /* 0x0000bb0014507a20 */ /* 0x000fe20000410000 */
[----:B------:R-:W-:Y:S01]  /*5290*/  I2F R197, R197 ;  /* 0x000000c500c57306 */ /* 0x000fe20000201400 */
[----:B------:R-:W-:Y:S02]  /*52a0*/  FMUL.FTZ R20, R51, c[0x0][0x2ec] ;  /* 0x0000bb0033147a20 */ /* 0x000fe40000410000 */
[----:B------:R-:W-:-:S02]  /*52b0*/  IMAD.MOV.U32 R51, RZ, RZ, R31 ;  /* 0x000000ffff337224 */ /* 0x000fc400078e001f */
[-C--:B--2---:R-:W-:Y:S02]  /*52c0*/  FFMA.FTZ R23, R199, -R0.reuse, R23 ;  /* 0x80000000c7177223 */ /* 0x084fe40000010017 */
[----:B------:R-:W-:Y:S01]  /*52d0*/  IMAD.MOV.U32 R199, RZ, RZ, R51 ;  /* 0x000000ffffc77224 */ /* 0x000fe200078e0033 */
[----:B------:R-:W2:Y:S01]  /*52e0*/  MUFU.TANH R20, R20 ;  /* 0x0000001400147308 */ /* 0x000ea20000002400 */
[----:B------:R-:W-:Y:S01]  /*52f0*/  FMUL.FTZ R96, R37, c[0x0][0x2ec] ;  /* 0x0000bb0025607a20 */ /* 0x000fe20000410000 */
[----:B------:R-:W-:Y:S01]  /*5300*/  FSEL R200, R23, -INF , !P3 ;  /* 0xff80000017c87808 */ /* 0x000fe20005800000 */
[----:B------:R-:W-:Y:S02]  /*5310*/  FMUL.FTZ R51, R10, c[0x0][0x2ec] ;  /* 0x0000bb000a337a20 */ /* 0x000fe40000410000 */
[----:B------:R-:W-:Y:S02]  /*5320*/  FMUL.FTZ R37, R89, c[0x0][0x2ec] ;  /* 0x0000bb0059257a20 */ /* 0x000fe40000410000 */
[-C--:B------:R-:W-:Y:S01]  /*5330*/  FFMA.FTZ R10, R153, -R0.reuse, R188 ;  /* 0x80000000990a7223 */ /* 0x080fe200000100bc */
[----:B------:R-:W-:Y:S01]  /*5340*/  MUFU.TANH R89, R81 ;  /* 0x0000005100597308 */ /* 0x000fe20000002400 */
[----:B------:R-:W-:Y:S01]  /*5350*/  FFMA.FTZ R130, R130, -R0, R196 ;  /* 0x8000000082827223 */ /* 0x000fe200000100c4 */
[----:B------:R-:W-:Y:S01]  /*5360*/  FSEL R196, R73, -INF , !P1 ;  /* 0xff80000049c47808 */ /* 0x000fe20004800000 */
[----:B------:R-:W-:Y:S01]  /*5370*/  FMUL.FTZ R73, R93, c[0x0][0x2ec] ;  /* 0x0000bb005d497a20 */ /* 0x000fe20000410000 */
[----:B------:R-:W-:Y:S01]  /*5380*/  FSEL R10, R10, -INF , !P2 ;  /* 0xff8000000a0a7808 */ /* 0x000fe20005000000 */
[----:B------:R-:W-:-:S02]  /*5390*/  FMUL.FTZ R31, R41, c[0x0][0x2ec] ;  /* 0x0000bb00291f7a20 */ /* 0x000fc40000410000 */
[-C--:B-1----:R-:W-:Y:S01]  /*53a0*/  FFMA.FTZ R175, R175, -R0.reuse, R30 ;  /* 0x80000000afaf7223 */ /* 0x082fe2000001001e */
[----:B------:R1:W3:Y:S01]  /*53b0*/  MUFU.TANH R153, R102 ;  /* 0x0000006600997308 */ /* 0x0002e20000002400 */
[----:B--2---:R-:W-:Y:S02]  /*53c0*/  FFMA.FTZ R20, R197, -R0, R20 ;  /* 0x80000000c5147223 */ /* 0x004fe40000010014 */
[----:B------:R-:W-:Y:S02]  /*53d0*/  FMUL.FTZ R30, R11, c[0x0][0x2ec] ;  /* 0x0000bb000b1e7a20 */ /* 0x000fe40000410000 */
[----:B------:R-:W-:Y:S01]  /*53e0*/  IMAD.MOV.U32 R197, RZ, RZ, R201 ;  /* 0x000000ffffc57224 */ /* 0x000fe200078e00c9 */
[----:B------:R-:W-:Y:S01]  /*53f0*/  FSEL R201, R20, -INF , !P3 ;  /* 0xff80000014c97808 */ /* 0x000fe20005800000 */
[----:B------:R-:W-:Y:S01]  /*5400*/  FMUL.FTZ R93, R95, c[0x0][0x2ec] ;  /* 0x0000bb005f5d7a20 */ /* 0x000fe20000410000 */
[----:B------:R2:W-:Y:S01]  /*5410*/  MUFU.TANH R81, R43 ;  /* 0x0000002b00517308 */ /* 0x0005e20000002400 */
[----:B-1----:R-:W-:-:S07]  /*5420*/  MOV R102, R90 ;  /* 0x0000005a00667202 */ /* 0x002fce0000000f00 */
[----:B------:R-:W-:Y:S01]  /*5430*/  I2F R187, R187 ;  /* 0x000000bb00bb7306 */ /* 0x000fe20000201400 */
[----:B------:R-:W-:Y:S02]  /*5440*/  FMUL.FTZ R90, R92, c[0x0][0x2ec] ;  /* 0x0000bb005c5a7a20 */ /* 0x000fe40000410000 */
[----:B------:R-:W-:Y:S02]  /*5450*/  FMUL.FTZ R92, R94, c[0x0][0x2ec] ;  /* 0x0000bb005e5c7a20 */ /* 0x000fe40000410000 */
[----:B---3--:R-:W-:Y:S01]  /*5460*/  FFMA.FTZ R153, R156, -R0, R153 ;  /* 0x800000009c997223 */ /* 0x008fe20000010099 */
[----:B--2---:R-:W-:Y:S02]  /*5470*/  MOV R43, R21 ;  /* 0x00000015002b7202 */ /* 0x004fe40000000f00 */
[----:B------:R-:W-:Y:S01]  /*5480*/  I2F R109, R109 ;  /* 0x0000006d006d7306 */ /* 0x000fe20000201400 */
[----:B------:R-:W-:-:S07]  /*5490*/  FMUL.FTZ R21, R32, c[0x0][0x2ec] ;  /* 0x0000bb0020157a20 */ /* 0x000fce0000410000 */
[----:B------:R-:W1:Y:S08]  /*54a0*/  MUFU.TANH R29, R29 ;  /* 0x0000001d001d7308 */ /* 0x000e700000002400 */
[----:B------:R-:W-:Y:S08]  /*54b0*/  MUFU.TANH R49, R34 ;  /* 0x0000002200317308 */ /* 0x000ff00000002400 */
[----:B------:R2:W-:Y:S01]  /*54c0*/  MUFU.TANH R34, R27 ;  /* 0x0000001b00227308 */ /* 0x0005e20000002400 */
[----:B-1----:R-:W-:-:S07]  /*54d0*/  FFMA.FTZ R109, R109, -R0, R29 ;  /* 0x800000006d6d7223 */ /* 0x002fce000001001d */
[----:B------:R-:W1:Y:S01]  /*54e0*/  I2F R195, R195 ;  /* 0x000000c300c37306 */ /* 0x000e620000201400 */
[----:B--2---:R-:W-:-:S07]  /*54f0*/  FMUL.FTZ R27, R100, c[0x0][0x2ec] ;  /* 0x0000bb00641b7a20 */ /* 0x004fce0000410000 */
[----:B------:R-:W-:Y:S01]  /*5500*/  I2F R189, R189 ;  /* 0x000000bd00bd7306 */ /* 0x000fe20000201400 */
[----:B------:R-:W-:Y:S02]  /*5510*/  IMAD.MOV.U32 R100, RZ, RZ, R199 ;  /* 0x000000ffff647224 */ /* 0x000fe400078e00c7 */
[----:B-1----:R-:W-:-:S05]  /*5520*/  FFMA.FTZ R49, R195, -R0, R49 ;  /* 0x80000000c3317223 */ /* 0x002fca0000010031 */
[----:B------:R-:W1:Y:S08]  /*5530*/  I2F R183, R183 ;  /* 0x000000b700b77306 */ /* 0x000e700000201400 */
[----:B------:R-:W2:Y:S08]  /*5540*/  MUFU.TANH R194, R194 ;  /* 0x000000c200c27308 */ /* 0x000eb00000002400 */
[----:B------:R-:W-:Y:S01]  /*5550*/  I2F R163, R163 ;  /* 0x000000a300a37306 */ /* 0x000fe20000201400 */
[----:B-1----:R-:W-:Y:S01]  /*5560*/  FFMA.FTZ R183, R183, -R0, R197 ;  /* 0x80000000b7b77223 */ /* 0x002fe200000100c5 */
[----:B------:R-:W-:-:S04]  /*5570*/  FSEL R197, R130, -INF , !P1 ;  /* 0xff80000082c57808 */ /* 0x000fc80004800000 */
[----:B------:R-:W-:Y:S02]  /*5580*/  FSEL R199, R183, -INF , !P2 ;  /* 0xff800000b7c77808 */ /* 0x000fe40005000000 */
[----:B------:R-:W-:Y:S01]  /*5590*/  I2F R207, R207 ;  /* 0x000000cf00cf7306 */ /* 0x000fe20000201400 */
[----:B--2---:R-:W-:Y:S01]  /*55a0*/  FFMA.FTZ R23, R189, -R0, R194 ;  /* 0x80000000bd177223 */ /* 0x004fe200000100c2 */
[----:B------:R-:W-:-:S04]  /*55b0*/  FSEL R183, R42, -INF , !P0 ;  /* 0xff8000002ab77808 */ /* 0x000fc80004000000 */
[----:B------:R-:W-:Y:S02]  /*55c0*/  FSEL R23, R23, -INF , !P2 ;  /* 0xff80000017177808 */ /* 0x000fe40005000000 */
[----:B------:R-:W-:Y:S08]  /*55d0*/  I2F R205, R205 ;  /* 0x000000cd00cd7306 */ /* 0x000ff00000201400 */
[----:B------:R-:W1:Y:S08]  /*55e0*/  MUFU.TANH R21, R21 ;  /* 0x0000001500157308 */ /* 0x000e700000002400 */
[----:B------:R-:W2:Y:S08]  /*55f0*/  MUFU.TANH R90, R90 ;  /* 0x0000005a005a7308 */ /* 0x000eb00000002400 */
[----:B------:R-:W3:Y:S01]  /*5600*/  MUFU.TANH R92, R92 ;  /* 0x0000005c005c7308 */ /* 0x000ee20000002400 */
[----:B-1----:R-:W-:-:S07]  /*5610*/  FFMA.FTZ R190, R205, -R0, R21 ;  /* 0x80000000cdbe7223 */ /* 0x002fce0000010015 */
[----:B------:R-:W-:Y:S01]  /*5620*/  I2F R174, R174 ;  /* 0x000000ae00ae7306 */ /* 0x000fe20000201400 */
[----:B--2---:R-:W-:-:S07]  /*5630*/  FFMA.FTZ R14, R163, -R0, R90 ;  /* 0x80000000a30e7223 */ /* 0x004fce000001005a */
[----:B------:R-:W-:Y:S01]  /*5640*/  I2F R159, R159 ;  /* 0x0000009f009f7306 */ /* 0x000fe20000201400 */
[----:B---3--:R-:W-:-:S07]  /*5650*/  FFMA.FTZ R92, R207, -R0, R92 ;  /* 0x80000000cf5c7223 */ /* 0x008fce000001005c */
[----:B------:R-:W-:Y:S08]  /*5660*/  I2F R63, R63 ;  /* 0x0000003f003f7306 */ /* 0x000ff00000201400 */
[----:B------:R-:W1:Y:S08]  /*5670*/  MUFU.TANH R45, R45 ;  /* 0x0000002d002d7308 */ /* 0x000e700000002400 */
[----:B------:R-:W2:Y:S08]  /*5680*/  MUFU.TANH R38, R38 ;  /* 0x0000002600267308 */ /* 0x000eb00000002400 */
[----:B------:R-:W3:Y:S01]  /*5690*/  MUFU.TANH R73, R73 ;  /* 0x0000004900497308 */ /* 0x000ee20000002400 */
[----:B-1----:R-:W-:-:S02]  /*56a0*/  FFMA.FTZ R12, R174, -R0, R45 ;  /* 0x80000000ae0c7223 */ /* 0x002fc4000001002d */
[----:B------:R-:W-:-:S03]  /*56b0*/  FMUL.FTZ R45, R86, c[0x0][0x2ec] ;  /* 0x0000bb00562d7a20 */ /* 0x000fc60000410000 */
[----:B------:R-:W-:Y:S02]  /*56c0*/  FSEL R12, R12, -INF , !P4 ;  /* 0xff8000000c0c7808 */ /* 0x000fe40006000000 */
[----:B------:R-:W-:Y:S01]  /*56d0*/  I2F R65, R65 ;  /* 0x0000004100417306 */ /* 0x000fe20000201400 */
[----:B--2---:R-:W-:Y:S02]  /*56e0*/  FFMA.FTZ R38, R63, -R0, R38 ;  /* 0x800000003f267223 */ /* 0x004fe40000010026 */
[----:B------:R-:W-:-:S05]  /*56f0*/  FMUL.FTZ R63, R169, c[0x0][0x2ec] ;  /* 0x0000bb00a93f7a20 */ /* 0x000fca0000410000 */
[----:B------:R1:W2:Y:S01]  /*5700*/  MUFU.TANH R41, R35 ;  /* 0x0000002300297308 */ /* 0x0002a20000002400 */
[----:B---3--:R-:W-:Y:S02]  /*5710*/  FFMA.FTZ R15, R159, -R0, R73 ;  /* 0x800000009f0f7223 */ /* 0x008fe40000010049 */
[----:B------:R-:W-:-:S05]  /*5720*/  FMUL.FTZ R73, R171, c[0x0][0x2ec] ;  /* 0x0000bb00ab497a20 */ /* 0x000fca0000410000 */
[----:B------:R-:W3:Y:S08]  /*5730*/  MUFU.TANH R27, R27 ;  /* 0x0000001b001b7308 */ /* 0x000ef00000002400 */
[----:B------:R-:W4:Y:S01]  /*5740*/  MUFU.TANH R22, R22 ;  /* 0x0000001600167308 */ /* 0x000f220000002400 */
[----:B-1----:R-:W-:Y:S01]  /*5750*/  FMUL.FTZ R35, R8, c[0x0][0x2ec] ;  /* 0x0000bb0008237a20 */ /* 0x002fe20000410000 */
[----:B------:R-:W-:Y:S01]  /*5760*/  FSEL R8, R186, -INF , !P3 ;  /* 0xff800000ba087808 */ /* 0x000fe20005800000 */
[----:B--2---:R-:W-:-:S05]  /*5770*/  FFMA.FTZ R41, R65, -R0, R41 ;  /* 0x8000000041297223 */ /* 0x004fca0000010029 */
[----:B------:R1:W-:Y:S01]  /*5780*/  MUFU.TANH R32, R24 ;  /* 0x0000001800207308 */ /* 0x0003e20000002400 */
[----:B---3--:R-:W-:-:S07]  /*5790*/  FFMA.FTZ R27, R144, -R0, R27 ;  /* 0x80000000901b7223 */ /* 0x008fce000001001b */
[----:B------:R-:W-:Y:S01]  /*57a0*/  I2F R150, R150 ;  /* 0x0000009600967306 */ /* 0x000fe20000201400 */
[-C--:B----4-:R-:W-:Y:S01]  /*57b0*/  FFMA.FTZ R172, R172, -R0.reuse, R22 ;  /* 0x80000000acac7223 */ /* 0x090fe20000010016 */
[----:B------:R-:W-:Y:S02]  /*57c0*/  FSEL R22, R27, -INF , !P0 ;  /* 0xff8000001b167808 */ /* 0x000fe40004000000 */
[----:B------:R-:W-:Y:S02]  /*57d0*/  FSEL R27, R153, -INF , !P0 ;  /* 0xff800000991b7808 */ /* 0x000fe40004000000 */
[----:B------:R-:W-:Y:S01]  /*57e0*/  FSEL R194, R172, -INF , !P0 ;  /* 0xff800000acc27808 */ /* 0x000fe20004000000 */
[----:B-1----:R-:W-:Y:S01]  /*57f0*/  IMAD.MOV.U32 R24, RZ, RZ, R43 ;  /* 0x000000ffff187224 */ /* 0x002fe200078e002b */
[----:B------:R-:W1:Y:S01]  /*5800*/  MUFU.TANH R37, R37 ;  /* 0x0000002500257308 */ /* 0x000e620000002400 */
[----:B------:R-:W-:Y:S01]  /*5810*/  FMUL.FTZ R43, R9, c[0x0][0x2ec] ;  /* 0x0000bb00092b7a20 */ /* 0x000fe20000410000 */
[----:B------:R-:W-:Y:S01]  /*5820*/  FSEL R9, R182, -INF , !P3 ;  /* 0xff800000b6097808 */ /* 0x000fe20005800000 */
[----:B------:R-:W-:Y:S01]  /*5830*/  FFMA.FTZ R187, R187, -R0, R24 ;  /* 0x80000000bbbb7223 */ /* 0x000fe20000010018 */
[-C--:B------:R-:W-:Y:S01]  /*5840*/  ISETP.GE.AND P3, PT, R198, R6.reuse, PT ;  /* 0x00000006c600720c */ /* 0x080fe20003f66270 */
[----:B------:R-:W-:Y:S01]  /*5850*/  FMUL.FTZ R24, R101, c[0x0][0x2ec] ;  /* 0x0000bb0065187a20 */ /* 0x000fe20000410000 */
[----:B------:R-:W-:Y:S01]  /*5860*/  ISETP.GE.AND P0, PT, R158, R6, PT ;  /* 0x000000069e00720c */ /* 0x000fe20003f06270 */
[----:B------:R-:W-:Y:S01]  /*5870*/  FMUL.FTZ R101, R103, c[0x0][0x2ec] ;  /* 0x0000bb0067657a20 */ /* 0x000fe20000410000 */
[----:B------:R-:W2:Y:S01]  /*5880*/  MUFU.TANH R39, R39 ;  /* 0x0000002700277308 */ /* 0x000ea20000002400 */
[----:B------:R-:W-:-:S02]  /*5890*/  FSEL R198, R187, -INF , !P2 ;  /* 0xff800000bbc67808 */ /* 0x000fc40005000000 */
[----:B------:R-:W-:Y:S01]  /*58a0*/  FSEL R187, R49, -INF , !P3 ;  /* 0xff80000031bb7808 */ /* 0x000fe20005800000 */
[----:B------:R-:W-:Y:S01]  /*58b0*/  FMUL.FTZ R49, R87, c[0x0][0x2ec] ;  /* 0x0000bb0057317a20 */ /* 0x000fe20000410000 */
[----:B------:R-:W-:Y:S01]  /*58c0*/  ISETP.GE.AND P2, PT, R204, R6, PT ;  /* 0x00000006cc00720c */ /* 0x000fe20003f46270 */
[----:B------:R-:W-:Y:S01]  /*58d0*/  IMAD.MOV.U32 R204, RZ, RZ, R25 ;  /* 0x000000ffffcc7224 */ /* 0x000fe200078e0019 */
[----:B------:R-:W-:Y:S01]  /*58e0*/  FSEL R14, R14, -INF , !P3 ;  /* 0xff8000000e0e7808 */ /* 0x000fe20005800000 */
[----:B------:R-:W3:Y:S01]  /*58f0*/  MUFU.TANH R28, R28 ;  /* 0x0000001c001c7308 */ /* 0x000ee20000002400 */
[----:B------:R-:W-:Y:S01]  /*5900*/  FSEL R21, R92, -INF , !P3 ;  /* 0xff8000005c157808 */ /* 0x000fe20005800000 */
[----:B-1----:R-:W-:Y:S01]  /*5910*/  FFMA.FTZ R37, R150, -R0, R37 ;  /* 0x8000000096257223 */ /* 0x002fe20000010025 */
[----:B------:R-:W-:Y:S02]  /*5920*/  FSEL R190, R190, -INF , !P3 ;  /* 0xff800000bebe7808 */ /* 0x000fe40005800000 */
[----:B------:R-:W-:-:S02]  /*5930*/  ISETP.GE.AND P3, PT, R185, R6, PT ;  /* 0x00000006b900720c */ /* 0x000fc40003f66270 */
[----:B------:R-:W-:Y:S01]  /*5940*/  FSEL R185, R41, -INF , !P2 ;  /* 0xff80000029b97808 */ /* 0x000fe20005000000 */
[----:B------:R-:W-:Y:S01]  /*5950*/  I2F R113, R113 ;  /* 0x0000007100717306 */ /* 0x000fe20000201400 */
[-C--:B--2---:R-:W-:Y:S01]  /*5960*/  FFMA.FTZ R39, R152, -R0.reuse, R39 ;  /* 0x8000000098277223 */ /* 0x084fe20000010027 */
[----:B------:R-:W-:Y:S02]  /*5970*/  FSEL R171, R109, -INF , !P0 ;  /* 0xff8000006dab7808 */ /* 0x000fe40004000000 */
[----:B------:R-:W-:Y:S02]  /*5980*/  FSEL R15, R15, -INF , !P2 ;  /* 0xff8000000f0f7808 */ /* 0x000fe40005000000 */
[----:B------:R-:W-:Y:S02]  /*5990*/  FSEL R195, R39, -INF , !P0 ;  /* 0xff80000027c37808 */ /* 0x000fe40004000000 */
[----:B------:R-:W1:Y:S01]  /*59a0*/  MUFU.TANH R33, R33 ;  /* 0x0000002100217308 */ /* 0x000e620000002400 */
[----:B---3--:R-:W-:-:S07]  /*59b0*/  FFMA.FTZ R28, R157, -R0, R28 ;  /* 0x800000009d1c7223 */ /* 0x008fce000001001c */
[----:B------:R-:W2:Y:S08]  /*59c0*/  MUFU.TANH R29, R30 ;  /* 0x0000001e001d7308 */ /* 0x000eb00000002400 */
[----:B------:R-:W-:Y:S01]  /*59d0*/  I2F R149, R149 ;  /* 0x0000009500957306 */ /* 0x000fe20000201400 */
[----:B-1----:R-:W-:-:S07]  /*59e0*/  FFMA.FTZ R33, R113, -R0, R33 ;  /* 0x8000000071217223 */ /* 0x002fce0000010021 */
[----:B------:R-:W1:Y:S01]  /*59f0*/  I2F R131, R131 ;  /* 0x0000008300837306 */ /* 0x000e620000201400 */
[----:B--2---:R-:W-:Y:S01]  /*5a00*/  FFMA.FTZ R113, R100, -R0, R29 ;  /* 0x8000000064717223 */ /* 0x004fe2000001001d */
[----:B------:R-:W-:Y:S02]  /*5a10*/  LOP3.LUT R29, R178, 0x3, RZ, 0xc0, !PT ;  /* 0x00000003b21d7812 */ /* 0x000fe400078ec0ff */
[----:B------:R-:W-:Y:S02]  /*5a20*/  FSEL R30, R37, -INF , !P0 ;  /* 0xff800000251e7808 */ /* 0x000fe40004000000 */
[----:B------:R-:W-:Y:S02]  /*5a30*/  FSEL R178, R28, -INF , !P0 ;  /* 0xff8000001cb27808 */ /* 0x000fe40004000000 */
[----:B------:R-:W2:Y:S01]  /*5a40*/  MUFU.TANH R104, R104 ;  /* 0x0000006800687308 */ /* 0x000ea20000002400 */
[----:B------:R-:W-:-:S07]  /*5a50*/  ISETP.GE.AND P0, PT, R6, 0x81, PT ;  /* 0x000000810600780c */ /* 0x000fce0003f06270 */
[----:B------:R-:W-:Y:S01]  /*5a60*/  I2F R126, R126 ;  /* 0x0000007e007e7306 */ /* 0x000fe20000201400 */
[----:B-1----:R-:W-:-:S05]  /*5a70*/  FFMA.FTZ R25, R131, -R0, R184 ;  /* 0x8000000083197223 */ /* 0x002fca00000100b8 */
[----:B------:R-:W-:Y:S02]  /*5a80*/  FSEL R25, R25, -INF , !P1 ;  /* 0xff80000019197808 */ /* 0x000fe40004800000 */
[----:B------:R-:W-:Y:S01]  /*5a90*/  I2F R124, R124 ;  /* 0x0000007c007c7306 */ /* 0x000fe20000201400 */
[----:B--2---:R-:W-:-:S05]  /*5aa0*/  FFMA.FTZ R20, R149, -R0, R104 ;  /* 0x8000000095147223 */ /* 0x004fca0000010068 */
[----:B------:R-:W-:Y:S02]  /*5ab0*/  FSEL R20, R20, -INF , !P1 ;  /* 0xff80000014147808 */ /* 0x000fe40004800000 */
[----:B------:R-:W1:Y:S01]  /*5ac0*/  I2F R122, R122 ;  /* 0x0000007a007a7306 */ /* 0x000e620000201400 */
[----:B------:R-:W-:-:S04]  /*5ad0*/  ISETP.GE.AND P1, PT, R162, R6, PT ;  /* 0x00000006a200720c */ /* 0x000fc80003f26270 */
[----:B------:R-:W-:Y:S02]  /*5ae0*/  FSEL R205, R38, -INF , !P1 ;  /* 0xff80000026cd7808 */ /* 0x000fe40004800000 */
[----:B------:R-:W-:Y:S01]  /*5af0*/  FSEL R175, R175, -INF , !P1 ;  /* 0xff800000afaf7808 */ /* 0x000fe20004800000 */
[----:B------:R-:W2:Y:S08]  /*5b00*/  MUFU.TANH R31, R31 ;  /* 0x0000001f001f7308 */ /* 0x000eb00000002400 */
[----:B------:R-:W3:Y:S01]  /*5b10*/  MUFU.TANH R24, R24 ;  /* 0x0000001800187308 */ /* 0x000ee20000002400 */
[----:B-1----:R-:W-:-:S05]  /*5b20*/  FFMA.FTZ R81, R122, -R0, R81 ;  /* 0x800000007a517223 */ /* 0x002fca0000010051 */
[----:B------:R-:W-:Y:S02]  /*5b30*/  FSEL R189, R81, -INF , !P6 ;  /* 0xff80000051bd7808 */ /* 0x000fe40007000000 */
[----:B------:R-:W1:Y:S01]  /*5b40*/  MUFU.TANH R101, R101 ;  /* 0x0000006500657308 */ /* 0x000e620000002400 */
[----:B--2---:R-:W-:-:S05]  /*5b50*/  FFMA.FTZ R124, R124, -R0, R31 ;  /* 0x800000007c7c7223 */ /* 0x004fca000001001f */
[----:B------:R-:W-:Y:S02]  /*5b60*/  FSEL R184, R124, -INF , !P6 ;  /* 0xff8000007cb87808 */ /* 0x000fe40007000000 */
[----:B------:R-:W-:Y:S01]  /*5b70*/  I2F R62, R62 ;  /* 0x0000003e003e7306 */ /* 0x000fe20000201400 */
[----:B---3--:R-:W-:-:S05]  /*5b80*/  FFMA.FTZ R24, R141, -R0, R24 ;  /* 0x800000008d187223 */ /* 0x008fca0000010018 */
[----:B------:R-:W-:Y:S02]  /*5b90*/  FSEL R24, R24, -INF , !P6 ;  /* 0xff80000018187808 */ /* 0x000fe40007000000 */
[----:B------:R-:W-:Y:S01]  /*5ba0*/  I2F R217, R217 ;  /* 0x000000d900d97306 */ /* 0x000fe20000201400 */
[----:B-1----:R-:W-:-:S05]  /*5bb0*/  FFMA.FTZ R101, R126, -R0, R101 ;  /* 0x800000007e657223 */ /* 0x002fca0000010065 */
[----:B------:R-:W-:Y:S02]  /*5bc0*/  FSEL R31, R101, -INF , !P6 ;  /* 0xff800000651f7808 */ /* 0x000fe40007000000 */
[----:B------:R-:W-:Y:S01]  /*5bd0*/  I2F R191, R191 ;  /* 0x000000bf00bf7306 */ /* 0x000fe20000201400 */
[----:B------:R-:W-:-:S07]  /*5be0*/  ISETP.GE.AND P6, PT, R154, R6, PT ;  /* 0x000000069a00720c */ /* 0x000fce0003fc6270 */
[----:B------:R-:W-:Y:S08]  /*5bf0*/  I2F R123, R123 ;  /* 0x0000007b007b7306 */ /* 0x000ff00000201400 */
[----:B------:R-:W-:Y:S08]  /*5c00*/  I2F R119, R119 ;  /* 0x0000007700777306 */ /* 0x000ff00000201400 */
[----:B------:R-:W1:Y:S08]  /*5c10*/  MUFU.TANH R105, R105 ;  /* 0x0000006900697308 */ /* 0x000e700000002400 */
[----:B------:R-:W2:Y:S08]  /*5c20*/  MUFU.TANH R107, R107 ;  /* 0x0000006b006b7308 */ /* 0x000eb00000002400 */
[----:B------:R-:W3:Y:S01]  /*5c30*/  MUFU.TANH R98, R98 ;  /* 0x0000006200627308 */ /* 0x000ee20000002400 */
[----:B-1----:R-:W-:-:S05]  /*5c40*/  FFMA.FTZ R42, R192, -R0, R105 ;  /* 0x80000000c02a7223 */ /* 0x002fca0000010069 */
[----:B------:R-:W-:Y:S02]  /*5c50*/  FSEL R42, R42, -INF , !P5 ;  /* 0xff8000002a2a7808 */ /* 0x000fe40006800000 */
[----:B------:R-:W1:Y:S01]  /*5c60*/  MUFU.TANH R106, R106 ;  /* 0x0000006a006a7308 */ /* 0x000e620000002400 */
[----:B--2---:R-:W-:-:S05]  /*5c70*/  FFMA.FTZ R62, R62, -R0, R107 ;  /* 0x800000003e3e7223 */ /* 0x004fca000001006b */
[----:B------:R-:W-:Y:S02]  /*5c80*/  FSEL R81, R62, -INF , !P5 ;  /* 0xff8000003e517808 */ /* 0x000fe40006800000 */
[----:B------:R-:W2:Y:S01]  /*5c90*/  MUFU.TANH R40, R40 ;  /* 0x0000002800287308 */ /* 0x000ea20000002400 */
[----:B---3--:R-:W-:Y:S01]  /*5ca0*/  FFMA.FTZ R98, R217, -R0, R98 ;  /* 0x80000000d9627223 */ /* 0x008fe20000010062 */
[----:B------:R-:W-:-:S04]  /*5cb0*/  IADD3 R217, R221, 0x800, RZ ;  /* 0x00000800ddd97810 */ /* 0x000fc80007ffe0ff */
[----:B------:R-:W-:Y:S02]  /*5cc0*/  FSEL R186, R98, -INF , !P5 ;  /* 0xff80000062ba7808 */ /* 0x000fe40006800000 */
[----:B------:R-:W3:Y:S01]  /*5cd0*/  MUFU.TANH R93, R93 ;  /* 0x0000005d005d7308 */ /* 0x000ee20000002400 */
[----:B-1----:R-:W-:-:S05]  /*5ce0*/  FFMA.FTZ R191, R191, -R0, R106 ;  /* 0x80000000bfbf7223 */ /* 0x002fca000001006a */
[----:B------:R-:W-:Y:S02]  /*5cf0*/  FSEL R191, R191, -INF , !P5 ;  /* 0xff800000bfbf7808 */ /* 0x000fe40006800000 */
[----:B------:R-:W-:Y:S01]  /*5d00*/  I2F R155, R155 ;  /* 0x0000009b009b7306 */ /* 0x000fe20000201400 */
[----:B--2---:R-:W-:Y:S01]  /*5d10*/  FFMA.FTZ R40, R119, -R0, R40 ;  /* 0x8000000077287223 */ /* 0x004fe20000010028 */
[----:B------:R-:W-:-:S04]  /*5d20*/  ISETP.GE.AND P5, PT, R210, R6, PT ;  /* 0x00000006d200720c */ /* 0x000fc80003fa6270 */
[----:B------:R-:W-:Y:S02]  /*5d30*/  FSEL R188, R40, -INF , !P2 ;  /* 0xff80000028bc7808 */ /* 0x000fe40005000000 */
[----:B------:R-:W-:Y:S01]  /*5d40*/  I2F R215, R215 ;  /* 0x000000d700d77306 */ /* 0x000fe20000201400 */
[----:B---3--:R-:W-:Y:S01]  /*5d50*/  FFMA.FTZ R93, R123, -R0, R93 ;  /* 0x800000007b5d7223 */ /* 0x008fe2000001005d */
[----:B------:R-:W-:-:S04]  /*5d60*/  FSEL R172, R33, -INF , !P5 ;  /* 0xff80000021ac7808 */ /* 0x000fc80006800000 */
[----:B------:R-:W-:Y:S02]  /*5d70*/  FSEL R207, R93, -INF , !P2 ;  /* 0xff8000005dcf7808 */ /* 0x000fe40005000000 */
[----:B------:R-:W-:Y:S01]  /*5d80*/  I2F R213, R213 ;  /* 0x000000d500d57306 */ /* 0x000fe20000201400 */
[----:B------:R-:W-:Y:S01]  /*5d90*/  ISETP.GE.AND P2, PT, R220, R6, PT ;  /* 0x00000006dc00720c */ /* 0x000fe20003f46270 */
[----:B------:R-:W-:-:S04]  /*5da0*/  IMAD R220, R181, 0x20, R180 ;  /* 0x00000020b5dc7824 */ /* 0x000fc800078e02b4 */
[----:B------:R-:W-:Y:S02]  /*5db0*/  IMAD.IADD R220, R179, 0x1, R220 ;  /* 0x00000001b3dc7824 */ /* 0x000fe400078e02dc */
[----:B------:R-:W-:Y:S08]  /*5dc0*/  I2F R193, R193 ;  /* 0x000000c100c17306 */ /* 0x000ff00000201400 */
[----:B------:R-:W1:Y:S08]  /*5dd0*/  MUFU.TANH R46, R46 ;  /* 0x0000002e002e7308 */ /* 0x000e700000002400 */
[----:B------:R-:W2:Y:S08]  /*5de0*/  MUFU.TANH R96, R96 ;  /* 0x0000006000607308 */ /* 0x000eb00000002400 */
[----:B------:R-:W3:Y:S01]  /*5df0*/  MUFU.TANH R97, R97 ;  /* 0x0000006100617308 */ /* 0x000ee20000002400 */
[----:B-1----:R-:W-:Y:S01]  /*5e00*/  FFMA.FTZ R13, R215, -R0, R46 ;  /* 0x80000000d70d7223 */ /* 0x002fe2000001002e */
[----:B------:R-:W-:-:S04]  /*5e10*/  IADD3 R215, R221, 0x1000, RZ ;  /* 0x00001000ddd77810 */ /* 0x000fc80007ffe0ff */
[----:B------:R-:W-:Y:S02]  /*5e20*/  FSEL R13, R13, -INF , !P4 ;  /* 0xff8000000d0d7808 */ /* 0x000fe40006000000 */
[----:B------:R-:W1:Y:S01]  /*5e30*/  MUFU.TANH R36, R36 ;  /* 0x0000002400247308 */ /* 0x000e620000002400 */
[----:B--2---:R-:W-:Y:S01]  /*5e40*/  FFMA.FTZ R96, R213, -R0, R96 ;  /* 0x80000000d5607223 */ /* 0x004fe20000010060 */
[----:B------:R-:W-:-:S04]  /*5e50*/  IADD3 R213, R221, 0x1800, RZ ;  /* 0x00001800ddd57810 */ /* 0x000fc80007ffe0ff */
[----:B------:R-:W-:Y:S02]  /*5e60*/  FSEL R192, R96, -INF , !P4 ;  /* 0xff80000060c07808 */ /* 0x000fe40006000000 */
[----:B------:R-:W2:Y:S01]  /*5e70*/  MUFU.TANH R44, R44 ;  /* 0x0000002c002c7308 */ /* 0x000ea20000002400 */
[----:B---3--:R-:W-:-:S05]  /*5e80*/  FFMA.FTZ R193, R193, -R0, R97 ;  /* 0x80000000c1c17223 */ /* 0x008fca0000010061 */
[----:B------:R-:W-:Y:S02]  /*5e90*/  FSEL R193, R193, -INF , !P4 ;  /* 0xff800000c1c17808 */ /* 0x000fe40006000000 */
[----:B------:R-:W3:Y:S01]  /*5ea0*/  I2F R59, R59 ;  /* 0x0000003b003b7306 */ /* 0x000ee20000201400 */
[----:B-1----:R-:W-:Y:S01]  /*5eb0*/  FFMA.FTZ R18, R155, -R0, R36 ;  /* 0x800000009b127223 */ /* 0x002fe20000010024 */
[----:B------:R-:W-:-:S04]  /*5ec0*/  ISETP.GE.AND P4, PT, R208, R6, PT ;  /* 0x00000006d000720c */ /* 0x000fc80003f86270 */
[----:B------:R-:W-:Y:S02]  /*5ed0*/  FSEL R18, R18, -INF , !P1 ;  /* 0xff80000012127808 */ /* 0x000fe40004800000 */
[----:B------:R-:W-:Y:S01]  /*5ee0*/  I2F R108, R108 ;  /* 0x0000006c006c7306 */ /* 0x000fe20000201400 */
[----:B--2---:R-:W-:-:S05]  /*5ef0*/  FFMA.FTZ R44, R165, -R0, R44 ;  /* 0x80000000a52c7223 */ /* 0x004fca000001002c */
[----:B------:R-:W-:Y:S02]  /*5f00*/  FSEL R182, R44, -INF , !P1 ;  /* 0xff8000002cb67808 */ /* 0x000fe40004800000 */
[----:B------:R-:W1:Y:S01]  /*5f10*/  MUFU.TANH R91, R91 ;  /* 0x0000005b005b7308 */ /* 0x000e620000002400 */
[----:B---3--:R-:W-:Y:S01]  /*5f20*/  FFMA.FTZ R26, R59, -R0, R26 ;  /* 0x800000003b1a7223 */ /* 0x008fe2000001001a */
[----:B------:R-:W-:Y:S02]  /*5f30*/  ISETP.GE.AND P1, PT, R214, R6, PT ;  /* 0x00000006d600720c */ /* 0x000fe40003f26270 */
[----:B------:R-:W-:Y:S02]  /*5f40*/  IADD3 R214, R221, 0x1400, RZ ;  /* 0x00001400ddd67810 */ /* 0x000fe40007ffe0ff */
[----:B------:R-:W-:Y:S02]  /*5f50*/  FSEL R169, R26, -INF , !P6 ;  /* 0xff8000001aa97808 */ /* 0x000fe40007000000 */
[----:B------:R-:W2:Y:S01]  /*5f60*/  MUFU.TANH R19, R19 ;  /* 0x0000001300137308 */ /* 0x000ea20000002400 */
[----:B------:R-:W-:-:S07]  /*5f70*/  FSEL R113, R113, -INF , !P1 ;  /* 0xff80000071717808 */ /* 0x000fce0004800000 */
[----:B------:R-:W-:Y:S01]  /*5f80*/  I2F R146, R146 ;  /* 0x0000009200927306 */ /* 0x000fe20000201400 */
[----:B-1----:R-:W-:-:S07]  /*5f90*/  FFMA.FTZ R91, R108, -R0, R91 ;  /* 0x800000006c5b7223 */ /* 0x002fce000001005b */
[----:B------:R-:W-:Y:S01]  /*5fa0*/  I2F R142, R142 ;  /* 0x0000008e008e7306 */ /* 0x000fe20000201400 */
[----:B--2---:R-:W-:-:S05]  /*5fb0*/  FFMA.FTZ R19, R206, -R0, R19 ;  /* 0x80000000ce137223 */ /* 0x004fca0000010013 */
[----:B------:R-:W-:Y:S02]  /*5fc0*/  FSEL R26, R19, -INF , !P5 ;  /* 0xff800000131a7808 */ /* 0x000fe40006800000 */
[----:B------:R-:W1:Y:S08]  /*5fd0*/  I2F R212, R212 ;  /* 0x000000d400d47306 */ /* 0x000e700000201400 */
[----:B------:R-:W-:Y:S08]  /*5fe0*/  I2F R112, R112 ;  /* 0x0000007000707306 */ /* 0x000ff00000201400 */
[----:B------:R-:W2:Y:S01]  /*5ff0*/  I2F R115, R115 ;  /* 0x0000007300737306 */ /* 0x000ea20000201400 */
[----:B-1----:R-:W-:Y:S01]  /*6000*/  FFMA.FTZ R89, R212, -R0, R89 ;  /* 0x80000000d4597223 */ /* 0x002fe20000010059 */
[----:B------:R-:W-:-:S04]  /*6010*/  IADD3 R212, R221, 0x1c00, RZ ;  /* 0x00001c00ddd47810 */ /* 0x000fc80007ffe0ff */
[----:B------:R-:W-:Y:S02]  /*6020*/  FSEL R19, R89, -INF , !P3 ;  /* 0xff80000059137808 */ /* 0x000fe40005800000 */
[----:B------:R-:W-:Y:S08]  /*6030*/  I2F R110, R110 ;  /* 0x0000006e006e7306 */ /* 0x000ff00000201400 */
[----:B------:R-:W1:Y:S01]  /*6040*/  I2F R57, R57 ;  /* 0x0000003900397306 */ /* 0x000e620000201400 */
[----:B--2---:R-:W-:-:S05]  /*6050*/  FFMA.FTZ R32, R115, -R0, R32 ;  /* 0x8000000073207223 */ /* 0x004fca0000010020 */
[----:B------:R-:W-:Y:S02]  /*6060*/  FSEL R174, R32, -INF , !P6 ;  /* 0xff80000020ae7808 */ /* 0x000fe40007000000 */
[----:B------:R-:W-:Y:S08]  /*6070*/  I2F R111, R111 ;  /* 0x0000006f006f7306 */ /* 0x000ff00000201400 */
[----:B------:R-:W-:Y:S01]  /*6080*/  I2F R55, R55 ;  /* 0x0000003700377306 */ /* 0x000fe20000201400 */
[----:B-1----:R-:W-:-:S05]  /*6090*/  FFMA.FTZ R34, R57, -R0, R34 ;  /* 0x8000000039227223 */ /* 0x002fca0000010022 */
[----:B------:R-:W-:Y:S02]  /*60a0*/  FSEL R165, R34, -INF , !P5 ;  /* 0xff80000022a57808 */ /* 0x000fe40006800000 */
[----:B------:R-:W-:Y:S08]  /*60b0*/  I2F R54, R54 ;  /* 0x0000003600367306 */ /* 0x000ff00000201400 */
[----:B------:R-:W-:Y:S08]  /*60c0*/  I2F R246, R246 ;  /* 0x000000f600f67306 */ /* 0x000ff00000201400 */
[----:B------:R-:W-:Y:S08]  /*60d0*/  I2F R244, R244 ;  /* 0x000000f400f47306 */ /* 0x000ff00000201400 */
[----:B------:R-:W1:Y:S08]  /*60e0*/  I2F R240, R240 ;  /* 0x000000f000f07306 */ /* 0x000e700000201400 */
[----:B------:R-:W-:Y:S08]  /*60f0*/  I2F R252, R252 ;  /* 0x000000fc00fc7306 */ /* 0x000ff00000201400 */
[----:B------:R-:W-:Y:S01]  /*6100*/  I2F R234, R234 ;  /* 0x000000ea00ea7306 */ /* 0x000fe20000201400 */
[----:B-1----:R-:W-:-:S05]  /*6110*/  FFMA.FTZ R99, R240, -R0, R99 ;  /* 0x80000000f0637223 */ /* 0x002fca0000010063 */
[----:B------:R-:W-:Y:S02]  /*6120*/  FSEL R126, R99, -INF , !P3 ;  /* 0xff800000637e7808 */ /* 0x000fe40005800000 */
[----:B------:R-:W1:Y:S08]  /*6130*/  MUFU.TANH R47, R47 ;  /* 0x0000002f002f7308 */ /* 0x000e700000002400 */
[----:B------:R-:W2:Y:S08]  /*6140*/  MUFU.TANH R83, R83 ;  /* 0x0000005300537308 */ /* 0x000eb00000002400 */
[----:B------:R-:W3:Y:S01]  /*6150*/  MUFU.TANH R80, R80 ;  /* 0x0000005000507308 */ /* 0x000ee20000002400 */
[----:B-1----:R-:W-:-:S05]  /*6160*/  FFMA.FTZ R47, R142, -R0, R47 ;  /* 0x800000008e2f7223 */ /* 0x002fca000001002f */
[----:B------:R-:W-:Y:S02]  /*6170*/  FSEL R47, R47, -INF , !P4 ;  /* 0xff8000002f2f7808 */ /* 0x000fe40006000000 */
[----:B------:R-:W1:Y:S01]  /*6180*/  MUFU.TANH R82, R82 ;  /* 0x0000005200527308 */ /* 0x000e620000002400 */
[----:B--2---:R-:W-:-:S07]  /*6190*/  FFMA.FTZ R54, R54, -R0, R83 ;  /* 0x8000000036367223 */ /* 0x004fce0000010053 */
[----:B------:R-:W2:Y:S01]  /*61a0*/  MUFU.TANH R88, R88 ;  /* 0x0000005800587308 */ /* 0x000ea20000002400 */
[----:B---3--:R-:W-:Y:S01]  /*61b0*/  FFMA.FTZ R80, R111, -R0, R80 ;  /* 0x800000006f507223 */ /* 0x008fe20000010050 */
[----:B------:R-:W-:-:S04]  /*61c0*/  FSEL R111, R91, -INF , !P4 ;  /* 0xff8000005b6f7808 */ /* 0x000fc80006000000 */
[----:B------:R-:W-:Y:S02]  /*61d0*/  FSEL R130, R80, -INF , !P4 ;  /* 0xff80000050827808 */ /* 0x000fe40006000000 */
[----:B------:R-:W3:Y:S01]  /*61e0*/  MUFU.TANH R35, R35 ;  /* 0x0000002300237308 */ /* 0x000ee20000002400 */
[----:B-1----:R-:W-:-:S05]  /*61f0*/  FFMA.FTZ R55, R55, -R0, R82 ;  /* 0x8000000037377223 */ /* 0x002fca0000010052 */
[----:B------:R-:W-:Y:S02]  /*6200*/  FSEL R123, R55, -INF , !P4 ;  /* 0xff800000377b7808 */ /* 0x000fe40006000000 */
[----:B------:R-:W1:Y:S01]  /*6210*/  MUFU.TANH R43, R43 ;  /* 0x0000002b002b7308 */ /* 0x000e620000002400 */
[----:B--2---:R-:W-:-:S05]  /*6220*/  FFMA.FTZ R88, R234, -R0, R88 ;  /* 0x80000000ea587223 */ /* 0x004fca0000010058 */
[----:B------:R-:W-:Y:S02]  /*6230*/  FSEL R119, R88, -INF , !P3 ;  /* 0xff80000058777808 */ /* 0x000fe40005800000 */
[----:B------:R-:W2:Y:S01]  /*6240*/  MUFU.TANH R51, R51 ;  /* 0x0000003300337308 */ /* 0x000ea20000002400 */
[----:B---3--:R-:W-:-:S05]  /*6250*/  FFMA.FTZ R35, R102, -R0, R35 ;  /* 0x8000000066237223 */ /* 0x008fca0000010023 */
        /* <DEDUP_REMOVED lines=14> */
[----:B--2---:R-:W-:Y:S01]  /*6340*/  FFMA.FTZ R49, R110, -R0, R49 ;  /* 0x800000006e317223 */ /* 0x004fe20000010031 */
[----:B------:R-:W-:-:S04]  /*6350*/  FSEL R110, R54, -INF , !P3 ;  /* 0xff800000366e7808 */ /* 0x000fc80005800000 */
[----:B------:R-:W-:Y:S02]  /*6360*/  FSEL R131, R49, -INF , !P5 ;  /* 0xff80000031837808 */ /* 0x000fe40006800000 */
[----:B------:R-:W2:Y:S01]  /*6370*/  MUFU.TANH R65, R170 ;  /* 0x000000aa00417308 */ /* 0x000ea20000002400 */
[----:B---3--:R-:W-:Y:S01]  /*6380*/  FFMA.FTZ R41, R218, -R0, R41 ;  /* 0x80000000da297223 */ /* 0x008fe20000010029 */
[----:B------:R-:W-:-:S04]  /*6390*/  IADD3 R218, R221, 0x400, RZ ;  /* 0x00000400ddda7810 */ /* 0x000fc80007ffe0ff */
[----:B------:R-:W-:Y:S02]  /*63a0*/  FSEL R41, R41, -INF , !P2 ;  /* 0xff80000029297808 */ /* 0x000fe40005000000 */
[----:B------:R-:W3:Y:S01]  /*63b0*/  MUFU.TANH R73, R73 ;  /* 0x0000004900497308 */ /* 0x000ee20000002400 */
[----:B-1----:R-:W-:Y:S01]  /*63c0*/  FFMA.FTZ R11, R216, -R0, R63 ;  /* 0x80000000d80b7223 */ /* 0x002fe2000001003f */
[----:B------:R-:W-:-:S04]  /*63d0*/  IADD3 R216, R221, 0xc00, RZ ;  /* 0x00000c00ddd87810 */ /* 0x000fc80007ffe0ff */
[----:B------:R-:W-:Y:S01]  /*63e0*/  FSEL R11, R11, -INF , !P1 ;  /* 0xff8000000b0b7808 */ /* 0x000fe20004800000 */
[----:B--2---:R-:W-:-:S05]  /*63f0*/  FFMA.FTZ R65, R246, -R0, R65 ;  /* 0x80000000f6417223 */ /* 0x004fca0000010041 */
[----:B------:R-:W-:Y:S01]  /*6400*/  FSEL R109, R65, -INF , !P2 ;  /* 0xff800000416d7808 */ /* 0x000fe20005000000 */
[----:B---3--:R-:W-:-:S05]  /*6410*/  FFMA.FTZ R108, R244, -R0, R73 ;  /* 0x80000000f46c7223 */ /* 0x008fca0000010049 */
        /* <DEDUP_REMOVED lines=52> */
.L_x_707:
[----:B------:R-:W-:Y:S05]  /*6760*/  BSYNC B0 ;  /* 0x0000000000007941 */ /* 0x000fea0003800000 */
.L_x_706:
[----:B------:R-:W0:Y:S02]  /*6770*/  LDGDEPBAR ;  /* 0x00000000000079af */ /* 0x000e240000000000 */
.L_x_705:
[----:B------:R-:W-:Y:S02]  /*6780*/  FMNMX.FTZ R3, R219, R78, !PT ;  /* 0x0000004edb037209 */ /* 0x000fe40007810000 */
[----:B------:R-:W-:Y:S02]  /*6790*/  SHF.L.U32 R220, R220, 0x1, RZ ;  /* 0x00000001dcdc7819 */ /* 0x000fe400000006ff */
        /* <DEDUP_REMOVED lines=29> */
[----:B--2---:R-:W-:-:S05]  /*6970*/  FMNMX.FTZ R33, R11, R2, !PT ;  /* 0x000000020b217209 */ /* 0x004fca0007810000 */
[----:B------:R-:W2:Y:S02]  /*6980*/  SHFL.BFLY PT, R2, R33, 0x2, 0x1f ;  /* 0x0c401f0021027f89 */ /* 0x000ea400000e0000 */
[----:B--2---:R-:W-:-:S05]  /*6990*/  FMNMX.FTZ R2, R33, R2, !PT ;  /* 0x0000000221027209 */ /* 0x004fca0007810000 */
[----:B------:R-:W2:Y:S02]  /*69a0*/  SHFL.BFLY PT, R37, R2, 0x1, 0x1f ;  /* 0x0c201f0002257f89 */ /* 0x000ea400000e0000 */
[----:B--2---:R-:W-:Y:S02]  /*69b0*/  FMNMX.FTZ R37, R2, R37, !PT ;  /* 0x0000002502257209 */ /* 0x004fe40007810000 */
        /* <DEDUP_REMOVED lines=28> */
[--C-:B-1----:R-:W-:Y:S01]  /*6b80*/  FFMA.FTZ R63, R48, c[0x0][0x23c], -R3.reuse ;  /* 0x00008f00303f7a23 */ /* 0x102fe20000010803 */
        /* <DEDUP_REMOVED lines=38> */
[----:B------:R-:W-:Y:S01]  /*6df0*/  FFMA.FTZ R44, R11, c[0x0][0x23c], -R3 ;  /* 0x00008f000b2c7a23 */ /* 0x000fe20000010803 */
        /* <DEDUP_REMOVED lines=8> */
[----:B------:R-:W2:Y:S01]  /*6e80*/  MUFU.EX2 R88, R88 ;  /* 0x0000005800587308 */ /* 0x000ea20000000800 */
        /* <DEDUP_REMOVED lines=19> */
[----:B------:R-:W-:Y:S02]  /*6fc0*/  MUFU.EX2 R70, R70 ;  /* 0x0000004600467308 */ /* 0x000fe40000000800 */
[----:B------:R-:W3:Y:S01]  /*6fd0*/  SHFL.BFLY PT, R33, R2, 0x2, 0x1f ;  /* 0x0c401f0002217f89 */ /* 0x000ee200000e0000 */
[----:B------:R-:W-:-:S04]  /*6fe0*/  FMNMX.FTZ R3, R188, R3, !PT ;  /* 0x00000003bc037209 */ /* 0x000fc80007810000 */
[----:B------:R-:W-:Y:S01]  /*6ff0*/  FMNMX.FTZ R3, R182, R3, !PT ;  /* 0x00000003b6037209 */ /* 0x000fe20007810000 */
[----:B------:R-:W-:Y:S03]  /*7000*/  MUFU.EX2 R69, R69 ;  /* 0x0000004500457308 */ /* 0x000fe60000000800 */
[----:B------:R-:W-:-:S04]  /*7010*/  FMNMX.FTZ R3, R178, R3, !PT ;  /* 0x00000003b2037209 */ /* 0x000fc80007810000 */
[----:B------:R-:W-:Y:S01]  /*7020*/  FMNMX.FTZ R3, R174, R3, !PT ;  /* 0x00000003ae037209 */ /* 0x000fe20007810000 */
[----:B------:R-:W-:Y:S03]  /*7030*/  MUFU.EX2 R66, R66 ;  /* 0x0000004200427308 */ /* 0x000fe60000000800 */
[----:B------:R-:W-:-:S04]  /*7040*/  FMNMX.FTZ R3, R172, R3, !PT ;  /* 0x00000003ac037209 */ /* 0x000fc80007810000 */
[----:B------:R-:W-:Y:S01]  /*7050*/  FMNMX.FTZ R3, R130, R3, !PT ;  /* 0x0000000382037209 */ /* 0x000fe20007810000 */
[----:B------:R-:W-:Y:S01]  /*7060*/  MUFU.EX2 R65, R65 ;  /* 0x0000004100417308 */ /* 0x000fe20000000800 */
[----:B---3--:R-:W-:Y:S02]  /*7070*/  FMNMX.FTZ R33, R2, R33, !PT ;  /* 0x0000002102217209 */ /* 0x008fe40007810000 */
[----:B------:R-:W-:Y:S02]  /*7080*/  FMNMX.FTZ R2, R76, R137, !PT ;  /* 0x000000894c027209 */ /* 0x000fe40007810000 */
[----:B------:R-:W-:Y:S01]  /*7090*/  FMNMX.FTZ R3, R126, R3, !PT ;  /* 0x000000037e037209 */ /* 0x000fe20007810000 */
[----:B------:R-:W3:Y:S01]  /*70a0*/  SHFL.BFLY PT, R36, R33, 0x1, 0x1f ;  /* 0x0c201f0021247f89 */ /* 0x000ee200000e0000 */
[----:B------:R-:W-:Y:S01]  /*70b0*/  FMNMX.FTZ R2, R75, R2, !PT ;  /* 0x000000024b027209 */ /* 0x000fe20007810000 */
[----:B------:R-:W-:Y:S01]  /*70c0*/  MUFU.EX2 R64, R64 ;  /* 0x0000004000407308 */ /* 0x000fe20000000800 */
[----:B------:R-:W-:-:S02]  /*70d0*/  FMNMX.FTZ R3, R124, R3, !PT ;  /* 0x000000037c037209 */ /* 0x000fc40007810000 */
[----:B------:R-:W-:Y:S02]  /*70e0*/  FMNMX.FTZ R2, R135, R2, !PT ;  /* 0x0000000287027209 */ /* 0x000fe40007810000 */
[----:B------:R-:W-:Y:S02]  /*70f0*/  FMNMX.FTZ R3, R122, R3, !PT ;  /* 0x000000037a037209 */ /* 0x000fe40007810000 */
[----:B------:R-:W-:Y:S01]  /*7100*/  FMNMX.FTZ R2, R133, R2, !PT ;  /* 0x0000000285027209 */ /* 0x000fe20007810000 */
[----:B------:R-:W-:Y:S02]  /*7110*/  MUFU.EX2 R63, R63 ;  /* 0x0000003f003f7308 */ /* 0x000fe40000000800 */
[----:B------:R-:W4:Y:S01]  /*7120*/  SHFL.BFLY PT, R8, R3, 0x2, 0x1f ;  /* 0x0c401f0003087f89 */ /* 0x000f2200000e0000 */
[----:B------:R-:W-:-:S04]  /*7130*/  FMNMX.FTZ R2, R17, R2, !PT ;  /* 0x0000000211027209 */ /* 0x000fc80007810000 */
[----:B------:R-:W-:Y:S01]  /*7140*/  FMNMX.FTZ R2, R79, R2, !PT ;  /* 0x000000024f027209 */ /* 0x000fe20007810000 */
[----:B------:R-:W-:Y:S03]  /*7150*/  MUFU.EX2 R62, R62 ;  /* 0x0000003e003e7308 */ /* 0x000fe60000000800 */
[----:B------:R-:W-:Y:S02]  /*7160*/  FMNMX.FTZ R2, R145, R2, !PT ;  /* 0x0000000291027209 */ /* 0x000fe40007810000 */
[----:B---3--:R-:W-:Y:S02]  /*7170*/  FMNMX.FTZ R36, R33, R36, !PT ;  /* 0x0000002421247209 */ /* 0x008fe40007810000 */
[----:B------:R-:W-:Y:S01]  /*7180*/  FMNMX.FTZ R2, R203, R2, !PT ;  /* 0x00000002cb027209 */ /* 0x000fe20007810000 */
[----:B------:R-:W-:Y:S01]  /*7190*/  MUFU.EX2 R61, R61 ;  /* 0x0000003d003d7308 */ /* 0x000fe20000000800 */
[C---:B------:R-:W-:Y:S01]  /*71a0*/  FSETP.NEU.FTZ.AND P1, PT, R36.reuse, -INF , PT ;  /* 0xff8000002400780b */ /* 0x040fe20003f3d000 */
[----:B------:R-:W-:Y:S01]  /*71b0*/  FMUL.FTZ R112, R36, c[0x0][0x23c] ;  /* 0x00008f0024707a20 */ /* 0x000fe20000410000 */
[----:B------:R-:W-:-:S04]  /*71c0*/  FMNMX.FTZ R2, R127, R2, !PT ;  /* 0x000000027f027209 */ /* 0x000fc80007810000 */
[----:B------:R-:W-:Y:S01]  /*71d0*/  FMNMX.FTZ R2, R117, R2, !PT ;  /* 0x0000000275027209 */ /* 0x000fe20007810000 */
[----:B------:R-:W-:Y:S01]  /*71e0*/  MUFU.EX2 R60, R60 ;  /* 0x0000003c003c7308 */ /* 0x000fe20000000800 */
[----:B----4-:R-:W-:Y:S02]  /*71f0*/  FMNMX.FTZ R3, R3, R8, !PT ;  /* 0x0000000803037209 */ /* 0x010fe40007810000 */
[----:B------:R-:W-:Y:S02]  /*7200*/  FMNMX.FTZ R2, R121, R2, !PT ;  /* 0x0000000279027209 */ /* 0x000fe40007810000 */
[----:B------:R-:W-:Y:S01]  /*7210*/  FSEL R112, R112, RZ, P1 ;  /* 0x000000ff70707208 */ /* 0x000fe20000800000 */
[----:B------:R-:W3:Y:S01]  /*7220*/  SHFL.BFLY PT, R8, R3, 0x1, 0x1f ;  /* 0x0c201f0003087f89 */ /* 0x000ee200000e0000 */
[----:B------:R-:W-:Y:S01]  /*7230*/  FMNMX.FTZ R2, R129, R2, !PT ;  /* 0x0000000281027209 */ /* 0x000fe20007810000 */
[----:B------:R-:W-:Y:S02]  /*7240*/  MUFU.EX2 R59, R59 ;  /* 0x0000003b003b7308 */ /* 0x000fe40000000800 */
        /* <DEDUP_REMOVED lines=10> */
[----:B------:R-:W-:Y:S01]  /*72f0*/  LDSM.16.MT88.4 R148, [R220+0x4000] ;  /* 0x00400000dc94783b */ /* 0x000fe20000004200 */
[--C-:B------:R-:W-:Y:S01]  /*7300*/  FFMA.FTZ R102, R139, c[0x0][0x23c], -R112.reuse ;  /* 0x00008f008b667a23 */ /* 0x100fe20000010870 */
[----:B------:R-:W-:Y:S01]  /*7310*/  FMNMX.FTZ R2, R199, R2, !PT ;  /* 0x00000002c7027209 */ /* 0x000fe20007810000 */
[--C-:B------:R-:W-:Y:S01]  /*7320*/  FFMA.FTZ R101, R77, c[0x0][0x23c], -R112.reuse ;  /* 0x00008f004d657a23 */ /* 0x100fe20000010870 */
[----:B------:R-:W-:Y:S01]  /*7330*/  MUFU.EX2 R100, R100 ;  /* 0x0000006400647308 */ /* 0x000fe20000000800 */
[--C-:B------:R-:W-:Y:S01]  /*7340*/  FFMA.FTZ R28, R13, c[0x0][0x23c], -R112.reuse ;  /* 0x00008f000d1c7a23 */ /* 0x100fe20000010870 */
[----:B------:R-:W-:Y:S01]  /*7350*/  FMNMX.FTZ R2, R197, R2, !PT ;  /* 0x00000002c5027209 */ /* 0x000fe20007810000 */
[----:B------:R-:W-:Y:S01]  /*7360*/  LDSM.16.MT88.4 R12, [R219+0x4400] ;  /* 0x00440000db0c783b */ /* 0x000fe20000004200 */
[--C-:B------:R-:W-:Y:S01]  /*7370*/  FFMA.FTZ R30, R31, c[0x0][0x23c], -R112.reuse ;  /* 0x00008f001f1e7a23 */ /* 0x100fe20000010870 */
[----:B---3--:R-:W-:Y:S01]  /*7380*/  FMNMX.FTZ R3, R3, R8, !PT ;  /* 0x0000000803037209 */ /* 0x008fe20007810000 */
[--C-:B------:R-:W-:Y:S01]  /*7390*/  FFMA.FTZ R31, R81, c[0x0][0x23c], -R112.reuse ;  /* 0x00008f00511f7a23 */ /* 0x100fe20000010870 */
[----:B------:R-:W-:Y:S01]  /*73a0*/  FMNMX.FTZ R2, R183, R2, !PT ;  /* 0x00000002b7027209 */ /* 0x000fe20007810000 */
[----:B------:R-:W-:Y:S01]  /*73b0*/  MUFU.EX2 R102, R102 ;  /* 0x0000006600667308 */ /* 0x000fe20000000800 */
[C---:B------:R-:W-:Y:S01]  /*73c0*/  FSETP.NEU.FTZ.AND P1, PT, R3.reuse, -INF , PT ;  /* 0xff8000000300780b */ /* 0x040fe20003f3d000 */
[----:B------:R-:W-:Y:S01]  /*73d0*/  FMUL.FTZ R125, R3, c[0x0][0x23c] ;  /* 0x00008f00037d7a20 */ /* 0x000fe20000410000 */
[----:B------:R-:W-:Y:S01]  /*73e0*/  FMNMX.FTZ R2, R189, R2, !PT ;  /* 0x00000002bd027209 */ /* 0x000fe20007810000 */
[----:B------:R-:W-:-:S02]  /*73f0*/  FFMA.FTZ R77, R143, c[0x0][0x23c], -R112 ;  /* 0x00008f008f4d7a23 */ /* 0x000fc40000010870 */
        /* <DEDUP_REMOVED lines=19> */
[----:B--2---:R-:W-:Y:S01]  /*7530*/  F2FP.BF16.PACK_AB R134, R88, R103 ;  /* 0x000000675886723e */ /* 0x004fe200000010ff */
[--C-:B------:R-:W-:Y:S01]  /*7540*/  FFMA.FTZ R35, R23, c[0x0][0x23c], -R112.reuse ;  /* 0x00008f0017237a23 */ /* 0x100fe20000010870 */
[----:B------:R-:W-:Y:S01]  /*7550*/  FMNMX.FTZ R2, R171, R2, !PT ;  /* 0x00000002ab027209 */ /* 0x000fe20007810000 */
[----:B------:R-:W-:-:S02]  /*7560*/  FFMA.FTZ R32, R25, c[0x0][0x23c], -R112 ;  /* 0x00008f0019207a23 */ /* 0x000fc40000010870 */
[----:B------:R-:W-:Y:S01]  /*7570*/  FFMA.FTZ R33, R27, c[0x0][0x23c], -R112 ;  /* 0x00008f001b217a23 */ /* 0x000fe20000010870 */
[----:B------:R-:W-:Y:S01]  /*7580*/  FMNMX.FTZ R2, R169, R2, !PT ;  /* 0x00000002a9027209 */ /* 0x000fe20007810000 */
[----:B------:R-:W1:Y:S01]  /*7590*/  MUFU.EX2 R98, R98 ;  /* 0x0000006200627308 */ /* 0x000e620000000800 */
[----:B------:R-:W-:Y:S01]  /*75a0*/  LDSM.16.MT88.4 R24, [R220+0x4800] ;  /* 0x00480000dc18783b */ /* 0x000fe20000004200 */
[--C-:B------:R-:W-:Y:S01]  /*75b0*/  FFMA.FTZ R93, R114, c[0x0][0x23c], -R125.reuse ;  /* 0x00008f00725d7a23 */ /* 0x100fe2000001087d */
[----:B------:R-:W-:Y:S01]  /*75c0*/  FMNMX.FTZ R2, R165, R2, !PT ;  /* 0x00000002a5027209 */ /* 0x000fe20007810000 */
[--C-:B------:R-:W-:Y:S02]  /*75d0*/  FFMA.FTZ R84, R202, c[0x0][0x23c], -R125.reuse ;  /* 0x00008f00ca547a23 */ /* 0x100fe4000001087d */
[--C-:B------:R-:W-:Y:S01]  /*75e0*/  FFMA.FTZ R83, R166, c[0x0][0x23c], -R125.reuse ;  /* 0x00008f00a6537a23 */ /* 0x100fe2000001087d */
[----:B------:R-:W-:Y:S01]  /*75f0*/  FMNMX.FTZ R2, R123, R2, !PT ;  /* 0x000000027b027209 */ /* 0x000fe20007810000 */
[----:B------:R-:W-:Y:S01]  /*7600*/  MUFU.EX2 R94, R94 ;  /* 0x0000005e005e7308 */ /* 0x000fe20000000800 */
[----:B------:R-:W-:-:S02]  /*7610*/  FFMA.FTZ R92, R164, c[0x0][0x23c], -R125 ;  /* 0x00008f00a45c7a23 */ /* 0x000fc4000001087d */
[----:B------:R-:W-:Y:S01]  /*7620*/  FMNMX.FTZ R2, R119, R2, !PT ;  /* 0x0000000277027209 */ /* 0x000fe20007810000 */
[--C-:B------:R-:W-:Y:S02]  /*7630*/  FFMA.FTZ R67, R209, c[0x0][0x23c], -R112.reuse ;  /* 0x00008f00d1437a23 */ /* 0x100fe40000010870 */
[--C-:B------:R-:W-:Y:S01]  /*7640*/  FFMA.FTZ R42, R211, c[0x0][0x23c], -R112.reuse ;  /* 0x00008f00d32a7a23 */ /* 0x100fe20000010870 */
[----:B------:R-:W-:Y:S01]  /*7650*/  FMNMX.FTZ R2, R115, R2, !PT ;  /* 0x0000000273027209 */ /* 0x000fe20007810000 */
[----:B------:R-:W2:Y:S01]  /*7660*/  MUFU.EX2 R85, R85 ;  /* 0x0000005500557308 */ /* 0x000ea20000000800 */
[----:B-1----:R-:W-:Y:S01]  /*7670*/  F2FP.BF16.PACK_AB R136, R98, R99 ;  /* 0x000000636288723e */ /* 0x002fe200000010ff */
[--C-:B------:R-:W-:Y:S01]  /*7680*/  FFMA.FTZ R43, R245, c[0x0][0x23c], -R112.reuse ;  /* 0x00008f00f52b7a23 */ /* 0x100fe20000010870 */
[----:B------:R-:W-:Y:S01]  /*7690*/  FMNMX.FTZ R2, R113, R2, !PT ;  /* 0x0000000271027209 */ /* 0x000fe20007810000 */
[----:B------:R-:W-:Y:S02]  /*76a0*/  FFMA.FTZ R40, R247, c[0x0][0x23c], -R112 ;  /* 0x00008f00f7287a23 */ /* 0x000fe40000010870 */
[----:B------:R-:W-:-:S02]  /*76b0*/  FFMA.FTZ R118, R118, c[0x0][0x23c], -R125 ;  /* 0x00008f0076767a23 */ /* 0x000fc4000001087d */
[----:B------:R-:W1:Y:S01]  /*76c0*/  SHFL.BFLY PT, R11, R2, 0x2, 0x1f ;  /* 0x0c401f00020b7f89 */ /* 0x000e6200000e0000 */
[----:B------:R-:W-:Y:S01]  /*76d0*/  MUFU.EX2 R80, R80 ;  /* 0x0000005000507308 */ /* 0x000fe20000000800 */
[--C-:B------:R-:W-:Y:S02]  /*76e0*/  FFMA.FTZ R120, R120, c[0x0][0x23c], -R125.reuse ;  /* 0x00008f0078787a23 */ /* 0x100fe4000001087d */
[--C-:B------:R-:W-:Y:S02]  /*76f0*/  FFMA.FTZ R177, R184, c[0x0][0x23c], -R125.reuse ;  /* 0x00008f00b8b17a23 */ /* 0x100fe4000001087d */
[--C-:B------:R-:W-:Y:S01]  /*7700*/  FFMA.FTZ R168, R198, c[0x0][0x23c], -R125.reuse ;  /* 0x00008f00c6a87a23 */ /* 0x100fe2000001087d */
[----:B--2---:R-:W-:Y:S02]  /*7710*/  F2FP.BF16.PACK_AB R138, R85, R94 ;  /* 0x0000005e558a723e */ /* 0x004fe400000010ff */
[----:B------:R-:W-:Y:S01]  /*7720*/  MUFU.EX2 R5, R5 ;  /* 0x0000000500057308 */ /* 0x000fe20000000800 */
[----:B------:R-:W-:-:S02]  /*7730*/  FFMA.FTZ R170, R194, c[0x0][0x23c], -R125 ;  /* 0x00008f00c2aa7a23 */ /* 0x000fc4000001087d */
[----:B------:R-:W-:Y:S02]  /*7740*/  FADD.FTZ R104, R105, R104 ;  /* 0x0000006869687221 */ /* 0x000fe40000010000 */
[----:B------:R-:W-:Y:S02]  /*7750*/  FADD.FTZ R99, R99, R98 ;  /* 0x0000006263637221 */ /* 0x000fe40000010000 */
[----:B------:R-:W-:Y:S01]  /*7760*/  FADD.FTZ R103, R103, R104 ;  /* 0x0000006867677221 */ /* 0x000fe20000010000 */
[----:B------:R-:W-:Y:S01]  /*7770*/  MUFU.EX2 R86, R86 ;  /* 0x0000005600567308 */ /* 0x000fe20000000800 */
[----:B------:R-:W-:Y:S02]  /*7780*/  FADD.FTZ R94, R94, R99 ;  /* 0x000000635e5e7221 */ /* 0x000fe40000010000 */
[----:B------:R-:W-:Y:S02]  /*7790*/  FADD.FTZ R88, R88, R103 ;  /* 0x0000006758587221 */ /* 0x000fe40000010000 */
[----:B------:R-:W-:Y:S01]  /*77a0*/  FADD.FTZ R85, R85, R94 ;  /* 0x0000005e55557221 */ /* 0x000fe20000010000 */
[----:B-1----:R-:W-:-:S02]  /*77b0*/  FMNMX.FTZ R2, R2, R11, !PT ;  /* 0x0000000b02027209 */ /* 0x002fc40007810000 */
[----:B------:R-:W-:Y:S01]  /*77c0*/  MUFU.EX2 R77, R77 ;  /* 0x0000004d004d7308 */ /* 0x000fe20000000800 */
[--C-:B------:R-:W-:Y:S02]  /*77d0*/  FFMA.FTZ R186, R186, c[0x0][0x23c], -R125.reuse ;  /* 0x00008f00baba7a23 */ /* 0x100fe4000001087d */
[--C-:B------:R-:W-:Y:S01]  /*77e0*/  FFMA.FTZ R190, R190, c[0x0][0x23c], -R125.reuse ;  /* 0x00008f00bebe7a23 */ /* 0x100fe2000001087d */
[----:B------:R-:W1:Y:S01]  /*77f0*/  SHFL.BFLY PT, R9, R2, 0x1, 0x1f ;  /* 0x0c201f0002097f89 */ /* 0x000e6200000e0000 */
[--C-:B------:R-:W-:Y:S02]  /*7800*/  FFMA.FTZ R182, R182, c[0x0][0x23c], -R125.reuse ;  /* 0x00008f00b6b67a23 */ /* 0x100fe4000001087d */
[----:B------:R-:W-:Y:S01]  /*7810*/  FFMA.FTZ R174, R174, c[0x0][0x23c], -R125 ;  /* 0x00008f00aeae7a23 */ /* 0x000fe2000001087d */
[----:B------:R-:W-:Y:S01]  /*7820*/  MUFU.EX2 R71, R71 ;  /* 0x0000004700477308 */ /* 0x000fe20000000800 */
[--C-:B------:R-:W-:Y:S02]  /*7830*/  FFMA.FTZ R166, R205, c[0x0][0x23c], -R112.reuse ;  /* 0x00008f00cda67a23 */ /* 0x100fe40000010870 */
[----:B------:R-:W-:-:S02]  /*7840*/  FFMA.FTZ R181, R181, c[0x0][0x23c], -R112 ;  /* 0x00008f00b5b57a23 */ /* 0x000fc40000010870 */
[--C-:B------:R-:W-:Y:S02]  /*7850*/  FFMA.FTZ R194, R131, c[0x0][0x23c], -R112.reuse ;  /* 0x00008f0083c27a23 */ /* 0x100fe40000010870 */
[--C-:B------:R-:W-:Y:S01]  /*7860*/  FFMA.FTZ R130, R130, c[0x0][0x23c], -R125.reuse ;  /* 0x00008f0082827a23 */ /* 0x100fe2000001087d */
[----:B------:R-:W-:Y:S01]  /*7870*/  MUFU.EX2 R68, R68 ;  /* 0x0000004400447308 */ /* 0x000fe20000000800 */
[--C-:B------:R-:W-:Y:S02]  /*7880*/  FFMA.FTZ R131, R126, c[0x0][0x23c], -R125.reuse ;  /* 0x00008f007e837a23 */ /* 0x100fe4000001087d */
[----:B------:R-:W-:Y:S02]  /*7890*/  FFMA.FTZ R124, R124, c[0x0][0x23c], -R125 ;  /* 0x00008f007c7c7a23 */ /* 0x000fe4000001087d */
[--C-:B------:R-:W-:Y:S02]  /*78a0*/  FFMA.FTZ R111, R111, c[0x0][0x23c], -R112.reuse ;  /* 0x00008f006f6f7a23 */ /* 0x100fe40000010870 */
[--C-:B------:R-:W-:Y:S01]  /*78b0*/  FFMA.FTZ R110, R110, c[0x0][0x23c], -R112.reuse ;  /* 0x00008f006e6e7a23 */ /* 0x100fe20000010870 */
[----:B------:R-:W-:Y:S01]  /*78c0*/  MUFU.EX2 R84, R84 ;  /* 0x0000005400547308 */ /* 0x000fe20000000800 */
[----:B------:R-:W-:-:S02]  /*78d0*/  FFMA.FTZ R109, R109, c[0x0][0x23c], -R112 ;  /* 0x00008f006d6d7a23 */ /* 0x000fc40000010870 */
[----:B------:R-:W-:Y:S01]  /*78e0*/  FFMA.FTZ R108, R108, c[0x0][0x23c], -R112 ;  /* 0x00008f006c6c7a23 */ /* 0x000fe20000010870 */
[----:B-1----:R-:W-:Y:S02]  /*78f0*/  FMNMX.FTZ R2, R2, R9, !PT ;  /* 0x0000000902027209 */ /* 0x002fe40007810000 */
[----:B------:R-:W1:Y:S02]  /*7900*/  LDSM.16.MT88.4 R8, [R219+0x4000] ;  /* 0x00400000db08783b */ /* 0x000e640000004200 */
[C---:B------:R-:W-:Y:S01]  /*7910*/  FSETP.NEU.FTZ.AND P1, PT, R2.reuse, -INF , PT ;  /* 0xff8000000200780b */ /* 0x040fe20003f3d000 */
[----:B------:R-:W-:Y:S01]  /*7920*/  FMUL.FTZ R116, R2, c[0x0][0x23c] ;  /* 0x00008f0002747a20 */ /* 0x000fe20000410000 */
[----:B------:R-:W-:Y:S04]  /*7930*/  MUFU.EX2 R83, R83 ;  /* 0x0000005300537308 */ /* 0x000fe80000000800 */
[----:B------:R-:W-:-:S04]  /*7940*/  FSEL R116, R116, RZ, P1 ;  /* 0x000000ff74747208 */ /* 0x000fc80000800000 */
[----:B------:R-:W-:Y:S01]  /*7950*/  MUFU.EX2 R92, R92 ;  /* 0x0000005c005c7308 */ /* 0x000fe20000000800 */
[--C-:B------:R-:W-:Y:S02]  /*7960*/  FFMA.FTZ R106, R76, c[0x0][0x23c], -R116.reuse ;  /* 0x00008f004c6a7a23 */ /* 0x100fe40000010874 */
[--C-:B------:R-:W-:Y:S02]  /*7970*/  FFMA.FTZ R107, R137, c[0x0][0x23c], -R116.reuse ;  /* 0x00008f00896b7a23 */ /* 0x100fe40000010874 */
[--C-:B------:R-:W-:Y:S02]  /*7980*/  FFMA.FTZ R91, R75, c[0x0][0x23c], -R116.reuse ;  /* 0x00008f004b5b7a23 */ /* 0x100fe40000010874 */
[----:B------:R-:W-:Y:S01]  /*7990*/  FFMA.FTZ R90, R135, c[0x0][0x23c], -R116 ;  /* 0x00008f00875a7a23 */ /* 0x000fe20000010874 */
[----:B------:R-:W-:Y:S01]  /*79a0*/  MUFU.EX2 R106, R106 ;  /* 0x0000006a006a7308 */ /* 0x000fe20000000800 */
[--C-:B------:R-:W-:Y:S01]  /*79b0*/  FFMA.FTZ R75, R74, c[0x0][0x23c], -R125.reuse ;  /* 0x00008f004a4b7a23 */ /* 0x100fe2000001087d */
[----:B------:R-:W-:Y:S01]  /*79c0*/  F2FP.BF16.PACK_AB R135, R87, R100 ;  /* 0x000000645787723e */ /* 0x000fe200000010ff */
[----:B------:R-:W-:-:S02]  /*79d0*/  FFMA.FTZ R74, R16, c[0x0][0x23c], -R125 ;  /* 0x00008f00104a7a23 */ /* 0x000fc4000001087d */
[--C-:B------:R-:W-:Y:S02]  /*79e0*/  FFMA.FTZ R72, R17, c[0x0][0x23c], -R116.reuse ;  /* 0x00008f0011487a23 */ /* 0x100fe40000010874 */
[----:B------:R-:W2:Y:S01]  /*79f0*/  LDSM.16.MT88.4 R16, [R220+0x4400] ;  /* 0x00440000dc10783b */ /* 0x000ea20000004200 */
[----:B------:R-:W3:Y:S01]  /*7a00*/  MUFU.EX2 R107, R107 ;  /* 0x0000006b006b7308 */ /* 0x000ee20000000800 */
[--C-:B------:R-:W-:Y:S02]  /*7a10*/  FFMA.FTZ R82, R79, c[0x0][0x23c], -R116.reuse ;  /* 0x00008f004f527a23 */ /* 0x100fe40000010874 */
[--C-:B------:R-:W-:Y:S01]  /*7a20*/  FFMA.FTZ R81, R133, c[0x0][0x23c], -R116.reuse ;  /* 0x00008f0085517a23 */ /* 0x100fe20000010874 */
[----:B------:R-:W-:Y:S01]  /*7a30*/  F2FP.BF16.PACK_AB R133, R101, R102 ;  /* 0x000000666585723e */ /* 0x000fe200000010ff */
[----:B------:R-:W-:Y:S02]  /*7a40*/  FFMA.FTZ R79, R145, c[0x0][0x23c], -R116 ;  /* 0x00008f00914f7a23 */ /* 0x000fe40000010874 */
[----:B------:R-:W-:Y:S01]  /*7a50*/  FFMA.FTZ R76, R21, c[0x0][0x23c], -R112 ;  /* 0x00008f00154c7a23 */ /* 0x000fe20000010870 */
[----:B------:R-:W-:Y:S01]  /*7a60*/  MUFU.EX2 R91, R91 ;  /* 0x0000005b005b7308 */ /* 0x000fe20000000800 */
[----:B------:R-:W4:Y:S01]  /*7a70*/  LDSM.16.MT88.4 R20, [R219+0x4800] ;  /* 0x00480000db14783b */ /* 0x000f220000004200 */
[--C-:B------:R-:W-:Y:S01]  /*7a80*/  FFMA.FTZ R96, R203, c[0x0][0x23c], -R116.reuse ;  /* 0x00008f00cb607a23 */ /* 0x100fe20000010874 */
[----:B------:R-:W-:Y:S01]  /*7a90*/  HMMA.16816.F32.BF16 R160, R132, R148, RZ ;  /* 0x0000009484a0723c */ /* 0x000fe200000418ff */
[----:B------:R-:W-:-:S02]  /*7aa0*/  FFMA.FTZ R95, R127, c[0x0][0x23c], -R116 ;  /* 0x00008f007f5f7a23 */ /* 0x000fc40000010874 */
[--C-:B------:R-:W-:Y:S02]  /*7ab0*/  FFMA.FTZ R97, R117, c[0x0][0x23c], -R116.reuse ;  /* 0x00008f0075617a23 */ /* 0x100fe40000010874 */
[----:B------:R-:W5:Y:S01]  /*7ac0*/  MUFU.EX2 R90, R90 ;  /* 0x0000005a005a7308 */ /* 0x000f620000000800 */
[----:B---3--:R-:W-:Y:S01]  /*7ad0*/  F2FP.BF16.PACK_AB R137, R107, R106 ;  /* 0x0000006a6b89723e */ /* 0x008fe200000010ff */
[--C-:B------:R-:W-:Y:S01]  /*7ae0*/  FFMA.FTZ R114, R121, c[0x0][0x23c], -R116.reuse ;  /* 0x00008f0079727a23 */ /* 0x100fe20000010874 */
[----:B-1----:R-:W-:Y:S01]  /*7af0*/  HMMA.16816.F32.BF16 R144, R132, R8, RZ ;  /* 0x000000088490723c */ /* 0x002fe200000418ff */
[--C-:B------:R-:W-:Y:S02]  /*7b00*/  FFMA.FTZ R121, R128, c[0x0][0x23c], -R125.reuse ;  /* 0x00008f0080797a23 */ /* 0x100fe4000001087d */
[----:B------:R-:W-:Y:S02]  /*7b10*/  FFMA.FTZ R164, R167, c[0x0][0x23c], -R116 ;  /* 0x00008f00a7a47a23 */ /* 0x000fe40000010874 */
[----:B------:R-:W1:Y:S01]  /*7b20*/  MUFU.EX2 R75, R75 ;  /* 0x0000004b004b7308 */ /* 0x000e620000000800 */
[----:B------:R-:W-:-:S02]  /*7b30*/  FFMA.FTZ R127, R200, c[0x0][0x23c], -R125 ;  /* 0x00008f00c87f7a23 */ /* 0x000fc4000001087d */
[--C-:B------:R-:W-:Y:S02]  /*7b40*/  FFMA.FTZ R129, R129, c[0x0][0x23c], -R116.reuse ;  /* 0x00008f0081817a23 */ /* 0x100fe40000010874 */
[--C-:B------:R-:W-:Y:S02]  /*7b50*/  FFMA.FTZ R128, R173, c[0x0][0x23c], -R116.reuse ;  /* 0x00008f00ad807a23 */ /* 0x100fe40000010874 */
[--C-:B------:R-:W-:Y:S01]  /*7b60*/  FFMA.FTZ R167, R201, c[0x0][0x23c], -R116.reuse ;  /* 0x00008f00c9a77a23 */ /* 0x100fe20000010874 */
[----:B-----5:R-:W-:Y:S01]  /*7b70*/  F2FP.BF16.PACK_AB R139, R90, R91 ;  /* 0x0000005b5a8b723e */ /* 0x020fe200000010ff */
[----:B------:R-:W-:Y:S01]  /*7b80*/  MUFU.EX2 R74, R74 ;  /* 0x0000004a004a7308 */ /* 0x000fe20000000800 */
[----:B------:R-:W-:Y:S02]  /*7b90*/  FFMA.FTZ R173, R196, c[0x0][0x23c], -R125 ;  /* 0x00008f00c4ad7a23 */ /* 0x000fe4000001087d */
[--C-:B------:R-:W-:Y:S02]  /*7ba0*/  FFMA.FTZ R180, R199, c[0x0][0x23c], -R116.reuse ;  /* 0x00008f00c7b47a23 */ /* 0x100fe40000010874 */
[--C-:B------:R-:W-:Y:S01]  /*7bb0*/  FFMA.FTZ R179, R197, c[0x0][0x23c], -R116.reuse ;  /* 0x00008f00c5b37a23 */ /* 0x100fe20000010874 */
[----:B------:R-:W-:Y:S01]  /*7bc0*/  HMMA.16816.F32.BF16 R156, R136, R148, RZ ;  /* 0x00000094889c723c */ /* 0x000fe200000418ff */
[--C-:B------:R-:W-:Y:S01]  /*7bd0*/  FFMA.FTZ R183, R183, c[0x0][0x23c], -R116.reuse ;  /* 0x00008f00b7b77a23 */ /* 0x100fe20000010874 */
[----:B------:R-:W-:Y:S01]  /*7be0*/  MUFU.EX2 R81, R81 ;  /* 0x0000005100517308 */ /* 0x000fe20000000800 */
[----:B------:R-:W-:-:S02]  /*7bf0*/  FFMA.FTZ R184, R189, c[0x0][0x23c], -R116 ;  /* 0x00008f00bdb87a23 */ /* 0x000fc40000010874 */
[----:B------:R-:W-:Y:S02]  /*7c00*/  FADD.FTZ R101, R102, R101 ;  /* 0x0000006566657221 */ /* 0x000fe40000010000 */
[----:B------:R-:W-:Y:S01]  /*7c10*/  FFMA.FTZ R189, R195, c[0x0][0x23c], -R112 ;  /* 0x00008f00c3bd7a23 */ /* 0x000fe20000010870 */
[C---:B------:R-:W-:Y:S01]  /*7c20*/  HMMA.16816.F32.BF16 R140, R136.reuse, R8, RZ ;  /* 0x00000008888c723c */ /* 0x040fe200000418ff */
[----:B------:R-:W-:Y:S01]  /*7c30*/  FADD.FTZ R100, R100, R101 ;  /* 0x0000006564647221 */ /* 0x000fe20000010000 */
[----:B------:R-:W3:Y:S01]  /*7c40*/  MUFU.EX2 R72, R72 ;  /* 0x0000004800487308 */ /* 0x000ee20000000800 */
[--C-:B------:R-:W-:Y:S02]  /*7c50*/  FFMA.FTZ R197, R188, c[0x0][0x23c], -R125.reuse ;  /* 0x00008f00bcc57a23 */ /* 0x100fe4000001087d */
[----:B------:R-:W-:Y:S02]  /*7c60*/  FADD.FTZ R87, R87, R100 ;  /* 0x0000006457577221 */ /* 0x000fe40000010000 */
[----:B-1----:R-:W-:Y:S01]  /*7c70*/  F2FP.BF16.PACK_AB R8, R75, R80 ;  /* 0x000000504b08723e */ /* 0x002fe200000010ff */
[----:B------:R-:W-:Y:S01]  /*7c80*/  HMMA.16816.F32.BF16 R152, R136, R150, RZ ;  /* 0x000000968898723c */ /* 0x000fe200000418ff */
[----:B------:R-:W-:Y:S01]  /*7c90*/  FFMA.FTZ R195, R192, c[0x0][0x23c], -R125 ;  /* 0x00008f00c0c37a23 */ /* 0x000fe2000001087d */
[----:B------:R-:W-:Y:S01]  /*7ca0*/  MUFU.EX2 R82, R82 ;  /* 0x0000005200527308 */ /* 0x000fe20000000800 */
[----:B------:R-:W-:-:S02]  /*7cb0*/  FFMA.FTZ R188, R191, c[0x0][0x23c], -R116 ;  /* 0x00008f00bfbc7a23 */ /* 0x000fc40000010874 */
[----:B------:R-:W-:Y:S02]  /*7cc0*/  FADD.FTZ R80, R80, R85 ;  /* 0x0000005550507221 */ /* 0x000fe40000010000 */
[--C-:B------:R-:W-:Y:S01]  /*7cd0*/  FFMA.FTZ R191, R193, c[0x0][0x23c], -R116.reuse ;  /* 0x00008f00c1bf7a23 */ /* 0x100fe20000010874 */
[----:B------:R-:W-:Y:S01]  /*7ce0*/  HMMA.16816.F32.BF16 R136, R136, R10, RZ ;  /* 0x0000000a8888723c */ /* 0x000fe200000418ff */
[--C-:B------:R-:W-:Y:S01]  /*7cf0*/  FFMA.FTZ R187, R187, c[0x0][0x23c], -R116.reuse ;  /* 0x00008f00bbbb7a23 */ /* 0x100fe20000010874 */
[----:B------:R-:W1:Y:S01]  /*7d00*/  MUFU.EX2 R79, R79 ;  /* 0x0000004f004f7308 */ /* 0x000e620000000800 */
[----:B---3--:R-:W-:Y:S01]  /*7d10*/  F2FP.BF16.PACK_AB R9, R72, R81 ;  /* 0x000000514809723e */ /* 0x008fe200000010ff */
[----:B------:R-:W-:Y:S02]  /*7d20*/  FFMA.FTZ R192, R185, c[0x0][0x23c], -R116 ;  /* 0x00008f00b9c07a23 */ /* 0x000fe40000010874 */
[----:B------:R-:W-:Y:S02]  /*7d30*/  FADD.FTZ R75, R75, R80 ;  /* 0x000000504b4b7221 */ /* 0x000fe40000010000 */
[----:B------:R-:W-:Y:S01]  /*7d40*/  HMMA.16816.F32.BF16 R148, R132, R150, RZ ;  /* 0x000000968494723c */ /* 0x000fe200000418ff */
[----:B------:R-:W-:Y:S01]  /*7d50*/  FFMA.FTZ R117, R207, c[0x0][0x23c], -R112 ;  /* 0x00008f00cf757a23 */ /* 0x000fe20000010870 */
[----:B------:R-:W-:Y:S01]  /*7d60*/  MUFU.EX2 R93, R93 ;  /* 0x0000005d005d7308 */ /* 0x000fe20000000800 */
[----:B------:R-:W-:-:S02]  /*7d70*/  FADD.FTZ R106, R106, R107 ;  /* 0x0000006b6a6a7221 */ /* 0x000fc40000010000 */
[--C-:B------:R-:W-:Y:S02]  /*7d80*/  FFMA.FTZ R185, R178, c[0x0][0x23c], -R125.reuse ;  /* 0x00008f00b2b97a23 */ /* 0x100fe4000001087d */
[----:B------:R-:W-:Y:S01]  /*7d90*/  FADD.FTZ R91, R91, R106 ;  /* 0x0000006a5b5b7221 */ /* 0x000fe20000010000 */
[----:B------:R-:W-:Y:S01]  /*7da0*/  HMMA.16816.F32.BF16 R132, R132, R10, RZ ;  /* 0x0000000a8484723c */ /* 0x000fe200000418ff */
[----:B------:R-:W-:Y:S01]  /*7db0*/  FFMA.FTZ R193, R172, c[0x0][0x23c], -R125 ;  /* 0x00008f00acc17a23 */ /* 0x000fe2000001087d */
[----:B------:R-:W-:Y:S01]  /*7dc0*/  MUFU.EX2 R96, R96 ;  /* 0x0000006000607308 */ /* 0x000fe20000000800 */
[----:B------:R-:W-:Y:S02]  /*7dd0*/  FADD.FTZ R90, R90, R91 ;  /* 0x0000005b5a5a7221 */ /* 0x000fe40000010000 */
[--C-:B------:R-:W-:Y:S02]  /*7de0*/  FFMA.FTZ R172, R175, c[0x0][0x23c], -R116.reuse ;  /* 0x00008f00afac7a23 */ /* 0x100fe40000010874 */
[----:B------:R-:W-:Y:S01]  /*7df0*/  F2FP.BF16.PACK_AB R10, R5, R74 ;  /* 0x0000004a050a723e */ /* 0x000fe200000010ff */
[----:B------:R-:W-:Y:S01]  /*7e00*/  FADD.FTZ R74, R74, R75 ;  /* 0x0000004b4a4a7221 */ /* 0x000fe20000010000 */
[----:B-1----:R-:W-:Y:S01]  /*7e10*/  F2FP.BF16.PACK_AB R11, R79, R82 ;  /* 0x000000524f0b723e */ /* 0x002fe200000010ff */
[----:B------:R-:W1:Y:S01]  /*7e20*/  MUFU.EX2 R95, R95 ;  /* 0x0000005f005f7308 */ /* 0x000e620000000800 */
[----:B------:R-:W-:-:S02]  /*7e30*/  FFMA.FTZ R171, R171, c[0x0][0x23c], -R116 ;  /* 0x00008f00abab7a23 */ /* 0x000fc40000010874 */
[----:B------:R-:W-:Y:S02]  /*7e40*/  FADD.FTZ R5, R5, R74 ;  /* 0x0000004a05057221 */ /* 0x000fe40000010000 */
[--C-:B------:R-:W-:Y:S01]  /*7e50*/  FFMA.FTZ R169, R169, c[0x0][0x23c], -R116.reuse ;  /* 0x00008f00a9a97a23 */ /* 0x100fe20000010874 */
[C---:B--2---:R-:W-:Y:S01]  /*7e60*/  HMMA.16816.F32.BF16 R156, R8.reuse, R16, R156 ;  /* 0x00000010089c723c */ /* 0x044fe2000004189c */
[----:B------:R-:W-:Y:S01]  /*7e70*/  FFMA.FTZ R178, R165, c[0x0][0x23c], -R116 ;  /* 0x00008f00a5b27a23 */ /* 0x000fe20000010874 */
[----:B------:R-:W-:Y:S01]  /*7e80*/  MUFU.EX2 R97, R97 ;  /* 0x0000006100617308 */ /* 0x000fe20000000800 */
[----:B------:R-:W-:Y:S02]  /*7e90*/  FADD.FTZ R81, R81, R90 ;  /* 0x0000005a51517221 */ /* 0x000fe40000010000 */
[----:B------:R-:W-:Y:S02]  /*7ea0*/  FFMA.FTZ R125, R122, c[0x0][0x23c], -R125 ;  /* 0x00008f007a7d7a23 */ /* 0x000fe4000001087d */
[----:B------:R-:W-:Y:S01]  /*7eb0*/  FADD.FTZ R81, R72, R81 ;  /* 0x0000005148517221 */ /* 0x000fe20000010000 */
[----:B------:R-:W-:Y:S01]  /*7ec0*/  HMMA.16816.F32.BF16 R140, R8, R12, R140 ;  /* 0x0000000c088c723c */ /* 0x000fe2000004188c */
[----:B------:R-:W-:Y:S01]  /*7ed0*/  FFMA.FTZ R122, R123, c[0x0][0x23c], -R116 ;  /* 0x00008f007b7a7a23 */ /* 0x000fe20000010874 */
[----:B------:R-:W2:Y:S01]  /*7ee0*/  MUFU.EX2 R114, R114 ;  /* 0x0000007200727308 */ /* 0x000ea20000000800 */
[----:B------:R-:W-:-:S02]  /*7ef0*/  FADD.FTZ R82, R82, R81 ;  /* 0x0000005152527221 */ /* 0x000fc40000010000 */
[----:B------:R-:W-:Y:S02]  /*7f00*/  FFMA.FTZ R119, R119, c[0x0][0x23c], -R116 ;  /* 0x00008f0077777a23 */ /* 0x000fe40000010874 */
[----:B------:R-:W-:Y:S01]  /*7f10*/  FADD.FTZ R79, R79, R82 ;  /* 0x000000524f4f7221 */ /* 0x000fe20000010000 */
[C---:B------:R-:W-:Y:S02]  /*7f20*/  HMMA.16816.F32.BF16 R152, R8.reuse, R18, R152 ;  /* 0x000000120898723c */ /* 0x040fe40000041898 */
[----:B------:R-:W-:Y:S06]  /*7f30*/  MUFU.EX2 R67, R67 ;  /* 0x0000004300437308 */ /* 0x000fec0000000800 */
[----:B------:R-:W-:Y:S02]  /*7f40*/  HMMA.16816.F32.BF16 R136, R8, R14, R136 ;  /* 0x0000000e0888723c */ /* 0x000fe40000041888 */
[----:B------:R-:W3:Y:S05]  /*7f50*/  MUFU.EX2 R42, R42 ;  /* 0x0000002a002a7308 */ /* 0x000eea0000000800 */
[----:B------:R-:W-:Y:S01]  /*7f60*/  F2FP.BF16.PACK_AB R8, R78, R89 ;  /* 0x000000594e08723e */ /* 0x000fe200000010ff */
[----:B------:R-:W-:Y:S01]  /*7f70*/  FADD.FTZ R89, R89, R88 ;  /* 0x0000005859597221 */ /* 0x000fe20000010000 */
[----:B------:R-:W-:Y:S01]  /*7f80*/  F2FP.BF16.PACK_AB R9, R77, R86 ;  /* 0x000000564d09723e */ /* 0x000fe200000010ff */
[----:B------:R-:W-:Y:S01]  /*7f90*/  MUFU.EX2 R43, R43 ;  /* 0x0000002b002b7308 */ /* 0x000fe20000000800 */
[----:B------:R-:W-:Y:S01]  /*7fa0*/  F2FP.BF16.PACK_AB R10, R70, R73 ;  /* 0x00000049460a723e */ /* 0x000fe200000010ff */
[----:B------:R-:W-:Y:S01]  /*7fb0*/  FADD.FTZ R86, R86, R87 ;  /* 0x0000005756567221 */ /* 0x000fe20000010000 */
[----:B------:R-:W-:Y:S01]  /*7fc0*/  F2FP.BF16.PACK_AB R11, R68, R71 ;  /* 0x00000047440b723e */ /* 0x000fe200000010ff */
[----:B------:R-:W-:-:S02]  /*7fd0*/  FADD.FTZ R78, R78, R89 ;  /* 0x000000594e4e7221 */ /* 0x000fc40000010000 */
[----:B------:R-:W-:Y:S02]  /*7fe0*/  FADD.FTZ R86, R77, R86 ;  /* 0x000000564d567221 */ /* 0x000fe40000010000 */
[----:B------:R-:W5:Y:S01]  /*7ff0*/  MUFU.EX2 R40, R40 ;  /* 0x0000002800287308 */ /* 0x000f620000000800 */
[----:B------:R-:W-:Y:S01]  /*8000*/  FADD.FTZ R73, R73, R78 ;  /* 0x0000004e49497221 */ /* 0x000fe20000010000 */
[C---:B------:R-:W-:Y:S01]  /*8010*/  HMMA.16816.F32.BF16 R160, R8.reuse, R16, R160 ;  /* 0x0000001008a0723c */ /* 0x040fe200000418a0 */
[----:B------:R-:W-:Y:S02]  /*8020*/  FADD.FTZ R71, R71, R86 ;  /* 0x0000005647477221 */ /* 0x000fe40000010000 */
[----:B------:R-:W-:Y:S02]  /*8030*/  FADD.FTZ R70, R70, R73 ;  /* 0x0000004946467221 */ /* 0x000fe40000010000 */
[----:B------:R-:W-:Y:S01]  /*8040*/  FADD.FTZ R68, R68, R71 ;  /* 0x0000004744447221 */ /* 0x000fe20000010000 */
[----:B------:R-:W-:Y:S02]  /*8050*/  MUFU.EX2 R118, R118 ;  /* 0x0000007600767308 */ /* 0x000fe40000000800 */
[C---:B------:R-:W-:Y:S06]  /*8060*/  HMMA.16816.F32.BF16 R144, R8.reuse, R12, R144 ;  /* 0x0000000c0890723c */ /* 0x040fec0000041890 */
[----:B------:R-:W1:Y:S02]  /*8070*/  MUFU.EX2 R121, R121 ;  /* 0x0000007900797308 */ /* 0x000e640000000800 */
[C---:B------:R-:W-:Y:S01]  /*8080*/  HMMA.16816.F32.BF16 R148, R8.reuse, R18, R148 ;  /* 0x000000120894723c */ /* 0x040fe20000041894 */
[----:B------:R-:W3:Y:S05]  /*8090*/  LDSM.16.MT88.4 R16, [R220+0x4c00] ;  /* 0x004c0000dc10783b */ /* 0x000eea0000004200 */
[----:B------:R-:W-:Y:S02]  /*80a0*/  MUFU.EX2 R120, R120 ;  /* 0x0000007800787308 */ /* 0x000fe40000000800 */
[----:B------:R-:W-:Y:S01]  /*80b0*/  HMMA.16816.F32.BF16 R132, R8, R14, R132 ;  /* 0x0000000e0884723c */ /* 0x000fe20000041884 */
[----:B------:R-:W3:Y:S05]  /*80c0*/  LDSM.16.MT88.4 R12, [R219+0x4c00] ;  /* 0x004c0000db0c783b */ /* 0x000eea0000004200 */
[----:B------:R-:W-:Y:S01]  /*80d0*/  MUFU.EX2 R127, R127 ;  /* 0x0000007f007f7308 */ /* 0x000fe20000000800 */
[----:B------:R-:W-:Y:S01]  /*80e0*/  F2FP.BF16.PACK_AB R8, R83, R84 ;  /* 0x000000545308723e */ /* 0x000fe200000010ff */
[----:B------:R-:W-:Y:S01]  /*80f0*/  FADD.FTZ R84, R84, R5 ;  /* 0x0000000554547221 */ /* 0x000fe20000010000 */
[----:B-1----:R-:W-:Y:S01]  /*8100*/  F2FP.BF16.PACK_AB R9, R95, R96 ;  /* 0x000000605f09723e */ /* 0x002fe200000010ff */
[----:B------:R-:W-:Y:S01]  /*8110*/  FADD.FTZ R96, R96, R79 ;  /* 0x0000004f60607221 */ /* 0x000fe20000010000 */
[----:B------:R-:W-:Y:S01]  /*8120*/  F2FP.BF16.PACK_AB R10, R93, R92 ;  /* 0x0000005c5d0a723e */ /* 0x000fe200000010ff */
[----:B------:R-:W-:Y:S01]  /*8130*/  FADD.FTZ R83, R83, R84 ;  /* 0x0000005453537221 */ /* 0x000fe20000010000 */
[----:B--2---:R-:W-:Y:S01]  /*8140*/  F2FP.BF16.PACK_AB R11, R114, R97 ;  /* 0x00000061720b723e */ /* 0x004fe200000010ff */
[----:B------:R-:W-:Y:S01]  /*8150*/  MUFU.EX2 R129, R129 ;  /* 0x0000008100817308 */ /* 0x000fe20000000800 */
[----:B------:R-:W-:-:S02]  /*8160*/  FADD.FTZ R96, R95, R96 ;  /* 0x000000605f607221 */ /* 0x000fc40000010000 */
[----:B------:R-:W-:Y:S02]  /*8170*/  FADD.FTZ R92, R92, R83 ;  /* 0x000000535c5c7221 */ /* 0x000fe40000010000 */
[----:B------:R-:W-:Y:S01]  /*8180*/  FADD.FTZ R97, R97, R96 ;  /* 0x0000006061617221 */ /* 0x000fe20000010000 */
[----:B------:R-:W-:Y:S01]  /*8190*/  HMMA.16816.F32.BF16 R156, R8, R24, R156 ;  /* 0x00000018089c723c */ /* 0x000fe2000004189c */
[----:B------:R-:W-:Y:S01]  /*81a0*/  FADD.FTZ R93, R93, R92 ;  /* 0x0000005c5d5d7221 */ /* 0x000fe20000010000 */
[----:B------:R-:W1:Y:S01]  /*81b0*/  MUFU.EX2 R128, R128 ;  /* 0x0000008000807308 */ /* 0x000e620000000800 */
[----:B------:R-:W-:-:S05]  /*81c0*/  FADD.FTZ R114, R114, R97 ;  /* 0x0000006172727221 */ /* 0x000fca0000010000 */
[C---:B----4-:R-:W-:Y:S02]  /*81d0*/  HMMA.16816.F32.BF16 R140, R8.reuse, R20, R140 ;  /* 0x00000014088c723c */ /* 0x050fe4000004188c */
[----:B------:R-:W-:Y:S06]  /*81e0*/  MUFU.EX2 R164, R164 ;  /* 0x000000a400a47308 */ /* 0x000fec0000000800 */
[C---:B------:R-:W-:Y:S02]  /*81f0*/  HMMA.16816.F32.BF16 R152, R8.reuse, R26, R152 ;  /* 0x0000001a0898723c */ /* 0x040fe40000041898 */
[----:B------:R-:W2:Y:S06]  /*8200*/  MUFU.EX2 R167, R167 ;  /* 0x000000a700a77308 */ /* 0x000eac0000000800 */
[----:B------:R-:W-:Y:S02]  /*8210*/  HMMA.16816.F32.BF16 R136, R8, R22, R136 ;  /* 0x000000160888723c */ /* 0x000fe40000041888 */
[----:B------:R-:W-:Y:S05]  /*8220*/  MUFU.EX2 R41, R41 ;  /* 0x0000002900297308 */ /* 0x000fea0000000800 */
[----:B------:R-:W-:Y:S01]  /*8230*/  F2FP.BF16.PACK_AB R8, R66, R69 ;  /* 0x000000454208723e */ /* 0x000fe200000010ff */
[----:B------:R-:W-:Y:S01]  /*8240*/  FADD.FTZ R69, R69, R70 ;  /* 0x0000004645457221 */ /* 0x000fe20000010000 */
[----:B---3--:R-:W-:Y:S01]  /*8250*/  F2FP.BF16.PACK_AB R9, R42, R67 ;  /* 0x000000432a09723e */ /* 0x008fe200000010ff */
[----:B------:R-:W3:Y:S01]  /*8260*/  MUFU.EX2 R38, R38 ;  /* 0x0000002600267308 */ /* 0x000ee20000000800 */
[----:B------:R-:W-:Y:S01]  /*8270*/  F2FP.BF16.PACK_AB R10, R64, R65 ;  /* 0x00000041400a723e */ /* 0x000fe200000010ff */
[----:B------:R-:W-:Y:S01]  /*8280*/  FADD.FTZ R67, R67, R68 ;  /* 0x0000004443437221 */ /* 0x000fe20000010000 */
[----:B-----5:R-:W-:Y:S01]  /*8290*/  F2FP.BF16.PACK_AB R11, R40, R43 ;  /* 0x0000002b280b723e */ /* 0x020fe200000010ff */
[----:B------:R-:W-:-:S02]  /*82a0*/  FADD.FTZ R66, R66, R69 ;  /* 0x0000004542427221 */ /* 0x000fc40000010000 */
[----:B------:R-:W-:Y:S02]  /*82b0*/  FADD.FTZ R42, R42, R67 ;  /* 0x000000432a2a7221 */ /* 0x000fe40000010000 */
[----:B------:R-:W4:Y:S01]  /*82c0*/  MUFU.EX2 R39, R39 ;  /* 0x0000002700277308 */ /* 0x000f220000000800 */
[----:B------:R-:W-:Y:S01]  /*82d0*/  FADD.FTZ R65, R65, R66 ;  /* 0x0000004241417221 */ /* 0x000fe20000010000 */
[C---:B------:R-:W-:Y:S01]  /*82e0*/  HMMA.16816.F32.BF16 R160, R8.reuse, R24, R160 ;  /* 0x0000001808a0723c */ /* 0x040fe200000418a0 */
[----:B------:R-:W-:Y:S02]  /*82f0*/  FADD.FTZ R43, R43, R42 ;  /* 0x0000002a2b2b7221 */ /* 0x000fe40000010000 */
[----:B------:R-:W-:Y:S02]  /*8300*/  FADD.FTZ R64, R64, R65 ;  /* 0x0000004140407221 */ /* 0x000fe40000010000 */
[----:B------:R-:W-:Y:S01]  /*8310*/  FADD.FTZ R40, R40, R43 ;  /* 0x0000002b28287221 */ /* 0x000fe20000010000 */
[----:B------:R-:W-:Y:S02]  /*8320*/  MUFU.EX2 R168, R168 ;  /* 0x000000a800a87308 */ /* 0x000fe40000000800 */
[C---:B------:R-:W-:Y:S01]  /*8330*/  HMMA.16816.F32.BF16 R148, R8.reuse, R26, R148 ;  /* 0x0000001a0894723c */ /* 0x040fe20000041894 */
[----:B------:R-:W5:Y:S05]  /*8340*/  LDSM.16.MT88.4 R24, [R220+0x5000] ;  /* 0x00500000dc18783b */ /* 0x000f6a0000004200 */
[----:B------:R-:W1:Y:S02]  /*8350*/  MUFU.EX2 R173, R173 ;  /* 0x000000ad00ad7308 */ /* 0x000e640000000800 */
[C---:B------:R-:W-:Y:S06]  /*8360*/  HMMA.16816.F32.BF16 R144, R8.reuse, R20, R144 ;  /* 0x000000140890723c */ /* 0x040fec0000041890 */
[----:B------:R-:W-:Y:S02]  /*8370*/  MUFU.EX2 R170, R170 ;  /* 0x000000aa00aa7308 */ /* 0x000fe40000000800 */
[----:B------:R-:W-:Y:S01]  /*8380*/  HMMA.16816.F32.BF16 R132, R8, R22, R132 ;  /* 0x000000160884723c */ /* 0x000fe20000041884 */
[----:B------:R-:W3:Y:S05]  /*8390*/  LDSM.16.MT88.4 R20, [R219+0x5000] ;  /* 0x00500000db14783b */ /* 0x000eea0000004200 */
[----:B------:R-:W-:Y:S01]  /*83a0*/  MUFU.EX2 R177, R177 ;  /* 0x000000b100b17308 */ /* 0x000fe20000000800 */
[----:B------:R-:W-:Y:S01]  /*83b0*/  F2FP.BF16.PACK_AB R8, R121, R118 ;  /* 0x000000767908723e */ /* 0x000fe200000010ff */
[----:B------:R-:W-:Y:S01]  /*83c0*/  FADD.FTZ R118, R118, R93 ;  /* 0x0000005d76767221 */ /* 0x000fe20000010000 */
[C---:B-1----:R-:W-:Y:S01]  /*83d0*/  F2FP.BF16.PACK_AB R9, R128.reuse, R129 ;  /* 0x000000818009723e */ /* 0x042fe200000010ff */
        /* <DEDUP_REMOVED lines=12> */
[C---:B------:R-:W-:Y:S02]  /*84a0*/  HMMA.16816.F32.BF16 R152, R8.reuse, R18, R152 ;  /* 0x000000120898723c */ /* 0x040fe40000041898 */
[----:B------:R-:W-:Y:S06]  /*84b0*/  MUFU.EX2 R183, R183 ;  /* 0x000000b700b77308 */ /* 0x000fec0000000800 */
[C---:B------:R-:W-:Y:S02]  /*84c0*/  HMMA.16816.F32.BF16 R140, R8.reuse, R12, R140 ;  /* 0x0000000c088c723c */ /* 0x040fe4000004188c */
[----:B------:R-:W2:Y:S06]  /*84d0*/  MUFU.EX2 R184, R184 ;  /* 0x000000b800b87308 */ /* 0x000eac0000000800 */
[----:B------:R-:W-:Y:S02]  /*84e0*/  HMMA.16816.F32.BF16 R136, R8, R14, R136 ;  /* 0x0000000e0888723c */ /* 0x000fe40000041888 */
[----:B------:R-:W1:Y:S05]  /*84f0*/  MUFU.EX2 R58, R58 ;  /* 0x0000003a003a7308 */ /* 0x000e6a0000000800 */
[----:B------:R-:W-:Y:S01]  /*8500*/  F2FP.BF16.PACK_AB R8, R62, R63 ;  /* 0x0000003f3e08723e */ /* 0x000fe200000010ff */
[----:B------:R-:W-:Y:S01]  /*8510*/  FADD.FTZ R63, R63, R64 ;  /* 0x000000403f3f7221 */ /* 0x000fe20000010000 */
[----:B---3--:R-:W-:Y:S01]  /*8520*/  F2FP.BF16.PACK_AB R9, R38, R41 ;  /* 0x000000292609723e */ /* 0x008fe200000010ff */
[----:B------:R-:W-:Y:S01]  /*8530*/  MUFU.EX2 R57, R57 ;  /* 0x0000003900397308 */ /* 0x000fe20000000800 */
[----:B------:R-:W-:Y:S01]  /*8540*/  F2FP.BF16.PACK_AB R10, R60, R61 ;  /* 0x0000003d3c0a723e */ /* 0x000fe200000010ff */
[----:B------:R-:W-:Y:S01]  /*8550*/  FADD.FTZ R41, R41, R40 ;  /* 0x0000002829297221 */ /* 0x000fe20000010000 */
[----:B----4-:R-:W-:Y:S01]  /*8560*/  F2FP.BF16.PACK_AB R11, R34, R39 ;  /* 0x00000027220b723e */ /* 0x010fe200000010ff */
[----:B------:R-:W-:-:S02]  /*8570*/  FADD.FTZ R62, R62, R63 ;  /* 0x0000003f3e3e7221 */ /* 0x000fc40000010000 */
[----:B------:R-:W-:Y:S02]  /*8580*/  FADD.FTZ R38, R38, R41 ;  /* 0x0000002926267221 */ /* 0x000fe40000010000 */
[----:B------:R-:W-:Y:S01]  /*8590*/  MUFU.EX2 R56, R56 ;  /* 0x0000003800387308 */ /* 0x000fe20000000800 */
[----:B------:R-:W-:Y:S01]  /*85a0*/  FADD.FTZ R61, R61, R62 ;  /* 0x0000003e3d3d7221 */ /* 0x000fe20000010000 */
[C---:B------:R-:W-:Y:S01]  /*85b0*/  HMMA.16816.F32.BF16 R160, R8.reuse, R16, R160 ;  /* 0x0000001008a0723c */ /* 0x040fe200000418a0 */
[----:B------:R-:W-:Y:S02]  /*85c0*/  FADD.FTZ R39, R39, R38 ;  /* 0x0000002627277221 */ /* 0x000fe40000010000 */
[----:B------:R-:W-:Y:S02]  /*85d0*/  FADD.FTZ R60, R60, R61 ;  /* 0x0000003d3c3c7221 */ /* 0x000fe40000010000 */
[----:B------:R-:W-:Y:S01]  /*85e0*/  FADD.FTZ R34, R34, R39 ;  /* 0x0000002722227221 */ /* 0x000fe20000010000 */
[----:B------:R-:W-:Y:S02]  /*85f0*/  MUFU.EX2 R35, R35 ;  /* 0x0000002300237308 */ /* 0x000fe40000000800 */
[C---:B------:R-:W-:Y:S01]  /*8600*/  HMMA.16816.F32.BF16 R148, R8.reuse, R18, R148 ;  /* 0x000000120894723c */ /* 0x040fe20000041894 */
[----:B------:R-:W3:Y:S05]  /*8610*/  LDSM.16.MT88.4 R16, [R220+0x5400] ;  /* 0x00540000dc10783b */ /* 0x000eea0000004200 */
[----:B------:R-:W4:Y:S02]  /*8620*/  MUFU.EX2 R32, R32 ;  /* 0x0000002000207308 */ /* 0x000f240000000800 */
[C---:B------:R-:W-:Y:S06]  /*8630*/  HMMA.16816.F32.BF16 R144, R8.reuse, R12, R144 ;  /* 0x0000000c0890723c */ /* 0x040fec0000041890 */
[----:B------:R-:W-:Y:S02]  /*8640*/  MUFU.EX2 R33, R33 ;  /* 0x0000002100217308 */ /* 0x000fe40000000800 */
[----:B------:R-:W-:Y:S01]  /*8650*/  HMMA.16816.F32.BF16 R132, R8, R14, R132 ;  /* 0x0000000e0884723c */ /* 0x000fe20000041884 */
[----:B------:R-:W3:Y:S05]  /*8660*/  LDSM.16.MT88.4 R12, [R219+0x5400] ;  /* 0x00540000db0c783b */ /* 0x000eea0000004200 */
[----:B------:R-:W3:Y:S01]  /*8670*/  MUFU.EX2 R30, R30 ;  /* 0x0000001e001e7308 */ /* 0x000ee20000000800 */
        /* <DEDUP_REMOVED lines=11> */
[----:B-----5:R-:W-:Y:S01]  /*8730*/  HMMA.16816.F32.BF16 R156, R8, R24, R156 ;  /* 0x00000018089c723c */ /* 0x020fe2000004189c */
[----:B------:R-:W-:Y:S01]  /*8740*/  FADD.FTZ R177, R177, R170 ;  /* 0x000000aab1b17221 */ /* 0x000fe20000010000 */
[----:B------:R-:W1:Y:S01]  /*8750*/  MUFU.EX2 R195, R195 ;  /* 0x000000c300c37308 */ /* 0x000e620000000800 */
[----:B------:R-:W-:-:S05]  /*8760*/  FADD.FTZ R183, R184, R183 ;  /* 0x000000b7b8b77221 */ /* 0x000fca0000010000 */
[C---:B------:R-:W-:Y:S02]  /*8770*/  HMMA.16816.F32.BF16 R152, R8.reuse, R26, R152 ;  /* 0x0000001a0898723c */ /* 0x040fe40000041898 */
[----:B------:R-:W-:Y:S06]  /*8780*/  MUFU.EX2 R190, R190 ;  /* 0x000000be00be7308 */ /* 0x000fec0000000800 */
[C---:B------:R-:W-:Y:S02]  /*8790*/  HMMA.16816.F32.BF16 R140, R8.reuse, R20, R140 ;  /* 0x00000014088c723c */ /* 0x040fe4000004188c */
[----:B------:R-:W-:Y:S06]  /*87a0*/  MUFU.EX2 R197, R197 ;  /* 0x000000c500c57308 */ /* 0x000fec0000000800 */
[----:B------:R-:W-:Y:S02]  /*87b0*/  HMMA.16816.F32.BF16 R136, R8, R22, R136 ;  /* 0x000000160888723c */ /* 0x000fe40000041888 */
[----:B------:R-:W-:Y:S05]  /*87c0*/  MUFU.EX2 R188, R188 ;  /* 0x000000bc00bc7308 */ /* 0x000fea0000000800 */
[----:B------:R-:W-:Y:S01]  /*87d0*/  F2FP.BF16.PACK_AB R8, R58, R59 ;  /* 0x0000003b3a08723e */ /* 0x000fe200000010ff */
[----:B------:R-:W-:Y:S01]  /*87e0*/  FADD.FTZ R59, R59, R60 ;  /* 0x0000003c3b3b7221 */ /* 0x000fe20000010000 */
[----:B----4-:R-:W-:Y:S01]  /*87f0*/  F2FP.BF16.PACK_AB R9, R32, R35 ;  /* 0x000000232009723e */ /* 0x010fe200000010ff */
[----:B------:R-:W2:Y:S01]  /*8800*/  MUFU.EX2 R191, R191 ;  /* 0x000000bf00bf7308 */ /* 0x000ea20000000800 */
[----:B------:R-:W-:Y:S01]  /*8810*/  F2FP.BF16.PACK_AB R10, R56, R57 ;  /* 0x00000039380a723e */ /* 0x000fe200000010ff */
[----:B------:R-:W-:Y:S01]  /*8820*/  FADD.FTZ R35, R35, R34 ;  /* 0x0000002223237221 */ /* 0x000fe20000010000 */
[----:B---3--:R-:W-:Y:S01]  /*8830*/  F2FP.BF16.PACK_AB R11, R30, R33 ;  /* 0x000000211e0b723e */ /* 0x008fe200000010ff */
        /* <DEDUP_REMOVED lines=8> */
[----:B------:R-:W3:Y:S02]  /*88c0*/  MUFU.EX2 R192, R192 ;  /* 0x000000c000c07308 */ /* 0x000ee40000000800 */
[C---:B------:R-:W-:Y:S01]  /*88d0*/  HMMA.16816.F32.BF16 R148, R8.reuse, R26, R148 ;  /* 0x0000001a0894723c */ /* 0x040fe20000041894 */
[----:B------:R-:W4:Y:S05]  /*88e0*/  LDSM.16.MT88.4 R24, [R220+0x5800] ;  /* 0x00580000dc18783b */ /* 0x000f2a0000004200 */
[----:B------:R-:W-:Y:S02]  /*88f0*/  MUFU.EX2 R55, R55 ;  /* 0x0000003700377308 */ /* 0x000fe40000000800 */
[C---:B------:R-:W-:Y:S06]  /*8900*/  HMMA.16816.F32.BF16 R144, R8.reuse, R20, R144 ;  /* 0x000000140890723c */ /* 0x040fec0000041890 */
[----:B------:R-:W5:Y:S02]  /*8910*/  MUFU.EX2 R54, R54 ;  /* 0x0000003600367308 */ /* 0x000f640000000800 */
[----:B------:R-:W-:Y:S01]  /*8920*/  HMMA.16816.F32.BF16 R132, R8, R22, R132 ;  /* 0x000000160884723c */ /* 0x000fe20000041884 */
[----:B------:R-:W4:Y:S05]  /*8930*/  LDSM.16.MT88.4 R20, [R219+0x5800] ;  /* 0x00580000db14783b */ /* 0x000f2a0000004200 */
[----:B------:R-:W-:Y:S01]  /*8940*/  MUFU.EX2 R53, R53 ;  /* 0x0000003500357308 */ /* 0x000fe20000000800 */
[----:B-1----:R-:W-:Y:S01]  /*8950*/  F2FP.BF16.PACK_AB R8, R195, R186 ;  /* 0x000000bac308723e */ /* 0x002fe200000010ff */
[----:B------:R-:W-:Y:S01]  /*8960*/  FADD.FTZ R186, R186, R177 ;  /* 0x000000b1baba7221 */ /* 0x000fe20000010000 */
[----:B--2---:R-:W-:Y:S01]  /*8970*/  F2FP.BF16.PACK_AB R9, R191, R188 ;  /* 0x000000bcbf09723e */ /* 0x004fe200000010ff */
[----:B------:R-:W-:Y:S01]  /*8980*/  FADD.FTZ R188, R188, R183 ;  /* 0x000000b7bcbc7221 */ /* 0x000fe20000010000 */
[----:B------:R-:W-:Y:S01]  /*8990*/  F2FP.BF16.PACK_AB R10, R197, R190 ;  /* 0x000000bec50a723e */ /* 0x000fe200000010ff */
[----:B------:R-:W-:Y:S01]  /*89a0*/  FADD.FTZ R195, R195, R186 ;  /* 0x000000bac3c37221 */ /* 0x000fe20000010000 */
[----:B---3--:R-:W-:Y:S01]  /*89b0*/  F2FP.BF16.PACK_AB R11, R192, R187 ;  /* 0x000000bbc00b723e */ /* 0x008fe200000010ff */
[----:B------:R-:W-:Y:S01]  /*89c0*/  MUFU.EX2 R52, R52 ;  /* 0x0000003400347308 */ /* 0x000fe20000000800 */
[----:B------:R-:W-:-:S02]  /*89d0*/  FADD.FTZ R188, R191, R188 ;  /* 0x000000bcbfbc7221 */ /* 0x000fc40000010000 */
[----:B------:R-:W-:Y:S02]  /*89e0*/  FADD.FTZ R190, R190, R195 ;  /* 0x000000c3bebe7221 */ /* 0x000fe40000010000 */
[----:B------:R-:W-:Y:S01]  /*89f0*/  FADD.FTZ R187, R187, R188 ;  /* 0x000000bcbbbb7221 */ /* 0x000fe20000010000 */
[----:B------:R-:W-:Y:S01]  /*8a00*/  HMMA.16816.F32.BF16 R156, R8, R16, R156 ;  /* 0x00000010089c723c */ /* 0x000fe2000004189c */
[----:B------:R-:W-:Y:S01]  /*8a10*/  FADD.FTZ R197, R197, R190 ;  /* 0x000000bec5c57221 */ /* 0x000fe20000010000 */
[----:B------:R-:W-:Y:S01]  /*8a20*/  MUFU.EX2 R31, R31 ;  /* 0x0000001f001f7308 */ /* 0x000fe20000000800 */
[----:B------:R-:W-:-:S05]  /*8a30*/  FADD.FTZ R187, R192, R187 ;  /* 0x000000bbc0bb7221 */ /* 0x000fca0000010000 */
[C---:B------:R-:W-:Y:S02]  /*8a40*/  HMMA.16816.F32.BF16 R152, R8.reuse, R18, R152 ;  /* 0x000000120898723c */ /* 0x040fe40000041898 */
[----:B------:R-:W1:Y:S06]  /*8a50*/  MUFU.EX2 R28, R28 ;  /* 0x0000001c001c7308 */ /* 0x000e6c0000000800 */
[C---:B------:R-:W-:Y:S02]  /*8a60*/  HMMA.16816.F32.BF16 R140, R8.reuse, R12, R140 ;  /* 0x0000000c088c723c */ /* 0x040fe4000004188c */
[----:B------:R-:W-:Y:S06]  /*8a70*/  MUFU.EX2 R76, R76 ;  /* 0x0000004c004c7308 */ /* 0x000fec0000000800 */
[----:B------:R-:W-:Y:S02]  /*8a80*/  HMMA.16816.F32.BF16 R136, R8, R14, R136 ;  /* 0x0000000e0888723c */ /* 0x000fe40000041888 */
[----:B------:R-:W2:Y:S05]  /*8a90*/  MUFU.EX2 R117, R117 ;  /* 0x0000007500757308 */ /* 0x000eaa0000000800 */
[----:B-----5:R-:W-:Y:S01]  /*8aa0*/  F2FP.BF16.PACK_AB R8, R54, R55 ;  /* 0x000000373608723e */ /* 0x020fe200000010ff */
[----:B------:R-:W-:Y:S01]  /*8ab0*/  FADD.FTZ R55, R55, R56 ;  /* 0x0000003837377221 */ /* 0x000fe20000010000 */
[----:B-1----:R-:W-:Y:S01]  /*8ac0*/  F2FP.BF16.PACK_AB R9, R28, R31 ;  /* 0x0000001f1c09723e */ /* 0x002fe200000010ff */
[----:B------:R-:W-:Y:S01]  /*8ad0*/  MUFU.EX2 R182, R182 ;  /* 0x000000b600b67308 */ /* 0x000fe20000000800 */
[----:B------:R-:W-:Y:S01]  /*8ae0*/  F2FP.BF16.PACK_AB R10, R52, R53 ;  /* 0x00000035340a723e */ /* 0x000fe200000010ff */
[----:B------:R-:W-:-:S02]  /*8af0*/  FADD.FTZ R31, R31, R30 ;  /* 0x0000001e1f1f7221 */ /* 0x000fc40000010000 */
[----:B------:R-:W-:Y:S02]  /*8b00*/  FADD.FTZ R54, R54, R55 ;  /* 0x0000003736367221 */ /* 0x000fe40000010000 */
[----:B------:R-:W-:Y:S02]  /*8b10*/  FADD.FTZ R31, R28, R31 ;  /* 0x0000001f1c1f7221 */ /* 0x000fe40000010000 */
[----:B------:R-:W1:Y:S01]  /*8b20*/  MUFU.EX2 R185, R185 ;  /* 0x000000b900b97308 */ /* 0x000e620000000800 */
[----:B--2---:R-:W-:Y:S01]  /*8b30*/  F2FP.BF16.PACK_AB R11, R117, R76 ;  /* 0x0000004c750b723e */ /* 0x004fe200000010ff */
[----:B------:R-:W-:Y:S02]  /*8b40*/  FADD.FTZ R53, R53, R54 ;  /* 0x0000003635357221 */ /* 0x000fe40000010000 */
[----:B------:R-:W-:Y:S02]  /*8b50*/  FADD.FTZ R76, R76, R31 ;  /* 0x0000001f4c4c7221 */ /* 0x000fe40000010000 */
[----:B------:R-:W-:-:S02]  /*8b60*/  FADD.FTZ R52, R52, R53 ;  /* 0x0000003534347221 */ /* 0x000fc40000010000 */
[----:B------:R-:W-:Y:S01]  /*8b70*/  MUFU.EX2 R174, R174 ;  /* 0x000000ae00ae7308 */ /* 0x000fe20000000800 */
[----:B------:R-:W-:Y:S01]  /*8b80*/  HMMA.16816.F32.BF16 R160, R8, R16, R160 ;  /* 0x0000001008a0723c */ /* 0x000fe200000418a0 */
[----:B------:R-:W-:-:S06]  /*8b90*/  FADD.FTZ R117, R117, R76 ;  /* 0x0000004c75757221 */ /* 0x000fcc0000010000 */
[----:B------:R-:W2:Y:S01]  /*8ba0*/  MUFU.EX2 R193, R193 ;  /* 0x000000c100c17308 */ /* 0x000ea20000000800 */
[C---:B------:R-:W-:Y:S01]  /*8bb0*/  HMMA.16816.F32.BF16 R148, R8.reuse, R18, R148 ;  /* 0x000000120894723c */ /* 0x040fe20000041894 */
[----:B------:R-:W3:Y:S06]  /*8bc0*/  LDSM.16.MT88.4 R16, [R220+0x5c00] ;  /* 0x005c0000dc10783b */ /* 0x000eec0000004200 */
[----:B------:R-:W-:Y:S01]  /*8bd0*/  MUFU.EX2 R172, R172 ;  /* 0x000000ac00ac7308 */ /* 0x000fe20000000800 */
[C---:B------:R-:W-:Y:S07]  /*8be0*/  HMMA.16816.F32.BF16 R144, R8.reuse, R12, R144 ;  /* 0x0000000c0890723c */ /* 0x040fee0000041890 */
[----:B------:R-:W5:Y:S01]  /*8bf0*/  MUFU.EX2 R171, R171 ;  /* 0x000000ab00ab7308 */ /* 0x000f620000000800 */
[----:B------:R-:W-:Y:S01]  /*8c00*/  HMMA.16816.F32.BF16 R132, R8, R14, R132 ;  /* 0x0000000e0884723c */ /* 0x000fe20000041884 */
[----:B------:R-:W3:Y:S06]  /*8c10*/  LDSM.16.MT88.4 R12, [R219+0x5c00] ;  /* 0x005c0000db0c783b */ /* 0x000eec0000004200 */
[----:B------:R-:W-:Y:S01]  /*8c20*/  MUFU.EX2 R169, R169 ;  /* 0x000000a900a97308 */ /* 0x000fe20000000800 */
[----:B-1----:R-:W-:Y:S01]  /*8c30*/  F2FP.BF16.PACK_AB R8, R185, R182 ;  /* 0x000000b6b908723e */ /* 0x002fe200000010ff */
[----:B------:R-:W-:Y:S01]  /*8c40*/  FADD.FTZ R182, R182, R197 ;  /* 0x000000c5b6b67221 */ /* 0x000fe20000010000 */
[----:B--2---:R-:W-:-:S03]  /*8c50*/  F2FP.BF16.PACK_AB R10, R193, R174 ;  /* 0x000000aec10a723e */ /* 0x004fc600000010ff */
[----:B------:R-:W-:Y:S02]  /*8c60*/  FADD.FTZ R185, R185, R182 ;  /* 0x000000b6b9b97221 */ /* 0x000fe40000010000 */
[----:B------:R-:W1:Y:S01]  /*8c70*/  MUFU.EX2 R178, R178 ;  /* 0x000000b200b27308 */ /* 0x000e620000000800 */
[----:B-----5:R-:W-:Y:S01]  /*8c80*/  F2FP.BF16.PACK_AB R9, R171, R172 ;  /* 0x000000acab09723e */ /* 0x020fe200000010ff */
[----:B------:R-:W-:Y:S02]  /*8c90*/  FADD.FTZ R174, R174, R185 ;  /* 0x000000b9aeae7221 */ /* 0x000fe40000010000 */
[----:B------:R-:W-:Y:S02]  /*8ca0*/  FADD.FTZ R172, R172, R187 ;  /* 0x000000bbacac7221 */ /* 0x000fe40000010000 */
[----:B------:R-:W-:Y:S02]  /*8cb0*/  FADD.FTZ R193, R193, R174 ;  /* 0x000000aec1c17221 */ /* 0x000fe40000010000 */
[----:B------:R-:W-:Y:S01]  /*8cc0*/  MUFU.EX2 R51, R51 ;  /* 0x0000003300337308 */ /* 0x000fe20000000800 */
[----:B------:R-:W-:-:S07]  /*8cd0*/  FADD.FTZ R172, R171, R172 ;  /* 0x000000acabac7221 */ /* 0x000fce0000010000 */
[----:B------:R-:W2:Y:S01]  /*8ce0*/  MUFU.EX2 R50, R50 ;  /* 0x0000003200327308 */ /* 0x000ea20000000800 */
[----:B-1----:R-:W-:Y:S01]  /*8cf0*/  F2FP.BF16.PACK_AB R11, R178, R169 ;  /* 0x000000a9b20b723e */ /* 0x002fe200000010ff */
[----:B------:R-:W-:-:S04]  /*8d00*/  FADD.FTZ R169, R169, R172 ;  /* 0x000000aca9a97221 */ /* 0x000fc80000010000 */
[----:B------:R-:W-:Y:S02]  /*8d10*/  FADD.FTZ R169, R178, R169 ;  /* 0x000000a9b2a97221 */ /* 0x000fe40000010000 */
[----:B------:R-:W-:Y:S01]  /*8d20*/  MUFU.EX2 R49, R49 ;  /* 0x0000003100317308 */ /* 0x000fe20000000800 */
[C---:B----4-:R-:W-:Y:S07]  /*8d30*/  HMMA.16816.F32.BF16 R156, R8.reuse, R24, R156 ;  /* 0x00000018089c723c */ /* 0x050fee000004189c */
[----:B------:R-:W1:Y:S01]  /*8d40*/  MUFU.EX2 R48, R48 ;  /* 0x0000003000307308 */ /* 0x000e620000000800 */
[C---:B------:R-:W-:Y:S07]  /*8d50*/  HMMA.16816.F32.BF16 R152, R8.reuse, R26, R152 ;  /* 0x0000001a0898723c */ /* 0x040fee0000041898 */
[----:B------:R-:W-:Y:S01]  /*8d60*/  MUFU.EX2 R166, R166 ;  /* 0x000000a600a67308 */ /* 0x000fe20000000800 */
[C---:B------:R-:W-:Y:S07]  /*8d70*/  HMMA.16816.F32.BF16 R140, R8.reuse, R20, R140 ;  /* 0x00000014088c723c */ /* 0x040fee000004188c */
[----:B------:R-:W4:Y:S01]  /*8d80*/  MUFU.EX2 R189, R189 ;  /* 0x000000bd00bd7308 */ /* 0x000f220000000800 */
[----:B------:R-:W-:Y:S07]  /*8d90*/  HMMA.16816.F32.BF16 R136, R8, R22, R136 ;  /* 0x000000160888723c */ /* 0x000fee0000041888 */
[----:B------:R-:W-:Y:S01]  /*8da0*/  MUFU.EX2 R181, R181 ;  /* 0x000000b500b57308 */ /* 0x000fe20000000800 */
[----:B--2---:R-:W-:Y:S01]  /*8db0*/  F2FP.BF16.PACK_AB R8, R50, R51 ;  /* 0x000000333208723e */ /* 0x004fe200000010ff */
[----:B------:R-:W-:Y:S01]  /*8dc0*/  FADD.FTZ R51, R51, R52 ;  /* 0x0000003433337221 */ /* 0x000fe20000010000 */
[----:B-1----:R-:W-:-:S03]  /*8dd0*/  F2FP.BF16.PACK_AB R10, R48, R49 ;  /* 0x00000031300a723e */ /* 0x002fc600000010ff */
[----:B------:R-:W-:Y:S02]  /*8de0*/  FADD.FTZ R50, R50, R51 ;  /* 0x0000003332327221 */ /* 0x000fe40000010000 */
[----:B------:R-:W1:Y:S01]  /*8df0*/  MUFU.EX2 R194, R194 ;  /* 0x000000c200c27308 */ /* 0x000e620000000800 */
[----:B----4-:R-:W-:Y:S01]  /*8e00*/  F2FP.BF16.PACK_AB R9, R189, R166 ;  /* 0x000000a6bd09723e */ /* 0x010fe200000010ff */
[----:B------:R-:W-:Y:S02]  /*8e10*/  FADD.FTZ R166, R166, R117 ;  /* 0x00000075a6a67221 */ /* 0x000fe40000010000 */
[----:B------:R-:W-:Y:S02]  /*8e20*/  FADD.FTZ R49, R49, R50 ;  /* 0x0000003231317221 */ /* 0x000fe40000010000 */
[----:B------:R-:W-:Y:S02]  /*8e30*/  FADD.FTZ R166, R189, R166 ;  /* 0x000000a6bda67221 */ /* 0x000fe40000010000 */
[----:B------:R-:W-:Y:S01]  /*8e40*/  MUFU.EX2 R130, R130 ;  /* 0x0000008200827308 */ /* 0x000fe20000000800 */
[----:B------:R-:W-:Y:S01]  /*8e50*/  FADD.FTZ R48, R48, R49 ;  /* 0x0000003130307221 */ /* 0x000fe20000010000 */
[----:B-1----:R-:W-:-:S06]  /*8e60*/  F2FP.BF16.PACK_AB R11, R194, R181 ;  /* 0x000000b5c20b723e */ /* 0x002fcc00000010ff */
[----:B------:R-:W1:Y:S01]  /*8e70*/  MUFU.EX2 R131, R131 ;  /* 0x0000008300837308 */ /* 0x000e620000000800 */
[----:B------:R-:W-:-:S04]  /*8e80*/  FADD.FTZ R181, R181, R166 ;  /* 0x000000a6b5b57221 */ /* 0x000fc80000010000 */
[----:B------:R-:W-:Y:S01]  /*8e90*/  FADD.FTZ R181, R194, R181 ;  /* 0x000000b5c2b57221 */ /* 0x000fe20000010000 */
[C---:B------:R-:W-:Y:S02]  /*8ea0*/  HMMA.16816.F32.BF16 R160, R8.reuse, R24, R160 ;  /* 0x0000001808a0723c */ /* 0x040fe400000418a0 */
[----:B------:R-:W-:Y:S05]  /*8eb0*/  MUFU.EX2 R124, R124 ;  /* 0x0000007c007c7308 */ /* 0x000fea0000000800 */
[--C-:B------:R-:W-:Y:S01]  /*8ec0*/  FFMA.FTZ R24, R115, c[0x0][0x23c], -R116.reuse ;  /* 0x00008f0073187a23 */ /* 0x100fe20000010874 */
[C---:B------:R-:W-:Y:S01]  /*8ed0*/  HMMA.16816.F32.BF16 R144, R8.reuse, R20, R144 ;  /* 0x000000140890723c */ /* 0x040fe20000041890 */
[----:B------:R-:W-:Y:S01]  /*8ee0*/  FFMA.FTZ R25, R113, c[0x0][0x23c], -R116 ;  /* 0x00008f0071197a23 */ /* 0x000fe20000010874 */
[----:B------:R-:W2:Y:S06]  /*8ef0*/  MUFU.EX2 R125, R125 ;  /* 0x0000007d007d7308 */ /* 0x000eac0000000800 */
[C---:B------:R-:W-:Y:S02]  /*8f00*/  HMMA.16816.F32.BF16 R148, R8.reuse, R26, R148 ;  /* 0x0000001a0894723c */ /* 0x040fe40000041894 */
[----:B------:R-:W-:Y:S06]  /*8f10*/  MUFU.EX2 R122, R122 ;  /* 0x0000007a007a7308 */ /* 0x000fec0000000800 */
[----:B------:R-:W-:Y:S02]  /*8f20*/  HMMA.16816.F32.BF16 R132, R8, R22, R132 ;  /* 0x000000160884723c */ /* 0x000fe40000041884 */
[----:B------:R-:W4:Y:S05]  /*8f30*/  MUFU.EX2 R119, R119 ;  /* 0x0000007700777308 */ /* 0x000f2a0000000800 */
[----:B-1----:R-:W-:Y:S01]  /*8f40*/  F2FP.BF16.PACK_AB R8, R131, R130 ;  /* 0x000000828308723e */ /* 0x002fe200000010ff */
[----:B------:R-:W-:Y:S01]  /*8f50*/  FADD.FTZ R130, R130, R193 ;  /* 0x000000c182827221 */ /* 0x000fe20000010000 */
[----:B--2---:R-:W-:Y:S01]  /*8f60*/  F2FP.BF16.PACK_AB R10, R125, R124 ;  /* 0x0000007c7d0a723e */ /* 0x004fe200000010ff */
[----:B------:R-:W-:Y:S02]  /*8f70*/  MUFU.EX2 R24, R24 ;  /* 0x0000001800187308 */ /* 0x000fe40000000800 */
[----:B------:R-:W-:-:S04]  /*8f80*/  FADD.FTZ R131, R131, R130 ;  /* 0x0000008283837221 */ /* 0x000fc80000010000 */
[----:B------:R-:W-:Y:S02]  /*8f90*/  FADD.FTZ R124, R124, R131 ;  /* 0x000000837c7c7221 */ /* 0x000fe40000010000 */
[----:B------:R-:W1:Y:S01]  /*8fa0*/  MUFU.EX2 R25, R25 ;  /* 0x0000001900197308 */ /* 0x000e620000000800 */
[----:B----4-:R-:W-:Y:S01]  /*8fb0*/  F2FP.BF16.PACK_AB R9, R119, R122 ;  /* 0x0000007a7709723e */ /* 0x010fe200000010ff */
[----:B------:R-:W-:Y:S02]  /*8fc0*/  FADD.FTZ R5, R125, R124 ;  /* 0x0000007c7d057221 */ /* 0x000fe40000010000 */
[----:B------:R-:W-:-:S04]  /*8fd0*/  FADD.FTZ R122, R122, R169 ;  /* 0x000000a97a7a7221 */ /* 0x000fc80000010000 */
[----:B------:R-:W-:Y:S01]  /*8fe0*/  MUFU.EX2 R47, R47 ;  /* 0x0000002f002f7308 */ /* 0x000fe20000000800 */
[----:B------:R-:W-:-:S07]  /*8ff0*/  FADD.FTZ R119, R119, R122 ;  /* 0x0000007a77777221 */ /* 0x000fce0000010000 */
[----:B------:R-:W2:Y:S01]  /*9000*/  MUFU.EX2 R46, R46 ;  /* 0x0000002e002e7308 */ /* 0x000ea20000000800 */
[----:B-1----:R-:W-:Y:S01]  /*9010*/  F2FP.BF16.PACK_AB R11, R25, R24 ;  /* 0x00000018190b723e */ /* 0x002fe200000010ff */
[----:B------:R-:W-:-:S04]  /*9020*/  FADD.FTZ R24, R24, R119 ;  /* 0x0000007718187221 */ /* 0x000fc80000010000 */
[----:B------:R-:W-:Y:S02]  /*9030*/  FADD.FTZ R252, R25, R24 ;  /* 0x0000001819fc7221 */ /* 0x000fe40000010000 */
[----:B------:R-:W-:Y:S01]  /*9040*/  MUFU.EX2 R20, R111 ;  /* 0x0000006f00147308 */ /* 0x000fe20000000800 */
[C---:B---3--:R-:W-:Y:S07]  /*9050*/  HMMA.16816.F32.BF16 R156, R8.reuse, R16, R156 ;  /* 0x00000010089c723c */ /* 0x048fee000004189c */
[----:B------:R-:W1:Y:S01]  /*9060*/  MUFU.EX2 R21, R110 ;  /* 0x0000006e00157308 */ /* 0x000e620000000800 */
[C---:B------:R-:W-:Y:S07]  /*9070*/  HMMA.16816.F32.BF16 R152, R8.reuse, R18, R152 ;  /* 0x000000120898723c */ /* 0x040fee0000041898 */
[----:B------:R-:W-:Y:S01]  /*9080*/  MUFU.EX2 R45, R45 ;  /* 0x0000002d002d7308 */ /* 0x000fe20000000800 */
[C---:B------:R-:W-:Y:S07]  /*9090*/  HMMA.16816.F32.BF16 R140, R8.reuse, R12, R140 ;  /* 0x0000000c088c723c */ /* 0x040fee000004188c */
[----:B------:R-:W3:Y:S01]  /*90a0*/  MUFU.EX2 R44, R44 ;  /* 0x0000002c002c7308 */ /* 0x000ee20000000800 */
[----:B------:R-:W-:Y:S07]  /*90b0*/  HMMA.16816.F32.BF16 R136, R8, R14, R136 ;  /* 0x0000000e0888723c */ /* 0x000fee0000041888 */
[----:B------:R-:W-:Y:S01]  /*90c0*/  MUFU.EX2 R22, R109 ;  /* 0x0000006d00167308 */ /* 0x000fe20000000800 */
[----:B--2---:R-:W-:Y:S01]  /*90d0*/  F2FP.BF16.PACK_AB R8, R46, R47 ;  /* 0x0000002f2e08723e */ /* 0x004fe200000010ff */
[----:B------:R-:W-:Y:S01]  /*90e0*/  FADD.FTZ R47, R47, R48 ;  /* 0x000000302f2f7221 */ /* 0x000fe20000010000 */
[----:B-1----:R-:W-:Y:S01]  /*90f0*/  F2FP.BF16.PACK_AB R9, R21, R20 ;  /* 0x000000141509723e */ /* 0x002fe200000010ff */
[----:B------:R-:W-:-:S02]  /*9100*/  FADD.FTZ R20, R20, R181 ;  /* 0x000000b514147221 */ /* 0x000fc40000010000 */
[----:B------:R-:W-:Y:S02]  /*9110*/  FADD.FTZ R46, R46, R47 ;  /* 0x0000002f2e2e7221 */ /* 0x000fe40000010000 */
[----:B------:R-:W1:Y:S01]  /*9120*/  MUFU.EX2 R23, R108 ;  /* 0x0000006c00177308 */ /* 0x000e620000000800 */
[----:B---3--:R-:W-:Y:S01]  /*9130*/  F2FP.BF16.PACK_AB R10, R44, R45 ;  /* 0x0000002d2c0a723e */ /* 0x008fe200000010ff */
[----:B------:R-:W-:Y:S02]  /*9140*/  FADD.FTZ R21, R21, R20 ;  /* 0x0000001415157221 */ /* 0x000fe40000010000 */
[----:B------:R-:W-:Y:S01]  /*9150*/  FADD.FTZ R45, R45, R46 ;  /* 0x0000002e2d2d7221 */ /* 0x000fe20000010000 */
[----:B-1----:R-:W-:Y:S01]  /*9160*/  F2FP.BF16.PACK_AB R11, R23, R22 ;  /* 0x00000016170b723e */ /* 0x002fe200000010ff */
[----:B------:R-:W-:-:S06]  /*9170*/  FADD.FTZ R22, R22, R21 ;  /* 0x0000001516167221 */ /* 0x000fcc0000010000 */
[C---:B------:R-:W-:Y:S08]  /*9180*/  HMMA.16816.F32.BF16 R160, R8.reuse, R16, R160 ;  /* 0x0000001008a0723c */ /* 0x040ff000000418a0 */
[C---:B------:R-:W-:Y:S08]  /*9190*/  HMMA.16816.F32.BF16 R148, R8.reuse, R18, R148 ;  /* 0x000000120894723c */ /* 0x040ff00000041894 */
[C---:B------:R-:W-:Y:S08]  /*91a0*/  HMMA.16816.F32.BF16 R144, R8.reuse, R12, R144 ;  /* 0x0000000c0890723c */ /* 0x040ff00000041890 */
[----:B------:R-:W-:Y:S07]  /*91b0*/  HMMA.16816.F32.BF16 R132, R8, R14, R132 ;  /* 0x0000000e0884723c */ /* 0x000fee0000041884 */
[----:B------:R-:W-:-:S02]  /*91c0*/  FADD.FTZ R9, R44, R45 ;  /* 0x0000002d2c097221 */ /* 0x000fc40000010000 */
[----:B------:R-:W-:-:S03]  /*91d0*/  FADD.FTZ R8, R23, R22 ;  /* 0x0000001617087221 */ /* 0x000fc60000010000 */
[----:B------:R1:W-:Y:S04]  /*91e0*/  STL [R1+0x8], R9 ;  /* 0x0000080901007387 */ /* 0x0003e80000100800 */
[----:B------:R1:W-:Y:S04]  /*91f0*/  STL [R1+0x4], R8 ;  /* 0x0000040801007387 */ /* 0x0003e80000100800 */
[----:B------:R1:W-:Y:S01]  /*9200*/  STL [R1], R5 ;  /* 0x0000000501007387 */ /* 0x0003e20000100800 */
[----:B------:R-:W-:Y:S05]  /*9210*/  @!P0 BRA `(.L_x_708) ;  /* 0x0000609000008947 */ /* 0x000fea0003800000 */
[----:B------:R-:W-:Y:S01]  /*9220*/  ISETP.GE.AND P0, PT, R248, c[0x0][0x220], PT ;  /* 0x00008800f8007a0c */ /* 0x000fe20003f06270 */
[----:B------:R-:W-:Y:S01]  /*9230*/  IMAD R29, R29, -0x2, R176 ;  /* 0xfffffffe1d1d7824 */ /* 0x000fe200078e02b0 */
[----:B------:R-:W-:Y:S01]  /*9240*/  MOV R234, c[0x0][0x1a4] ;  /* 0x0000690000ea7a02 */ /* 0x000fe20000000f00 */
[----:B------:R-:W-:Y:S01]  /*9250*/  ULDC.64 UR4, c[0x0][0x1a0] ;  /* 0x0000680000047ab9 */ /* 0x000fe20000000a00 */
[----:B------:R-:W-:Y:S01]  /*9260*/  LEA.HI.SX32 R247, R4, 0xfffffffe, 0x19 ;  /* 0xfffffffe04f77811 */ /* 0x000fe200078fcaff */
[----:B------:R-:W-:Y:S01]  /*9270*/  IMAD.MOV.U32 R167, RZ, RZ, R36 ;  /* 0x000000ffffa77224 */ /* 0x000fe200078e0024 */
[----:B------:R-:W-:Y:S01]  /*9280*/  IADD3 R246, R6, R29, -R7 ;  /* 0x0000001d06f67210 */ /* 0x000fe20007ffe807 */
[----:B------:R-:W-:Y:S01]  /*9290*/  IMAD.MOV.U32 R166, RZ, RZ, R37 ;  /* 0x000000ffffa67224 */ /* 0x000fe200078e0025 */
[----:B------:R-:W-:Y:S01]  /*92a0*/  MOV R165, R2 ;  /* 0x0000000200a57202 */ /* 0x000fe20000000f00 */
[----:B------:R-:W-:Y:S01]  /*92b0*/  IMAD.MOV.U32 R164, RZ, RZ, R3 ;  /* 0x000000ffffa47224 */ /* 0x000fe200078e0003 */
[----:B------:R-:W-:Y:S01]  /*92c0*/  MOV R244, c[0x0][0x1a4] ;  /* 0x0000690000f47a02 */ /* 0x000fe20000000f00 */
[----:B------:R-:W-:Y:S01]  /*92d0*/  IMAD.MOV.U32 R245, RZ, RZ, c[0x0][0x1a0] ;  /* 0x00006800fff57624 */ /* 0x000fe200078e00ff */
[----:B------:R-:W-:Y:S01]  /*92e0*/  MOV R240, c[0x0][0x1a0] ;  /* 0x0000680000f07a02 */ /* 0x000fe20000000f00 */
[----:B------:R-:W-:Y:S01]  /*92f0*/  @!P0 IMAD R234, R234, 0x60, RZ ;  /* 0x00000060eaea8824 */ /* 0x000fe200078e02ff */
[----:B------:R-:W-:-:S02]  /*9300*/  USHF.L.U64.HI UR5, UR4, 0x5, UR5 ;  /* 0x0000000504057899 */ /* 0x000fc40008010205 */
[----:B------:R-:W-:Y:S01]  /*9310*/  USHF.L.U32 UR4, UR4, 0x5, URZ ;  /* 0x0000000504047899 */ /* 0x000fe2000800063f */
[----:B------:R-:W-:Y:S05]  /*9320*/  BRA `(.L_x_709) ;  /* 0x0000033000007947 */ /* 0x000fea0003800000 */
.L_x_711:
[----:B------:R1:W-:Y:S01]  /*9330*/  @P0 STS [R230+0x2000], RZ ;  /* 0x002000ffe6000388 */ /* 0x0003e20000000800 */
[----:B------:R-:W-:Y:S01]  /*9340*/  IADD3 R56, R247, -0x1, RZ ;  /* 0xfffffffff7387810 */ /* 0x000fe20007ffe0ff */
[----:B------:R-:W-:Y:S02]  /*9350*/  @!P0 IMAD.MOV.U32 R63, RZ, RZ, c[0x0][0x198] ;  /* 0x00006600ff3f8624 */ /* 0x000fe400078e00ff */
[----:B------:R1:W-:Y:S01]  /*9360*/  @P0 STS [R230+0x2004], RZ ;  /* 0x002004ffe6000388 */ /* 0x0003e20000000800 */
[----:B------:R-:W-:Y:S01]  /*9370*/  SHF.R.S32.HI R57, RZ, 0x1f, R56 ;  /* 0x0000001fff397819 */ /* 0x000fe20000011438 */
[----:B------:R-:W-:Y:S02]  /*9380*/  IMAD.WIDE.U32 R58, R56, c[0x0][0x198], RZ ;  /* 0x00006600383a7a25 */ /* 0x000fe400078e00ff */
[----:B------:R1:W-:Y:S02]  /*9390*/  @P0 STS.64 [R230+0x2008], RZ ;  /* 0x002008ffe6000388 */ /* 0x0003e40000000a00 */
[----:B------:R-:W-:Y:S01]  /*93a0*/  IMAD R57, R57, c[0x0][0x198], RZ ;  /* 0x0000660039397a24 */ /* 0x000fe200078e02ff */
[----:B------:R-:W-:Y:S01]  /*93b0*/  LEA R116, P3, R58, R238, 0x7 ;  /* 0x000000ee3a747211 */ /* 0x000fe200078638ff */
[----:B------:R-:W-:Y:S02]  /*93c0*/  @!P0 IMAD.MOV.U32 R60, RZ, RZ, c[0x0][0x19c] ;  /* 0x00006700ff3c8624 */ /* 0x000fe400078e00ff */
[----:B------:R-:W-:Y:S01]  /*93d0*/  IMAD R57, R56, c[0x0][0x19c], R57 ;  /* 0x0000670038397a24 */ /* 0x000fe200078e0239 */
[----:B------:R-:W-:Y:S01]  /*93e0*/  @!P0 LEA R120, P5, R116, c[0x0][0x168], 0x1 ;  /* 0x00005a0074788a11 */ /* 0x000fe200078a08ff */
[----:B------:R-:W-:Y:S01]  /*93f0*/  @!P0 IMAD.MOV.U32 R56, RZ, RZ, c[0x0][0x19c] ;  /* 0x00006700ff388624 */ /* 0x000fe200078e00ff */
[-C--:B------:R-:W-:Y:S01]  /*9400*/  @!P0 LEA R61, P2, R63, R116.reuse, 0x6 ;  /* 0x000000743f3d8211 */ /* 0x080fe200078430ff */
[----:B------:R-:W-:Y:S01]  /*9410*/  IMAD.IADD R57, R59, 0x1, R57 ;  /* 0x000000013b397824 */ /* 0x000fe200078e0239 */
[----:B------:R-:W-:Y:S01]  /*9420*/  @!P0 IADD3 R59, P4, R228, R116, RZ ;  /* 0x00000074e43b8210 */ /* 0x000fe20007f9e0ff */
[----:B------:R-:W-:Y:S03]  /*9430*/  @!P0 IMAD R56, R56, 0x60, RZ ;  /* 0x0000006038388824 */ /* 0x000fe600078e02ff */
[----:B------:R-:W-:Y:S01]  /*9440*/  LEA.HI.X R117, R58, R243, R57, 0x7, P3 ;  /* 0x000000f33a757211 */ /* 0x000fe200018f3c39 */
[----:B------:R-:W-:Y:S01]  /*9450*/  @!P0 IMAD.MOV.U32 R57, RZ, RZ, c[0x0][0x198] ;  /* 0x00006600ff398624 */ /* 0x000fe200078e00ff */
[----:B------:R-:W-:Y:S02]  /*9460*/  @!P0 LEA R118, P3, R59, c[0x0][0x168], 0x1 ;  /* 0x00005a003b768a11 */ /* 0x000fe400078608ff */
[--C-:B------:R-:W-:Y:S01]  /*9470*/  @!P0 LEA.HI.X R121, R116, c[0x0][0x16c], R117.reuse, 0x1, P5 ;  /* 0x00005b0074798a11 */ /* 0x100fe200028f0c75 */
[--C-:B------:R-:W-:Y:S01]  /*9480*/  @!P0 IMAD.X R58, R227, 0x1, R117.reuse, P4 ;  /* 0x00000001e33a8824 */ /* 0x100fe200020e0675 */
[----:B------:R-:W-:Y:S01]  /*9490*/  @!P0 LEA.HI.X R60, R63, R117, R60, 0x6, P2 ;  /* 0x000000753f3c8211 */ /* 0x000fe200010f343c */
[----:B------:R-:W-:Y:S01]  /*94a0*/  @!P0 IMAD.WIDE.U32 R116, R57, 0x60, R116 ;  /* 0x0000006039748825 */ /* 0x000fe200078e0074 */
[----:B------:R-:W-:Y:S01]  /*94b0*/  @!P0 LEA R62, P2, R61, c[0x0][0x168], 0x1 ;  /* 0x00005a003d3e8a11 */ /* 0x000fe200078408ff */
[----:B------:R-:W-:Y:S01]  /*94c0*/  @!PT LDS RZ, [RZ] ;  /* 0x00000000fffff984 */ /* 0x000fe20000000800 */
[----:B------:R-:W-:Y:S01]  /*94d0*/  @!PT LDS RZ, [RZ] ;  /* 0x00000000fffff984 */ /* 0x000fe20000000800 */
[----:B------:R-:W-:Y:S01]  /*94e0*/  @!PT LDS RZ, [RZ] ;  /* 0x00000000fffff984 */ /* 0x000fe20000000800 */
[----:B------:R1:W-:Y:S01]  /*94f0*/  @!P0 LDGSTS.E.BYPASS.LTC128B.128 [R230+0x2000], [R120.64] ;  /* 0x0200000078e68fae */ /* 0x0003e2000b901d46 */
[----:B------:R-:W-:Y:S01]  /*9500*/  @!P0 LEA.HI.X R119, R59, c[0x0][0x16c], R58, 0x1, P3 ;  /* 0x00005b003b778a11 */ /* 0x000fe200018f0c3a */
[----:B------:R-:W-:Y:S01]  /*9510*/  @!P0 IMAD.IADD R57, R56, 0x1, R117 ;  /* 0x0000000138398824 */ /* 0x000fe200078e0275 */
[----:B------:R-:W-:Y:S01]  /*9520*/  @!P0 LEA.HI.X R63, R61, c[0x0][0x16c], R60, 0x1, P2 ;  /* 0x00005b003d3f8a11 */ /* 0x000fe200010f0c3c */
[----:B------:R1:W-:Y:S01]  /*9530*/  @P0 STS.128 [R230+0x2800], RZ ;  /* 0x002800ffe6000388 */ /* 0x0003e20000000c00 */
[C---:B------:R-:W-:Y:S03]  /*9540*/  @!P0 LEA R58, P2, R116.reuse, c[0x0][0x168], 0x1 ;  /* 0x00005a00743a8a11 */ /* 0x040fe600078408ff */
[----:B------:R-:W-:Y:S01]  /*9550*/  @!PT LDS RZ, [RZ] ;  /* 0x00000000fffff984 */ /* 0x000fe20000000800 */
[----:B------:R-:W-:Y:S01]  /*9560*/  @!PT LDS RZ, [RZ] ;  /* 0x00000000fffff984 */ /* 0x000fe20000000800 */
[----:B------:R-:W-:Y:S01]  /*9570*/  @!PT LDS RZ, [RZ] ;  /* 0x00000000fffff984 */ /* 0x000fe20000000800 */
[----:B------:R1:W-:Y:S01]  /*9580*/  @!P0 LDGSTS.E.BYPASS.LTC128B.128 [R230+0x2800], [R118.64] ;  /* 0x0280000076e68fae */ /* 0x0003e2000b901d46 */
[----:B------:R-:W-:Y:S03]  /*9590*/  @!P0 LEA.HI.X R59, R116, c[0x0][0x16c], R57, 0x1, P2 ;  /* 0x00005b00743b8a11 */ /* 0x000fe600010f0c39 */
        /* <DEDUP_REMOVED lines=12> */
.L_x_709:
[----:B------:R-:W-:Y:S04]  /*9660*/  DEPBAR.LE SB0, 0x0 ;  /* 0x000080000000791a */ /* 0x000fe80000000000 */
[----:B------:R-:W-:Y:S01]  /*9670*/  BAR.SYNC.DEFER_BLOCKING 0x0 ;  /* 0x0000000000007b1d */ /* 0x000fe20000010000 */
[C---:B------:R-:W-:Y:S01]  /*9680*/  IMAD.WIDE.U32 R56, R247.reuse, c[0x0][0x1a0], RZ ;  /* 0x00006800f7387a25 */ /* 0x040fe200078e00ff */
[----:B------:R-:W-:Y:S04]  /*9690*/  SHF.R.S32.HI R2, RZ, 0x1f, R247 ;  /* 0x0000001fff027819 */ /* 0x000fe800000114f7 */
[----:B------:R-:W-:Y:S01]  /*96a0*/  LEA R64, P2, R56, R236, 0x7 ;  /* 0x000000ec38407211 */ /* 0x000fe200078438ff */
[----:B------:R-:W-:Y:S03]  /*96b0*/  IMAD R2, R2, c[0x0][0x1a0], RZ ;  /* 0x0000680002027a24 */ /* 0x000fe600078e02ff */
[C---:B------:R-:W-:Y:S01]  /*96c0*/  @!P0 LEA R62, P4, R64.reuse, c[0x0][0x170], 0x1 ;  /* 0x00005c00403e8a11 */ /* 0x040fe200078808ff */
[----:B------:R-:W-:Y:S01]  /*96d0*/  IMAD R2, R247, c[0x0][0x1a4], R2 ;  /* 0x00006900f7027a24 */ /* 0x000fe200078e0202 */
[----:B------:R-:W-:Y:S04]  /*96e0*/  @!P0 IADD3 R3, P1, R64, UR4, RZ ;  /* 0x0000000440038c10 */ /* 0x000fe8000ff3e0ff */
[----:B------:R-:W-:Y:S02]  /*96f0*/  @!P0 LEA R60, P3, R3, c[0x0][0x170], 0x1 ;  /* 0x00005c00033c8a11 */ /* 0x000fe400078608ff */
[----:B------:R-:W-:Y:S04]  /*9700*/  IADD3 R2, R57, R2, RZ ;  /* 0x0000000239027210 */ /* 0x000fe80007ffe0ff */
[----:B------:R-:W-:Y:S01]  /*9710*/  LEA.HI.X R65, R56, R225, R2, 0x7, P2 ;  /* 0x000000e138417211 */ /* 0x000fe200010f3c02 */
[----:B------:R-:W-:Y:S01]  /*9720*/  @P0 STS.64 [R230+0x4008], RZ ;  /* 0x004008ffe6000388 */ /* 0x000fe20000000a00 */
[----:B------:R-:W-:Y:S02]  /*9730*/  @!P0 LEA R57, P2, R245, R64, 0x6 ;  /* 0x00000040f5398211 */ /* 0x000fe400078430ff */
[--C-:B------:R-:W-:Y:S02]  /*9740*/  @!P0 LEA.HI.X R63, R64, c[0x0][0x174], R65.reuse, 0x1, P4 ;  /* 0x00005d00403f8a11 */ /* 0x100fe400020f0c41 */
[----:B------:R-:W-:Y:S01]  /*9750*/  @!P0 IADD3.X R2, R65, UR5, RZ, P1, !PT ;  /* 0x0000000541028c10 */ /* 0x000fe20008ffe4ff */
[----:B------:R-:W-:Y:S01]  /*9760*/  @P0 STS [R230+0x4000], RZ ;  /* 0x004000ffe6000388 */ /* 0x000fe20000000800 */
[----:B------:R-:W-:Y:S02]  /*9770*/  @!P0 LEA R58, P1, R57, c[0x0][0x170], 0x1 ;  /* 0x00005c00393a8a11 */ /* 0x000fe400078208ff */
[----:B------:R-:W-:Y:S01]  /*9780*/  @!P0 LEA.HI.X R61, R3, c[0x0][0x174], R2, 0x1, P3 ;  /* 0x00005d00033d8a11 */ /* 0x000fe200018f0c02 */
[----:B------:R-:W-:Y:S01]  /*9790*/  @P0 STS [R230+0x4004], RZ ;  /* 0x004004ffe6000388 */ /* 0x000fe20000000800 */
[----:B------:R-:W-:Y:S01]  /*97a0*/  @!P0 LEA.HI.X R56, R245, R65, R244, 0x6, P2 ;  /* 0x00000041f5388211 */ /* 0x000fe200010f34f4 */
[----:B------:R-:W-:Y:S02]  /*97b0*/  @!P0 IMAD.WIDE.U32 R64, R240, 0x60, R64 ;  /* 0x00000060f0408825 */ /* 0x000fe400078e0040 */
[----:B------:R-:W-:Y:S01]  /*97c0*/  @!PT LDS RZ, [RZ] ;  /* 0x00000000fffff984 */ /* 0x000fe20000000800 */
[----:B------:R-:W-:Y:S01]  /*97d0*/  @!PT LDS RZ, [RZ] ;  /* 0x00000000fffff984 */ /* 0x000fe20000000800 */
[----:B------:R-:W-:Y:S01]  /*97e0*/  @!PT LDS RZ, [RZ] ;  /* 0x00000000fffff984 */ /* 0x000fe20000000800 */
[----:B------:R2:W-:Y:S01]  /*97f0*/  @!P0 LDGSTS.E.BYPASS.LTC128B.128 [R230+0x4000], [R62.64] ;  /* 0x040000003ee68fae */ /* 0x0005e2000b901d46 */
[----:B------:R-:W-:Y:S02]  /*9800*/  @!P0 LEA.HI.X R59, R57, c[0x0][0x174], R56, 0x1, P1 ;  /* 0x00005d00393b8a11 */ /* 0x000fe400008f0c38 */
[----:B------:R-:W-:Y:S02]  /*9810*/  @!P0 LEA R56, P1, R64, c[0x0][0x170], 0x1 ;  /* 0x00005c0040388a11 */ /* 0x000fe400078208ff */
[----:B------:R-:W-:Y:S03]  /*9820*/  @!P0 IADD3 R2, R234, R65, RZ ;  /* 0x00000041ea028210 */ /* 0x000fe60007ffe0ff */
[----:B------:R-:W-:Y:S01]  /*9830*/  @P0 STS.128 [R230+0x4800], RZ ;  /* 0x004800ffe6000388 */ /* 0x000fe20000000c00 */
[----:B------:R-:W-:Y:S02]  /*9840*/  @!P0 LEA.HI.X R57, R64, c[0x0][0x174], R2, 0x1, P1 ;  /* 0x00005d0040398a11 */ /* 0x000fe400008f0c02 */
[----:B------:R-:W-:Y:S05]  /*9850*/  ISETP.GT.AND P1, PT, R247, RZ, PT ;  /* 0x000000fff700720c */ /* 0x000fea0003f24270 */
        /* <DEDUP_REMOVED lines=16> */
[----:B------:R-:W4:Y:S08]  /*9960*/  LDSM.16.M88.4 R172, [R223+0x2000] ;  /* 0x00200000dfac783b */ /* 0x000f300000000200 */
[----:B------:R-:W5:Y:S08]  /*9970*/  LDSM.16.M88.4 R176, [R224+0x1000] ;  /* 0x00100000e0b0783b */ /* 0x000f700000000200 */
[----:B------:R-:W1:Y:S08]  /*9980*/  LDSM.16.M88.4 R180, [R223+0x2400] ;  /* 0x00240000dfb4783b */ /* 0x000e700000000200 */
[----:B------:R-:W1:Y:S08]  /*9990*/  LDSM.16.M88.4 R184, [R223+0x2800] ;  /* 0x00280000dfb8783b */ /* 0x000e700000000200 */
[----:B------:R-:W1:Y:S08]  /*99a0*/  LDSM.16.M88.4 R188, [R223+0x2c00] ;  /* 0x002c0000dfbc783b */ /* 0x000e700000000200 */
[----:B------:R-:W1:Y:S08]  /*99b0*/  LDSM.16.M88.4 R192, [R223+0x3000] ;  /* 0x00300000dfc0783b */ /* 0x000e700000000200 */
[----:B------:R-:W-:Y:S08]  /*99c0*/  LDSM.16.M88.4 R196, [R223+0x3800] ;  /* 0x00380000dfc4783b */ /* 0x000ff00000000200 */
[----:B------:R-:W-:Y:S08]  /*99d0*/  LDSM.16.M88.4 R200, [R223+0x3c00] ;  /* 0x003c0000dfc8783b */ /* 0x000ff00000000200 */
[----:B------:R-:W-:Y:S08]  /*99e0*/  LDSM.16.M88.4 R204, [R222] ;  /* 0x00000000decc783b */ /* 0x000ff00000000200 */
[----:B------:R-:W-:Y:S01]  /*99f0*/  LDSM.16.M88.4 R208, [R221] ;  /* 0x00000000ddd0783b */ /* 0x000fe20000000200 */
[-C--:B-1--4-:R-:W-:Y:S08]  /*9a00*/  HMMA.16816.F32.BF16 R4, R168, R172.reuse, RZ ;  /* 0x000000aca804723c */ /* 0x092ff000000418ff */
[C---:B-----5:R-:W-:Y:S08]  /*9a10*/  HMMA.16816.F32.BF16 R8, R176.reuse, R172, RZ ;  /* 0x000000acb008723c */ /* 0x060ff000000418ff */
[-C--:B------:R-:W-:Y:S08]  /*9a20*/  HMMA.16816.F32.BF16 R12, R176, R174.reuse, RZ ;  /* 0x000000aeb00c723c */ /* 0x080ff000000418ff */
[C---:B------:R-:W-:Y:S01]  /*9a30*/  HMMA.16816.F32.BF16 R16, R168.reuse, R174, RZ ;  /* 0x000000aea810723c */ /* 0x040fe200000418ff */
[----:B------:R-:W1:Y:S07]  /*9a40*/  LDSM.16.M88.4 R172, [R223+0x3400] ;  /* 0x00340000dfac783b */ /* 0x000e6e0000000200 */
[-C--:B------:R-:W-:Y:S08]  /*9a50*/  HMMA.16816.F32.BF16 R20, R168, R180.reuse, RZ ;  /* 0x000000b4a814723c */ /* 0x080ff000000418ff */
[C---:B------:R-:W-:Y:S08]  /*9a60*/  HMMA.16816.F32.BF16 R24, R176.reuse, R180, RZ ;  /* 0x000000b4b018723c */ /* 0x040ff000000418ff */
[-C--:B------:R-:W-:Y:S08]  /*9a70*/  HMMA.16816.F32.BF16 R28, R176, R182.reuse, RZ ;  /* 0x000000b6b01c723c */ /* 0x080ff000000418ff */
[C---:B------:R-:W-:Y:S01]  /*9a80*/  HMMA.16816.F32.BF16 R32, R168.reuse, R182, RZ ;  /* 0x000000b6a820723c */ /* 0x040fe200000418ff */
[----:B------:R-:W4:Y:S07]  /*9a90*/  LDSM.16.M88.4 R180, [R222+0x1000] ;  /* 0x00100000deb4783b */ /* 0x000f2e0000000200 */
[-C--:B------:R-:W-:Y:S08]  /*9aa0*/  HMMA.16816.F32.BF16 R36, R168, R184.reuse, RZ ;  /* 0x000000b8a824723c */ /* 0x080ff000000418ff */
[C---:B------:R-:W-:Y:S08]  /*9ab0*/  HMMA.16816.F32.BF16 R40, R176.reuse, R184, RZ ;  /* 0x000000b8b028723c */ /* 0x040ff000000418ff */
[-C--:B------:R-:W-:Y:S08]  /*9ac0*/  HMMA.16816.F32.BF16 R44, R176, R186.reuse, RZ ;  /* 0x000000bab02c723c */ /* 0x080ff000000418ff */
[C---:B------:R-:W-:Y:S08]  /*9ad0*/  HMMA.16816.F32.BF16 R48, R168.reuse, R186, RZ ;  /* 0x000000baa830723c */ /* 0x040ff000000418ff */
[-C--:B------:R-:W-:Y:S08]  /*9ae0*/  HMMA.16816.F32.BF16 R52, R168, R188.reuse, RZ ;  /* 0x000000bca834723c */ /* 0x080ff000000418ff */
[C---:B---3--:R-:W-:Y:S08]  /*9af0*/  HMMA.16816.F32.BF16 R56, R176.reuse, R188, RZ ;  /* 0x000000bcb038723c */ /* 0x048ff000000418ff */
[-C--:B--2---:R-:W-:Y:S08]  /*9b00*/  HMMA.16816.F32.BF16 R60, R176, R190.reuse, RZ ;  /* 0x000000beb03c723c */ /* 0x084ff000000418ff */
        /* <DEDUP_REMOVED lines=8> */
[C---:B------:R-:W-:Y:S01]  /*9b90*/  HMMA.16816.F32.BF16 R96, R168.reuse, R174, RZ ;  /* 0x000000aea860723c */ /* 0x040fe200000418ff */
[----:B------:R-:W-:Y:S07]  /*9ba0*/  LDSM.16.M88.4 R172, [R217] ;  /* 0x00000000d9ac783b */ /* 0x000fee0000000200 */
[-C--:B------:R-:W-:Y:S08]  /*9bb0*/  HMMA.16816.F32.BF16 R100, R168, R196.reuse, RZ ;  /* 0x000000c4a864723c */ /* 0x080ff000000418ff */
        /* <DEDUP_REMOVED lines=9> */
[C---:B----4-:R-:W-:Y:S08]  /*9c50*/  HMMA.16816.F32.BF16 R8, R180.reuse, R208, R8 ;  /* 0x000000d0b408723c */ /* 0x050ff00000041808 */
[-C--:B------:R-:W-:Y:S08]  /*9c60*/  HMMA.16816.F32.BF16 R12, R180, R210.reuse, R12 ;  /* 0x000000d2b40c723c */ /* 0x080ff0000004180c */
[C---:B------:R-:W-:Y:S04]  /*9c70*/  HMMA.16816.F32.BF16 R16, R204.reuse, R210, R16 ;  /* 0x000000d2cc10723c */ /* 0x040fe80000041810 */
[----:B------:R-:W-:Y:S02]  /*9c80*/  FMUL.FTZ R190, R6, c[0x0][0x2ec] ;  /* 0x0000bb0006be7a20 */ /* 0x000fe40000410000 */
[----:B------:R-:W-:Y:S02]  /*9c90*/  FMUL.FTZ R3, R5, c[0x0][0x2ec] ;  /* 0x0000bb0005037a20 */ /* 0x000fe40000410000 */
[----:B------:R2:W-:Y:S01]  /*9ca0*/  MUFU.TANH R5, R190 ;  /* 0x000000be00057308 */ /* 0x0005e20000002400 */
[-C--:B-1----:R-:W-:Y:S03]  /*9cb0*/  HMMA.16816.F32.BF16 R20, R204, R168.reuse, R20 ;  /* 0x000000a8cc14723c */ /* 0x082fe60000041814 */
[----:B------:R-:W-:Y:S02]  /*9cc0*/  FMUL.FTZ R2, R7, c[0x0][0x2ec] ;  /* 0x0000bb0007027a20 */ /* 0x000fe40000410000 */
[----:B------:R-:W-:Y:S02]  /*9cd0*/  FMUL.FTZ R7, R8, c[0x0][0x2ec] ;  /* 0x0000bb0008077a20 */ /* 0x000fe40000410000 */
[----:B------:R-:W-:Y:S01]  /*9ce0*/  FMUL.FTZ R6, R12, c[0x0][0x2ec] ;  /* 0x0000bb000c067a20 */ /* 0x000fe20000410000 */
[C---:B------:R-:W-:Y:S01]  /*9cf0*/  HMMA.16816.F32.BF16 R24, R180.reuse, R168, R24 ;  /* 0x000000a8b418723c */ /* 0x040fe20000041818 */
[----:B------:R-:W-:Y:S03]  /*9d00*/  MUFU.TANH R3, R3 ;  /* 0x0000000300037308 */ /* 0x000fe60000002400 */
[----:B------:R-:W-:Y:S02]  /*9d10*/  FMUL.FTZ R195, R10, c[0x0][0x2ec] ;  /* 0x0000bb000ac37a20 */ /* 0x000fe40000410000 */
[----:B------:R-:W-:Y:S02]  /*9d20*/  FMUL.FTZ R10, R13, c[0x0][0x2ec] ;  /* 0x0000bb000d0a7a20 */ /* 0x000fe40000410000 */
[-C--:B------:R-:W-:Y:S03]  /*9d30*/  HMMA.16816.F32.BF16 R28, R180, R170.reuse, R28 ;  /* 0x000000aab41c723c */ /* 0x080fe6000004181c */
[----:B------:R-:W-:Y:S01]  /*9d40*/  MUFU.TANH R2, R2 ;  /* 0x0000000200027308 */ /* 0x000fe20000002400 */
[----:B------:R-:W-:Y:S02]  /*9d50*/  FMUL.FTZ R191, R18, c[0x0][0x2ec] ;  /* 0x0000bb0012bf7a20 */ /* 0x000fe40000410000 */
[----:B------:R-:W-:Y:S02]  /*9d60*/  FMUL.FTZ R13, R16, c[0x0][0x2ec] ;  /* 0x0000bb00100d7a20 */ /* 0x000fe40000410000 */
[C---:B------:R-:W-:Y:S01]  /*9d70*/  HMMA.16816.F32.BF16 R32, R204.reuse, R170, R32 ;  /* 0x000000aacc20723c */ /* 0x040fe20000041820 */
[----:B------:R-:W1:Y:S03]  /*9d80*/  LDSM.16.M88.4 R168, [R216] ;  /* 0x00000000d8a8783b */ /* 0x000e660000000200 */
[----:B--2---:R-:W-:Y:S01]  /*9d90*/  FMUL.FTZ R190, R15, c[0x0][0x2ec] ;  /* 0x0000bb000fbe7a20 */ /* 0x004fe20000410000 */
[----:B------:R-:W-:Y:S01]  /*9da0*/  MUFU.TANH R7, R7 ;  /* 0x0000000700077308 */ /* 0x000fe20000002400 */
[----:B------:R-:W-:Y:S02]  /*9db0*/  FMUL.FTZ R15, R17, c[0x0][0x2ec] ;  /* 0x0000bb00110f7a20 */ /* 0x000fe40000410000 */
[-C--:B------:R-:W-:Y:S04]  /*9dc0*/  HMMA.16816.F32.BF16 R36, R204, R172.reuse, R36 ;  /* 0x000000accc24723c */ /* 0x080fe80000041824 */
[----:B------:R-:W-:Y:S02]  /*9dd0*/  FMUL.FTZ R17, R21, c[0x0][0x2ec] ;  /* 0x0000bb0015117a20 */ /* 0x000fe40000410000 */
[----:B------:R-:W-:Y:S01]  /*9de0*/  FMUL.FTZ R21, R23, c[0x0][0x2ec] ;  /* 0x0000bb0017157a20 */ /* 0x000fe20000410000 */
[----:B------:R2:W-:Y:S01]  /*9df0*/  MUFU.TANH R185, R190 ;  /* 0x000000be00b97308 */ /* 0x0005e20000002400 */
[C---:B------:R-:W-:Y:S04]  /*9e00*/  HMMA.16816.F32.BF16 R40, R180.reuse, R172, R40 ;  /* 0x000000acb428723c */ /* 0x040fe80000041828 */
[----:B------:R-:W-:Y:S02]  /*9e10*/  FMUL.FTZ R23, R25, c[0x0][0x2ec] ;  /* 0x0000bb0019177a20 */ /* 0x000fe40000410000 */
[----:B------:R-:W-:Y:S02]  /*9e20*/  FMUL.FTZ R29, R29, c[0x0][0x2ec] ;  /* 0x0000bb001d1d7a20 */ /* 0x000fe40000410000 */
[-C--:B------:R-:W-:Y:S01]  /*9e30*/  HMMA.16816.F32.BF16 R44, R180, R174.reuse, R44 ;  /* 0x000000aeb42c723c */ /* 0x080fe2000004182c */
[----:B------:R3:W-:Y:S03]  /*9e40*/  MUFU.TANH R12, R23 ;  /* 0x00000017000c7308 */ /* 0x0007e60000002400 */
[----:B------:R-:W-:Y:S02]  /*9e50*/  FMUL.FTZ R25, R28, c[0x0][0x2ec] ;  /* 0x0000bb001c197a20 */ /* 0x000fe40000410000 */
[----:B------:R-:W-:Y:S02]  /*9e60*/  FMUL.FTZ R31, R31, c[0x0][0x2ec] ;  /* 0x0000bb001f1f7a20 */ /* 0x000fe40000410000 */
[C---:B------:R-:W-:Y:S01]  /*9e70*/  HMMA.16816.F32.BF16 R48, R204.reuse, R174, R48 ;  /* 0x000000aecc30723c */ /* 0x040fe20000041830 */
[----:B------:R-:W4:Y:S02]  /*9e80*/  LDSM.16.M88.4 R172, [R215] ;  /* 0x00000000d7ac783b */ /* 0x000f240000000200 */
[----:B------:R5:W-:Y:S01]  /*9e90*/  MUFU.TANH R28, R31 ;  /* 0x0000001f001c7308 */ /* 0x000be20000002400 */
[----:B------:R-:W-:Y:S02]  /*9ea0*/  FMUL.FTZ R18, R20, c[0x0][0x2ec] ;  /* 0x0000bb0014127a20 */ /* 0x000fe40000410000 */
[----:B------:R-:W-:Y:S02]  /*9eb0*/  FMUL.FTZ R27, R27, c[0x0][0x2ec] ;  /* 0x0000bb001b1b7a20 */ /* 0x000fe40000410000 */
[----:B------:R-:W-:Y:S01]  /*9ec0*/  FMUL.FTZ R42, R42, c[0x0][0x2ec] ;  /* 0x0000bb002a2a7a20 */ /* 0x000fe20000410000 */
[-C--:B-1----:R-:W-:Y:S03]  /*9ed0*/  HMMA.16816.F32.BF16 R52, R204, R168.reuse, R52 ;  /* 0x000000a8cc34723c */ /* 0x082fe60000041834 */
[----:B--2---:R-:W-:Y:S01]  /*9ee0*/  FMUL.FTZ R190, R24, c[0x0][0x2ec] ;  /* 0x0000bb0018be7a20 */ /* 0x004fe20000410000 */
[----:B------:R-:W-:Y:S01]  /*9ef0*/  MUFU.TANH R20, R25 ;  /* 0x0000001900147308 */ /* 0x000fe20000002400 */
[----:B------:R-:W-:Y:S02]  /*9f00*/  FMUL.FTZ R193, R4, c[0x0][0x2ec] ;  /* 0x0000bb0004c17a20 */ /* 0x000fe40000410000 */
[----:B------:R-:W-:Y:S01]  /*9f10*/  FMUL.FTZ R45, R45, c[0x0][0x2ec] ;  /* 0x0000bb002d2d7a20 */ /* 0x000fe20000410000 */
[C---:B------:R-:W-:Y:S04]  /*9f20*/  HMMA.16816.F32.BF16 R56, R180.reuse, R168, R56 ;  /* 0x000000a8b438723c */ /* 0x040fe80000041838 */
[----:B---3--:R-:W-:Y:S02]  /*9f30*/  FMUL.FTZ R23, R32, c[0x0][0x2ec] ;  /* 0x0000bb0020177a20 */ /* 0x008fe40000410000 */
[----:B------:R-:W-:Y:S01]  /*9f40*/  MUFU.TANH R8, R190 ;  /* 0x000000be00087308 */ /* 0x000fe20000002400 */
[----:B------:R-:W-:Y:S01]  /*9f50*/  FMUL.FTZ R50, R50, c[0x0][0x2ec] ;  /* 0x0000bb0032327a20 */ /* 0x000fe20000410000 */
[-C--:B------:R-:W-:Y:S04]  /*9f60*/  HMMA.16816.F32.BF16 R60, R180, R170.reuse, R60 ;  /* 0x000000aab43c723c */ /* 0x080fe8000004183c */
[----:B-----5:R-:W-:Y:S02]  /*9f70*/  FMUL.FTZ R31, R37, c[0x0][0x2ec] ;  /* 0x0000bb00251f7a20 */ /* 0x020fe40000410000 */
[----:B------:R-:W-:Y:S02]  /*9f80*/  FMUL.FTZ R37, R38, c[0x0][0x2ec] ;  /* 0x0000bb0026257a20 */ /* 0x000fe40000410000 */
[----:B------:R1:W-:Y:S01]  /*9f90*/  MUFU.TANH R24, R29 ;  /* 0x0000001d00187308 */ /* 0x0003e20000002400 */
[C---:B------:R-:W-:Y:S04]  /*9fa0*/  HMMA.16816.F32.BF16 R64, R204.reuse, R170, R64 ;  /* 0x000000aacc40723c */ /* 0x040fe80000041840 */
[----:B------:R-:W-:Y:S02]  /*9fb0*/  FMUL.FTZ R38, R41, c[0x0][0x2ec] ;  /* 0x0000bb0029267a20 */ /* 0x000fe40000410000 */
[----:B------:R-:W-:Y:S02]  /*9fc0*/  FMUL.FTZ R41, R44, c[0x0][0x2ec] ;  /* 0x0000bb002c297a20 */ /* 0x000fe40000410000 */
[----:B------:R-:W-:Y:S01]  /*9fd0*/  FMUL.FTZ R58, R58, c[0x0][0x2ec] ;  /* 0x0000bb003a3a7a20 */ /* 0x000fe20000410000 */
[----:B------:R2:W-:Y:S01]  /*9fe0*/  MUFU.TANH R32, R42 ;  /* 0x0000002a00207308 */ /* 0x0005e20000002400 */
[-C--:B----4-:R-:W-:Y:S03]  /*9ff0*/  HMMA.16816.F32.BF16 R68, R204, R172.reuse, R68 ;  /* 0x000000accc44723c */ /* 0x090fe60000041844 */
        /* <DEDUP_REMOVED lines=8> */
[----:B------:R3:W-:Y:S01]  /*a080*/  MUFU.TANH R171, R61 ;  /* 0x0000003d00ab7308 */ /* 0x0007e20000002400 */
[----:B-1----:R-:W-:Y:S02]  /*a090*/  FMUL.FTZ R29, R35, c[0x0][0x2ec] ;  /* 0x0000bb00231d7a20 */ /* 0x002fe40000410000 */
[----:B------:R-:W-:Y:S02]  /*a0a0*/  FMUL.FTZ R35, R39, c[0x0][0x2ec] ;  /* 0x0000bb0027237a20 */ /* 0x000fe40000410000 */
[----:B------:R-:W-:Y:S01]  /*a0b0*/  FMUL.FTZ R39, R48, c[0x0][0x2ec] ;  /* 0x0000bb0030277a20 */ /* 0x000fe20000410000 */
[C---:B------:R-:W-:Y:S04]  /*a0c0*/  HMMA.16816.F32.BF16 R80, R204.reuse, R174, R80 ;  /* 0x000000aecc50723c */ /* 0x040fe80000041850 */
[----:B------:R-:W-:Y:S01]  /*a0d0*/  MUFU.TANH R48, R59 ;  /* 0x0000003b00307308 */ /* 0x000fe20000002400 */
[----:B--2---:R-:W-:Y:S02]  /*a0e0*/  FMUL.FTZ R42, R49, c[0x0][0x2ec] ;  /* 0x0000bb00312a7a20 */ /* 0x004fe40000410000 */
[----:B------:R-:W-:Y:S02]  /*a0f0*/  FMUL.FTZ R190, R33, c[0x0][0x2ec] ;  /* 0x0000bb0021be7a20 */ /* 0x000fe40000410000 */
[----:B------:R-:W-:Y:S03]  /*a100*/  FMUL.FTZ R33, R34, c[0x0][0x2ec] ;  /* 0x0000bb0022217a20 */ /* 0x000fe60000410000 */
[----:B------:R-:W-:Y:S02]  /*a110*/  FMUL.FTZ R34, R40, c[0x0][0x2ec] ;  /* 0x0000bb0028227a20 */ /* 0x000fe40000410000 */
[----:B------:R1:W-:Y:S01]  /*a120*/  MUFU.TANH R25, R190 ;  /* 0x000000be00197308 */ /* 0x0003e20000002400 */
[----:B------:R-:W-:Y:S02]  /*a130*/  FMUL.FTZ R49, R52, c[0x0][0x2ec] ;  /* 0x0000bb0034317a20 */ /* 0x000fe40000410000 */
[----:B------:R-:W-:Y:S02]  /*a140*/  FMUL.FTZ R9, R9, c[0x0][0x2ec] ;  /* 0x0000bb0009097a20 */ /* 0x000fe40000410000 */
[----:B------:R-:W-:Y:S02]  /*a150*/  FMUL.FTZ R11, R11, c[0x0][0x2ec] ;  /* 0x0000bb000b0b7a20 */ /* 0x000fe40000410000 */
[----:B------:R-:W-:Y:S02]  /*a160*/  FMUL.FTZ R14, R14, c[0x0][0x2ec] ;  /* 0x0000bb000e0e7a20 */ /* 0x000fe40000410000 */
[----:B------:R-:W-:Y:S01]  /*a170*/  FMUL.FTZ R19, R19, c[0x0][0x2ec] ;  /* 0x0000bb0013137a20 */ /* 0x000fe20000410000 */
[----:B------:R-:W-:Y:S01]  /*a180*/  MUFU.TANH R40, R45 ;  /* 0x0000002d00287308 */ /* 0x000fe20000002400 */
[----:B---3--:R-:W-:Y:S02]  /*a190*/  FMUL.FTZ R61, R82, c[0x0][0x2ec] ;  /* 0x0000bb00523d7a20 */ /* 0x008fe40000410000 */
[----:B------:R-:W-:Y:S02]  /*a1a0*/  FMUL.FTZ R83, R83, c[0x0][0x2ec] ;  /* 0x0000bb0053537a20 */ /* 0x000fe40000410000 */
[----:B------:R-:W-:Y:S02]  /*a1b0*/  FMUL.FTZ R22, R22, c[0x0][0x2ec] ;  /* 0x0000bb0016167a20 */ /* 0x000fe40000410000 */
[----:B------:R-:W-:Y:S02]  /*a1c0*/  FMUL.FTZ R26, R26, c[0x0][0x2ec] ;  /* 0x0000bb001a1a7a20 */ /* 0x000fe40000410000 */
[----:B------:R-:W-:Y:S01]  /*a1d0*/  FMUL.FTZ R30, R30, c[0x0][0x2ec] ;  /* 0x0000bb001e1e7a20 */ /* 0x000fe20000410000 */
[----:B------:R-:W-:Y:S01]  /*a1e0*/  MUFU.TANH R45, R50 ;  /* 0x00000032002d7308 */ /* 0x000fe20000002400 */
[----:B------:R-:W-:Y:S02]  /*a1f0*/  FMUL.FTZ R43, R43, c[0x0][0x2ec] ;  /* 0x0000bb002b2b7a20 */ /* 0x000fe40000410000 */
[----:B------:R-:W-:Y:S02]  /*a200*/  FMUL.FTZ R65, R65, c[0x0][0x2ec] ;  /* 0x0000bb0041417a20 */ /* 0x000fe40000410000 */
[----:B-1----:R-:W-:Y:S02]  /*a210*/  FMUL.FTZ R190, R46, c[0x0][0x2ec] ;  /* 0x0000bb002ebe7a20 */ /* 0x002fe40000410000 */
[----:B------:R-:W-:Y:S02]  /*a220*/  FMUL.FTZ R46, R47, c[0x0][0x2ec] ;  /* 0x0000bb002f2e7a20 */ /* 0x000fe40000410000 */
[----:B------:R-:W-:Y:S01]  /*a230*/  FMUL.FTZ R47, R51, c[0x0][0x2ec] ;  /* 0x0000bb00332f7a20 */ /* 0x000fe20000410000 */
[----:B------:R1:W-:Y:S01]  /*a240*/  MUFU.TANH R50, R57 ;  /* 0x0000003900327308 */ /* 0x0003e20000002400 */
[----:B------:R-:W-:Y:S02]  /*a250*/  FMUL.FTZ R51, R54, c[0x0][0x2ec] ;  /* 0x0000bb0036337a20 */ /* 0x000fe40000410000 */
[----:B------:R-:W-:Y:S02]  /*a260*/  FMUL.FTZ R66, R66, c[0x0][0x2ec] ;  /* 0x0000bb0042427a20 */ /* 0x000fe40000410000 */
[----:B------:R-:W-:Y:S02]  /*a270*/  FMUL.FTZ R67, R67, c[0x0][0x2ec] ;  /* 0x0000bb0043437a20 */ /* 0x000fe40000410000 */
[----:B------:R-:W-:Y:S02]  /*a280*/  FMUL.FTZ R71, R71, c[0x0][0x2ec] ;  /* 0x0000bb0047477a20 */ /* 0x000fe40000410000 */
[----:B------:R-:W-:Y:S01]  /*a290*/  FMUL.FTZ R73, R73, c[0x0][0x2ec] ;  /* 0x0000bb0049497a20 */ /* 0x000fe20000410000 */
[----:B------:R2:W-:Y:S01]  /*a2a0*/  MUFU.TANH R179, R46 ;  /* 0x0000002e00b37308 */ /* 0x0005e20000002400 */
[----:B------:R-:W-:Y:S09]  /*a2b0*/  FMUL.FTZ R74, R74, c[0x0][0x2ec] ;  /* 0x0000bb004a4a7a20 */ /* 0x000ff20000410000 */
[----:B------:R-:W-:Y:S01]  /*a2c0*/  MUFU.TANH R44, R41 ;  /* 0x00000029002c7308 */ /* 0x000fe20000002400 */
[----:B-1----:R-:W-:Y:S09]  /*a2d0*/  FMUL.FTZ R57, R64, c[0x0][0x2ec] ;  /* 0x0000bb0040397a20 */ /* 0x002ff20000410000 */
[----:B------:R-:W-:Y:S01]  /*a2e0*/  MUFU.TANH R64, R57 ;  /* 0x0000003900407308 */ /* 0x000fe20000002400 */
[----:B--2---:R-:W-:Y:S02]  /*a2f0*/  FMUL.FTZ R46, R53, c[0x0][0x2ec] ;  /* 0x0000bb00352e7a20 */ /* 0x004fe40000410000 */
[----:B------:R-:W-:Y:S02]  /*a300*/  FMUL.FTZ R53, R55, c[0x0][0x2ec] ;  /* 0x0000bb0037357a20 */ /* 0x000fe40000410000 */
[----:B------:R-:W-:Y:S05]  /*a310*/  FMUL.FTZ R55, R56, c[0x0][0x2ec] ;  /* 0x0000bb0038377a20 */ /* 0x000fea0000410000 */
[----:B------:R-:W-:Y:S01]  /*a320*/  MUFU.TANH R41, R42 ;  /* 0x0000002a00297308 */ /* 0x000fe20000002400 */
[----:B------:R-:W-:Y:S02]  /*a330*/  FMUL.FTZ R56, R60, c[0x0][0x2ec] ;  /* 0x0000bb003c387a20 */ /* 0x000fe40000410000 */
[----:B------:R-:W-:Y:S02]  /*a340*/  FMUL.FTZ R60, R72, c[0x0][0x2ec] ;  /* 0x0000bb00483c7a20 */ /* 0x000fe40000410000 */
[----:B------:R-:W-:Y:S02]  /*a350*/  FMUL.FTZ R72, R75, c[0x0][0x2ec] ;  /* 0x0000bb004b487a20 */ /* 0x000fe40000410000 */
[----:B------:R-:W-:Y:S02]  /*a360*/  FMUL.FTZ R75, R77, c[0x0][0x2ec] ;  /* 0x0000bb004d4b7a20 */ /* 0x000fe40000410000 */
[----:B------:R-:W-:Y:S01]  /*a370*/  FMUL.FTZ R77, R79, c[0x0][0x2ec] ;  /* 0x0000bb004f4d7a20 */ /* 0x000fe20000410000 */
[----:B------:R1:W-:Y:S10]  /*a380*/  MUFU.TANH R184, R56 ;  /* 0x0000003800b87308 */ /* 0x0003f40000002400 */
[----:B------:R2:W-:Y:S10]  /*a390*/  MUFU.TANH R172, R60 ;  /* 0x0000003c00ac7308 */ /* 0x0005f40000002400 */
[----:B------:R-:W3:Y:S01]  /*a3a0*/  MUFU.TANH R42, R62 ;  /* 0x0000003e002a7308 */ /* 0x000ee20000002400 */
[----:B-1----:R-:W-:Y:S02]  /*a3b0*/  FMUL.FTZ R56, R68, c[0x0][0x2ec] ;  /* 0x0000bb0044387a20 */ /* 0x002fe40000410000 */
[----:B------:R-:W-:Y:S02]  /*a3c0*/  FMUL.FTZ R68, R69, c[0x0][0x2ec] ;  /* 0x0000bb0045447a20 */ /* 0x000fe40000410000 */
[----:B------:R-:W-:Y:S05]  /*a3d0*/  FMUL.FTZ R69, R70, c[0x0][0x2ec] ;  /* 0x0000bb0046457a20 */ /* 0x000fea0000410000 */
[----:B------:R1:W4:Y:S01]  /*a3e0*/  MUFU.TANH R173, R56 ;  /* 0x0000003800ad7308 */ /* 0x0003220000002400 */
[----:B------:R-:W-:Y:S02]  /*a3f0*/  FMUL.FTZ R70, R76, c[0x0][0x2ec] ;  /* 0x0000bb004c467a20 */ /* 0x000fe40000410000 */
[----:B------:R-:W-:Y:S02]  /*a400*/  FMUL.FTZ R76, R80, c[0x0][0x2ec] ;  /* 0x0000bb00504c7a20 */ /* 0x000fe40000410000 */
[----:B--2---:R-:W-:Y:S02]  /*a410*/  FMUL.FTZ R60, R78, c[0x0][0x2ec] ;  /* 0x0000bb004e3c7a20 */ /* 0x004fe40000410000 */
[----:B------:R-:W-:Y:S03]  /*a420*/  FMUL.FTZ R78, R81, c[0x0][0x2ec] ;  /* 0x0000bb00514e7a20 */ /* 0x000fe60000410000 */
[----:B------:R-:W2:Y:S01]  /*a430*/  MUFU.TANH R176, R63 ;  /* 0x0000003f00b07308 */ /* 0x000ea20000002400 */
[----:B---3--:R-:W-:Y:S09]  /*a440*/  STL [R1+0xc], R42 ;  /* 0x00000c2a01007387 */ /* 0x008ff20000100800 */
[----:B------:R-:W3:Y:S01]  /*a450*/  MUFU.TANH R175, R60 ;  /* 0x0000003c00af7308 */ /* 0x000ee20000002400 */
[----:B-1----:R-:W1:Y:S09]  /*a460*/  LDSM.16.M88.4 R56, [R214] ;  /* 0x00000000d638783b */ /* 0x002e720000000200 */
[----:B------:R5:W1:Y:S10]  /*a470*/  MUFU.TANH R54, R61 ;  /* 0x0000003d00367308 */ /* 0x000a740000002400 */
[----:B------:R1:W1:Y:S10]  /*a480*/  MUFU.TANH R16, R27 ;  /* 0x0000001b00107308 */ /* 0x0002740000002400 */
[----:B------:R2:W2:Y:S01]  /*a490*/  MUFU.TANH R52, R83 ;  /* 0x0000005300347308 */ /* 0x0004a20000002400 */
[----:B-----5:R-:W5:Y:S09]  /*a4a0*/  LDSM.16.M88.4 R60, [R213] ;  /* 0x00000000d53c783b */ /* 0x020f720000000200 */
[----:B------:R-:W2:Y:S01]  /*a4b0*/  MUFU.TANH R193, R193 ;  /* 0x000000c100c17308 */ /* 0x000ea20000002400 */
[-C--:B-1----:R-:W-:Y:S03]  /*a4c0*/  HMMA.16816.F32.BF16 R84, R204, R56.reuse, R84 ;  /* 0x00000038cc54723c */ /* 0x082fe60000041854 */
[----:B------:R-:W-:Y:S06]  /*a4d0*/  FMUL.FTZ R27, R36, c[0x0][0x2ec] ;  /* 0x0000bb00241b7a20 */ /* 0x000fec0000410000 */
[----:B------:R-:W1:Y:S01]  /*a4e0*/  MUFU.TANH R9, R9 ;  /* 0x0000000900097308 */ /* 0x000e620000002400 */
[C---:B------:R-:W-:Y:S09]  /*a4f0*/  HMMA.16816.F32.BF16 R88, R180.reuse, R56, R88 ;  /* 0x00000038b458723c */ /* 0x040ff20000041858 */
[----:B------:R-:W1:Y:S01]  /*a500*/  MUFU.TANH R195, R195 ;  /* 0x000000c300c37308 */ /* 0x000e620000002400 */
[-C--:B------:R-:W-:Y:S04]  /*a510*/  HMMA.16816.F32.BF16 R92, R180, R58.reuse, R92 ;  /* 0x0000003ab45c723c */ /* 0x080fe8000004185c */
[----:B------:R-:W-:Y:S04]  /*a520*/  FMUL.FTZ R82, R84, c[0x0][0x2ec] ;  /* 0x0000bb0054527a20 */ /* 0x000fe80000410000 */
[C---:B------:R-:W-:Y:S01]  /*a530*/  HMMA.16816.F32.BF16 R96, R204.reuse, R58, R96 ;  /* 0x0000003acc60723c */ /* 0x040fe20000041860 */
[----:B------:R-:W1:Y:S03]  /*a540*/  MUFU.TANH R11, R11 ;  /* 0x0000000b000b7308 */ /* 0x000e660000002400 */
[----:B------:R-:W-:Y:S02]  /*a550*/  FMUL.FTZ R85, R85, c[0x0][0x2ec] ;  /* 0x0000bb0055557a20 */ /* 0x000fe40000410000 */
[----:B------:R-:W-:Y:S02]  /*a560*/  FMUL.FTZ R84, R86, c[0x0][0x2ec] ;  /* 0x0000bb0056547a20 */ /* 0x000fe40000410000 */
[----:B------:R-:W-:Y:S01]  /*a570*/  FMUL.FTZ R57, R88, c[0x0][0x2ec] ;  /* 0x0000bb0058397a20 */ /* 0x000fe20000410000 */
[-C--:B-----5:R-:W-:Y:S02]  /*a580*/  HMMA.16816.F32.BF16 R100, R204, R60.reuse, R100 ;  /* 0x0000003ccc64723c */ /* 0x0a0fe40000041864 */
[----:B------:R-:W1:Y:S01]  /*a590*/  MUFU.TANH R6, R6 ;  /* 0x0000000600067308 */ /* 0x000e620000002400 */
[----:B------:R-:W-:Y:S02]  /*a5a0*/  FMUL.FTZ R91, R91, c[0x0][0x2ec] ;  /* 0x0000bb005b5b7a20 */ /* 0x000fe40000410000 */
[----:B------:R-:W-:Y:S02]  /*a5b0*/  FMUL.FTZ R87, R87, c[0x0][0x2ec] ;  /* 0x0000bb0057577a20 */ /* 0x000fe40000410000 */
[----:B------:R-:W-:Y:S01]  /*a5c0*/  FMUL.FTZ R56, R92, c[0x0][0x2ec] ;  /* 0x0000bb005c387a20 */ /* 0x000fe20000410000 */
[C---:B------:R-:W-:Y:S04]  /*a5d0*/  HMMA.16816.F32.BF16 R104, R180.reuse, R60, R104 ;  /* 0x0000003cb468723c */ /* 0x040fe80000041868 */
[----:B------:R-:W1:Y:S01]  /*a5e0*/  MUFU.TANH R209, R57 ;  /* 0x0000003900d17308 */ /* 0x000e620000002400 */
[----:B------:R-:W-:Y:S02]  /*a5f0*/  FMUL.FTZ R95, R95, c[0x0][0x2ec] ;  /* 0x0000bb005f5f7a20 */ /* 0x000fe40000410000 */
[----:B------:R-:W-:Y:S01]  /*a600*/  FMUL.FTZ R79, R89, c[0x0][0x2ec] ;  /* 0x0000bb00594f7a20 */ /* 0x000fe20000410000 */
[-C--:B------:R-:W-:Y:S04]  /*a610*/  HMMA.16816.F32.BF16 R108, R180, R62.reuse, R108 ;  /* 0x0000003eb46c723c */ /* 0x080fe8000004186c */
[----:B--2---:R-:W-:Y:S02]  /*a620*/  FMUL.FTZ R83, R90, c[0x0][0x2ec] ;  /* 0x0000bb005a537a20 */ /* 0x004fe40000410000 */
[----:B------:R2:W1:Y:S01]  /*a630*/  MUFU.TANH R211, R56 ;  /* 0x0000003800d37308 */ /* 0x0004620000002400 */
[----:B------:R-:W-:Y:S01]  /*a640*/  FMUL.FTZ R81, R93, c[0x0][0x2ec] ;  /* 0x0000bb005d517a20 */ /* 0x000fe20000410000 */
[C---:B------:R-:W-:Y:S04]  /*a650*/  HMMA.16816.F32.BF16 R112, R204.reuse, R62, R112 ;  /* 0x0000003ecc70723c */ /* 0x040fe80000041870 */
[----:B------:R-:W-:Y:S02]  /*a660*/  FMUL.FTZ R89, R96, c[0x0][0x2ec] ;  /* 0x0000bb0060597a20 */ /* 0x000fe40000410000 */
[----:B------:R-:W-:Y:S02]  /*a670*/  FMUL.FTZ R93, R97, c[0x0][0x2ec] ;  /* 0x0000bb00615d7a20 */ /* 0x000fe40000410000 */
[----:B------:R5:W1:Y:S01]  /*a680*/  MUFU.TANH R201, R91 ;  /* 0x0000005b00c97308 */ /* 0x000a620000002400 */
[----:B------:R-:W-:Y:S03]  /*a690*/  FMUL.FTZ R61, R104, c[0x0][0x2ec] ;  /* 0x0000bb00683d7a20 */ /* 0x000fe60000410000 */
[----:B------:R-:W-:Y:S02]  /*a6a0*/  FMUL.FTZ R105, R105, c[0x0][0x2ec] ;  /* 0x0000bb0069697a20 */ /* 0x000fe40000410000 */
[----:B------:R-:W-:Y:S02]  /*a6b0*/  FMUL.FTZ R92, R99, c[0x0][0x2ec] ;  /* 0x0000bb00635c7a20 */ /* 0x000fe40000410000 */
[----:B------:R-:W-:Y:S02]  /*a6c0*/  FMUL.FTZ R111, R111, c[0x0][0x2ec] ;  /* 0x0000bb006f6f7a20 */ /* 0x000fe40000410000 */
[----:B------:R1:W1:Y:S01]  /*a6d0*/  MUFU.TANH R210, R95 ;  /* 0x0000005f00d27308 */ /* 0x0002620000002400 */
[----:B------:R-:W-:Y:S02]  /*a6e0*/  FMUL.FTZ R99, R100, c[0x0][0x2ec] ;  /* 0x0000bb0064637a20 */ /* 0x000fe40000410000 */
[----:B------:R-:W-:Y:S01]  /*a6f0*/  FMUL.FTZ R97, R101, c[0x0][0x2ec] ;  /* 0x0000bb0065617a20 */ /* 0x000fe20000410000 */
[----:B--2---:R-:W2:Y:S01]  /*a700*/  LDSM.16.M88.4 R56, [R212] ;  /* 0x00000000d438783b */ /* 0x004ea20000000200 */
[----:B------:R-:W-:Y:S04]  /*a710*/  DEPBAR.LE SB0, 0x0 ;  /* 0x000080000000791a */ /* 0x000fe80000000000 */
[----:B------:R-:W-:Y:S01]  /*a720*/  FMUL.FTZ R115, R115, c[0x0][0x2ec] ;  /* 0x0000bb0073737a20 */ /* 0x000fe20000410000 */
[----:B------:R3:W2:Y:S01]  /*a730*/  MUFU.TANH R198, R61 ;  /* 0x0000003d00c67308 */ /* 0x0006a20000002400 */
[----:B------:R-:W-:Y:S01]  /*a740*/  FMUL.FTZ R101, R103, c[0x0][0x2ec] ;  /* 0x0000bb0067657a20 */ /* 0x000fe20000410000 */
[----:B------:R-:W-:Y:S01]  /*a750*/  BAR.SYNC.DEFER_BLOCKING 0x0 ;  /* 0x0000000000007b1d */ /* 0x000fe20000010000 */
[----:B------:R-:W-:Y:S02]  /*a760*/  FMUL.FTZ R94, R94, c[0x0][0x2ec] ;  /* 0x0000bb005e5e7a20 */ /* 0x000fe40000410000 */
[----:B-----5:R-:W-:Y:S02]  /*a770*/  FMUL.FTZ R91, R107, c[0x0][0x2ec] ;  /* 0x0000bb006b5b7a20 */ /* 0x020fe40000410000 */
[----:B------:R-:W-:Y:S02]  /*a780*/  FMUL.FTZ R107, R113, c[0x0][0x2ec] ;  /* 0x0000bb00716b7a20 */ /* 0x000fe40000410000 */
[----:B------:R-:W-:Y:S01]  /*a790*/  FMUL.FTZ R98, R98, c[0x0][0x2ec] ;  /* 0x0000bb0062627a20 */ /* 0x000fe20000410000 */
[----:B------:R5:W2:Y:S01]  /*a7a0*/  MUFU.TANH R196, R105 ;  /* 0x0000006900c47308 */ /* 0x000aa20000002400 */
[----:B------:R-:W-:Y:S02]  /*a7b0*/  FMUL.FTZ R102, R102, c[0x0][0x2ec] ;  /* 0x0000bb0066667a20 */ /* 0x000fe40000410000 */
[----:B------:R-:W-:Y:S02]  /*a7c0*/  FMUL.FTZ R60, R108, c[0x0][0x2ec] ;  /* 0x0000bb006c3c7a20 */ /* 0x000fe40000410000 */
[----:B-1----:R-:W-:Y:S02]  /*a7d0*/  FMUL.FTZ R95, R106, c[0x0][0x2ec] ;  /* 0x0000bb006a5f7a20 */ /* 0x002fe40000410000 */
[----:B------:R-:W-:Y:S02]  /*a7e0*/  FMUL.FTZ R110, R110, c[0x0][0x2ec] ;  /* 0x0000bb006e6e7a20 */ /* 0x000fe40000410000 */
[----:B------:R-:W-:Y:S01]  /*a7f0*/  FMUL.FTZ R114, R114, c[0x0][0x2ec] ;  /* 0x0000bb0072727a20 */ /* 0x000fe20000410000 */
[----:B------:R1:W1:Y:S01]  /*a800*/  MUFU.TANH R200, R111 ;  /* 0x0000006f00c87308 */ /* 0x0002620000002400 */
[----:B---3--:R-:W-:Y:S02]  /*a810*/  FMUL.FTZ R61, R109, c[0x0][0x2ec] ;  /* 0x0000bb006d3d7a20 */ /* 0x008fe40000410000 */
[----:B------:R-:W-:Y:S07]  /*a820*/  FMUL.FTZ R109, R112, c[0x0][0x2ec] ;  /* 0x0000bb00706d7a20 */ /* 0x000fee0000410000 */
[----:B------:R3:W1:Y:S01]  /*a830*/  MUFU.TANH R208, R115 ;  /* 0x0000007300d07308 */ /* 0x0006620000002400 */
[-C--:B--2---:R-:W-:Y:S09]  /*a840*/  HMMA.16816.F32.BF16 R116, R204, R56.reuse, R116 ;  /* 0x00000038cc74723c */ /* 0x084ff20000041874 */
[----:B------:R-:W2:Y:S01]  /*a850*/  MUFU.TANH R10, R10 ;  /* 0x0000000a000a7308 */ /* 0x000ea20000002400 */
[C---:B------:R-:W-:Y:S09]  /*a860*/  HMMA.16816.F32.BF16 R120, R180.reuse, R56, R120 ;  /* 0x00000038b478723c */ /* 0x040ff20000041878 */
[----:B------:R-:W2:Y:S01]  /*a870*/  MUFU.TANH R14, R14 ;  /* 0x0000000e000e7308 */ /* 0x000ea20000002400 */
[-C--:B------:R-:W-:Y:S04]  /*a880*/  HMMA.16816.F32.BF16 R124, R180, R58.reuse, R124 ;  /* 0x0000003ab47c723c */ /* 0x080fe8000004187c */
[----:B-----5:R-:W-:Y:S04]  /*a890*/  FMUL.FTZ R105, R116, c[0x0][0x2ec] ;  /* 0x0000bb0074697a20 */ /* 0x020fe80000410000 */
[----:B------:R-:W-:Y:S01]  /*a8a0*/  HMMA.16816.F32.BF16 R128, R204, R58, R128 ;  /* 0x0000003acc80723c */ /* 0x000fe20000041880 */
[----:B------:R-:W2:Y:S03]  /*a8b0*/  MUFU.TANH R13, R13 ;  /* 0x0000000d000d7308 */ /* 0x000ea60000002400 */
[----:B-1----:R-:W-:Y:S02]  /*a8c0*/  FMUL.FTZ R111, R117, c[0x0][0x2ec] ;  /* 0x0000bb00756f7a20 */ /* 0x002fe40000410000 */
[----:B------:R-:W-:Y:S02]  /*a8d0*/  FMUL.FTZ R118, R118, c[0x0][0x2ec] ;  /* 0x0000bb0076767a20 */ /* 0x000fe40000410000 */
[----:B------:R-:W-:Y:S03]  /*a8e0*/  FMUL.FTZ R103, R120, c[0x0][0x2ec] ;  /* 0x0000bb0078677a20 */ /* 0x000fe60000410000 */
        /* <DEDUP_REMOVED lines=9> */
[----:B---3--:R-:W-:Y:S02]  /*a980*/  FMUL.FTZ R115, R129, c[0x0][0x2ec] ;  /* 0x0000bb0081737a20 */ /* 0x008fe40000410000 */
[----:B------:R-:W-:Y:S02]  /*a990*/  FMUL.FTZ R126, R126, c[0x0][0x2ec] ;  /* 0x0000bb007e7e7a20 */ /* 0x000fe40000410000 */
[----:B------:R-:W-:Y:S01]  /*a9a0*/  FMUL.FTZ R127, R127, c[0x0][0x2ec] ;  /* 0x0000bb007f7f7a20 */ /* 0x000fe20000410000 */
[----:B------:R-:W3:Y:S01]  /*a9b0*/  MUFU.TANH R19, R19 ;  /* 0x0000001300137308 */ /* 0x000ee20000002400 */
[----:B------:R-:W-:Y:S02]  /*a9c0*/  FMUL.FTZ R130, R130, c[0x0][0x2ec] ;  /* 0x0000bb0082827a20 */ /* 0x000fe40000410000 */
[----:B------:R-:W-:Y:S07]  /*a9d0*/  FMUL.FTZ R131, R131, c[0x0][0x2ec] ;  /* 0x0000bb0083837a20 */ /* 0x000fee0000410000 */
        /* <DEDUP_REMOVED lines=48> */
[----:B------:R1:W1:Y:S10]  /*ace0*/  MUFU.TANH R197, R98 ;  /* 0x0000006200c57308 */ /* 0x0002740000002400 */
[----:B------:R-:W1:Y:S10]  /*acf0*/  MUFU.TANH R92, R92 ;  /* 0x0000005c005c7308 */ /* 0x000e740000002400 */
[----:B------:R-:W1:Y:S10]  /*ad00*/  MUFU.TANH R99, R99 ;  /* 0x0000006300637308 */ /* 0x000e740000002400 */
[----:B------:R-:W1:Y:S10]  /*ad10*/  MUFU.TANH R97, R97 ;  /* 0x0000006100617308 */ /* 0x000e740000002400 */
[----:B------:R1:W1:Y:S10]  /*ad20*/  MUFU.TANH R174, R102 ;  /* 0x0000006600ae7308 */ /* 0x0002740000002400 */
        /* <DEDUP_REMOVED lines=8> */
[----:B------:R1:W1:Y:S10]  /*adb0*/  MUFU.TANH R203, R114 ;  /* 0x0000007200cb7308 */ /* 0x0002740000002400 */
[----:B------:R-:W1:Y:S10]  /*adc0*/  MUFU.TANH R105, R105 ;  /* 0x0000006900697308 */ /* 0x000e740000002400 */
[----:B------:R-:W1:Y:S10]  /*add0*/  MUFU.TANH R111, R111 ;  /* 0x0000006f006f7308 */ /* 0x000e740000002400 */
[----:B------:R1:W1:Y:S10]  /*ade0*/  MUFU.TANH R191, R118 ;  /* 0x0000007600bf7308 */ /* 0x0002740000002400 */
[----:B------:R1:W1:Y:S10]  /*adf0*/  MUFU.TANH R190, R119 ;  /* 0x0000007700be7308 */ /* 0x0002740000002400 */
[----:B------:R-:W1:Y:S10]  /*ae00*/  MUFU.TANH R103, R103 ;  /* 0x0000006700677308 */ /* 0x000e740000002400 */
[----:B------:R1:W1:Y:S10]  /*ae10*/  MUFU.TANH R170, R121 ;  /* 0x0000007900aa7308 */ /* 0x0002740000002400 */
[----:B------:R1:W1:Y:S10]  /*ae20*/  MUFU.TANH R187, R122 ;  /* 0x0000007a00bb7308 */ /* 0x0002740000002400 */
[----:B------:R1:W1:Y:S10]  /*ae30*/  MUFU.TANH R186, R123 ;  /* 0x0000007b00ba7308 */ /* 0x0002740000002400 */
[----:B------:R1:W1:Y:S10]  /*ae40*/  MUFU.TANH R169, R56 ;  /* 0x0000003800a97308 */ /* 0x0002740000002400 */
[----:B------:R1:W1:Y:S10]  /*ae50*/  MUFU.TANH R168, R125 ;  /* 0x0000007d00a87308 */ /* 0x0002740000002400 */
[----:B------:R1:W1:Y:S10]  /*ae60*/  MUFU.TANH R43, R126 ;  /* 0x0000007e002b7308 */ /* 0x0002740000002400 */
[----:B------:R1:W1:Y:S10]  /*ae70*/  MUFU.TANH R42, R127 ;  /* 0x0000007f002a7308 */ /* 0x0002740000002400 */
[----:B------:R-:W1:Y:S10]  /*ae80*/  MUFU.TANH R113, R113 ;  /* 0x0000007100717308 */ /* 0x000e740000002400 */
[----:B------:R-:W1:Y:S10]  /*ae90*/  MUFU.TANH R115, R115 ;  /* 0x0000007300737308 */ /* 0x000e740000002400 */
[----:B------:R1:W1:Y:S10]  /*aea0*/  MUFU.TANH R189, R130 ;  /* 0x0000008200bd7308 */ /* 0x0002740000002400 */
[----:B------:R1:W1:Y:S02]  /*aeb0*/  MUFU.TANH R188, R131 ;  /* 0x0000008300bc7308 */ /* 0x0002640000002400 */
[----:B-1234-:R-:W-:-:S05]  /*aec0*/  @P1 BRA `(.L_x_711) ;  /* 0xffffe46000001947 */ /* 0x01efca000383ffff */
.L_x_710:
[----:B------:R-:W2:Y:S01]  /*aed0*/  LDL.LU R204, [R1+0xc] ;  /* 0x00000c0001cc7983 */ /* 0x000ea20000300800 */
[C---:B-1----:R-:W-:Y:S01]  /*aee0*/  IMAD R59, R247.reuse, -0x80, R246 ;  /* 0xffffff80f73b7824 */ /* 0x042fe200078e02f6 */
[----:B------:R-:W-:Y:S04]  /*aef0*/  IADD3 R247, R247, -0x1, RZ ;  /* 0xfffffffff7f77810 */ /* 0x000fe80007ffe0ff */
        /* <DEDUP_REMOVED lines=11> */
[C---:B------:R-:W-:Y:S02]  /*afb0*/  IADD3 R88, R59.reuse, -0x40, RZ ;  /* 0xffffffc03b587810 */ /* 0x040fe40007ffe0ff */
        /* <DEDUP_REMOVED lines=9> */
[----:B------:R-:W-:Y:S02]  /*b050*/  IABS R60, R59 ;  /* 0x0000003b003c7213 */ /* 0x000fe40000000000 */
[C---:B------:R-:W-:Y:S02]  /*b060*/  IADD3 R125, R59.reuse, -0x51, RZ ;  /* 0xffffffaf3b7d7810 */ /* 0x040fe40007ffe0ff */
[C---:B------:R-:W-:Y:S02]  /*b070*/  IADD3 R63, R59.reuse, 0x8, RZ ;  /* 0x000000083b3f7810 */ /* 0x040fe40007ffe0ff */
[----:B------:R-:W-:Y:S01]  /*b080*/  I2F R60, R60 ;  /* 0x0000003c003c7306 */ /* 0x000fe20000201400 */
[C---:B------:R-:W-:Y:S02]  /*b090*/  IADD3 R207, R59.reuse, -0x58, RZ ;  /* 0xffffffa83bcf7810 */ /* 0x040fe40007ffe0ff */
[C---:B------:R-:W-:Y:S02]  /*b0a0*/  IADD3 R181, R59.reuse, 0x7, RZ ;  /* 0x000000073bb57810 */ /* 0x040fe40007ffe0ff */
[C---:B------:R-:W-:Y:S02]  /*b0b0*/  IADD3 R205, R59.reuse, -0x59, RZ ;  /* 0xffffffa73bcd7810 */ /* 0x040fe40007ffe0ff */
        /* <DEDUP_REMOVED lines=14> */
[----:B------:R-:W-:Y:S02]  /*b1a0*/  ISETP.GE.AND P2, PT, R98, RZ, PT ;  /* 0x000000ff6200720c */ /* 0x000fe40003f46270 */
[----:B------:R-:W-:Y:S02]  /*b1b0*/  ISETP.GE.AND P3, PT, R80, RZ, PT ;  /* 0x000000ff5000720c */ /* 0x000fe40003f66270 */
[----:B------:R-:W-:Y:S02]  /*b1c0*/  ISETP.GE.AND P5, PT, R128, RZ, PT ;  /* 0x000000ff8000720c */ /* 0x000fe40003fa6270 */
[----:B------:R-:W-:Y:S07]  /*b1d0*/  ISETP.GE.AND P4, PT, R126, RZ, PT ;  /* 0x000000ff7e00720c */ /* 0x000fee0003f86270 */
[C---:B------:R-:W-:Y:S02]  /*b1e0*/  @!P2 IADD3 R98, -R59.reuse, -0x48, RZ ;  /* 0xffffffb83b62a810 */ /* 0x040fe40007ffe1ff */
[C---:B------:R-:W-:Y:S02]  /*b1f0*/  @!P3 IADD3 R80, -R59.reuse, -0x47, RZ ;  /* 0xffffffb93b50b810 */ /* 0x040fe40007ffe1ff */
[C---:B------:R-:W-:Y:S02]  /*b200*/  @!P5 IADD3 R128, -R59.reuse, 0x68, RZ ;  /* 0x000000683b80d810 */ /* 0x040fe40007ffe1ff */
[----:B------:R-:W-:Y:S01]  /*b210*/  I2F R98, R98 ;  /* 0x0000006200627306 */ /* 0x000fe20000201400 */
[----:B------:R-:W-:Y:S02]  /*b220*/  @!P4 IADD3 R126, -R59, 0x78, RZ ;  /* 0x000000783b7ec810 */ /* 0x000fe40007ffe1ff */
[----:B------:R-:W-:Y:S02]  /*b230*/  ISETP.GE.AND P2, PT, R131, RZ, PT ;  /* 0x000000ff8300720c */ /* 0x000fe40003f46270 */
[----:B------:R-:W-:Y:S02]  /*b240*/  ISETP.GE.AND P3, PT, R62, RZ, PT ;  /* 0x000000ff3e00720c */ /* 0x000fe40003f66270 */
[----:B------:R-:W-:Y:S03]  /*b250*/  ISETP.GE.AND P5, PT, R116, RZ, PT ;  /* 0x000000ff7400720c */ /* 0x000fe60003fa6270 */
[----:B------:R-:W-:Y:S06]  /*b260*/  I2F R80, R80 ;  /* 0x0000005000507306 */ /* 0x000fec0000201400 */
[C---:B------:R-:W-:Y:S02]  /*b270*/  @!P2 IADD3 R131, -R59.reuse, -0x40, RZ ;  /* 0xffffffc03b83a810 */ /* 0x040fe40007ffe1ff */
[C---:B------:R-:W-:Y:S02]  /*b280*/  @!P3 IADD3 R62, -R59.reuse, -0x3f, RZ ;  /* 0xffffffc13b3eb810 */ /* 0x040fe40007ffe1ff */
        /* <DEDUP_REMOVED lines=19> */
[----:B------:R-:W-:Y:S05]  /*b3c0*/  ISETP.GE.AND P3, PT, R90, RZ, PT ;  /* 0x000000ff5a00720c */ /* 0x000fea0003f66270 */
[----:B------:R-:W-:Y:S06]  /*b3d0*/  I2F R123, R123 ;  /* 0x0000007b007b7306 */ /* 0x000fec0000201400 */
[C---:B------:R-:W-:Y:S02]  /*b3e0*/  @!P2 IADD3 R117, -R59.reuse, -0x28, RZ ;  /* 0xffffffd83b75a810 */ /* 0x040fe40007ffe1ff */
[C---:B------:R-:W-:Y:S02]  /*b3f0*/  @!P3 IADD3 R90, -R59.reuse, -0x27, RZ ;  /* 0xffffffd93b5ab810 */ /* 0x040fe40007ffe1ff */
[----:B------:R-:W-:Y:S01]  /*b400*/  I2F R121, R121 ;  /* 0x0000007900797306 */ /* 0x000fe20000201400 */
[----:B------:R-:W-:Y:S02]  /*b410*/  ISETP.GE.AND P2, PT, R94, RZ, PT ;  /* 0x000000ff5e00720c */ /* 0x000fe40003f46270 */
[----:B------:R-:W-:Y:S07]  /*b420*/  ISETP.GE.AND P3, PT, R88, RZ, PT ;  /* 0x000000ff5800720c */ /* 0x000fee0003f66270 */
[----:B------:R-:W-:Y:S04]  /*b430*/  I2F R117, R117 ;  /* 0x0000007500757306 */ /* 0x000fe80000201400 */
[C---:B------:R-:W-:Y:S02]  /*b440*/  @!P2 IADD3 R94, -R59.reuse, -0x20, RZ ;  /* 0xffffffe03b5ea810 */ /* 0x040fe40007ffe1ff */
[----:B------:R-:W-:Y:S02]  /*b450*/  @!P3 IADD3 R88, -R59, 0x40, RZ ;  /* 0x000000403b58b810 */ /* 0x000fe40007ffe1ff */
[----:B------:R-:W-:Y:S02]  /*b460*/  ISETP.GE.AND P2, PT, R100, RZ, PT ;  /* 0x000000ff6400720c */ /* 0x000fe40003f46270 */
[----:B------:R-:W-:Y:S01]  /*b470*/  I2F R90, R90 ;  /* 0x0000005a005a7306 */ /* 0x000fe20000201400 */
[----:B------:R-:W-:Y:S09]  /*b480*/  ISETP.GE.AND P3, PT, R119, RZ, PT ;  /* 0x000000ff7700720c */ /* 0x000ff20003f66270 */
[----:B------:R-:W-:Y:S01]  /*b490*/  I2F R88, R88 ;  /* 0x0000005800587306 */ /* 0x000fe20000201400 */
[C---:B------:R-:W-:Y:S02]  /*b4a0*/  @!P2 IADD3 R100, -R59.reuse, -0x1f, RZ ;  /* 0xffffffe13b64a810 */ /* 0x040fe40007ffe1ff */
[----:B------:R-:W-:Y:S02]  /*b4b0*/  ISETP.GE.AND P2, PT, R104, RZ, PT ;  /* 0x000000ff6800720c */ /* 0x000fe40003f46270 */
[C---:B------:R-:W-:Y:S02]  /*b4c0*/  @!P3 IADD3 R119, -R59.reuse, 0x41, RZ ;  /* 0x000000413b77b810 */ /* 0x040fe40007ffe1ff */
[----:B------:R-:W-:Y:S03]  /*b4d0*/  ISETP.GE.AND P3, PT, R96, RZ, PT ;  /* 0x000000ff6000720c */ /* 0x000fe60003f66270 */
[----:B------:R-:W-:Y:S06]  /*b4e0*/  I2F R94, R94 ;  /* 0x0000005e005e7306 */ /* 0x000fec0000201400 */
[----:B------:R-:W-:Y:S02]  /*b4f0*/  @!P2 IADD3 R104, -R59, -0x18, RZ ;  /* 0xffffffe83b68a810 */ /* 0x000fe40007ffe1ff */
[----:B------:R-:W-:Y:S02]  /*b500*/  ISETP.GE.AND P2, PT, R57, RZ, PT ;  /* 0x000000ff3900720c */ /* 0x000fe40003f46270 */
[----:B------:R-:W-:Y:S01]  /*b510*/  I2F R119, R119 ;  /* 0x0000007700777306 */ /* 0x000fe20000201400 */
[C---:B------:R-:W-:Y:S02]  /*b520*/  @!P3 IADD3 R96, -R59.reuse, 0x48, RZ ;  /* 0x000000483b60b810 */ /* 0x040fe40007ffe1ff */
[----:B------:R-:W-:Y:S07]  /*b530*/  ISETP.GE.AND P3, PT, R86, RZ, PT ;  /* 0x000000ff5600720c */ /* 0x000fee0003f66270 */
[----:B------:R-:W-:Y:S01]  /*b540*/  I2F R96, R96 ;  /* 0x0000006000607306 */ /* 0x000fe20000201400 */
[C---:B------:R-:W-:Y:S02]  /*b550*/  @!P2 IADD3 R57, -R59.reuse, -0x17, RZ ;  /* 0xffffffe93b39a810 */ /* 0x040fe40007ffe1ff */
[----:B------:R-:W-:Y:S03]  /*b560*/  ISETP.GE.AND P2, PT, R58, RZ, PT ;  /* 0x000000ff3a00720c */ /* 0x000fe60003f46270 */
[C---:B------:R-:W-:Y:S02]  /*b570*/  @!P3 IADD3 R86, -R59.reuse, 0x49, RZ ;  /* 0x000000493b56b810 */ /* 0x040fe40007ffe1ff */
[----:B------:R-:W-:Y:S02]  /*b580*/  ISETP.GE.AND P3, PT, R56, RZ, PT ;  /* 0x000000ff3800720c */ /* 0x000fe40003f66270 */
[----:B------:R-:W-:Y:S06]  /*b590*/  I2F R104, R104 ;  /* 0x0000006800687306 */ /* 0x000fec0000201400 */
[----:B------:R-:W-:Y:S02]  /*b5a0*/  @!P2 IADD3 R58, -R59, -0x10, RZ ;  /* 0xfffffff03b3aa810 */ /* 0x000fe40007ffe1ff */
[----:B------:R-:W-:Y:S02]  /*b5b0*/  ISETP.GE.AND P2, PT, R183, RZ, PT ;  /* 0x000000ffb700720c */ /* 0x000fe40003f46270 */
[----:B------:R-:W-:Y:S01]  /*b5c0*/  I2F R86, R86 ;  /* 0x0000005600567306 */ /* 0x000fe20000201400 */
[----:B------:R-:W-:Y:S02]  /*b5d0*/  @!P3 IADD3 R56, -R59, 0x50, RZ ;  /* 0x000000503b38b810 */ /* 0x000fe40007ffe1ff */
[----:B------:R-:W-:Y:S07]  /*b5e0*/  ISETP.GE.AND P3, PT, R125, RZ, PT ;  /* 0x000000ff7d00720c */ /* 0x000fee0003f66270 */
[----:B------:R-:W-:Y:S01]  /*b5f0*/  I2F R58, R58 ;  /* 0x0000003a003a7306 */ /* 0x000fe20000201400 */
[----:B------:R-:W-:Y:S02]  /*b600*/  @!P2 IADD3 R183, -R59, -0xf, RZ ;  /* 0xfffffff13bb7a810 */ /* 0x000fe40007ffe1ff */
[----:B------:R-:W-:Y:S03]  /*b610*/  ISETP.GE.AND P2, PT, R63, RZ, PT ;  /* 0x000000ff3f00720c */ /* 0x000fe60003f46270 */
[----:B------:R-:W-:Y:S02]  /*b620*/  @!P3 IADD3 R125, -R59, 0x51, RZ ;  /* 0x000000513b7db810 */ /* 0x000fe40007ffe1ff */
        /* <DEDUP_REMOVED lines=8> */
[C---:B------:R-:W-:Y:S05]  /*b6b0*/  @!P2 IADD3 R181, -R59.reuse, -0x7, RZ ;  /* 0xfffffff93bb5a810 */ /* 0x040fea0007ffe1ff */
[C---:B------:R-:W-:Y:S04]  /*b6c0*/  @!P3 IADD3 R205, -R59.reuse, 0x59, RZ ;  /* 0x000000593bcdb810 */ /* 0x040fe80007ffe1ff */
        /* <DEDUP_REMOVED lines=8> */
[-C--:B-1----:R-:W-:Y:S02]  /*b750*/  FFMA.FTZ R113, R126, -R0.reuse, R113 ;  /* 0x800000007e717223 */ /* 0x082fe40000010071 */
[-C--:B------:R-:W-:Y:S01]  /*b760*/  FFMA.FTZ R61, R60, -R0.reuse, R175 ;  /* 0x800000003c3d7223 */ /* 0x080fe200000100af */
[----:B------:R-:W-:Y:S01]  /*b770*/  IADD3 R175, R59, -0x61, RZ ;  /* 0xffffff9f3baf7810 */ /* 0x000fe20007ffe0ff */
[-C--:B------:R-:W-:Y:S02]  /*b780*/  FFMA.FTZ R20, R117, -R0.reuse, R20 ;  /* 0x8000000075147223 */ /* 0x080fe40000010014 */
[-C--:B------:R-:W-:Y:S02]  /*b790*/  FFMA.FTZ R52, R119, -R0.reuse, R52 ;  /* 0x8000000077347223 */ /* 0x080fe40000010034 */
[-C--:B------:R-:W-:Y:S02]  /*b7a0*/  FFMA.FTZ R55, R58, -R0.reuse, R55 ;  /* 0x800000003a377223 */ /* 0x080fe40000010037 */
[-C--:B------:R-:W-:Y:S02]  /*b7b0*/  FFMA.FTZ R54, R88, -R0.reuse, R54 ;  /* 0x8000000058367223 */ /* 0x080fe40000010036 */
[CC--:B------:R-:W-:Y:S02]  /*b7c0*/  FFMA.FTZ R48, R57.reuse, -R0.reuse, R48 ;  /* 0x8000000039307223 */ /* 0x0c0fe40000010030 */
[-C--:B------:R-:W-:Y:S02]  /*b7d0*/  FFMA.FTZ R57, R57, -R0.reuse, R40 ;  /* 0x8000000039397223 */ /* 0x080fe40000010028 */
[CC--:B------:R-:W-:Y:S02]  /*b7e0*/  FFMA.FTZ R193, R60.reuse, -R0.reuse, R193 ;  /* 0x800000003cc17223 */ /* 0x0c0fe400000100c1 */
[CC--:B------:R-:W-:Y:S01]  /*b7f0*/  FFMA.FTZ R102, R60.reuse, -R0.reuse, R4 ;  /* 0x800000003c667223 */ /* 0x0c0fe20000010004 */
[C---:B------:R-:W-:Y:S01]  /*b800*/  IADD3 R4, R59.reuse, -0x19, RZ ;  /* 0xffffffe73b047810 */ /* 0x040fe20007ffe0ff */
[-C--:B------:R-:W-:Y:S01]  /*b810*/  FFMA.FTZ R60, R60, -R0.reuse, R172 ;  /* 0x800000003c3c7223 */ /* 0x080fe200000100ac */
[----:B------:R-:W-:Y:S01]  /*b820*/  IADD3 R172, R59, -0x60, RZ ;  /* 0xffffffa03bac7810 */ /* 0x000fe20007ffe0ff */
[-C--:B------:R-:W-:Y:S02]  /*b830*/  FFMA.FTZ R16, R127, -R0.reuse, R16 ;  /* 0x800000007f107223 */ /* 0x080fe40000010010 */
[-C--:B------:R-:W-:Y:S01]  /*b840*/  FFMA.FTZ R197, R56, -R0.reuse, R197 ;  /* 0x8000000038c57223 */ /* 0x080fe200000100c5 */
[----:B------:R-:W-:Y:S01]  /*b850*/  ISETP.GE.AND P2, PT, R172, RZ, PT ;  /* 0x000000ffac00720c */ /* 0x000fe20003f46270 */
[-C--:B------:R-:W-:Y:S02]  /*b860*/  FFMA.FTZ R105, R116, -R0.reuse, R105 ;  /* 0x8000000074697223 */ /* 0x080fe40000010069 */
[-C--:B------:R-:W-:Y:S02]  /*b870*/  FFMA.FTZ R89, R207, -R0.reuse, R89 ;  /* 0x80000000cf597223 */ /* 0x080fe40000010059 */
[-C--:B------:R-:W-:Y:S02]  /*b880*/  FFMA.FTZ R185, R62, -R0.reuse, R185 ;  /* 0x800000003eb97223 */ /* 0x080fe400000100b9 */
[-C--:B------:R-:W-:Y:S02]  /*b890*/  FFMA.FTZ R7, R131, -R0.reuse, R7 ;  /* 0x8000000083077223 */ /* 0x080fe40000010007 */
[CC--:B------:R-:W-:Y:S02]  /*b8a0*/  FFMA.FTZ R28, R121.reuse, -R0.reuse, R28 ;  /* 0x80000000791c7223 */ /* 0x0c0fe4000001001c */
[-C--:B------:R-:W-:Y:S01]  /*b8b0*/  FFMA.FTZ R12, R121, -R0.reuse, R12 ;  /* 0x80000000790c7223 */ /* 0x080fe2000001000c */
[----:B------:R-:W-:Y:S01]  /*b8c0*/  IADD3 R121, R59, -0x71, RZ ;  /* 0xffffff8f3b797810 */ /* 0x000fe20007ffe0ff */
[-C--:B------:R-:W-:Y:S01]  /*b8d0*/  FFMA.FTZ R68, R119, -R0.reuse, R68 ;  /* 0x8000000077447223 */ /* 0x080fe20000010044 */
[----:B------:R-:W-:Y:S01]  /*b8e0*/  @!P2 IADD3 R172, -R59, 0x60, RZ ;  /* 0x000000603baca810 */ /* 0x000fe20007ffe1ff */
[-C--:B------:R-:W-:Y:S01]  /*b8f0*/  FFMA.FTZ R98, R98, -R0.reuse, R195 ;  /* 0x8000000062627223 */ /* 0x080fe200000100c3 */
[----:B------:R-:W-:Y:S01]  /*b900*/  ISETP.GE.AND P2, PT, R175, RZ, PT ;  /* 0x000000ffaf00720c */ /* 0x000fe20003f46270 */
[-C--:B------:R-:W-:Y:S02]  /*b910*/  FFMA.FTZ R195, R96, -R0.reuse, R84 ;  /* 0x8000000060c37223 */ /* 0x080fe40000010054 */
[-C--:B--2---:R-:W-:Y:S01]  /*b920*/  FFMA.FTZ R84, R58, -R0.reuse, R204 ;  /* 0x800000003a547223 */ /* 0x084fe200000100cc */
[----:B------:R-:W-:Y:S01]  /*b930*/  I2F R172, R172 ;  /* 0x000000ac00ac7306 */ /* 0x000fe20000201400 */
[-C--:B------:R-:W-:Y:S02]  /*b940*/  FFMA.FTZ R58, R63, -R0.reuse, R74 ;  /* 0x800000003f3a7223 */ /* 0x080fe4000001004a */
[-C--:B------:R-:W-:Y:S02]  /*b950*/  FFMA.FTZ R182, R86, -R0.reuse, R87 ;  /* 0x8000000056b67223 */ /* 0x080fe40000010057 */
[-C--:B------:R-:W-:Y:S02]  /*b960*/  FFMA.FTZ R173, R88, -R0.reuse, R173 ;  /* 0x8000000058ad7223 */ /* 0x080fe400000100ad */
[CC--:B------:R-:W-:Y:S02]  /*b970*/  FFMA.FTZ R88, R104.reuse, -R0.reuse, R178 ;  /* 0x8000000068587223 */ /* 0x0c0fe400000100b2 */
[----:B------:R-:W-:Y:S01]  /*b980*/  @!P2 IADD3 R175, -R59, 0x61, RZ ;  /* 0x000000613bafa810 */ /* 0x000fe20007ffe1ff */
[-C--:B------:R-:W-:Y:S02]  /*b990*/  FFMA.FTZ R44, R104, -R0.reuse, R44 ;  /* 0x80000000682c7223 */ /* 0x080fe4000001002c */
[-C--:B------:R-:W-:Y:S02]  /*b9a0*/  FFMA.FTZ R11, R80, -R0.reuse, R11 ;  /* 0x80000000500b7223 */ /* 0x080fe4000001000b */
[-C--:B------:R-:W-:Y:S01]  /*b9b0*/  FFMA.FTZ R80, R90, -R0.reuse, R36 ;  /* 0x800000005a507223 */ /* 0x080fe20000010024 */
[----:B------:R-:W1:Y:S01]  /*b9c0*/  I2F R175, R175 ;  /* 0x000000af00af7306 */ /* 0x000e620000201400 */
[CC--:B------:R-:W-:Y:S02]  /*b9d0*/  FFMA.FTZ R85, R125.reuse, -R0.reuse, R85 ;  /* 0x800000007d557223 */ /* 0x0c0fe40000010055 */
[-C--:B------:R-:W-:Y:S02]  /*b9e0*/  FFMA.FTZ R92, R125, -R0.reuse, R92 ;  /* 0x800000007d5c7223 */ /* 0x080fe4000001005c */
[-C--:B------:R-:W-:Y:S02]  /*b9f0*/  FFMA.FTZ R76, R96, -R0.reuse, R76 ;  /* 0x80000000604c7223 */ /* 0x080fe4000001004c */
[-C--:B------:R-:W-:Y:S02]  /*ba00*/  FFMA.FTZ R96, R63, -R0.reuse, R184 ;  /* 0x800000003f607223 */ /* 0x080fe400000100b8 */
[-C--:B------:R-:W-:Y:S02]  /*ba10*/  FFMA.FTZ R24, R90, -R0.reuse, R24 ;  /* 0x800000005a187223 */ /* 0x080fe40000010018 */
[CC--:B------:R-:W-:Y:S02]  /*ba20*/  FFMA.FTZ R90, R94.reuse, -R0.reuse, R177 ;  /* 0x800000005e5a7223 */ /* 0x0c0fe400000100b1 */
[-C--:B------:R-:W-:Y:S02]  /*ba30*/  FFMA.FTZ R34, R94, -R0.reuse, R34 ;  /* 0x800000005e227223 */ /* 0x080fe40000010022 */
[-C--:B------:R-:W-:Y:S02]  /*ba40*/  FFMA.FTZ R189, R116, -R0.reuse, R189 ;  /* 0x8000000074bd7223 */ /* 0x080fe400000100bd */
[-C--:B------:R-:W-:Y:S01]  /*ba50*/  FFMA.FTZ R9, R62, -R0.reuse, R9 ;  /* 0x800000003e097223 */ /* 0x080fe20000010009 */
[----:B------:R-:W-:Y:S01]  /*ba60*/  IADD3 R62, R59, -0x1, RZ ;  /* 0xffffffff3b3e7810 */ /* 0x000fe20007ffe0ff */
[-C--:B------:R-:W-:Y:S01]  /*ba70*/  FFMA.FTZ R14, R131, -R0.reuse, R14 ;  /* 0x80000000830e7223 */ /* 0x080fe2000001000e */
[----:B------:R-:W-:Y:S01]  /*ba80*/  IADD3 R131, R59, -0x8, RZ ;  /* 0xfffffff83b837810 */ /* 0x000fe20007ffe0ff */
[CC--:B------:R-:W-:Y:S01]  /*ba90*/  FFMA.FTZ R26, R129.reuse, -R0.reuse, R26 ;  /* 0x80000000811a7223 */ /* 0x0c0fe2000001001a */
[----:B------:R-:W-:Y:S01]  /*baa0*/  ISETP.GE.AND P3, PT, R62, RZ, PT ;  /* 0x000000ff3e00720c */ /* 0x000fe20003f66270 */
[-C--:B------:R-:W-:Y:S01]  /*bab0*/  FFMA.FTZ R6, R129, -R0.reuse, R6 ;  /* 0x8000000081067223 */ /* 0x080fe20000010006 */
[----:B------:R-:W-:Y:S01]  /*bac0*/  IADD3 R129, R59, -0x69, RZ ;  /* 0xffffff973b817810 */ /* 0x000fe20007ffe0ff */
[-C--:B-1----:R-:W-:Y:S01]  /*bad0*/  FFMA.FTZ R97, R175, -R0.reuse, R97 ;  /* 0x80000000af617223 */ /* 0x082fe20000010061 */
[----:B------:R-:W-:Y:S01]  /*bae0*/  ISETP.GE.AND P6, PT, R131, RZ, PT ;  /* 0x000000ff8300720c */ /* 0x000fe20003fc6270 */
[-C--:B------:R-:W-:Y:S01]  /*baf0*/  FFMA.FTZ R10, R127, -R0.reuse, R10 ;  /* 0x800000007f0a7223 */ /* 0x080fe2000001000a */
[----:B------:R-:W-:Y:S01]  /*bb00*/  IADD3 R127, R59, -0x10, RZ ;  /* 0xfffffff03b7f7810 */ /* 0x000fe20007ffe0ff */
[-C--:B------:R-:W-:Y:S01]  /*bb10*/  FFMA.FTZ R30, R123, -R0.reuse, R30 ;  /* 0x800000007b1e7223 */ /* 0x080fe2000001001e */
[----:B------:R-:W-:Y:S01]  /*bb20*/  ISETP.GE.AND P2, PT, R129, RZ, PT ;  /* 0x000000ff8100720c */ /* 0x000fe20003f46270 */
[-C--:B------:R-:W-:Y:S01]  /*bb30*/  FFMA.FTZ R8, R123, -R0.reuse, R8 ;  /* 0x800000007b087223 */ /* 0x080fe20000010008 */
[----:B------:R-:W-:Y:S01]  /*bb40*/  IADD3 R123, R59, -0x11, RZ ;  /* 0xffffffef3b7b7810 */ /* 0x000fe20007ffe0ff */
[-C--:B------:R-:W-:Y:S02]  /*bb50*/  FFMA.FTZ R32, R117, -R0.reuse, R32 ;  /* 0x8000000075207223 */ /* 0x080fe40000010020 */
[----:B------:R1:W2:Y:S01]  /*bb60*/  I2F R117, R106 ;  /* 0x0000006a00757306 */ /* 0x0002a20000201400 */
[----:B------:R-:W-:Y:S01]  /*bb70*/  @!P3 IADD3 R62, -R59, 0x1, RZ ;  /* 0x000000013b3eb810 */ /* 0x000fe20007ffe1ff */
[-C--:B------:R-:W-:Y:S01]  /*bb80*/  FFMA.FTZ R104, R181, -R0.reuse, R2 ;  /* 0x80000000b5687223 */ /* 0x080fe20000010002 */
[----:B------:R-:W-:Y:S01]  /*bb90*/  ISETP.GE.AND P3, PT, R122, RZ, PT ;  /* 0x000000ff7a00720c */ /* 0x000fe20003f66270 */
[CC--:B------:R-:W-:Y:S01]  /*bba0*/  FFMA.FTZ R94, R100.reuse, -R0.reuse, R179 ;  /* 0x80000000645e7223 */ /* 0x0c0fe200000100b3 */
[----:B------:R-:W-:Y:S01]  /*bbb0*/  @!P6 IADD3 R131, -R59, 0x8, RZ ;  /* 0x000000083b83e810 */ /* 0x000fe20007ffe1ff */
[-C--:B------:R-:W-:Y:S01]  /*bbc0*/  FFMA.FTZ R100, R100, -R0.reuse, R38 ;  /* 0x8000000064647223 */ /* 0x080fe20000010026 */
[----:B------:R-:W-:Y:S01]  /*bbd0*/  ISETP.GE.AND P6, PT, R127, RZ, PT ;  /* 0x000000ff7f00720c */ /* 0x000fe20003fc6270 */
[-C--:B------:R-:W-:Y:S01]  /*bbe0*/  FFMA.FTZ R207, R207, -R0.reuse, R174 ;  /* 0x80000000cfcf7223 */ /* 0x080fe200000100ae */
[----:B------:R-:W-:Y:S01]  /*bbf0*/  @!P2 IADD3 R129, -R59, 0x69, RZ ;  /* 0x000000693b81a810 */ /* 0x000fe20007ffe1ff */
[----:B------:R-:W3:Y:S01]  /*bc00*/  I2F R62, R62 ;  /* 0x0000003e003e7306 */ /* 0x000ee20000201400 */
[----:B------:R-:W-:Y:S01]  /*bc10*/  ISETP.GE.AND P4, PT, R123, RZ, PT ;  /* 0x000000ff7b00720c */ /* 0x000fe20003f86270 */
[-C--:B------:R-:W-:Y:S01]  /*bc20*/  FFMA.FTZ R203, R172, -R0.reuse, R203 ;  /* 0x80000000accb7223 */ /* 0x080fe200000100cb */
[----:B------:R-:W-:Y:S01]  /*bc30*/  ISETP.GE.AND P2, PT, R124, RZ, PT ;  /* 0x000000ff7c00720c */ /* 0x000fe20003f46270 */
[-C--:B------:R-:W-:Y:S02]  /*bc40*/  FFMA.FTZ R208, R175, -R0.reuse, R208 ;  /* 0x80000000afd07223 */ /* 0x080fe400000100d0 */
[----:B------:R-:W-:Y:S01]  /*bc50*/  @!P3 IADD3 R122, -R59, 0x9, RZ ;  /* 0x000000093b7ab810 */ /* 0x000fe20007ffe1ff */
[-C--:B------:R-:W-:Y:S01]  /*bc60*/  FFMA.FTZ R191, R128, -R0.reuse, R191 ;  /* 0x8000000080bf7223 */ /* 0x080fe200000100bf */
[----:B------:R-:W-:Y:S02]  /*bc70*/  ISETP.GE.AND P3, PT, R121, RZ, PT ;  /* 0x000000ff7900720c */ /* 0x000fe40003f66270 */
[----:B------:R-:W4:Y:S01]  /*bc80*/  I2F R131, R131 ;  /* 0x0000008300837306 */ /* 0x000f220000201400 */
[C---:B------:R-:W-:Y:S02]  /*bc90*/  @!P6 IADD3 R127, -R59.reuse, 0x10, RZ ;  /* 0x000000103b7fe810 */ /* 0x040fe40007ffe1ff */
[----:B------:R-:W-:Y:S01]  /*bca0*/  ISETP.GE.AND P6, PT, R4, RZ, PT ;  /* 0x000000ff0400720c */ /* 0x000fe20003fc6270 */
[-C--:B-1----:R-:W-:Y:S01]  /*bcb0*/  FFMA.FTZ R106, R86, -R0.reuse, R78 ;  /* 0x80000000566a7223 */ /* 0x082fe2000001004e */
[----:B------:R-:W-:Y:S01]  /*bcc0*/  @!P4 IADD3 R123, -R59, 0x11, RZ ;  /* 0x000000113b7bc810 */ /* 0x000fe20007ffe1ff */
[-C--:B------:R-:W-:Y:S01]  /*bcd0*/  FFMA.FTZ R86, R183, -R0.reuse, R50 ;  /* 0x80000000b7567223 */ /* 0x080fe20000010032 */
[----:B------:R-:W-:Y:S01]  /*bce0*/  @!P2 IADD3 R124, -R59, 0x18, RZ ;  /* 0x000000183b7ca810 */ /* 0x000fe20007ffe1ff */
[-C--:B------:R-:W-:Y:S01]  /*bcf0*/  FFMA.FTZ R50, R63, -R0.reuse, R5 ;  /* 0x800000003f327223 */ /* 0x080fe20000010005 */
[----:B------:R-:W-:Y:S01]  /*bd00*/  ISETP.GE.AND P4, PT, R112, RZ, PT ;  /* 0x000000ff7000720c */ /* 0x000fe20003f86270 */
[----:B------:R-:W1:Y:S01]  /*bd10*/  I2F R122, R122 ;  /* 0x0000007a007a7306 */ /* 0x000e620000201400 */
[----:B------:R-:W-:Y:S01]  /*bd20*/  @!P3 IADD3 R121, -R59, 0x71, RZ ;  /* 0x000000713b79b810 */ /* 0x000fe20007ffe1ff */
[-C--:B--2---:R-:W-:Y:S01]  /*bd30*/  FFMA.FTZ R27, R117, -R0.reuse, R27 ;  /* 0x80000000751b7223 */ /* 0x084fe2000001001b */
[----:B------:R-:W-:Y:S01]  /*bd40*/  ISETP.GE.AND P3, PT, R110, RZ, PT ;  /* 0x000000ff6e00720c */ /* 0x000fe20003f66270 */
[-C--:B---3--:R-:W-:Y:S01]  /*bd50*/  FFMA.FTZ R63, R62, -R0.reuse, R77 ;  /* 0x800000003e3f7223 */ /* 0x088fe2000001004d */
[----:B------:R-:W-:Y:S01]  /*bd60*/  ISETP.GE.AND P2, PT, R180, RZ, PT ;  /* 0x000000ffb400720c */ /* 0x000fe20003f46270 */
[CC--:B------:R-:W-:Y:S01]  /*bd70*/  FFMA.FTZ R74, R62.reuse, -R0.reuse, R3 ;  /* 0x800000003e4a7223 */ /* 0x0c0fe20000010003 */
[C---:B------:R-:W-:Y:S01]  /*bd80*/  @!P6 IADD3 R4, -R59.reuse, 0x19, RZ ;  /* 0x000000193b04e810 */ /* 0x040fe20007ffe1ff */
[-C--:B------:R-:W-:Y:S01]  /*bd90*/  FFMA.FTZ R19, R62, -R0.reuse, R19 ;  /* 0x800000003e137223 */ /* 0x080fe20000010013 */
[----:B------:R-:W-:Y:S01]  /*bda0*/  ISETP.GE.AND P6, PT, R114, RZ, PT ;  /* 0x000000ff7200720c */ /* 0x000fe20003fc6270 */
[----:B------:R-:W2:Y:S01]  /*bdb0*/  I2F R123, R123 ;  /* 0x0000007b007b7306 */ /* 0x000ea20000201400 */
[-C--:B------:R-:W-:Y:S01]  /*bdc0*/  FFMA.FTZ R62, R62, -R0.reuse, R73 ;  /* 0x800000003e3e7223 */ /* 0x080fe20000010049 */
[----:B------:R-:W-:Y:S01]  /*bdd0*/  @!P4 IADD3 R112, -R59, 0x21, RZ ;  /* 0x000000213b70c810 */ /* 0x000fe20007ffe1ff */
[-C--:B------:R-:W-:Y:S01]  /*bde0*/  FFMA.FTZ R45, R117, -R0.reuse, R45 ;  /* 0x80000000752d7223 */ /* 0x080fe2000001002d */
[----:B------:R-:W-:Y:S01]  /*bdf0*/  ISETP.GE.AND P4, PT, R118, RZ, PT ;  /* 0x000000ff7600720c */ /* 0x000fe20003f86270 */
[-C--:B----4-:R-:W-:Y:S01]  /*be00*/  FFMA.FTZ R22, R131, -R0.reuse, R22 ;  /* 0x8000000083167223 */ /* 0x090fe20000010016 */
[----:B------:R-:W-:Y:S01]  /*be10*/  @!P3 IADD3 R110, -R59, 0x28, RZ ;  /* 0x000000283b6eb810 */ /* 0x000fe20007ffe1ff */
[-C--:B------:R-:W-:Y:S01]  /*be20*/  FFMA.FTZ R177, R131, -R0.reuse, R83 ;  /* 0x8000000083b17223 */ /* 0x080fe20000010053 */
[----:B------:R-:W-:Y:S01]  /*be30*/  @!P2 IADD3 R180, -R59, 0x29, RZ ;  /* 0x000000293bb4a810 */ /* 0x000fe20007ffe1ff */
[-C--:B------:R-:W-:Y:S01]  /*be40*/  FFMA.FTZ R13, R131, -R0.reuse, R13 ;  /* 0x80000000830d7223 */ /* 0x080fe2000001000d */
[----:B------:R-:W3:Y:S01]  /*be50*/  I2F R127, R127 ;  /* 0x0000007f007f7306 */ /* 0x000ee20000201400 */
[----:B------:R-:W-:Y:S01]  /*be60*/  ISETP.GE.AND P3, PT, R108, RZ, PT ;  /* 0x000000ff6c00720c */ /* 0x000fe20003f66270 */
[-C--:B------:R-:W-:Y:S01]  /*be70*/  FFMA.FTZ R202, R117, -R0.reuse, R202 ;  /* 0x8000000075ca7223 */ /* 0x080fe200000100ca */
[C---:B------:R-:W-:Y:S01]  /*be80*/  @!P6 IADD3 R114, -R59.reuse, 0x30, RZ ;  /* 0x000000303b72e810 */ /* 0x040fe20007ffe1ff */
[-C--:B-1----:R-:W-:Y:S01]  /*be90*/  FFMA.FTZ R21, R122, -R0.reuse, R21 ;  /* 0x800000007a157223 */ /* 0x082fe20000010015 */
[----:B------:R-:W-:Y:S01]  /*bea0*/  ISETP.GE.AND P2, PT, R120, RZ, PT ;  /* 0x000000ff7800720c */ /* 0x000fe20003f46270 */
[CC--:B------:R-:W-:Y:S01]  /*beb0*/  FFMA.FTZ R179, R122.reuse, -R0.reuse, R75 ;  /* 0x800000007ab37223 */ /* 0x0c0fe2000001004b */
[----:B------:R-:W-:Y:S01]  /*bec0*/  @!P4 IADD3 R118, -R59, 0x38, RZ ;  /* 0x000000383b76c810 */ /* 0x000fe20007ffe1ff */
[C---:B------:R-:W-:Y:S01]  /*bed0*/  FFMA.FTZ R15, R122.reuse, -R0, R15 ;  /* 0x800000007a0f7223 */ /* 0x040fe2000001000f */
[----:B------:R-:W-:Y:S01]  /*bee0*/  FMNMX.FTZ R3, R193, R166, !PT ;  /* 0x000000a6c1037209 */ /* 0x000fe20007810000 */
[----:B------:R-:W1:Y:S01]  /*bef0*/  I2F R4, R4 ;  /* 0x0000000400047306 */ /* 0x000e620000201400 */
[-C--:B------:R-:W-:Y:S02]  /*bf00*/  FFMA.FTZ R201, R122, -R0.reuse, R201 ;  /* 0x800000007ac97223 */ /* 0x080fe400000100c9 */
[----:B------:R-:W-:Y:S01]  /*bf10*/  FMNMX.FTZ R2, R74, R3, !PT ;  /* 0x000000034a027209 */ /* 0x000fe20007810000 */
[-C--:B--2---:R-:W-:Y:S01]  /*bf20*/  FFMA.FTZ R29, R123, -R0.reuse, R29 ;  /* 0x800000007b1d7223 */ /* 0x084fe2000001001d */
[----:B------:R-:W-:Y:S01]  /*bf30*/  @!P3 IADD3 R108, -R59, 0x39, RZ ;  /* 0x000000393b6cb810 */ /* 0x000fe20007ffe1ff */
[----:B------:R-:W-:Y:S01]  /*bf40*/  FFMA.FTZ R178, R123, -R0, R79 ;  /* 0x800000007bb27223 */ /* 0x000fe2000001004f */
[----:B------:R-:W-:Y:S01]  /*bf50*/  FMNMX.FTZ R2, R13, R2, !PT ;  /* 0x000000020d027209 */ /* 0x000fe20007810000 */
[----:B------:R-:W-:Y:S01]  /*bf60*/  FFMA.FTZ R17, R123, -R0, R17 ;  /* 0x800000007b117223 */ /* 0x000fe20000010011 */
[----:B------:R-:W-:Y:S01]  /*bf70*/  @!P2 IADD3 R120, -R59, 0x79, RZ ;  /* 0x000000793b78a810 */ /* 0x000fe20007ffe1ff */
[----:B------:R2:W4:Y:S01]  /*bf80*/  I2F R119, R112 ;  /* 0x0000007000777306 */ /* 0x0005220000201400 */
[----:B------:R-:W-:Y:S01]  /*bf90*/  FMNMX.FTZ R3, R15, R2, !PT ;  /* 0x000000020f037209 */ /* 0x000fe20007810000 */
[-C--:B------:R-:W-:Y:S01]  /*bfa0*/  FFMA.FTZ R210, R123, -R0.reuse, R210 ;  /* 0x800000007bd27223 */ /* 0x080fe200000100d2 */
[----:B------:R-:W-:Y:S01]  /*bfb0*/  FMNMX.FTZ R2, R98, R165, !PT ;  /* 0x000000a562027209 */ /* 0x000fe20007810000 */
[CC--:B---3--:R-:W-:Y:S02]  /*bfc0*/  FFMA.FTZ R18, R127.reuse, -R0.reuse, R18 ;  /* 0x800000007f127223 */ /* 0x0c8fe40000010012 */
[CC--:B------:R-:W-:Y:S02]  /*bfd0*/  FFMA.FTZ R33, R127.reuse, -R0.reuse, R33 ;  /* 0x800000007f217223 */ /* 0x0c0fe40000010021 */
[CC--:B------:R-:W-:Y:S02]  /*bfe0*/  FFMA.FTZ R199, R127.reuse, -R0.reuse, R199 ;  /* 0x800000007fc77223 */ /* 0x0c0fe400000100c7 */
[----:B------:R-:W3:Y:S01]  /*bff0*/  I2F R59, R124 ;  /* 0x0000007c003b7306 */ /* 0x000ee20000201400 */
[-C--:B------:R-:W-:Y:S02]  /*c000*/  FFMA.FTZ R209, R127, -R0.reuse, R209 ;  /* 0x800000007fd17223 */ /* 0x080fe400000100d1 */
[-C--:B------:R-:W-:Y:S02]  /*c010*/  FFMA.FTZ R198, R117, -R0.reuse, R198 ;  /* 0x8000000075c67223 */ /* 0x080fe400000100c6 */
[CC--:B-1----:R-:W-:Y:S02]  /*c020*/  FFMA.FTZ R204, R4.reuse, -R0.reuse, R91 ;  /* 0x8000000004cc7223 */ /* 0x0c2fe4000001005b */
[CC--:B------:R-:W-:Y:S02]  /*c030*/  FFMA.FTZ R35, R4.reuse, -R0.reuse, R35 ;  /* 0x8000000004237223 */ /* 0x0c0fe40000010023 */
[CC--:B------:R-:W-:Y:S01]  /*c040*/  FFMA.FTZ R25, R4.reuse, -R0.reuse, R25 ;  /* 0x8000000004197223 */ /* 0x0c0fe20000010019 */
[----:B------:R-:W1:Y:S01]  /*c050*/  I2F R87, R110 ;  /* 0x0000006e00577306 */ /* 0x000e620000201400 */
[-C--:B------:R-:W-:Y:S01]  /*c060*/  FFMA.FTZ R78, R4, -R0.reuse, R81 ;  /* 0x80000000044e7223 */ /* 0x080fe20000010051 */
[----:B------:R-:W-:Y:S01]  /*c070*/  FMNMX.FTZ R4, R18, R3, !PT ;  /* 0x0000000312047209 */ /* 0x000fe20007810000 */
[----:B--2---:R-:W-:Y:S01]  /*c080*/  FFMA.FTZ R112, R56, -R0, R82 ;  /* 0x8000000038707223 */ /* 0x004fe20000010052 */
[----:B------:R-:W-:Y:S01]  /*c090*/  FMNMX.FTZ R3, R11, R2, !PT ;  /* 0x000000020b037209 */ /* 0x000fe20007810000 */
[----:B------:R-:W-:Y:S01]  /*c0a0*/  FFMA.FTZ R56, R181, -R0, R72 ;  /* 0x80000000b5387223 */ /* 0x000fe20000010048 */
[----:B------:R-:W-:Y:S01]  /*c0b0*/  FMNMX.FTZ R4, R17, R4, !PT ;  /* 0x0000000411047209 */ /* 0x000fe20007810000 */
[CC--:B----4-:R-:W-:Y:S03]  /*c0c0*/  FFMA.FTZ R31, R119.reuse, -R0.reuse, R31 ;  /* 0x80000000771f7223 */ /* 0x0d0fe6000001001f */
[----:B------:R-:W2:Y:S01]  /*c0d0*/  I2F R125, R180 ;  /* 0x000000b4007d7306 */ /* 0x000ea20000201400 */
[CC--:B------:R-:W-:Y:S02]  /*c0e0*/  FFMA.FTZ R47, R119.reuse, -R0.reuse, R47 ;  /* 0x80000000772f7223 */ /* 0x0c0fe4000001002f */
[-C--:B------:R-:W-:Y:S02]  /*c0f0*/  FFMA.FTZ R200, R119, -R0.reuse, R200 ;  /* 0x8000000077c87223 */ /* 0x080fe400000100c8 */
[CC--:B---3--:R-:W-:Y:S02]  /*c100*/  FFMA.FTZ R23, R59.reuse, -R0.reuse, R23 ;  /* 0x800000003b177223 */ /* 0x0c8fe40000010017 */
[CC--:B------:R-:W-:Y:S01]  /*c110*/  FFMA.FTZ R79, R59.reuse, -R0.reuse, R37 ;  /* 0x800000003b4f7223 */ /* 0x0c0fe20000010025 */
[----:B------:R-:W-:Y:S01]  /*c120*/  FMNMX.FTZ R37, R50, R167, !PT ;  /* 0x000000a732257209 */ /* 0x000fe20007810000 */
[----:B------:R-:W-:Y:S01]  /*c130*/  FFMA.FTZ R206, R59, -R0, R95 ;  /* 0x800000003bce7223 */ /* 0x000fe2000001005f */
        /* <DEDUP_REMOVED lines=12> */
[-C--:B------:R-:W-:Y:S01]  /*c200*/  FFMA.FTZ R110, R181, -R0.reuse, R171 ;  /* 0x80000000b56e7223 */ /* 0x080fe200000100ab */
[----:B------:R-:W-:Y:S01]  /*c210*/  FMNMX.FTZ R36, R14, R3, !PT ;  /* 0x000000030e247209 */ /* 0x000fe20007810000 */
[-C--:B--2---:R-:W-:Y:S01]  /*c220*/  FFMA.FTZ R53, R125, -R0.reuse, R53 ;  /* 0x800000007d357223 */ /* 0x084fe20000010035 */
[----:B------:R-:W-:Y:S01]  /*c230*/  FMNMX.FTZ R2, R22, R37, !PT ;  /* 0x0000002516027209 */ /* 0x000fe20007810000 */
[----:B------:R-:W-:Y:S01]  /*c240*/  FFMA.FTZ R196, R119, -R0, R196 ;  /* 0x8000000077c47223 */ /* 0x000fe200000100c4 */
[----:B------:R-:W-:Y:S01]  /*c250*/  FMNMX.FTZ R3, R185, R36, !PT ;  /* 0x00000024b9037209 */ /* 0x000fe20007810000 */
[----:B------:R-:W-:Y:S01]  /*c260*/  FFMA.FTZ R186, R125, -R0, R186 ;  /* 0x800000007dba7223 */ /* 0x000fe200000100ba */
[----:B------:R-:W-:Y:S01]  /*c270*/  FMNMX.FTZ R2, R21, R2, !PT ;  /* 0x0000000215027209 */ /* 0x000fe20007810000 */
[----:B------:R-:W2:Y:S01]  /*c280*/  I2F R77, R108 ;  /* 0x0000006c004d7306 */ /* 0x000ea20000201400 */
[----:B------:R-:W-:Y:S01]  /*c290*/  FFMA.FTZ R192, R125, -R0, R192 ;  /* 0x800000007dc07223 */ /* 0x000fe200000100c0 */
[----:B------:R-:W-:Y:S01]  /*c2a0*/  FMNMX.FTZ R4, R31, R4, !PT ;  /* 0x000000041f047209 */ /* 0x000fe20007810000 */
[----:B------:R-:W-:Y:S01]  /*c2b0*/  FFMA.FTZ R72, R205, -R0, R93 ;  /* 0x80000000cd487223 */ /* 0x000fe2000001005d */
[----:B------:R-:W-:Y:S01]  /*c2c0*/  FMNMX.FTZ R2, R33, R2, !PT ;  /* 0x0000000221027209 */ /* 0x000fe20007810000 */
[CC--:B---3--:R-:W-:Y:S01]  /*c2d0*/  FFMA.FTZ R83, R5.reuse, -R0.reuse, R67 ;  /* 0x8000000005537223 */ /* 0x0c8fe20000010043 */
[----:B------:R-:W-:Y:S01]  /*c2e0*/  FMNMX.FTZ R3, R26, R3, !PT ;  /* 0x000000031a037209 */ /* 0x000fe20007810000 */
[----:B------:R-:W-:Y:S01]  /*c2f0*/  FFMA.FTZ R42, R5, -R0, R42 ;  /* 0x80000000052a7223 */ /* 0x000fe2000001002a */
[----:B------:R-:W-:Y:S01]  /*c300*/  FMNMX.FTZ R2, R29, R2, !PT ;  /* 0x000000021d027209 */ /* 0x000fe20007810000 */
[-C--:B------:R-:W-:Y:S01]  /*c310*/  FFMA.FTZ R82, R131, -R0.reuse, R70 ;  /* 0x8000000083527223 */ /* 0x080fe20000010046 */
[----:B------:R-:W3:Y:S01]  /*c320*/  I2F R93, R114 ;  /* 0x00000072005d7306 */ /* 0x000ee20000201400 */
[-C--:B------:R-:W-:Y:S01]  /*c330*/  FFMA.FTZ R70, R125, -R0.reuse, R41 ;  /* 0x800000007d467223 */ /* 0x080fe20000010029 */
[----:B------:R-:W-:Y:S01]  /*c340*/  FMNMX.FTZ R3, R16, R3, !PT ;  /* 0x0000000310037209 */ /* 0x000fe20007810000 */
[----:B------:R-:W-:Y:S01]  /*c350*/  FFMA.FTZ R46, R5, -R0, R46 ;  /* 0x80000000052e7223 */ /* 0x000fe2000001002e */
[----:B------:R-:W-:Y:S01]  /*c360*/  FMNMX.FTZ R2, R79, R2, !PT ;  /* 0x000000024f027209 */ /* 0x000fe20007810000 */
[----:B-1----:R-:W-:Y:S01]  /*c370*/  FFMA.FTZ R59, R73, -R0, R69 ;  /* 0x80000000493b7223 */ /* 0x002fe20000010045 */
[----:B------:R-:W-:Y:S01]  /*c380*/  FMNMX.FTZ R37, R75, R4, !PT ;  /* 0x000000044b257209 */ /* 0x000fe20007810000 */
[----:B------:R-:W-:Y:S01]  /*c390*/  FFMA.FTZ R64, R73, -R0, R64 ;  /* 0x8000000049407223 */ /* 0x000fe20000010040 */
[----:B------:R-:W-:Y:S01]  /*c3a0*/  FMNMX.FTZ R4, R7, R164, !PT ;  /* 0x000000a407047209 */ /* 0x000fe20007810000 */
[-C--:B------:R-:W-:Y:S01]  /*c3b0*/  FFMA.FTZ R194, R87, -R0.reuse, R194 ;  /* 0x8000000057c27223 */ /* 0x080fe200000100c2 */
[----:B------:R-:W1:Y:S01]  /*c3c0*/  I2F R129, R129 ;  /* 0x0000008100817306 */ /* 0x000e620000201400 */
[----:B------:R-:W-:Y:S01]  /*c3d0*/  FMNMX.FTZ R36, R70, R37, !PT ;  /* 0x0000002546247209 */ /* 0x000fe20007810000 */
[----:B------:R-:W-:Y:S01]  /*c3e0*/  FFMA.FTZ R169, R73, -R0, R169 ;  /* 0x8000000049a97223 */ /* 0x000fe200000100a9 */
[----:B------:R-:W-:Y:S01]  /*c3f0*/  FMNMX.FTZ R2, R35, R2, !PT ;  /* 0x0000000223027209 */ /* 0x000fe20007810000 */
[----:B--2---:R-:W-:Y:S01]  /*c400*/  FFMA.FTZ R116, R77, -R0, R71 ;  /* 0x800000004d747223 */ /* 0x004fe20000010047 */
[----:B------:R-:W-:Y:S01]  /*c410*/  FMNMX.FTZ R37, R9, R4, !PT ;  /* 0x0000000409257209 */ /* 0x000fe20007810000 */
[----:B------:R-:W-:Y:S01]  /*c420*/  FFMA.FTZ R65, R77, -R0, R65 ;  /* 0x800000004d417223 */ /* 0x000fe20000010041 */
[----:B------:R-:W-:Y:S01]  /*c430*/  FMNMX.FTZ R2, R45, R2, !PT ;  /* 0x000000022d027209 */ /* 0x000fe20007810000 */
[----:B------:R-:W-:Y:S01]  /*c440*/  FFMA.FTZ R205, R205, -R0, R101 ;  /* 0x80000000cdcd7223 */ /* 0x000fe20000010065 */
[----:B------:R-:W-:Y:S01]  /*c450*/  FMNMX.FTZ R3, R30, R3, !PT ;  /* 0x000000031e037209 */ /* 0x000fe20007810000 */
[----:B------:R-:W2:Y:S01]  /*c460*/  I2F R121, R121 ;  /* 0x0000007900797306 */ /* 0x000ea20000201400 */
[----:B------:R-:W-:Y:S01]  /*c470*/  FMNMX.FTZ R2, R47, R2, !PT ;  /* 0x000000022f027209 */ /* 0x000fe20007810000 */
[-C--:B------:R-:W-:Y:S01]  /*c480*/  FFMA.FTZ R101, R172, -R0.reuse, R99 ;  /* 0x80000000ac657223 */ /* 0x080fe20000010063 */
[----:B------:R-:W-:Y:S01]  /*c490*/  FMNMX.FTZ R3, R28, R3, !PT ;  /* 0x000000031c037209 */ /* 0x000fe20007810000 */
[----:B---3--:R-:W-:Y:S01]  /*c4a0*/  FFMA.FTZ R49, R93, -R0, R49 ;  /* 0x800000005d317223 */ /* 0x008fe20000010031 */
[----:B------:R-:W-:Y:S01]  /*c4b0*/  FMNMX.FTZ R2, R51, R2, !PT ;  /* 0x0000000233027209 */ /* 0x000fe20007810000 */
[CC--:B------:R-:W-:Y:S01]  /*c4c0*/  FFMA.FTZ R95, R93.reuse, -R0.reuse, R66 ;  /* 0x800000005d5f7223 */ /* 0x0c0fe20000010042 */
        /* <DEDUP_REMOVED lines=13> */
[----:B------:R-:W-:Y:S01]  /*c5a0*/  FFMA.FTZ R187, R87, -R0, R187 ;  /* 0x8000000057bb7223 */ /* 0x000fe200000100bb */
[----:B------:R-:W-:Y:S01]  /*c5b0*/  FMNMX.FTZ R4, R65, R4, !PT ;  /* 0x0000000441047209 */ /* 0x000fe20007810000 */
[----:B------:R-:W-:Y:S01]  /*c5c0*/  FFMA.FTZ R168, R77, -R0, R168 ;  /* 0x800000004da87223 */ /* 0x000fe200000100a8 */
[----:B------:R-:W-:Y:S01]  /*c5d0*/  FMNMX.FTZ R39, R59, R2, !PT ;  /* 0x000000023b277209 */ /* 0x000fe20007810000 */
[----:B--2---:R-:W-:Y:S01]  /*c5e0*/  FFMA.FTZ R111, R121, -R0, R111 ;  /* 0x80000000796f7223 */ /* 0x004fe2000001006f */
[----:B------:R-:W-:Y:S01]  /*c5f0*/  FMNMX.FTZ R41, R173, R4, !PT ;  /* 0x00000004ad297209 */ /* 0x000fe20007810000 */
[-C--:B------:R-:W-:Y:S01]  /*c600*/  FFMA.FTZ R188, R121, -R0.reuse, R188 ;  /* 0x8000000079bc7223 */ /* 0x080fe200000100bc */
[----:B------:R-:W-:Y:S01]  /*c610*/  FMNMX.FTZ R39, R116, R39, !PT ;  /* 0x0000002774277209 */ /* 0x000fe20007810000 */
[-C--:B------:R-:W-:Y:S01]  /*c620*/  FFMA.FTZ R170, R5, -R0.reuse, R170 ;  /* 0x8000000005aa7223 */ /* 0x080fe200000100aa */
[----:B------:R-:W-:Y:S02]  /*c630*/  FMNMX.FTZ R37, R10, R37, !PT ;  /* 0x000000250a257209 */ /* 0x000fe40007810000 */
[----:B------:R-:W-:Y:S02]  /*c640*/  FMNMX.FTZ R39, R54, R39, !PT ;  /* 0x0000002736277209 */ /* 0x000fe40007810000 */
[----:B------:R-:W-:Y:S01]  /*c650*/  FMNMX.FTZ R37, R8, R37, !PT ;  /* 0x0000002508257209 */ /* 0x000fe20007810000 */
[----:B---3--:R-:W-:Y:S01]  /*c660*/  FFMA.FTZ R115, R120, -R0, R115 ;  /* 0x8000000078737223 */ /* 0x008fe20000010073 */
        /* <DEDUP_REMOVED lines=73> */
[----:B-1----:R-:W-:Y:S02]  /*cb00*/  FMNMX.FTZ R37, R37, R38, !PT ;  /* 0x0000002625257209 */ /* 0x002fe40007810000 */
[----:B------:R-:W-:Y:S04]  /*cb10*/  FMNMX.FTZ R41, R198, R41, !PT ;  /* 0x00000029c6297209 */ /* 0x000fe80007810000 */
[----:B------:R-:W-:Y:S01]  /*cb20*/  FMNMX.FTZ R41, R196, R41, !PT ;  /* 0x00000029c4297209 */ /* 0x000fe20007810000 */
[----:B------:R-:W1:Y:S03]  /*cb30*/  SHFL.BFLY PT, R4, R37, 0x1, 0x1f ;  /* 0x0c201f0025047f89 */ /* 0x000e6600000e0000 */
[----:B------:R-:W-:Y:S04]  /*cb40*/  FMNMX.FTZ R41, R194, R41, !PT ;  /* 0x00000029c2297209 */ /* 0x000fe80007810000 */
[----:B------:R-:W-:Y:S01]  /*cb50*/  FMNMX.FTZ R41, R192, R41, !PT ;  /* 0x00000029c0297209 */ /* 0x000fe20007810000 */
[----:B------:R-:W3:Y:S03]  /*cb60*/  SHFL.BFLY PT, R3, R2, 0x2, 0x1f ;  /* 0x0c401f0002037f89 */ /* 0x000ee600000e0000 */
[----:B------:R-:W-:Y:S04]  /*cb70*/  FMNMX.FTZ R41, R126, R41, !PT ;  /* 0x000000297e297209 */ /* 0x000fe80007810000 */
[----:B------:R-:W-:Y:S02]  /*cb80*/  FMNMX.FTZ R40, R170, R41, !PT ;  /* 0x00000029aa287209 */ /* 0x000fe40007810000 */
[----:B--2---:R-:W-:Y:S02]  /*cb90*/  FMNMX.FTZ R39, R36, R39, !PT ;  /* 0x0000002724277209 */ /* 0x004fe40007810000 */
[----:B------:R-:W-:Y:S03]  /*cba0*/  FMNMX.FTZ R5, R169, R40, !PT ;  /* 0x00000028a9057209 */ /* 0x000fe60007810000 */
[----:B------:R-:W2:Y:S01]  /*cbb0*/  SHFL.BFLY PT, R36, R39, 0x1, 0x1f ;  /* 0x0c201f0027247f89 */ /* 0x000ea200000e0000 */
[----:B------:R-:W-:Y:S02]  /*cbc0*/  FMNMX.FTZ R38, R168, R5, !PT ;  /* 0x00000005a8267209 */ /* 0x000fe40007810000 */
[----:B-1----:R-:W-:Y:S04]  /*cbd0*/  FMNMX.FTZ R37, R37, R4, !PT ;  /* 0x0000000425257209 */ /* 0x002fe80007810000 */
[C---:B------:R-:W-:Y:S01]  /*cbe0*/  FSETP.NEU.FTZ.AND P2, PT, R37.reuse, -INF , PT ;  /* 0xff8000002500780b */ /* 0x040fe20003f5d000 */
[C---:B------:R-:W-:Y:S01]  /*cbf0*/  FMUL.FTZ R120, R37.reuse, c[0x0][0x23c] ;  /* 0x00008f0025787a20 */ /* 0x040fe20000410000 */
[----:B------:R-:W1:Y:S01]  /*cc00*/  SHFL.BFLY PT, R5, R38, 0x2, 0x1f ;  /* 0x0c401f0026057f89 */ /* 0x000e6200000e0000 */
[----:B------:R-:W-:Y:S01]  /*cc10*/  FADD.FTZ R4, -R37, R166 ;  /* 0x000000a625047221 */ /* 0x000fe20000010100 */
[----:B---3--:R-:W-:Y:S02]  /*cc20*/  FMNMX.FTZ R3, R2, R3, !PT ;  /* 0x0000000302037209 */ /* 0x008fe40007810000 */
[----:B------:R-:W-:Y:S01]  /*cc30*/  FSEL R120, R120, RZ, P2 ;  /* 0x000000ff78787208 */ /* 0x000fe20001000000 */
[----:B------:R-:W-:Y:S03]  /*cc40*/  FMUL.FTZ R41, R4, c[0x0][0x23c] ;  /* 0x00008f0004297a20 */ /* 0x000fe60000410000 */
[----:B------:R-:W3:Y:S01]  /*cc50*/  SHFL.BFLY PT, R2, R3, 0x1, 0x1f ;  /* 0x0c201f0003027f89 */ /* 0x000ee200000e0000 */
[--C-:B------:R-:W-:Y:S02]  /*cc60*/  FFMA.FTZ R125, R23, c[0x0][0x23c], -R120.reuse ;  /* 0x00008f00177d7a23 */ /* 0x100fe40000010878 */
[----:B------:R-:W4:Y:S01]  /*cc70*/  MUFU.EX2 R41, R41 ;  /* 0x0000002900297308 */ /* 0x000f220000000800 */
[--C-:B------:R-:W-:Y:S02]  /*cc80*/  FFMA.FTZ R93, R49, c[0x0][0x23c], -R120.reuse ;  /* 0x00008f00315d7a23 */ /* 0x100fe40000010878 */
[--C-:B------:R-:W-:Y:S01]  /*cc90*/  FFMA.FTZ R73, R89, c[0x0][0x23c], -R120.reuse ;  /* 0x00008f0059497a23 */ /* 0x100fe20000010878 */
[----:B--2---:R-:W-:Y:S01]  /*cca0*/  FMNMX.FTZ R36, R39, R36, !PT ;  /* 0x0000002427247209 */ /* 0x004fe20007810000 */
[--C-:B------:R-:W-:Y:S02]  /*ccb0*/  FFMA.FTZ R67, R105, c[0x0][0x23c], -R120.reuse ;  /* 0x00008f0069437a23 */ /* 0x100fe40000010878 */
[--C-:B------:R-:W-:Y:S01]  /*ccc0*/  FFMA.FTZ R174, R18, c[0x0][0x23c], -R120.reuse ;  /* 0x00008f0012ae7a23 */ /* 0x100fe20000010878 */
[----:B------:R-:W-:Y:S01]  /*ccd0*/  MOV R18, R195 ;  /* 0x000000c300127202 */ /* 0x000fe20000000f00 */
[C---:B------:R-:W-:Y:S01]  /*cce0*/  FMUL.FTZ R195, R36.reuse, c[0x0][0x23c] ;  /* 0x00008f0024c37a20 */ /* 0x040fe20000410000 */
[----:B------:R-:W-:Y:S01]  /*ccf0*/  MUFU.EX2 R125, R125 ;  /* 0x0000007d007d7308 */ /* 0x000fe20000000800 */
[----:B------:R-:W-:Y:S01]  /*cd00*/  FSETP.NEU.FTZ.AND P2, PT, R36, -INF , PT ;  /* 0xff8000002400780b */ /* 0x000fe20003f5d000 */
[--C-:B------:R-:W-:Y:S01]  /*cd10*/  FFMA.FTZ R131, R17, c[0x0][0x23c], -R120.reuse ;  /* 0x00008f0011837a23 */ /* 0x100fe20000010878 */
[----:B------:R-:W-:Y:S01]  /*cd20*/  MOV R17, R182 ;  /* 0x000000b600117202 */ /* 0x000fe20000000f00 */
[--C-:B------:R-:W-:Y:S01]  /*cd30*/  FFMA.FTZ R99, R70, c[0x0][0x23c], -R120.reuse ;  /* 0x00008f0046637a23 */ /* 0x100fe20000010878 */
[----:B------:R-:W-:Y:S01]  /*cd40*/  FSEL R195, R195, RZ, P2 ;  /* 0x000000ffc3c37208 */ /* 0x000fe20001000000 */
[--C-:B------:R-:W-:Y:S01]  /*cd50*/  FFMA.FTZ R70, R97, c[0x0][0x23c], -R120.reuse ;  /* 0x00008f0061467a23 */ /* 0x100fe20000010878 */
[----:B-1----:R-:W-:Y:S01]  /*cd60*/  FMNMX.FTZ R5, R38, R5, !PT ;  /* 0x0000000526057209 */ /* 0x002fe20007810000 */
[--C-:B------:R-:W-:Y:S02]  /*cd70*/  FFMA.FTZ R87, R64, c[0x0][0x23c], -R120.reuse ;  /* 0x00008f0040577a23 */ /* 0x100fe40000010878 */
[----:B------:R-:W-:Y:S01]  /*cd80*/  MUFU.EX2 R174, R174 ;  /* 0x000000ae00ae7308 */ /* 0x000fe20000000800 */
[--C-:B------:R-:W-:Y:S01]  /*cd90*/  FFMA.FTZ R129, R21, c[0x0][0x23c], -R195.reuse ;  /* 0x00008f0015817a23 */ /* 0x100fe200000108c3 */
[----:B---3--:R-:W-:Y:S01]  /*cda0*/  FMNMX.FTZ R2, R3, R2, !PT ;  /* 0x0000000203027209 */ /* 0x008fe20007810000 */
[--C-:B------:R-:W-:Y:S02]  /*cdb0*/  FFMA.FTZ R184, R50, c[0x0][0x23c], -R195.reuse ;  /* 0x00008f0032b87a23 */ /* 0x100fe400000108c3 */
[--C-:B------:R-:W-:Y:S01]  /*cdc0*/  FFMA.FTZ R91, R51, c[0x0][0x23c], -R195.reuse ;  /* 0x00008f00335b7a23 */ /* 0x100fe200000108c3 */
[----:B------:R-:W-:Y:S01]  /*cdd0*/  FSETP.NEU.FTZ.AND P2, PT, R2, -INF , PT ;  /* 0xff8000000200780b */ /* 0x000fe20003f5d000 */
        /* <DEDUP_REMOVED lines=13> */
[----:B------:R-:W-:Y:S01]  /*ceb0*/  FADD.FTZ R3, -R2, R165 ;  /* 0x000000a502037221 */ /* 0x000fe20000010100 */
[----:B------:R-:W-:Y:S01]  /*cec0*/  MUFU.EX2 R131, R131 ;  /* 0x0000008300837308 */ /* 0x000fe20000000800 */
[----:B------:R-:W-:Y:S02]  /*ced0*/  FMUL.FTZ R40, R4, c[0x0][0x23c] ;  /* 0x00008f0004287a20 */ /* 0x000fe40000410000 */
[----:B------:R-:W1:Y:S01]  /*cee0*/  SHFL.BFLY PT, R4, R5, 0x1, 0x1f ;  /* 0x0c201f0005047f89 */ /* 0x000e6200000e0000 */
[----:B------:R-:W-:Y:S02]  /*cef0*/  FMUL.FTZ R38, R3, c[0x0][0x23c] ;  /* 0x00008f0003267a20 */ /* 0x000fe40000410000 */
[--C-:B------:R-:W-:Y:S02]  /*cf00*/  FFMA.FTZ R183, R193, c[0x0][0x23c], -R120.reuse ;  /* 0x00008f00c1b77a23 */ /* 0x100fe40000010878 */
[----:B------:R-:W-:Y:S02]  /*cf10*/  FMUL.FTZ R193, R2, c[0x0][0x23c] ;  /* 0x00008f0002c17a20 */ /* 0x000fe40000410000 */
[----:B------:R-:W2:Y:S01]  /*cf20*/  MUFU.EX2 R40, R40 ;  /* 0x0000002800287308 */ /* 0x000ea20000000800 */
[--C-:B------:R-:W-:Y:S02]  /*cf30*/  FFMA.FTZ R180, R74, c[0x0][0x23c], -R120.reuse ;  /* 0x00008f004ab47a23 */ /* 0x100fe40000010878 */
[----:B------:R-:W-:Y:S01]  /*cf40*/  FSEL R193, R193, RZ, P2 ;  /* 0x000000ffc1c17208 */ /* 0x000fe20001000000 */
[--C-:B------:R-:W-:Y:S01]  /*cf50*/  FFMA.FTZ R176, R13, c[0x0][0x23c], -R120.reuse ;  /* 0x00008f000db07a23 */ /* 0x100fe20000010878 */
[----:B------:R-:W-:Y:S01]  /*cf60*/  MOV R13, R82 ;  /* 0x00000052000d7202 */ /* 0x000fe20000000f00 */
[----:B------:R-:W-:Y:S01]  /*cf70*/  FFMA.FTZ R165, R15, c[0x0][0x23c], -R120 ;  /* 0x00008f000fa57a23 */ /* 0x000fe20000010878 */
[----:B------:R-:W-:Y:S01]  /*cf80*/  MOV R15, R179 ;  /* 0x000000b3000f7202 */ /* 0x000fe20000000f00 */
[--C-:B------:R-:W-:Y:S02]  /*cf90*/  FFMA.FTZ R127, R16, c[0x0][0x23c], -R193.reuse ;  /* 0x00008f00107f7a23 */ /* 0x100fe400000108c1 */
[----:B------:R-:W-:Y:S01]  /*cfa0*/  MUFU.EX2 R183, R183 ;  /* 0x000000b700b77308 */ /* 0x000fe20000000800 */
[----:B----4-:R-:W-:Y:S02]  /*cfb0*/  FMUL.FTZ R16, R41, R148 ;  /* 0x0000009429107220 */ /* 0x010fe40000410000 */
[----:B------:R-:W-:Y:S02]  /*cfc0*/  FFMA.FTZ R103, R90, c[0x0][0x23c], -R193 ;  /* 0x00008f005a677a23 */ /* 0x000fe400000108c1 */
[----:B------:R-:W-:Y:S01]  /*cfd0*/  FFMA.FTZ R90, R53, c[0x0][0x23c], -R195 ;  /* 0x00008f00355a7a23 */ /* 0x000fe200000108c3 */
[----:B-1----:R-:W-:Y:S01]  /*cfe0*/  FMNMX.FTZ R3, R5, R4, !PT ;  /* 0x0000000405037209 */ /* 0x002fe20007810000 */
[----:B------:R-:W-:Y:S01]  /*cff0*/  FFMA.FTZ R166, R185, c[0x0][0x23c], -R193 ;  /* 0x00008f00b9a67a23 */ /* 0x000fe200000108c1 */
[----:B------:R-:W-:Y:S02]  /*d000*/  MOV R5, R78 ;  /* 0x0000004e00057202 */ /* 0x000fe40000000f00 */
[----:B------:R-:W-:Y:S01]  /*d010*/  MUFU.EX2 R180, R180 ;  /* 0x000000b400b47308 */ /* 0x000fe20000000800 */
[C---:B------:R-:W-:Y:S01]  /*d020*/  FSETP.NEU.FTZ.AND P2, PT, R3.reuse, -INF , PT ;  /* 0xff8000000300780b */ /* 0x040fe20003f5d000 */
[C---:B------:R-:W-:Y:S02]  /*d030*/  FADD.FTZ R4, -R3.reuse, R164 ;  /* 0x000000a403047221 */ /* 0x040fe40000010100 */
[----:B------:R-:W-:Y:S02]  /*d040*/  FFMA.FTZ R164, R22, c[0x0][0x23c], -R195 ;  /* 0x00008f0016a47a23 */ /* 0x000fe400000108c3 */
[----:B--2---:R-:W-:Y:S02]  /*d050*/  FMUL.FTZ R19, R40, R151 ;  /* 0x0000009728137220 */ /* 0x004fe40000410000 */
[----:B------:R-:W-:Y:S02]  /*d060*/  FMUL.FTZ R39, R4, c[0x0][0x23c] ;  /* 0x00008f0004277a20 */ /* 0x000fe40000410000 */
[----:B------:R-:W-:Y:S01]  /*d070*/  MUFU.EX2 R176, R176 ;  /* 0x000000b000b07308 */ /* 0x000fe20000000800 */
[----:B------:R-:W-:Y:S02]  /*d080*/  FMUL.FTZ R4, R3, c[0x0][0x23c] ;  /* 0x00008f0003047a20 */ /* 0x000fe40000410000 */
[--C-:B------:R-:W-:Y:S02]  /*d090*/  FFMA.FTZ R181, R98, c[0x0][0x23c], -R193.reuse ;  /* 0x00008f0062b57a23 */ /* 0x100fe400000108c1 */
[----:B------:R-:W-:Y:S01]  /*d0a0*/  FFMA.FTZ R175, R11, c[0x0][0x23c], -R193 ;  /* 0x00008f000baf7a23 */ /* 0x000fe200000108c1 */
[----:B------:R-:W-:Y:S01]  /*d0b0*/  FSEL R185, R4, RZ, P2 ;  /* 0x000000ff04b97208 */ /* 0x000fe20001000000 */
[C---:B------:R-:W-:Y:S01]  /*d0c0*/  FMUL.FTZ R4, R41.reuse, R160 ;  /* 0x000000a029047220 */ /* 0x040fe20000410000 */
[----:B------:R-:W-:Y:S01]  /*d0d0*/  MOV R160, R5 ;  /* 0x0000000500a07202 */ /* 0x000fe20000000f00 */
[----:B------:R-:W-:Y:S01]  /*d0e0*/  FMUL.FTZ R5, R41, R161 ;  /* 0x000000a129057220 */ /* 0x000fe20000410000 */
[----:B------:R-:W-:Y:S01]  /*d0f0*/  MUFU.EX2 R165, R165 ;  /* 0x000000a500a57308 */ /* 0x000fe20000000800 */
[--C-:B------:R-:W-:Y:S02]  /*d100*/  FFMA.FTZ R119, R20, c[0x0][0x23c], -R185.reuse ;  /* 0x00008f0014777a23 */ /* 0x100fe400000108b9 */
[----:B------:R-:W1:Y:S01]  /*d110*/  LDSM.16.MT88.4 R20, [R220+0x4000] ;  /* 0x00400000dc14783b */ /* 0x000e620000004200 */
[--C-:B------:R-:W-:Y:S02]  /*d120*/  FFMA.FTZ R89, R55, c[0x0][0x23c], -R185.reuse ;  /* 0x00008f0037597a23 */ /* 0x100fe400000108b9 */
[----:B------:R-:W-:Y:S02]  /*d130*/  FFMA.FTZ R97, R57, c[0x0][0x23c], -R185 ;  /* 0x00008f0039617a23 */ /* 0x000fe400000108b9 */
[----:B------:R-:W-:Y:S02]  /*d140*/  FFMA.FTZ R128, R26, c[0x0][0x23c], -R193 ;  /* 0x00008f001a807a23 */ /* 0x000fe400000108c1 */
[----:B------:R-:W2:Y:S01]  /*d150*/  MUFU.EX2 R38, R38 ;  /* 0x0000002600267308 */ /* 0x000ea20000000800 */
[----:B------:R-:W-:Y:S01]  /*d160*/  LDSM.16.MT88.4 R52, [R220+0x4400] ;  /* 0x00440000dc34783b */ /* 0x000fe20000004200 */
[----:B------:R-:W-:Y:S02]  /*d170*/  FFMA.FTZ R114, R24, c[0x0][0x23c], -R185 ;  /* 0x00008f0018727a23 */ /* 0x000fe400000108b9 */
[--C-:B------:R-:W-:Y:S02]  /*d180*/  FFMA.FTZ R117, R30, c[0x0][0x23c], -R193.reuse ;  /* 0x00008f001e757a23 */ /* 0x100fe400000108c1 */
[--C-:B------:R-:W-:Y:S02]  /*d190*/  FFMA.FTZ R94, R94, c[0x0][0x23c], -R193.reuse ;  /* 0x00008f005e5e7a23 */ /* 0x100fe400000108c1 */
[--C-:B------:R-:W-:Y:S02]  /*d1a0*/  FFMA.FTZ R88, R88, c[0x0][0x23c], -R193.reuse ;  /* 0x00008f0058587a23 */ /* 0x100fe400000108c1 */
[----:B------:R-:W3:Y:S01]  /*d1b0*/  MUFU.EX2 R39, R39 ;  /* 0x0000002700277308 */ /* 0x000ee20000000800 */
[--C-:B------:R-:W-:Y:S02]  /*d1c0*/  FFMA.FTZ R84, R84, c[0x0][0x23c], -R193.reuse ;  /* 0x00008f0054547a23 */ /* 0x100fe400000108c1 */
[--C-:B------:R-:W-:Y:S02]  /*d1d0*/  FFMA.FTZ R201, R201, c[0x0][0x23c], -R193.reuse ;  /* 0x00008f00c9c97a23 */ /* 0x100fe400000108c1 */
[--C-:B------:R-:W-:Y:S02]  /*d1e0*/  FFMA.FTZ R199, R199, c[0x0][0x23c], -R193.reuse ;  /* 0x00008f00c7c77a23 */ /* 0x100fe400000108c1 */
[----:B------:R-:W-:Y:S02]  /*d1f0*/  FFMA.FTZ R210, R210, c[0x0][0x23c], -R193 ;  /* 0x00008f00d2d27a23 */ /* 0x000fe400000108c1 */
[--C-:B------:R-:W-:Y:S01]  /*d200*/  FFMA.FTZ R209, R209, c[0x0][0x23c], -R185.reuse ;  /* 0x00008f00d1d17a23 */ /* 0x100fe200000108b9 */
[----:B------:R-:W-:Y:S01]  /*d210*/  MUFU.EX2 R181, R181 ;  /* 0x000000b500b57308 */ /* 0x000fe20000000800 */
[----:B------:R-:W-:Y:S02]  /*d220*/  FFMA.FTZ R211, R211, c[0x0][0x23c], -R185 ;  /* 0x00008f00d3d37a23 */ /* 0x000fe400000108b9 */
[--C-:B------:R-:W-:Y:S02]  /*d230*/  FFMA.FTZ R206, R206, c[0x0][0x23c], -R193.reuse ;  /* 0x00008f00cece7a23 */ /* 0x100fe400000108c1 */
[----:B--2---:R-:W-:Y:S01]  /*d240*/  FMUL.FTZ R11, R38, R159 ;  /* 0x0000009f260b7220 */ /* 0x004fe20000410000 */
[----:B------:R-:W-:Y:S01]  /*d250*/  MOV R159, R18 ;  /* 0x00000012009f7202 */ /* 0x000fe20000000f00 */
[----:B------:R-:W-:Y:S02]  /*d260*/  FMUL.FTZ R18, R40, R150 ;  /* 0x0000009628127220 */ /* 0x000fe40000410000 */
[C---:B------:R-:W-:Y:S01]  /*d270*/  FMUL.FTZ R26, R38.reuse, R142 ;  /* 0x0000008e261a7220 */ /* 0x040fe20000410000 */
[----:B------:R-:W-:Y:S01]  /*d280*/  MUFU.EX2 R175, R175 ;  /* 0x000000af00af7308 */ /* 0x000fe20000000800 */
[----:B------:R-:W-:Y:S02]  /*d290*/  FMUL.FTZ R30, R38, R138 ;  /* 0x0000008a261e7220 */ /* 0x000fe40000410000 */
[--C-:B------:R-:W-:Y:S02]  /*d2a0*/  FFMA.FTZ R204, R204, c[0x0][0x23c], -R193.reuse ;  /* 0x00008f00cccc7a23 */ /* 0x100fe400000108c1 */
[----:B---3--:R-:W-:Y:S02]  /*d2b0*/  FMUL.FTZ R24, R39, R140 ;  /* 0x0000008c27187220 */ /* 0x008fe40000410000 */
[--C-:B------:R-:W-:Y:S02]  /*d2c0*/  FFMA.FTZ R140, R58, c[0x0][0x23c], -R193.reuse ;  /* 0x00008f003a8c7a23 */ /* 0x100fe400000108c1 */
[--C-:B------:R-:W-:Y:S01]  /*d2d0*/  FFMA.FTZ R202, R202, c[0x0][0x23c], -R193.reuse ;  /* 0x00008f00caca7a23 */ /* 0x100fe200000108c1 */
[----:B------:R-:W-:Y:S01]  /*d2e0*/  MUFU.EX2 R166, R166 ;  /* 0x000000a600a67308 */ /* 0x000fe20000000800 */
[--C-:B------:R-:W-:Y:S02]  /*d2f0*/  FFMA.FTZ R200, R200, c[0x0][0x23c], -R193.reuse ;  /* 0x00008f00c8c87a23 */ /* 0x100fe400000108c1 */
[--C-:B------:R-:W-:Y:S02]  /*d300*/  FFMA.FTZ R187, R187, c[0x0][0x23c], -R193.reuse ;  /* 0x00008f00bbbb7a23 */ /* 0x100fe400000108c1 */
[----:B------:R-:W-:Y:S02]  /*d310*/  FFMA.FTZ R186, R186, c[0x0][0x23c], -R193 ;  /* 0x00008f00baba7a23 */ /* 0x000fe400000108c1 */
[--C-:B------:R-:W-:Y:S01]  /*d320*/  FFMA.FTZ R122, R25, c[0x0][0x23c], -R120.reuse ;  /* 0x00008f00197a7a23 */ /* 0x100fe20000010878 */
[----:B------:R-:W-:Y:S01]  /*d330*/  MOV R25, R178 ;  /* 0x000000b200197202 */ /* 0x000fe20000000f00 */
[--C-:B------:R-:W-:Y:S01]  /*d340*/  FFMA.FTZ R179, R104, c[0x0][0x23c], -R195.reuse ;  /* 0x00008f0068b37a23 */ /* 0x100fe200000108c3 */
[----:B------:R-:W-:Y:S01]  /*d350*/  MUFU.EX2 R164, R164 ;  /* 0x000000a400a47308 */ /* 0x000fe20000000800 */
[----:B------:R-:W-:Y:S01]  /*d360*/  FFMA.FTZ R178, R102, c[0x0][0x23c], -R195 ;  /* 0x00008f0066b27a23 */ /* 0x000fe200000108c3 */
[----:B------:R-:W-:Y:S01]  /*d370*/  MOV R161, R25 ;  /* 0x0000001900a17202 */ /* 0x000fe20000000f00 */
[----:B------:R-:W-:Y:S02]  /*d380*/  FMUL.FTZ R25, R39, R141 ;  /* 0x0000008d27197220 */ /* 0x000fe40000410000 */
[--C-:B------:R-:W-:Y:S02]  /*d390*/  FFMA.FTZ R141, R63, c[0x0][0x23c], -R193.reuse ;  /* 0x00008f003f8d7a23 */ /* 0x100fe400000108c1 */
[----:B------:R-:W-:Y:S02]  /*d3a0*/  FFMA.FTZ R102, R80, c[0x0][0x23c], -R193 ;  /* 0x00008f0050667a23 */ /* 0x000fe400000108c1 */
[----:B------:R-:W-:Y:S01]  /*d3b0*/  FFMA.FTZ R80, R83, c[0x0][0x23c], -R195 ;  /* 0x00008f0053507a23 */ /* 0x000fe200000108c3 */
[----:B------:R-:W2:Y:S01]  /*d3c0*/  MUFU.EX2 R179, R179 ;  /* 0x000000b300b37308 */ /* 0x000ea20000000800 */
[--C-:B------:R-:W-:Y:S02]  /*d3d0*/  FFMA.FTZ R83, R48, c[0x0][0x23c], -R193.reuse ;  /* 0x00008f0030537a23 */ /* 0x100fe400000108c1 */
[----:B------:R-:W3:Y:S01]  /*d3e0*/  LDSM.16.MT88.4 R48, [R219+0x4000] ;  /* 0x00400000db30783b */ /* 0x000ee20000004200 */
[--C-:B------:R-:W-:Y:S01]  /*d3f0*/  FFMA.FTZ R109, R31, c[0x0][0x23c], -R120.reuse ;  /* 0x00008f001f6d7a23 */ /* 0x100fe20000010878 */
[----:B------:R-:W-:Y:S01]  /*d400*/  MOV R31, R177 ;  /* 0x000000b1001f7202 */ /* 0x000fe20000000f00 */
[--C-:B------:R-:W-:Y:S02]  /*d410*/  FFMA.FTZ R81, R173, c[0x0][0x23c], -R120.reuse ;  /* 0x00008f00ad517a23 */ /* 0x100fe40000010878 */
[----:B------:R-:W-:Y:S02]  /*d420*/  FFMA.FTZ R173, R14, c[0x0][0x23c], -R193 ;  /* 0x00008f000ead7a23 */ /* 0x000fe400000108c1 */
[----:B------:R-:W4:Y:S01]  /*d430*/  MUFU.EX2 R178, R178 ;  /* 0x000000b200b27308 */ /* 0x000f220000000800 */
[----:B------:R-:W-:Y:S02]  /*d440*/  FMUL.FTZ R14, R38, R154 ;  /* 0x0000009a260e7220 */ /* 0x000fe40000410000 */
[--C-:B------:R-:W-:Y:S02]  /*d450*/  FFMA.FTZ R182, R7, c[0x0][0x23c], -R185.reuse ;  /* 0x00008f0007b67a23 */ /* 0x100fe400000108b9 */
[----:B------:R-:W-:Y:S02]  /*d460*/  FMUL.FTZ R7, R40, R163 ;  /* 0x000000a328077220 */ /* 0x000fe40000410000 */
[--C-:B------:R-:W-:Y:S02]  /*d470*/  FFMA.FTZ R177, R9, c[0x0][0x23c], -R185.reuse ;  /* 0x00008f0009b17a23 */ /* 0x100fe400000108b9 */
[C---:B------:R-:W-:Y:S01]  /*d480*/  FMUL.FTZ R9, R39.reuse, R157 ;  /* 0x0000009d27097220 */ /* 0x040fe20000410000 */
[----:B------:R-:W5:Y:S01]  /*d490*/  MUFU.EX2 R173, R173 ;  /* 0x000000ad00ad7308 */ /* 0x000f620000000800 */
[--C-:B------:R-:W-:Y:S01]  /*d4a0*/  FFMA.FTZ R172, R6, c[0x0][0x23c], -R185.reuse ;  /* 0x00008f0006ac7a23 */ /* 0x100fe200000108b9 */
[----:B------:R-:W-:Y:S01]  /*d4b0*/  MOV R157, R13 ;  /* 0x0000000d009d7202 */ /* 0x000fe20000000f00 */
[----:B------:R-:W-:Y:S01]  /*d4c0*/  FMUL.FTZ R6, R40, R162 ;  /* 0x000000a228067220 */ /* 0x000fe20000410000 */
[----:B------:R-:W-:Y:S01]  /*d4d0*/  MOV R162, R31 ;  /* 0x0000001f00a27202 */ /* 0x000fe20000000f00 */
[----:B------:R-:W-:Y:S02]  /*d4e0*/  FMUL.FTZ R13, R39, R153 ;  /* 0x00000099270d7220 */ /* 0x000fe40000410000 */
[----:B------:R-:W-:Y:S02]  /*d4f0*/  FMUL.FTZ R31, R38, R139 ;  /* 0x0000008b261f7220 */ /* 0x000fe40000410000 */
[--C-:B------:R-:W-:Y:S01]  /*d500*/  FFMA.FTZ R167, R10, c[0x0][0x23c], -R185.reuse ;  /* 0x00008f000aa77a23 */ /* 0x100fe200000108b9 */
[----:B------:R-:W-:Y:S01]  /*d510*/  MUFU.EX2 R182, R182 ;  /* 0x000000b600b67308 */ /* 0x000fe20000000800 */
[----:B------:R-:W-:Y:S01]  /*d520*/  FMUL.FTZ R10, R38, R158 ;  /* 0x0000009e260a7220 */ /* 0x000fe20000410000 */
[----:B------:R-:W-:Y:S01]  /*d530*/  MOV R158, R17 ;  /* 0x00000011009e7202 */ /* 0x000fe20000000f00 */
[----:B------:R-:W-:Y:S02]  /*d540*/  FMUL.FTZ R17, R41, R149 ;  /* 0x0000009529117220 */ /* 0x000fe40000410000 */
[----:B------:R-:W-:Y:S01]  /*d550*/  LDSM.16.MT88.4 R148, [R220+0x5c00] ;  /* 0x005c0000dc94783b */ /* 0x000fe20000004200 */
[--C-:B------:R-:W-:Y:S01]  /*d560*/  FFMA.FTZ R118, R27, c[0x0][0x23c], -R120.reuse ;  /* 0x00008f001b767a23 */ /* 0x100fe20000010878 */
[----:B------:R-:W-:Y:S01]  /*d570*/  MOV R27, R92 ;  /* 0x0000005c001b7202 */ /* 0x000fe20000000f00 */
[--C-:B------:R-:W-:Y:S01]  /*d580*/  FFMA.FTZ R92, R46, c[0x0][0x23c], -R120.reuse ;  /* 0x00008f002e5c7a23 */ /* 0x100fe20000010878 */
[----:B------:R-:W-:Y:S01]  /*d590*/  F2FP.BF16.PACK_AB R46, R165, R176 ;  /* 0x000000b0a52e723e */ /* 0x000fe200000010ff */
[----:B------:R-:W1:Y:S01]  /*d5a0*/  MUFU.EX2 R177, R177 ;  /* 0x000000b100b17308 */ /* 0x000e620000000800 */
[----:B------:R-:W-:Y:S01]  /*d5b0*/  MOV R163, R27 ;  /* 0x0000001b00a37202 */ /* 0x000fe20000000f00 */
[----:B------:R-:W-:Y:S02]  /*d5c0*/  FMUL.FTZ R27, R38, R143 ;  /* 0x0000008f261b7220 */ /* 0x000fe40000410000 */
[----:B------:R-:W-:Y:S02]  /*d5d0*/  FFMA.FTZ R143, R62, c[0x0][0x23c], -R185 ;  /* 0x00008f003e8f7a23 */ /* 0x000fe400000108b9 */
[--C-:B------:R-:W-:Y:S02]  /*d5e0*/  FFMA.FTZ R78, R68, c[0x0][0x23c], -R120.reuse ;  /* 0x00008f00444e7a23 */ /* 0x100fe40000010878 */
[--C-:B------:R-:W-:Y:S02]  /*d5f0*/  FFMA.FTZ R68, R107, c[0x0][0x23c], -R120.reuse ;  /* 0x00008f006b447a23 */ /* 0x100fe40000010878 */
[----:B------:R-:W-:Y:S01]  /*d600*/  MUFU.EX2 R172, R172 ;  /* 0x000000ac00ac7308 */ /* 0x000fe20000000800 */
[--C-:B------:R-:W-:Y:S01]  /*d610*/  FFMA.FTZ R107, R45, c[0x0][0x23c], -R195.reuse ;  /* 0x00008f002d6b7a23 */ /* 0x100fe200000108c3 */
[----:B--2---:R-:W-:Y:S01]  /*d620*/  F2FP.BF16.PACK_AB R45, R179, R184 ;  /* 0x000000b8b32d723e */ /* 0x004fe200000010ff */
[----:B------:R-:W-:Y:S01]  /*d630*/  FFMA.FTZ R98, R47, c[0x0][0x23c], -R195 ;  /* 0x00008f002f627a23 */ /* 0x000fe200000108c3 */
[----:B----4-:R-:W-:Y:S01]  /*d640*/  F2FP.BF16.PACK_AB R47, R171, R178 ;  /* 0x000000b2ab2f723e */ /* 0x010fe200000010ff */
[--C-:B------:R-:W-:Y:S02]  /*d650*/  FFMA.FTZ R104, R100, c[0x0][0x23c], -R185.reuse ;  /* 0x00008f0064687a23 */ /* 0x100fe400000108b9 */
[----:B------:R-:W-:Y:S01]  /*d660*/  FFMA.FTZ R100, R44, c[0x0][0x23c], -R185 ;  /* 0x00008f002c647a23 */ /* 0x000fe200000108b9 */
[----:B------:R-:W-:Y:S01]  /*d670*/  F2FP.BF16.PACK_AB R44, R180, R183 ;  /* 0x000000b7b42c723e */ /* 0x000fe200000010ff */
[--C-:B------:R-:W-:Y:S01]  /*d680*/  FFMA.FTZ R82, R65, c[0x0][0x23c], -R120.reuse ;  /* 0x00008f0041527a23 */ /* 0x100fe20000010878 */
[----:B------:R-:W2:Y:S01]  /*d690*/  MUFU.EX2 R167, R167 ;  /* 0x000000a700a77308 */ /* 0x000ea20000000800 */
[--C-:B------:R-:W-:Y:S02]  /*d6a0*/  FFMA.FTZ R77, R76, c[0x0][0x23c], -R120.reuse ;  /* 0x00008f004c4d7a23 */ /* 0x100fe40000010878 */
[--C-:B------:R-:W-:Y:S02]  /*d6b0*/  FFMA.FTZ R76, R106, c[0x0][0x23c], -R120.reuse ;  /* 0x00008f006a4c7a23 */ /* 0x100fe40000010878 */
[-C--:B-1----:R-:W-:Y:S05]  /*d6c0*/  HMMA.16816.F32.BF16 R4, R44, R20.reuse, R4 ;  /* 0x000000142c04723c */ /* 0x082fea0000041804 */
[----:B------:R-:W-:Y:S01]  /*d6d0*/  MUFU.EX2 R122, R122 ;  /* 0x0000007a007a7308 */ /* 0x000fe20000000800 */
[----:B------:R-:W-:Y:S01]  /*d6e0*/  FFMA.FTZ R106, R35, c[0x0][0x23c], -R195 ;  /* 0x00008f00236a7a23 */ /* 0x000fe200000108c3 */
[----:B-----5:R-:W-:Y:S01]  /*d6f0*/  F2FP.BF16.PACK_AB R35, R166, R173 ;  /* 0x000000ada623723e */ /* 0x020fe200000010ff */
[--C-:B------:R-:W-:Y:S04]  /*d700*/  FFMA.FTZ R66, R111, c[0x0][0x23c], -R120.reuse ;  /* 0x00008f006f427a23 */ /* 0x100fe80000010878 */
[----:B------:R-:W-:Y:S01]  /*d710*/  FFMA.FTZ R111, R32, c[0x0][0x23c], -R193 ;  /* 0x00008f00206f7a23 */ /* 0x000fe200000108c1 */
[----:B------:R-:W-:Y:S01]  /*d720*/  F2FP.BF16.PACK_AB R32, R177, R182 ;  /* 0x000000b6b120723e */ /* 0x000fe200000010ff */
[--C-:B------:R-:W-:Y:S01]  /*d730*/  FFMA.FTZ R65, R113, c[0x0][0x23c], -R120.reuse ;  /* 0x00008f0071417a23 */ /* 0x100fe20000010878 */
[----:B------:R-:W-:Y:S01]  /*d740*/  MUFU.EX2 R129, R129 ;  /* 0x0000008100817308 */ /* 0x000fe20000000800 */
[----:B------:R-:W-:Y:S02]  /*d750*/  FFMA.FTZ R113, R34, c[0x0][0x23c], -R185 ;  /* 0x00008f0022717a23 */ /* 0x000fe400000108b9 */
[----:B------:R-:W-:Y:S01]  /*d760*/  FFMA.FTZ R121, R33, c[0x0][0x23c], -R195 ;  /* 0x00008f0021797a23 */ /* 0x000fe200000108c3 */
[----:B--2---:R-:W-:Y:S01]  /*d770*/  F2FP.BF16.PACK_AB R34, R167, R172 ;  /* 0x000000aca722723e */ /* 0x004fe200000010ff */
[--C-:B------:R-:W-:Y:S01]  /*d780*/  FFMA.FTZ R130, R8, c[0x0][0x23c], -R185.reuse ;  /* 0x00008f0008827a23 */ /* 0x100fe200000108b9 */
[----:B------:R-:W-:Y:S01]  /*d790*/  F2FP.BF16.PACK_AB R33, R175, R181 ;  /* 0x000000b5af21723e */ /* 0x000fe200000010ff */
[C---:B------:R-:W-:Y:S01]  /*d7a0*/  FMUL.FTZ R8, R39.reuse, R156 ;  /* 0x0000009c27087220 */ /* 0x040fe20000410000 */
[----:B------:R-:W-:Y:S01]  /*d7b0*/  MOV R156, R15 ;  /* 0x0000000f009c7202 */ /* 0x000fe20000000f00 */
[----:B------:R-:W-:Y:S01]  /*d7c0*/  FMUL.FTZ R15, R38, R155 ;  /* 0x0000009b260f7220 */ /* 0x000fe20000410000 */
[----:B------:R-:W-:Y:S01]  /*d7d0*/  MUFU.EX2 R121, R121 ;  /* 0x0000007900797308 */ /* 0x000fe20000000800 */
[----:B------:R-:W-:Y:S02]  /*d7e0*/  FFMA.FTZ R123, R12, c[0x0][0x23c], -R185 ;  /* 0x00008f000c7b7a23 */ /* 0x000fe400000108b9 */
[----:B------:R-:W-:Y:S01]  /*d7f0*/  FMUL.FTZ R12, R39, R152 ;  /* 0x00000098270c7220 */ /* 0x000fe20000410000 */
[C---:B------:R-:W-:Y:S04]  /*d800*/  HMMA.16816.F32.BF16 R8, R32.reuse, R20, R8 ;  /* 0x000000142008723c */ /* 0x040fe80000041808 */
[--C-:B------:R-:W-:Y:S02]  /*d810*/  FFMA.FTZ R152, R162, c[0x0][0x23c], -R193.reuse ;  /* 0x00008f00a2987a23 */ /* 0x100fe400000108c1 */
[----:B------:R-:W-:Y:S01]  /*d820*/  MUFU.EX2 R128, R128 ;  /* 0x0000008000807308 */ /* 0x000fe20000000800 */
[C---:B------:R-:W-:Y:S01]  /*d830*/  FMUL.FTZ R20, R41.reuse, R144 ;  /* 0x0000009029147220 */ /* 0x040fe20000410000 */
[-C--:B------:R-:W-:Y:S04]  /*d840*/  HMMA.16816.F32.BF16 R12, R32, R22.reuse, R12 ;  /* 0x00000016200c723c */ /* 0x080fe8000004180c */
[----:B------:R-:W-:Y:S02]  /*d850*/  FMUL.FTZ R21, R41, R145 ;  /* 0x0000009129157220 */ /* 0x000fe40000410000 */
[--C-:B------:R-:W-:Y:S02]  /*d860*/  FFMA.FTZ R108, R75, c[0x0][0x23c], -R120.reuse ;  /* 0x00008f004b6c7a23 */ /* 0x100fe40000010878 */
[----:B------:R-:W1:Y:S01]  /*d870*/  MUFU.EX2 R127, R127 ;  /* 0x0000007f007f7308 */ /* 0x000e620000000800 */
[C---:B------:R-:W-:Y:S04]  /*d880*/  HMMA.16816.F32.BF16 R16, R44.reuse, R22, R16 ;  /* 0x000000162c10723c */ /* 0x040fe80000041810 */
[--C-:B------:R-:W-:Y:S02]  /*d890*/  FFMA.FTZ R75, R112, c[0x0][0x23c], -R120.reuse ;  /* 0x00008f00704b7a23 */ /* 0x100fe40000010878 */
[----:B------:R-:W-:Y:S02]  /*d8a0*/  FFMA.FTZ R112, R28, c[0x0][0x23c], -R193 ;  /* 0x00008f001c707a23 */ /* 0x000fe400000108c1 */
[----:B------:R-:W-:Y:S01]  /*d8b0*/  FMUL.FTZ R28, R39, R136 ;  /* 0x00000088271c7220 */ /* 0x000fe20000410000 */
[----:B------:R-:W-:Y:S03]  /*d8c0*/  MUFU.EX2 R117, R117 ;  /* 0x0000007500757308 */ /* 0x000fe60000000800 */
[----:B------:R-:W-:Y:S02]  /*d8d0*/  FFMA.FTZ R136, R60, c[0x0][0x23c], -R185 ;  /* 0x00008f003c887a23 */ /* 0x000fe400000108b9 */
[C---:B------:R-:W-:Y:S02]  /*d8e0*/  FMUL.FTZ R22, R40.reuse, R146 ;  /* 0x0000009228167220 */ /* 0x040fe40000410000 */
[----:B------:R-:W-:Y:S02]  /*d8f0*/  FMUL.FTZ R23, R40, R147 ;  /* 0x0000009328177220 */ /* 0x000fe40000410000 */
[--C-:B------:R-:W-:Y:S01]  /*d900*/  FFMA.FTZ R74, R85, c[0x0][0x23c], -R120.reuse ;  /* 0x00008f00554a7a23 */ /* 0x100fe20000010878 */
[----:B------:R-:W-:Y:S01]  /*d910*/  MUFU.EX2 R112, R112 ;  /* 0x0000007000707308 */ /* 0x000fe20000000800 */
[----:B------:R-:W-:Y:S02]  /*d920*/  FFMA.FTZ R85, R95, c[0x0][0x23c], -R195 ;  /* 0x00008f005f557a23 */ /* 0x000fe400000108c3 */
[----:B------:R-:W-:Y:S01]  /*d930*/  FFMA.FTZ R95, R110, c[0x0][0x23c], -R185 ;  /* 0x00008f006e5f7a23 */ /* 0x000fe200000108b9 */
[-C--:B---3--:R-:W-:Y:S03]  /*d940*/  HMMA.16816.F32.BF16 R20, R44, R48.reuse, R20 ;  /* 0x000000302c14723c */ /* 0x088fe60000041814 */
[--C-:B------:R-:W-:Y:S02]  /*d950*/  FFMA.FTZ R110, R59, c[0x0][0x23c], -R195.reuse ;  /* 0x00008f003b6e7a23 */ /* 0x100fe400000108c3 */
[--C-:B------:R-:W-:Y:S01]  /*d960*/  FFMA.FTZ R72, R72, c[0x0][0x23c], -R120.reuse ;  /* 0x00008f0048487a23 */ /* 0x100fe20000010878 */
[----:B------:R-:W-:Y:S01]  /*d970*/  MUFU.EX2 R130, R130 ;  /* 0x0000008200827308 */ /* 0x000fe20000000800 */
[----:B------:R-:W-:Y:S01]  /*d980*/  FFMA.FTZ R120, R115, c[0x0][0x23c], -R120 ;  /* 0x00008f0073787a23 */ /* 0x000fe20000010878 */
[C---:B------:R-:W-:Y:S04]  /*d990*/  HMMA.16816.F32.BF16 R24, R32.reuse, R48, R24 ;  /* 0x000000302018723c */ /* 0x040fe80000041818 */
[----:B------:R-:W-:Y:S02]  /*d9a0*/  FFMA.FTZ R115, R79, c[0x0][0x23c], -R195 ;  /* 0x00008f004f737a23 */ /* 0x000fe400000108c3 */
[--C-:B------:R-:W-:Y:S01]  /*d9b0*/  FFMA.FTZ R79, R124, c[0x0][0x23c], -R193.reuse ;  /* 0x00008f007c4f7a23 */ /* 0x100fe200000108c1 */
[----:B-1----:R-:W-:Y:S01]  /*d9c0*/  F2FP.BF16.PACK_AB R49, R127, R128 ;  /* 0x000000807f31723e */ /* 0x002fe200000010ff */
[----:B------:R1:W-:Y:S01]  /*d9d0*/  MUFU.EX2 R64, R120 ;  /* 0x0000007800407308 */ /* 0x0003e20000000800 */
[----:B------:R-:W-:Y:S02]  /*d9e0*/  FFMA.FTZ R124, R56, c[0x0][0x23c], -R193 ;  /* 0x00008f00387c7a23 */ /* 0x000fe400000108c1 */
[----:B------:R-:W2:Y:S01]  /*d9f0*/  LDSM.16.MT88.4 R56, [R219+0x4400] ;  /* 0x00440000db38783b */ /* 0x000ea20000004200 */
[--C-:B------:R-:W-:Y:S02]  /*da00*/  FFMA.FTZ R86, R86, c[0x0][0x23c], -R185.reuse ;  /* 0x00008f0056567a23 */ /* 0x100fe400000108b9 */
[--C-:B------:R-:W-:Y:S02]  /*da10*/  FFMA.FTZ R96, R96, c[0x0][0x23c], -R185.reuse ;  /* 0x00008f0060607a23 */ /* 0x100fe400000108b9 */
[--C-:B------:R-:W-:Y:S02]  /*da20*/  FFMA.FTZ R145, R157, c[0x0][0x23c], -R185.reuse ;  /* 0x00008f009d917a23 */ /* 0x100fe400000108b9 */
[----:B------:R-:W3:Y:S01]  /*da30*/  MUFU.EX2 R123, R123 ;  /* 0x0000007b007b7308 */ /* 0x000ee20000000800 */
[----:B------:R-:W-:Y:S02]  /*da40*/  FFMA.FTZ R142, R156, c[0x0][0x23c], -R185 ;  /* 0x00008f009c8e7a23 */ /* 0x000fe400000108b9 */
[--C-:B------:R-:W-:Y:S02]  /*da50*/  FFMA.FTZ R144, R159, c[0x0][0x23c], -R195.reuse ;  /* 0x00008f009f907a23 */ /* 0x100fe400000108c3 */
[--C-:B------:R-:W-:Y:S02]  /*da60*/  FFMA.FTZ R147, R158, c[0x0][0x23c], -R195.reuse ;  /* 0x00008f009e937a23 */ /* 0x100fe400000108c3 */
[--C-:B------:R-:W-:Y:S02]  /*da70*/  FFMA.FTZ R197, R197, c[0x0][0x23c], -R195.reuse ;  /* 0x00008f00c5c57a23 */ /* 0x100fe400000108c3 */
[----:B------:R-:W-:Y:S01]  /*da80*/  FFMA.FTZ R146, R163, c[0x0][0x23c], -R195 ;  /* 0x00008f00a3927a23 */ /* 0x000fe200000108c3 */
[----:B------:R-:W-:Y:S01]  /*da90*/  MUFU.EX2 R119, R119 ;  /* 0x0000007700777308 */ /* 0x000fe20000000800 */
[--C-:B------:R-:W-:Y:S02]  /*daa0*/  FFMA.FTZ R198, R198, c[0x0][0x23c], -R185.reuse ;  /* 0x00008f00c6c67a23 */ /* 0x100fe400000108b9 */
[----:B------:R-:W-:Y:S02]  /*dab0*/  FFMA.FTZ R196, R196, c[0x0][0x23c], -R185 ;  /* 0x00008f00c4c47a23 */ /* 0x000fe400000108b9 */
[--C-:B-1----:R-:W-:Y:S02]  /*dac0*/  FFMA.FTZ R120, R29, c[0x0][0x23c], -R195.reuse ;  /* 0x00008f001d787a23 */ /* 0x102fe400000108c3 */
[----:B------:R-:W-:Y:S02]  /*dad0*/  FMUL.FTZ R29, R39, R137 ;  /* 0x00000089271d7220 */ /* 0x000fe40000410000 */
[----:B------:R-:W4:Y:S01]  /*dae0*/  LDL.LU R137, [R1+0x8] ;  /* 0x0000080001897983 */ /* 0x000f220000300800 */
[----:B------:R-:W-:Y:S01]  /*daf0*/  MUFU.EX2 R114, R114 ;  /* 0x0000007200727308 */ /* 0x000fe20000000800 */
[--C-:B------:R-:W-:Y:S02]  /*db00*/  FFMA.FTZ R191, R191, c[0x0][0x23c], -R195.reuse ;  /* 0x00008f00bfbf7a23 */ /* 0x100fe400000108c3 */
[--C-:B------:R-:W-:Y:S01]  /*db10*/  FFMA.FTZ R190, R190, c[0x0][0x23c], -R195.reuse ;  /* 0x00008f00bebe7a23 */ /* 0x100fe200000108c3 */
[-C--:B------:R-:W-:Y:S03]  /*db20*/  HMMA.16816.F32.BF16 R28, R32, R50.reuse, R28 ;  /* 0x00000032201c723c */ /* 0x080fe6000004181c */
[----:B---3--:R-:W-:Y:S01]  /*db30*/  F2FP.BF16.PACK_AB R48, R123, R130 ;  /* 0x000000827b30723e */ /* 0x008fe200000010ff */
[--C-:B------:R-:W-:Y:S02]  /*db40*/  FFMA.FTZ R189, R189, c[0x0][0x23c], -R195.reuse ;  /* 0x00008f00bdbd7a23 */ /* 0x100fe400000108c3 */
[----:B------:R-:W1:Y:S01]  /*db50*/  MUFU.EX2 R120, R120 ;  /* 0x0000007800787308 */ /* 0x000e620000000800 */
[C---:B------:R-:W-:Y:S02]  /*db60*/  FMUL.FTZ R34, R40.reuse, R134 ;  /* 0x0000008628227220 */ /* 0x040fe40000410000 */
[----:B------:R-:W-:Y:S02]  /*db70*/  FMUL.FTZ R35, R40, R135 ;  /* 0x0000008728237220 */ /* 0x000fe40000410000 */
[----:B------:R-:W3:Y:S01]  /*db80*/  LDL.LU R135, [R1+0x4] ;  /* 0x0000040001877983 */ /* 0x000ee20000300800 */
[C---:B------:R-:W-:Y:S02]  /*db90*/  FMUL.FTZ R32, R41.reuse, R132 ;  /* 0x0000008429207220 */ /* 0x040fe40000410000 */
[----:B------:R-:W-:Y:S01]  /*dba0*/  FMUL.FTZ R33, R41, R133 ;  /* 0x0000008529217220 */ /* 0x000fe20000410000 */
[----:B------:R-:W5:Y:S01]  /*dbb0*/  LDL.LU R134, [R1] ;  /* 0x0000000001867983 */ /* 0x000f620000300800 */
[----:B------:R2:W-:Y:S01]  /*dbc0*/  MUFU.EX2 R139, R140 ;  /* 0x0000008c008b7308 */ /* 0x0005e20000000800 */
[----:B------:R-:W-:Y:S02]  /*dbd0*/  FFMA.FTZ R195, R188, c[0x0][0x23c], -R195 ;  /* 0x00008f00bcc37a23 */ /* 0x000fe400000108c3 */
[--C-:B------:R-:W-:Y:S02]  /*dbe0*/  FFMA.FTZ R169, R169, c[0x0][0x23c], -R185.reuse ;  /* 0x00008f00a9a97a23 */ /* 0x100fe400000108b9 */
[----:B------:R-:W-:Y:S04]  /*dbf0*/  HMMA.16816.F32.BF16 R32, R44, R50, R32 ;  /* 0x000000322c20723c */ /* 0x000fe80000041820 */
[----:B------:R-:W-:Y:S01]  /*dc00*/  FFMA.FTZ R170, R170, c[0x0][0x23c], -R185 ;  /* 0x00008f00aaaa7a23 */ /* 0x000fe200000108b9 */
[----:B------:R-:W-:Y:S01]  /*dc10*/  MUFU.EX2 R118, R118 ;  /* 0x0000007600767308 */ /* 0x000fe20000000800 */
[----:B------:R-:W-:Y:S01]  /*dc20*/  FFMA.FTZ R181, R38, R252, R181 ;  /* 0x000000fc26b57223 */ /* 0x000fe200000100b5 */
[----:B------:R-:W-:Y:S02]  /*dc30*/  F2FP.BF16.PACK_AB R44, R131, R174 ;  /* 0x000000ae832c723e */ /* 0x000fe400000010ff */
[----:B------:R-:W-:Y:S03]  /*dc40*/  F2FP.BF16.PACK_AB R46, R122, R125 ;  /* 0x0000007d7a2e723e */ /* 0x000fe600000010ff */
[----:B------:R-:W-:Y:S01]  /*dc50*/  F2FP.BF16.PACK_AB R45, R129, R164 ;  /* 0x000000a4812d723e */ /* 0x000fe200000010ff */
[----:B------:R-:W-:Y:S01]  /*dc60*/  FADD.FTZ R38, R175, R181 ;  /* 0x000000b5af267221 */ /* 0x000fe20000010000 */
[----:B-1----:R-:W-:Y:S01]  /*dc70*/  F2FP.BF16.PACK_AB R47, R120, R121 ;  /* 0x00000079782f723e */ /* 0x002fe200000010ff */
[----:B------:R-:W1:Y:S01]  /*dc80*/  MUFU.EX2 R109, R109 ;  /* 0x0000006d006d7308 */ /* 0x000e620000000800 */
[----:B------:R-:W-:Y:S01]  /*dc90*/  F2FP.BF16.PACK_AB R51, R112, R117 ;  /* 0x000000757033723e */ /* 0x000fe200000010ff */
[----:B------:R-:W-:Y:S01]  /*dca0*/  FADD.FTZ R173, R173, R38 ;  /* 0x00000026adad7221 */ /* 0x000fe20000010000 */
[----:B------:R-:W-:Y:S01]  /*dcb0*/  F2FP.BF16.PACK_AB R50, R114, R119 ;  /* 0x000000777232723e */ /* 0x000fe200000010ff */
[----:B--2---:R-:W-:Y:S02]  /*dcc0*/  FFMA.FTZ R140, R61, c[0x0][0x23c], -R193 ;  /* 0x00008f003d8c7a23 */ /* 0x004fe400000108c1 */
[----:B------:R-:W2:Y:S01]  /*dcd0*/  LDSM.16.MT88.4 R60, [R220+0x4800] ;  /* 0x00480000dc3c783b */ /* 0x000ea20000004200 */
[-C--:B------:R-:W-:Y:S03]  /*dce0*/  HMMA.16816.F32.BF16 R4, R44, R52.reuse, R4 ;  /* 0x000000342c04723c */ /* 0x080fe60000041804 */
[----:B------:R-:W-:Y:S01]  /*dcf0*/  MUFU.EX2 R108, R108 ;  /* 0x0000006c006c7308 */ /* 0x000fe20000000800 */
[----:B------:R-:W-:Y:S01]  /*dd00*/  FADD.FTZ R173, R166, R173 ;  /* 0x000000ada6ad7221 */ /* 0x000fe20000010000 */
[----:B------:R-:W-:Y:S03]  /*dd10*/  MOV R166, R37 ;  /* 0x0000002500a67202 */ /* 0x000fe60000000f00 */
[C---:B------:R-:W-:Y:S05]  /*dd20*/  HMMA.16816.F32.BF16 R8, R48.reuse, R52, R8 ;  /* 0x000000343008723c */ /* 0x040fea0000041808 */
[----:B------:R-:W1:Y:S03]  /*dd30*/  MUFU.EX2 R99, R99 ;  /* 0x0000006300637308 */ /* 0x000e660000000800 */
[-C--:B------:R-:W-:Y:S07]  /*dd40*/  HMMA.16816.F32.BF16 R12, R48, R54.reuse, R12 ;  /* 0x00000036300c723c */ /* 0x080fee000004180c */
[----:B------:R-:W-:Y:S01]  /*dd50*/  MUFU.EX2 R115, R115 ;  /* 0x0000007300737308 */ /* 0x000fe20000000800 */
[C---:B------:R-:W-:Y:S01]  /*dd60*/  HMMA.16816.F32.BF16 R16, R44.reuse, R54, R16 ;  /* 0x000000362c10723c */ /* 0x040fe20000041810 */
[----:B------:R-:W2:Y:S07]  /*dd70*/  LDSM.16.MT88.4 R52, [R219+0x4800] ;  /* 0x00480000db34783b */ /* 0x000eae0000004200 */
[-C--:B------:R-:W-:Y:S01]  /*dd80*/  HMMA.16816.F32.BF16 R20, R44, R56.reuse, R20 ;  /* 0x000000382c14723c */ /* 0x080fe20000041814 */
[----:B------:R-:W1:Y:S07]  /*dd90*/  MUFU.EX2 R106, R106 ;  /* 0x0000006a006a7308 */ /* 0x000e6e0000000800 */
[C---:B------:R-:W-:Y:S03]  /*dda0*/  HMMA.16816.F32.BF16 R24, R48.reuse, R56, R24 ;  /* 0x000000383018723c */ /* 0x040fe60000041818 */
[----:B------:R-:W-:Y:S05]  /*ddb0*/  MUFU.EX2 R107, R107 ;  /* 0x0000006b006b7308 */ /* 0x000fea0000000800 */
[-C--:B------:R-:W-:Y:S05]  /*ddc0*/  HMMA.16816.F32.BF16 R28, R48, R58.reuse, R28 ;  /* 0x0000003a301c723c */ /* 0x080fea000004181c */
[----:B------:R-:W2:Y:S03]  /*ddd0*/  MUFU.EX2 R98, R98 ;  /* 0x0000006200627308 */ /* 0x000ea60000000800 */
[----:B------:R-:W-:Y:S01]  /*dde0*/  HMMA.16816.F32.BF16 R32, R44, R58, R32 ;  /* 0x0000003a2c20723c */ /* 0x000fe20000041820 */
[----:B------:R-:W4:Y:S06]  /*ddf0*/  LDSM.16.MT88.4 R56, [R220+0x4c00] ;  /* 0x004c0000dc38783b */ /* 0x000f2c0000004200 */
[----:B------:R-:W-:Y:S01]  /*de00*/  MUFU.EX2 R111, R111 ;  /* 0x0000006f006f7308 */ /* 0x000fe20000000800 */
[----:B-1----:R-:W-:Y:S04]  /*de10*/  F2FP.BF16.PACK_AB R44, R109, R118 ;  /* 0x000000766d2c723e */ /* 0x002fe800000010ff */
[----:B------:R-:W-:Y:S02]  /*de20*/  F2FP.BF16.PACK_AB R46, R99, R108 ;  /* 0x0000006c632e723e */ /* 0x000fe400000010ff */
[----:B------:R-:W-:Y:S03]  /*de30*/  F2FP.BF16.PACK_AB R45, R106, R115 ;  /* 0x000000736a2d723e */ /* 0x000fe600000010ff */
[----:B------:R-:W1:Y:S01]  /*de40*/  MUFU.EX2 R102, R102 ;  /* 0x0000006600667308 */ /* 0x000e620000000800 */
[----:B--2---:R-:W-:Y:S09]  /*de50*/  F2FP.BF16.PACK_AB R47, R98, R107 ;  /* 0x0000006b622f723e */ /* 0x004ff200000010ff */
        /* <DEDUP_REMOVED lines=18> */
[----:B------:R-:W2:Y:S02]  /*df80*/  LDSM.16.MT88.4 R60, [R219+0x4c00] ;  /* 0x004c0000db3c783b */ /* 0x000ea40000004200 */
[----:B------:R-:W-:Y:S05]  /*df90*/  MUFU.EX2 R91, R91 ;  /* 0x0000005b005b7308 */ /* 0x000fea0000000800 */
[-C--:B------:R-:W-:Y:S05]  /*dfa0*/  HMMA.16816.F32.BF16 R20, R44, R52.reuse, R20 ;  /* 0x000000342c14723c */ /* 0x080fea0000041814 */
[----:B------:R-:W1:Y:S03]  /*dfb0*/  MUFU.EX2 R90, R90 ;  /* 0x0000005a005a7308 */ /* 0x000e660000000800 */
[C---:B------:R-:W-:Y:S07]  /*dfc0*/  HMMA.16816.F32.BF16 R24, R48.reuse, R52, R24 ;  /* 0x000000343018723c */ /* 0x040fee0000041818 */
[----:B------:R-:W-:Y:S01]  /*dfd0*/  MUFU.EX2 R85, R85 ;  /* 0x0000005500557308 */ /* 0x000fe20000000800 */
[-C--:B------:R-:W-:Y:S04]  /*dfe0*/  HMMA.16816.F32.BF16 R28, R48, R54.reuse, R28 ;  /* 0x00000036301c723c */ /* 0x080fe8000004181c */
[----:B------:R-:W-:Y:S04]  /*dff0*/  FFMA.FTZ R52, R161, c[0x0][0x23c], -R185 ;  /* 0x00008f00a1347a23 */ /* 0x000fe800000108b9 */
[----:B------:R-:W-:Y:S01]  /*e000*/  HMMA.16816.F32.BF16 R32, R44, R54, R32 ;  /* 0x000000362c20723c */ /* 0x000fe20000041820 */
[----:B------:R-:W4:Y:S06]  /*e010*/  MUFU.EX2 R80, R80 ;  /* 0x0000005000507308 */ /* 0x000f2c0000000800 */
[----:B-1----:R-:W-:Y:S02]  /*e020*/  F2FP.BF16.PACK_AB R44, R92, R93 ;  /* 0x0000005d5c2c723e */ /* 0x002fe400000010ff */
[----:B--2---:R-:W-:Y:S02]  /*e030*/  F2FP.BF16.PACK_AB R46, R82, R87 ;  /* 0x00000057522e723e */ /* 0x004fe400000010ff */
[----:B------:R-:W-:Y:S01]  /*e040*/  MUFU.EX2 R88, R88 ;  /* 0x0000005800587308 */ /* 0x000fe20000000800 */
[----:B------:R-:W-:Y:S09]  /*e050*/  F2FP.BF16.PACK_AB R45, R90, R91 ;  /* 0x0000005b5a2d723e */ /* 0x000ff200000010ff */
[----:B------:R-:W1:Y:S01]  /*e060*/  MUFU.EX2 R83, R83 ;  /* 0x0000005300537308 */ /* 0x000e620000000800 */
[----:B----4-:R-:W-:Y:S09]  /*e070*/  F2FP.BF16.PACK_AB R47, R80, R85 ;  /* 0x00000055502f723e */ /* 0x010ff200000010ff */
[----:B------:R-:W-:Y:S01]  /*e080*/  MUFU.EX2 R84, R84 ;  /* 0x0000005400547308 */ /* 0x000fe20000000800 */
[-C--:B------:R-:W-:Y:S03]  /*e090*/  HMMA.16816.F32.BF16 R4, R44, R56.reuse, R4 ;  /* 0x000000382c04723c */ /* 0x080fe60000041804 */
[----:B------:R-:W-:Y:S06]  /*e0a0*/  FFMA.FTZ R183, R41, R137, R183 ;  /* 0x0000008929b77223 */ /* 0x000fec00000100b7 */
[----:B------:R-:W2:Y:S03]  /*e0b0*/  MUFU.EX2 R79, R79 ;  /* 0x0000004f004f7308 */ /* 0x000ea60000000800 */
[----:B------:R-:W-:Y:S01]  /*e0c0*/  FADD.FTZ R183, R180, R183 ;  /* 0x000000b7b4b77221 */ /* 0x000fe20000010000 */
[----:B-1----:R-:W-:Y:S03]  /*e0d0*/  F2FP.BF16.PACK_AB R49, R83, R88 ;  /* 0x000000585331723e */ /* 0x002fe600000010ff */
[----:B------:R-:W-:Y:S03]  /*e0e0*/  FADD.FTZ R176, R176, R183 ;  /* 0x000000b7b0b07221 */ /* 0x000fe60000010000 */
[----:B------:R-:W-:Y:S01]  /*e0f0*/  MUFU.EX2 R89, R89 ;  /* 0x0000005900597308 */ /* 0x000fe20000000800 */
[----:B------:R-:W-:Y:S02]  /*e100*/  FADD.FTZ R165, R165, R176 ;  /* 0x000000b0a5a57221 */ /* 0x000fe40000010000 */
[----:B---3--:R-:W-:Y:S02]  /*e110*/  FFMA.FTZ R184, R40, R135, R184 ;  /* 0x0000008728b87223 */ /* 0x008fe400000100b8 */
[----:B------:R-:W-:Y:S02]  /*e120*/  FADD.FTZ R40, R128, R173 ;  /* 0x000000ad80287221 */ /* 0x000fe40000010000 */
[----:B-----5:R-:W-:Y:S03]  /*e130*/  FFMA.FTZ R182, R39, R134, R182 ;  /* 0x0000008627b67223 */ /* 0x020fe600000100b6 */
[----:B------:R-:W1:Y:S01]  /*e140*/  MUFU.EX2 R86, R86 ;  /* 0x0000005600567308 */ /* 0x000e620000000800 */
[----:B------:R-:W-:Y:S01]  /*e150*/  FADD.FTZ R134, R174, R165 ;  /* 0x000000a5ae867221 */ /* 0x000fe20000010000 */
[----:B------:R-:W-:Y:S01]  /*e160*/  MOV R165, R2 ;  /* 0x0000000200a57202 */ /* 0x000fe20000000f00 */
[----:B------:R-:W-:Y:S01]  /*e170*/  FADD.FTZ R177, R177, R182 ;  /* 0x000000b6b1b17221 */ /* 0x000fe20000010000 */
[----:B--2---:R-:W-:Y:S01]  /*e180*/  F2FP.BF16.PACK_AB R51, R79, R84 ;  /* 0x000000544f33723e */ /* 0x004fe200000010ff */
        /* <DEDUP_REMOVED lines=9> */
[----:B------:R-:W2:Y:S01]  /*e220*/  MUFU.EX2 R95, R95 ;  /* 0x0000005f005f7308 */ /* 0x000ea20000000800 */
[----:B------:R-:W-:Y:S02]  /*e230*/  FADD.FTZ R109, R109, R118 ;  /* 0x000000766d6d7221 */ /* 0x000fe40000010000 */
[----:B------:R-:W-:Y:S01]  /*e240*/  FADD.FTZ R171, R171, R178 ;  /* 0x000000b2abab7221 */ /* 0x000fe20000010000 */
[----:B-1----:R-:W-:Y:S01]  /*e250*/  F2FP.BF16.PACK_AB R48, R86, R89 ;  /* 0x000000595630723e */ /* 0x002fe200000010ff */
[----:B------:R-:W-:Y:S02]  /*e260*/  FADD.FTZ R108, R108, R109 ;  /* 0x0000006d6c6c7221 */ /* 0x000fe40000010000 */
[----:B------:R-:W-:Y:S02]  /*e270*/  FADD.FTZ R164, R164, R171 ;  /* 0x000000aba4a47221 */ /* 0x000fe40000010000 */
[----:B------:R-:W-:Y:S01]  /*e280*/  FADD.FTZ R108, R99, R108 ;  /* 0x0000006c636c7221 */ /* 0x000fe20000010000 */
[----:B------:R1:W-:Y:S01]  /*e290*/  MUFU.EX2 R132, R52 ;  /* 0x0000003400847308 */ /* 0x0003e20000000800 */
[----:B------:R-:W-:Y:S01]  /*e2a0*/  FADD.FTZ R128, R129, R164 ;  /* 0x000000a481807221 */ /* 0x000fe20000010000 */
[----:B------:R-:W-:Y:S01]  /*e2b0*/  MOV R164, R3 ;  /* 0x0000000300a47202 */ /* 0x000fe20000000f00 */
        /* <DEDUP_REMOVED lines=8> */
[----:B------:R-:W-:Y:S02]  /*e340*/  FADD.FTZ R82, R82, R87 ;  /* 0x0000005752527221 */ /* 0x000fe40000010000 */
[----:B------:R-:W-:Y:S03]  /*e350*/  FADD.FTZ R106, R106, R115 ;  /* 0x000000736a6a7221 */ /* 0x000fe60000010000 */
[----:B------:R-:W2:Y:S01]  /*e360*/  MUFU.EX2 R78, R78 ;  /* 0x0000004e004e7308 */ /* 0x000ea20000000800 */
[C---:B------:R-:W-:Y:S01]  /*e370*/  HMMA.16816.F32.BF16 R8, R48.reuse, R56, R8 ;  /* 0x000000383008723c */ /* 0x040fe20000041808 */
[----:B-1----:R-:W1:Y:S03]  /*e380*/  LDSM.16.MT88.4 R52, [R220+0x5000] ;  /* 0x00500000dc34783b */ /* 0x002e660000004200 */
[----:B------:R-:W-:Y:S03]  /*e390*/  FADD.FTZ R107, R107, R106 ;  /* 0x0000006a6b6b7221 */ /* 0x000fe60000010000 */
[----:B------:R-:W-:Y:S01]  /*e3a0*/  FFMA.FTZ R56, R160, c[0x0][0x23c], -R185 ;  /* 0x00008f00a0387a23 */ /* 0x000fe200000108b9 */
[-C--:B------:R-:W-:Y:S01]  /*e3b0*/  HMMA.16816.F32.BF16 R12, R48, R58.reuse, R12 ;  /* 0x0000003a300c723c */ /* 0x080fe2000004180c */
[----:B------:R-:W-:Y:S03]  /*e3c0*/  MUFU.EX2 R77, R77 ;  /* 0x0000004d004d7308 */ /* 0x000fe60000000800 */
[----:B------:R-:W-:Y:S04]  /*e3d0*/  FADD.FTZ R98, R98, R107 ;  /* 0x0000006b62627221 */ /* 0x000fe80000010000 */
[C---:B------:R-:W-:Y:S03]  /*e3e0*/  HMMA.16816.F32.BF16 R16, R44.reuse, R58, R16 ;  /* 0x0000003a2c10723c */ /* 0x040fe60000041810 */
[----:B------:R3:W-:Y:S01]  /*e3f0*/  MUFU.EX2 R133, R56 ;  /* 0x0000003800857308 */ /* 0x0007e20000000800 */
[----:B------:R-:W-:Y:S04]  /*e400*/  FADD.FTZ R91, R91, R98 ;  /* 0x000000625b5b7221 */ /* 0x000fe80000010000 */
[-C--:B------:R-:W-:Y:S04]  /*e410*/  HMMA.16816.F32.BF16 R20, R44, R60.reuse, R20 ;  /* 0x0000003c2c14723c */ /* 0x080fe80000041814 */
[----:B------:R-:W-:Y:S01]  /*e420*/  FADD.FTZ R90, R90, R91 ;  /* 0x0000005b5a5a7221 */ /* 0x000fe20000010000 */
[----:B------:R-:W4:Y:S03]  /*e430*/  MUFU.EX2 R76, R76 ;  /* 0x0000004c004c7308 */ /* 0x000f260000000800 */
[C---:B------:R-:W-:Y:S04]  /*e440*/  HMMA.16816.F32.BF16 R24, R48.reuse, R60, R24 ;  /* 0x0000003c3018723c */ /* 0x040fe80000041818 */
[----:B------:R-:W-:Y:S03]  /*e450*/  FADD.FTZ R85, R85, R90 ;  /* 0x0000005a55557221 */ /* 0x000fe60000010000 */
[----:B------:R-:W-:Y:S01]  /*e460*/  MUFU.EX2 R110, R110 ;  /* 0x0000006e006e7308 */ /* 0x000fe20000000800 */
[-C--:B------:R-:W-:Y:S01]  /*e470*/  HMMA.16816.F32.BF16 R28, R48, R62.reuse, R28 ;  /* 0x0000003e301c723c */ /* 0x080fe2000004181c */
[----:B---3--:R-:W3:Y:S03]  /*e480*/  LDSM.16.MT88.4 R56, [R219+0x5000] ;  /* 0x00500000db38783b */ /* 0x008ee60000004200 */
[----:B------:R-:W-:Y:S04]  /*e490*/  FADD.FTZ R85, R80, R85 ;  /* 0x0000005550557221 */ /* 0x000fe80000010000 */
[----:B------:R-:W-:Y:S01]  /*e4a0*/  HMMA.16816.F32.BF16 R32, R44, R62, R32 ;  /* 0x0000003e2c20723c */ /* 0x000fe20000041820 */
[----:B------:R-:W5:Y:S01]  /*e4b0*/  MUFU.EX2 R101, R101 ;  /* 0x0000006500657308 */ /* 0x000f620000000800 */
[----:B------:R-:W-:Y:S05]  /*e4c0*/  LDSM.16.MT88.4 R60, [R219+0x5400] ;  /* 0x00540000db3c783b */ /* 0x000fea0000004200 */
[----:B--2---:R-:W-:Y:S01]  /*e4d0*/  F2FP.BF16.PACK_AB R44, R78, R81 ;  /* 0x000000514e2c723e */ /* 0x004fe200000010ff */
[----:B------:R-:W-:Y:S01]  /*e4e0*/  FADD.FTZ R81, R81, R82 ;  /* 0x0000005251517221 */ /* 0x000fe20000010000 */
[----:B----4-:R-:W-:Y:S02]  /*e4f0*/  F2FP.BF16.PACK_AB R46, R76, R77 ;  /* 0x0000004d4c2e723e */ /* 0x010fe400000010ff */
[----:B------:R-:W-:Y:S01]  /*e500*/  MUFU.EX2 R105, R105 ;  /* 0x0000006900697308 */ /* 0x000fe20000000800 */
[----:B------:R-:W-:Y:S04]  /*e510*/  FADD.FTZ R78, R78, R81 ;  /* 0x000000514e4e7221 */ /* 0x000fe80000010000 */
[----:B------:R-:W-:Y:S04]  /*e520*/  FADD.FTZ R77, R77, R78 ;  /* 0x0000004e4d4d7221 */ /* 0x000fe80000010000 */
[----:B------:R-:W-:Y:S01]  /*e530*/  FADD.FTZ R76, R76, R77 ;  /* 0x0000004d4c4c7221 */ /* 0x000fe20000010000 */
[----:B------:R-:W2:Y:S01]  /*e540*/  MUFU.EX2 R116, R116 ;  /* 0x0000007400747308 */ /* 0x000ea20000000800 */
[C---:B-----5:R-:W-:Y:S01]  /*e550*/  F2FP.BF16.PACK_AB R45, R101.reuse, R110 ;  /* 0x0000006e652d723e */ /* 0x060fe200000010ff */
[----:B------:R-:W-:Y:S04]  /*e560*/  FADD.FTZ R110, R110, R85 ;  /* 0x000000556e6e7221 */ /* 0x000fe80000010000 */
[----:B------:R-:W-:Y:S04]  /*e570*/  FADD.FTZ R110, R101, R110 ;  /* 0x0000006e656e7221 */ /* 0x000fe80000010000 */
[----:B------:R-:W4:Y:S10]  /*e580*/  MUFU.EX2 R124, R124 ;  /* 0x0000007c007c7308 */ /* 0x000f340000000800 */
[----:B------:R-:W-:Y:S01]  /*e590*/  MUFU.EX2 R140, R140 ;  /* 0x0000008c008c7308 */ /* 0x000fe20000000800 */
[C---:B--2---:R-:W-:Y:S01]  /*e5a0*/  F2FP.BF16.PACK_AB R47, R116.reuse, R105 ;  /* 0x00000069742f723e */ /* 0x044fe200000010ff */
[----:B------:R-:W-:Y:S04]  /*e5b0*/  FADD.FTZ R105, R105, R110 ;  /* 0x0000006e69697221 */ /* 0x000fe80000010000 */
[----:B------:R-:W-:Y:S04]  /*e5c0*/  FADD.FTZ R105, R116, R105 ;  /* 0x0000006974697221 */ /* 0x000fe80000010000 */
[----:B------:R-:W2:Y:S01]  /*e5d0*/  MUFU.EX2 R141, R141 ;  /* 0x0000008d008d7308 */ /* 0x000ea20000000800 */
[-C--:B-1----:R-:W-:Y:S03]  /*e5e0*/  HMMA.16816.F32.BF16 R4, R44, R52.reuse, R4 ;  /* 0x000000342c04723c */ /* 0x082fe60000041804 */
[----:B----4-:R-:W-:Y:S06]  /*e5f0*/  F2FP.BF16.PACK_AB R49, R124, R139 ;  /* 0x0000008b7c31723e */ /* 0x010fec00000010ff */
        /* <DEDUP_REMOVED lines=14> */
[----:B------:R-:W4:Y:S02]  /*e6e0*/  LDSM.16.MT88.4 R52, [R220+0x5400] ;  /* 0x00540000dc34783b */ /* 0x000f240000004200 */
[----:B------:R-:W-:Y:S05]  /*e6f0*/  MUFU.EX2 R144, R144 ;  /* 0x0000009000907308 */ /* 0x000fea0000000800 */
[-C--:B---3--:R-:W-:Y:S05]  /*e700*/  HMMA.16816.F32.BF16 R20, R44, R56.reuse, R20 ;  /* 0x000000382c14723c */ /* 0x088fea0000041814 */
[----:B------:R-:W3:Y:S03]  /*e710*/  MUFU.EX2 R147, R147 ;  /* 0x0000009300937308 */ /* 0x000ee60000000800 */
[C---:B------:R-:W-:Y:S07]  /*e720*/  HMMA.16816.F32.BF16 R24, R48.reuse, R56, R24 ;  /* 0x000000383018723c */ /* 0x040fee0000041818 */
[----:B------:R-:W-:Y:S01]  /*e730*/  MUFU.EX2 R197, R197 ;  /* 0x000000c500c57308 */ /* 0x000fe20000000800 */
[-C--:B------:R-:W-:Y:S04]  /*e740*/  HMMA.16816.F32.BF16 R28, R48, R58.reuse, R28 ;  /* 0x0000003a301c723c */ /* 0x080fe8000004181c */
[--C-:B------:R-:W-:Y:S01]  /*e750*/  FFMA.FTZ R56, R194, c[0x0][0x23c], -R185.reuse ;  /* 0x00008f00c2387a23 */ /* 0x100fe200000108b9 */
[----:B------:R-:W-:Y:S01]  /*e760*/  MOV R194, R133 ;  /* 0x0000008500c27202 */ /* 0x000fe20000000f00 */
[----:B------:R-:W-:Y:S01]  /*e770*/  FFMA.FTZ R57, R192, c[0x0][0x23c], -R185 ;  /* 0x00008f00c0397a23 */ /* 0x000fe200000108b9 */
[----:B------:R-:W-:Y:S01]  /*e780*/  MOV R192, R132 ;  /* 0x0000008400c07202 */ /* 0x000fe20000000f00 */
[----:B------:R-:W-:Y:S01]  /*e790*/  HMMA.16816.F32.BF16 R32, R44, R58, R32 ;  /* 0x0000003a2c20723c */ /* 0x000fe20000041820 */
[----:B------:R-:W5:Y:S03]  /*e7a0*/  MUFU.EX2 R146, R146 ;  /* 0x0000009200927308 */ /* 0x000f660000000800 */
[--C-:B------:R-:W-:Y:S02]  /*e7b0*/  FFMA.FTZ R132, R43, c[0x0][0x23c], -R193.reuse ;  /* 0x00008f002b847a23 */ /* 0x100fe400000108c1 */
[----:B------:R-:W-:Y:S01]  /*e7c0*/  FFMA.FTZ R193, R42, c[0x0][0x23c], -R193 ;  /* 0x00008f002ac17a23 */ /* 0x000fe200000108c1 */
[----:B-1----:R-:W-:Y:S01]  /*e7d0*/  F2FP.BF16.PACK_AB R44, R74, R75 ;  /* 0x0000004b4a2c723e */ /* 0x002fe200000010ff */
[--C-:B------:R-:W-:Y:S01]  /*e7e0*/  FFMA.FTZ R133, R126, c[0x0][0x23c], -R185.reuse ;  /* 0x00008f007e857a23 */ /* 0x100fe200000108b9 */
[----:B--2---:R-:W-:Y:S02]  /*e7f0*/  F2FP.BF16.PACK_AB R46, R72, R73 ;  /* 0x00000049482e723e */ /* 0x004fe400000010ff */
[----:B------:R-:W-:Y:S01]  /*e800*/  MUFU.EX2 R152, R152 ;  /* 0x0000009800987308 */ /* 0x000fe20000000800 */
[----:B---3--:R-:W-:Y:S01]  /*e810*/  F2FP.BF16.PACK_AB R45, R147, R144 ;  /* 0x00000090932d723e */ /* 0x008fe200000010ff */
[----:B------:R-:W-:Y:S02]  /*e820*/  FFMA.FTZ R185, R168, c[0x0][0x23c], -R185 ;  /* 0x00008f00a8b97a23 */ /* 0x000fe400000108b9 */
[----:B------:R-:W-:Y:S02]  /*e830*/  FADD.FTZ R144, R144, R105 ;  /* 0x0000006990907221 */ /* 0x000fe40000010000 */
[----:B------:R-:W-:Y:S02]  /*e840*/  FADD.FTZ R75, R75, R76 ;  /* 0x0000004c4b4b7221 */ /* 0x000fe40000010000 */
[----:B------:R-:W-:Y:S02]  /*e850*/  FADD.FTZ R144, R147, R144 ;  /* 0x0000009093907221 */ /* 0x000fe40000010000 */
[----:B------:R-:W1:Y:S01]  /*e860*/  MUFU.EX2 R201, R201 ;  /* 0x000000c900c97308 */ /* 0x000e620000000800 */
[----:B------:R-:W-:Y:S01]  /*e870*/  FADD.FTZ R74, R74, R75 ;  /* 0x0000004b4a4a7221 */ /* 0x000fe20000010000 */
[----:B-----5:R-:W-:Y:S01]  /*e880*/  F2FP.BF16.PACK_AB R47, R146, R197 ;  /* 0x000000c5922f723e */ /* 0x020fe200000010ff */
[----:B------:R-:W-:Y:S02]  /*e890*/  FADD.FTZ R197, R197, R144 ;  /* 0x00000090c5c57221 */ /* 0x000fe40000010000 */
[----:B------:R-:W-:Y:S05]  /*e8a0*/  FADD.FTZ R73, R73, R74 ;  /* 0x0000004a49497221 */ /* 0x000fea0000010000 */
[----:B------:R-:W-:Y:S01]  /*e8b0*/  MUFU.EX2 R199, R199 ;  /* 0x000000c700c77308 */ /* 0x000fe20000000800 */
[-C--:B----4-:R-:W-:Y:S03]  /*e8c0*/  HMMA.16816.F32.BF16 R4, R44, R52.reuse, R4 ;  /* 0x000000342c04723c */ /* 0x090fe60000041804 */
[----:B------:R-:W-:Y:S06]  /*e8d0*/  FADD.FTZ R72, R72, R73 ;  /* 0x0000004948487221 */ /* 0x000fec0000010000 */
[----:B------:R-:W2:Y:S03]  /*e8e0*/  MUFU.EX2 R210, R210 ;  /* 0x000000d200d27308 */ /* 0x000ea60000000800 */
[----:B-1----:R-:W-:Y:S07]  /*e8f0*/  F2FP.BF16.PACK_AB R49, R201, R152 ;  /* 0x00000098c931723e */ /* 0x002fee00000010ff */
[----:B------:R-:W1:Y:S10]  /*e900*/  MUFU.EX2 R209, R209 ;  /* 0x000000d100d17308 */ /* 0x000e740000000800 */
[----:B------:R-:W3:Y:S01]  /*e910*/  MUFU.EX2 R211, R211 ;  /* 0x000000d300d37308 */ /* 0x000ee20000000800 */
[----:B--2---:R-:W-:Y:S09]  /*e920*/  F2FP.BF16.PACK_AB R51, R210, R199 ;  /* 0x000000c7d233723e */ /* 0x004ff200000010ff */
[----:B------:R-:W-:Y:S01]  /*e930*/  MUFU.EX2 R71, R71 ;  /* 0x0000004700477308 */ /* 0x000fe20000000800 */
[----:B-1----:R-:W-:Y:S09]  /*e940*/  F2FP.BF16.PACK_AB R48, R192, R209 ;  /* 0x000000d1c030723e */ /* 0x002ff200000010ff */
[----:B------:R-:W-:Y:S01]  /*e950*/  MUFU.EX2 R70, R70 ;  /* 0x0000004600467308 */ /* 0x000fe20000000800 */
[----:B---3--:R-:W-:Y:S09]  /*e960*/  F2FP.BF16.PACK_AB R50, R194, R211 ;  /* 0x000000d3c232723e */ /* 0x008ff200000010ff */
[----:B------:R-:W-:Y:S01]  /*e970*/  MUFU.EX2 R69, R69 ;  /* 0x0000004500457308 */ /* 0x000fe20000000800 */
[C---:B------:R-:W-:Y:S08]  /*e980*/  HMMA.16816.F32.BF16 R8, R48.reuse, R52, R8 ;  /* 0x000000343008723c */ /* 0x040ff00000041808 */
[-C--:B------:R-:W-:Y:S01]  /*e990*/  HMMA.16816.F32.BF16 R12, R48, R54.reuse, R12 ;  /* 0x00000036300c723c */ /* 0x080fe2000004180c */
[----:B------:R-:W1:Y:S07]  /*e9a0*/  MUFU.EX2 R68, R68 ;  /* 0x0000004400447308 */ /* 0x000e6e0000000800 */
[C---:B------:R-:W-:Y:S01]  /*e9b0*/  HMMA.16816.F32.BF16 R16, R44.reuse, R54, R16 ;  /* 0x000000362c10723c */ /* 0x040fe20000041810 */
[----:B------:R-:W2:Y:S02]  /*e9c0*/  LDSM.16.MT88.4 R52, [R220+0x5800] ;  /* 0x00580000dc34783b */ /* 0x000ea40000004200 */
[----:B------:R-:W-:Y:S05]  /*e9d0*/  MUFU.EX2 R207, R207 ;  /* 0x000000cf00cf7308 */ /* 0x000fea0000000800 */
[-C--:B------:R-:W-:Y:S05]  /*e9e0*/  HMMA.16816.F32.BF16 R20, R44, R60.reuse, R20 ;  /* 0x0000003c2c14723c */ /* 0x080fea0000041814 */
[----:B------:R-:W3:Y:S03]  /*e9f0*/  MUFU.EX2 R205, R205 ;  /* 0x000000cd00cd7308 */ /* 0x000ee60000000800 */
[C---:B------:R-:W-:Y:S04]  /*ea00*/  HMMA.16816.F32.BF16 R24, R48.reuse, R60, R24 ;  /* 0x0000003c3018723c */ /* 0x040fe80000041818 */
[----:B-1----:R-:W-:Y:S03]  /*ea10*/  F2FP.BF16.PACK_AB R42, R68, R69 ;  /* 0x00000045442a723e */ /* 0x002fe600000010ff */
[----:B------:R-:W-:Y:S01]  /*ea20*/  MUFU.EX2 R203, R203 ;  /* 0x000000cb00cb7308 */ /* 0x000fe20000000800 */
[-C--:B------:R-:W-:Y:S01]  /*ea30*/  HMMA.16816.F32.BF16 R28, R48, R62.reuse, R28 ;  /* 0x0000003e301c723c */ /* 0x080fe2000004181c */
[----:B------:R-:W1:Y:S03]  /*ea40*/  LDSM.16.MT88.4 R48, [R219+0x5800] ;  /* 0x00580000db30783b */ /* 0x000e660000004200 */
[----:B------:R-:W-:Y:S01]  /*ea50*/  FADD.FTZ R60, R130, R167 ;  /* 0x000000a7823c7221 */ /* 0x000fe20000010000 */
[----:B------:R-:W-:Y:S01]  /*ea60*/  MOV R167, R36 ;  /* 0x0000002400a77202 */ /* 0x000fe20000000f00 */
[----:B------:R-:W-:Y:S01]  /*ea70*/  FADD.FTZ R130, R127, R40 ;  /* 0x000000287f827221 */ /* 0x000fe20000010000 */
[C---:B------:R-:W-:Y:S01]  /*ea80*/  F2FP.BF16.PACK_AB R40, R70.reuse, R71 ;  /* 0x000000474628723e */ /* 0x040fe200000010ff */
[----:B------:R-:W-:Y:S01]  /*ea90*/  HMMA.16816.F32.BF16 R32, R44, R62, R32 ;  /* 0x0000003e2c20723c */ /* 0x000fe20000041820 */
[----:B------:R-:W4:Y:S03]  /*eaa0*/  MUFU.EX2 R208, R208 ;  /* 0x000000d000d07308 */ /* 0x000f260000000800 */
[----:B------:R-:W-:Y:S01]  /*eab0*/  FADD.FTZ R71, R71, R72 ;  /* 0x0000004847477221 */ /* 0x000fe20000010000 */
[----:B---3--:R-:W-:Y:S01]  /*eac0*/  F2FP.BF16.PACK_AB R41, R205, R207 ;  /* 0x000000cfcd29723e */ /* 0x008fe200000010ff */
[----:B------:R-:W-:Y:S02]  /*ead0*/  FADD.FTZ R117, R117, R130 ;  /* 0x0000008275757221 */ /* 0x000fe40000010000 */
[----:B------:R-:W-:Y:S03]  /*eae0*/  FADD.FTZ R62, R123, R60 ;  /* 0x0000003c7b3e7221 */ /* 0x000fe60000010000 */
        /* <DEDUP_REMOVED lines=9> */
[----:B----4-:R-:W-:Y:S01]  /*eb80*/  F2FP.BF16.PACK_AB R43, R208, R203 ;  /* 0x000000cbd02b723e */ /* 0x010fe200000010ff */
[----:B------:R-:W-:Y:S02]  /*eb90*/  FADD.FTZ R113, R104, R113 ;  /* 0x0000007168717221 */ /* 0x000fe40000010000 */
[----:B------:R-:W-:Y:S02]  /*eba0*/  FADD.FTZ R111, R111, R112 ;  /* 0x000000706f6f7221 */ /* 0x000fe40000010000 */
[----:B------:R-:W-:Y:S01]  /*ebb0*/  FADD.FTZ R100, R100, R113 ;  /* 0x0000007164647221 */ /* 0x000fe20000010000 */
[----:B------:R-:W-:Y:S01]  /*ebc0*/  MUFU.EX2 R202, R202 ;  /* 0x000000ca00ca7308 */ /* 0x000fe20000000800 */
[-C--:B--2---:R-:W-:Y:S05]  /*ebd0*/  HMMA.16816.F32.BF16 R4, R40, R52.reuse, R4 ;  /* 0x000000342804723c */ /* 0x084fea0000041804 */
[----:B------:R-:W-:Y:S02]  /*ebe0*/  FADD.FTZ R100, R97, R100 ;  /* 0x0000006461647221 */ /* 0x000fe40000010000 */
[----:B------:R-:W-:Y:S02]  /*ebf0*/  FADD.FTZ R102, R102, R111 ;  /* 0x0000006f66667221 */ /* 0x000fe40000010000 */
[----:B------:R-:W2:Y:S03]  /*ec00*/  MUFU.EX2 R200, R200 ;  /* 0x000000c800c87308 */ /* 0x000ea60000000800 */
        /* <DEDUP_REMOVED lines=9> */
[----:B------:R-:W-:Y:S03]  /*eca0*/  FADD.FTZ R83, R83, R88 ;  /* 0x0000005853537221 */ /* 0x000fe60000010000 */
[----:B------:R-:W3:Y:S01]  /*ecb0*/  MUFU.EX2 R196, R196 ;  /* 0x000000c400c47308 */ /* 0x000ee20000000800 */
[----:B------:R-:W-:Y:S01]  /*ecc0*/  FADD.FTZ R84, R84, R83 ;  /* 0x0000005354547221 */ /* 0x000fe20000010000 */
[----:B--2---:R-:W-:Y:S03]  /*ecd0*/  F2FP.BF16.PACK_AB R47, R200, R202 ;  /* 0x000000cac82f723e */ /* 0x004fe600000010ff */
[----:B------:R-:W-:Y:S05]  /*ece0*/  FADD.FTZ R84, R79, R84 ;  /* 0x000000544f547221 */ /* 0x000fea0000010000 */
[----:B------:R-:W-:Y:S10]  /*ecf0*/  MUFU.EX2 R56, R56 ;  /* 0x0000003800387308 */ /* 0x000ff40000000800 */
[----:B------:R-:W2:Y:S01]  /*ed00*/  MUFU.EX2 R57, R57 ;  /* 0x0000003900397308 */ /* 0x000ea20000000800 */
[----:B---3--:R-:W-:Y:S09]  /*ed10*/  F2FP.BF16.PACK_AB R44, R196, R198 ;  /* 0x000000c6c42c723e */ /* 0x008ff200000010ff */
[----:B------:R-:W-:Y:S10]  /*ed20*/  MUFU.EX2 R67, R67 ;  /* 0x0000004300437308 */ /* 0x000ff40000000800 */
[----:B------:R-:W-:Y:S01]  /*ed30*/  MUFU.EX2 R66, R66 ;  /* 0x0000004200427308 */ /* 0x000fe20000000800 */
[----:B--2---:R-:W-:Y:S09]  /*ed40*/  F2FP.BF16.PACK_AB R46, R57, R56 ;  /* 0x00000038392e723e */ /* 0x004ff200000010ff */
[----:B------:R-:W2:Y:S01]  /*ed50*/  MUFU.EX2 R65, R65 ;  /* 0x0000004100417308 */ /* 0x000ea20000000800 */
[C---:B------:R-:W-:Y:S08]  /*ed60*/  HMMA.16816.F32.BF16 R8, R44.reuse, R52, R8 ;  /* 0x000000342c08723c */ /* 0x040ff00000041808 */
[-C--:B------:R-:W-:Y:S01]  /*ed70*/  HMMA.16816.F32.BF16 R12, R44, R54.reuse, R12 ;  /* 0x000000362c0c723c */ /* 0x080fe2000004180c */
[----:B------:R-:W-:Y:S07]  /*ed80*/  MUFU.EX2 R58, R191 ;  /* 0x000000bf003a7308 */ /* 0x000fee0000000800 */
[C---:B------:R-:W-:Y:S03]  /*ed90*/  HMMA.16816.F32.BF16 R16, R40.reuse, R54, R16 ;  /* 0x000000362810723c */ /* 0x040fe60000041810 */
[----:B------:R-:W-:Y:S01]  /*eda0*/  MUFU.EX2 R59, R190 ;  /* 0x000000be003b7308 */ /* 0x000fe20000000800 */
[----:B--2---:R-:W-:Y:S04]  /*edb0*/  F2FP.BF16.PACK_AB R134, R64, R65 ;  /* 0x000000414086723e */ /* 0x004fe800000010ff */
[-C--:B-1----:R-:W-:Y:S05]  /*edc0*/  HMMA.16816.F32.BF16 R20, R40, R48.reuse, R20 ;  /* 0x000000302814723c */ /* 0x082fea0000041814 */
[----:B------:R-:W-:Y:S03]  /*edd0*/  MUFU.EX2 R126, R189 ;  /* 0x000000bd007e7308 */ /* 0x000fe60000000800 */
[C---:B------:R-:W-:Y:S07]  /*ede0*/  HMMA.16816.F32.BF16 R24, R44.reuse, R48, R24 ;  /* 0x000000302c18723c */ /* 0x040fee0000041818 */
[----:B------:R-:W1:Y:S01]  /*edf0*/  MUFU.EX2 R195, R195 ;  /* 0x000000c300c37308 */ /* 0x000e620000000800 */
[-C--:B------:R-:W-:Y:S07]  /*ee00*/  HMMA.16816.F32.BF16 R28, R44, R50.reuse, R28 ;  /* 0x000000322c1c723c */ /* 0x080fee000004181c */
[----:B------:R-:W-:Y:S01]  /*ee10*/  FADD.FTZ R45, R139, R84 ;  /* 0x000000548b2d7221 */ /* 0x000fe20000010000 */
[----:B------:R-:W-:Y:S01]  /*ee20*/  HMMA.16816.F32.BF16 R32, R40, R50, R32 ;  /* 0x000000322820723c */ /* 0x000fe20000041820 */
[----:B------:R2:W-:Y:S01]  /*ee30*/  MUFU.EX2 R60, R132 ;  /* 0x00000084003c7308 */ /* 0x0005e20000000800 */
[----:B------:R-:W3:Y:S02]  /*ee40*/  LDSM.16.MT88.4 R40, [R219+0x5c00] ;  /* 0x005c0000db28783b */ /* 0x000ee40000004200 */
[----:B------:R-:W-:Y:S02]  /*ee50*/  FADD.FTZ R45, R124, R45 ;  /* 0x0000002d7c2d7221 */ /* 0x000fe40000010000 */
[----:B------:R-:W-:Y:S02]  /*ee60*/  FADD.FTZ R44, R136, R95 ;  /* 0x0000005f882c7221 */ /* 0x000fe40000010000 */
[----:B------:R-:W-:Y:S03]  /*ee70*/  FADD.FTZ R140, R140, R45 ;  /* 0x0000002d8c8c7221 */ /* 0x000fe60000010000 */
[----:B------:R4:W-:Y:S01]  /*ee80*/  MUFU.EX2 R52, R133 ;  /* 0x0000008500347308 */ /* 0x0009e20000000800 */
[----:B------:R-:W-:Y:S02]  /*ee90*/  FADD.FTZ R44, R143, R44 ;  /* 0x0000002c8f2c7221 */ /* 0x000fe40000010000 */
[----:B------:R-:W-:Y:S01]  /*eea0*/  FADD.FTZ R141, R141, R140 ;  /* 0x0000008c8d8d7221 */ /* 0x000fe20000010000 */
[----:B-1----:R-:W-:Y:S01]  /*eeb0*/  F2FP.BF16.PACK_AB R135, R195, R126 ;  /* 0x0000007ec387723e */ /* 0x002fe200000010ff */
[----:B------:R-:W-:Y:S04]  /*eec0*/  FADD.FTZ R145, R145, R44 ;  /* 0x0000002c91917221 */ /* 0x000fe80000010000 */
[----:B------:R-:W-:Y:S01]  /*eed0*/  FADD.FTZ R142, R142, R145 ;  /* 0x000000918e8e7221 */ /* 0x000fe20000010000 */
[----:B------:R-:W-:Y:S03]  /*eee0*/  MUFU.EX2 R48, R185 ;  /* 0x000000b900307308 */ /* 0x000fe60000000800 */
[----:B------:R-:W-:Y:S01]  /*eef0*/  FADD.FTZ R142, R209, R142 ;  /* 0x0000008ed18e7221 */ /* 0x000fe20000010000 */
[----:B--2---:R-:W-:Y:S01]  /*ef00*/  F2FP.BF16.PACK_AB R132, R66, R67 ;  /* 0x000000434284723e */ /* 0x004fe200000010ff */
[----:B------:R-:W-:Y:S02]  /*ef10*/  FADD.FTZ R67, R67, R68 ;  /* 0x0000004443437221 */ /* 0x000fe40000010000 */
[----:B------:R-:W-:Y:S02]  /*ef20*/  FADD.FTZ R142, R192, R142 ;  /* 0x0000008ec08e7221 */ /* 0x000fe40000010000 */
[----:B------:R-:W-:Y:S01]  /*ef30*/  FADD.FTZ R66, R66, R67 ;  /* 0x0000004342427221 */ /* 0x000fe20000010000 */
[----:B------:R-:W1:Y:S01]  /*ef40*/  MUFU.EX2 R169, R169 ;  /* 0x000000a900a97308 */ /* 0x000e620000000800 */
[----:B------:R-:W-:Y:S02]  /*ef50*/  FADD.FTZ R142, R211, R142 ;  /* 0x0000008ed38e7221 */ /* 0x000fe40000010000 */
[----:B------:R-:W-:Y:S01]  /*ef60*/  FADD.FTZ R65, R65, R66 ;  /* 0x0000004241417221 */ /* 0x000fe20000010000 */
[----:B----4-:R-:W-:Y:S06]  /*ef70*/  F2FP.BF16.PACK_AB R133, R59, R58 ;  /* 0x0000003a3b85723e */ /* 0x010fec00000010ff */
[----:B------:R-:W2:Y:S01]  /*ef80*/  MUFU.EX2 R53, R170 ;  /* 0x000000aa00357308 */ /* 0x000ea20000000800 */
[-C--:B------:R-:W-:Y:S07]  /*ef90*/  HMMA.16816.F32.BF16 R160, R132, R148.reuse, R4 ;  /* 0x0000009484a0723c */ /* 0x080fee0000041804 */
[----:B------:R-:W-:Y:S02]  /*efa0*/  FADD.FTZ R4, R152, R141 ;  /* 0x0000008d98047221 */ /* 0x000fe40000010000 */
[----:B------:R-:W-:Y:S01]  /*efb0*/  FADD.FTZ R5, R194, R142 ;  /* 0x0000008ec2057221 */ /* 0x000fe20000010000 */
[----:B------:R-:W-:Y:S02]  /*efc0*/  MUFU.EX2 R38, R187 ;  /* 0x000000bb00267308 */ /* 0x000fe40000000800 */
[----:B------:R-:W-:Y:S01]  /*efd0*/  FADD.FTZ R4, R201, R4 ;  /* 0x00000004c9047221 */ /* 0x000fe20000010000 */
[----:B-1----:R-:W-:Y:S01]  /*efe0*/  F2FP.BF16.PACK_AB R138, R48, R169 ;  /* 0x000000a9308a723e */ /* 0x002fe200000010ff */
[----:B------:R-:W-:Y:S02]  /*eff0*/  FADD.FTZ R5, R198, R5 ;  /* 0x00000005c6057221 */ /* 0x000fe40000010000 */
[----:B------:R-:W-:Y:S02]  /*f000*/  FADD.FTZ R199, R199, R4 ;  /* 0x00000004c7c77221 */ /* 0x000fe40000010000 */
[----:B------:R-:W-:Y:S02]  /*f010*/  FADD.FTZ R4, R146, R197 ;  /* 0x000000c592047221 */ /* 0x000fe40000010000 */
[----:B------:R-:W1:Y:S01]  /*f020*/  MUFU.EX2 R39, R186 ;  /* 0x000000ba00277308 */ /* 0x000e620000000800 */
[----:B------:R-:W-:Y:S01]  /*f030*/  FADD.FTZ R5, R196, R5 ;  /* 0x00000005c4057221 */ /* 0x000fe20000010000 */
[----:B--2---:R-:W-:Y:S01]  /*f040*/  F2FP.BF16.PACK_AB R136, R53, R52 ;  /* 0x000000343588723e */ /* 0x004fe200000010ff */
[----:B------:R-:W-:Y:S02]  /*f050*/  FADD.FTZ R4, R207, R4 ;  /* 0x00000004cf047221 */ /* 0x000fe40000010000 */
[----:B------:R-:W-:Y:S02]  /*f060*/  FADD.FTZ R56, R56, R5 ;  /* 0x0000000538387221 */ /* 0x000fe40000010000 */
[----:B------:R-:W-:Y:S03]  /*f070*/  FADD.FTZ R4, R205, R4 ;  /* 0x00000004cd047221 */ /* 0x000fe60000010000 */
[----:B------:R-:W2:Y:S01]  /*f080*/  MUFU.EX2 R193, R193 ;  /* 0x000000c100c17308 */ /* 0x000ea20000000800 */
[----:B------:R-:W-:Y:S02]  /*f090*/  FADD.FTZ R57, R57, R56 ;  /* 0x0000003839397221 */ /* 0x000fe40000010000 */
[----:B------:R-:W-:Y:S02]  /*f0a0*/  FADD.FTZ R203, R203, R4 ;  /* 0x00000004cbcb7221 */ /* 0x000fe40000010000 */
[----:B------:R-:W-:Y:S02]  /*f0b0*/  FADD.FTZ R4, R64, R65 ;  /* 0x0000004140047221 */ /* 0x000fe40000010000 */
[----:B------:R-:W-:Y:S02]  /*f0c0*/  FADD.FTZ R52, R52, R57 ;  /* 0x0000003934347221 */ /* 0x000fe40000010000 */
[----:B------:R-:W-:Y:S01]  /*f0d0*/  FADD.FTZ R203, R208, R203 ;  /* 0x000000cbd0cb7221 */ /* 0x000fe20000010000 */
[----:B------:R4:W-:Y:S01]  /*f0e0*/  STL [R1+0x8], R4 ;  /* 0x0000080401007387 */ /* 0x0009e20000100800 */
[----:B------:R-:W-:Y:S02]  /*f0f0*/  FADD.FTZ R52, R53, R52 ;  /* 0x0000003435347221 */ /* 0x000fe40000010000 */
[----:B------:R-:W-:Y:S01]  /*f100*/  FADD.FTZ R58, R58, R203 ;  /* 0x000000cb3a3a7221 */ /* 0x000fe20000010000 */
[----:B-1----:R-:W-:Y:S01]  /*f110*/  F2FP.BF16.PACK_AB R137, R39, R38 ;  /* 0x000000262789723e */ /* 0x002fe200000010ff */
[----:B------:R-:W-:Y:S02]  /*f120*/  FADD.FTZ R169, R169, R52 ;  /* 0x00000034a9a97221 */ /* 0x000fe40000010000 */
[----:B------:R-:W-:Y:S02]  /*f130*/  FADD.FTZ R59, R59, R58 ;  /* 0x0000003a3b3b7221 */ /* 0x000fe40000010000 */
[----:B------:R-:W-:Y:S02]  /*f140*/  FADD.FTZ R199, R210, R199 ;  /* 0x000000c7d2c77221 */ /* 0x000fe40000010000 */
[----:B------:R-:W-:Y:S02]  /*f150*/  FADD.FTZ R126, R126, R59 ;  /* 0x0000003b7e7e7221 */ /* 0x000fe40000010000 */
[----:B------:R-:W-:Y:S01]  /*f160*/  FADD.FTZ R199, R206, R199 ;  /* 0x000000c7cec77221 */ /* 0x000fe20000010000 */
[----:B--2---:R-:W-:Y:S01]  /*f170*/  F2FP.BF16.PACK_AB R139, R193, R60 ;  /* 0x0000003cc18b723e */ /* 0x004fe200000010ff */
[----:B------:R-:W-:Y:S02]  /*f180*/  FADD.FTZ R5, R195, R126 ;  /* 0x0000007ec3057221 */ /* 0x000fe40000010000 */
[----:B------:R-:W-:Y:S03]  /*f190*/  FADD.FTZ R199, R204, R199 ;  /* 0x000000c7ccc77221 */ /* 0x000fe60000010000 */
[----:B------:R1:W-:Y:S01]  /*f1a0*/  STL [R1+0x4], R5 ;  /* 0x0000040501007387 */ /* 0x0003e20000100800 */
[C---:B------:R-:W-:Y:S04]  /*f1b0*/  HMMA.16816.F32.BF16 R156, R136.reuse, R148, R8 ;  /* 0x00000094889c723c */ /* 0x040fe80000041808 */
[----:B----4-:R-:W-:Y:S02]  /*f1c0*/  FADD.FTZ R4, R48, R169 ;  /* 0x000000a930047221 */ /* 0x010fe40000010000 */
[----:B------:R-:W-:Y:S02]  /*f1d0*/  FADD.FTZ R199, R202, R199 ;  /* 0x000000c7cac77221 */ /* 0x000fe40000010000 */
[-C--:B------:R-:W-:Y:S01]  /*f1e0*/  HMMA.16816.F32.BF16 R152, R136, R150.reuse, R12 ;  /* 0x000000968898723c */ /* 0x080fe2000004180c */
[----:B------:R1:W-:Y:S03]  /*f1f0*/  STL [R1], R4 ;  /* 0x0000000401007387 */ /* 0x0003e60000100800 */
[----:B------:R-:W-:Y:S04]  /*f200*/  FADD.FTZ R199, R200, R199 ;  /* 0x000000c7c8c77221 */ /* 0x000fe80000010000 */
[C---:B------:R-:W-:Y:S04]  /*f210*/  HMMA.16816.F32.BF16 R148, R132.reuse, R150, R16 ;  /* 0x000000968494723c */ /* 0x040fe80000041810 */
[----:B------:R-:W-:Y:S04]  /*f220*/  FADD.FTZ R38, R38, R199 ;  /* 0x000000c726267221 */ /* 0x000fe80000010000 */
[-C--:B---3--:R-:W-:Y:S04]  /*f230*/  HMMA.16816.F32.BF16 R144, R132, R40.reuse, R20 ;  /* 0x000000288490723c */ /* 0x088fe80000041814 */
[----:B------:R-:W-:Y:S04]  /*f240*/  FADD.FTZ R39, R39, R38 ;  /* 0x0000002627277221 */ /* 0x000fe80000010000 */
[C---:B------:R-:W-:Y:S04]  /*f250*/  HMMA.16816.F32.BF16 R140, R136.reuse, R40, R24 ;  /* 0x00000028888c723c */ /* 0x040fe80000041818 */
[----:B------:R-:W-:Y:S04]  /*f260*/  FADD.FTZ R60, R60, R39 ;  /* 0x000000273c3c7221 */ /* 0x000fe80000010000 */
[-C--:B------:R-:W-:Y:S04]  /*f270*/  HMMA.16816.F32.BF16 R136, R136, R42.reuse, R28 ;  /* 0x0000002a8888723c */ /* 0x080fe8000004181c */
[----:B------:R-:W-:Y:S04]  /*f280*/  FADD.FTZ R252, R193, R60 ;  /* 0x0000003cc1fc7221 */ /* 0x000fe80000010000 */
[----:B------:R-:W-:Y:S01]  /*f290*/  HMMA.16816.F32.BF16 R132, R132, R42, R32 ;  /* 0x0000002a8484723c */ /* 0x000fe20000041820 */
[----:B-1----:R-:W-:-:S07]  /*f2a0*/  @P1 BRA `(.L_x_709) ;  /* 0xffffa3b000001947 */ /* 0x002fce000383ffff */
.L_x_708:
[----:B-1----:R-:W2:Y:S04]  /*f2b0*/  LDL.LU R8, [R1+0x8] ;  /* 0x0000080001087983 */ /* 0x002ea80000300800 */
[----:B------:R-:W3:Y:S04]  /*f2c0*/  LDL.LU R7, [R1+0x4] ;  /* 0x0000040001077983 */ /* 0x000ee80000300800 */
[----:B------:R-:W4:Y:S01]  /*f2d0*/  LDL.LU R6, [R1] ;  /* 0x0000000001067983 */ /* 0x000f220000300800 */
[----:B------:R-:W-:Y:S01]  /*f2e0*/  MOV R14, 0x3f800000 ;  /* 0x3f800000000e7802 */ /* 0x000fe20000000f00 */
[----:B------:R-:W-:Y:S01]  /*f2f0*/  IMAD.MOV.U32 R16, RZ, RZ, 0x3f800000 ;  /* 0x3f800000ff107424 */ /* 0x000fe200078e00ff */
[C---:B------:R-:W-:Y:S01]  /*f300*/  ISETP.NE.AND P0, PT, R229.reuse, -0x1, PT ;  /* 0xffffffffe500780c */ /* 0x040fe20003f05270 */
[----:B------:R-:W1:Y:S01]  /*f310*/  SHFL.BFLY PT, R5, R252, 0x2, 0x1f ;  /* 0x0c401f00fc057f89 */ /* 0x000e6200000e0000 */
[----:B------:R-:W-:Y:S01]  /*f320*/  MOV R15, 0x3f800000 ;  /* 0x3f800000000f7802 */ /* 0x000fe20000000f00 */
[----:B------:R-:W-:Y:S01]  /*f330*/  CS2R R38, SRZ ;  /* 0x0000000000267805 */ /* 0x000fe2000001ff00 */
[----:B------:R-:W-:Y:S09]  /*f340*/  BSSY B0, `(.L_x_712) ;  /* 0x00000d8000007945 */ /* 0x000ff20003800000 */
[----:B------:R-:W-:-:S04]  /*f350*/  @P0 IMAD.WIDE.U32 R18, R229, c[0x0][0x1e8], RZ ;  /* 0x00007a00e5120a25 */ /* 0x000fc800078e00ff */
[----:B-1----:R-:W-:Y:S01]  /*f360*/  FADD.FTZ R5, R5, R252 ;  /* 0x000000fc05057221 */ /* 0x002fe20000010000 */
[----:B--2---:R-:W1:Y:S04]  /*f370*/  SHFL.BFLY PT, R4, R8, 0x2, 0x1f ;  /* 0x0c401f0008047f89 */ /* 0x004e6800000e0000 */
[----:B---3--:R-:W2:Y:S04]  /*f380*/  SHFL.BFLY PT, R13, R7, 0x2, 0x1f ;  /* 0x0c401f00070d7f89 */ /* 0x008ea800000e0000 */
[----:B----4-:R-:W3:Y:S01]  /*f390*/  SHFL.BFLY PT, R0, R6, 0x2, 0x1f ;  /* 0x0c401f0006007f89 */ /* 0x010ee200000e0000 */
[----:B-1----:R-:W-:-:S03]  /*f3a0*/  FADD.FTZ R4, R4, R8 ;  /* 0x0000000804047221 */ /* 0x002fc60000010000 */
[----:B------:R-:W1:Y:S01]  /*f3b0*/  SHFL.BFLY PT, R8, R5, 0x1, 0x1f ;  /* 0x0c201f0005087f89 */ /* 0x000e6200000e0000 */
[----:B--2---:R-:W-:-:S03]  /*f3c0*/  FADD.FTZ R13, R13, R7 ;  /* 0x000000070d0d7221 */ /* 0x004fc60000010000 */
[----:B------:R-:W2:Y:S01]  /*f3d0*/  SHFL.BFLY PT, R11, R4, 0x1, 0x1f ;  /* 0x0c201f00040b7f89 */ /* 0x000ea200000e0000 */
[----:B---3--:R-:W-:-:S03]  /*f3e0*/  FADD.FTZ R0, R0, R6 ;  /* 0x0000000600007221 */ /* 0x008fc60000010000 */
[----:B------:R-:W3:Y:S04]  /*f3f0*/  S2R R7, SR_TID.X ;  /* 0x0000000000077919 */ /* 0x000ee80000002100 */
[----:B------:R-:W4:Y:S04]  /*f400*/  SHFL.BFLY PT, R9, R0, 0x1, 0x1f ;  /* 0x0c201f0000097f89 */ /* 0x000f2800000e0000 */
[----:B------:R-:W5:Y:S01]  /*f410*/  SHFL.BFLY PT, R10, R13, 0x1, 0x1f ;  /* 0x0c201f000d0a7f89 */ /* 0x000f6200000e0000 */
[----:B-1----:R-:W-:Y:S02]  /*f420*/  FADD.FTZ R8, R5, R8 ;  /* 0x0000000805087221 */ /* 0x002fe40000010000 */
[----:B--2---:R-:W-:-:S03]  /*f430*/  FADD.FTZ R11, R4, R11 ;  /* 0x0000000b040b7221 */ /* 0x004fc60000010000 */
[----:B------:R-:W-:Y:S02]  /*f440*/  FSETP.NE.FTZ.AND P3, PT, R8, RZ, PT ;  /* 0x000000ff0800720b */ /* 0x000fe40003f75000 */
[----:B---3--:R-:W-:Y:S02]  /*f450*/  SHF.R.S32.HI R4, RZ, 0x1f, R7 ;  /* 0x0000001fff047819 */ /* 0x008fe40000011407 */
[----:B------:R-:W-:Y:S02]  /*f460*/  FSETP.NE.FTZ.AND P6, PT, R11, RZ, PT ;  /* 0x000000ff0b00720b */ /* 0x000fe40003fd5000 */
[-C--:B------:R-:W-:Y:S01]  /*f470*/  LEA.HI R6, R4, R7.reuse, RZ, 0x2 ;  /* 0x0000000704067211 */ /* 0x080fe200078f10ff */
[----:B----4-:R-:W-:Y:S01]  /*f480*/  FADD.FTZ R9, R0, R9 ;  /* 0x0000000900097221 */ /* 0x010fe20000010000 */
[-C--:B------:R-:W-:Y:S02]  /*f490*/  LEA.HI R4, R4, R7.reuse, RZ, 0x5 ;  /* 0x0000000704047211 */ /* 0x080fe400078f28ff */
[----:B------:R-:W-:Y:S01]  /*f4a0*/  LOP3.LUT R12, R6, 0xfffffffc, RZ, 0xc0, !PT ;  /* 0xfffffffc060c7812 */ /* 0x000fe200078ec0ff */
[----:B-----5:R-:W-:Y:S01]  /*f4b0*/  FADD.FTZ R10, R13, R10 ;  /* 0x0000000a0d0a7221 */ /* 0x020fe20000010000 */
[----:B------:R-:W-:Y:S01]  /*f4c0*/  SHF.R.S32.HI R0, RZ, 0x5, R4 ;  /* 0x00000005ff007819 */ /* 0x000fe20000011404 */
[----:B------:R-:W-:Y:S01]  /*f4d0*/  @P0 IMAD R13, R229, c[0x0][0x1ec], R19 ;  /* 0x00007b00e50d0a24 */ /* 0x000fe200078e0213 */
[----:B------:R-:W-:Y:S01]  /*f4e0*/  IADD3 R5, -R12, R7, RZ ;  /* 0x000000070c057210 */ /* 0x000fe20007ffe1ff */
[----:B------:R-:W-:Y:S01]  /*f4f0*/  @P0 IMAD.MOV.U32 R12, RZ, RZ, R18 ;  /* 0x000000ffff0c0224 */ /* 0x000fe200078e0012 */
[----:B------:R-:W-:Y:S01]  /*f500*/  FSETP.NE.FTZ.AND P4, PT, R9, RZ, PT ;  /* 0x000000ff0900720b */ /* 0x000fe20003f95000 */
[----:B------:R-:W1:Y:S01]  /*f510*/  @P6 MUFU.RCP R15, R11 ;  /* 0x0000000b000f6308 */ /* 0x000e620000001000 */
[----:B------:R-:W-:Y:S01]  /*f520*/  SHF.R.S32.HI R17, RZ, 0x2, R6 ;  /* 0x00000002ff117819 */ /* 0x000fe20000011406 */
[----:B------:R-:W-:Y:S01]  /*f530*/  IMAD R0, R0, 0x100, R5 ;  /* 0x0000010000007824 */ /* 0x000fe200078e0205 */
[----:B------:R-:W-:-:S02]  /*f540*/  MOV R5, 0x3f800000 ;  /* 0x3f80000000057802 */ /* 0x000fc40000000f00 */
[----:B------:R-:W-:Y:S02]  /*f550*/  SHF.R.S32.HI R6, RZ, 0x1f, R17 ;  /* 0x0000001fff067819 */ /* 0x000fe40000011411 */
[----:B------:R-:W-:Y:S01]  /*f560*/  FSETP.NE.FTZ.AND P5, PT, R10, RZ, PT ;  /* 0x000000ff0a00720b */ /* 0x000fe20003fb5000 */
[----:B------:R-:W-:Y:S01]  /*f570*/  @P6 MUFU.LG2 R11, R11 ;  /* 0x0000000b000b6308 */ /* 0x000fe20000000c00 */
[----:B------:R-:W-:Y:S02]  /*f580*/  LEA.HI R6, R6, R17, RZ, 0x3 ;  /* 0x0000001106067211 */ /* 0x000fe400078f18ff */
[----:B------:R-:W-:Y:S02]  /*f590*/  LOP3.LUT R4, R4, 0xffffffe0, RZ, 0xc0, !PT ;  /* 0xffffffe004047812 */ /* 0x000fe400078ec0ff */
[----:B------:R-:W-:-:S03]  /*f5a0*/  LOP3.LUT R6, R6, 0xfffffff8, RZ, 0xc0, !PT ;  /* 0xfffffff806067812 */ /* 0x000fc600078ec0ff */
[----:B------:R-:W2:Y:S01]  /*f5b0*/  @P3 MUFU.RCP R5, R8 ;  /* 0x0000000800053308 */ /* 0x000ea20000001000 */
[----:B-1----:R-:W-:Y:S02]  /*f5c0*/  FMUL.FTZ R160, R15, R160 ;  /* 0x000000a00fa07220 */ /* 0x002fe40000410000 */
[----:B------:R-:W-:Y:S02]  /*f5d0*/  IMAD.IADD R6, R17, 0x1, -R6 ;  /* 0x0000000111067824 */ /* 0x000fe400078e0a06 */
[C---:B------:R-:W-:Y:S02]  /*f5e0*/  FMUL.FTZ R161, R15.reuse, R161 ;  /* 0x000000a10fa17220 */ /* 0x040fe40000410000 */
[C---:B------:R-:W-:Y:S01]  /*f5f0*/  FMUL.FTZ R148, R15.reuse, R148 ;  /* 0x000000940f947220 */ /* 0x040fe20000410000 */
[----:B------:R-:W1:Y:S01]  /*f600*/  @P4 MUFU.RCP R14, R9 ;  /* 0x00000009000e4308 */ /* 0x000e620000001000 */
[----:B------:R-:W-:Y:S01]  /*f610*/  FMUL.FTZ R149, R15, R149 ;  /* 0x000000950f957220 */ /* 0x000fe20000410000 */
[----:B------:R-:W-:Y:S01]  /*f620*/  F2FP.BF16.PACK_AB R160, R161, R160 ;  /* 0x000000a0a1a0723e */ /* 0x000fe200000010ff */
[----:B------:R-:W-:-:S02]  /*f630*/  FMUL.FTZ R144, R15, R144 ;  /* 0x000000900f907220 */ /* 0x000fc40000410000 */
[----:B------:R-:W-:Y:S01]  /*f640*/  FMUL.FTZ R145, R15, R145 ;  /* 0x000000910f917220 */ /* 0x000fe20000410000 */
[----:B------:R-:W-:Y:S01]  /*f650*/  F2FP.BF16.PACK_AB R148, R149, R148 ;  /* 0x000000949594723e */ /* 0x000fe200000010ff */
[----:B------:R-:W-:Y:S01]  /*f660*/  FMUL.FTZ R132, R15, R132 ;  /* 0x000000840f847220 */ /* 0x000fe20000410000 */
[----:B------:R-:W3:Y:S01]  /*f670*/  @P5 MUFU.RCP R16, R10 ;  /* 0x0000000a00105308 */ /* 0x000ee20000001000 */
[----:B--2---:R-:W-:Y:S01]  /*f680*/  FMUL.FTZ R159, R5, R159 ;  /* 0x0000009f059f7220 */ /* 0x004fe20000410000 */
[----:B------:R-:W-:Y:S01]  /*f690*/  F2FP.BF16.PACK_AB R144, R145, R144 ;  /* 0x000000909190723e */ /* 0x000fe200000010ff */
[C---:B------:R-:W-:Y:S02]  /*f6a0*/  FMUL.FTZ R158, R5.reuse, R158 ;  /* 0x0000009e059e7220 */ /* 0x040fe40000410000 */
[C---:B------:R-:W-:Y:S02]  /*f6b0*/  FMUL.FTZ R155, R5.reuse, R155 ;  /* 0x0000009b059b7220 */ /* 0x040fe40000410000 */
[----:B------:R-:W-:Y:S01]  /*f6c0*/  FMUL.FTZ R154, R5, R154 ;  /* 0x0000009a059a7220 */ /* 0x000fe20000410000 */
[----:B------:R-:W-:Y:S01]  /*f6d0*/  F2FP.BF16.PACK_AB R158, R159, R158 ;  /* 0x0000009e9f9e723e */ /* 0x000fe200000010ff */
[C---:B------:R-:W-:Y:S01]  /*f6e0*/  FMUL.FTZ R143, R5.reuse, R143 ;  /* 0x0000008f058f7220 */ /* 0x040fe20000410000 */
[----:B------:R-:W2:Y:S01]  /*f6f0*/  @P5 MUFU.LG2 R10, R10 ;  /* 0x0000000a000a5308 */ /* 0x000ea20000000c00 */
[----:B------:R-:W-:Y:S01]  /*f700*/  FMUL.FTZ R142, R5, R142 ;  /* 0x0000008e058e7220 */ /* 0x000fe20000410000 */
[----:B------:R-:W-:Y:S01]  /*f710*/  F2FP.BF16.PACK_AB R154, R155, R154 ;  /* 0x0000009a9b9a723e */ /* 0x000fe200000010ff */
[----:B------:R-:W-:-:S02]  /*f720*/  FMUL.FTZ R139, R5, R139 ;  /* 0x0000008b058b7220 */ /* 0x000fc40000410000 */
[----:B------:R-:W-:Y:S01]  /*f730*/  FMUL.FTZ R138, R5, R138 ;  /* 0x0000008a058a7220 */ /* 0x000fe20000410000 */
[----:B------:R-:W-:Y:S01]  /*f740*/  LEA.HI R5, R6, R6, RZ, 0x1 ;  /* 0x0000000606057211 */ /* 0x000fe200078f08ff */
[C---:B-1----:R-:W-:Y:S01]  /*f750*/  FMUL.FTZ R156, R14.reuse, R156 ;  /* 0x0000009c0e9c7220 */ /* 0x042fe20000410000 */
[----:B------:R-:W-:Y:S01]  /*f760*/  F2FP.BF16.PACK_AB R142, R143, R142 ;  /* 0x0000008e8f8e723e */ /* 0x000fe200000010ff */
[C---:B------:R-:W-:Y:S01]  /*f770*/  FMUL.FTZ R157, R14.reuse, R157 ;  /* 0x0000009d0e9d7220 */ /* 0x040fe20000410000 */
[----:B------:R-:W-:Y:S01]  /*f780*/  F2FP.BF16.PACK_AB R138, R139, R138 ;  /* 0x0000008a8b8a723e */ /* 0x000fe200000010ff */
[C---:B------:R-:W-:Y:S01]  /*f790*/  FMUL.FTZ R152, R14.reuse, R152 ;  /* 0x000000980e987220 */ /* 0x040fe20000410000 */
[----:B------:R-:W1:Y:S01]  /*f7a0*/  @P4 MUFU.LG2 R9, R9 ;  /* 0x0000000900094308 */ /* 0x000e620000000c00 */
[C---:B------:R-:W-:Y:S01]  /*f7b0*/  FMUL.FTZ R153, R14.reuse, R153 ;  /* 0x000000990e997220 */ /* 0x040fe20000410000 */
[----:B------:R-:W-:Y:S01]  /*f7c0*/  F2FP.BF16.PACK_AB R156, R157, R156 ;  /* 0x0000009c9d9c723e */ /* 0x000fe200000010ff */
[----:B------:R-:W-:-:S02]  /*f7d0*/  FMUL.FTZ R140, R14, R140 ;  /* 0x0000008c0e8c7220 */ /* 0x000fc40000410000 */
[C---:B------:R-:W-:Y:S01]  /*f7e0*/  FMUL.FTZ R141, R14.reuse, R141 ;  /* 0x0000008d0e8d7220 */ /* 0x040fe20000410000 */
[----:B------:R-:W-:Y:S01]  /*f7f0*/  F2FP.BF16.PACK_AB R152, R153, R152 ;  /* 0x000000989998723e */ /* 0x000fe200000010ff */
[C---:B------:R-:W-:Y:S01]  /*f800*/  FMUL.FTZ R136, R14.reuse, R136 ;  /* 0x000000880e887220 */ /* 0x040fe20000410000 */
[----:B------:R-:W4:Y:S01]  /*f810*/  @P3 MUFU.LG2 R8, R8 ;  /* 0x0000000800083308 */ /* 0x000f220000000c00 */
[----:B------:R-:W-:Y:S01]  /*f820*/  FMUL.FTZ R137, R14, R137 ;  /* 0x000000890e897220 */ /* 0x000fe20000410000 */
[----:B------:R-:W-:Y:S01]  /*f830*/  SHF.R.S32.HI R14, RZ, 0x1, R5 ;  /* 0x00000001ff0e7819 */ /* 0x000fe20000011405 */
[C---:B---3--:R-:W-:Y:S01]  /*f840*/  FMUL.FTZ R162, R16.reuse, R162 ;  /* 0x000000a210a27220 */ /* 0x048fe20000410000 */
[----:B------:R-:W-:Y:S01]  /*f850*/  LOP3.LUT R5, R5, 0x3fffffe, RZ, 0xc0, !PT ;  /* 0x03fffffe05057812 */ /* 0x000fe200078ec0ff */
[----:B------:R-:W-:Y:S01]  /*f860*/  FMUL.FTZ R163, R16, R163 ;  /* 0x000000a310a37220 */ /* 0x000fe20000410000 */
[----:B------:R-:W-:Y:S01]  /*f870*/  SHF.L.U32 R18, R14, 0x6, RZ ;  /* 0x000000060e127819 */ /* 0x000fe200000006ff */
[----:B------:R-:W-:Y:S01]  /*f880*/  FMUL.FTZ R150, R16, R150 ;  /* 0x0000009610967220 */ /* 0x000fe20000410000 */
[----:B------:R-:W-:Y:S01]  /*f890*/  LOP3.LUT P2, RZ, R14, 0x2, RZ, 0xc0, !PT ;  /* 0x000000020eff7812 */ /* 0x000fe2000784c0ff */
[----:B------:R-:W-:Y:S01]  /*f8a0*/  IMAD.IADD R5, R6, 0x1, -R5 ;  /* 0x0000000106057824 */ /* 0x000fe200078e0a05 */
[----:B------:R-:W-:Y:S01]  /*f8b0*/  LOP3.LUT R18, R18, 0xc0, RZ, 0xc0, !PT ;  /* 0x000000c012127812 */ /* 0x000fe200078ec0ff */
[----:B------:R-:W-:Y:S01]  /*f8c0*/  FMUL.FTZ R151, R16, R151 ;  /* 0x0000009710977220 */ /* 0x000fe20000410000 */
[----:B------:R-:W-:Y:S01]  /*f8d0*/  LOP3.LUT R6, R14, 0x1, RZ, 0xc0, !PT ;  /* 0x000000010e067812 */ /* 0x000fe200078ec0ff */
[C---:B------:R-:W-:Y:S01]  /*f8e0*/  FMUL.FTZ R146, R16.reuse, R146 ;  /* 0x0000009210927220 */ /* 0x040fe20000410000 */
[----:B------:R-:W-:Y:S01]  /*f8f0*/  LEA R0, R5, R0, 0x4 ;  /* 0x0000000005007211 */ /* 0x000fe200078e20ff */
[----:B------:R-:W-:Y:S01]  /*f900*/  FMUL.FTZ R147, R16, R147 ;  /* 0x0000009310937220 */ /* 0x000fe20000410000 */
[----:B------:R-:W-:Y:S01]  /*f910*/  LEA.HI R5, R18, R18, RZ, 0x1d ;  /* 0x0000001212057211 */ /* 0x000fe200078fe8ff */
[----:B------:R-:W-:Y:S01]  /*f920*/  FMUL.FTZ R134, R16, R134 ;  /* 0x0000008610867220 */ /* 0x000fe20000410000 */
[----:B------:R-:W-:Y:S01]  /*f930*/  ISETP.NE.U32.AND P1, PT, R6, 0x1, PT ;  /* 0x000000010600780c */ /* 0x000fe20003f25070 */
[----:B------:R-:W-:Y:S01]  /*f940*/  FMUL.FTZ R135, R16, R135 ;  /* 0x0000008710877220 */ /* 0x000fe20000410000 */
[----:B------:R-:W-:Y:S01]  /*f950*/  F2FP.BF16.PACK_AB R162, R163, R162 ;  /* 0x000000a2a3a2723e */ /* 0x000fe200000010ff */
[----:B------:R-:W3:Y:S01]  /*f960*/  LDC.U8 R16, c[0x0][0x329] ;  /* 0x0000ca40ff107b82 */ /* 0x000ee20000000000 */
[----:B------:R-:W-:Y:S01]  /*f970*/  IMAD.U32 R19, R0, 0x2, R5 ;  /* 0x0000000200137824 */ /* 0x000fe200078e0005 */
[----:B------:R-:W-:Y:S01]  /*f980*/  MOV R0, 0xfffffff0 ;  /* 0xfffffff000007802 */ /* 0x000fe20000000f00 */
[----:B------:R-:W-:Y:S01]  /*f990*/  FMUL.FTZ R15, R15, R133 ;  /* 0x000000850f0f7220 */ /* 0x000fe20000410000 */
[----:B------:R-:W-:Y:S01]  /*f9a0*/  F2FP.BF16.PACK_AB R150, R151, R150 ;  /* 0x000000969796723e */ /* 0x000fe200000010ff */
[----:B------:R-:W-:Y:S01]  /*f9b0*/  IMAD.SHL.U32 R19, R19, 0x2, RZ ;  /* 0x0000000213137824 */ /* 0x000fe200078e00ff */
[----:B------:R-:W-:Y:S01]  /*f9c0*/  SEL R6, R0, 0x10, !P1 ;  /* 0x0000001000067807 */ /* 0x000fe20004800000 */
[----:B------:R-:W5:Y:S01]  /*f9d0*/  S2R R14, SR_CTAID.Z ;  /* 0x00000000000e7919 */ /* 0x000f620000002700 */
[----:B------:R-:W1:Y:S01]  /*f9e0*/  LDC.U8 R5, c[0x0][0x328] ;  /* 0x0000ca00ff057b82 */ /* 0x000e620000000000 */
[----:B------:R-:W-:Y:S01]  /*f9f0*/  F2FP.BF16.PACK_AB R146, R147, R146 ;  /* 0x000000929392723e */ /* 0x000fe200000010ff */
[----:B------:R-:W-:Y:S01]  /*fa00*/  IMAD.IADD R4, R7, 0x1, -R4 ;  /* 0x0000000107047824 */ /* 0x000fe200078e0a04 */
[C---:B------:R-:W-:Y:S01]  /*fa10*/  IADD3 R21, R19.reuse, 0x20, RZ ;  /* 0x0000002013157810 */ /* 0x040fe20007ffe0ff */
[----:B------:R-:W2:Y:S01]  /*fa20*/  S2R R0, SR_CTAID.Y ;  /* 0x0000000000007919 */ /* 0x000ea20000002600 */
[----:B------:R-:W-:-:S02]  /*fa30*/  @P2 IADD3 R21, R19, -0x20, RZ ;  /* 0xffffffe013152810 */ /* 0x000fc40007ffe0ff */
[----:B------:R-:W-:Y:S01]  /*fa40*/  IADD3 R23, R19, R6, RZ ;  /* 0x0000000613177210 */ /* 0x000fe20007ffe0ff */
[----:B------:R-:W-:Y:S01]  /*fa50*/  STS [R19], R160 ;  /* 0x000000a013007388 */ /* 0x000fe20000000800 */
[----:B------:R-:W-:Y:S01]  /*fa60*/  F2FP.BF16.PACK_AB R15, R15, R132 ;  /* 0x000000840f0f723e */ /* 0x000fe200000010ff */
[----:B------:R-:W-:Y:S01]  /*fa70*/  IMAD.IADD R25, R6, 0x1, R21 ;  /* 0x0000000106197824 */ /* 0x000fe200078e0215 */
[----:B------:R-:W-:Y:S01]  /*fa80*/  F2FP.BF16.PACK_AB R134, R135, R134 ;  /* 0x000000868786723e */ /* 0x000fe200000010ff */
[----:B------:R-:W-:Y:S01]  /*fa90*/  STS [R19+0x200], R162 ;  /* 0x000200a213007388 */ /* 0x000fe20000000800 */
[----:B------:R-:W-:Y:S02]  /*faa0*/  F2FP.BF16.PACK_AB R140, R141, R140 ;  /* 0x0000008c8d8c723e */ /* 0x000fe400000010ff */
[----:B------:R-:W-:Y:S01]  /*fab0*/  F2FP.BF16.PACK_AB R136, R137, R136 ;  /* 0x000000888988723e */ /* 0x000fe200000010ff */
[----:B------:R-:W-:Y:S01]  /*fac0*/  STS [R23], R148 ;  /* 0x0000009417007388 */ /* 0x000fe20000000800 */
[----:B---3--:R-:W-:-:S03]  /*fad0*/  ISETP.NE.AND P1, PT, R16, RZ, PT ;  /* 0x000000ff1000720c */ /* 0x008fc60003f25270 */
[----:B------:R-:W-:Y:S04]  /*fae0*/  STS [R23+0x200], R150 ;  /* 0x0002009617007388 */ /* 0x000fe80000000800 */
[----:B------:R-:W-:Y:S01]  /*faf0*/  STS [R19+0x1000], R156 ;  /* 0x0010009c13007388 */ /* 0x000fe20000000800 */
[----:B-1----:R-:W-:-:S03]  /*fb00*/  ISETP.NE.AND P2, PT, R5, RZ, PT ;  /* 0x000000ff0500720c */ /* 0x002fc60003f45270 */
[----:B------:R2:W-:Y:S02]  /*fb10*/  STS [R19+0x1200], R158 ;  /* 0x0012009e13007388 */ /* 0x0005e40000000800 */
[----:B------:R-:W-:Y:S02]  /*fb20*/  @P1 MOV R6, c[0x0][0x210] ;  /* 0x0000840000061a02 */ /* 0x000fe40000000f00 */
[----:B------:R-:W-:Y:S01]  /*fb30*/  STS [R23+0x1000], R152 ;  /* 0x0010009817007388 */ /* 0x000fe20000000800 */
[----:B------:R-:W-:Y:S01]  /*fb40*/  @P1 MOV R7, c[0x0][0x210] ;  /* 0x0000840000071a02 */ /* 0x000fe20000000f00 */
[----:B------:R-:W-:Y:S02]  /*fb50*/  @!P1 IMAD.MOV.U32 R7, RZ, RZ, 0x1 ;  /* 0x00000001ff079424 */ /* 0x000fe400078e00ff */
[----:B------:R1:W-:Y:S01]  /*fb60*/  STS [R23+0x1200], R154 ;  /* 0x0012009a17007388 */ /* 0x0003e20000000800 */
[----:B------:R-:W-:Y:S02]  /*fb70*/  @P1 IMAD R5, R6, c[0x0][0x214], RZ ;  /* 0x0000850006051a24 */ /* 0x000fe400078e02ff */
[----:B------:R-:W-:Y:S01]  /*fb80*/  @!P1 IMAD.MOV.U32 R6, RZ, RZ, c[0x0][0x214] ;  /* 0x00008500ff069624 */ /* 0x000fe200078e00ff */
[----:B------:R-:W-:Y:S04]  /*fb90*/  STS [R21], R144 ;  /* 0x0000009015007388 */ /* 0x000fe80000000800 */
[----:B------:R-:W-:Y:S01]  /*fba0*/  STS [R21+0x200], R146 ;  /* 0x0002009215007388 */ /* 0x000fe20000000800 */
[----:B------:R-:W-:-:S02]  /*fbb0*/  @!P1 SEL R5, R6, c[0x0][0x234], !P2 ;  /* 0x00008d0006059a07 */ /* 0x000fc40005000000 */
[----:B------:R-:W-:Y:S01]  /*fbc0*/  ISETP.NE.OR P2, PT, R16, RZ, !P2 ;  /* 0x000000ff1000720c */ /* 0x000fe20005745670 */
[----:B------:R3:W-:Y:S04]  /*fbd0*/  STS [R25], R15 ;  /* 0x0000000f19007388 */ /* 0x0007e80000000800 */
[----:B------:R4:W-:Y:S01]  /*fbe0*/  STS [R25+0x200], R134 ;  /* 0x0002008619007388 */ /* 0x0009e20000000800 */
[----:B--2---:R-:W-:-:S03]  /*fbf0*/  @!P0 IMAD.WIDE.U32 R18, R0, c[0x0][0x1e0], RZ ;  /* 0x0000780000128a25 */ /* 0x004fc600078e00ff */
[----:B------:R2:W-:Y:S01]  /*fc00*/  STS [R21+0x1000], R140 ;  /* 0x0010008c15007388 */ /* 0x0005e20000000800 */
[----:B------:R-:W-:-:S03]  /*fc10*/  @!P0 IMAD.MOV.U32 R12, RZ, RZ, R18 ;  /* 0x000000ffff0c8224 */ /* 0x000fc600078e0012 */
[----:B------:R2:W-:Y:S01]  /*fc20*/  STS [R21+0x1200], R142 ;  /* 0x0012008e15007388 */ /* 0x0005e20000000800 */
[----:B-1----:R-:W-:Y:S01]  /*fc30*/  @!P0 SHF.R.S32.HI R23, RZ, 0x1f, R0 ;  /* 0x0000001fff178819 */ /* 0x002fe20000011400 */
[----:B------:R-:W-:Y:S02]  /*fc40*/  @!P2 IMAD R18, R0, c[0x0][0x214], RZ ;  /* 0x000085000012aa24 */ /* 0x000fe400078e02ff */
[----:B------:R2:W-:Y:S02]  /*fc50*/  STS [R25+0x1000], R136 ;  /* 0x0010008819007388 */ /* 0x0005e40000000800 */
[----:B------:R-:W-:Y:S01]  /*fc60*/  @!P0 IMAD R23, R23, c[0x0][0x1e0], RZ ;  /* 0x0000780017178a24 */ /* 0x000fe200078e02ff */
[----:B------:R-:W-:Y:S01]  /*fc70*/  @!P2 SEL R18, R18, R229, !P0 ;  /* 0x000000e51212a207 */ /* 0x000fe20004000000 */
[----:B------:R2:W-:Y:S02]  /*fc80*/  STS [R25+0x1200], R138 ;  /* 0x0012008a19007388 */ /* 0x0005e40000000800 */
[----:B------:R-:W-:Y:S01]  /*fc90*/  @!P0 IMAD R16, R0, c[0x0][0x1e4], R23 ;  /* 0x0000790000108a24 */ /* 0x000fe200078e0217 */
[----:B------:R-:W-:Y:S01]  /*fca0*/  @!P2 MOV R38, R18 ;  /* 0x000000120026a202 */ /* 0x000fe20000000f00 */
[----:B------:R-:W-:Y:S01]  /*fcb0*/  BAR.SYNC.DEFER_BLOCKING 0x0 ;  /* 0x0000000000007b1d */ /* 0x000fe20000010000 */
[----:B---3--:R-:W-:Y:S01]  /*fcc0*/  @P1 MOV R15, 0x1 ;  /* 0x00000001000f1802 */ /* 0x008fe20000000f00 */
[----:B------:R-:W-:Y:S01]  /*fcd0*/  @!P1 IMAD R15, R5, c[0x0][0x1c0], RZ ;  /* 0x00007000050f9a24 */ /* 0x000fe200078e02ff */
[----:B------:R-:W-:Y:S01]  /*fce0*/  @!P0 IADD3 R13, R19, R16, RZ ;  /* 0x00000010130d8210 */ /* 0x000fe20007ffe0ff */
[----:B------:R-:W-:Y:S01]  /*fcf0*/  @P6 FMUL.FTZ R16, R11, 0.69314718246459960938 ;  /* 0x3f3172180b106820 */ /* 0x000fe20000410000 */
[----:B------:R-:W-:Y:S01]  /*fd00*/  LOP3.LUT P0, RZ, R4, 0x3, RZ, 0xc0, !PT ;  /* 0x0000000304ff7812 */ /* 0x000fe2000780c0ff */
[----:B------:R-:W1:Y:S01]  /*fd10*/  S2R R6, SR_CTAID.X ;  /* 0x0000000000067919 */ /* 0x000e620000002500 */
[----:B------:R-:W-:Y:S01]  /*fd20*/  IMAD R15, R0, R15, RZ ;  /* 0x0000000f000f7224 */ /* 0x000fe200078e02ff */
[----:B------:R-:W-:Y:S01]  /*fd30*/  MOV R0, 0x7f800000 ;  /* 0x7f80000000007802 */ /* 0x000fe20000000f00 */
[----:B------:R-:W-:Y:S01]  /*fd40*/  @P5 FMUL.FTZ R19, R10, 0.69314718246459960938 ;  /* 0x3f3172180a135820 */ /* 0x000fe20000410000 */
[----:B------:R-:W-:Y:S01]  /*fd50*/  @!P2 SHF.R.S32.HI R39, RZ, 0x1f, R18 ;  /* 0x0000001fff27a819 */ /* 0x000fe20000011412 */
[----:B------:R-:W-:Y:S01]  /*fd60*/  @P4 FMUL.FTZ R10, R9, 0.69314718246459960938 ;  /* 0x3f317218090a4820 */ /* 0x000fe20000410000 */
[----:B------:R-:W-:Y:S01]  /*fd70*/  SEL R15, R15, RZ, P2 ;  /* 0x000000ff0f0f7207 */ /* 0x000fe20001000000 */
[----:B----4-:R-:W-:Y:S01]  /*fd80*/  @P3 FMUL.FTZ R9, R8, 0.69314718246459960938 ;  /* 0x3f31721808093820 */ /* 0x010fe20000410000 */
[----:B------:R-:W-:Y:S01]  /*fd90*/  MOV R11, 0x7f800000 ;  /* 0x7f800000000b7802 */ /* 0x000fe20000000f00 */
[----:B------:R-:W-:-:S02]  /*fda0*/  @P6 FFMA.FTZ R0, R37, c[0x0][0x238], R16 ;  /* 0x00008e0025006a23 */ /* 0x000fc40000010010 */
[----:B-----5:R-:W-:Y:S01]  /*fdb0*/  IMAD R15, R14, R5, R15 ;  /* 0x000000050e0f7224 */ /* 0x020fe200078e020f */
[----:B------:R-:W-:Y:S01]  /*fdc0*/  MOV R5, 0x7f800000 ;  /* 0x7f80000000057802 */ /* 0x000fe20000000f00 */
[----:B------:R-:W-:Y:S02]  /*fdd0*/  IMAD.MOV.U32 R4, RZ, RZ, 0x7f800000 ;  /* 0x7f800000ff047424 */ /* 0x000fe400078e00ff */
[----:B------:R-:W-:Y:S02]  /*fde0*/  @P5 FFMA.FTZ R11, R36, c[0x0][0x238], R19 ;  /* 0x00008e00240b5a23 */ /* 0x000fe40000010013 */
[----:B------:R-:W-:Y:S01]  /*fdf0*/  @P4 FFMA.FTZ R4, R3, c[0x0][0x238], R10 ;  /* 0x00008e0003044a23 */ /* 0x000fe2000001000a */
[----:B------:R2:W3:Y:S01]  /*fe00*/  LDS.128 R28, [R230] ;  /* 0x00000000e61c7984 */ /* 0x0004e20000000c00 */
[----:B------:R-:W-:-:S03]  /*fe10*/  @P3 FFMA.FTZ R5, R2, c[0x0][0x238], R9 ;  /* 0x00008e0002053a23 */ /* 0x000fc60000010009 */
[----:B------:R2:W4:Y:S01]  /*fe20*/  LDS.128 R24, [R230+0x800] ;  /* 0x00080000e6187984 */ /* 0x0005220000000c00 */
[----:B-1----:R-:W-:-:S03]  /*fe30*/  IMAD R6, R6, R7, RZ ;  /* 0x0000000706067224 */ /* 0x002fc600078e02ff */
[----:B------:R2:W1:Y:S02]  /*fe40*/  LDS.128 R20, [R230+0x1000] ;  /* 0x00100000e6147984 */ /* 0x0004640000000c00 */
[----:B------:R-:W-:Y:S02]  /*fe50*/  SHF.L.U32 R6, R6, 0x7, RZ ;  /* 0x0000000706067819 */ /* 0x000fe400000006ff */
[----:B------:R2:W1:Y:S02]  /*fe60*/  LDS.128 R32, [R230+0x1800] ;  /* 0x00180000e6207984 */ /* 0x0004640000000c00 */
[--C-:B------:R-:W-:Y:S02]  /*fe70*/  IADD3 R8, P2, P1, R6, R38, R15.reuse ;  /* 0x0000002606087210 */ /* 0x100fe4000795e00f */
[----:B------:R-:W-:Y:S02]  /*fe80*/  SHF.R.S32.HI R37, RZ, 0x1f, R6 ;  /* 0x0000001fff257819 */ /* 0x000fe40000011406 */
[----:B------:R-:W-:-:S04]  /*fe90*/  SHF.R.S32.HI R38, RZ, 0x1f, R15 ;  /* 0x0000001fff267819 */ /* 0x000fc8000001140f */
[----:B------:R-:W-:Y:S01]  /*fea0*/  IADD3.X R38, R37, R39, R38, P2, P1 ;  /* 0x0000002725267210 */ /* 0x000fe200017e2426 */
[----:B------:R-:W-:Y:S05]  /*feb0*/  @P0 BRA `(.L_x_713) ;  /* 0x0000020000000947 */ /* 0x000fea0003800000 */
        /* <DEDUP_REMOVED lines=21> */
[C---:B------:R-:W-:Y:S02]  /*10010*/  @!P5 LEA R36, P2, R6.reuse, c[0x0][0x200], 0x2 ;  /* 0x000080000624da11 */ /* 0x040fe400078410ff */
[-C--:B------:R-:W-:Y:S02]  /*10020*/  @!P4 LEA.HI.X.SX32 R9, R9, R38.reuse, 0x1, P1 ;  /* 0x000000260909c211 */ /* 0x080fe400008f0eff */
[----:B------:R-:W-:Y:S02]  /*10030*/  @!P3 LEA.HI.X.SX32 R7, R7, R38, 0x1, P0 ;  /* 0x000000260707b211 */ /* 0x000fe400000f0eff */
[----:B------:R-:W-:Y:S02]  /*10040*/  @!P5 LEA.HI.X R37, R6, c[0x0][0x204], R15, 0x2, P2 ;  /* 0x000081000625da11 */ /* 0x000fe400010f140f */
[----:B------:R-:W-:Y:S02]  /*10050*/  @!P4 LEA R38, P1, R2, c[0x0][0x200], 0x2 ;  /* 0x000080000226ca11 */ /* 0x000fe400078210ff */
[----:B------:R-:W-:Y:S01]  /*10060*/  @!P3 LEA R6, P0, R8, c[0x0][0x200], 0x2 ;  /* 0x000080000806ba11 */ /* 0x000fe200078010ff */
[----:B------:R2:W-:Y:S01]  /*10070*/  @!P5 STG.E [R36.64], R11 ;  /* 0x0000000b2400d986 */ /* 0x0005e2000c101906 */
[----:B------:R-:W-:-:S02]  /*10080*/  @!P4 LEA.HI.X R39, R2, c[0x0][0x204], R9, 0x2, P1 ;  /* 0x000081000227ca11 */ /* 0x000fc400008f1409 */
[----:B------:R-:W-:-:S03]  /*10090*/  @!P3 LEA.HI.X R7, R8, c[0x0][0x204], R7, 0x2, P0 ;  /* 0x000081000807ba11 */ /* 0x000fc600000f1407 */
[----:B------:R2:W-:Y:S04]  /*100a0*/  @!P4 STG.E [R38.64], R4 ;  /* 0x000000042600c986 */ /* 0x0005e8000c101906 */
[----:B------:R2:W-:Y:S02]  /*100b0*/  @!P3 STG.E [R6.64], R5 ;  /* 0x000000050600b986 */ /* 0x0005e4000c101906 */
.L_x_713:
[----:B------:R-:W-:Y:S05]  /*100c0*/  BSYNC B0 ;  /* 0x0000000000007941 */ /* 0x000fea0003800000 */
.L_x_712:
[C---:B------:R-:W-:Y:S01]  /*100d0*/  IADD3 R12, P0, R248.reuse, R12, RZ ;  /* 0x0000000cf80c7210 */ /* 0x040fe20007f1e0ff */
[----:B------:R-:W-:Y:S01]  /*100e0*/  BSSY B0, `(.L_x_714) ;  /* 0x0000012000007945 */ /* 0x000fe20003800000 */
[----:B------:R-:W-:Y:S02]  /*100f0*/  ISETP.GE.AND P1, PT, R248, c[0x0][0x220], PT ;  /* 0x00008800f8007a0c */ /* 0x000fe40003f26270 */
[----:B--2---:R-:W-:Y:S01]  /*10100*/  SHF.R.S32.HI R0, RZ, 0x1f, R14 ;  /* 0x0000001fff007819 */ /* 0x004fe2000001140e */
[----:B------:R-:W-:Y:S01]  /*10110*/  IMAD.X R13, R249, 0x1, R13, P0 ;  /* 0x00000001f90d7824 */ /* 0x000fe200000e060d */
[----:B------:R-:W-:-:S03]  /*10120*/  ISETP.GE.OR P0, PT, R17, R226, P1 ;  /* 0x000000e21100720c */ /* 0x000fc60000f06670 */
[----:B------:R-:W-:-:S04]  /*10130*/  IMAD R3, R0, c[0x0][0x1f0], RZ ;  /* 0x00007c0000037a24 */ /* 0x000fc800078e02ff */
[C---:B------:R-:W-:Y:S02]  /*10140*/  IMAD R3, R14.reuse, c[0x0][0x1f4], R3 ;  /* 0x00007d000e037a24 */ /* 0x040fe400078e0203 */
[----:B------:R-:W-:-:S05]  /*10150*/  IMAD.WIDE.U32 R14, R14, c[0x0][0x1f0], R12 ;  /* 0x00007c000e0e7a25 */ /* 0x000fca00078e000c */
        /* <DEDUP_REMOVED lines=10> */
.L_x_715:
[----:B------:R-:W-:Y:S05]  /*10200*/  BSYNC B0 ;  /* 0x0000000000007941 */ /* 0x000fea0003800000 */
.L_x_714:
[----:B------:R-:W-:Y:S01]  /*10210*/  ISETP.GE.OR P0, PT, R235, R226, P1 ;  /* 0x000000e2eb00720c */ /* 0x000fe20000f06670 */
[----:B------:R-:W-:-:S12]  /*10220*/  BSSY B0, `(.L_x_716) ;  /* 0x000000d000007945 */ /* 0x000fd80003800000 */
        /* <DEDUP_REMOVED lines=11> */
[----:B----4-:R2:W-:Y:S02]  /*102e0*/  STG.E.128 [R2.64], R24 ;  /* 0x0000001802007986 */ /* 0x0105e4000c101d06 */
.L_x_717:
[----:B------:R-:W-:Y:S05]  /*102f0*/  BSYNC B0 ;  /* 0x0000000000007941 */ /* 0x000fea0003800000 */
.L_x_716:
        /* <DEDUP_REMOVED lines=14> */
.L_x_719:
[----:B------:R-:W-:Y:S05]  /*103e0*/  BSYNC B0 ;  /* 0x0000000000007941 */ /* 0x000fea0003800000 */
.L_x_718:
[----:B------:R-:W-:-:S13]  /*103f0*/  ISETP.GE.OR P1, PT, R231, R226, P1 ;  /* 0x000000e2e700720c */ /* 0x000fda0000f26670 */
[----:B------:R-:W-:Y:S05]  /*10400*/  @P1 EXIT ;  /* 0x000000000000194d */ /* 0x000fea0003800000 */
[----:B------:R-:W-:Y:S02]  /*10410*/  IADD3 R0, P0, R250, 0x60, RZ ;  /* 0x00000060fa007810 */ /* 0x000fe40007f1e0ff */
[----:B------:R-:W-:Y:S02]  /*10420*/  MOV R4, R14 ;  /* 0x0000000e00047202 */ /* 0x000fe40000000f00 */
[----:B------:R-:W-:-:S03]  /*10430*/  IADD3.X R250, RZ, R251, RZ, P0, !PT ;  /* 0x000000fbfffa7210 */ /* 0x000fc600007fe4ff */
[----:B------:R-:W-:-:S04]  /*10440*/  IMAD.WIDE.U32 R4, R0, c[0x0][0x1e8], R4 ;  /* 0x00007a0000047a25 */ /* 0x000fc800078e0004 */
[----:B-12---:R-:W-:Y:S01]  /*10450*/  IMAD R3, R250, c[0x0][0x1e8], RZ ;  /* 0x00007a00fa037a24 */ /* 0x006fe200078e02ff */
[----:B------:R-:W-:-:S03]  /*10460*/  LEA R2, P0, R4, c[0x0][0x1d0], 0x1 ;  /* 0x0000740004027a11 */ /* 0x000fc600078008ff */
[----:B------:R-:W-:-:S05]  /*10470*/  IMAD R3, R0, c[0x0][0x1ec], R3 ;  /* 0x00007b0000037a24 */ /* 0x000fca00078e0203 */
[----:B------:R-:W-:-:S04]  /*10480*/  IADD3 R3, R5, R3, RZ ;  /* 0x0000000305037210 */ /* 0x000fc80007ffe0ff */
[----:B------:R-:W-:-:S05]  /*10490*/  LEA.HI.X R3, R4, c[0x0][0x1d4], R3, 0x1, P0 ;  /* 0x0000750004037a11 */ /* 0x000fca00000f0c03 */
[----:B------:R-:W-:Y:S01]  /*104a0*/  STG.E.128 [R2.64], R32 ;  /* 0x0000002002007986 */ /* 0x000fe2000c101d06 */
[----:B------:R-:W-:Y:S05]  /*104b0*/  EXIT ;  /* 0x000000000000794d */ /* 0x000fea0003800000 */
.L_x_678:
[----:B------:R-:W2:Y:S01]  /*104c0*/  LDC.U8 R0, c[0x0][0x329] ;  /* 0x0000ca40ff007b82 */ /* 0x000ea20000000000 */
[----:B------:R-:W-:Y:S01]  /*104d0*/  ISETP.NE.AND P4, PT, R229, -0x1, PT ;  /* 0xffffffffe500780c */ /* 0x000fe20003f85270 */
[----:B------:R-:W-:Y:S01]  /*104e0*/  BSSY B0, `(.L_x_720) ;  /* 0x000003e000007945 */ /* 0x000fe20003800000 */
[----:B------:R-:W-:Y:S02]  /*104f0*/  SHF.R.S32.HI R3, RZ, 0x1f, R178 ;  /* 0x0000001fff037819 */ /* 0x000fe400000114b2 */
[----:B------:R-:W-:-:S03]  /*10500*/  IADD3 R7, -R176, R7, RZ ;  /* 0x00000007b0077210 */ /* 0x000fc60007ffe1ff */
[----:B------:R-:W3:Y:S06]  /*10510*/  LDC.U8 R2, c[0x0][0x328] ;  /* 0x0000ca00ff027b82 */ /* 0x000eec0000000000 */
[----:B------:R-:W-:Y:S01]  /*10520*/  @!P4 SHF.R.S32.HI R6, RZ, 0x1f, R17 ;  /* 0x0000001fff06c819 */ /* 0x000fe20000011411 */
[----:B------:R-:W-:-:S04]  /*10530*/  @P4 IMAD.WIDE.U32 R4, R229, c[0x0][0x1e8], RZ ;  /* 0x00007a00e5044a25 */ /* 0x000fc800078e00ff */
[----:B------:R-:W-:Y:S02]  /*10540*/  @!P4 IMAD R6, R6, c[0x0][0x1e0], RZ ;  /* 0x000078000606ca24 */ /* 0x000fe400078e02ff */
[----:B-1----:R-:W-:Y:S01]  /*10550*/  @!P4 IMAD.WIDE.U32 R10, R17, c[0x0][0x1e0], RZ ;  /* 0x00007800110aca25 */ /* 0x002fe200078e00ff */
[----:B--2---:R-:W-:-:S03]  /*10560*/  ISETP.NE.AND P0, PT, R0, RZ, PT ;  /* 0x000000ff0000720c */ /* 0x004fc60003f05270 */
[----:B------:R-:W-:Y:S02]  /*10570*/  @!P4 IMAD R6, R17, c[0x0][0x1e4], R6 ;  /* 0x000079001106ca24 */ /* 0x000fe400078e0206 */
[----:B------:R-:W-:Y:S01]  /*10580*/  @!P4 IMAD.MOV.U32 R4, RZ, RZ, R10 ;  /* 0x000000ffff04c224 */ /* 0x000fe200078e000a */
[----:B---3--:R-:W-:Y:S01]  /*10590*/  ISETP.NE.AND P3, PT, R2, RZ, PT ;  /* 0x000000ff0200720c */ /* 0x008fe20003f65270 */
[----:B------:R-:W-:Y:S01]  /*105a0*/  @P4 IMAD R2, R229, c[0x0][0x1ec], R5 ;  /* 0x00007b00e5024a24 */ /* 0x000fe200078e0205 */
[----:B------:R-:W-:Y:S02]  /*105b0*/  @!P4 IADD3 R2, R11, R6, RZ ;  /* 0x000000060b02c210 */ /* 0x000fe40007ffe0ff */
[----:B------:R-:W-:-:S03]  /*105c0*/  ISETP.NE.OR P2, PT, R0, RZ, !P3 ;  /* 0x000000ff0000720c */ /* 0x000fc60005f45670 */
[----:B------:R-:W-:Y:S01]  /*105d0*/  @!P0 IMAD.MOV.U32 R5, RZ, RZ, c[0x0][0x214] ;  /* 0x00008500ff058624 */ /* 0x000fe200078e00ff */
[----:B------:R-:W-:Y:S01]  /*105e0*/  LEA.HI R0, R3, R178, RZ, 0x2 ;  /* 0x000000b203007211 */ /* 0x000fe200078f10ff */
[----:B------:R-:W-:Y:S01]  /*105f0*/  @P0 IMAD.MOV.U32 R3, RZ, RZ, c[0x0][0x210] ;  /* 0x00008400ff030624 */ /* 0x000fe200078e00ff */
[----:B------:R-:W-:Y:S01]  /*10600*/  ISETP.NE.OR P1, PT, R229, -0x1, P2 ;  /* 0xffffffffe500780c */ /* 0x000fe20001725670 */
[----:B------:R-:W-:Y:S01]  /*10610*/  @P0 IMAD.MOV.U32 R6, RZ, RZ, 0x1 ;  /* 0x00000001ff060424 */ /* 0x000fe200078e00ff */
[----:B------:R-:W-:Y:S01]  /*10620*/  LOP3.LUT R9, R0, 0xfffffffc, RZ, 0xc0, !PT ;  /* 0xfffffffc00097812 */ /* 0x000fe200078ec0ff */
[----:B------:R-:W-:Y:S01]  /*10630*/  @P0 IMAD R3, R3, c[0x0][0x214], RZ ;  /* 0x0000850003030a24 */ /* 0x000fe200078e02ff */
[----:B------:R-:W-:Y:S01]  /*10640*/  @!P0 SEL R3, R5, c[0x0][0x234], !P3 ;  /* 0x00008d0005038a07 */ /* 0x000fe20005800000 */
[----:B------:R-:W-:Y:S01]  /*10650*/  CS2R R10, SRZ ;  /* 0x00000000000a7805 */ /* 0x000fe2000001ff00 */
[----:B------:R-:W-:Y:S01]  /*10660*/  SHF.R.S32.HI R5, RZ, 0x1f, R18 ;  /* 0x0000001fff057819 */ /* 0x000fe20000011412 */
[----:B------:R-:W-:-:S02]  /*10670*/  IMAD.IADD R178, R178, 0x1, -R9 ;  /* 0x00000001b2b27824 */ /* 0x000fc400078e0a09 */
[----:B------:R-:W-:Y:S02]  /*10680*/  @!P0 IMAD R6, R3, c[0x0][0x1c0], RZ ;  /* 0x0000700003068a24 */ /* 0x000fe400078e02ff */
[----:B------:R-:W-:Y:S02]  /*10690*/  IMAD.SHL.U32 R9, R178, 0x8, RZ ;  /* 0x00000008b2097824 */ /* 0x000fe400078e00ff */
[C---:B------:R-:W-:Y:S02]  /*106a0*/  IMAD R6, R17.reuse, R6, RZ ;  /* 0x0000000611067224 */ /* 0x040fe400078e02ff */
[----:B------:R-:W-:Y:S01]  /*106b0*/  @!P1 IMAD R229, R17, c[0x0][0x214], RZ ;  /* 0x0000850011e59a24 */ /* 0x000fe200078e02ff */
[----:B------:R-:W-:Y:S01]  /*106c0*/  IADD3 R12, P3, R9, R4, RZ ;  /* 0x00000004090c7210 */ /* 0x000fe20007f7e0ff */
[----:B------:R-:W-:Y:S01]  /*106d0*/  IMAD R5, R5, c[0x0][0x1f0], RZ ;  /* 0x00007c0005057a24 */ /* 0x000fe200078e02ff */
[C---:B------:R-:W-:Y:S01]  /*106e0*/  ISETP.GE.AND P1, PT, R9.reuse, c[0x0][0x220], PT ;  /* 0x0000880009007a0c */ /* 0x040fe20003f26270 */
[----:B------:R-:W-:Y:S01]  /*106f0*/  @!P2 IMAD.MOV.U32 R10, RZ, RZ, R229 ;  /* 0x000000ffff0aa224 */ /* 0x000fe200078e00e5 */
[----:B------:R-:W-:Y:S01]  /*10700*/  LEA.HI.X.SX32 R13, R9, R2, 0x1, P3 ;  /* 0x00000002090d7211 */ /* 0x000fe200018f0eff */
[----:B------:R-:W-:Y:S01]  /*10710*/  IMAD R5, R18, c[0x0][0x1f4], R5 ;  /* 0x00007d0012057a24 */ /* 0x000fe200078e0205 */
[----:B------:R-:W-:-:S02]  /*10720*/  SHF.R.S32.HI R2, RZ, 0x2, R0 ;  /* 0x00000002ff027819 */ /* 0x000fc40000011400 */
[----:B------:R-:W-:Y:S01]  /*10730*/  @P0 MOV R9, c[0x0][0x210] ;  /* 0x0000840000090a02 */ /* 0x000fe20000000f00 */
[----:B------:R-:W-:Y:S01]  /*10740*/  @!P0 IMAD.MOV.U32 R9, RZ, RZ, 0x1 ;  /* 0x00000001ff098424 */ /* 0x000fe200078e00ff */
[----:B------:R-:W-:Y:S01]  /*10750*/  SEL R6, R6, RZ, P2 ;  /* 0x000000ff06067207 */ /* 0x000fe20001000000 */
[----:B------:R-:W-:Y:S01]  /*10760*/  IMAD.WIDE.U32 R12, R18, c[0x0][0x1f0], R12 ;  /* 0x00007c00120c7a25 */ /* 0x000fe200078e000c */
[----:B------:R-:W-:Y:S02]  /*10770*/  ISETP.GE.OR P3, PT, R2, R7, P1 ;  /* 0x000000070200720c */ /* 0x000fe40000f66670 */
[----:B------:R-:W-:Y:S01]  /*10780*/  @!P2 SHF.R.S32.HI R11, RZ, 0x1f, R229 ;  /* 0x0000001fff0ba819 */ /* 0x000fe200000114e5 */
[----:B------:R-:W-:Y:S01]  /*10790*/  IMAD R15, R176, R9, RZ ;  /* 0x00000009b00f7224 */ /* 0x000fe200078e02ff */
[----:B------:R-:W-:Y:S01]  /*107a0*/  ISETP.GE.AND P6, PT, R2, R7, PT ;  /* 0x000000070200720c */ /* 0x000fe20003fc6270 */
[----:B------:R-:W-:Y:S01]  /*107b0*/  IMAD R6, R18, R3, R6 ;  /* 0x0000000312067224 */ /* 0x000fe200078e0206 */
[----:B------:R-:W-:-:S02]  /*107c0*/  SHF.R.S32.HI R3, RZ, 0x1f, R2 ;  /* 0x0000001fff037819 */ /* 0x000fc40000011402 */
[----:B------:R-:W-:Y:S02]  /*107d0*/  SHF.R.S32.HI R19, RZ, 0x1f, R15 ;  /* 0x0000001fff137819 */ /* 0x000fe4000001140f */
        /* <DEDUP_REMOVED lines=14> */
.L_x_721:
[----:B------:R-:W-:Y:S05]  /*108c0*/  BSYNC B0 ;  /* 0x0000000000007941 */ /* 0x000fea0003800000 */
.L_x_720:
[----:B------:R-:W-:Y:S01]  /*108d0*/  IADD3 R6, R2, 0x20, RZ ;  /* 0x0000002002067810 */ /* 0x000fe20007ffe0ff */
[----:B------:R-:W-:Y:S03]  /*108e0*/  BSSY B0, `(.L_x_722) ;  /* 0x000000f000007945 */ /* 0x000fe60003800000 */
[CC--:B------:R-:W-:Y:S02]  /*108f0*/  ISETP.GE.OR P0, PT, R6.reuse, R7.reuse, P1 ;  /* 0x000000070600720c */ /* 0x0c0fe40000f06670 */
[----:B------:R-:W-:-:S11]  /*10900*/  ISETP.GE.AND P5, PT, R6, R7, PT ;  /* 0x000000070600720c */ /* 0x000fd60003fa6270 */
        /* <DEDUP_REMOVED lines=12> */
.L_x_723:
[----:B------:R-:W-:Y:S05]  /*109d0*/  BSYNC B0 ;  /* 0x0000000000007941 */ /* 0x000fea0003800000 */
.L_x_722:
[----:B-1----:R-:W-:Y:S01]  /*109e0*/  IADD3 R4, R2, 0x40, RZ ;  /* 0x0000004002047810 */ /* 0x002fe20007ffe0ff */
[----:B------:R-:W-:Y:S03]  /*109f0*/  BSSY B0, `(.L_x_724) ;  /* 0x000000f000007945 */ /* 0x000fe60003800000 */
[CC--:B------:R-:W-:Y:S02]  /*10a00*/  ISETP.GE.OR P0, PT, R4.reuse, R7.reuse, P1 ;  /* 0x000000070400720c */ /* 0x0c0fe40000f06670 */
[----:B------:R-:W-:-:S11]  /*10a10*/  ISETP.GE.AND P4, PT, R4, R7, PT ;  /* 0x000000070400720c */ /* 0x000fd60003f86270 */
[----:B------:R-:W-:Y:S05]  /*10a20*/  @P0 BRA `(.L_x_725) ;  /* 0x000000b000000947 */ /* 0x000fea0003800000 */
[----:B------:R-:W-:Y:S01]  /*10a30*/  IADD3 R5, P0, R16, 0x40, RZ ;  /* 0x0000004010057810 */ /* 0x000fe20007f1e0ff */
        /* <DEDUP_REMOVED lines=10> */
.L_x_725:
[----:B------:R-:W-:Y:S05]  /*10ae0*/  BSYNC B0 ;  /* 0x0000000000007941 */ /* 0x000fea0003800000 */
.L_x_724:
[----:B------:R-:W-:Y:S01]  /*10af0*/  IADD3 R0, R2, 0x60, RZ ;  /* 0x0000006002007810 */ /* 0x000fe20007ffe0ff */
        /* <DEDUP_REMOVED lines=14> */
.L_x_727:
[----:B------:R-:W-:Y:S05]  /*10be0*/  BSYNC B0 ;  /* 0x0000000000007941 */ /* 0x000fea0003800000 */
.L_x_726:
[C---:B------:R-:W-:Y:S02]  /*10bf0*/  ISETP.NE.OR P6, PT, R178.reuse, RZ, P6 ;  /* 0x000000ffb200720c */ /* 0x040fe400037c5670 */
[C---:B------:R-:W-:Y:S02]  /*10c00*/  ISETP.NE.OR P5, PT, R178.reuse, RZ, P5 ;  /* 0x000000ffb200720c */ /* 0x040fe40002fa5670 */
[C---:B------:R-:W-:Y:S02]  /*10c10*/  ISETP.NE.OR P4, PT, R178.reuse, RZ, P4 ;  /* 0x000000ffb200720c */ /* 0x040fe40002785670 */
[----:B------:R-:W-:-:S07]  /*10c20*/  ISETP.NE.OR P0, PT, R178, RZ, P0 ;  /* 0x000000ffb200720c */ /* 0x000fce0000705670 */
[-C--:B------:R-:W-:Y:S02]  /*10c30*/  @!P6 IMAD R7, R2, R9.reuse, RZ ;  /* 0x000000090207e224 */ /* 0x080fe400078e02ff */
[-C--:B------:R-:W-:Y:S02]  /*10c40*/  @!P5 IMAD R2, R6, R9.reuse, RZ ;  /* 0x000000090602d224 */ /* 0x080fe400078e02ff */
[----:B------:R-:W-:Y:S01]  /*10c50*/  @!P4 IMAD R4, R4, R9, RZ ;  /* 0x000000090404c224 */ /* 0x000fe200078e02ff */
[CC--:B------:R-:W-:Y:S02]  /*10c60*/  @!P6 IADD3 R6, P1, R7.reuse, R15.reuse, RZ ;  /* 0x0000000f0706e210 */ /* 0x0c0fe40007f3e0ff */
[----:B------:R-:W-:Y:S02]  /*10c70*/  @!P5 IADD3 R3, P2, R2, R15, RZ ;  /* 0x0000000f0203d210 */ /* 0x000fe40007f5e0ff */
[----:B------:R-:W-:Y:S02]  /*10c80*/  @!P6 LEA.HI.X.SX32 R7, R7, R10, 0x1, P1 ;  /* 0x0000000a0707e211 */ /* 0x000fe400008f0eff */
[----:B--2---:R-:W-:-:S02]  /*10c90*/  @!P6 LEA R16, P3, R6, c[0x0][0x200], 0x2 ;  /* 0x000080000610ea11 */ /* 0x004fc400078610ff */
[----:B------:R-:W-:Y:S02]  /*10ca0*/  @!P4 IADD3 R5, P1, R4, R15, RZ ;  /* 0x0000000f0405c210 */ /* 0x000fe40007f3e0ff */
[-C--:B------:R-:W-:Y:S02]  /*10cb0*/  @!P5 LEA.HI.X.SX32 R2, R2, R10.reuse, 0x1, P2 ;  /* 0x0000000a0202d211 */ /* 0x080fe400010f0eff */
[----:B------:R-:W-:Y:S02]  /*10cc0*/  @!P6 LEA.HI.X R17, R6, c[0x0][0x204], R7, 0x2, P3 ;  /* 0x000081000611ea11 */ /* 0x000fe400018f1407 */
[----:B------:R-:W-:Y:S02]  /*10cd0*/  @!P5 LEA R12, P2, R3, c[0x0][0x200], 0x2 ;  /* 0x00008000030cda11 */ /* 0x000fe400078410ff */
[----:B------:R-:W-:Y:S02]  /*10ce0*/  @!P4 LEA.HI.X.SX32 R4, R4, R10, 0x1, P1 ;  /* 0x0000000a0404c211 */ /* 0x000fe400008f0eff */
        /* <DEDUP_REMOVED lines=10> */
[----:B------:R-:W-:Y:S02]  /*10d90*/  IMAD R0, R0, R9, RZ ;  /* 0x0000000900007224 */ /* 0x000fe400078e02ff */
[----:B--2---:R-:W-:-:S03]  /*10da0*/  IMAD.MOV.U32 R5, RZ, RZ, 0x7f800000 ;  /* 0x7f800000ff057424 */ /* 0x004fc600078e00ff */
[----:B------:R-:W-:-:S04]  /*10db0*/  IADD3 R15, P0, R0, R15, RZ ;  /* 0x0000000f000f7210 */ /* 0x000fc80007f1e0ff */
[----:B------:R-:W-:Y:S02]  /*10dc0*/  LEA.HI.X.SX32 R0, R0, R10, 0x1, P0 ;  /* 0x0000000a00007211 */ /* 0x000fe400000f0eff */
[----:B------:R-:W-:-:S04]  /*10dd0*/  LEA R2, P0, R15, c[0x0][0x200], 0x2 ;  /* 0x000080000f027a11 */ /* 0x000fc800078010ff */
[----:B------:R-:W-:-:S05]  /*10de0*/  LEA.HI.X R3, R15, c[0x0][0x204], R0, 0x2, P0 ;  /* 0x000081000f037a11 */ /* 0x000fca00000f1400 */
[----:B------:R-:W-:Y:S01]  /*10df0*/  STG.E [R2.64], R5 ;  /* 0x0000000502007986 */ /* 0x000fe2000c101906 */
[----:B------:R-:W-:Y:S05]  /*10e00*/  EXIT ;  /* 0x000000000000794d */ /* 0x000fea0003800000 */
.L_x_728:
        /* <DEDUP_REMOVED lines=15> */
.L_x_1141:


//--------------------- .text._ZN5flash16flash_fwd_kernelI23Flash_fwd_kernel_traitsILi32ELi128ELi128ELi4ELb0ELb0EN7cutlass10bfloat16_tE19Flash_kernel_traitsILi32ELi128ELi128ELi4ES3_EELb1ELb0ELb1ELb0ELb0ELb1ELb0ELb0EEEvNS_16Flash_fwd_paramsE --------------------------
	.section	.text._ZN5flash16flash_fwd_kernelI23Flash_fwd_kernel_traitsILi32ELi128ELi128ELi4ELb0ELb0EN7cutlass10bfloat16_tE19Flash_kernel_traitsILi32ELi128ELi128ELi4ES3_EELb1ELb0ELb1ELb0ELb0ELb1ELb0ELb0EEEvNS_16Flash_fwd_paramsE,"ax",@progbits
	.sectioninfo	@"SHI_REGISTERS=255"
	.align	128
        .global         _ZN5flash16flash_fwd_kernelI23Flash_fwd_kernel_traitsILi32ELi128ELi128ELi4ELb0ELb0EN7cutlass10bfloat16_tE19Flash_kernel_traitsILi32ELi128ELi128ELi4ES3_EELb1ELb0ELb1ELb0ELb0ELb1ELb0ELb0EEEvNS_16Flash_fwd_paramsE
        .type           _ZN5flash16flash_fwd_kernelI23Flash_fwd_kernel_traitsILi32ELi128ELi128ELi4ELb0ELb0EN7cutlass10bfloat16_tE19Flash_kernel_traitsILi32ELi128ELi128ELi4ES3_EELb1ELb0ELb1ELb0ELb0ELb1ELb0ELb0EEEvNS_16Flash_fwd_paramsE,@function
        .size           _ZN5flash16flash_fwd_kernelI23Flash_fwd_kernel_traitsILi32ELi128ELi128ELi4ELb0ELb0EN7cutlass10bfloat16_tE19Flash_kernel_traitsILi32ELi128ELi128ELi4ES3_EELb1ELb0ELb1ELb0ELb0ELb1ELb0ELb0EEEvNS_16Flash_fwd_paramsE,(.L_x_1142 - _ZN5flash16flash_fwd_kernelI23Flash_fwd_kernel_traitsILi32ELi128ELi128ELi4ELb0ELb0EN7cutlass10bfloat16_tE19Flash_kernel_traitsILi32ELi128ELi128ELi4ES3_EELb1ELb0ELb1ELb0ELb0ELb1ELb0ELb0EEEvNS_16Flash_fwd_paramsE)
        .other          _ZN5flash16flash_fwd_kernelI23Flash_fwd_kernel_traitsILi32ELi128ELi128ELi4ELb0ELb0EN7cutlass10bfloat16_tE19Flash_kernel_traitsILi32ELi128ELi128ELi4ES3_EELb1ELb0ELb1ELb0ELb0ELb1ELb0ELb0EEEvNS_16Flash_fwd_paramsE,@"STO_CUDA_ENTRY STV_DEFAULT"
_ZN5flash16flash_fwd_kernelI23Flash_fwd_kernel_traitsILi32ELi128ELi128ELi4ELb0ELb0EN7cutlass10bfloat16_tE19Flash_kernel_traitsILi32ELi128ELi128ELi4ES3_EELb1ELb0ELb1ELb0ELb0ELb1ELb0ELb0EEEvNS_16Flash_fwd_paramsE:
.text._ZN5flash16flash_fwd_kernelI23Flash_fwd_kernel_traitsILi32ELi128ELi128ELi4ELb0ELb0EN7cutlass10bfloat16_tE19Flash_kernel_traitsILi32ELi128ELi128ELi4ES3_EELb1ELb0ELb1ELb0ELb0ELb1ELb0ELb0EEEvNS_16Flash_fwd_paramsE:
        /* <DEDUP_REMOVED lines=14> */
[----:B------:R-:W3:Y:S04]  /*00e0*/  @P2 LDG.E.64 R4, [R4.64] ;  /* 0x0000001804042981 */ /* 0x000ee8000c1e1b00 */
[----:B------:R-:W4:Y:S01]  /*00f0*/  @P2 LDG.E.64 R6, [R2.64] ;  /* 0x0000001802062981 */ /* 0x000f22000c1e1b00 */
[----:B------:R-:W5:Y:S01]  /*0100*/  S2UR UR13, SR_CTAID.Y ;  /* 0x00000000000d79c3 */ /* 0x000f620000002600 */
[----:B------:R-:W-:Y:S02]  /*0110*/  UISETP.NE.U32.AND UP2, UPT, URZ, UR6, UPT ;  /* 0x000000063f00728c */ /* 0x000fe4000bf45070 */
[----:B------:R-:W-:Y:S02]  /*0120*/  UISETP.NE.U32.AND UP1, UPT, URZ, UR4, UPT ;  /* 0x000000043f00728c */ /* 0x000fe4000bf25070 */
[----:B------:R-:W-:-:S02]  /*0130*/  UISETP.NE.AND.EX UP2, UPT, URZ, UR7, UPT, UP2 ;  /* 0x000000073f00728c */ /* 0x000fc4000bf45320 */
[----:B------:R-:W-:Y:S01]  /*0140*/  ULDC.64 UR14, c[0x0][0x240] ;  /* 0x00009000000e7ab9 */ /* 0x000fe20000000a00 */
[----:B------:R-:W1:Y:S01]  /*0150*/  S2UR UR9, SR_CTAID.Z ;  /* 0x00000000000979c3 */ /* 0x000e620000002700 */
[----:B------:R-:W-:Y:S02]  /*0160*/  UMOV UR7, 0x4 ;  /* 0x0000000400077882 */ /* 0x000fe40000000000 */
[----:B------:R-:W-:Y:S01]  /*0170*/  PLOP3.LUT P0, PT, PT, PT, UP2, 0x80, 0x0 ;  /* 0x000000000000781c */ /* 0x000fe20003f0f028 */
[----:B------:R-:W-:Y:S02]  /*0180*/  UISETP.NE.AND.EX UP1, UPT, URZ, UR5, UPT, UP1 ;  /* 0x000000053f00728c */ /* 0x000fe4000bf25310 */
[----:B------:R-:W-:Y:S02]  /*0190*/  ULDC.U8 UR6, c[0x0][0x312] ;  /* 0x0000c48000067ab9 */ /* 0x000fe40000000000 */
[----:B------:R-:W-:Y:S02]  /*01a0*/  ULDC.64 UR4, c[0x0][0x248] ;  /* 0x0000920000047ab9 */ /* 0x000fe40000000a00 */
[----:B------:R-:W-:-:S02]  /*01b0*/  UISETP.NE.AND UP3, UPT, UR6, URZ, UPT ;  /* 0x0000003f0600728c */ /* 0x000fc4000bf65270 */
[----:B------:R-:W-:Y:S02]  /*01c0*/  UISETP.EQ.U32.AND UP0, UPT, URZ, UR4, UPT ;  /* 0x000000043f00728c */ /* 0x000fe4000bf02070 */
[----:B-----5:R-:W-:Y:S02]  /*01d0*/  UIMAD.WIDE UR14, UR13, UR7, UR14 ;  /* 0x000000070d0e72a5 */ /* 0x020fe4000f8e020e */
[----:B------:R-:W-:-:S04]  /*01e0*/  UISETP.EQ.OR.EX UP0, UPT, URZ, UR5, !UP3, UP0 ;  /* 0x000000053f00728c */ /* 0x000fc8000df02700 */
[----:B------:R-:W-:Y:S01]  /*01f0*/  IMAD.U32 R12, RZ, RZ, UR14 ;  /* 0x0000000eff0c7e24 */ /* 0x000fe2000f8e00ff */
[----:B-1----:R-:W-:Y:S01]  /*0200*/  ULOP3.LUT UR8, UR9, UR10, UR13, 0xfe, !UPT ;  /* 0x0000000a09087292 */ /* 0x002fe2000f8efe0d */
[----:B------:R-:W-:-:S05]  /*0210*/  IMAD.U32 R13, RZ, RZ, UR15 ;  /* 0x0000000fff0d7e24 */ /* 0x000fca000f8e00ff */
[----:B--2---:R-:W-:Y:S01]  /*0220*/  LOP3.LUT P3, RZ, R153, UR8, RZ, 0xfc, !PT ;  /* 0x0000000899ff7c12 */ /* 0x004fe2000f86fcff */
[----:B------:R-:W-:Y:S02]  /*0230*/  ULDC.64 UR4, c[0x0][0x248] ;  /* 0x0000920000047ab9 */ /* 0x000fe40000000a00 */
[----:B------:R-:W-:-:S10]  /*0240*/  UIMAD.WIDE UR4, UR13, UR7, UR4 ;  /* 0x000000070d0472a5 */ /* 0x000fd4000f8e0204 */
[----:B------:R-:W-:Y:S02]  /*0250*/  @!P3 IMAD.MOV.U32 R14, RZ, RZ, c[0x0][0x308] ;  /* 0x0000c200ff0eb624 */ /* 0x000fe400078e00ff */
[----:B------:R-:W-:Y:S01]  /*0260*/  @!P3 IMAD.MOV.U32 R15, RZ, RZ, c[0x0][0x30c] ;  /* 0x0000c300ff0fb624 */ /* 0x000fe200078e00ff */
[----:B------:R-:W-:Y:S02]  /*0270*/  ULDC.64 UR14, c[0x0][0x250] ;  /* 0x00009400000e7ab9 */ /* 0x000fe40000000a00 */
[----:B------:R-:W-:-:S06]  /*0280*/  @UP1 UIMAD.WIDE UR14, UR13, UR7, UR14 ;  /* 0x000000070d0e12a5 */ /* 0x000fcc000f8e020e */
[----:B------:R-:W-:Y:S02]  /*0290*/  IMAD.U32 R10, RZ, RZ, UR14 ;  /* 0x0000000eff0a7e24 */ /* 0x000fe4000f8e00ff */
[----:B------:R-:W-:Y:S01]  /*02a0*/  IMAD.U32 R11, RZ, RZ, UR15 ;  /* 0x0000000fff0b7e24 */ /* 0x000fe2000f8e00ff */
[----:B---3--:R-:W1:Y:S01]  /*02b0*/  @P2 R2UR UR26, R4 ;  /* 0x00000000041a23c2 */ /* 0x008e6200000e0000 */
[----:B----4-:R-:W-:-:S07]  /*02c0*/  @P2 IADD3 R2, P1, R6, c[0x0][0x300], RZ ;  /* 0x0000c00006022a10 */ /* 0x010fce0007f3e0ff */
[----:B------:R-:W2:Y:S01]  /*02d0*/  @P2 R2UR UR27, R5 ;  /* 0x00000000051b23c2 */ /* 0x000ea200000e0000 */
[----:B------:R-:W-:Y:S02]  /*02e0*/  @P2 IADD3.X R3, RZ, R7, RZ, P1, !PT ;  /* 0x00000007ff032210 */ /* 0x000fe40000ffe4ff */
[----:B------:R-:W-:-:S03]  /*02f0*/  PLOP3.LUT P2, PT, PT, PT, UP0, 0x80, 0x0 ;  /* 0x000000000000781c */ /* 0x000fc60003f4f008 */
[----:B------:R-:W-:Y:S01]  /*0300*/  @!P3 STG.E.64 [R14.64+0x8], R2 ;  /* 0x000008020e00b986 */ /* 0x000fe2000c101b18 */
[----:B-1----:R-:W-:Y:S02]  /*0310*/  IMAD.U32 R4, RZ, RZ, UR26 ;  /* 0x0000001aff047e24 */ /* 0x002fe4000f8e00ff */
[----:B--2---:R-:W-:-:S05]  /*0320*/  IMAD.U32 R5, RZ, RZ, UR27 ;  /* 0x0000001bff057e24 */ /* 0x004fca000f8e00ff */
[----:B------:R1:W-:Y:S04]  /*0330*/  @!P3 STG.E.64 [R14.64], R4 ;  /* 0x000000040e00b986 */ /* 0x0003e8000c101b18 */
[----:B------:R2:W3:Y:S04]  /*0340*/  @P0 LDG.E R8, [R12.64] ;  /* 0x000000180c080981 */ /* 0x0004e8000c1e1900 */
[----:B------:R2:W4:Y:S01]  /*0350*/  @P0 LDG.E R7, [R12.64+0x4] ;  /* 0x000004180c070981 */ /* 0x000522000c1e1900 */
[----:B------:R-:W-:-:S13]  /*0360*/  PLOP3.LUT P1, PT, PT, PT, UP1, 0x80, 0x0 ;  /* 0x000000000000781c */ /* 0x000fda0003f2f018 */
[----:B------:R-:W5:Y:S01]  /*0370*/  @P1 LDG.E R0, [R10.64] ;  /* 0x000000180a001981 */ /* 0x000f62000c1e1900 */
[----:B-1----:R-:W-:Y:S01]  /*0380*/  MOV R4, UR4 ;  /* 0x0000000400047c02 */ /* 0x002fe20008000f00 */
[----:B------:R-:W-:-:S05]  /*0390*/  IMAD.U32 R5, RZ, RZ, UR5 ;  /* 0x00000005ff057e24 */ /* 0x000fca000f8e00ff */
[----:B------:R-:W5:Y:S01]  /*03a0*/  @!P2 LDG.E R6, [R4.64] ;  /* 0x000000180406a981 */ /* 0x000f62000c1e1900 */
[----:B------:R-:W-:Y:S01]  /*03b0*/  UMOV UR22, 0xffffffff ;  /* 0xffffffff00167882 */ /* 0x000fe20000000000 */
[----:B--2---:R-:W-:Y:S01]  /*03c0*/  SHF.R.S32.HI R12, RZ, 0x1f, R153 ;  /* 0x0000001fff0c7819 */ /* 0x004fe20000011499 */
[----:B------:R-:W-:-:S03]  /*03d0*/  UMOV UR15, 0xffffffff ;  /* 0xffffffff000f7882 */ /* 0x000fc60000000000 */
[----:B------:R-:W-:Y:S01]  /*03e0*/  LEA.HI R152, R12, R153, RZ, 0x5 ;  /* 0x000000990c987211 */ /* 0x000fe200078f28ff */
[----:B------:R-:W-:Y:S02]  /*03f0*/  ULDC UR4, c[0x0][0x1c0] ;  /* 0x0000700000047ab9 */ /* 0x000fe40000000800 */
[----:B------:R-:W-:Y:S01]  /*0400*/  UIMAD UR4, UR13, UR4, UR9 ;  /* 0x000000040d0472a4 */ /* 0x000fe2000f8e0209 */
[----:B------:R-:W-:Y:S01]  /*0410*/  LOP3.LUT R154, R152, 0xffffffe0, RZ, 0xc0, !PT ;  /* 0xffffffe0989a7812 */ /* 0x000fe200078ec0ff */
[----:B------:R-:W-:Y:S02]  /*0420*/  UMOV UR14, URZ ;  /* 0x0000003f000e7c82 */ /* 0x000fe40008000000 */
[----:B------:R-:W-:Y:S02]  /*0430*/  USHF.L.U32 UR5, UR4, 0x5, URZ ;  /* 0x0000000504057899 */ /* 0x000fe4000800063f */
[----:B------:R-:W-:Y:S02]  /*0440*/  IMAD.IADD R154, R153, 0x1, -R154 ;  /* 0x00000001999a7824 */ /* 0x000fe400078e0a9a */
[----:B------:R-:W-:Y:S01]  /*0450*/  USHF.R.S32.HI UR4, URZ, 0x1f, UR5 ;  /* 0x0000001f3f047899 */ /* 0x000fe20008011405 */
[----:B---3--:R-:W1:Y:S08]  /*0460*/  @P0 R2UR UR22, R8 ;  /* 0x00000000081603c2 */ /* 0x008e7000000e0000 */
[----:B----4-:R-:W1:Y:S08]  /*0470*/  @P0 R2UR UR12, R7 ;  /* 0x00000000070c03c2 */ /* 0x010e7000000e0000 */
[----:B-----5:R2:W3:Y:S08]  /*0480*/  @P1 R2UR UR14, R0 ;  /* 0x00000000000e13c2 */ /* 0x0204f000000e0000 */
[----:B------:R4:W3:Y:S01]  /*0490*/  @!P2 R2UR UR15, R6 ;  /* 0x00000000060fa3c2 */ /* 0x0008e200000e0000 */
[----:B------:R-:W-:-:S04]  /*04a0*/  ISETP.NE.U32.AND P2, PT, RZ, c[0x0][0x248], PT ;  /* 0x00009200ff007a0c */ /* 0x000fc80003f45070 */
[----:B------:R-:W-:Y:S01]  /*04b0*/  ISETP.NE.AND.EX P2, PT, RZ, c[0x0][0x24c], PT, P2 ;  /* 0x00009300ff007a0c */ /* 0x000fe20003f45320 */
[----:B-1----:R-:W-:Y:S01]  /*04c0*/  @UP2 UIADD3 UR12, UR12, -UR22, URZ ;  /* 0x800000160c0c2290 */ /* 0x002fe2000fffe03f */
[--C-:B------:R-:W-:Y:S02]  /*04d0*/  IADD3 R168, P1, P0, R2, UR5, R154.reuse ;  /* 0x0000000502a87c10 */ /* 0x100fe4000f83e09a */
[----:B--2---:R-:W-:-:S04]  /*04e0*/  SHF.R.S32.HI R0, RZ, 0x1f, R154 ;  /* 0x0000001fff007819 */ /* 0x004fc8000001149a */
[----:B------:R-:W-:Y:S01]  /*04f0*/  @!UP2 ULDC UR12, c[0x0][0x214] ;  /* 0x00008500000caab9 */ /* 0x000fe20000000800 */
[----:B------:R-:W-:-:S04]  /*0500*/  IADD3.X R0, R3, UR4, R0, P1, P0 ;  /* 0x0000000403007c10 */ /* 0x000fc80008fe0400 */
[----:B---34-:R-:W-:Y:S05]  /*0510*/  @!P2 BRA `(.L_x_729) ;  /* 0x000000700000a947 */ /* 0x018fea0003800000 */
[----:B------:R-:W-:-:S13]  /*0520*/  PLOP3.LUT P0, PT, PT, PT, UP3, 0x80, 0x0 ;  /* 0x000000000000781c */ /* 0x000fda0003f0f038 */
[----:B------:R-:W2:Y:S04]  /*0530*/  @P0 LDG.E R2, [R4.64+0x4] ;  /* 0x0000041804020981 */ /* 0x000ea8000c1e1900 */
[----:B------:R-:W3:Y:S01]  /*0540*/  @!P0 LDG.E R3, [R4.64] ;  /* 0x0000001804038981 */ /* 0x000ee2000c1e1900 */
[----:B--2---:R-:W1:Y:S02]  /*0550*/  @P0 R2UR UR6, R2 ;  /* 0x00000000020603c2 */ /* 0x004e6400000e0000 */
[----:B-1----:R-:W-:-:S11]  /*0560*/  @UP3 UIADD3 UR6, UR6, -UR15, URZ ;  /* 0x8000000f06063290 */ /* 0x002fd6000fffe03f */
[----:B---3--:R1:W2:Y:S02]  /*0570*/  @!P0 R2UR UR6, R3 ;  /* 0x00000000030683c2 */ /* 0x0082a400000e0000 */
[----:B-12---:R-:W-:Y:S05]  /*0580*/  BRA `(.L_x_730) ;  /* 0x0000001000007947 */ /* 0x006fea0003800000 */
.L_x_729:
[----:B------:R-:W-:Y:S02]  /*0590*/  ULDC UR6, c[0x0][0x218] ;  /* 0x0000860000067ab9 */ /* 0x000fe40000000800 */
.L_x_730:
        /* <DEDUP_REMOVED lines=48> */
[----:B------:R-:W-:Y:S01]  /*08a0*/  ULDC.64 UR4, c[0x0][0x1e0] ;  /* 0x0000780000047ab9 */ /* 0x000fe20000000a00 */
[----:B------:R-:W-:Y:S01]  /*08b0*/  LOP3.LUT R0, R10, 0x1ffffffc, RZ, 0xc0, !PT ;  /* 0x1ffffffc0a007812 */ /* 0x000fe200078ec0ff */
[----:B------:R-:W-:Y:S01]  /*08c0*/  USHF.R.S32.HI UR17, URZ, 0x1f, UR9 ;  /* 0x0000001f3f117899 */ /* 0x000fe20008011409 */
[----:B------:R-:W2:Y:S01]  /*08d0*/  S2R R13, SR_CTAID.X ;  /* 0x00000000000d7919 */ /* 0x000ea20000002500 */
[----:B------:R-:W-:Y:S01]  /*08e0*/  ULDC UR11, c[0x0][0x214] ;  /* 0x00008500000b7ab9 */ /* 0x000fe20000000800 */
[----:B------:R-:W-:Y:S01]  /*08f0*/  SHF.R.S32.HI R10, RZ, 0x2, R10 ;  /* 0x00000002ff0a7819 */ /* 0x000fe2000001140a */
[----:B------:R-:W-:Y:S01]  /*0900*/  ULDC UR8, c[0x0][0x234] ;  /* 0x00008d0000087ab9 */ /* 0x000fe20000000800 */
[----:B------:R-:W-:Y:S01]  /*0910*/  IMAD.IADD R0, R153, 0x1, -R0 ;  /* 0x0000000199007824 */ /* 0x000fe200078e0a00 */
[----:B------:R-:W-:Y:S01]  /*0920*/  @!UP0 USHF.R.S32.HI UR16, URZ, 0x1f, UR13 ;  /* 0x0000001f3f108899 */ /* 0x000fe2000801140d */
[----:B------:R-:W-:Y:S01]  /*0930*/  SHF.R.S32.HI R11, RZ, 0x1f, R10 ;  /* 0x0000001fff0b7819 */ /* 0x000fe2000001140a */
[----:B------:R-:W-:Y:S01]  /*0940*/  @UP0 UIMAD.WIDE.U32 UR14, UR22, UR6, URZ ;  /* 0x00000006160e02a5 */ /* 0x000fe2000f8e003f */
[----:B------:R-:W-:Y:S01]  /*0950*/  IMAD.SHL.U32 R0, R0, 0x8, RZ ;  /* 0x0000000800007824 */ /* 0x000fe200078e00ff */
[----:B------:R-:W-:Y:S01]  /*0960*/  @!UP0 UIMAD UR16, UR16, UR4, URZ ;  /* 0x00000004101082a4 */ /* 0x000fe2000f8e023f */
[----:B------:R-:W-:Y:S01]  /*0970*/  BSSY B0, `(.L_x_732) ;  /* 0x0000036000007945 */ /* 0x000fe20003800000 */
[----:B------:R-:W-:-:S02]  /*0980*/  @!UP0 UIMAD.WIDE.U32 UR18, UR13, UR4, URZ ;  /* 0x000000040d1282a5 */ /* 0x000fc4000f8e003f */
[----:B------:R-:W-:Y:S02]  /*0990*/  @UP0 UIMAD UR7, UR22, UR7, UR15 ;  /* 0x00000007160702a4 */ /* 0x000fe4000f8e020f */
[----:B------:R-:W-:Y:S02]  /*09a0*/  ULDC.U8 UR4, c[0x0][0x329] ;  /* 0x0000ca4000047ab9 */ /* 0x000fe40000000000 */
[----:B------:R-:W-:Y:S02]  /*09b0*/  UISETP.NE.AND UP2, UPT, UR4, URZ, UPT ;  /* 0x0000003f0400728c */ /* 0x000fe4000bf45270 */
[----:B------:R-:W-:Y:S02]  /*09c0*/  ULDC.U8 UR15, c[0x0][0x328] ;  /* 0x0000ca00000f7ab9 */ /* 0x000fe40000000000 */
[----:B------:R-:W-:Y:S02]  /*09d0*/  UISETP.NE.AND UP3, UPT, UR15, URZ, UPT ;  /* 0x0000003f0f00728c */ /* 0x000fe4000bf65270 */
[----:B------:R-:W-:Y:S01]  /*09e0*/  @!UP0 UIMAD UR16, UR13, UR5, UR16 ;  /* 0x000000050d1082a4 */ /* 0x000fe2000f8e0210 */
[----:B--2---:R-:W-:Y:S01]  /*09f0*/  IMAD.WIDE R12, R13, 0x80, R10 ;  /* 0x000000800d0c7825 */ /* 0x004fe200078e020a */
[----:B------:R-:W-:-:S02]  /*0a00*/  UISETP.EQ.AND UP3, UPT, UR4, URZ, UP3 ;  /* 0x0000003f0400728c */ /* 0x000fc40009f62270 */
[----:B------:R-:W-:Y:S02]  /*0a10*/  ULDC UR6, c[0x0][0x1c0] ;  /* 0x0000700000067ab9 */ /* 0x000fe40000000800 */
[----:B------:R-:W-:Y:S02]  /*0a20*/  ULDC.64 UR4, c[0x0][0x1f0] ;  /* 0x00007c0000047ab9 */ /* 0x000fe40000000a00 */
[----:B------:R-:W-:Y:S02]  /*0a30*/  UIMAD UR4, UR17, UR4, URZ ;  /* 0x00000004110472a4 */ /* 0x000fe4000f8e023f */
[----:B------:R-:W-:Y:S02]  /*0a40*/  @!UP2 UISETP.NE.AND UP1, UPT, UR15, URZ, UPT ;  /* 0x0000003f0f00a28c */ /* 0x000fe4000bf25270 */
[----:B------:R-:W-:Y:S02]  /*0a50*/  @UP0 UMOV UR17, UR14 ;  /* 0x0000000e00110c82 */ /* 0x000fe40008000000 */
[----:B------:R-:W-:-:S02]  /*0a60*/  @UP2 ULDC UR14, c[0x0][0x210] ;  /* 0x00008400000e2ab9 */ /* 0x000fc40000000800 */
[----:B------:R-:W-:Y:S02]  /*0a70*/  @UP2 UIMAD UR14, UR14, UR11, URZ ;  /* 0x0000000b0e0e22a4 */ /* 0x000fe4000f8e023f */
[----:B------:R-:W-:Y:S02]  /*0a80*/  @!UP2 USEL UR14, UR11, UR8, !UP1 ;  /* 0x000000080b0ea287 */ /* 0x000fe4000c800000 */
[----:B------:R-:W-:Y:S02]  /*0a90*/  @UP2 UMOV UR20, 0x1 ;  /* 0x0000000100142882 */ /* 0x000fe40000000000 */
[----:B------:R-:W-:Y:S02]  /*0aa0*/  @!UP2 UIMAD UR20, UR14, UR6, URZ ;  /* 0x000000060e14a2a4 */ /* 0x000fe4000f8e023f */
[----:B------:R-:W-:Y:S02]  /*0ab0*/  @!UP0 UMOV UR17, UR18 ;  /* 0x0000001200118c82 */ /* 0x000fe40008000000 */
[----:B------:R-:W-:Y:S01]  /*0ac0*/  @!UP0 UIADD3 UR7, UR19, UR16, URZ ;  /* 0x0000001013078290 */ /* 0x000fe2000fffe03f */
[----:B------:R-:W-:Y:S01]  /*0ad0*/  IADD3 R2, P0, R0, UR17, RZ ;  /* 0x0000001100027c10 */ /* 0x000fe2000ff1e0ff */
[----:B------:R-:W-:-:S02]  /*0ae0*/  UIADD3 UR12, -UR10, UR12, URZ ;  /* 0x0000000c0a0c7290 */ /* 0x000fc4000fffe13f */
[----:B------:R-:W-:Y:S02]  /*0af0*/  @UP3 UIMAD UR15, UR13, UR11, URZ ;  /* 0x0000000b0d0f32a4 */ /* 0x000fe4000f8e023f */
[----:B------:R-:W-:Y:S01]  /*0b00*/  UIMAD UR20, UR13, UR20, URZ ;  /* 0x000000140d1472a4 */ /* 0x000fe2000f8e023f */
[----:B------:R-:W-:Y:S01]  /*0b10*/  LEA.HI.X.SX32 R3, R0, UR7, 0x1, P0 ;  /* 0x0000000700037c11 */ /* 0x000fe200080f0eff */
[----:B------:R-:W-:Y:S01]  /*0b20*/  @UP3 USEL UR15, UR15, UR22, !UP0 ;  /* 0x000000160f0f3287 */ /* 0x000fe2000c000000 */
[----:B------:R-:W-:Y:S01]  /*0b30*/  ISETP.GE.AND P0, PT, R10, UR12, PT ;  /* 0x0000000c0a007c0c */ /* 0x000fe2000bf06270 */
[----:B------:R-:W-:Y:S02]  /*0b40*/  @UP2 ULDC UR21, c[0x0][0x210] ;  /* 0x0000840000152ab9 */ /* 0x000fe40000000800 */
[----:B------:R-:W-:Y:S01]  /*0b50*/  USEL UR20, UR20, URZ, !UP3 ;  /* 0x0000003f14147287 */ /* 0x000fe2000d800000 */
[----:B-1----:R-:W-:Y:S01]  /*0b60*/  IMAD.WIDE.U32 R6, R6, c[0x0][0x1f0], R2 ;  /* 0x00007c0006067a25 */ /* 0x002fe200078e0002 */
[----:B------:R-:W-:-:S02]  /*0b70*/  @!UP2 UMOV UR21, 0x1 ;  /* 0x000000010015a882 */ /* 0x000fc40000000000 */
[----:B------:R-:W-:Y:S02]  /*0b80*/  UIMAD UR10, UR10, UR21, URZ ;  /* 0x000000150a0a72a4 */ /* 0x000fe4000f8e023f */
[----:B------:R-:W-:Y:S02]  /*0b90*/  UIMAD UR20, UR9, UR14, UR20 ;  /* 0x0000000e091472a4 */ /* 0x000fe4000f8e0214 */
[----:B------:R-:W-:Y:S02]  /*0ba0*/  @!UP3 UMOV UR26, URZ ;  /* 0x0000003f001abc82 */ /* 0x000fe40008000000 */
[----:B------:R-:W-:Y:S02]  /*0bb0*/  @UP3 UMOV UR26, UR15 ;  /* 0x0000000f001a3c82 */ /* 0x000fe40008000000 */
[----:B------:R-:W-:Y:S02]  /*0bc0*/  UIMAD UR4, UR9, UR5, UR4 ;  /* 0x00000005090472a4 */ /* 0x000fe4000f8e0204 */
[----:B------:R-:W-:-:S02]  /*0bd0*/  @!UP3 UMOV UR27, URZ ;  /* 0x0000003f001bbc82 */ /* 0x000fc40008000000 */
        /* <DEDUP_REMOVED lines=15> */
.L_x_733:
[----:B------:R-:W-:Y:S05]  /*0cd0*/  BSYNC B0 ;  /* 0x0000000000007941 */ /* 0x000fea0003800000 */
.L_x_732:
[----:B------:R-:W-:Y:S01]  /*0ce0*/  IADD3 R5, R10, 0x20, RZ ;  /* 0x000000200a057810 */ /* 0x000fe20007ffe0ff */
[----:B------:R-:W-:Y:S03]  /*0cf0*/  BSSY B0, `(.L_x_734) ;  /* 0x000000e000007945 */ /* 0x000fe60003800000 */
[----:B------:R-:W-:-:S13]  /*0d00*/  ISETP.GE.AND P0, PT, R5, UR12, PT ;  /* 0x0000000c05007c0c */ /* 0x000fda000bf06270 */
        /* <DEDUP_REMOVED lines=12> */
.L_x_735:
[----:B------:R-:W-:Y:S05]  /*0dd0*/  BSYNC B0 ;  /* 0x0000000000007941 */ /* 0x000fea0003800000 */
.L_x_734:
        /* <DEDUP_REMOVED lines=15> */
.L_x_737:
[----:B------:R-:W-:Y:S05]  /*0ed0*/  BSYNC B0 ;  /* 0x0000000000007941 */ /* 0x000fea0003800000 */
.L_x_736:
[----:B-1----:R-:W-:Y:S01]  /*0ee0*/  IADD3 R2, R10, 0x60, RZ ;  /* 0x000000600a027810 */ /* 0x002fe20007ffe0ff */
[----:B------:R-:W-:Y:S03]  /*0ef0*/  BSSY B0, `(.L_x_738) ;  /* 0x000000d000007945 */ /* 0x000fe60003800000 */
[----:B------:R-:W-:-:S13]  /*0f00*/  ISETP.GE.AND P0, PT, R2, UR12, PT ;  /* 0x0000000c02007c0c */ /* 0x000fda000bf06270 */
        /* <DEDUP_REMOVED lines=11> */
.L_x_739:
[----:B------:R-:W-:Y:S05]  /*0fc0*/  BSYNC B0 ;  /* 0x0000000000007941 */ /* 0x000fea0003800000 */
.L_x_738:
[----:B------:R-:W-:-:S04]  /*0fd0*/  LOP3.LUT P6, RZ, R153, 0x3, RZ, 0xc0, !PT ;  /* 0x0000000399ff7812 */ /* 0x000fc800078cc0ff */
[----:B------:R-:W-:Y:S02]  /*0fe0*/  ISETP.GE.OR P5, PT, R10, UR12, P6 ;  /* 0x0000000c0a007c0c */ /* 0x000fe4000b7a6670 */
[----:B------:R-:W-:Y:S02]  /*0ff0*/  ISETP.GE.OR P4, PT, R5, UR12, P6 ;  /* 0x0000000c05007c0c */ /* 0x000fe4000b786670 */
[----:B------:R-:W-:Y:S02]  /*1000*/  ISETP.GE.OR P3, PT, R4, UR12, P6 ;  /* 0x0000000c04007c0c */ /* 0x000fe4000b766670 */
[----:B------:R-:W-:-:S07]  /*1010*/  ISETP.GE.OR P6, PT, R2, UR12, P6 ;  /* 0x0000000c02007c0c */ /* 0x000fce000b7c6670 */
        /* <DEDUP_REMOVED lines=30> */
.L_x_731:
        /* <DEDUP_REMOVED lines=8> */
[----:B------:R-:W-:Y:S02]  /*1280*/  @!UP0 UIMAD UR16, UR16, UR6, URZ ;  /* 0x00000006101082a4 */ /* 0x000fe4000f8e023f */
[----:B------:R-:W-:Y:S02]  /*1290*/  @UP1 UIADD3 UR17, UR14, UR15, URZ ;  /* 0x0000000f0e111290 */ /* 0x000fe4000fffe03f */
[----:B------:R-:W-:Y:S02]  /*12a0*/  @UP0 UIMAD UR8, UR22, UR5, UR31 ;  /* 0x00000005160802a4 */ /* 0x000fe4000f8e021f */
[----:B------:R-:W-:-:S02]  /*12b0*/  @!UP0 UIMAD UR16, UR13, UR7, UR16 ;  /* 0x000000070d1082a4 */ /* 0x000fc4000f8e0210 */
[----:B------:R-:W-:Y:S02]  /*12c0*/  ULDC.64 UR4, c[0x0][0x198] ;  /* 0x0000660000047ab9 */ /* 0x000fe40000000a00 */
[----:B------:R-:W-:Y:S02]  /*12d0*/  @!UP0 UIMAD.WIDE.U32 UR20, UR13, UR6, URZ ;  /* 0x000000060d1482a5 */ /* 0x000fe4000f8e003f */
[----:B------:R-:W-:Y:S02]  /*12e0*/  @UP1 UIMAD.WIDE.U32 UR32, UR17, UR4, URZ ;  /* 0x00000004112012a5 */ /* 0x000fe4000f8e003f */
[----:B------:R-:W-:Y:S02]  /*12f0*/  @!UP0 UIADD3 UR8, UR21, UR16, URZ ;  /* 0x0000001015088290 */ /* 0x000fe4000fffe03f */
[----:B------:R-:W-:Y:S02]  /*1300*/  @UP1 UIMAD UR7, UR17, UR5, UR33 ;  /* 0x00000005110712a4 */ /* 0x000fe4000f8e0221 */
[----:B------:R-:W-:-:S02]  /*1310*/  @UP0 UMOV UR16, UR30 ;  /* 0x0000001e00100c82 */ /* 0x000fc40008000000 */
        /* <DEDUP_REMOVED lines=16> */
.L_x_740:
[----:B-1----:R-:W-:Y:S01]  /*1420*/  IABS R4, c[0x0][0x1c8] ;  /* 0x0000720000047a13 */ /* 0x002fe20000000000 */
        /* <DEDUP_REMOVED lines=42> */
.L_x_741:
[CC--:B------:R-:W-:Y:S01]  /*16d0*/  LEA.HI R223, R12.reuse, R153.reuse, RZ, 0x2 ;  /* 0x000000990cdf7211 */ /* 0x0c0fe200078f10ff */
[----:B------:R-:W1:Y:S01]  /*16e0*/  S2R R24, SR_CTAID.Z ;  /* 0x0000000000187919 */ /* 0x000e620000002700 */
[----:B------:R-:W-:Y:S01]  /*16f0*/  UIADD3 UR6, -UR10, UR12, URZ ;  /* 0x0000000c0a067290 */ /* 0x000fe2000fffe13f */
[-C--:B------:R-:W-:Y:S01]  /*1700*/  LEA.HI R8, R12, R153.reuse, RZ, 0x3 ;  /* 0x000000990c087211 */ /* 0x080fe200078f18ff */
[----:B------:R-:W-:Y:S01]  /*1710*/  ULDC.64 UR4, c[0x0][0x1a8] ;  /* 0x00006a0000047ab9 */ /* 0x000fe20000000a00 */
[----:B------:R-:W-:Y:S01]  /*1720*/  LOP3.LUT R242, R223, 0xfffffffc, RZ, 0xc0, !PT ;  /* 0xfffffffcdff27812 */ /* 0x000fe200078ec0ff */
[----:B------:R-:W2:Y:S01]  /*1730*/  S2R R169, SR_CTAID.X ;  /* 0x0000000000a97919 */ /* 0x000ea20000002500 */
[----:B------:R-:W-:Y:S01]  /*1740*/  SHF.R.S32.HI R22, RZ, 0x2, R223 ;  /* 0x00000002ff167819 */ /* 0x000fe200000114df */
[----:B------:R-:W-:Y:S01]  /*1750*/  UIMAD UR4, UR15, UR4, URZ ;  /* 0x000000040f0472a4 */ /* 0x000fe2000f8e023f */
[----:B------:R-:W-:Y:S01]  /*1760*/  SHF.R.S32.HI R13, RZ, 0x3, R8 ;  /* 0x00000003ff0d7819 */ /* 0x000fe20000011408 */
[----:B------:R-:W-:Y:S01]  /*1770*/  IMAD.IADD R242, R153, 0x1, -R242 ;  /* 0x0000000199f27824 */ /* 0x000fe200078e0af2 */
[----:B------:R-:W-:Y:S01]  /*1780*/  ISETP.GE.AND P4, PT, R22, UR6, PT ;  /* 0x0000000616007c0c */ /* 0x000fe2000bf86270 */
[----:B------:R-:W-:Y:S01]  /*1790*/  UIMAD UR4, UR9, UR5, UR4 ;  /* 0x00000005090472a4 */ /* 0x000fe2000f8e0204 */
[----:B------:R-:W-:Y:S01]  /*17a0*/  SHF.R.S32.HI R23, RZ, 0x1f, R22 ;  /* 0x0000001fff177819 */ /* 0x000fe20000011416 */
[----:B------:R-:W-:Y:S01]  /*17b0*/  IMAD.SHL.U32 R242, R242, 0x8, RZ ;  /* 0x00000008f2f27824 */ /* 0x000fe200078e00ff */
[C---:B------:R-:W-:Y:S01]  /*17c0*/  IADD3 R222, R22.reuse, 0x40, RZ ;  /* 0x0000004016de7810 */ /* 0x040fe20007ffe0ff */
[----:B------:R-:W-:Y:S01]  /*17d0*/  UIADD3 UR23, UR28, -0x1, URZ ;  /* 0xffffffff1c177890 */ /* 0x000fe2000fffe03f */
[----:B------:R-:W-:Y:S01]  /*17e0*/  IADD3 R221, R22, 0x60, RZ ;  /* 0x0000006016dd7810 */ /* 0x000fe20007ffe0ff */
[----:B------:R-:W-:Y:S01]  /*17f0*/  UMOV UR14, 0x7 ;  /* 0x00000007000e7882 */ /* 0x000fe20000000000 */
[----:B------:R-:W-:Y:S01]  /*1800*/  SHF.R.S32.HI R243, RZ, 0x1f, R242 ;  /* 0x0000001ffff37819 */ /* 0x000fe200000114f2 */
[----:B------:R-:W-:Y:S01]  /*1810*/  UIMAD UR13, UR23, -0x80, UR11 ;  /* 0xffffff80170d78a4 */ /* 0x000fe2000f8e020b */
[----:B------:R-:W-:Y:S01]  /*1820*/  IADD3 R2, P0, R242, UR16, RZ ;  /* 0x00000010f2027c10 */ /* 0x000fe2000ff1e0ff */
[----:B------:R-:W-:Y:S01]  /*1830*/  USHF.R.S32.HI UR15, URZ, 0x1f, UR23 ;  /* 0x0000001f3f0f7899 */ /* 0x000fe20008011417 */
[----:B------:R-:W-:Y:S01]  /*1840*/  ISETP.GE.AND P2, PT, R222, UR6, PT ;  /* 0x00000006de007c0c */ /* 0x000fe2000bf46270 */
[----:B------:R-:W-:Y:S01]  /*1850*/  IMAD.MOV.U32 R164, RZ, RZ, c[0x0][0x1a4] ;  /* 0x00006900ffa47624 */ /* 0x000fe200078e00ff */
[----:B------:R-:W-:Y:S01]  /*1860*/  IADD3.X R3, R243, UR8, RZ, P0, !PT ;  /* 0x00000008f3037c10 */ /* 0x000fe200087fe4ff */
[----:B------:R-:W-:Y:S01]  /*1870*/  ULDC.64 UR8, c[0x0][0x198] ;  /* 0x0000660000087ab9 */ /* 0x000fe20000000a00 */
[----:B------:R-:W-:Y:S01]  /*1880*/  LEA.HI R12, R12, R153, RZ, 0x4 ;  /* 0x000000990c0c7211 */ /* 0x000fe200078f20ff */
[----:B------:R-:W-:Y:S01]  /*1890*/  USHF.L.U64.HI UR9, UR8, UR14, UR9 ;  /* 0x0000000e08097299 */ /* 0x000fe20008010209 */
[----:B------:R-:W-:Y:S01]  /*18a0*/  ISETP.GE.AND P1, PT, R221, UR6, PT ;  /* 0x00000006dd007c0c */ /* 0x000fe2000bf26270 */
[----:B-1----:R-:W-:Y:S01]  /*18b0*/  IMAD.WIDE.U32 R24, R24, c[0x0][0x1a8], R2 ;  /* 0x00006a0018187a25 */ /* 0x002fe200078e0002 */
[----:B------:R-:W-:Y:S01]  /*18c0*/  IADD3 R2, R22, 0x20, RZ ;  /* 0x0000002016027810 */ /* 0x000fe20007ffe0ff */
[----:B------:R-:W-:Y:S01]  /*18d0*/  UISETP.GT.AND UP0, UPT, UR23, UR19, UPT ;  /* 0x000000131700728c */ /* 0x000fe2000bf04270 */
[----:B------:R-:W-:Y:S01]  /*18e0*/  SHF.R.S32.HI R4, RZ, 0x4, R12 ;  /* 0x00000004ff047819 */ /* 0x000fe2000001140c */
[----:B--2---:R-:W-:Y:S01]  /*18f0*/  IMAD.WIDE R224, R169, 0x80, R22 ;  /* 0x00000080a9e07825 */ /* 0x004fe200078e0216 */
[----:B------:R-:W-:Y:S01]  /*1900*/  IADD3 R25, R25, UR4, RZ ;  /* 0x0000000419197c10 */ /* 0x000fe2000fffe0ff */
[----:B------:R-:W-:Y:S01]  /*1910*/  UIMAD UR4, UR9, UR23, URZ ;  /* 0x00000017090472a4 */ /* 0x000fe2000f8e023f */
[----:B------:R-:W-:Y:S01]  /*1920*/  ISETP.GE.AND P3, PT, R2, UR6, PT ;  /* 0x0000000602007c0c */ /* 0x000fe2000bf66270 */
[----:B------:R-:W-:Y:S01]  /*1930*/  @!P4 IMAD R3, R225, c[0x0][0x190], RZ ;  /* 0x00006400e103ca24 */ /* 0x000fe200078e02ff */
[----:B------:R-:W-:Y:S01]  /*1940*/  LEA.HI R5, R12, R4, RZ, 0x1 ;  /* 0x000000040c057211 */ /* 0x000fe200078f08ff */
[----:B------:R-:W-:Y:S01]  /*1950*/  @!P4 IMAD.WIDE.U32 R6, R224, c[0x0][0x190], R24 ;  /* 0x00006400e006ca25 */ /* 0x000fe200078e0018 */
[----:B------:R-:W-:-:S02]  /*1960*/  ISETP.GE.AND P6, PT, R2, UR13, PT ;  /* 0x0000000d02007c0c */ /* 0x000fc4000bfc6270 */
[----:B------:R-:W-:Y:S01]  /*1970*/  LOP3.LUT R5, R5, 0xfffffffe, RZ, 0xc0, !PT ;  /* 0xfffffffe05057812 */ /* 0x000fe200078ec0ff */
[----:B------:R-:W-:Y:S01]  /*1980*/  @!P4 IMAD R3, R224, c[0x0][0x194], R3 ;  /* 0x00006500e003ca24 */ /* 0x000fe200078e0203 */
[----:B------:R-:W-:Y:S01]  /*1990*/  @!P4 LEA R16, P0, R6, c[0x0][0x160], 0x1 ;  /* 0x000058000610ca11 */ /* 0x000fe200078008ff */
[----:B------:R-:W-:Y:S01]  /*19a0*/  @!P2 IMAD.MOV.U32 R14, RZ, RZ, R24 ;  /* 0x000000ffff0ea224 */ /* 0x000fe200078e0018 */
[----:B------:R-:W-:Y:S01]  /*19b0*/  LEA.HI R223, R223, R22, RZ, 0x1 ;  /* 0x00000016dfdf7211 */ /* 0x000fe200078f08ff */
[----:B------:R-:W-:Y:S01]  /*19c0*/  @!P4 IMAD.IADD R3, R7, 0x1, R3 ;  /* 0x000000010703c824 */ /* 0x000fe200078e0203 */
[----:B------:R-:W-:Y:S01]  /*19d0*/  SHF.R.S32.HI R152, RZ, 0x5, R152 ;  /* 0x00000005ff987819 */ /* 0x000fe20000011498 */
[----:B------:R-:W-:Y:S01]  /*19e0*/  IMAD.SHL.U32 R7, R13, 0x40, RZ ;  /* 0x000000400d077824 */ /* 0x000fe200078e00ff */
[----:B------:R-:W-:Y:S01]  /*19f0*/  @!P3 IADD3 R10, P5, R224, 0x20, RZ ;  /* 0x00000020e00ab810 */ /* 0x000fe20007fbe0ff */
[----:B------:R-:W-:Y:S01]  /*1a00*/  @!P3 IMAD.MOV.U32 R26, RZ, RZ, R24 ;  /* 0x000000ffff1ab224 */ /* 0x000fe200078e0018 */
[----:B------:R-:W-:Y:S01]  /*1a10*/  @!P4 LEA.HI.X R17, R6, c[0x0][0x164], R3, 0x1, P0 ;  /* 0x000059000611ca11 */ /* 0x000fe200000f0c03 */
[----:B------:R-:W-:Y:S01]  /*1a20*/  @!P3 IMAD.MOV.U32 R27, RZ, RZ, R25 ;  /* 0x000000ffff1bb224 */ /* 0x000fe200078e0019 */
[----:B------:R-:W-:Y:S01]  /*1a30*/  LOP3.LUT R7, R7, 0xc0, RZ, 0xc0, !PT ;  /* 0x000000c007077812 */ /* 0x000fe200078ec0ff */
[----:B------:R-:W-:Y:S01]  /*1a40*/  @!P3 IMAD.X R9, RZ, RZ, R225, P5 ;  /* 0x000000ffff09b224 */ /* 0x000fe200028e06e1 */
[----:B------:R-:W-:Y:S01]  /*1a50*/  @!P2 IADD3 R20, P0, R224, 0x40, RZ ;  /* 0x00000040e014a810 */ /* 0x000fe20007f1e0ff */
[----:B------:R-:W-:Y:S01]  /*1a60*/  IMAD.IADD R5, R4, 0x1, -R5 ;  /* 0x0000000104057824 */ /* 0x000fe200078e0a05 */
[----:B------:R-:W-:Y:S01]  /*1a70*/  LOP3.LUT R3, R7, 0x18, R242, 0xf8, !PT ;  /* 0x0000001807037812 */ /* 0x000fe200078ef8f2 */
[----:B------:R-:W-:Y:S01]  /*1a80*/  @!P3 IMAD R9, R9, c[0x0][0x190], RZ ;  /* 0x000064000909ba24 */ /* 0x000fe200078e02ff */
[----:B------:R-:W-:Y:S01]  /*1a90*/  SHF.R.U32.HI R6, RZ, 0x3, R7 ;  /* 0x00000003ff067819 */ /* 0x000fe20000011607 */
[----:B------:R-:W-:Y:S01]  /*1aa0*/  @!P2 IMAD.MOV.U32 R15, RZ, RZ, R25 ;  /* 0x000000ffff0fa224 */ /* 0x000fe200078e0019 */
[----:B------:R-:W-:Y:S01]  /*1ab0*/  ISETP.GE.AND P5, PT, R2, UR13, PT ;  /* 0x0000000d02007c0c */ /* 0x000fe2000bfa6270 */
[----:B------:R-:W-:Y:S01]  /*1ac0*/  @!P3 IMAD R4, R10, c[0x0][0x194], R9 ;  /* 0x000065000a04ba24 */ /* 0x000fe200078e0209 */
[----:B------:R-:W-:Y:S01]  /*1ad0*/  LOP3.LUT R6, R3, R6, RZ, 0x3c, !PT ;  /* 0x0000000603067212 */ /* 0x000fe200078e3cff */
[----:B------:R-:W-:Y:S01]  /*1ae0*/  @!P2 IMAD.X R3, RZ, RZ, R225, P0 ;  /* 0x000000ffff03a224 */ /* 0x000fe200000e06e1 */
[----:B------:R-:W-:Y:S01]  /*1af0*/  @!P1 IADD3 R18, P0, R224, 0x60, RZ ;  /* 0x00000060e0129810 */ /* 0x000fe20007f1e0ff */
[----:B------:R-:W-:Y:S01]  /*1b00*/  @!P3 IMAD.WIDE.U32 R10, R10, c[0x0][0x190], R26 ;  /* 0x000064000a0aba25 */ /* 0x000fe200078e001a */
[----:B------:R-:W-:-:S02]  /*1b10*/  LOP3.LUT R223, R223, 0x7fffffe, RZ, 0xc0, !PT ;  /* 0x07fffffedfdf7812 */ /* 0x000fc400078ec0ff */
[----:B------:R-:W-:Y:S01]  /*1b20*/  SHF.R.S32.HI R9, RZ, 0x1f, R170 ;  /* 0x0000001fff097819 */ /* 0x000fe200000114aa */
[----:B------:R-:W-:Y:S01]  /*1b30*/  @!P2 IMAD R3, R3, c[0x0][0x190], RZ ;  /* 0x000064000303aa24 */ /* 0x000fe200078e02ff */
[----:B------:R-:W-:Y:S01]  /*1b40*/  LOP3.LUT R12, R12, 0xfffffff0, RZ, 0xc0, !PT ;  /* 0xfffffff00c0c7812 */ /* 0x000fe200078ec0ff */
[----:B------:R-:W-:Y:S01]  /*1b50*/  @!P1 IMAD.X R7, RZ, RZ, R225, P0 ;  /* 0x000000ffff079224 */ /* 0x000fe200000e06e1 */
[----:B------:R-:W-:Y:S01]  /*1b60*/  LOP3.LUT R8, R8, 0xfffffff8, RZ, 0xc0, !PT ;  /* 0xfffffff808087812 */ /* 0x000fe200078ec0ff */
[C---:B------:R-:W-:Y:S02]  /*1b70*/  @!P2 IMAD R3, R20.reuse, c[0x0][0x194], R3 ;  /* 0x000065001403aa24 */ /* 0x040fe400078e0203 */
[----:B------:R-:W-:Y:S01]  /*1b80*/  @!P2 IMAD.WIDE.U32 R20, R20, c[0x0][0x190], R14 ;  /* 0x000064001414aa25 */ /* 0x000fe200078e000e */
[----:B------:R-:W-:-:S03]  /*1b90*/  @!P3 LEA R14, P0, R10, c[0x0][0x160], 0x1 ;  /* 0x000058000a0eba11 */ /* 0x000fc600078008ff */
[----:B------:R-:W-:Y:S02]  /*1ba0*/  @!P3 IMAD.IADD R4, R11, 0x1, R4 ;  /* 0x000000010b04b824 */ /* 0x000fe400078e0204 */
[----:B------:R-:W-:Y:S02]  /*1bb0*/  @!P1 IMAD R7, R7, c[0x0][0x190], RZ ;  /* 0x0000640007079a24 */ /* 0x000fe400078e02ff */
[----:B------:R-:W-:Y:S01]  /*1bc0*/  @!P2 IMAD.IADD R3, R21, 0x1, R3 ;  /* 0x000000011503a824 */ /* 0x000fe200078e0203 */
[----:B------:R-:W-:Y:S01]  /*1bd0*/  @!P3 LEA.HI.X R15, R10, c[0x0][0x164], R4, 0x1, P0 ;  /* 0x000059000a0fba11 */ /* 0x000fe200000f0c04 */
[----:B------:R-:W-:Y:S01]  /*1be0*/  @!P1 IMAD R2, R18, c[0x0][0x194], R7 ;  /* 0x0000650012029a24 */ /* 0x000fe200078e0207 */
[----:B------:R-:W-:Y:S01]  /*1bf0*/  @!P2 LEA R10, P0, R20, c[0x0][0x160], 0x1 ;  /* 0x00005800140aaa11 */ /* 0x000fe200078008ff */
[----:B------:R-:W-:-:S03]  /*1c00*/  @!P1 IMAD.WIDE.U32 R18, R18, c[0x0][0x190], R24 ;  /* 0x0000640012129a25 */ /* 0x000fc600078e0018 */
[----:B------:R-:W-:Y:S01]  /*1c10*/  @!P2 LEA.HI.X R11, R20, c[0x0][0x164], R3, 0x1, P0 ;  /* 0x00005900140baa11 */ /* 0x000fe200000f0c03 */
[----:B------:R-:W-:Y:S01]  /*1c20*/  @!P1 IMAD.IADD R2, R19, 0x1, R2 ;  /* 0x0000000113029824 */ /* 0x000fe200078e0202 */
[----:B------:R-:W-:Y:S01]  /*1c30*/  @!P1 LEA R24, P0, R18, c[0x0][0x160], 0x1 ;  /* 0x0000580012189a11 */ /* 0x000fe200078008ff */
[----:B------:R-:W-:Y:S02]  /*1c40*/  IMAD R3, R23, c[0x0][0x198], RZ ;  /* 0x0000660017037a24 */ /* 0x000fe400078e02ff */
[----:B------:R-:W-:Y:S01]  /*1c50*/  IMAD.WIDE.U32 R20, R22, c[0x0][0x198], R242 ;  /* 0x0000660016147a25 */ /* 0x000fe200078e00f2 */
[----:B------:R-:W-:-:S03]  /*1c60*/  @!P1 LEA.HI.X R25, R18, c[0x0][0x164], R2, 0x1, P0 ;  /* 0x0000590012199a11 */ /* 0x000fc600000f0c02 */
[----:B------:R-:W-:Y:S01]  /*1c70*/  IMAD.IADD R223, R22, 0x1, -R223 ;  /* 0x0000000116df7824 */ /* 0x000fe200078e0adf */
[----:B------:R-:W-:Y:S01]  /*1c80*/  IADD3 R234, P0, R20, UR18, RZ ;  /* 0x0000001214ea7c10 */ /* 0x000fe2000ff1e0ff */
[----:B------:R-:W-:Y:S02]  /*1c90*/  IMAD R3, R22, c[0x0][0x19c], R3 ;  /* 0x0000670016037a24 */ /* 0x000fe400078e0203 */
[----:B------:R-:W-:Y:S02]  /*1ca0*/  IMAD R223, R152, 0x8, R223 ;  /* 0x0000000898df7824 */ /* 0x000fe400078e02df */
[----:B------:R-:W-:Y:S01]  /*1cb0*/  IMAD R239, R9, c[0x0][0x1b0], RZ ;  /* 0x00006c0009ef7a24 */ /* 0x000fe200078e02ff */
[----:B------:R-:W-:Y:S01]  /*1cc0*/  IADD3.X R235, R21, UR7, R3, P0, !PT ;  /* 0x0000000715eb7c10 */ /* 0x000fe200087fe403 */
[----:B------:R-:W-:Y:S01]  /*1cd0*/  IMAD.IADD R12, R153, 0x1, -R12 ;  /* 0x00000001990c7824 */ /* 0x000fe200078e0a0c */
[----:B------:R-:W-:Y:S01]  /*1ce0*/  USHF.L.U32 UR7, UR8, 0x7, URZ ;  /* 0x0000000708077899 */ /* 0x000fe2000800063f */
[----:B------:R-:W-:Y:S01]  /*1cf0*/  IMAD.U32 R223, R223, 0x20, R6 ;  /* 0x00000020dfdf7824 */ /* 0x000fe200078e0006 */
[----:B------:R-:W-:Y:S01]  /*1d00*/  ISETP.GE.AND P0, PT, R22, UR13, PT ;  /* 0x0000000d16007c0c */ /* 0x000fe2000bf06270 */
[C---:B------:R-:W-:Y:S01]  /*1d10*/  IMAD R239, R170.reuse, c[0x0][0x1b4], R239 ;  /* 0x00006d00aaef7a24 */ /* 0x040fe200078e02ef */
[----:B------:R-:W-:Y:S01]  /*1d20*/  SHF.R.S32.HI R7, RZ, 0x1f, R12 ;  /* 0x0000001fff077819 */ /* 0x000fe2000001140c */
[----:B------:R-:W-:Y:S01]  /*1d30*/  IMAD.WIDE.U32 R234, R170, c[0x0][0x1b0], R234 ;  /* 0x00006c00aaea7a25 */ /* 0x000fe200078e00ea */
[----:B------:R-:W-:Y:S01]  /*1d40*/  UIMAD UR4, UR15, UR7, UR4 ;  /* 0x000000070f0472a4 */ /* 0x000fe2000f8e0204 */
[----:B------:R-:W-:-:S02]  /*1d50*/  LEA.HI R28, R12, R12, RZ, 0x1 ;  /* 0x0000000c0c1c7211 */ /* 0x000fc400078f08ff */
[----:B------:R-:W-:Y:S01]  /*1d60*/  IMAD.SHL.U32 R223, R223, 0x2, RZ ;  /* 0x00000002dfdf7824 */ /* 0x000fe200078e00ff */
[----:B------:R-:W-:Y:S01]  /*1d70*/  LEA.HI R4, R7, R12, RZ, 0x3 ;  /* 0x0000000c07047211 */ /* 0x000fe200078f18ff */
[----:B------:R-:W-:Y:S01]  /*1d80*/  IMAD.IADD R239, R235, 0x1, R239 ;  /* 0x00000001ebef7824 */ /* 0x000fe200078e02ef */
[----:B------:R-:W-:Y:S01]  /*1d90*/  LOP3.LUT R151, R28, 0x7fffffe, RZ, 0xc0, !PT ;  /* 0x07fffffe1c977812 */ /* 0x000fe200078ec0ff */
[----:B------:R-:W-:Y:S01]  /*1da0*/  IMAD.U32 R3, RZ, RZ, UR23 ;  /* 0x00000017ff037e24 */ /* 0x000fe2000f8e00ff */
[----:B------:R-:W-:Y:S01]  /*1db0*/  @!PT LDS RZ, [RZ] ;  /* 0x00000000fffff984 */ /* 0x000fe20000000800 */
[----:B------:R-:W-:Y:S01]  /*1dc0*/  @!PT LDS RZ, [RZ] ;  /* 0x00000000fffff984 */ /* 0x000fe20000000800 */
[----:B------:R-:W-:Y:S01]  /*1dd0*/  @!PT LDS RZ, [RZ] ;  /* 0x00000000fffff984 */ /* 0x000fe20000000800 */
[----:B------:R1:W-:Y:S01]  /*1de0*/  @!P4 LDGSTS.E.BYPASS.LTC128B.128 [R223], [R16.64] ;  /* 0x0000000010dfcfae */ /* 0x0003e2000b901d58 */
[----:B------:R-:W-:Y:S01]  /*1df0*/  IMAD.MOV.U32 R238, RZ, RZ, R234 ;  /* 0x000000ffffee7224 */ /* 0x000fe200078e00ea */
[----:B------:R-:W-:Y:S01]  /*1e00*/  ISETP.GE.AND P4, PT, R222, UR13, PT ;  /* 0x0000000dde007c0c */ /* 0x000fe2000bf86270 */
[----:B------:R-:W-:Y:S01]  /*1e10*/  IMAD.U32 R7, RZ, RZ, UR8 ;  /* 0x00000008ff077e24 */ /* 0x000fe2000f8e00ff */
[----:B------:R2:W-:Y:S01]  /*1e20*/  @!P3 LDGSTS.E.BYPASS.LTC128B.128 [R223+0x800], [R14.64] ;  /* 0x008000000edfbfae */ /* 0x0005e2000b901d58 */
[----:B------:R-:W-:-:S02]  /*1e30*/  IMAD.MOV.U32 R2, RZ, RZ, c[0x0][0x19c] ;  /* 0x00006700ff027624 */ /* 0x000fc400078e00ff */
[----:B------:R-:W-:Y:S01]  /*1e40*/  IMAD.IADD R151, R12, 0x1, -R151 ;  /* 0x000000010c977824 */ /* 0x000fe200078e0a97 */
[----:B------:R3:W-:Y:S01]  /*1e50*/  @!P2 LDGSTS.E.BYPASS.LTC128B.128 [R223+0x1000], [R10.64] ;  /* 0x010000000adfafae */ /* 0x0007e2000b901d58 */
[----:B------:R-:W-:Y:S01]  /*1e60*/  ISETP.GE.AND P2, PT, R22, UR13, PT ;  /* 0x0000000d16007c0c */ /* 0x000fe2000bf46270 */
[----:B------:R-:W-:Y:S02]  /*1e70*/  IMAD.SHL.U32 R13, R13, 0x8, RZ ;  /* 0x000000080d0d7824 */ /* 0x000fe400078e00ff */
[----:B------:R4:W-:Y:S01]  /*1e80*/  @!P1 LDGSTS.E.BYPASS.LTC128B.128 [R223+0x1800], [R24.64] ;  /* 0x0180000018df9fae */ /* 0x0009e2000b901d58 */
[----:B------:R-:W-:Y:S02]  /*1e90*/  IMAD R173, R9, c[0x0][0x1b8], RZ ;  /* 0x00006e0009ad7a24 */ /* 0x000fe400078e02ff */
[----:B------:R-:W-:Y:S02]  /*1ea0*/  IMAD.SHL.U32 R4, R4, 0x20, RZ ;  /* 0x0000002004047824 */ /* 0x000fe400078e00ff */
[----:B------:R-:W-:-:S02]  /*1eb0*/  IMAD R173, R170, c[0x0][0x1bc], R173 ;  /* 0x00006f00aaad7a24 */ /* 0x000fc400078e02ad */
[----:B------:R-:W-:Y:S01]  /*1ec0*/  IMAD.SHL.U32 R237, R153, 0x2, RZ ;  /* 0x0000000299ed7824 */ /* 0x000fe200078e00ff */
[----:B------:R-:W-:Y:S01]  /*1ed0*/  LOP3.LUT R150, R4, 0xffffff00, RZ, 0xc0, !PT ;  /* 0xffffff0004967812 */ /* 0x000fe200078ec0ff */
[----:B------:R-:W-:-:S03]  /*1ee0*/  IMAD R169, R169, 0x8, R152 ;  /* 0x00000008a9a97824 */ /* 0x000fc600078e0298 */
[----:B------:R-:W-:Y:S01]  /*1ef0*/  LOP3.LUT R237, R237, 0x6, RZ, 0xc0, !PT ;  /* 0x00000006eded7812 */ /* 0x000fe200078ec0ff */
[----:B------:R-:W-:Y:S02]  /*1f00*/  IMAD R4, R152, 0x200, R150 ;  /* 0x0000020098047824 */ /* 0x000fe400078e0296 */
[----:B-1----:R-:W-:-:S04]  /*1f10*/  IMAD.WIDE.U32 R16, R3, UR7, R238 ;  /* 0x0000000703107c25 */ /* 0x002fc8000f8e00ee */
[----:B------:R-:W-:Y:S01]  /*1f20*/  IMAD.U32 R3, RZ, RZ, UR8 ;  /* 0x00000008ff037e24 */ /* 0x000fe2000f8e00ff */
[----:B------:R-:W-:Y:S01]  /*1f30*/  @!P6 LEA R6, P3, R7, R16, 0x5 ;  /* 0x000000100706e211 */ /* 0x000fe200078628ff */
[----:B------:R-:W-:Y:S01]  /*1f40*/  IMAD R4, R151, 0x20, R4 ;  /* 0x0000002097047824 */ /* 0x000fe200078e0204 */
[----:B------:R-:W-:Y:S01]  /*1f50*/  IADD3 R21, R17, UR4, RZ ;  /* 0x0000000411157c10 */ /* 0x000fe2000fffe0ff */
[----:B------:R-:W-:Y:S01]  /*1f60*/  IMAD.IADD R17, R153, 0x1, -R8 ;  /* 0x0000000199117824 */ /* 0x000fe200078e0a08 */
[----:B------:R-:W-:Y:S01]  /*1f70*/  UIMAD.WIDE.U32 UR4, UR8, 0x40, URZ ;  /* 0x00000040080478a5 */ /* 0x000fe2000f8e003f */
[----:B------:R-:W-:Y:S01]  /*1f80*/  @!P2 LEA R18, P1, R16, c[0x0][0x168], 0x1 ;  /* 0x00005a001012aa11 */ /* 0x000fe200078208ff */
[----:B---3--:R-:W-:Y:S01]  /*1f90*/  IMAD R10, R23, c[0x0][0x1a0], RZ ;  /* 0x00006800170a7a24 */ /* 0x008fe200078e02ff */
[----:B------:R-:W-:Y:S01]  /*1fa0*/  @!P6 LEA.HI.X R3, R3, R21, R2, 0x5, P3 ;  /* 0x000000150303e211 */ /* 0x000fe200018f2c02 */
[----:B------:R-:W-:Y:S01]  /*1fb0*/  IMAD R150, R151, 0x20, R150 ;  /* 0x0000002097967824 */ /* 0x000fe200078e0296 */
[----:B--2---:R-:W-:Y:S01]  /*1fc0*/  @!P6 LEA R14, P3, R6, c[0x0][0x168], 0x1 ;  /* 0x00005a00060eea11 */ /* 0x004fe200078608ff */
[C---:B------:R-:W-:Y:S01]  /*1fd0*/  IMAD R10, R22.reuse, c[0x0][0x1a4], R10 ;  /* 0x00006900160a7a24 */ /* 0x040fe200078e020a */
[----:B------:R-:W-:Y:S01]  /*1fe0*/  LEA.HI R8, R17, R17, RZ, 0x1 ;  /* 0x0000001111087211 */ /* 0x000fe200078f08ff */
[----:B------:R-:W-:Y:S01]  /*1ff0*/  IMAD.WIDE.U32 R22, R22, c[0x0][0x1a0], R242 ;  /* 0x0000680016167a25 */ /* 0x000fe200078e00f2 */
[----:B------:R-:W-:-:S02]  /*2000*/  @!P6 LEA.HI.X R15, R6, c[0x0][0x16c], R3, 0x1, P3 ;  /* 0x00005b00060fea11 */ /* 0x000fc400018f0c03 */
[----:B------:R-:W-:Y:S01]  /*2010*/  SHF.R.S32.HI R3, RZ, 0x1, R8 ;  /* 0x00000001ff037819 */ /* 0x000fe20000011408 */
[----:B------:R-:W-:Y:S01]  /*2020*/  IMAD.SHL.U32 R6, R2, 0x40, RZ ;  /* 0x0000004002067824 */ /* 0x000fe200078e00ff */
[----:B------:R-:W-:Y:S02]  /*2030*/  ISETP.GE.AND P3, PT, R221, UR13, PT ;  /* 0x0000000ddd007c0c */ /* 0x000fe4000bf66270 */
[----:B------:R-:W-:Y:S01]  /*2040*/  LOP3.LUT R8, R8, 0x3fffffe, RZ, 0xc0, !PT ;  /* 0x03fffffe08087812 */ /* 0x000fe200078ec0ff */
[----:B------:R-:W-:Y:S01]  /*2050*/  IMAD.SHL.U32 R12, R3, 0x40, RZ ;  /* 0x00000040030c7824 */ /* 0x000fe200078e00ff */
[C---:B------:R-:W-:Y:S02]  /*2060*/  @!P2 LEA.HI.X R19, R16.reuse, c[0x0][0x16c], R21, 0x1, P1 ;  /* 0x00005b001013aa11 */ /* 0x040fe400008f0c15 */
[----:B------:R-:W-:Y:S01]  /*2070*/  @!P4 IADD3 R7, P1, R16, UR4, RZ ;  /* 0x000000041007cc10 */ /* 0x000fe2000ff3e0ff */
[----:B------:R-:W-:Y:S01]  /*2080*/  IMAD.IADD R8, R17, 0x1, -R8 ;  /* 0x0000000111087824 */ /* 0x000fe200078e0a08 */
[----:B------:R-:W-:Y:S01]  /*2090*/  LOP3.LUT R12, R12, 0xc0, RZ, 0xc0, !PT ;  /* 0x000000c00c0c7812 */ /* 0x000fe200078ec0ff */
[----:B------:R1:W-:Y:S01]  /*20a0*/  @!P2 LDGSTS.E.BYPASS.LTC128B.128 [R223+0x2000], [R18.64] ;  /* 0x0200000012dfafae */ /* 0x0003e2000b901d58 */
[----:B------:R-:W-:Y:S01]  /*20b0*/  @!P4 IADD3.X R6, R21, UR5, R6, P1, !PT ;  /* 0x000000051506cc10 */ /* 0x000fe20008ffe406 */
[----:B------:R-:W-:Y:S01]  /*20c0*/  IMAD R219, R5, 0x8, R8 ;  /* 0x0000000805db7824 */ /* 0x000fe200078e0208 */
[----:B------:R-:W-:Y:S01]  /*20d0*/  LOP3.LUT R13, R12, 0x8, R13, 0xf8, !PT ;  /* 0x000000080c0d7812 */ /* 0x000fe200078ef80d */
[----:B------:R-:W-:Y:S01]  /*20e0*/  IMAD.U32 R8, RZ, RZ, UR8 ;  /* 0x00000008ff087e24 */ /* 0x000fe2000f8e00ff */
[----:B------:R-:W-:Y:S01]  /*20f0*/  SHF.R.U32.HI R12, RZ, 0x3, R12 ;  /* 0x00000003ff0c7819 */ /* 0x000fe2000001160c */
[----:B------:R-:W-:Y:S01]  /*2100*/  @!P3 IMAD.MOV.U32 R20, RZ, RZ, R16 ;  /* 0x000000ffff14b224 */ /* 0x000fe200078e0010 */
[----:B------:R-:W-:Y:S01]  /*2110*/  IADD3 R22, P1, R22, UR20, RZ ;  /* 0x0000001416167c10 */ /* 0x000fe2000ff3e0ff */
[----:B------:R2:W-:Y:S01]  /*2120*/  @!P6 LDGSTS.E.BYPASS.LTC128B.128 [R223+0x2800], [R14.64] ;  /* 0x028000000edfefae */ /* 0x0005e2000b901d58 */
[----:B------:R-:W-:Y:S01]  /*2130*/  LOP3.LUT R12, R13, R12, RZ, 0x3c, !PT ;  /* 0x0000000c0d0c7212 */ /* 0x000fe200078e3cff */
[----:B------:R-:W-:Y:S01]  /*2140*/  @!P3 IMAD.WIDE.U32 R20, R8, 0x60, R20 ;  /* 0x000000600814b825 */ /* 0x000fe200078e0014 */
[----:B------:R-:W-:Y:S01]  /*2150*/  IADD3.X R23, R23, UR17, R10, P1, !PT ;  /* 0x0000001117177c10 */ /* 0x000fe20008ffe40a */
[----:B------:R-:W-:Y:S01]  /*2160*/  ULDC.64 UR4, c[0x0][0x1a0] ;  /* 0x0000680000047ab9 */ /* 0x000fe20000000a00 */
[----:B------:R-:W-:Y:S01]  /*2170*/  SHF.R.S32.HI R11, RZ, 0x1, R28 ;  /* 0x00000001ff0b7819 */ /* 0x000fe2000001141c */
[----:B------:R-:W-:Y:S01]  /*2180*/  @!P3 IMAD R8, R2, 0x60, RZ ;  /* 0x000000600208b824 */ /* 0x000fe200078e02ff */
[----:B----4-:R-:W-:Y:S01]  /*2190*/  @!P3 LEA R24, P1, R20, c[0x0][0x168], 0x1 ;  /* 0x00005a001418ba11 */ /* 0x010fe200078208ff */
[----:B------:R-:W-:Y:S01]  /*21a0*/  IMAD.U32 R219, R219, 0x20, R12 ;  /* 0x00000020dbdb7824 */ /* 0x000fe200078e000c */
[----:B------:R-:W-:Y:S01]  /*21b0*/  @!P4 LEA R12, P2, R7, c[0x0][0x168], 0x1 ;  /* 0x00005a00070cca11 */ /* 0x000fe200078408ff */
[----:B------:R-:W-:Y:S01]  /*21c0*/  @!P3 IMAD.IADD R8, R21, 0x1, R8 ;  /* 0x000000011508b824 */ /* 0x000fe200078e0208 */
[----:B------:R-:W-:Y:S01]  /*21d0*/  USHF.L.U64.HI UR20, UR4, UR14, UR5 ;  /* 0x0000000e04147299 */ /* 0x000fe20008010205 */
[----:B------:R-:W-:Y:S01]  /*21e0*/  IMAD.WIDE.U32 R170, R170, c[0x0][0x1b8], R22 ;  /* 0x00006e00aaaa7a25 */ /* 0x000fe200078e0016 */
[----:B------:R-:W-:Y:S01]  /*21f0*/  @!P4 LEA.HI.X R13, R7, c[0x0][0x16c], R6, 0x1, P2 ;  /* 0x00005b00070dca11 */ /* 0x000fe200010f0c06 */
[----:B------:R-:W-:Y:S01]  /*2200*/  USHF.L.U32 UR21, UR4, 0x7, URZ ;  /* 0x0000000704157899 */ /* 0x000fe2000800063f */
[----:B------:R-:W-:Y:S01]  /*2210*/  @!P3 LEA.HI.X R25, R20, c[0x0][0x16c], R8, 0x1, P1 ;  /* 0x00005b001419ba11 */ /* 0x000fe200008f0c08 */
[----:B------:R-:W-:Y:S01]  /*2220*/  UIMAD UR5, UR20, UR23, URZ ;  /* 0x00000017140572a4 */ /* 0x000fe2000f8e023f */
[----:B------:R-:W-:Y:S01]  /*2230*/  SHF.R.S32.HI R28, RZ, 0x1f, R28 ;  /* 0x0000001fff1c7819 */ /* 0x000fe2000001141c */
[----:B------:R3:W-:Y:S01]  /*2240*/  @!P4 LDGSTS.E.BYPASS.LTC128B.128 [R223+0x3000], [R12.64] ;  /* 0x030000000cdfcfae */ /* 0x0007e2000b901d58 */
[----:B------:R-:W-:Y:S01]  /*2250*/  IMAD.IADD R173, R171, 0x1, R173 ;  /* 0x00000001abad7824 */ /* 0x000fe200078e02ad */
[----:B------:R-:W-:Y:S01]  /*2260*/  UIMAD UR5, UR15, UR21, UR5 ;  /* 0x000000150f0572a4 */ /* 0x000fe2000f8e0205 */
[----:B------:R-:W-:Y:S01]  /*2270*/  IMAD.U32 R17, RZ, RZ, UR23 ;  /* 0x00000017ff117e24 */ /* 0x000fe2000f8e00ff */
[----:B------:R4:W-:Y:S01]  /*2280*/  @!P3 LDGSTS.E.BYPASS.LTC128B.128 [R223+0x3800], [R24.64] ;  /* 0x0380000018dfbfae */ /* 0x0009e2000b901d58 */
[----:B------:R-:W-:Y:S01]  /*2290*/  IMAD.MOV.U32 R172, RZ, RZ, R170 ;  /* 0x000000ffffac7224 */ /* 0x000fe200078e00aa */
[----:B------:R-:W-:Y:S01]  /*22a0*/  LEA.HI R28, R28, R11, RZ, 0x2 ;  /* 0x0000000b1c1c7211 */ /* 0x000fe200078f10ff */
[----:B------:R-:W-:Y:S01]  /*22b0*/  IMAD.U32 R10, RZ, RZ, UR4 ;  /* 0x00000004ff0a7e24 */ /* 0x000fe2000f8e00ff */
[----:B------:R-:W0:Y:S01]  /*22c0*/  LDGDEPBAR ;  /* 0x00000000000079af */ /* 0x000e220000000000 */
[----:B------:R-:W-:Y:S01]  /*22d0*/  IMAD.WIDE.U32 R16, R17, UR21, R172 ;  /* 0x0000001511107c25 */ /* 0x000fe2000f8e00ac */
[----:B------:R-:W-:Y:S01]  /*22e0*/  LOP3.LUT R28, R28, 0xfffffffc, RZ, 0xc0, !PT ;  /* 0xfffffffc1c1c7812 */ /* 0x000fe200078ec0ff */
[----:B------:R-:W-:Y:S01]  /*22f0*/  UIMAD.WIDE.U32 UR16, UR4, 0x40, URZ ;  /* 0x00000040041078a5 */ /* 0x000fe2000f8e003f */
[----:B------:R-:W-:Y:S01]  /*2300*/  ISETP.GE.AND P6, PT, R222, UR13, PT ;  /* 0x0000000dde007c0c */ /* 0x000fe2000bfc6270 */
[----:B------:R-:W-:Y:S01]  /*2310*/  IMAD.U32 R9, RZ, RZ, UR4 ;  /* 0x00000004ff097e24 */ /* 0x000fe2000f8e00ff */
[----:B------:R-:W-:Y:S01]  /*2320*/  @!P5 LEA R10, P2, R10, R16, 0x5 ;  /* 0x000000100a0ad211 */ /* 0x000fe200078428ff */
[----:B------:R-:W-:Y:S01]  /*2330*/  IMAD.IADD R28, R11, 0x1, -R28 ;  /* 0x000000010b1c7824 */ /* 0x000fe200078e0a1c */
[----:B------:R-:W-:Y:S01]  /*2340*/  IADD3 R17, R17, UR5, RZ ;  /* 0x0000000511117c10 */ /* 0x000fe2000fffe0ff */
[----:B------:R-:W-:Y:S01]  /*2350*/  IMAD.SHL.U32 R5, R5, 0x8, RZ ;  /* 0x0000000805057824 */ /* 0x000fe200078e00ff */
[----:B------:R-:W-:Y:S01]  /*2360*/  ISETP.GE.AND P4, PT, R221, UR13, PT ;  /* 0x0000000ddd007c0c */ /* 0x000fe2000bf86270 */
[----:B------:R-:W-:Y:S01]  /*2370*/  IMAD.SHL.U32 R11, R28, 0x40, RZ ;  /* 0x000000401c0b7824 */ /* 0x000fe200078e00ff */
[----:B------:R-:W-:Y:S01]  /*2380*/  @!P5 LEA.HI.X R9, R9, R17, R164, 0x5, P2 ;  /* 0x000000110909d211 */ /* 0x000fe200010f2ca4 */
[----:B------:R-:W-:Y:S01]  /*2390*/  IMAD.SHL.U32 R6, R164, 0x40, RZ ;  /* 0x00000040a4067824 */ /* 0x000fe200078e00ff */
[----:B--2---:R-:W-:Y:S01]  /*23a0*/  @!P0 LEA R14, P3, R16, c[0x0][0x170], 0x1 ;  /* 0x00005c00100e8a11 */ /* 0x004fe200078608ff */
[----:B------:R-:W-:Y:S01]  /*23b0*/  IMAD.U32 R8, RZ, RZ, UR4 ;  /* 0x00000004ff087e24 */ /* 0x000fe2000f8e00ff */
[----:B------:R-:W-:Y:S01]  /*23c0*/  LEA R153, R152, UR10, 0x4 ;  /* 0x0000000a98997c11 */ /* 0x000fe2000f8e20ff */
[----:B------:R-:W-:Y:S01]  /*23d0*/  IMAD.SHL.U32 R219, R219, 0x2, RZ ;  /* 0x00000002dbdb7824 */ /* 0x000fe200078e00ff */
[----:B------:R-:W-:Y:S01]  /*23e0*/  @!P6 IADD3 R7, P1, R16, UR16, RZ ;  /* 0x000000101007ec10 */ /* 0x000fe2000ff3e0ff */
[----:B------:R-:W-:Y:S01]  /*23f0*/  UIADD3 UR14, UR11, 0x1, -UR12 ;  /* 0x000000010b0e7890 */ /* 0x000fe2000fffe80c */
[----:B---3--:R-:W-:Y:S01]  /*2400*/  @!P5 LEA R12, P2, R10, c[0x0][0x170], 0x1 ;  /* 0x00005c000a0cda11 */ /* 0x008fe200078408ff */
[----:B------:R-:W-:Y:S01]  /*2410*/  ULDC UR5, c[0x0][0x2e8] ;  /* 0x0000ba0000057ab9 */ /* 0x000fe20000000800 */
[----:B------:R-:W-:Y:S01]  /*2420*/  @!P6 IADD3.X R6, R17, UR17, R6, P1, !PT ;  /* 0x000000111106ec10 */ /* 0x000fe20008ffe406 */
[----:B------:R-:W-:Y:S01]  /*2430*/  ULDC UR13, c[0x0][0x2e4] ;  /* 0x0000b900000d7ab9 */ /* 0x000fe20000000800 */
[----:B------:R-:W-:-:S04]  /*2440*/  DEPBAR.LE SB0, 0x0 ;  /* 0x000080000000791a */ /* 0x000fc80000000000 */
[----:B------:R-:W-:Y:S01]  /*2450*/  BAR.SYNC.DEFER_BLOCKING 0x0 ;  /* 0x0000000000007b1d */ /* 0x000fe20000010000 */
[----:B------:R-:W-:Y:S01]  /*2460*/  @!P5 LEA.HI.X R13, R10, c[0x0][0x174], R9, 0x1, P2 ;  /* 0x00005d000a0dda11 */ /* 0x000fe200010f0c09 */
[----:B------:R-:W-:Y:S01]  /*2470*/  UIADD3 UR5, UR14, UR5, URZ ;  /* 0x000000050e057290 */ /* 0x000fe2000fffe03f */
[----:B------:R-:W-:Y:S01]  /*2480*/  LOP3.LUT R10, R11, 0xc0, RZ, 0xc0, !PT ;  /* 0x000000c00b0a7812 */ /* 0x000fe200078ec0ff */
[----:B------:R-:W-:Y:S01]  /*2490*/  UIADD3 UR13, UR11, -UR13, -UR12 ;  /* 0x8000000d0b0d7290 */ /* 0x000fe2000fffe80c */
[--C-:B------:R-:W-:Y:S01]  /*24a0*/  @!P0 LEA.HI.X R15, R16, c[0x0][0x174], R17.reuse, 0x1, P3 ;  /* 0x00005d00100f8a11 */ /* 0x100fe200018f0c11 */
[----:B------:R-:W-:Y:S01]  /*24b0*/  @!P4 IMAD.WIDE.U32 R16, R8, 0x60, R16 ;  /* 0x000000600810c825 */ /* 0x000fe200078e0010 */
[----:B------:R-:W-:Y:S02]  /*24c0*/  LOP3.LUT R5, R10, 0x8, R5, 0xf8, !PT ;  /* 0x000000080a057812 */ /* 0x000fe400078ef805 */
[----:B------:R-:W-:Y:S01]  /*24d0*/  SHF.R.U32.HI R10, RZ, 0x3, R10 ;  /* 0x00000003ff0a7819 */ /* 0x000fe2000001160a */
[----:B------:R-:W-:Y:S01]  /*24e0*/  @!P4 IMAD R8, R164, 0x60, RZ ;  /* 0x00000060a408c824 */ /* 0x000fe200078e02ff */
[----:B-1----:R-:W-:-:S02]  /*24f0*/  @!P6 LEA R18, P2, R7, c[0x0][0x170], 0x1 ;  /* 0x00005c000712ea11 */ /* 0x002fc400078408ff */
[----:B------:R-:W-:Y:S01]  /*2500*/  LOP3.LUT R149, R5, R10, RZ, 0x3c, !PT ;  /* 0x0000000a05957212 */ /* 0x000fe200078e3cff */
[----:B------:R-:W-:Y:S01]  /*2510*/  @!P4 IMAD.IADD R8, R17, 0x1, R8 ;  /* 0x000000011108c824 */ /* 0x000fe200078e0208 */
[C---:B------:R-:W-:Y:S02]  /*2520*/  @!P4 LEA R30, P1, R16.reuse, c[0x0][0x170], 0x1 ;  /* 0x00005c00101eca11 */ /* 0x040fe400078208ff */
[----:B------:R-:W-:Y:S01]  /*2530*/  @!P6 LEA.HI.X R19, R7, c[0x0][0x174], R6, 0x1, P2 ;  /* 0x00005d000713ea11 */ /* 0x000fe200010f0c06 */
[----:B------:R-:W-:Y:S01]  /*2540*/  IMAD.IADD R220, R149, 0x1, R4 ;  /* 0x0000000195dc7824 */ /* 0x000fe200078e0204 */
[----:B------:R-:W-:Y:S02]  /*2550*/  @!P4 LEA.HI.X R31, R16, c[0x0][0x174], R8, 0x1, P1 ;  /* 0x00005d00101fca11 */ /* 0x000fe400008f0c08 */
[----:B------:R-:W-:Y:S01]  /*2560*/  LOP3.LUT P1, RZ, R28, 0x2, RZ, 0xc0, !PT ;  /* 0x000000021cff7812 */ /* 0x000fe2000782c0ff */
[----:B------:R-:W-:Y:S01]  /*2570*/  IMAD.SHL.U32 R220, R220, 0x2, RZ ;  /* 0x00000002dcdc7824 */ /* 0x000fe200078e00ff */
[C---:B------:R-:W-:Y:S01]  /*2580*/  IADD3 R28, R219.reuse, 0x2000, RZ ;  /* 0x00002000db1c7810 */ /* 0x040fe20007ffe0ff */
[----:B------:R-:W-:Y:S01]  /*2590*/  @P0 STS [R223+0x4000], RZ ;  /* 0x004000ffdf000388 */ /* 0x000fe20000000800 */
[----:B------:R-:W-:-:S03]  /*25a0*/  IADD3 R217, R219, 0x2020, RZ ;  /* 0x00002020dbd97810 */ /* 0x000fc60007ffe0ff */
[----:B------:R-:W-:Y:S04]  /*25b0*/  @P0 STS [R223+0x4004], RZ ;  /* 0x004004ffdf000388 */ /* 0x000fe80000000800 */
[----:B------:R-:W-:Y:S04]  /*25c0*/  @P0 STS.64 [R223+0x4008], RZ ;  /* 0x004008ffdf000388 */ /* 0x000fe80000000a00 */
[----:B------:R-:W-:Y:S01]  /*25d0*/  @!PT LDS RZ, [RZ] ;  /* 0x00000000fffff984 */ /* 0x000fe20000000800 */
[----:B------:R-:W-:Y:S01]  /*25e0*/  @!PT LDS RZ, [RZ] ;  /* 0x00000000fffff984 */ /* 0x000fe20000000800 */
[----:B------:R-:W-:Y:S01]  /*25f0*/  @!PT LDS RZ, [RZ] ;  /* 0x00000000fffff984 */ /* 0x000fe20000000800 */
[----:B------:R1:W-:Y:S01]  /*2600*/  @!P0 LDGSTS.E.BYPASS.LTC128B.128 [R223+0x4000], [R14.64] ;  /* 0x040000000edf8fae */ /* 0x0003e2000b901d58 */
[----:B------:R-:W-:Y:S01]  /*2610*/  LOP3.LUT P0, RZ, R3, 0x2, RZ, 0xc0, !PT ;  /* 0x0000000203ff7812 */ /* 0x000fe2000780c0ff */
[----:B------:R-:W-:-:S02]  /*2620*/  IMAD.MOV.U32 R3, RZ, RZ, 0x10 ;  /* 0x00000010ff037424 */ /* 0x000fc400078e00ff */
[----:B------:R-:W-:Y:S03]  /*2630*/  @P5 STS.128 [R223+0x4800], RZ ;  /* 0x004800ffdf005388 */ /* 0x000fe60000000c00 */
[----:B------:R-:W-:Y:S01]  /*2640*/  SEL R3, R3, 0xfffffff0, !P1 ;  /* 0xfffffff003037807 */ /* 0x000fe20004800000 */
[----:B------:R-:W-:Y:S01]  /*2650*/  @!PT LDS RZ, [RZ] ;  /* 0x00000000fffff984 */ /* 0x000fe20000000800 */
[----:B------:R-:W-:Y:S01]  /*2660*/  @!PT LDS RZ, [RZ] ;  /* 0x00000000fffff984 */ /* 0x000fe20000000800 */
[----:B------:R-:W-:Y:S01]  /*2670*/  @!PT LDS RZ, [RZ] ;  /* 0x00000000fffff984 */ /* 0x000fe20000000800 */
[----:B------:R1:W-:Y:S04]  /*2680*/  @!P5 LDGSTS.E.BYPASS.LTC128B.128 [R223+0x4800], [R12.64] ;  /* 0x048000000cdfdfae */ /* 0x0003e8000b901d58 */
[----:B------:R-:W-:Y:S01]  /*2690*/  @P6 STS.128 [R223+0x5000], RZ ;  /* 0x005000ffdf006388 */ /* 0x000fe20000000c00 */
[----:B------:R-:W-:Y:S01]  /*26a0*/  IMAD R218, R3, 0x2, R220 ;  /* 0x0000000203da7824 */ /* 0x000fe200078e02dc */
[----:B------:R-:W-:-:S02]  /*26b0*/  @P0 IADD3 R217, R28, -0x20, RZ ;  /* 0xffffffe01cd90810 */ /* 0x000fc40007ffe0ff */
[----:B------:R-:W-:Y:S01]  /*26c0*/  @!PT LDS RZ, [RZ] ;  /* 0x00000000fffff984 */ /* 0x000fe20000000800 */
[----:B------:R-:W-:Y:S01]  /*26d0*/  @!PT LDS RZ, [RZ] ;  /* 0x00000000fffff984 */ /* 0x000fe20000000800 */
[----:B------:R-:W-:Y:S01]  /*26e0*/  @!PT LDS RZ, [RZ] ;  /* 0x00000000fffff984 */ /* 0x000fe20000000800 */
[----:B------:R2:W-:Y:S02]  /*26f0*/  @!P6 LDGSTS.E.BYPASS.LTC128B.128 [R223+0x5000], [R18.64] ;  /* 0x0500000012dfefae */ /* 0x0005e4000b901d58 */
[C---:B------:R-:W-:Y:S02]  /*2700*/  IADD3 R214, R217.reuse, 0x400, RZ ;  /* 0x00000400d9d67810 */ /* 0x040fe40007ffe0ff */
        /* <DEDUP_REMOVED lines=9> */
[----:B------:R-:W-:Y:S01]  /*27a0*/  LDSM.16.M88.4 R20, [R220] ;  /* 0x00000000dc14783b */ /* 0x000fe20000000200 */
[----:B------:R-:W-:-:S02]  /*27b0*/  IADD3 R209, R217, 0x1800, RZ ;  /* 0x00001800d9d17810 */ /* 0x000fc40007ffe0ff */
[----:B------:R-:W-:Y:S01]  /*27c0*/  IADD3 R208, R217, 0x1c00, RZ ;  /* 0x00001c00d9d07810 */ /* 0x000fe20007ffe0ff */
[----:B------:R-:W2:Y:S04]  /*27d0*/  LDSM.16.M88.4 R8, [R219+0x2000] ;  /* 0x00200000db08783b */ /* 0x000ea80000000200 */
[----:B----4-:R-:W-:Y:S04]  /*27e0*/  LDSM.16.M88.4 R24, [R220+0x1000] ;  /* 0x00100000dc18783b */ /* 0x010fe80000000200 */
[----:B------:R-:W3:Y:S04]  /*27f0*/  LDSM.16.M88.4 R132, [R219+0x3c00] ;  /* 0x003c0000db84783b */ /* 0x000ee80000000200 */
[----:B------:R-:W4:Y:S04]  /*2800*/  LDSM.16.M88.4 R116, [R219+0x2400] ;  /* 0x00240000db74783b */ /* 0x000f280000000200 */
[----:B------:R-:W5:Y:S04]  /*2810*/  LDSM.16.M88.4 R100, [R219+0x2800] ;  /* 0x00280000db64783b */ /* 0x000f680000000200 */
[----:B------:R-:W1:Y:S04]  /*2820*/  LDSM.16.M88.4 R84, [R219+0x2c00] ;  /* 0x002c0000db54783b */ /* 0x000e680000000200 */
[----:B------:R-:W1:Y:S04]  /*2830*/  LDSM.16.M88.4 R68, [R219+0x3000] ;  /* 0x00300000db44783b */ /* 0x000e680000000200 */
[----:B------:R-:W4:Y:S04]  /*2840*/  LDSM.16.M88.4 R52, [R219+0x3400] ;  /* 0x00340000db34783b */ /* 0x000f280000000200 */
[----:B------:R-:W4:Y:S04]  /*2850*/  LDSM.16.M88.4 R36, [R219+0x3800] ;  /* 0x00380000db24783b */ /* 0x000f280000000200 */
[----:B------:R-:W-:Y:S04]  /*2860*/  LDSM.16.M88.4 R140, [R218] ;  /* 0x00000000da8c783b */ /* 0x000fe80000000200 */
[----:B------:R-:W4:Y:S01]  /*2870*/  LDSM.16.M88.4 R144, [R217] ;  /* 0x00000000d990783b */ /* 0x000f220000000200 */
[----:B--2---:R-:W-:Y:S03]  /*2880*/  HMMA.16816.F32.BF16 R16, R20, R8, RZ ;  /* 0x000000081410723c */ /* 0x004fe600000418ff */
[----:B------:R-:W2:Y:S04]  /*2890*/  LDSM.16.M88.4 R136, [R218+0x1000] ;  /* 0x00100000da88783b */ /* 0x000ea80000000200 */
[----:B------:R-:W0:Y:S01]  /*28a0*/  LDGDEPBAR ;  /* 0x00000000000079af */ /* 0x000e220000000000 */
[-C--:B---3--:R-:W-:Y:S08]  /*28b0*/  HMMA.16816.F32.BF16 R28, R24, R132.reuse, RZ ;  /* 0x00000084181c723c */ /* 0x088ff000000418ff */
[----:B------:R-:W-:Y:S07]  /*28c0*/  HMMA.16816.F32.BF16 R32, R20, R132, RZ ;  /* 0x000000841420723c */ /* 0x000fee00000418ff */
[----:B------:R-:W-:Y:S01]  /*28d0*/  SHF.R.S32.HI R133, RZ, 0x1f, R154 ;  /* 0x0000001fff857819 */ /* 0x000fe2000001149a */
[----:B------:R-:W-:Y:S01]  /*28e0*/  IMAD.U32 R132, RZ, RZ, UR23 ;  /* 0x00000017ff847e24 */ /* 0x000fe2000f8e00ff */
[----:B-1----:R-:W-:Y:S02]  /*28f0*/  HMMA.16816.F32.BF16 R12, R24, R8, RZ ;  /* 0x00000008180c723c */ /* 0x002fe400000418ff */
[----:B------:R-:W-:Y:S01]  /*2900*/  LEA.HI R236, R133, R154, RZ, 0x2 ;  /* 0x0000009a85ec7211 */ /* 0x000fe200078f10ff */
[----:B------:R-:W-:-:S03]  /*2910*/  IMAD R152, R132, 0x80, R237 ;  /* 0x0000008084987824 */ /* 0x000fc600078e02ed */
[----:B------:R-:W-:Y:S02]  /*2920*/  SHF.R.S32.HI R236, RZ, 0x2, R236 ;  /* 0x00000002ffec7819 */ /* 0x000fe400000114ec */
[----:B------:R-:W-:Y:S03]  /*2930*/  HMMA.16816.F32.BF16 R4, R20, R10, RZ ;  /* 0x0000000a1404723c */ /* 0x000fe600000418ff */
[----:B------:R-:W-:-:S05]  /*2940*/  IMAD.IADD R153, R236, 0x1, R153 ;  /* 0x00000001ec997824 */ /* 0x000fca00078e0299 */
[C---:B----4-:R-:W-:Y:S01]  /*2950*/  HMMA.16816.F32.BF16 R124, R24.reuse, R116, RZ ;  /* 0x00000074187c723c */ /* 0x050fe200000418ff */
[C---:B------:R-:W-:Y:S02]  /*2960*/  IADD3 R232, R153.reuse, UR5, RZ ;  /* 0x0000000599e87c10 */ /* 0x040fe4000fffe0ff */
[C---:B------:R-:W-:Y:S02]  /*2970*/  IADD3 R233, R153.reuse, UR13, RZ ;  /* 0x0000000d99e97c10 */ /* 0x040fe4000fffe0ff */
[C---:B------:R-:W-:Y:S02]  /*2980*/  IADD3 R230, R153.reuse, 0x8, RZ ;  /* 0x0000000899e67810 */ /* 0x040fe40007ffe0ff */
[C---:B------:R-:W-:Y:S01]  /*2990*/  IADD3 R228, R153.reuse, 0x40, RZ ;  /* 0x0000004099e47810 */ /* 0x040fe20007ffe0ff */
[----:B------:R-:W-:Y:S01]  /*29a0*/  HMMA.16816.F32.BF16 R120, R24, R118, RZ ;  /* 0x000000761878723c */ /* 0x000fe200000418ff */
[----:B------:R-:W-:Y:S02]  /*29b0*/  IADD3 R153, R153, 0x48, RZ ;  /* 0x0000004899997810 */ /* 0x000fe40007ffe0ff */
[----:B------:R-:W-:-:S02]  /*29c0*/  IMNMX R232, R232, UR11, PT ;  /* 0x0000000be8e87c17 */ /* 0x000fc4000b800200 */
[----:B------:R-:W-:Y:S02]  /*29d0*/  IADD3 R231, R230, UR13, RZ ;  /* 0x0000000de6e77c10 */ /* 0x000fe4000fffe0ff */
[----:B------:R-:W-:Y:S01]  /*29e0*/  IADD3 R229, R228, UR13, RZ ;  /* 0x0000000de4e57c10 */ /* 0x000fe2000fffe0ff */
[C---:B-----5:R-:W-:Y:S01]  /*29f0*/  HMMA.16816.F32.BF16 R108, R24.reuse, R100, RZ ;  /* 0x00000064186c723c */ /* 0x060fe200000418ff */
[----:B------:R-:W-:Y:S02]  /*2a00*/  IADD3 R230, R230, UR5, RZ ;  /* 0x00000005e6e67c10 */ /* 0x000fe4000fffe0ff */
[----:B------:R-:W-:Y:S02]  /*2a10*/  IADD3 R228, R228, UR5, RZ ;  /* 0x00000005e4e47c10 */ /* 0x000fe4000fffe0ff */
[----:B------:R-:W-:Y:S02]  /*2a20*/  IADD3 R226, R153, UR5, RZ ;  /* 0x0000000599e27c10 */ /* 0x000fe4000fffe0ff */
[----:B------:R-:W-:Y:S01]  /*2a30*/  IMNMX R233, RZ, R233, !PT ;  /* 0x000000e9ffe97217 */ /* 0x000fe20007800200 */
[----:B------:R-:W-:Y:S01]  /*2a40*/  HMMA.16816.F32.BF16 R104, R24, R102, RZ ;  /* 0x000000661868723c */ /* 0x000fe200000418ff */
[----:B------:R-:W-:-:S02]  /*2a50*/  ISETP.GE.AND P1, PT, R152, R232, PT ;  /* 0x000000e89800720c */ /* 0x000fc40003f26270 */
[----:B------:R-:W-:Y:S02]  /*2a60*/  IADD3 R227, R153, UR13, RZ ;  /* 0x0000000d99e37c10 */ /* 0x000fe4000fffe0ff */
[----:B------:R-:W-:Y:S02]  /*2a70*/  IMNMX R230, R230, UR11, PT ;  /* 0x0000000be6e67c17 */ /* 0x000fe4000b800200 */
[----:B------:R-:W-:Y:S01]  /*2a80*/  IMNMX R228, R228, UR11, PT ;  /* 0x0000000be4e47c17 */ /* 0x000fe2000b800200 */
[----:B------:R-:W-:Y:S01]  /*2a90*/  HMMA.16816.F32.BF16 R92, R24, R84, RZ ;  /* 0x00000054185c723c */ /* 0x000fe200000418ff */
[----:B------:R-:W-:Y:S02]  /*2aa0*/  IMNMX R226, R226, UR11, PT ;  /* 0x0000000be2e27c17 */ /* 0x000fe4000b800200 */
[----:B------:R-:W-:Y:S02]  /*2ab0*/  ISETP.LT.OR P1, PT, R152, R233, P1 ;  /* 0x000000e99800720c */ /* 0x000fe40000f21670 */
[----:B------:R-:W-:-:S02]  /*2ac0*/  IMNMX R231, RZ, R231, !PT ;  /* 0x000000e7ffe77217 */ /* 0x000fc40007800200 */
[----:B------:R-:W-:Y:S01]  /*2ad0*/  IMNMX R229, RZ, R229, !PT ;  /* 0x000000e5ffe57217 */ /* 0x000fe20007800200 */
[C---:B------:R-:W-:Y:S01]  /*2ae0*/  HMMA.16816.F32.BF16 R88, R24.reuse, R86, RZ ;  /* 0x000000561858723c */ /* 0x040fe200000418ff */
[----:B------:R-:W-:Y:S02]  /*2af0*/  IMNMX R227, RZ, R227, !PT ;  /* 0x000000e3ffe37217 */ /* 0x000fe40007800200 */
[C---:B------:R-:W-:Y:S02]  /*2b00*/  ISETP.GE.AND P0, PT, R152.reuse, R230, PT ;  /* 0x000000e69800720c */ /* 0x040fe40003f06270 */
[C---:B------:R-:W-:Y:S02]  /*2b10*/  ISETP.GE.AND P4, PT, R152.reuse, R228, PT ;  /* 0x000000e49800720c */ /* 0x040fe40003f86270 */
[C---:B------:R-:W-:Y:S01]  /*2b20*/  ISETP.LT.OR P0, PT, R152.reuse, R231, P0 ;  /* 0x000000e79800720c */ /* 0x040fe20000701670 */
[----:B------:R-:W-:Y:S01]  /*2b30*/  HMMA.16816.F32.BF16 R76, R24, R68, RZ ;  /* 0x00000044184c723c */ /* 0x000fe200000418ff */
[----:B------:R-:W-:-:S07]  /*2b40*/  ISETP.LT.OR P4, PT, R152, R229, P4 ;  /* 0x000000e59800720c */ /* 0x000fce0002781670 */
        /* <DEDUP_REMOVED lines=22> */
[----:B--2---:R-:W-:Y:S07]  /*2cb0*/  HMMA.16816.F32.BF16 R12, R136, R144, R12 ;  /* 0x00000090880c723c */ /* 0x004fee000004180c */
[----:B------:R-:W-:Y:S01]  /*2cc0*/  IADD3 R144, R152, 0x1, RZ ;  /* 0x0000000198907810 */ /* 0x000fe20007ffe0ff */
[----:B------:R-:W-:Y:S03]  /*2cd0*/  HMMA.16816.F32.BF16 R4, R140, R146, R4 ;  /* 0x000000928c04723c */ /* 0x000fe60000041804 */
[----:B------:R-:W-:-:S02]  /*2ce0*/  ISETP.GE.AND P2, PT, R144, R232, PT ;  /* 0x000000e89000720c */ /* 0x000fc40003f46270 */
[C---:B------:R-:W-:Y:S02]  /*2cf0*/  ISETP.GE.AND P6, PT, R144.reuse, R230, PT ;  /* 0x000000e69000720c */ /* 0x040fe40003fc6270 */
[C---:B------:R-:W-:Y:S01]  /*2d00*/  ISETP.GE.AND P5, PT, R144.reuse, R228, PT ;  /* 0x000000e49000720c */ /* 0x040fe20003fa6270 */
[----:B------:R-:W-:Y:S01]  /*2d10*/  HMMA.16816.F32.BF16 R8, R136, R146, R8 ;  /* 0x000000928808723c */ /* 0x000fe20000041808 */
[-C--:B------:R-:W-:Y:S02]  /*2d20*/  ISETP.GE.AND P3, PT, R144, R226.reuse, PT ;  /* 0x000000e29000720c */ /* 0x080fe40003f66270 */
[----:B------:R-:W-:Y:S02]  /*2d30*/  FSEL R157, R16, -INF , !P1 ;  /* 0xff800000109d7808 */ /* 0x000fe40004800000 */
[----:B------:R-:W-:Y:S02]  /*2d40*/  ISETP.GE.AND P1, PT, R152, R226, PT ;  /* 0x000000e29800720c */ /* 0x000fe40003f26270 */
[C---:B------:R-:W-:Y:S01]  /*2d50*/  ISETP.LT.OR P2, PT, R144.reuse, R233, P2 ;  /* 0x000000e99000720c */ /* 0x040fe20001741670 */
[----:B-1----:R-:W-:Y:S01]  /*2d60*/  HMMA.16816.F32.BF16 R128, R140, R132, R128 ;  /* 0x000000848c80723c */ /* 0x002fe20000041880 */
[----:B------:R-:W-:-:S02]  /*2d70*/  ISETP.LT.OR P6, PT, R144, R231, P6 ;  /* 0x000000e79000720c */ /* 0x000fc400037c1670 */
[C---:B------:R-:W-:Y:S02]  /*2d80*/  ISETP.LT.OR P5, PT, R144.reuse, R229, P5 ;  /* 0x000000e59000720c */ /* 0x040fe40002fa1670 */
[-C--:B------:R-:W-:Y:S02]  /*2d90*/  ISETP.LT.OR P3, PT, R144, R227.reuse, P3 ;  /* 0x000000e39000720c */ /* 0x080fe40001f61670 */
[C---:B------:R-:W-:Y:S01]  /*2da0*/  IADD3 R144, R152.reuse, 0x8, RZ ;  /* 0x0000000898907810 */ /* 0x040fe20007ffe0ff */
[----:B------:R-:W-:Y:S01]  /*2db0*/  HMMA.16816.F32.BF16 R124, R136, R132, R124 ;  /* 0x00000084887c723c */ /* 0x000fe2000004187c */
[----:B------:R-:W-:Y:S02]  /*2dc0*/  ISETP.LT.OR P1, PT, R152, R227, P1 ;  /* 0x000000e39800720c */ /* 0x000fe40000f21670 */
[----:B------:R-:W-:Y:S02]  /*2dd0*/  FSEL R156, R18, -INF , !P0 ;  /* 0xff800000129c7808 */ /* 0x000fe40004000000 */
[----:B------:R-:W-:-:S02]  /*2de0*/  FSEL R147, R12, -INF , !P4 ;  /* 0xff8000000c937808 */ /* 0x000fc40006000000 */
[C---:B------:R-:W-:Y:S01]  /*2df0*/  ISETP.GE.AND P0, PT, R144.reuse, R232, PT ;  /* 0x000000e89000720c */ /* 0x040fe20003f06270 */
[-C--:B------:R-:W-:Y:S01]  /*2e00*/  HMMA.16816.F32.BF16 R120, R136, R134.reuse, R120 ;  /* 0x000000868878723c */ /* 0x080fe20000041878 */
[----:B------:R-:W-:Y:S02]  /*2e10*/  ISETP.GE.AND P4, PT, R144, R230, PT ;  /* 0x000000e69000720c */ /* 0x000fe40003f86270 */
[----:B------:R-:W-:Y:S02]  /*2e20*/  FSEL R158, R17, -INF , !P2 ;  /* 0xff800000119e7808 */ /* 0x000fe40005000000 */
[----:B------:R-:W-:Y:S02]  /*2e30*/  FSEL R145, R14, -INF , !P1 ;  /* 0xff8000000e917808 */ /* 0x000fe40004800000 */
[----:B------:R-:W-:Y:S01]  /*2e40*/  FSEL R18, R13, -INF , !P5 ;  /* 0xff8000000d127808 */ /* 0x000fe20006800000 */
[----:B------:R-:W-:Y:S01]  /*2e50*/  HMMA.16816.F32.BF16 R116, R140, R134, R116 ;  /* 0x000000868c74723c */ /* 0x000fe20000041874 */
[----:B------:R-:W-:-:S02]  /*2e60*/  FSEL R17, R15, -INF , !P3 ;  /* 0xff8000000f117808 */ /* 0x000fc40005800000 */
[----:B------:R-:W1:Y:S01]  /*2e70*/  LDSM.16.M88.4 R12, [R217+0x800] ;  /* 0x00080000d90c783b */ /* 0x000e620000000200 */
[C---:B------:R-:W-:Y:S02]  /*2e80*/  ISETP.LT.OR P0, PT, R144.reuse, R233, P0 ;  /* 0x000000e99000720c */ /* 0x040fe40000701670 */
[----:B------:R-:W-:Y:S02]  /*2e90*/  ISETP.LT.OR P4, PT, R144, R231, P4 ;  /* 0x000000e79000720c */ /* 0x000fe40002781670 */
[----:B------:R-:W-:Y:S02]  /*2ea0*/  FSEL R133, R19, -INF , !P6 ;  /* 0xff80000013857808 */ /* 0x000fe40007000000 */
[C---:B------:R-:W-:Y:S02]  /*2eb0*/  IADD3 R19, R152.reuse, 0x9, RZ ;  /* 0x0000000998137810 */ /* 0x040fe40007ffe0ff */
[----:B------:R-:W-:Y:S02]  /*2ec0*/  IADD3 R16, R152, 0x10, RZ ;  /* 0x0000001098107810 */ /* 0x000fe40007ffe0ff */
        /* <DEDUP_REMOVED lines=14> */
[----:B------:R-:W-:Y:S01]  /*2fb0*/  IADD3 R4, R152, 0x11, RZ ;  /* 0x0000001198047810 */ /* 0x000fe20007ffe0ff */
[-C--:B-1----:R-:W-:Y:S01]  /*2fc0*/  HMMA.16816.F32.BF16 R112, R140, R12.reuse, R112 ;  /* 0x0000000c8c70723c */ /* 0x082fe20000041870 */
[----:B------:R-:W-:Y:S02]  /*2fd0*/  FSEL R153, R8, -INF , !P1 ;  /* 0xff80000008997808 */ /* 0x000fe40004800000 */
[----:B------:R-:W-:Y:S02]  /*2fe0*/  FSEL R155, R10, -INF , !P2 ;  /* 0xff8000000a9b7808 */ /* 0x000fe40005000000 */
[----:B------:R-:W-:Y:S02]  /*2ff0*/  FSEL R134, R7, -INF , !P6 ;  /* 0xff80000007867808 */ /* 0x000fe40007000000 */
[----:B------:R-:W-:Y:S01]  /*3000*/  FSEL R207, R9, -INF , !P3 ;  /* 0xff80000009cf7808 */ /* 0x000fe20005800000 */
[----:B------:R-:W-:Y:S01]  /*3010*/  HMMA.16816.F32.BF16 R108, R136, R12, R108 ;  /* 0x0000000c886c723c */ /* 0x000fe2000004186c */
[----:B------:R-:W-:-:S02]  /*3020*/  FSEL R163, R11, -INF , !P0 ;  /* 0xff8000000ba37808 */ /* 0x000fc40004000000 */
[----:B------:R-:W-:Y:S02]  /*3030*/  FSEL R128, R128, -INF , !P4 ;  /* 0xff80000080807808 */ /* 0x000fe40006000000 */
[C---:B------:R-:W-:Y:S02]  /*3040*/  ISETP.GE.AND P1, PT, R16.reuse, R230, PT ;  /* 0x000000e61000720c */ /* 0x040fe40003f26270 */
[----:B------:R-:W-:Y:S01]  /*3050*/  ISETP.GE.AND P2, PT, R16, R228, PT ;  /* 0x000000e41000720c */ /* 0x000fe20003f46270 */
[----:B------:R-:W-:Y:S01]  /*3060*/  HMMA.16816.F32.BF16 R104, R136, R14, R104 ;  /* 0x0000000e8868723c */ /* 0x000fe20000041868 */
[C---:B------:R-:W-:Y:S02]  /*3070*/  ISETP.GE.AND P3, PT, R4.reuse, R232, PT ;  /* 0x000000e80400720c */ /* 0x040fe40003f66270 */
[C---:B------:R-:W-:Y:S02]  /*3080*/  ISETP.GE.AND P0, PT, R4.reuse, R230, PT ;  /* 0x000000e60400720c */ /* 0x040fe40003f06270 */
[----:B------:R-:W-:-:S02]  /*3090*/  ISETP.GE.AND P6, PT, R4, R228, PT ;  /* 0x000000e40400720c */ /* 0x000fc40003fc6270 */
[----:B------:R-:W-:Y:S01]  /*30a0*/  ISETP.GE.AND P4, PT, R4, R226, PT ;  /* 0x000000e20400720c */ /* 0x000fe20003f86270 */
[----:B------:R-:W-:Y:S01]  /*30b0*/  HMMA.16816.F32.BF16 R100, R140, R14, R100 ;  /* 0x0000000e8c64723c */ /* 0x000fe20000041864 */
[C---:B------:R-:W-:Y:S02]  /*30c0*/  ISETP.LT.OR P1, PT, R16.reuse, R231, P1 ;  /* 0x000000e71000720c */ /* 0x040fe40000f21670 */
[----:B------:R-:W-:Y:S02]  /*30d0*/  ISETP.LT.OR P2, PT, R16, R229, P2 ;  /* 0x000000e51000720c */ /* 0x000fe40001741670 */
[C---:B------:R-:W-:Y:S02]  /*30e0*/  ISETP.LT.OR P3, PT, R4.reuse, R233, P3 ;  /* 0x000000e90400720c */ /* 0x040fe40001f61670 */
[C---:B------:R-:W-:Y:S02]  /*30f0*/  ISETP.LT.OR P0, PT, R4.reuse, R231, P0 ;  /* 0x000000e70400720c */ /* 0x040fe40000701670 */
[----:B------:R-:W-:-:S02]  /*3100*/  ISETP.LT.OR P6, PT, R4, R229, P6 ;  /* 0x000000e50400720c */ /* 0x000fc400037c1670 */
[----:B------:R-:W-:Y:S02]  /*3110*/  ISETP.LT.OR P4, PT, R4, R227, P4 ;  /* 0x000000e30400720c */ /* 0x000fe40002781670 */
[----:B------:R-:W-:Y:S02]  /*3120*/  ISETP.GE.AND P5, PT, R19, R232, PT ;  /* 0x000000e81300720c */ /* 0x000fe40003fa6270 */
[----:B------:R-:W-:Y:S02]  /*3130*/  IADD3 R4, R152, 0x18, RZ ;  /* 0x0000001898047810 */ /* 0x000fe40007ffe0ff */
[----:B------:R-:W-:Y:S02]  /*3140*/  FSEL R129, R129, -INF , !P3 ;  /* 0xff80000081817808 */ /* 0x000fe40005800000 */
[----:B------:R-:W-:Y:S02]  /*3150*/  FSEL R130, R130, -INF , !P1 ;  /* 0xff80000082827808 */ /* 0x000fe40004800000 */
[----:B------:R-:W-:-:S02]  /*3160*/  FSEL R131, R131, -INF , !P0 ;  /* 0xff80000083837808 */ /* 0x000fc40004000000 */
[----:B------:R-:W-:Y:S02]  /*3170*/  FSEL R215, R124, -INF , !P2 ;  /* 0xff8000007cd77808 */ /* 0x000fe40005000000 */
[----:B------:R-:W-:Y:S02]  /*3180*/  ISETP.LT.OR P5, PT, R19, R233, P5 ;  /* 0x000000e91300720c */ /* 0x000fe40002fa1670 */
[C---:B------:R-:W-:Y:S02]  /*3190*/  ISETP.GE.AND P1, PT, R4.reuse, R232, PT ;  /* 0x000000e80400720c */ /* 0x040fe40003f26270 */
[C---:B------:R-:W-:Y:S02]  /*31a0*/  ISETP.GE.AND P3, PT, R4.reuse, R230, PT ;  /* 0x000000e60400720c */ /* 0x040fe40003f66270 */
[C---:B------:R-:W-:Y:S02]  /*31b0*/  ISETP.GE.AND P0, PT, R4.reuse, R228, PT ;  /* 0x000000e40400720c */ /* 0x040fe40003f06270 */
[----:B------:R-:W-:-:S02]  /*31c0*/  ISETP.GE.AND P2, PT, R4, R226, PT ;  /* 0x000000e20400720c */ /* 0x000fc40003f46270 */
[----:B------:R-:W-:Y:S02]  /*31d0*/  FSEL R160, R5, -INF , !P5 ;  /* 0xff80000005a07808 */ /* 0x000fe40006800000 */
[C---:B------:R-:W-:Y:S02]  /*31e0*/  ISETP.LT.OR P1, PT, R4.reuse, R233, P1 ;  /* 0x000000e90400720c */ /* 0x040fe40000f21670 */
[C---:B------:R-:W-:Y:S02]  /*31f0*/  ISETP.LT.OR P3, PT, R4.reuse, R231, P3 ;  /* 0x000000e70400720c */ /* 0x040fe40001f61670 */
[C---:B------:R-:W-:Y:S02]  /*3200*/  ISETP.LT.OR P0, PT, R4.reuse, R229, P0 ;  /* 0x000000e50400720c */ /* 0x040fe40000701670 */
[----:B------:R-:W-:Y:S02]  /*3210*/  ISETP.LT.OR P2, PT, R4, R227, P2 ;  /* 0x000000e30400720c */ /* 0x000fe40001741670 */
[----:B------:R-:W1:Y:S01]  /*3220*/  LDSM.16.M88.4 R4, [R217+0xc00] ;  /* 0x000c0000d904783b */ /* 0x000e620000000200 */
[----:B------:R-:W-:-:S02]  /*3230*/  ISETP.GE.AND P5, PT, R16, R226, PT ;  /* 0x000000e21000720c */ /* 0x000fc40003fa6270 */
[----:B------:R-:W-:Y:S02]  /*3240*/  IADD3 R9, R152, 0x19, RZ ;  /* 0x0000001998097810 */ /* 0x000fe40007ffe0ff */
[----:B------:R-:W-:Y:S02]  /*3250*/  ISETP.LT.OR P5, PT, R16, R227, P5 ;  /* 0x000000e31000720c */ /* 0x000fe40002fa1670 */
[----:B------:R-:W-:Y:S02]  /*3260*/  IADD3 R8, R152, 0x20, RZ ;  /* 0x0000002098087810 */ /* 0x000fe40007ffe0ff */
[----:B------:R-:W-:Y:S02]  /*3270*/  FSEL R151, R126, -INF , !P5 ;  /* 0xff8000007e977808 */ /* 0x000fe40006800000 */
[----:B------:R-:W-:Y:S02]  /*3280*/  ISETP.GE.AND P5, PT, R9, R228, PT ;  /* 0x000000e40900720c */ /* 0x000fe40003fa6270 */
[----:B------:R-:W-:-:S02]  /*3290*/  FSEL R144, R125, -INF , !P6 ;  /* 0xff8000007d907808 */ /* 0x000fc40007000000 */
        /* <DEDUP_REMOVED lines=11> */
[----:B------:R-:W-:-:S02]  /*3350*/  ISETP.GE.AND P1, PT, R8, R230, PT ;  /* 0x000000e60800720c */ /* 0x000fc40003f26270 */
[C---:B------:R-:W-:Y:S01]  /*3360*/  ISETP.GE.AND P3, PT, R8.reuse, R228, PT ;  /* 0x000000e40800720c */ /* 0x040fe20003f66270 */
[-C--:B-1----:R-:W-:Y:S01]  /*3370*/  HMMA.16816.F32.BF16 R96, R140, R4.reuse, R96 ;  /* 0x000000048c60723c */ /* 0x082fe20000041860 */
[C---:B------:R-:W-:Y:S02]  /*3380*/  ISETP.GE.AND P5, PT, R8.reuse, R226, PT ;  /* 0x000000e20800720c */ /* 0x040fe40003fa6270 */
[C---:B------:R-:W-:Y:S02]  /*3390*/  ISETP.LT.OR P6, PT, R9.reuse, R233, P6 ;  /* 0x000000e90900720c */ /* 0x040fe400037c1670 */
[C---:B------:R-:W-:Y:S02]  /*33a0*/  ISETP.LT.OR P4, PT, R9.reuse, R231, P4 ;  /* 0x000000e70900720c */ /* 0x040fe40002781670 */
[----:B------:R-:W-:Y:S01]  /*33b0*/  ISETP.LT.OR P0, PT, R9, R227, P0 ;  /* 0x000000e30900720c */ /* 0x000fe20000701670 */
        /* <DEDUP_REMOVED lines=8> */
[----:B------:R-:W-:-:S02]  /*3440*/  FSEL R250, R117, -INF , !P6 ;  /* 0xff80000075fa7808 */ /* 0x000fc40007000000 */
[----:B------:R-:W-:Y:S01]  /*3450*/  FSEL R248, R119, -INF , !P4 ;  /* 0xff80000077f87808 */ /* 0x000fe20006000000 */
[----:B------:R-:W-:Y:S01]  /*3460*/  HMMA.16816.F32.BF16 R84, R140, R6, R84 ;  /* 0x000000068c54723c */ /* 0x000fe20000041854 */
        /* <DEDUP_REMOVED lines=9> */
[C---:B------:R-:W-:Y:S02]  /*3500*/  IADD3 R8, R152.reuse, 0x28, RZ ;  /* 0x0000002898087810 */ /* 0x040fe40007ffe0ff */
        /* <DEDUP_REMOVED lines=9> */
[----:B------:R-:W-:Y:S02]  /*35a0*/  FSEL R183, R110, -INF , !P5 ;  /* 0xff8000006eb77808 */ /* 0x000fe40006800000 */
[----:B------:R-:W-:Y:S02]  /*35b0*/  ISETP.GE.AND P5, PT, R5, R228, PT ;  /* 0x000000e40500720c */ /* 0x000fe40003fa6270 */
[C---:B------:R-:W-:Y:S02]  /*35c0*/  ISETP.LT.OR P1, PT, R8.reuse, R233, P1 ;  /* 0x000000e90800720c */ /* 0x040fe40000f21670 */
[----:B------:R-:W-:-:S02]  /*35d0*/  ISETP.LT.OR P4, PT, R8, R231, P4 ;  /* 0x000000e70800720c */ /* 0x000fc40002781670 */
[C---:B------:R-:W-:Y:S02]  /*35e0*/  ISETP.LT.OR P0, PT, R8.reuse, R229, P0 ;  /* 0x000000e50800720c */ /* 0x040fe40000701670 */
[----:B------:R-:W-:Y:S02]  /*35f0*/  ISETP.LT.OR P3, PT, R8, R227, P3 ;  /* 0x000000e30800720c */ /* 0x000fe40001f61670 */
[----:B------:R-:W1:Y:S01]  /*3600*/  LDSM.16.M88.4 R8, [R217+0x1000] ;  /* 0x00100000d908783b */ /* 0x000e620000000200 */
[----:B------:R-:W-:Y:S02]  /*3610*/  ISETP.LT.OR P5, PT, R5, R229, P5 ;  /* 0x000000e50500720c */ /* 0x000fe40002fa1670 */
        /* <DEDUP_REMOVED lines=8> */
[----:B------:R-:W-:-:S02]  /*36a0*/  ISETP.GE.AND P6, PT, R5, R232, PT ;  /* 0x000000e80500720c */ /* 0x000fc40003fc6270 */
[C---:B------:R-:W-:Y:S02]  /*36b0*/  ISETP.GE.AND P2, PT, R5.reuse, R230, PT ;  /* 0x000000e60500720c */ /* 0x040fe40003f46270 */
[----:B------:R-:W-:Y:S02]  /*36c0*/  ISETP.GE.AND P0, PT, R5, R226, PT ;  /* 0x000000e20500720c */ /* 0x000fe40003f06270 */
[C---:B------:R-:W-:Y:S02]  /*36d0*/  ISETP.GE.AND P3, PT, R4.reuse, R232, PT ;  /* 0x000000e80400720c */ /* 0x040fe40003f66270 */
[C---:B------:R-:W-:Y:S02]  /*36e0*/  ISETP.GE.AND P1, PT, R4.reuse, R230, PT ;  /* 0x000000e60400720c */ /* 0x040fe40003f26270 */
[C---:B------:R-:W-:Y:S02]  /*36f0*/  ISETP.GE.AND P4, PT, R4.reuse, R228, PT ;  /* 0x000000e40400720c */ /* 0x040fe40003f86270 */
[----:B------:R-:W-:-:S02]  /*3700*/  ISETP.GE.AND P5, PT, R4, R226, PT ;  /* 0x000000e20400720c */ /* 0x000fc40003fa6270 */
[C---:B------:R-:W-:Y:S02]  /*3710*/  ISETP.LT.OR P6, PT, R5.reuse, R233, P6 ;  /* 0x000000e90500720c */ /* 0x040fe400037c1670 */
[C---:B------:R-:W-:Y:S02]  /*3720*/  ISETP.LT.OR P2, PT, R5.reuse, R231, P2 ;  /* 0x000000e70500720c */ /* 0x040fe40001741670 */
[----:B------:R-:W-:Y:S02]  /*3730*/  ISETP.LT.OR P0, PT, R5, R227, P0 ;  /* 0x000000e30500720c */ /* 0x000fe40000701670 */
[C---:B------:R-:W-:Y:S01]  /*3740*/  ISETP.LT.OR P3, PT, R4.reuse, R233, P3 ;  /* 0x000000e90400720c */ /* 0x040fe20001f61670 */
[----:B-1----:R-:W-:Y:S01]  /*3750*/  HMMA.16816.F32.BF16 R80, R140, R8, R80 ;  /* 0x000000088c50723c */ /* 0x002fe20000041850 */
[C---:B------:R-:W-:Y:S02]  /*3760*/  ISETP.LT.OR P1, PT, R4.reuse, R231, P1 ;  /* 0x000000e70400720c */ /* 0x040fe40000f21670 */
[----:B------:R-:W-:-:S02]  /*3770*/  ISETP.LT.OR P4, PT, R4, R229, P4 ;  /* 0x000000e50400720c */ /* 0x000fc40002781670 */
[----:B------:R-:W-:Y:S02]  /*3780*/  ISETP.LT.OR P5, PT, R4, R227, P5 ;  /* 0x000000e30400720c */ /* 0x000fe40002fa1670 */
        /* <DEDUP_REMOVED lines=13> */
[C---:B------:R-:W-:Y:S02]  /*3860*/  ISETP.LT.OR P0, PT, R4.reuse, R231, P0 ;  /* 0x000000e70400720c */ /* 0x040fe40000701670 */
[----:B------:R-:W-:-:S02]  /*3870*/  ISETP.LT.OR P6, PT, R4, R229, P6 ;  /* 0x000000e50400720c */ /* 0x000fc400037c1670 */
[----:B------:R-:W-:Y:S02]  /*3880*/  ISETP.LT.OR P3, PT, R4, R227, P3 ;  /* 0x000000e30400720c */ /* 0x000fe40001f61670 */
[----:B------:R-:W-:Y:S02]  /*3890*/  IADD3 R4, R152, 0x38, RZ ;  /* 0x0000003898047810 */ /* 0x000fe40007ffe0ff */
        /* <DEDUP_REMOVED lines=12> */
[----:B------:R-:W1:Y:S01]  /*3960*/  LDSM.16.M88.4 R4, [R217+0x1400] ;  /* 0x00140000d904783b */ /* 0x000e620000000200 */
        /* <DEDUP_REMOVED lines=19> */
[C---:B------:R-:W-:Y:S01]  /*3aa0*/  ISETP.LT.OR P6, PT, R9.reuse, R233, P6 ;  /* 0x000000e90900720c */ /* 0x040fe200037c1670 */
[----:B-1----:R-:W-:Y:S01]  /*3ab0*/  HMMA.16816.F32.BF16 R64, R140, R4, R64 ;  /* 0x000000048c40723c */ /* 0x002fe20000041840 */
[C---:B------:R-:W-:Y:S02]  /*3ac0*/  ISETP.LT.OR P3, PT, R9.reuse, R231, P3 ;  /* 0x000000e70900720c */ /* 0x040fe40001f61670 */
[----:B------:R-:W-:-:S02]  /*3ad0*/  ISETP.LT.OR P0, PT, R9, R227, P0 ;  /* 0x000000e30900720c */ /* 0x000fc40000701670 */
[C---:B------:R-:W-:Y:S02]  /*3ae0*/  ISETP.LT.OR P4, PT, R8.reuse, R233, P4 ;  /* 0x000000e90800720c */ /* 0x040fe40002781670 */
[C---:B------:R-:W-:Y:S01]  /*3af0*/  ISETP.LT.OR P1, PT, R8.reuse, R231, P1 ;  /* 0x000000e70800720c */ /* 0x040fe20000f21670 */
[C---:B------:R-:W-:Y:S01]  /*3b00*/  HMMA.16816.F32.BF16 R60, R136.reuse, R4, R60 ;  /* 0x00000004883c723c */ /* 0x040fe2000004183c */
[C---:B------:R-:W-:Y:S02]  /*3b10*/  ISETP.LT.OR P2, PT, R8.reuse, R229, P2 ;  /* 0x000000e50800720c */ /* 0x040fe40001741670 */
[----:B------:R-:W-:Y:S02]  /*3b20*/  ISETP.LT.OR P5, PT, R8, R227, P5 ;  /* 0x000000e30800720c */ /* 0x000fe40002fa1670 */
[----:B------:R-:W-:Y:S02]  /*3b30*/  IADD3 R8, R152, 0x41, RZ ;  /* 0x0000004198087810 */ /* 0x000fe40007ffe0ff */
[----:B------:R-:W-:Y:S01]  /*3b40*/  FSEL R191, R91, -INF , !P0 ;  /* 0xff8000005bbf7808 */ /* 0x000fe20004000000 */
[----:B------:R-:W-:Y:S01]  /*3b50*/  HMMA.16816.F32.BF16 R56, R136, R6, R56 ;  /* 0x000000068838723c */ /* 0x000fe20000041838 */
[----:B------:R-:W-:-:S02]  /*3b60*/  FSEL R102, R85, -INF , !P6 ;  /* 0xff80000055667808 */ /* 0x000fc40007000000 */
[----:B------:R-:W-:Y:S02]  /*3b70*/  FSEL R106, R87, -INF , !P3 ;  /* 0xff800000576a7808 */ /* 0x000fe40005800000 */
[----:B------:R-:W-:Y:S02]  /*3b80*/  FSEL R80, R80, -INF , !P4 ;  /* 0xff80000050507808 */ /* 0x000fe40006000000 */
[C---:B------:R-:W-:Y:S01]  /*3b90*/  ISETP.GE.AND P3, PT, R8.reuse, R232, PT ;  /* 0x000000e80800720c */ /* 0x040fe20003f66270 */
[----:B------:R-:W-:Y:S01]  /*3ba0*/  HMMA.16816.F32.BF16 R52, R140, R6, R52 ;  /* 0x000000068c34723c */ /* 0x000fe20000041834 */
        /* <DEDUP_REMOVED lines=18> */
[----:B------:R-:W-:Y:S02]  /*3cd0*/  ISETP.GE.AND P4, PT, R5, R228, PT ;  /* 0x000000e40500720c */ /* 0x000fe40003f86270 */
[C---:B------:R-:W-:Y:S02]  /*3ce0*/  ISETP.LT.OR P3, PT, R8.reuse, R233, P3 ;  /* 0x000000e90800720c */ /* 0x040fe40001f61670 */
[----:B------:R-:W-:-:S02]  /*3cf0*/  ISETP.LT.OR P0, PT, R8, R231, P0 ;  /* 0x000000e70800720c */ /* 0x000fc40000701670 */
[C---:B------:R-:W-:Y:S02]  /*3d00*/  ISETP.LT.OR P1, PT, R8.reuse, R229, P1 ;  /* 0x000000e50800720c */ /* 0x040fe40000f21670 */
[----:B------:R-:W-:Y:S02]  /*3d10*/  ISETP.LT.OR P2, PT, R8, R227, P2 ;  /* 0x000000e30800720c */ /* 0x000fe40001741670 */
[----:B------:R-:W-:Y:S01]  /*3d20*/  ISETP.LT.OR P4, PT, R5, R229, P4 ;  /* 0x000000e50500720c */ /* 0x000fe20002781670 */
[----:B------:R-:W1:Y:S01]  /*3d30*/  LDSM.16.M88.4 R8, [R217+0x1800] ;  /* 0x00180000d908783b */ /* 0x000e620000000200 */
        /* <DEDUP_REMOVED lines=18> */
[C---:B------:R-:W-:Y:S02]  /*3e60*/  ISETP.LT.OR P2, PT, R4.reuse, R233, P2 ;  /* 0x000000e90400720c */ /* 0x040fe40001741670 */
[C---:B------:R-:W-:Y:S01]  /*3e70*/  ISETP.LT.OR P3, PT, R4.reuse, R231, P3 ;  /* 0x000000e70400720c */ /* 0x040fe20001f61670 */
[----:B-1----:R-:W-:Y:S01]  /*3e80*/  HMMA.16816.F32.BF16 R48, R140, R8, R48 ;  /* 0x000000088c30723c */ /* 0x002fe20000041830 */
[----:B------:R-:W-:-:S02]  /*3e90*/  ISETP.LT.OR P0, PT, R4, R229, P0 ;  /* 0x000000e50400720c */ /* 0x000fc40000701670 */
[----:B------:R-:W-:Y:S02]  /*3ea0*/  ISETP.LT.OR P4, PT, R4, R227, P4 ;  /* 0x000000e30400720c */ /* 0x000fe40002781670 */
[----:B------:R-:W1:Y:S01]  /*3eb0*/  LDSM.16.M88.4 R4, [R217+0x1c00] ;  /* 0x001c0000d904783b */ /* 0x000e620000000200 */
[----:B------:R-:W-:Y:S01]  /*3ec0*/  IADD3 R12, R152, 0x51, RZ ;  /* 0x00000051980c7810 */ /* 0x000fe20007ffe0ff */
[----:B------:R-:W-:-:S04]  /*3ed0*/  DEPBAR.LE SB0, 0x0 ;  /* 0x000080000000791a */ /* 0x000fc80000000000 */
[----:B------:R-:W-:Y:S01]  /*3ee0*/  FSEL R165, R75, -INF , !P1 ;  /* 0xff8000004ba57808 */ /* 0x000fe20004800000 */
[C---:B------:R-:W-:Y:S01]  /*3ef0*/  HMMA.16816.F32.BF16 R44, R136.reuse, R8, R44 ;  /* 0x00000008882c723c */ /* 0x040fe2000004182c */
[----:B------:R-:W-:Y:S02]  /*3f00*/  FSEL R175, R69, -INF , !P6 ;  /* 0xff80000045af7808 */ /* 0x000fe40007000000 */
[----:B------:R-:W-:Y:S02]  /*3f10*/  FSEL R176, R71, -INF , !P5 ;  /* 0xff80000047b07808 */ /* 0x000fe40006800000 */
[----:B------:R-:W-:Y:S02]  /*3f20*/  FSEL R64, R64, -INF , !P2 ;  /* 0xff80000040407808 */ /* 0x000fe40005000000 */
[C---:B------:R-:W-:Y:S01]  /*3f30*/  ISETP.GE.AND P5, PT, R12.reuse, R232, PT ;  /* 0x000000e80c00720c */ /* 0x040fe20003fa6270 */
[----:B------:R-:W-:Y:S01]  /*3f40*/  HMMA.16816.F32.BF16 R40, R136, R10, R40 ;  /* 0x0000000a8828723c */ /* 0x000fe20000041828 */
[----:B------:R-:W-:-:S02]  /*3f50*/  ISETP.GE.AND P1, PT, R12, R230, PT ;  /* 0x000000e60c00720c */ /* 0x000fc40003f26270 */
[C---:B------:R-:W-:Y:S02]  /*3f60*/  ISETP.GE.AND P6, PT, R12.reuse, R228, PT ;  /* 0x000000e40c00720c */ /* 0x040fe40003fc6270 */
[C---:B------:R-:W-:Y:S02]  /*3f70*/  ISETP.GE.AND P2, PT, R12.reuse, R226, PT ;  /* 0x000000e20c00720c */ /* 0x040fe40003f46270 */
[C---:B------:R-:W-:Y:S01]  /*3f80*/  ISETP.LT.OR P5, PT, R12.reuse, R233, P5 ;  /* 0x000000e90c00720c */ /* 0x040fe20002fa1670 */
[----:B------:R-:W-:Y:S01]  /*3f90*/  HMMA.16816.F32.BF16 R36, R140, R10, R36 ;  /* 0x0000000a8c24723c */ /* 0x000fe20000041824 */
[C---:B------:R-:W-:Y:S02]  /*3fa0*/  ISETP.LT.OR P1, PT, R12.reuse, R231, P1 ;  /* 0x000000e70c00720c */ /* 0x040fe40000f21670 */
[C---:B------:R-:W-:Y:S02]  /*3fb0*/  ISETP.LT.OR P6, PT, R12.reuse, R229, P6 ;  /* 0x000000e50c00720c */ /* 0x040fe400037c1670 */
[----:B------:R-:W-:-:S02]  /*3fc0*/  ISETP.LT.OR P2, PT, R12, R227, P2 ;  /* 0x000000e30c00720c */ /* 0x000fc40001741670 */
[----:B------:R-:W-:Y:S02]  /*3fd0*/  IADD3 R12, R152, 0x58, RZ ;  /* 0x00000058980c7810 */ /* 0x000fe40007ffe0ff */
[----:B------:R-:W-:Y:S02]  /*3fe0*/  FSEL R65, R65, -INF , !P5 ;  /* 0xff80000041417808 */ /* 0x000fe40006800000 */
[----:B------:R-:W-:Y:S02]  /*3ff0*/  FSEL R66, R66, -INF , !P3 ;  /* 0xff80000042427808 */ /* 0x000fe40005800000 */
[----:B------:R-:W-:Y:S02]  /*4000*/  FSEL R67, R67, -INF , !P1 ;  /* 0xff80000043437808 */ /* 0x000fe40004800000 */
[----:B------:R-:W-:Y:S02]  /*4010*/  FSEL R69, R60, -INF , !P0 ;  /* 0xff8000003c457808 */ /* 0x000fe40004000000 */
[----:B------:R-:W-:Y:S01]  /*4020*/  IADD3 R9, R152, 0x59, RZ ;  /* 0x0000005998097810 */ /* 0x000fe20007ffe0ff */
[----:B-1----:R-:W-:Y:S01]  /*4030*/  HMMA.16816.F32.BF16 R32, R140, R4, R32 ;  /* 0x000000048c20723c */ /* 0x002fe20000041820 */
[----:B------:R-:W-:-:S02]  /*4040*/  ISETP.GE.AND P5, PT, R12, R232, PT ;  /* 0x000000e80c00720c */ /* 0x000fc40003fa6270 */
[C---:B------:R-:W-:Y:S02]  /*4050*/  ISETP.GE.AND P3, PT, R12.reuse, R230, PT ;  /* 0x000000e60c00720c */ /* 0x040fe40003f66270 */
[C---:B------:R-:W-:Y:S02]  /*4060*/  ISETP.GE.AND P1, PT, R12.reuse, R228, PT ;  /* 0x000000e40c00720c */ /* 0x040fe40003f26270 */
[----:B------:R-:W-:Y:S01]  /*4070*/  ISETP.GE.AND P0, PT, R12, R226, PT ;  /* 0x000000e20c00720c */ /* 0x000fe20003f06270 */
[----:B------:R-:W-:Y:S01]  /*4080*/  HMMA.16816.F32.BF16 R20, R140, R6, R20 ;  /* 0x000000068c14723c */ /* 0x000fe20000041814 */
[----:B------:R-:W-:Y:S02]  /*4090*/  FSEL R74, R61, -INF , !P6 ;  /* 0xff8000003d4a7808 */ /* 0x000fe40007000000 */
[----:B------:R-:W-:Y:S02]  /*40a0*/  FSEL R76, R62, -INF , !P4 ;  /* 0xff8000003e4c7808 */ /* 0x000fe40006000000 */
[----:B------:R-:W-:-:S02]  /*40b0*/  ISETP.GE.AND P4, PT, R9, R232, PT ;  /* 0x000000e80900720c */ /* 0x000fc40003f86270 */
[C---:B------:R-:W-:Y:S02]  /*40c0*/  ISETP.GE.AND P6, PT, R9.reuse, R228, PT ;  /* 0x000000e40900720c */ /* 0x040fe40003fc6270 */
[C---:B------:R-:W-:Y:S02]  /*40d0*/  ISETP.LT.OR P5, PT, R12.reuse, R233, P5 ;  /* 0x000000e90c00720c */ /* 0x040fe40002fa1670 */
[C---:B------:R-:W-:Y:S02]  /*40e0*/  ISETP.LT.OR P3, PT, R12.reuse, R231, P3 ;  /* 0x000000e70c00720c */ /* 0x040fe40001f61670 */
[C---:B------:R-:W-:Y:S02]  /*40f0*/  ISETP.LT.OR P1, PT, R12.reuse, R229, P1 ;  /* 0x000000e50c00720c */ /* 0x040fe40000f21670 */
[----:B------:R-:W-:Y:S02]  /*4100*/  ISETP.LT.OR P0, PT, R12, R227, P0 ;  /* 0x000000e30c00720c */ /* 0x000fe40000701670 */
[----:B------:R-:W-:Y:S01]  /*4110*/  HMMA.16816.F32.BF16 R12, R136, R4, R28 ;  /* 0x00000004880c723c */ /* 0x000fe2000004181c */
[----:B------:R-:W-:-:S02]  /*4120*/  ISETP.LT.OR P4, PT, R9, R233, P4 ;  /* 0x000000e90900720c */ /* 0x000fc40002781670 */
[----:B------:R-:W-:Y:S02]  /*4130*/  ISETP.LT.OR P6, PT, R9, R229, P6 ;  /* 0x000000e50900720c */ /* 0x000fe400037c1670 */
[C---:B------:R-:W-:Y:S02]  /*4140*/  IADD3 R8, R152.reuse, 0x60, RZ ;  /* 0x0000006098087810 */ /* 0x040fe40007ffe0ff */
[----:B------:R-:W-:Y:S01]  /*4150*/  IADD3 R5, R152, 0x61, RZ ;  /* 0x0000006198057810 */ /* 0x000fe20007ffe0ff */
[----:B------:R-:W-:Y:S01]  /*4160*/  HMMA.16816.F32.BF16 R136, R136, R6, R24 ;  /* 0x000000068888723c */ /* 0x000fe20000041818 */
[----:B------:R-:W-:Y:S02]  /*4170*/  FSEL R77, R63, -INF , !P2 ;  /* 0xff8000003f4d7808 */ /* 0x000fe40005000000 */
        /* <DEDUP_REMOVED lines=10> */
[C---:B------:R-:W-:Y:S02]  /*4220*/  ISETP.GE.AND P3, PT, R8.reuse, R228, PT ;  /* 0x000000e40800720c */ /* 0x040fe40003f66270 */
[----:B------:R-:W-:Y:S02]  /*4230*/  ISETP.GE.AND P6, PT, R8, R226, PT ;  /* 0x000000e20800720c */ /* 0x000fe40003fc6270 */
[----:B------:R-:W-:Y:S02]  /*4240*/  ISETP.GE.AND P4, PT, R5, R232, PT ;  /* 0x000000e80500720c */ /* 0x000fe40003f86270 */
[----:B------:R-:W-:-:S02]  /*4250*/  ISETP.LT.OR P2, PT, R9, R231, P2 ;  /* 0x000000e70900720c */ /* 0x000fc40001741670 */
[----:B------:R-:W-:Y:S02]  /*4260*/  ISETP.LT.OR P1, PT, R9, R227, P1 ;  /* 0x000000e30900720c */ /* 0x000fe40000f21670 */
[C---:B------:R-:W-:Y:S02]  /*4270*/  ISETP.LT.OR P0, PT, R8.reuse, R233, P0 ;  /* 0x000000e90800720c */ /* 0x040fe40000701670 */
[C---:B------:R-:W-:Y:S02]  /*4280*/  ISETP.LT.OR P5, PT, R8.reuse, R231, P5 ;  /* 0x000000e70800720c */ /* 0x040fe40002fa1670 */
[C---:B------:R-:W-:Y:S02]  /*4290*/  ISETP.LT.OR P3, PT, R8.reuse, R229, P3 ;  /* 0x000000e50800720c */ /* 0x040fe40001f61670 */
[----:B------:R-:W-:Y:S02]  /*42a0*/  ISETP.LT.OR P6, PT, R8, R227, P6 ;  /* 0x000000e30800720c */ /* 0x000fe400037c1670 */
[----:B------:R-:W-:-:S02]  /*42b0*/  ISETP.LT.OR P4, PT, R5, R233, P4 ;  /* 0x000000e90500720c */ /* 0x000fc40002781670 */
[----:B------:R-:W-:Y:S02]  /*42c0*/  IADD3 R4, R152, 0x70, RZ ;  /* 0x0000007098047810 */ /* 0x000fe40007ffe0ff */
[----:B------:R-:W-:Y:S02]  /*42d0*/  FSEL R112, R59, -INF , !P1 ;  /* 0xff8000003b707808 */ /* 0x000fe40004800000 */
[----:B------:R-:W-:Y:S02]  /*42e0*/  FSEL R68, R55, -INF , !P2 ;  /* 0xff80000037447808 */ /* 0x000fe40005000000 */
[----:B------:R-:W-:Y:S02]  /*42f0*/  FSEL R29, R48, -INF , !P0 ;  /* 0xff800000301d7808 */ /* 0x000fe40004000000 */
[----:B------:R-:W-:Y:S02]  /*4300*/  FSEL R30, R50, -INF , !P5 ;  /* 0xff800000321e7808 */ /* 0x000fe40006800000 */
[----:B------:R-:W-:-:S02]  /*4310*/  FSEL R31, R44, -INF , !P3 ;  /* 0xff8000002c1f7808 */ /* 0x000fc40005800000 */
[----:B------:R-:W-:Y:S02]  /*4320*/  FSEL R28, R46, -INF , !P6 ;  /* 0xff8000002e1c7808 */ /* 0x000fe40007000000 */
[----:B------:R-:W-:Y:S01]  /*4330*/  FSEL R61, R49, -INF , !P4 ;  /* 0xff800000313d7808 */ /* 0x000fe20006000000 */
[----:B------:R-:W-:Y:S01]  /*4340*/  BAR.SYNC.DEFER_BLOCKING 0x0 ;  /* 0x0000000000007b1d */ /* 0x000fe20000010000 */
        /* <DEDUP_REMOVED lines=24> */
[C---:B------:R-:W-:Y:S02]  /*44d0*/  ISETP.GE.AND P5, PT, R4.reuse, R228, PT ;  /* 0x000000e40400720c */ /* 0x040fe40003fa6270 */
[----:B------:R-:W-:Y:S02]  /*44e0*/  ISETP.GE.AND P3, PT, R4, R226, PT ;  /* 0x000000e20400720c */ /* 0x000fe40003f66270 */
[C---:B------:R-:W-:Y:S02]  /*44f0*/  ISETP.GE.AND P6, PT, R5.reuse, R230, PT ;  /* 0x000000e60500720c */ /* 0x040fe40003fc6270 */
[----:B------:R-:W-:-:S02]  /*4500*/  ISETP.GE.AND P4, PT, R5, R228, PT ;  /* 0x000000e40500720c */ /* 0x000fc40003f86270 */
[C---:B------:R-:W-:Y:S02]  /*4510*/  ISETP.LT.OR P1, PT, R4.reuse, R233, P1 ;  /* 0x000000e90400720c */ /* 0x040fe40000f21670 */
[C---:B------:R-:W-:Y:S02]  /*4520*/  ISETP.LT.OR P0, PT, R4.reuse, R231, P0 ;  /* 0x000000e70400720c */ /* 0x040fe40000701670 */
[C---:B------:R-:W-:Y:S02]  /*4530*/  ISETP.LT.OR P5, PT, R4.reuse, R229, P5 ;  /* 0x000000e50400720c */ /* 0x040fe40002fa1670 */
[----:B------:R-:W-:Y:S02]  /*4540*/  ISETP.LT.OR P3, PT, R4, R227, P3 ;  /* 0x000000e30400720c */ /* 0x000fe40001f61670 */
[C---:B------:R-:W-:Y:S02]  /*4550*/  ISETP.LT.OR P6, PT, R5.reuse, R231, P6 ;  /* 0x000000e70500720c */ /* 0x040fe400037c1670 */
[----:B------:R-:W-:-:S02]  /*4560*/  ISETP.LT.OR P4, PT, R5, R229, P4 ;  /* 0x000000e50500720c */ /* 0x000fc40002781670 */
        /* <DEDUP_REMOVED lines=13> */
[C---:B------:R-:W-:Y:S02]  /*4640*/  IADD3 R4, R152.reuse, 0x78, RZ ;  /* 0x0000007898047810 */ /* 0x040fe40007ffe0ff */
[----:B------:R-:W-:Y:S02]  /*4650*/  IADD3 R152, R152, 0x79, RZ ;  /* 0x0000007998987810 */ /* 0x000fe40007ffe0ff */
[----:B------:R-:W-:Y:S02]  /*4660*/  FSEL R72, R45, -INF , !P2 ;  /* 0xff8000002d487808 */ /* 0x000fe40005000000 */
[----:B------:R-:W-:Y:S02]  /*4670*/  ISETP.GE.AND P2, PT, R5, R232, PT ;  /* 0x000000e80500720c */ /* 0x000fe40003f46270 */
[----:B------:R-:W-:-:S02]  /*4680*/  FSEL R174, R38, -INF , !P0 ;  /* 0xff80000026ae7808 */ /* 0x000fc40004000000 */
[C---:B------:R-:W-:Y:S02]  /*4690*/  ISETP.GE.AND P0, PT, R152.reuse, R228, PT ;  /* 0x000000e49800720c */ /* 0x040fe40003f06270 */
[----:B------:R-:W-:Y:S02]  /*46a0*/  ISETP.LT.OR P2, PT, R5, R233, P2 ;  /* 0x000000e90500720c */ /* 0x000fe40001741670 */
[----:B------:R-:W-:Y:S02]  /*46b0*/  ISETP.LT.OR P0, PT, R152, R229, P0 ;  /* 0x000000e59800720c */ /* 0x000fe40000701670 */
[----:B------:R-:W-:Y:S02]  /*46c0*/  FSEL R79, R33, -INF , !P2 ;  /* 0xff800000214f7808 */ /* 0x000fe40005000000 */
[----:B------:R-:W-:Y:S02]  /*46d0*/  ISETP.GE.AND P2, PT, R5, R226, PT ;  /* 0x000000e20500720c */ /* 0x000fe40003f46270 */
[----:B------:R-:W-:-:S02]  /*46e0*/  FSEL R114, R137, -INF , !P0 ;  /* 0xff80000089727808 */ /* 0x000fc40004000000 */
[C---:B------:R-:W-:Y:S02]  /*46f0*/  ISETP.GE.AND P0, PT, R152.reuse, R226, PT ;  /* 0x000000e29800720c */ /* 0x040fe40003f06270 */
[-C--:B------:R-:W-:Y:S02]  /*4700*/  ISETP.LT.OR P2, PT, R5, R227.reuse, P2 ;  /* 0x000000e30500720c */ /* 0x080fe40001741670 */
[----:B------:R-:W-:Y:S02]  /*4710*/  ISETP.LT.OR P0, PT, R152, R227, P0 ;  /* 0x000000e39800720c */ /* 0x000fe40000701670 */
[----:B------:R-:W-:Y:S02]  /*4720*/  FSEL R89, R15, -INF , !P2 ;  /* 0xff8000000f597808 */ /* 0x000fe40005000000 */
[----:B------:R-:W-:Y:S02]  /*4730*/  FSEL R167, R36, -INF , !P1 ;  /* 0xff80000024a77808 */ /* 0x000fe40004800000 */
[----:B------:R-:W-:-:S02]  /*4740*/  ISETP.GE.AND P2, PT, R4, R228, PT ;  /* 0x000000e40400720c */ /* 0x000fc40003f46270 */
[C---:B------:R-:W-:Y:S02]  /*4750*/  ISETP.GE.AND P1, PT, R4.reuse, R226, PT ;  /* 0x000000e20400720c */ /* 0x040fe40003f26270 */
[----:B------:R-:W-:Y:S02]  /*4760*/  FSEL R111, R139, -INF , !P0 ;  /* 0xff8000008b6f7808 */ /* 0x000fe40004000000 */
[----:B------:R-:W-:Y:S02]  /*4770*/  PLOP3.LUT P0, PT, PT, PT, UP0, 0x80, 0x0 ;  /* 0x000000000000781c */ /* 0x000fe40003f0f008 */
[C---:B------:R-:W-:Y:S02]  /*4780*/  ISETP.LT.OR P2, PT, R4.reuse, R229, P2 ;  /* 0x000000e50400720c */ /* 0x040fe40001741670 */
[----:B------:R-:W-:Y:S02]  /*4790*/  ISETP.LT.OR P1, PT, R4, R227, P1 ;  /* 0x000000e30400720c */ /* 0x000fe40000f21670 */
[----:B------:R-:W-:-:S02]  /*47a0*/  FSEL R124, R41, -INF , !P5 ;  /* 0xff800000297c7808 */ /* 0x000fc40006800000 */
[----:B------:R-:W-:Y:S02]  /*47b0*/  FSEL R104, R43, -INF , !P4 ;  /* 0xff8000002b687808 */ /* 0x000fe40006000000 */
[----:B------:R-:W-:Y:S02]  /*47c0*/  FSEL R113, R136, -INF , !P2 ;  /* 0xff80000088717808 */ /* 0x000fe40005000000 */
[----:B------:R-:W-:Y:S02]  /*47d0*/  FSEL R103, R138, -INF , !P1 ;  /* 0xff8000008a677808 */ /* 0x000fe40004800000 */
[-C--:B------:R-:W-:Y:S02]  /*47e0*/  ISETP.GE.AND P5, PT, R4, R232.reuse, PT ;  /* 0x000000e80400720c */ /* 0x080fe40003fa6270 */
[----:B------:R-:W-:Y:S02]  /*47f0*/  ISETP.GE.AND P4, PT, R152, R232, PT ;  /* 0x000000e89800720c */ /* 0x000fe40003f86270 */
[----:B------:R-:W-:-:S02]  /*4800*/  ISETP.GE.AND P2, PT, R4, R230, PT ;  /* 0x000000e60400720c */ /* 0x000fc40003f46270 */
[----:B------:R-:W-:Y:S02]  /*4810*/  ISETP.GE.AND P1, PT, R152, R230, PT ;  /* 0x000000e69800720c */ /* 0x000fe40003f26270 */
[C---:B------:R-:W-:Y:S02]  /*4820*/  ISETP.LT.OR P5, PT, R4.reuse, R233, P5 ;  /* 0x000000e90400720c */ /* 0x040fe40002fa1670 */
[----:B------:R-:W-:Y:S01]  /*4830*/  ISETP.LT.OR P2, PT, R4, R231, P2 ;  /* 0x000000e70400720c */ /* 0x000fe20001741670 */
[----:B------:R-:W-:Y:S01]  /*4840*/  IMAD.IADD R4, R149, 0x1, R150 ;  /* 0x0000000195047824 */ /* 0x000fe200078e0296 */
        /* <DEDUP_REMOVED lines=9> */
[----:B------:R-:W-:-:S04]  /*48e0*/  UIADD3 UR10, UR28, -0x2, URZ ;  /* 0xfffffffe1c0a7890 */ /* 0x000fc8000fffe03f */
[----:B------:R-:W-:Y:S02]  /*48f0*/  USHF.R.S32.HI UR5, URZ, 0x1f, UR10 ;  /* 0x0000001f3f057899 */ /* 0x000fe4000801140a */
[----:B------:R-:W-:Y:S01]  /*4900*/  UIMAD UR9, UR9, UR10, URZ ;  /* 0x0000000a090972a4 */ /* 0x000fe2000f8e023f */
[----:B------:R-:W-:-:S03]  /*4910*/  IMAD.U32 R5, RZ, RZ, UR10 ;  /* 0x0000000aff057e24 */ /* 0x000fc6000f8e00ff */
[----:B------:R-:W-:Y:S01]  /*4920*/  UIMAD UR5, UR5, UR7, UR9 ;  /* 0x00000007050572a4 */ /* 0x000fe2000f8e0209 */
[----:B------:R-:W-:Y:S01]  /*4930*/  IMAD.WIDE.U32 R10, R5, UR7, R238 ;  /* 0x00000007050a7c25 */ /* 0x000fe2000f8e00ee */
[----:B------:R-:W-:-:S03]  /*4940*/  USHF.L.U32 UR7, UR8, 0x6, URZ ;  /* 0x0000000608077899 */ /* 0x000fc6000800063f */
[----:B------:R-:W-:Y:S01]  /*4950*/  IMAD.U32 R5, RZ, RZ, UR8 ;  /* 0x00000008ff057e24 */ /* 0x000fe2000f8e00ff */
[----:B------:R-:W-:Y:S02]  /*4960*/  IADD3 R6, R11, UR5, RZ ;  /* 0x000000050b067c10 */ /* 0x000fe4000fffe0ff */
[C---:B------:R-:W-:Y:S02]  /*4970*/  LEA R8, P1, R10.reuse, c[0x0][0x168], 0x1 ;  /* 0x00005a000a087a11 */ /* 0x040fe400078208ff */
[----:B------:R-:W-:Y:S02]  /*4980*/  SHF.L.U64.HI R5, R5, 0x6, R2 ;  /* 0x0000000605057819 */ /* 0x000fe40000010202 */
[----:B------:R-:W-:Y:S02]  /*4990*/  LEA.HI.X R9, R10, c[0x0][0x16c], R6, 0x1, P1 ;  /* 0x00005b000a097a11 */ /* 0x000fe400008f0c06 */
[----:B------:R-:W-:-:S03]  /*49a0*/  IADD3 R12, P1, R8, UR7, RZ ;  /* 0x00000007080c7c10 */ /* 0x000fc6000ff3e0ff */
[----:B------:R-:W-:Y:S01]  /*49b0*/  @!PT LDS RZ, [RZ] ;  /* 0x00000000fffff984 */ /* 0x000fe20000000800 */
[----:B------:R-:W-:Y:S01]  /*49c0*/  @!PT LDS RZ, [RZ] ;  /* 0x00000000fffff984 */ /* 0x000fe20000000800 */
[----:B------:R-:W-:Y:S01]  /*49d0*/  @!PT LDS RZ, [RZ] ;  /* 0x00000000fffff984 */ /* 0x000fe20000000800 */
[----:B------:R1:W-:Y:S02]  /*49e0*/  LDGSTS.E.BYPASS.LTC128B.128 [R223+0x2000], [R8.64] ;  /* 0x0200000008df7fae */ /* 0x0003e4000b901d58 */
[----:B------:R-:W-:Y:S01]  /*49f0*/  IMAD.X R13, R5, 0x1, R9, P1 ;  /* 0x00000001050d7824 */ /* 0x000fe200008e0609 */
[----:B------:R-:W-:-:S04]  /*4a00*/  IADD3 R10, P1, R12, UR7, RZ ;  /* 0x000000070c0a7c10 */ /* 0x000fc8000ff3e0ff */
[----:B------:R1:W-:Y:S01]  /*4a10*/  LDGSTS.E.BYPASS.LTC128B.128 [R223+0x2800], [R12.64] ;  /* 0x028000000cdf7fae */ /* 0x0003e2000b901d58 */
[----:B------:R-:W-:Y:S01]  /*4a20*/  IMAD.X R11, R13, 0x1, R5, P1 ;  /* 0x000000010d0b7824 */ /* 0x000fe200008e0605 */
[----:B------:R-:W-:-:S04]  /*4a30*/  IADD3 R6, P1, R10, UR7, RZ ;  /* 0x000000070a067c10 */ /* 0x000fc8000ff3e0ff */
[----:B------:R1:W-:Y:S01]  /*4a40*/  LDGSTS.E.BYPASS.LTC128B.128 [R223+0x3000], [R10.64] ;  /* 0x030000000adf7fae */ /* 0x0003e2000b901d58 */
[----:B------:R-:W-:-:S05]  /*4a50*/  IMAD.X R7, R11, 0x1, R5, P1 ;  /* 0x000000010b077824 */ /* 0x000fca00008e0605 */
[----:B------:R1:W-:Y:S04]  /*4a60*/  LDGSTS.E.BYPASS.LTC128B.128 [R223+0x3800], [R6.64] ;  /* 0x0380000006df7fae */ /* 0x0003e8000b901d58 */
[----:B------:R-:W0:Y:S02]  /*4a70*/  LDGDEPBAR ;  /* 0x00000000000079af */ /* 0x000e240000000000 */
.L_x_742:
[----:B------:R-:W-:Y:S01]  /*4a80*/  FMNMX.FTZ R2, R147, R18, !PT ;  /* 0x0000001293027209 */ /* 0x000fe20007810000 */
[----:B------:R-:W-:Y:S01]  /*4a90*/  USHF.L.U32 UR29, UR23, 0x2, URZ ;  /* 0x00000002171d7899 */ /* 0x000fe2000800063f */
[----:B------:R-:W-:Y:S01]  /*4aa0*/  LOP3.LUT R19, R0, UR26, RZ, 0x3c, !PT ;  /* 0x0000001a00137c12 */ /* 0x000fe2000f8e3cff */
[----:B------:R-:W-:Y:S01]  /*4ab0*/  IMAD.WIDE.U32 R246, R168, -0x2daee0ad, RZ ;  /* 0xd2511f53a8f67825 */ /* 0x000fe200078e00ff */
[----:B------:R-:W-:Y:S01]  /*4ac0*/  FMNMX.FTZ R2, R153, R2, !PT ;  /* 0x0000000299027209 */ /* 0x000fe20007810000 */
[----:B------:R-:W-:Y:S01]  /*4ad0*/  UIADD3 UR15, UR27, -0x4498517b, URZ ;  /* 0xbb67ae851b0f7890 */ /* 0x000fe2000fffe03f */
[----:B------:R-:W-:Y:S01]  /*4ae0*/  IADD3 R16, R169, 0x4, RZ ;  /* 0x00000004a9107810 */ /* 0x000fe20007ffe0ff */
[----:B------:R-:W-:Y:S01]  /*4af0*/  UIADD3 UR16, UR26, -0x61c88647, URZ ;  /* 0x9e3779b91a107890 */ /* 0x000fe2000fffe03f */
[----:B------:R-:W-:Y:S01]  /*4b00*/  FMNMX.FTZ R2, R207, R2, !PT ;  /* 0x00000002cf027209 */ /* 0x000fe20007810000 */
[----:B------:R-:W-:Y:S01]  /*4b10*/  UIADD3 UR14, UR26, 0x3c6ef372, URZ ;  /* 0x3c6ef3721a0e7890 */ /* 0x000fe2000fffe03f */
[----:B------:R-:W-:Y:S01]  /*4b20*/  IMAD.MOV.U32 R51, RZ, RZ, R166 ;  /* 0x000000ffff337224 */ /* 0x000fe200078e00a6 */
[----:B------:R-:W-:Y:S01]  /*4b30*/  UIADD3 UR13, UR27, 0x76cf5d0a, URZ ;  /* 0x76cf5d0a1b0d7890 */ /* 0x000fe2000fffe03f */
[----:B------:R-:W-:Y:S01]  /*4b40*/  FMNMX.FTZ R5, R215, R2, !PT ;  /* 0x00000002d7057209 */ /* 0x000fe20007810000 */
[----:B------:R-:W-:Y:S01]  /*4b50*/  IMAD.WIDE.U32 R202, R16, -0x326172a9, RZ ;  /* 0xcd9e8d5710ca7825 */ /* 0x000fe200078e00ff */
[----:B------:R-:W-:Y:S01]  /*4b60*/  FMNMX.FTZ R2, R145, R17, !PT ;  /* 0x0000001191027209 */ /* 0x000fe20007810000 */
[----:B------:R-:W-:Y:S01]  /*4b70*/  UIADD3 UR11, UR27, 0x32370b8f, URZ ;  /* 0x32370b8f1b0b7890 */ /* 0x000fe2000fffe03f */
[----:B-1----:R-:W-:Y:S01]  /*4b80*/  FMNMX.FTZ R6, R144, R5, !PT ;  /* 0x0000000590067209 */ /* 0x002fe20007810000 */
[----:B------:R-:W-:Y:S01]  /*4b90*/  UIADD3 UR12, UR26, -0x255992d5, URZ ;  /* 0xdaa66d2b1a0c7890 */ /* 0x000fe2000fffe03f */
        /* <DEDUP_REMOVED lines=13> */
[----:B------:R-:W-:Y:S01]  /*4c70*/  IMAD.MOV.U32 R53, RZ, RZ, R162 ;  /* 0x000000ffff357224 */ /* 0x000fe200078e00a2 */
[----:B------:R-:W-:Y:S01]  /*4c80*/  FMNMX.FTZ R6, R193, R6, !PT ;  /* 0x00000006c1067209 */ /* 0x000fe20007810000 */
[----:B------:R-:W-:Y:S01]  /*4c90*/  IMAD R48, R148, 0x10000, R148 ;  /* 0x0001000094307824 */ /* 0x000fe200078e0294 */
[----:B------:R-:W-:Y:S01]  /*4ca0*/  FMNMX.FTZ R2, R161, R2, !PT ;  /* 0x00000002a1027209 */ /* 0x000fe20007810000 */
[----:B------:R-:W-:Y:S01]  /*4cb0*/  IMAD.SHL.U32 R216, R4, 0x2, RZ ;  /* 0x0000000204d87824 */ /* 0x000fe200078e00ff */
[----:B------:R-:W-:Y:S01]  /*4cc0*/  FMNMX.FTZ R6, R197, R6, !PT ;  /* 0x00000006c5067209 */ /* 0x000fe20007810000 */
[----:B------:R-:W-:Y:S01]  /*4cd0*/  STL.64 [R1+0x68], R218 ;  /* 0x000068da01007387 */ /* 0x000fe20000100a00 */
[----:B------:R-:W-:Y:S01]  /*4ce0*/  FMNMX.FTZ R2, R251, R2, !PT ;  /* 0x00000002fb027209 */ /* 0x000fe20007810000 */
[----:B------:R-:W-:Y:S01]  /*4cf0*/  UIADD3 UR5, UR29, 0x1, URZ ;  /* 0x000000011d057890 */ /* 0x000fe2000fffe03f */
[----:B------:R-:W-:Y:S01]  /*4d00*/  FMNMX.FTZ R6, R205, R6, !PT ;  /* 0x00000006cd067209 */ /* 0x000fe20007810000 */
[----:B------:R-:W-:Y:S01]  /*4d10*/  STL.64 [R1+0x60], R212 ;  /* 0x000060d401007387 */ /* 0x000fe20000100a00 */
        /* <DEDUP_REMOVED lines=13> */
[----:B------:R-:W-:Y:S02]  /*4df0*/  FMNMX.FTZ R5, R86, R5, !PT ;  /* 0x0000000556057209 */ /* 0x000fe40007810000 */
[----:B------:R-:W-:Y:S02]  /*4e00*/  FMNMX.FTZ R2, R123, R2, !PT ;  /* 0x000000027b027209 */ /* 0x000fe40007810000 */
[----:B------:R-:W-:Y:S02]  /*4e10*/  FMNMX.FTZ R6, R94, R5, !PT ;  /* 0x000000055e067209 */ /* 0x000fe40007810000 */
[----:B------:R-:W-:-:S02]  /*4e20*/  FMNMX.FTZ R2, R127, R2, !PT ;  /* 0x000000027f027209 */ /* 0x000fc40007810000 */
[----:B------:R-:W-:Y:S02]  /*4e30*/  FMNMX.FTZ R6, R101, R6, !PT ;  /* 0x0000000665067209 */ /* 0x000fe40007810000 */
[----:B------:R-:W-:Y:S02]  /*4e40*/  LOP3.LUT R200, R203, R19, RZ, 0x3c, !PT ;  /* 0x00000013cbc87212 */ /* 0x000fe400078e3cff */
[----:B------:R-:W-:-:S03]  /*4e50*/  FMNMX.FTZ R6, R117, R6, !PT ;  /* 0x0000000675067209 */ /* 0x000fc60007810000 */
[----:B------:R-:W-:Y:S01]  /*4e60*/  IMAD.WIDE.U32 R200, R200, -0x2daee0ad, RZ ;  /* 0xd2511f53c8c87825 */ /* 0x000fe200078e00ff */
[----:B------:R-:W-:-:S04]  /*4e70*/  FMNMX.FTZ R5, R69, R6, !PT ;  /* 0x0000000645057209 */ /* 0x000fc80007810000 */
[----:B------:R-:W-:Y:S02]  /*4e80*/  FMNMX.FTZ R5, R74, R5, !PT ;  /* 0x000000054a057209 */ /* 0x000fe40007810000 */
[----:B------:R-:W-:Y:S02]  /*4e90*/  LOP3.LUT R198, R201, UR15, R246, 0x96, !PT ;  /* 0x0000000fc9c67c12 */ /* 0x000fe4000f8e96f6 */
        /* <DEDUP_REMOVED lines=12> */
[----:B------:R-:W-:Y:S01]  /*4f60*/  IMAD.U32 R5, RZ, RZ, UR29 ;  /* 0x0000001dff057e24 */ /* 0x000fe2000f8e00ff */
        /* <DEDUP_REMOVED lines=12> */
[----:B------:R-:W-:Y:S01]  /*5030*/  LOP3.LUT R0, R199, UR14, R34, 0x96, !PT ;  /* 0x0000000ec7007c12 */ /* 0x000fe2000f8e9622 */
[----:B------:R-:W-:Y:S01]  /*5040*/  IMAD.WIDE.U32 R14, R2, -0x2daee0ad, RZ ;  /* 0xd2511f53020e7825 */ /* 0x000fe200078e00ff */
[----:B------:R-:W-:Y:S02]  /*5050*/  FMNMX.FTZ R5, R25, R6, !PT ;  /* 0x0000000619057209 */ /* 0x000fe40007810000 */
[----:B------:R-:W-:Y:S01]  /*5060*/  FMNMX.FTZ R8, R114, R7, !PT ;  /* 0x0000000772087209 */ /* 0x000fe20007810000 */
[----:B------:R-:W-:Y:S01]  /*5070*/  IMAD.WIDE.U32 R12, R0, -0x2daee0ad, RZ ;  /* 0xd2511f53000c7825 */ /* 0x000fe200078e00ff */
[----:B------:R-:W-:Y:S02]  /*5080*/  LOP3.LUT R2, R15, UR13, R200, 0x96, !PT ;  /* 0x0000000d0f027c12 */ /* 0x000fe4000f8e96c8 */
[----:B------:R-:W-:Y:S01]  /*5090*/  FMNMX.FTZ R5, R104, R5, !PT ;  /* 0x0000000568057209 */ /* 0x000fe20007810000 */
[----:B------:R-:W1:Y:S01]  /*50a0*/  SHFL.BFLY PT, R11, R8, 0x2, 0x1f ;  /* 0x0c401f00080b7f89 */ /* 0x000e6200000e0000 */
[----:B------:R-:W-:Y:S01]  /*50b0*/  LOP3.LUT R0, R13, UR11, R14, 0x96, !PT ;  /* 0x0000000b0d007c12 */ /* 0x000fe2000f8e960e */
        /* <DEDUP_REMOVED lines=8> */
[----:B------:R-:W-:-:S04]  /*5140*/  FMNMX.FTZ R0, R111, R6, !PT ;  /* 0x000000066f007209 */ /* 0x000fc80007810000 */
[----:B------:R-:W-:Y:S01]  /*5150*/  LOP3.LUT R6, R21, UR9, R12, 0x96, !PT ;  /* 0x0000000915067c12 */ /* 0x000fe2000f8e960c */
[----:B------:R-:W2:Y:S01]  /*5160*/  SHFL.BFLY PT, R13, R0, 0x2, 0x1f ;  /* 0x0c401f00000d7f89 */ /* 0x000ea200000e0000 */
[----:B-1----:R-:W-:Y:S01]  /*5170*/  FMNMX.FTZ R11, R8, R11, !PT ;  /* 0x0000000b080b7209 */ /* 0x002fe20007810000 */
[----:B------:R-:W-:-:S04]  /*5180*/  IMAD.WIDE.U32 R8, R2, -0x2daee0ad, RZ ;  /* 0xd2511f5302087825 */ /* 0x000fc800078e00ff */
[----:B------:R-:W1:Y:S01]  /*5190*/  SHFL.BFLY PT, R2, R11, 0x1, 0x1f ;  /* 0x0c201f000b027f89 */ /* 0x000e6200000e0000 */
[----:B------:R-:W-:Y:S01]  /*51a0*/  LOP3.LUT R5, R9, UR7, R20, 0x96, !PT ;  /* 0x0000000709057c12 */ /* 0x000fe2000f8e9614 */
[----:B------:R-:W-:-:S04]  /*51b0*/  IMAD.WIDE.U32 R20, R6, -0x326172a9, RZ ;  /* 0xcd9e8d5706147825 */ /* 0x000fc800078e00ff */
[----:B------:R-:W-:Y:S01]  /*51c0*/  IMAD.WIDE.U32 R6, R5, -0x326172a9, RZ ;  /* 0xcd9e8d5705067825 */ /* 0x000fe200078e00ff */
[----:B------:R-:W-:-:S04]  /*51d0*/  LOP3.LUT R5, R21, UR8, R14, 0x96, !PT ;  /* 0x0000000815057c12 */ /* 0x000fc8000f8e960e */
[----:B------:R-:W-:Y:S01]  /*51e0*/  LOP3.LUT R9, R7, UR17, R20, 0x96, !PT ;  /* 0x0000001107097c12 */ /* 0x000fe2000f8e9614 */
[----:B------:R-:W-:Y:S01]  /*51f0*/  IMAD.WIDE.U32 R20, R5, -0x2daee0ad, RZ ;  /* 0xd2511f5305147825 */ /* 0x000fe200078e00ff */
[----:B------:R-:W-:Y:S02]  /*5200*/  LOP3.LUT R12, R6, 0xffff, RZ, 0xc0, !PT ;  /* 0x0000ffff060c7812 */ /* 0x000fe400078ec0ff */
[----:B--2---:R-:W-:Y:S02]  /*5210*/  FMNMX.FTZ R13, R0, R13, !PT ;  /* 0x0000000d000d7209 */ /* 0x004fe40007810000 */
[--C-:B------:R-:W-:Y:S02]  /*5220*/  SHF.R.U32.HI R5, RZ, 0x10, R6.reuse ;  /* 0x00000010ff057819 */ /* 0x100fe40000011606 */
[----:B------:R-:W-:Y:S01]  /*5230*/  LOP3.LUT R7, R6, 0xff, RZ, 0xc0, !PT ;  /* 0x000000ff06077812 */ /* 0x000fe200078ec0ff */
[----:B------:R-:W2:Y:S01]  /*5240*/  SHFL.BFLY PT, R0, R13, 0x1, 0x1f ;  /* 0x0c201f000d007f89 */ /* 0x000ea200000e0000 */
[----:B------:R-:W-:-:S02]  /*5250*/  SHF.R.U32.HI R10, RZ, 0x18, R6 ;  /* 0x00000018ff0a7819 */ /* 0x000fc40000011606 */
[----:B------:R-:W-:Y:S02]  /*5260*/  SHF.R.U32.HI R12, RZ, 0x8, R12 ;  /* 0x00000008ff0c7819 */ /* 0x000fe4000001160c */
[----:B-1----:R-:W-:Y:S02]  /*5270*/  FMNMX.FTZ R2, R11, R2, !PT ;  /* 0x000000020b027209 */ /* 0x002fe40007810000 */
[----:B------:R-:W-:Y:S02]  /*5280*/  FMNMX.FTZ R11, R157, R158, !PT ;  /* 0x0000009e9d0b7209 */ /* 0x000fe40007810000 */
[----:B------:R-:W-:Y:S01]  /*5290*/  LOP3.LUT R6, R21, UR18, R8, 0x96, !PT ;  /* 0x0000001215067c12 */ /* 0x000fe2000f8e9608 */
[----:B------:R-:W-:Y:S01]  /*52a0*/  FMUL.FTZ R166, R2, c[0x0][0x23c] ;  /* 0x00008f0002a67a20 */ /* 0x000fe20000410000 */
[----:B------:R-:W-:Y:S02]  /*52b0*/  FMNMX.FTZ R11, R132, R11, !PT ;  /* 0x0000000b840b7209 */ /* 0x000fe40007810000 */
[----:B------:R-:W-:-:S02]  /*52c0*/  LOP3.LUT R5, R5, 0xff, RZ, 0xc0, !PT ;  /* 0x000000ff05057812 */ /* 0x000fc400078ec0ff */
[----:B------:R-:W-:Y:S02]  /*52d0*/  FMNMX.FTZ R11, R160, R11, !PT ;  /* 0x0000000ba00b7209 */ /* 0x000fe40007810000 */
[----:B------:R-:W-:Y:S02]  /*52e0*/  LOP3.LUT R8, R20, 0xffff, RZ, 0xc0, !PT ;  /* 0x0000ffff14087812 */ /* 0x000fe400078ec0ff */
[----:B------:R-:W-:Y:S02]  /*52f0*/  PRMT R7, R7, 0x5410, R12 ;  /* 0x0000541007077816 */ /* 0x000fe4000000000c */
[----:B------:R-:W-:Y:S02]  /*5300*/  PRMT R5, R5, 0x5410, R10 ;  /* 0x0000541005057816 */ /* 0x000fe4000000000a */
[----:B------:R-:W-:Y:S01]  /*5310*/  FMNMX.FTZ R12, R128, R11, !PT ;  /* 0x0000000b800c7209 */ /* 0x000fe20007810000 */
[--C-:B------:R-:W-:Y:S01]  /*5320*/  HSET2.LE.AND R7, R7, R48.reuse, PT ;  /* 0x0000003007077233 */ /* 0x100fe20003803000 */
[----:B------:R-:W-:Y:S01]  /*5330*/  LOP3.LUT R39, R20, 0xff, RZ, 0xc0, !PT ;  /* 0x000000ff14277812 */ /* 0x000fe200078ec0ff */
[----:B------:R-:W-:Y:S01]  /*5340*/  HSET2.LE.AND R5, R5, R48, PT ;  /* 0x0000003005057233 */ /* 0x000fe20003803000 */
[----:B------:R-:W-:-:S02]  /*5350*/  SHF.R.U32.HI R8, RZ, 0x8, R8 ;  /* 0x00000008ff087819 */ /* 0x000fc40000011608 */
[----:B------:R-:W-:Y:S02]  /*5360*/  FMNMX.FTZ R10, R156, R133, !PT ;  /* 0x000000859c0a7209 */ /* 0x000fe40007810000 */
[----:B--2---:R-:W-:Y:S02]  /*5370*/  FMNMX.FTZ R0, R13, R0, !PT ;  /* 0x000000000d007209 */ /* 0x004fe40007810000 */
[----:B------:R-:W-:Y:S02]  /*5380*/  FSETP.NEU.FTZ.AND P1, PT, R2, -INF , PT ;  /* 0xff8000000200780b */ /* 0x000fe40003f3d000 */
[----:B------:R-:W-:Y:S01]  /*5390*/  FMNMX.FTZ R21, R129, R12, !PT ;  /* 0x0000000c81157209 */ /* 0x000fe20007810000 */
[----:B------:R-:W-:Y:S01]  /*53a0*/  FMUL.FTZ R120, R0, c[0x0][0x23c] ;  /* 0x00008f0000787a20 */ /* 0x000fe20000410000 */
[----:B------:R-:W-:Y:S02]  /*53b0*/  PRMT R39, R39, 0x5410, R8 ;  /* 0x0000541027277816 */ /* 0x000fe40000000008 */
[----:B------:R-:W-:-:S02]  /*53c0*/  FMNMX.FTZ R15, R159, R10, !PT ;  /* 0x0000000a9f0f7209 */ /* 0x000fc40007810000 */
[----:B------:R-:W-:Y:S01]  /*53d0*/  LOP3.LUT R8, R9, 0xffff, RZ, 0xc0, !PT ;  /* 0x0000ffff09087812 */ /* 0x000fe200078ec0ff */
[--C-:B------:R-:W-:Y:S01]  /*53e0*/  HSET2.LE.AND R22, R39, R48.reuse, PT ;  /* 0x0000003027167233 */ /* 0x100fe20003803000 */
[----:B------:R-:W-:Y:S02]  /*53f0*/  FSEL R166, R166, RZ, P1 ;  /* 0x000000ffa6a67208 */ /* 0x000fe40000800000 */
[----:B------:R-:W-:Y:S02]  /*5400*/  FMNMX.FTZ R21, R190, R21, !PT ;  /* 0x00000015be157209 */ /* 0x000fe40007810000 */
[----:B------:R-:W-:Y:S01]  /*5410*/  FMNMX.FTZ R15, R134, R15, !PT ;  /* 0x0000000f860f7209 */ /* 0x000fe20007810000 */
[--C-:B------:R-:W-:Y:S01]  /*5420*/  FFMA.FTZ R108, R147, c[0x0][0x23c], -R166.reuse ;  /* 0x00008f00936c7a23 */ /* 0x100fe200000108a6 */
[----:B------:R-:W-:Y:S01]  /*5430*/  FSETP.NEU.FTZ.AND P1, PT, R0, -INF , PT ;  /* 0xff8000000000780b */ /* 0x000fe20003f3d000 */
[--C-:B------:R-:W-:Y:S01]  /*5440*/  FFMA.FTZ R90, R153, c[0x0][0x23c], -R166.reuse ;  /* 0x00008f00995a7a23 */ /* 0x100fe200000108a6 */
[----:B------:R-:W-:Y:S01]  /*5450*/  LOP3.LUT R11, R9, 0xff, RZ, 0xc0, !PT ;  /* 0x000000ff090b7812 */ /* 0x000fe200078ec0ff */
[----:B------:R-:W-:Y:S01]  /*5460*/  FFMA.FTZ R87, R207, c[0x0][0x23c], -R166 ;  /* 0x00008f00cf577a23 */ /* 0x000fe200000108a6 */
[----:B------:R-:W-:Y:S01]  /*5470*/  SHF.R.U32.HI R8, RZ, 0x8, R8 ;  /* 0x00000008ff087819 */ /* 0x000fe20000011608 */
[----:B------:R-:W-:Y:S01]  /*5480*/  FFMA.FTZ R49, R215, c[0x0][0x23c], -R166 ;  /* 0x00008f00d7317a23 */ /* 0x000fe200000108a6 */
[----:B------:R-:W-:Y:S01]  /*5490*/  FMNMX.FTZ R12, R250, R21, !PT ;  /* 0x00000015fa0c7209 */ /* 0x000fe20007810000 */
[----:B------:R-:W-:Y:S01]  /*54a0*/  MUFU.EX2 R90, R90 ;  /* 0x0000005a005a7308 */ /* 0x000fe20000000800 */
[----:B------:R-:W-:Y:S01]  /*54b0*/  FMNMX.FTZ R10, R130, R15, !PT ;  /* 0x0000000f820a7209 */ /* 0x000fe20007810000 */
[----:B------:R-:W-:Y:S01]  /*54c0*/  IMAD R215, R3, 0x2, R216 ;  /* 0x0000000203d77824 */ /* 0x000fe200078e02d8 */
[----:B------:R-:W-:Y:S01]  /*54d0*/  FSEL R120, R120, RZ, P1 ;  /* 0x000000ff78787208 */ /* 0x000fe20000800000 */
[----:B------:R-:W-:Y:S01]  /*54e0*/  FFMA.FTZ R45, R241, c[0x0][0x23c], -R166 ;  /* 0x00008f00f12d7a23 */ /* 0x000fe200000108a6 */
[----:B------:R-:W-:Y:S01]  /*54f0*/  PRMT R11, R11, 0x5410, R8 ;  /* 0x000054100b0b7816 */ /* 0x000fe20000000008 */
[----:B------:R-:W-:Y:S01]  /*5500*/  FFMA.FTZ R32, R249, c[0x0][0x23c], -R166 ;  /* 0x00008f00f9207a23 */ /* 0x000fe200000108a6 */
[C---:B------:R-:W-:Y:S01]  /*5510*/  LOP3.LUT R8, R6.reuse, 0xffff, RZ, 0xc0, !PT ;  /* 0x0000ffff06087812 */ /* 0x040fe200078ec0ff */
[--C-:B------:R-:W-:Y:S01]  /*5520*/  FFMA.FTZ R27, R155, c[0x0][0x23c], -R120.reuse ;  /* 0x00008f009b1b7a23 */ /* 0x100fe20000010878 */
[----:B------:R-:W-:Y:S01]  /*5530*/  FMNMX.FTZ R15, R187, R12, !PT ;  /* 0x0000000cbb0f7209 */ /* 0x000fe20007810000 */
[--C-:B------:R-:W-:Y:S01]  /*5540*/  FFMA.FTZ R26, R163, c[0x0][0x23c], -R120.reuse ;  /* 0x00008f00a31a7a23 */ /* 0x100fe20000010878 */
[----:B------:R-:W-:Y:S01]  /*5550*/  FMNMX.FTZ R13, R131, R10, !PT ;  /* 0x0000000a830d7209 */ /* 0x000fe20007810000 */
[----:B------:R-:W-:Y:S01]  /*5560*/  FFMA.FTZ R115, R145, c[0x0][0x23c], -R120 ;  /* 0x00008f0091737a23 */ /* 0x000fe20000010878 */
[----:B------:R-:W-:Y:S01]  /*5570*/  LOP3.LUT R37, R6, 0xff, RZ, 0xc0, !PT ;  /* 0x000000ff06257812 */ /* 0x000fe200078ec0ff */
[----:B------:R-:W-:Y:S01]  /*5580*/  MUFU.EX2 R27, R27 ;  /* 0x0000001b001b7308 */ /* 0x000fe20000000800 */
[----:B------:R-:W-:Y:S01]  /*5590*/  SHF.R.U32.HI R8, RZ, 0x8, R8 ;  /* 0x00000008ff087819 */ /* 0x000fe20000011608 */
[----:B------:R-:W-:Y:S01]  /*55a0*/  FFMA.FTZ R118, R17, c[0x0][0x23c], -R120 ;  /* 0x00008f0011767a23 */ /* 0x000fe20000010878 */
[----:B------:R-:W-:Y:S01]  /*55b0*/  FMNMX.FTZ R15, R186, R15, !PT ;  /* 0x0000000fba0f7209 */ /* 0x000fe20007810000 */
[----:B------:R-:W-:Y:S01]  /*55c0*/  FFMA.FTZ R107, R18, c[0x0][0x23c], -R166 ;  /* 0x00008f00126b7a23 */ /* 0x000fe200000108a6 */
[----:B------:R-:W-:Y:S01]  /*55d0*/  FMNMX.FTZ R13, R192, R13, !PT ;  /* 0x0000000dc00d7209 */ /* 0x000fe20007810000 */
[----:B------:R-:W1:Y:S01]  /*55e0*/  LDSM.16.MT88.4 R152, [R216+0x4000] ;  /* 0x00400000d898783b */ /* 0x000e620000004200 */
[----:B------:R-:W-:Y:S01]  /*55f0*/  PRMT R37, R37, 0x5410, R8 ;  /* 0x0000541025257816 */ /* 0x000fe20000000008 */
[----:B------:R-:W2:Y:S01]  /*5600*/  MUFU.EX2 R26, R26 ;  /* 0x0000001a001a7308 */ /* 0x000ea20000000800 */
[----:B------:R-:W-:Y:S01]  /*5610*/  SHF.R.U32.HI R21, RZ, 0x10, R6 ;  /* 0x00000010ff157819 */ /* 0x000fe20000011606 */
[--C-:B------:R-:W-:Y:S01]  /*5620*/  FFMA.FTZ R33, R161, c[0x0][0x23c], -R120.reuse ;  /* 0x00008f00a1217a23 */ /* 0x100fe20000010878 */
[----:B------:R-:W-:Y:S01]  /*5630*/  FMNMX.FTZ R8, R206, R15, !PT ;  /* 0x0000000fce087209 */ /* 0x000fe20007810000 */
[----:B------:R-:W-:Y:S01]  /*5640*/  FFMA.FTZ R18, R251, c[0x0][0x23c], -R120 ;  /* 0x00008f00fb127a23 */ /* 0x000fe20000010878 */
[----:B------:R-:W-:Y:S01]  /*5650*/  FMNMX.FTZ R13, R248, R13, !PT ;  /* 0x0000000df80d7209 */ /* 0x000fe20007810000 */
[----:B------:R-:W-:Y:S01]  /*5660*/  FFMA.FTZ R44, R144, c[0x0][0x23c], -R166 ;  /* 0x00008f00902c7a23 */ /* 0x000fe200000108a6 */
[----:B------:R-:W-:Y:S01]  /*5670*/  SHF.R.U32.HI R6, RZ, 0x18, R6 ;  /* 0x00000018ff067819 */ /* 0x000fe20000011606 */
[----:B------:R-:W-:Y:S01]  /*5680*/  MUFU.EX2 R115, R115 ;  /* 0x0000007300737308 */ /* 0x000fe20000000800 */
[----:B------:R-:W-:Y:S01]  /*5690*/  LOP3.LUT R21, R21, 0xff, RZ, 0xc0, !PT ;  /* 0x000000ff15157812 */ /* 0x000fe200078ec0ff */
[--C-:B------:R-:W-:Y:S01]  /*56a0*/  HSET2.LE.AND R11, R11, R48.reuse, PT ;  /* 0x000000300b0b7233 */ /* 0x100fe20003803000 */
[----:B------:R-:W-:Y:S01]  /*56b0*/  FMNMX.FTZ R15, R53, R8, !PT ;  /* 0x00000008350f7209 */ /* 0x000fe20007810000 */
[--C-:B------:R-:W-:Y:S01]  /*56c0*/  FFMA.FTZ R47, R151, c[0x0][0x23c], -R120.reuse ;  /* 0x00008f00972f7a23 */ /* 0x100fe20000010878 */
[----:B------:R-:W-:Y:S01]  /*56d0*/  FMNMX.FTZ R13, R180, R13, !PT ;  /* 0x0000000db40d7209 */ /* 0x000fe20007810000 */
[----:B------:R-:W-:Y:S01]  /*56e0*/  FFMA.FTZ R46, R135, c[0x0][0x23c], -R120 ;  /* 0x00008f00872e7a23 */ /* 0x000fe20000010878 */
[----:B------:R-:W-:Y:S01]  /*56f0*/  PRMT R21, R21, 0x5410, R6 ;  /* 0x0000541015157816 */ /* 0x000fe20000000006 */
[----:B------:R-:W3:Y:S01]  /*5700*/  MUFU.EX2 R118, R118 ;  /* 0x0000007600767308 */ /* 0x000ee20000000800 */
[----:B------:R-:W-:Y:S01]  /*5710*/  FMNMX.FTZ R6, R96, R15, !PT ;  /* 0x0000000f60067209 */ /* 0x000fe20007810000 */
[----:B------:R-:W-:Y:S01]  /*5720*/  IMAD.WIDE.U32 R240, R169, -0x326172a9, RZ ;  /* 0xcd9e8d57a9f07825 */ /* 0x000fe200078e00ff */
[----:B------:R-:W-:Y:S01]  /*5730*/  FMNMX.FTZ R13, R178, R13, !PT ;  /* 0x0000000db20d7209 */ /* 0x000fe20007810000 */
[----:B------:R-:W-:Y:S01]  /*5740*/  HSET2.LE.AND R21, R21, R48, PT ;  /* 0x0000003015157233 */ /* 0x000fe20003803000 */
[----:B------:R-:W-:Y:S01]  /*5750*/  FMNMX.FTZ R15, R97, R6, !PT ;  /* 0x00000006610f7209 */ /* 0x000fe20007810000 */
[----:B------:R-:W-:Y:S01]  /*5760*/  FFMA.FTZ R58, R185, c[0x0][0x23c], -R166 ;  /* 0x00008f00b93a7a23 */ /* 0x000fe200000108a6 */
[----:B------:R-:W-:Y:S01]  /*5770*/  FMNMX.FTZ R13, R244, R13, !PT ;  /* 0x0000000df40d7209 */ /* 0x000fe20007810000 */
[----:B------:R-:W4:Y:S01]  /*5780*/  MUFU.EX2 R87, R87 ;  /* 0x0000005700577308 */ /* 0x000f220000000800 */
[----:B------:R-:W-:Y:S01]  /*5790*/  FMNMX.FTZ R15, R84, R15, !PT ;  /* 0x0000000f540f7209 */ /* 0x000fe20007810000 */
[----:B------:R-:W-:Y:S01]  /*57a0*/  FFMA.FTZ R56, R183, c[0x0][0x23c], -R120 ;  /* 0x00008f00b7387a23 */ /* 0x000fe20000010878 */
[----:B--2---:R-:W-:Y:S01]  /*57b0*/  F2FP.BF16.PACK_AB R6, R26, R27 ;  /* 0x0000001b1a06723e */ /* 0x004fe200000010ff */
[----:B------:R-:W-:Y:S01]  /*57c0*/  FFMA.FTZ R109, R109, c[0x0][0x23c], -R166 ;  /* 0x00008f006d6d7a23 */ /* 0x000fe200000108a6 */
[----:B------:R-:W-:Y:S01]  /*57d0*/  FMNMX.FTZ R13, R51, R13, !PT ;  /* 0x0000000d330d7209 */ /* 0x000fe20007810000 */
[----:B------:R-:W-:Y:S01]  /*57e0*/  FFMA.FTZ R121, R121, c[0x0][0x23c], -R120 ;  /* 0x00008f0079797a23 */ /* 0x000fe20000010878 */
[----:B------:R-:W-:Y:S01]  /*57f0*/  FMNMX.FTZ R15, R102, R15, !PT ;  /* 0x0000000f660f7209 */ /* 0x000fe20007810000 */
[----:B------:R-:W-:Y:S01]  /*5800*/  MUFU.EX2 R45, R45 ;  /* 0x0000002d002d7308 */ /* 0x000fe20000000800 */
[----:B------:R-:W-:Y:S01]  /*5810*/  LOP3.LUT R147, R5, R6, RZ, 0xc0, !PT ;  /* 0x0000000605937212 */ /* 0x000fe200078ec0ff */
[----:B------:R-:W-:Y:S01]  /*5820*/  FFMA.FTZ R86, R86, c[0x0][0x23c], -R166 ;  /* 0x00008f0056567a23 */ /* 0x000fe200000108a6 */
[----:B------:R-:W-:-:S02]  /*5830*/  FMNMX.FTZ R6, R98, R13, !PT ;  /* 0x0000000d62067209 */ /* 0x000fc40007810000 */
[----:B------:R-:W-:Y:S02]  /*5840*/  FMNMX.FTZ R8, R80, R15, !PT ;  /* 0x0000000f50087209 */ /* 0x000fe40007810000 */
[--C-:B------:R-:W-:Y:S01]  /*5850*/  SHF.R.U32.HI R14, RZ, 0x10, R20.reuse ;  /* 0x00000010ff0e7819 */ /* 0x100fe20000011614 */
[----:B------:R-:W2:Y:S01]  /*5860*/  MUFU.EX2 R32, R32 ;  /* 0x0000002000207308 */ /* 0x000ea20000000800 */
[----:B------:R-:W-:Y:S02]  /*5870*/  FMNMX.FTZ R13, R99, R6, !PT ;  /* 0x00000006630d7209 */ /* 0x000fe40007810000 */
[----:B------:R-:W-:Y:S02]  /*5880*/  FMNMX.FTZ R5, R81, R8, !PT ;  /* 0x0000000851057209 */ /* 0x000fe40007810000 */
[----:B------:R-:W-:Y:S02]  /*5890*/  SHF.R.U32.HI R23, RZ, 0x18, R20 ;  /* 0x00000018ff177819 */ /* 0x000fe40000011614 */
[----:B------:R-:W-:Y:S01]  /*58a0*/  LOP3.LUT R14, R14, 0xff, RZ, 0xc0, !PT ;  /* 0x000000ff0e0e7812 */ /* 0x000fe200078ec0ff */
[----:B------:R-:W-:Y:S01]  /*58b0*/  MUFU.EX2 R108, R108 ;  /* 0x0000006c006c7308 */ /* 0x000fe20000000800 */
[----:B------:R-:W-:-:S02]  /*58c0*/  FMNMX.FTZ R13, R88, R13, !PT ;  /* 0x0000000d580d7209 */ /* 0x000fc40007810000 */
[----:B------:R-:W-:Y:S02]  /*58d0*/  FMNMX.FTZ R4, R110, R5, !PT ;  /* 0x000000056e047209 */ /* 0x000fe40007810000 */
[----:B------:R-:W-:Y:S02]  /*58e0*/  PRMT R23, R14, 0x5410, R23 ;  /* 0x000054100e177816 */ /* 0x000fe40000000017 */
[----:B------:R-:W-:Y:S01]  /*58f0*/  FMNMX.FTZ R13, R106, R13, !PT ;  /* 0x0000000d6a0d7209 */ /* 0x000fe20007810000 */
[----:B------:R-:W1:Y:S01]  /*5900*/  MUFU.EX2 R107, R107 ;  /* 0x0000006b006b7308 */ /* 0x000e620000000800 */
[----:B------:R-:W-:Y:S01]  /*5910*/  SHF.R.U32.HI R14, RZ, 0x10, R9 ;  /* 0x00000010ff0e7819 */ /* 0x000fe20000011609 */
[----:B------:R-:W-:Y:S01]  /*5920*/  HSET2.LE.AND R23, R23, R48, PT ;  /* 0x0000003017177233 */ /* 0x000fe20003803000 */
[----:B------:R-:W-:Y:S02]  /*5930*/  FMNMX.FTZ R3, R175, R4, !PT ;  /* 0x00000004af037209 */ /* 0x000fe40007810000 */
[----:B------:R-:W-:-:S02]  /*5940*/  FMNMX.FTZ R8, R82, R13, !PT ;  /* 0x0000000d52087209 */ /* 0x000fc40007810000 */
[----:B------:R-:W-:Y:S01]  /*5950*/  SHF.R.U32.HI R9, RZ, 0x18, R9 ;  /* 0x00000018ff097819 */ /* 0x000fe20000011609 */
[----:B------:R-:W-:Y:S01]  /*5960*/  MUFU.EX2 R33, R33 ;  /* 0x0000002100217308 */ /* 0x000fe20000000800 */
[----:B------:R-:W-:Y:S02]  /*5970*/  LOP3.LUT R14, R14, 0xff, RZ, 0xc0, !PT ;  /* 0x000000ff0e0e7812 */ /* 0x000fe400078ec0ff */
[----:B------:R-:W-:Y:S02]  /*5980*/  FMNMX.FTZ R10, R64, R3, !PT ;  /* 0x00000003400a7209 */ /* 0x000fe40007810000 */
[----:B------:R-:W-:Y:S02]  /*5990*/  FMNMX.FTZ R3, R83, R8, !PT ;  /* 0x0000000853037209 */ /* 0x000fe40007810000 */
[----:B------:R-:W-:Y:S01]  /*59a0*/  PRMT R9, R14, 0x5410, R9 ;  /* 0x000054100e097816 */ /* 0x000fe20000000009 */
[----:B------:R-:W1:Y:S01]  /*59b0*/  MUFU.EX2 R18, R18 ;  /* 0x0000001200127308 */ /* 0x000e620000000800 */
[----:B------:R-:W-:-:S02]  /*59c0*/  FMNMX.FTZ R3, R116, R3, !PT ;  /* 0x0000000374037209 */ /* 0x000fc40007810000 */
[----:B---3--:R-:W-:Y:S01]  /*59d0*/  F2FP.BF16.PACK_AB R8, R118, R115 ;  /* 0x000000737608723e */ /* 0x008fe200000010ff */
[----:B------:R-:W-:Y:S01]  /*59e0*/  HSET2.LE.AND R9, R9, R48, PT ;  /* 0x0000003009097233 */ /* 0x000fe20003803000 */
[----:B------:R-:W-:Y:S02]  /*59f0*/  FMNMX.FTZ R3, R176, R3, !PT ;  /* 0x00000003b0037209 */ /* 0x000fe40007810000 */
[----:B----4-:R-:W-:Y:S01]  /*5a00*/  F2FP.BF16.PACK_AB R146, R87, R90 ;  /* 0x0000005a5792723e */ /* 0x010fe200000010ff */
[----:B------:R-:W-:Y:S01]  /*5a10*/  MUFU.EX2 R49, R49 ;  /* 0x0000003100317308 */ /* 0x000fe20000000800 */
[----:B------:R-:W-:Y:S02]  /*5a20*/  LOP3.LUT R145, R9, R8, RZ, 0xc0, !PT ;  /* 0x0000000809917212 */ /* 0x000fe400078ec0ff */
[----:B------:R-:W-:Y:S02]  /*5a30*/  FMNMX.FTZ R8, R66, R3, !PT ;  /* 0x0000000342087209 */ /* 0x000fe40007810000 */
[----:B------:R-:W-:-:S02]  /*5a40*/  FMNMX.FTZ R13, R65, R10, !PT ;  /* 0x0000000a410d7209 */ /* 0x000fc40007810000 */
[----:B------:R-:W-:Y:S01]  /*5a50*/  LOP3.LUT R146, R7, R146, RZ, 0xc0, !PT ;  /* 0x0000009207927212 */ /* 0x000fe200078ec0ff */
[----:B------:R-:W3:Y:S01]  /*5a60*/  MUFU.EX2 R44, R44 ;  /* 0x0000002c002c7308 */ /* 0x000ee20000000800 */
[----:B------:R-:W4:Y:S01]  /*5a70*/  LDSM.16.MT88.4 R4, [R215+0x4000] ;  /* 0x00400000d704783b */ /* 0x000f220000004200 */
[----:B------:R-:W-:Y:S02]  /*5a80*/  FMNMX.FTZ R3, R67, R8, !PT ;  /* 0x0000000843037209 */ /* 0x000fe40007810000 */
[----:B------:R-:W-:Y:S02]  /*5a90*/  FMNMX.FTZ R36, R52, R13, !PT ;  /* 0x0000000d34247209 */ /* 0x000fe40007810000 */
[----:B------:R-:W-:Y:S01]  /*5aa0*/  FMNMX.FTZ R3, R54, R3, !PT ;  /* 0x0000000336037209 */ /* 0x000fe20007810000 */
[----:B------:R-:W3:Y:S01]  /*5ab0*/  LDSM.16.MT88.4 R12, [R216+0x4400] ;  /* 0x00440000d80c783b */ /* 0x000ee20000004200 */
[----:B------:R-:W-:Y:S01]  /*5ac0*/  FMNMX.FTZ R36, R63, R36, !PT ;  /* 0x000000243f247209 */ /* 0x000fe20007810000 */
[----:B------:R-:W-:Y:S01]  /*5ad0*/  MUFU.EX2 R47, R47 ;  /* 0x0000002f002f7308 */ /* 0x000fe20000000800 */
[----:B------:R-:W-:-:S02]  /*5ae0*/  FMNMX.FTZ R3, R68, R3, !PT ;  /* 0x0000000344037209 */ /* 0x000fc40007810000 */
[----:B------:R-:W-:Y:S02]  /*5af0*/  FMNMX.FTZ R36, R29, R36, !PT ;  /* 0x000000241d247209 */ /* 0x000fe40007810000 */
[----:B------:R-:W-:Y:S02]  /*5b00*/  FMNMX.FTZ R20, R30, R3, !PT ;  /* 0x000000031e147209 */ /* 0x000fe40007810000 */
[----:B------:R-:W-:Y:S01]  /*5b10*/  FMNMX.FTZ R36, R61, R36, !PT ;  /* 0x000000243d247209 */ /* 0x000fe20007810000 */
[----:B------:R-:W3:Y:S01]  /*5b20*/  MUFU.EX2 R46, R46 ;  /* 0x0000002e002e7308 */ /* 0x000ee20000000800 */
[----:B--2---:R-:W-:Y:S02]  /*5b30*/  F2FP.BF16.PACK_AB R3, R32, R45 ;  /* 0x0000002d2003723e */ /* 0x004fe400000010ff */
[----:B------:R-:W-:Y:S02]  /*5b40*/  FMNMX.FTZ R36, R167, R36, !PT ;  /* 0x00000024a7247209 */ /* 0x000fe40007810000 */
[----:B------:R-:W-:-:S02]  /*5b50*/  LOP3.LUT R22, R22, R3, RZ, 0xc0, !PT ;  /* 0x0000000316167212 */ /* 0x000fc400078ec0ff */
[----:B------:R-:W-:Y:S01]  /*5b60*/  FMNMX.FTZ R3, R71, R20, !PT ;  /* 0x0000001447037209 */ /* 0x000fe20007810000 */
[----:B------:R-:W-:Y:S01]  /*5b70*/  HSET2.LE.AND R20, R37, R48, PT ;  /* 0x0000003025147233 */ /* 0x000fe20003803000 */
[----:B-1----:R-:W-:Y:S01]  /*5b80*/  F2FP.BF16.PACK_AB R144, R107, R108 ;  /* 0x0000006c6b90723e */ /* 0x002fe200000010ff */
[----:B------:R-:W-:Y:S01]  /*5b90*/  MUFU.EX2 R58, R58 ;  /* 0x0000003a003a7308 */ /* 0x000fe20000000800 */
[----:B------:R-:W-:Y:S02]  /*5ba0*/  FMNMX.FTZ R36, R181, R36, !PT ;  /* 0x00000024b5247209 */ /* 0x000fe40007810000 */
[----:B------:R-:W-:Y:S02]  /*5bb0*/  F2FP.BF16.PACK_AB R38, R18, R33 ;  /* 0x000000211226723e */ /* 0x000fe400000010ff */
[----:B------:R-:W-:Y:S02]  /*5bc0*/  FMNMX.FTZ R3, R174, R3, !PT ;  /* 0x00000003ae037209 */ /* 0x000fe40007810000 */
[----:B------:R-:W-:Y:S01]  /*5bd0*/  LOP3.LUT R144, R11, R144, RZ, 0xc0, !PT ;  /* 0x000000900b907212 */ /* 0x000fe200078ec0ff */
[----:B------:R-:W-:Y:S01]  /*5be0*/  MUFU.EX2 R56, R56 ;  /* 0x0000003800387308 */ /* 0x000fe20000000800 */
[----:B------:R-:W-:Y:S01]  /*5bf0*/  LDSM.16.MT88.4 R8, [R215+0x4400] ;  /* 0x00440000d708783b */ /* 0x000fe20000004200 */
[----:B------:R-:W-:-:S02]  /*5c00*/  FMNMX.FTZ R36, R73, R36, !PT ;  /* 0x0000002449247209 */ /* 0x000fc40007810000 */
[----:B------:R-:W-:Y:S02]  /*5c10*/  LOP3.LUT R23, R23, R38, RZ, 0xc0, !PT ;  /* 0x0000002617177212 */ /* 0x000fe400078ec0ff */
[----:B------:R-:W-:Y:S01]  /*5c20*/  FMNMX.FTZ R38, R182, R3, !PT ;  /* 0x00000003b6267209 */ /* 0x000fe20007810000 */
[C---:B------:R-:W-:Y:S01]  /*5c30*/  HMMA.16816.F32.BF16 R140, R144.reuse, R152, RZ ;  /* 0x00000098908c723c */ /* 0x040fe200000418ff */
[----:B------:R-:W-:Y:S01]  /*5c40*/  FMNMX.FTZ R17, R79, R36, !PT ;  /* 0x000000244f117209 */ /* 0x000fe20007810000 */
[----:B------:R-:W-:Y:S01]  /*5c50*/  MUFU.EX2 R109, R109 ;  /* 0x0000006d006d7308 */ /* 0x000fe20000000800 */
[----:B------:R-:W-:Y:S02]  /*5c60*/  FMNMX.FTZ R38, R75, R38, !PT ;  /* 0x000000264b267209 */ /* 0x000fe40007810000 */
[----:B------:R-:W-:Y:S02]  /*5c70*/  FMNMX.FTZ R36, R184, R17, !PT ;  /* 0x00000011b8247209 */ /* 0x000fe40007810000 */
[----:B------:R-:W-:Y:S01]  /*5c80*/  FMNMX.FTZ R3, R95, R38, !PT ;  /* 0x000000265f037209 */ /* 0x000fe20007810000 */
[----:B----4-:R-:W-:Y:S01]  /*5c90*/  HMMA.16816.F32.BF16 R148, R144, R4, RZ ;  /* 0x000000049094723c */ /* 0x010fe200000418ff */
[----:B------:R-:W-:Y:S01]  /*5ca0*/  FMNMX.FTZ R36, R189, R36, !PT ;  /* 0x00000024bd247209 */ /* 0x000fe20007810000 */
[----:B------:R-:W-:Y:S01]  /*5cb0*/  MUFU.EX2 R121, R121 ;  /* 0x0000007900797308 */ /* 0x000fe20000000800 */
[----:B------:R-:W-:-:S02]  /*5cc0*/  FMNMX.FTZ R3, R122, R3, !PT ;  /* 0x000000037a037209 */ /* 0x000fc40007810000 */
[----:B---3--:R-:W-:Y:S01]  /*5cd0*/  F2FP.BF16.PACK_AB R37, R44, R49 ;  /* 0x000000312c25723e */ /* 0x008fe200000010ff */
[----:B------:R-:W1:Y:S01]  /*5ce0*/  SHFL.BFLY PT, R17, R36, 0x2, 0x1f ;  /* 0x0c401f0024117f89 */ /* 0x000e6200000e0000 */
[----:B------:R-:W-:Y:S01]  /*5cf0*/  FMNMX.FTZ R3, R126, R3, !PT ;  /* 0x000000037e037209 */ /* 0x000fe20007810000 */
[C---:B------:R-:W-:Y:S01]  /*5d00*/  HMMA.16816.F32.BF16 R136, R144.reuse, R154, RZ ;  /* 0x0000009a9088723c */ /* 0x040fe200000418ff */
[----:B------:R-:W-:Y:S01]  /*5d10*/  LOP3.LUT R20, R20, R37, RZ, 0xc0, !PT ;  /* 0x0000002514147212 */ /* 0x000fe200078ec0ff */
[--C-:B------:R-:W-:Y:S01]  /*5d20*/  FFMA.FTZ R105, R105, c[0x0][0x23c], -R120.reuse ;  /* 0x00008f0069697a23 */ /* 0x100fe20000010878 */
[----:B------:R-:W-:Y:S01]  /*5d30*/  F2FP.BF16.PACK_AB R40, R46, R47 ;  /* 0x0000002f2e28723e */ /* 0x000fe200000010ff */
[----:B------:R-:W-:Y:S01]  /*5d40*/  SHFL.BFLY PT, R38, R3, 0x2, 0x1f ;  /* 0x0c401f0003267f89 */ /* 0x000fe200000e0000 */
[----:B------:R-:W-:Y:S01]  /*5d50*/  LOP3.LUT R37, R241, R19, RZ, 0x3c, !PT ;  /* 0x00000013f1257212 */ /* 0x000fe200078e3cff */
[----:B------:R-:W-:Y:S01]  /*5d60*/  FFMA.FTZ R92, R92, c[0x0][0x23c], -R120 ;  /* 0x00008f005c5c7a23 */ /* 0x000fe20000010878 */
[----:B------:R-:W-:Y:S01]  /*5d70*/  LOP3.LUT R35, R35, UR16, R240, 0x96, !PT ;  /* 0x0000001023237c12 */ /* 0x000fe2000f8e96f0 */
[----:B------:R-:W-:Y:S01]  /*5d80*/  HMMA.16816.F32.BF16 R144, R144, R6, RZ ;  /* 0x000000069090723c */ /* 0x000fe200000418ff */
[----:B------:R-:W-:Y:S01]  /*5d90*/  LOP3.LUT R21, R21, R40, RZ, 0xc0, !PT ;  /* 0x0000002815157212 */ /* 0x000fe200078ec0ff */
[----:B------:R-:W-:Y:S01]  /*5da0*/  IMAD.WIDE.U32 R170, R37, -0x2daee0ad, RZ ;  /* 0xd2511f5325aa7825 */ /* 0x000fe200078e00ff */
[----:B------:R-:W-:Y:S03]  /*5db0*/  MUFU.EX2 R86, R86 ;  /* 0x0000005600567308 */ /* 0x000fe60000000800 */
[----:B------:R-:W-:Y:S01]  /*5dc0*/  IMAD.WIDE.U32 R42, R35, -0x2daee0ad, RZ ;  /* 0xd2511f53232a7825 */ /* 0x000fe200078e00ff */
[----:B------:R-:W-:Y:S01]  /*5dd0*/  LOP3.LUT R37, R171, UR15, R246, 0x96, !PT ;  /* 0x0000000fab257c12 */ /* 0x000fe2000f8e96f6 */
[----:B------:R-:W-:Y:S04]  /*5de0*/  HMMA.16816.F32.BF16 R140, R20, R12, R140 ;  /* 0x0000000c148c723c */ /* 0x000fe8000004188c */
[----:B------:R-:W-:Y:S01]  /*5df0*/  IMAD.WIDE.U32 R172, R37, -0x326172a9, RZ ;  /* 0xcd9e8d5725ac7825 */ /* 0x000fe200078e00ff */
[----:B-1----:R-:W-:-:S03]  /*5e00*/  FMNMX.FTZ R36, R36, R17, !PT ;  /* 0x0000001124247209 */ /* 0x002fc60007810000 */
[C---:B------:R-:W-:Y:S01]  /*5e10*/  HMMA.16816.F32.BF16 R148, R20.reuse, R8, R148 ;  /* 0x000000081494723c */ /* 0x040fe20000041894 */
[----:B------:R-:W-:Y:S01]  /*5e20*/  LOP3.LUT R34, R173, UR14, R34, 0x96, !PT ;  /* 0x0000000ead227c12 */ /* 0x000fe2000f8e9622 */
[----:B------:R-:W1:Y:S04]  /*5e30*/  SHFL.BFLY PT, R17, R36, 0x1, 0x1f ;  /* 0x0c201f0024117f89 */ /* 0x000e6800000e0000 */
[----:B------:R-:W-:Y:S02]  /*5e40*/  IMAD.WIDE.U32 R40, R34, -0x2daee0ad, RZ ;  /* 0xd2511f5322287825 */ /* 0x000fe400078e00ff */
[----:B------:R-:W-:Y:S03]  /*5e50*/  HMMA.16816.F32.BF16 R136, R20, R14, R136 ;  /* 0x0000000e1488723c */ /* 0x000fe60000041888 */
[----:B------:R-:W-:-:S05]  /*5e60*/  LOP3.LUT R34, R41, UR11, R42, 0x96, !PT ;  /* 0x0000000b29227c12 */ /* 0x000fca000f8e962a */
[----:B------:R-:W-:Y:S01]  /*5e70*/  HMMA.16816.F32.BF16 R144, R20, R10, R144 ;  /* 0x0000000a1490723c */ /* 0x000fe20000041890 */
[----:B------:R-:W-:-:S06]  /*5e80*/  IMAD.WIDE.U32 R34, R34, -0x326172a9, RZ ;  /* 0xcd9e8d5722227825 */ /* 0x000fcc00078e00ff */
[----:B------:R-:W-:Y:S02]  /*5e90*/  LOP3.LUT R20, R43, UR13, R170, 0x96, !PT ;  /* 0x0000000d2b147c12 */ /* 0x000fe4000f8e96aa */
[----:B-1----:R-:W-:-:S03]  /*5ea0*/  FMNMX.FTZ R17, R36, R17, !PT ;  /* 0x0000001124117209 */ /* 0x002fc60007810000 */
[----:B------:R-:W-:Y:S01]  /*5eb0*/  IMAD.WIDE.U32 R22, R20, -0x326172a9, RZ ;  /* 0xcd9e8d5714167825 */ /* 0x000fe200078e00ff */
[----:B------:R-:W-:Y:S02]  /*5ec0*/  FMNMX.FTZ R20, R3, R38, !PT ;  /* 0x0000002603147209 */ /* 0x000fe40007810000 */
[----:B------:R-:W-:Y:S02]  /*5ed0*/  FSETP.NEU.FTZ.AND P1, PT, R17, -INF , PT ;  /* 0xff8000001100780b */ /* 0x000fe40003f3d000 */
[----:B------:R-:W-:Y:S01]  /*5ee0*/  LOP3.LUT R21, R23, UR12, R172, 0x96, !PT ;  /* 0x0000000c17157c12 */ /* 0x000fe2000f8e96ac */
[----:B------:R-:W1:Y:S01]  /*5ef0*/  SHFL.BFLY PT, R3, R20, 0x1, 0x1f ;  /* 0x0c201f0014037f89 */ /* 0x000e6200000e0000 */
[----:B------:R-:W-:-:S03]  /*5f00*/  LOP3.LUT R22, R35, UR10, R22, 0x96, !PT ;  /* 0x0000000a23167c12 */ /* 0x000fc6000f8e9616 */
[----:B------:R-:W-:-:S04]  /*5f10*/  IMAD.WIDE.U32 R36, R21, -0x2daee0ad, RZ ;  /* 0xd2511f5315247825 */ /* 0x000fc800078e00ff */
[----:B------:R-:W-:Y:S01]  /*5f20*/  IMAD.WIDE.U32 R22, R22, -0x2daee0ad, RZ ;  /* 0xd2511f5316167825 */ /* 0x000fe200078e00ff */
[----:B------:R-:W-:-:S03]  /*5f30*/  LOP3.LUT R38, R37, UR9, R40, 0x96, !PT ;  /* 0x0000000925267c12 */ /* 0x000fc6000f8e9628 */
[----:B------:R-:W-:Y:S01]  /*5f40*/  FMUL.FTZ R21, R17, c[0x0][0x23c] ;  /* 0x00008f0011157a20 */ /* 0x000fe20000410000 */
[----:B------:R-:W-:Y:S01]  /*5f50*/  LOP3.LUT R36, R23, UR7, R36, 0x96, !PT ;  /* 0x0000000717247c12 */ /* 0x000fe2000f8e9624 */
[----:B------:R-:W-:-:S03]  /*5f60*/  IMAD.WIDE.U32 R38, R38, -0x326172a9, RZ ;  /* 0xcd9e8d5726267825 */ /* 0x000fc600078e00ff */
[----:B------:R-:W-:Y:S01]  /*5f70*/  FSEL R55, R21, RZ, P1 ;  /* 0x000000ff15377208 */ /* 0x000fe20000800000 */
[----:B------:R-:W-:-:S04]  /*5f80*/  IMAD.WIDE.U32 R36, R36, -0x326172a9, RZ ;  /* 0xcd9e8d5724247825 */ /* 0x000fc800078e00ff */
[--C-:B------:R-:W-:Y:S01]  /*5f90*/  FFMA.FTZ R204, R157, c[0x0][0x23c], -R55.reuse ;  /* 0x00008f009dcc7a23 */ /* 0x100fe20000010837 */
[----:B------:R-:W-:Y:S01]  /*5fa0*/  LOP3.LUT R21, R36, 0xffff, RZ, 0xc0, !PT ;  /* 0x0000ffff24157812 */ /* 0x000fe200078ec0ff */
[--C-:B------:R-:W-:Y:S01]  /*5fb0*/  FFMA.FTZ R241, R158, c[0x0][0x23c], -R55.reuse ;  /* 0x00008f009ef17a23 */ /* 0x100fe20000010837 */
[----:B-1----:R-:W-:Y:S01]  /*5fc0*/  FMNMX.FTZ R3, R20, R3, !PT ;  /* 0x0000000314037209 */ /* 0x002fe20007810000 */
[----:B------:R-:W-:Y:S01]  /*5fd0*/  FFMA.FTZ R201, R132, c[0x0][0x23c], -R55 ;  /* 0x00008f0084c97a23 */ /* 0x000fe20000010837 */
[----:B------:R-:W-:Y:S01]  /*5fe0*/  SHF.R.U32.HI R20, RZ, 0x8, R21 ;  /* 0x00000008ff147819 */ /* 0x000fe20000011615 */
[--C-:B------:R-:W-:Y:S01]  /*5ff0*/  FFMA.FTZ R194, R160, c[0x0][0x23c], -R55.reuse ;  /* 0x00008f00a0c27a23 */ /* 0x100fe20000010837 */
[C---:B------:R-:W-:Y:S01]  /*6000*/  FSETP.NEU.FTZ.AND P1, PT, R3.reuse, -INF , PT ;  /* 0xff8000000300780b */ /* 0x040fe20003f3d000 */
[----:B------:R-:W-:Y:S01]  /*6010*/  FMUL.FTZ R251, R3, c[0x0][0x23c] ;  /* 0x00008f0003fb7a20 */ /* 0x000fe20000410000 */
[----:B------:R-:W-:Y:S01]  /*6020*/  LOP3.LUT R21, R36, 0xff, RZ, 0xc0, !PT ;  /* 0x000000ff24157812 */ /* 0x000fe200078ec0ff */
[----:B------:R-:W-:Y:S01]  /*6030*/  MUFU.EX2 R204, R204 ;  /* 0x000000cc00cc7308 */ /* 0x000fe20000000800 */
[----:B------:R-:W-:Y:S01]  /*6040*/  SHF.R.U32.HI R35, RZ, 0x10, R36 ;  /* 0x00000010ff237819 */ /* 0x000fe20000011624 */
[--C-:B------:R-:W-:Y:S01]  /*6050*/  FFMA.FTZ R188, R129, c[0x0][0x23c], -R55.reuse ;  /* 0x00008f0081bc7a23 */ /* 0x100fe20000010837 */
[----:B------:R-:W-:Y:S01]  /*6060*/  FSEL R251, R251, RZ, P1 ;  /* 0x000000fffbfb7208 */ /* 0x000fe20000800000 */
[--C-:B------:R-:W-:Y:S01]  /*6070*/  FFMA.FTZ R252, R128, c[0x0][0x23c], -R55.reuse ;  /* 0x00008f0080fc7a23 */ /* 0x100fe20000010837 */
[----:B------:R-:W-:Y:S01]  /*6080*/  PRMT R21, R21, 0x5410, R20 ;  /* 0x0000541015157816 */ /* 0x000fe20000000014 */
[----:B------:R-:W-:Y:S01]  /*6090*/  FFMA.FTZ R128, R190, c[0x0][0x23c], -R55 ;  /* 0x00008f00be807a23 */ /* 0x000fe20000010837 */
[----:B------:R-:W-:Y:S01]  /*60a0*/  SHF.R.U32.HI R36, RZ, 0x18, R36 ;  /* 0x00000018ff247819 */ /* 0x000fe20000011624 */
[--C-:B------:R-:W-:Y:S01]  /*60b0*/  FFMA.FTZ R207, R159, c[0x0][0x23c], -R251.reuse ;  /* 0x00008f009fcf7a23 */ /* 0x100fe200000108fb */
[----:B------:R-:W-:Y:S01]  /*60c0*/  LOP3.LUT R20, R37, UR17, R38, 0x96, !PT ;  /* 0x0000001125147c12 */ /* 0x000fe2000f8e9626 */
[--C-:B------:R-:W-:Y:S01]  /*60d0*/  FFMA.FTZ R196, R134, c[0x0][0x23c], -R251.reuse ;  /* 0x00008f0086c47a23 */ /* 0x100fe200000108fb */
[----:B------:R-:W-:Y:S01]  /*60e0*/  LOP3.LUT R35, R35, 0xff, RZ, 0xc0, !PT ;  /* 0x000000ff23237812 */ /* 0x000fe200078ec0ff */
[--C-:B------:R-:W-:Y:S01]  /*60f0*/  FFMA.FTZ R246, R156, c[0x0][0x23c], -R251.reuse ;  /* 0x00008f009cf67a23 */ /* 0x100fe200000108fb */
[----:B------:R-:W1:Y:S01]  /*6100*/  MUFU.EX2 R241, R241 ;  /* 0x000000f100f17308 */ /* 0x000e620000000800 */
[--C-:B------:R-:W-:Y:S01]  /*6110*/  FFMA.FTZ R249, R133, c[0x0][0x23c], -R251.reuse ;  /* 0x00008f0085f97a23 */ /* 0x100fe200000108fb */
[----:B------:R-:W-:Y:S01]  /*6120*/  PRMT R35, R35, 0x5410, R36 ;  /* 0x0000541023237816 */ /* 0x000fe20000000024 */
[--C-:B------:R-:W-:Y:S01]  /*6130*/  HSET2.LE.AND R21, R21, R48.reuse, PT ;  /* 0x0000003015157233 */ /* 0x100fe20003803000 */
[--C-:B------:R-:W-:Y:S01]  /*6140*/  SHF.R.U32.HI R23, RZ, 0x10, R20.reuse ;  /* 0x00000010ff177819 */ /* 0x100fe20000011614 */
[--C-:B------:R-:W-:Y:S01]  /*6150*/  FFMA.FTZ R129, R192, c[0x0][0x23c], -R251.reuse ;  /* 0x00008f00c0817a23 */ /* 0x100fe200000108fb */
[C---:B------:R-:W-:Y:S01]  /*6160*/  LOP3.LUT R36, R20.reuse, 0xffff, RZ, 0xc0, !PT ;  /* 0x0000ffff14247812 */ /* 0x040fe200078ec0ff */
[--C-:B------:R-:W-:Y:S01]  /*6170*/  HSET2.LE.AND R35, R35, R48.reuse, PT ;  /* 0x0000003023237233 */ /* 0x100fe20003803000 */
[----:B------:R-:W-:Y:S01]  /*6180*/  MUFU.EX2 R207, R207 ;  /* 0x000000cf00cf7308 */ /* 0x000fe20000000800 */
[----:B------:R-:W-:Y:S01]  /*6190*/  LOP3.LUT R37, R20, 0xff, RZ, 0xc0, !PT ;  /* 0x000000ff14257812 */ /* 0x000fe200078ec0ff */
[--C-:B------:R-:W-:Y:S01]  /*61a0*/  FFMA.FTZ R203, R130, c[0x0][0x23c], -R251.reuse ;  /* 0x00008f0082cb7a23 */ /* 0x100fe200000108fb */
[----:B------:R-:W-:Y:S01]  /*61b0*/  SHF.R.U32.HI R20, RZ, 0x18, R20 ;  /* 0x00000018ff147819 */ /* 0x000fe20000011614 */
[--C-:B------:R-:W-:Y:S01]  /*61c0*/  FFMA.FTZ R130, R131, c[0x0][0x23c], -R251.reuse ;  /* 0x00008f0083827a23 */ /* 0x100fe200000108fb */
[----:B------:R-:W-:Y:S01]  /*61d0*/  LOP3.LUT R23, R23, 0xff, RZ, 0xc0, !PT ;  /* 0x000000ff17177812 */ /* 0x000fe200078ec0ff */
[--C-:B------:R-:W-:Y:S01]  /*61e0*/  FFMA.FTZ R60, R180, c[0x0][0x23c], -R251.reuse ;  /* 0x00008f00b43c7a23 */ /* 0x100fe200000108fb */
[----:B------:R-:W-:Y:S01]  /*61f0*/  SHF.R.U32.HI R36, RZ, 0x8, R36 ;  /* 0x00000008ff247819 */ /* 0x000fe20000011624 */
[----:B------:R-:W2:Y:S01]  /*6200*/  MUFU.EX2 R196, R196 ;  /* 0x000000c400c47308 */ /* 0x000ea20000000800 */
[----:B------:R-:W-:Y:S01]  /*6210*/  PRMT R23, R23, 0x5410, R20 ;  /* 0x0000541017177816 */ /* 0x000fe20000000014 */
[--C-:B------:R-:W-:Y:S01]  /*6220*/  FFMA.FTZ R41, R244, c[0x0][0x23c], -R251.reuse ;  /* 0x00008f00f4297a23 */ /* 0x100fe200000108fb */
[----:B------:R-:W-:Y:S01]  /*6230*/  PRMT R37, R37, 0x5410, R36 ;  /* 0x0000541025257816 */ /* 0x000fe20000000024 */
[----:B------:R-:W-:Y:S01]  /*6240*/  FFMA.FTZ R40, R51, c[0x0][0x23c], -R251 ;  /* 0x00008f0033287a23 */ /* 0x000fe200000108fb */
[----:B-1----:R-:W-:Y:S01]  /*6250*/  F2FP.BF16.PACK_AB R160, R241, R204 ;  /* 0x000000ccf1a0723e */ /* 0x002fe200000010ff */
[--C-:B------:R-:W-:Y:S01]  /*6260*/  HSET2.LE.AND R23, R23, R48.reuse, PT ;  /* 0x0000003017177233 */ /* 0x100fe20003803000 */
[----:B------:R-:W-:Y:S01]  /*6270*/  FSETP.NEU.FTZ.AND P1, PT, R17, -INF , PT ;  /* 0xff8000001100780b */ /* 0x000fe20003f3d000 */
[----:B------:R-:W-:Y:S01]  /*6280*/  MUFU.EX2 R246, R246 ;  /* 0x000000f600f67308 */ /* 0x000fe20000000800 */
[----:B------:R-:W-:Y:S01]  /*6290*/  HSET2.LE.AND R37, R37, R48, PT ;  /* 0x0000003025257233 */ /* 0x000fe20003803000 */
[----:B------:R-:W-:-:S02]  /*62a0*/  FFMA.FTZ R38, R205, c[0x0][0x23c], -R166 ;  /* 0x00008f00cd267a23 */ /* 0x000fc400000108a6 */
[----:B------:R-:W-:Y:S02]  /*62b0*/  FFMA.FTZ R51, R177, c[0x0][0x23c], -R120 ;  /* 0x00008f00b1337a23 */ /* 0x000fe40000010878 */
[----:B------:R-:W-:Y:S01]  /*62c0*/  LOP3.LUT R160, R37, R160, RZ, 0xc0, !PT ;  /* 0x000000a025a07212 */ /* 0x000fe200078ec0ff */
[----:B------:R-:W-:Y:S01]  /*62d0*/  FFMA.FTZ R180, R179, c[0x0][0x23c], -R166 ;  /* 0x00008f00b3b47a23 */ /* 0x000fe200000108a6 */
[----:B------:R-:W1:Y:S01]  /*62e0*/  MUFU.EX2 R249, R249 ;  /* 0x000000f900f97308 */ /* 0x000e620000000800 */
[----:B--2---:R-:W-:Y:S01]  /*62f0*/  F2FP.BF16.PACK_AB R20, R196, R207 ;  /* 0x000000cfc414723e */ /* 0x004fe200000010ff */
[----:B------:R-:W-:Y:S02]  /*6300*/  FFMA.FTZ R190, R123, c[0x0][0x23c], -R120 ;  /* 0x00008f007bbe7a23 */ /* 0x000fe40000010878 */
[----:B------:R-:W-:Y:S01]  /*6310*/  FFMA.FTZ R88, R88, c[0x0][0x23c], -R251 ;  /* 0x00008f0058587a23 */ /* 0x000fe200000108fb */
[----:B------:R-:W-:Y:S01]  /*6320*/  LOP3.LUT R163, R35, R20, RZ, 0xc0, !PT ;  /* 0x0000001423a37212 */ /* 0x000fe200078ec0ff */
[----:B------:R-:W-:-:S02]  /*6330*/  FFMA.FTZ R35, R250, c[0x0][0x23c], -R55 ;  /* 0x00008f00fa237a23 */ /* 0x000fc40000010837 */
[----:B------:R-:W-:Y:S01]  /*6340*/  MUFU.EX2 R201, R201 ;  /* 0x000000c900c97308 */ /* 0x000fe20000000800 */
[----:B------:R-:W-:Y:S02]  /*6350*/  FMUL.FTZ R250, R17, c[0x0][0x23c] ;  /* 0x00008f0011fa7a20 */ /* 0x000fe40000410000 */
[----:B------:R-:W-:Y:S02]  /*6360*/  FFMA.FTZ R55, R178, c[0x0][0x23c], -R251 ;  /* 0x00008f00b2377a23 */ /* 0x000fe400000108fb */
[--C-:B------:R-:W-:Y:S01]  /*6370*/  FFMA.FTZ R178, R119, c[0x0][0x23c], -R166.reuse ;  /* 0x00008f0077b27a23 */ /* 0x100fe200000108a6 */
[----:B------:R-:W-:Y:S01]  /*6380*/  FSEL R250, R250, RZ, P1 ;  /* 0x000000fffafa7208 */ /* 0x000fe20000800000 */
[----:B------:R-:W-:Y:S01]  /*6390*/  FFMA.FTZ R119, R125, c[0x0][0x23c], -R166 ;  /* 0x00008f007d777a23 */ /* 0x000fe200000108a6 */
[----:B------:R-:W2:Y:S01]  /*63a0*/  MUFU.EX2 R194, R194 ;  /* 0x000000c200c27308 */ /* 0x000ea20000000800 */
[----:B-1----:R-:W-:Y:S01]  /*63b0*/  F2FP.BF16.PACK_AB R20, R249, R246 ;  /* 0x000000f6f914723e */ /* 0x002fe200000010ff */
[----:B------:R-:W-:-:S02]  /*63c0*/  FFMA.FTZ R125, R127, c[0x0][0x23c], -R120 ;  /* 0x00008f007f7d7a23 */ /* 0x000fc40000010878 */
[--C-:B------:R-:W-:Y:S01]  /*63d0*/  FFMA.FTZ R62, R187, c[0x0][0x23c], -R250.reuse ;  /* 0x00008f00bb3e7a23 */ /* 0x100fe200000108fa */
[----:B------:R-:W-:Y:S01]  /*63e0*/  LOP3.LUT R161, R23, R20, RZ, 0xc0, !PT ;  /* 0x0000001417a17212 */ /* 0x000fe200078ec0ff */
[----:B------:R-:W-:Y:S01]  /*63f0*/  FFMA.FTZ R57, R186, c[0x0][0x23c], -R250 ;  /* 0x00008f00ba397a23 */ /* 0x000fe200000108fa */
[----:B------:R-:W-:Y:S01]  /*6400*/  LOP3.LUT R20, R39, UR8, R34, 0x96, !PT ;  /* 0x0000000827147c12 */ /* 0x000fe2000f8e9622 */
[----:B------:R-:W-:Y:S01]  /*6410*/  FFMA.FTZ R34, R248, c[0x0][0x23c], -R251 ;  /* 0x00008f00f8227a23 */ /* 0x000fe200000108fb */
[----:B------:R-:W-:Y:S01]  /*6420*/  MUFU.EX2 R129, R129 ;  /* 0x0000008100817308 */ /* 0x000fe20000000800 */
[----:B------:R-:W-:Y:S02]  /*6430*/  FFMA.FTZ R42, R53, c[0x0][0x23c], -R250 ;  /* 0x00008f00352a7a23 */ /* 0x000fe400000108fa */
[----:B------:R-:W-:Y:S02]  /*6440*/  FFMA.FTZ R53, R193, c[0x0][0x23c], -R166 ;  /* 0x00008f00c1357a23 */ /* 0x000fe400000108a6 */
[----:B------:R-:W-:Y:S01]  /*6450*/  FFMA.FTZ R43, R206, c[0x0][0x23c], -R250 ;  /* 0x00008f00ce2b7a23 */ /* 0x000fe200000108fa */
[----:B--2---:R-:W-:-:S02]  /*6460*/  F2FP.BF16.PACK_AB R162, R194, R201 ;  /* 0x000000c9c2a2723e */ /* 0x004fc400000010ff */
[----:B------:R-:W1:Y:S01]  /*6470*/  MUFU.EX2 R34, R34 ;  /* 0x0000002200227308 */ /* 0x000e620000000800 */
[----:B------:R-:W-:Y:S01]  /*6480*/  FFMA.FTZ R39, R197, c[0x0][0x23c], -R166 ;  /* 0x00008f00c5277a23 */ /* 0x000fe200000108a6 */
[----:B------:R-:W-:Y:S01]  /*6490*/  LOP3.LUT R162, R21, R162, RZ, 0xc0, !PT ;  /* 0x000000a215a27212 */ /* 0x000fe200078ec0ff */
[----:B------:R-:W-:-:S05]  /*64a0*/  IMAD.WIDE.U32 R20, R20, -0x2daee0ad, RZ ;  /* 0xd2511f5314147825 */ /* 0x000fca00078e00ff */
[----:B------:R-:W-:Y:S01]  /*64b0*/  MUFU.EX2 R252, R252 ;  /* 0x000000fc00fc7308 */ /* 0x000fe20000000800 */
[----:B------:R-:W-:Y:S01]  /*64c0*/  LOP3.LUT R23, R20, 0xff, RZ, 0xc0, !PT ;  /* 0x000000ff14177812 */ /* 0x000fe200078ec0ff */
[C---:B------:R-:W-:Y:S01]  /*64d0*/  HMMA.16816.F32.BF16 R132, R160.reuse, R152, RZ ;  /* 0x00000098a084723c */ /* 0x040fe200000418ff */
[----:B------:R-:W-:Y:S02]  /*64e0*/  FFMA.FTZ R127, R106, c[0x0][0x23c], -R251 ;  /* 0x00008f006a7f7a23 */ /* 0x000fe400000108fb */
[--C-:B------:R-:W-:Y:S02]  /*64f0*/  FFMA.FTZ R96, R96, c[0x0][0x23c], -R250.reuse ;  /* 0x00008f0060607a23 */ /* 0x100fe400000108fa */
[--C-:B------:R-:W-:Y:S01]  /*6500*/  FFMA.FTZ R97, R97, c[0x0][0x23c], -R250.reuse ;  /* 0x00008f0061617a23 */ /* 0x100fe200000108fa */
[----:B------:R-:W-:Y:S01]  /*6510*/  MUFU.EX2 R188, R188 ;  /* 0x000000bc00bc7308 */ /* 0x000fe20000000800 */
[--C-:B------:R-:W-:Y:S01]  /*6520*/  FFMA.FTZ R84, R84, c[0x0][0x23c], -R250.reuse ;  /* 0x00008f0054547a23 */ /* 0x100fe200000108fa */
[----:B------:R-:W-:Y:S01]  /*6530*/  HMMA.16816.F32.BF16 R152, R160, R154, RZ ;  /* 0x0000009aa098723c */ /* 0x000fe200000418ff */
[----:B------:R-:W-:-:S02]  /*6540*/  FFMA.FTZ R123, R102, c[0x0][0x23c], -R250 ;  /* 0x00008f00667b7a23 */ /* 0x000fc400000108fa */
[--C-:B------:R-:W-:Y:S02]  /*6550*/  FFMA.FTZ R98, R98, c[0x0][0x23c], -R251.reuse ;  /* 0x00008f0062627a23 */ /* 0x100fe400000108fb */
[--C-:B------:R-:W-:Y:S01]  /*6560*/  FFMA.FTZ R99, R99, c[0x0][0x23c], -R251.reuse ;  /* 0x00008f0063637a23 */ /* 0x100fe200000108fb */
[----:B------:R-:W-:Y:S01]  /*6570*/  MUFU.EX2 R128, R128 ;  /* 0x0000008000807308 */ /* 0x000fe20000000800 */
[--C-:B------:R-:W-:Y:S01]  /*6580*/  FFMA.FTZ R82, R82, c[0x0][0x23c], -R251.reuse ;  /* 0x00008f0052527a23 */ /* 0x100fe200000108fb */
[C---:B------:R-:W-:Y:S01]  /*6590*/  HMMA.16816.F32.BF16 R156, R160.reuse, R4, RZ ;  /* 0x00000004a09c723c */ /* 0x040fe200000418ff */
[----:B------:R-:W-:Y:S02]  /*65a0*/  FFMA.FTZ R83, R83, c[0x0][0x23c], -R251 ;  /* 0x00008f0053537a23 */ /* 0x000fe400000108fb */
[--C-:B------:R-:W-:Y:S02]  /*65b0*/  FFMA.FTZ R80, R80, c[0x0][0x23c], -R250.reuse ;  /* 0x00008f0050507a23 */ /* 0x100fe400000108fa */
[----:B------:R-:W-:Y:S01]  /*65c0*/  FFMA.FTZ R81, R81, c[0x0][0x23c], -R250 ;  /* 0x00008f0051517a23 */ /* 0x000fe200000108fa */
[----:B------:R-:W2:Y:S01]  /*65d0*/  MUFU.EX2 R35, R35 ;  /* 0x0000002300237308 */ /* 0x000ea20000000800 */
[----:B------:R-:W-:Y:S01]  /*65e0*/  SHF.R.U32.HI R5, RZ, 0x10, R20 ;  /* 0x00000010ff057819 */ /* 0x000fe20000011614 */
[----:B------:R-:W-:Y:S01]  /*65f0*/  HMMA.16816.F32.BF16 R160, R160, R6, RZ ;  /* 0x00000006a0a0723c */ /* 0x000fe200000418ff */
[----:B------:R-:W-:Y:S01]  /*6600*/  LOP3.LUT R4, R21, UR18, R22, 0x96, !PT ;  /* 0x0000001215047c12 */ /* 0x000fe2000f8e9616 */
[----:B------:R-:W-:-:S02]  /*6610*/  FFMA.FTZ R131, R175, c[0x0][0x23c], -R250 ;  /* 0x00008f00af837a23 */ /* 0x000fc400000108fa */
[--C-:B------:R-:W-:Y:S02]  /*6620*/  FFMA.FTZ R106, R116, c[0x0][0x23c], -R251.reuse ;  /* 0x00008f00746a7a23 */ /* 0x100fe400000108fb */
[----:B------:R-:W-:Y:S01]  /*6630*/  MUFU.EX2 R203, R203 ;  /* 0x000000cb00cb7308 */ /* 0x000fe20000000800 */
[----:B------:R-:W-:Y:S01]  /*6640*/  LOP3.LUT R6, R20, 0xffff, RZ, 0xc0, !PT ;  /* 0x0000ffff14067812 */ /* 0x000fe200078ec0ff */
[----:B------:R-:W-:Y:S01]  /*6650*/  FFMA.FTZ R175, R176, c[0x0][0x23c], -R251 ;  /* 0x00008f00b0af7a23 */ /* 0x000fe200000108fb */
[----:B------:R-:W-:Y:S01]  /*6660*/  SHF.R.U32.HI R7, RZ, 0x18, R20 ;  /* 0x00000018ff077819 */ /* 0x000fe20000011614 */
[----:B------:R-:W-:Y:S01]  /*6670*/  FFMA.FTZ R102, R110, c[0x0][0x23c], -R250 ;  /* 0x00008f006e667a23 */ /* 0x000fe200000108fa */
[----:B------:R-:W-:Y:S01]  /*6680*/  SHF.R.U32.HI R6, RZ, 0x8, R6 ;  /* 0x00000008ff067819 */ /* 0x000fe20000011606 */
[----:B------:R-:W-:Y:S01]  /*6690*/  FFMA.FTZ R177, R94, c[0x0][0x23c], -R166 ;  /* 0x00008f005eb17a23 */ /* 0x000fe200000108a6 */
[C---:B------:R-:W-:Y:S01]  /*66a0*/  LOP3.LUT R21, R4.reuse, 0xff, RZ, 0xc0, !PT ;  /* 0x000000ff04157812 */ /* 0x040fe200078ec0ff */
[----:B------:R-:W3:Y:S01]  /*66b0*/  MUFU.EX2 R130, R130 ;  /* 0x0000008200827308 */ /* 0x000ee20000000800 */
[----:B------:R-:W-:Y:S01]  /*66c0*/  PRMT R23, R23, 0x5410, R6 ;  /* 0x0000541017177816 */ /* 0x000fe20000000006 */
[--C-:B------:R-:W-:Y:S01]  /*66d0*/  FFMA.FTZ R94, R101, c[0x0][0x23c], -R166.reuse ;  /* 0x00008f00655e7a23 */ /* 0x100fe200000108a6 */
[----:B------:R-:W-:Y:S01]  /*66e0*/  LOP3.LUT R6, R5, 0xff, RZ, 0xc0, !PT ;  /* 0x000000ff05067812 */ /* 0x000fe200078ec0ff */
[----:B------:R-:W-:Y:S01]  /*66f0*/  FFMA.FTZ R101, R117, c[0x0][0x23c], -R166 ;  /* 0x00008f0075657a23 */ /* 0x000fe200000108a6 */
[----:B------:R-:W-:-:S02]  /*6700*/  LOP3.LUT R5, R4, 0xffff, RZ, 0xc0, !PT ;  /* 0x0000ffff04057812 */ /* 0x000fc400078ec0ff */
[----:B------:R-:W-:Y:S01]  /*6710*/  PRMT R7, R6, 0x5410, R7 ;  /* 0x0000541006077816 */ /* 0x000fe20000000007 */
[----:B------:R-:W-:Y:S01]  /*6720*/  MUFU.EX2 R60, R60 ;  /* 0x0000003c003c7308 */ /* 0x000fe20000000800 */
[--C-:B------:R-:W-:Y:S02]  /*6730*/  SHF.R.U32.HI R6, RZ, 0x10, R4.reuse ;  /* 0x00000010ff067819 */ /* 0x100fe40000011604 */
[----:B------:R-:W-:Y:S01]  /*6740*/  SHF.R.U32.HI R20, RZ, 0x8, R5 ;  /* 0x00000008ff147819 */ /* 0x000fe20000011605 */
[--C-:B------:R-:W-:Y:S01]  /*6750*/  HSET2.LE.AND R7, R7, R48.reuse, PT ;  /* 0x0000003007077233 */ /* 0x100fe20003803000 */
[----:B------:R-:W-:Y:S02]  /*6760*/  SHF.R.U32.HI R4, RZ, 0x18, R4 ;  /* 0x00000018ff047819 */ /* 0x000fe40000011604 */
[----:B------:R-:W-:Y:S01]  /*6770*/  LOP3.LUT R5, R6, 0xff, RZ, 0xc0, !PT ;  /* 0x000000ff06057812 */ /* 0x000fe200078ec0ff */
[----:B------:R-:W-:Y:S01]  /*6780*/  HSET2.LE.AND R6, R23, R48, PT ;  /* 0x0000003017067233 */ /* 0x000fe20003803000 */
[----:B------:R-:W-:Y:S01]  /*6790*/  PRMT R21, R21, 0x5410, R20 ;  /* 0x0000541015157816 */ /* 0x000fe20000000014 */
[----:B------:R-:W-:Y:S01]  /*67a0*/  MUFU.EX2 R55, R55 ;  /* 0x0000003700377308 */ /* 0x000fe20000000800 */
[----:B------:R-:W-:-:S02]  /*67b0*/  PRMT R5, R5, 0x5410, R4 ;  /* 0x0000541005057816 */ /* 0x000fc40000000004 */
[----:B-1----:R-:W-:Y:S02]  /*67c0*/  F2FP.BF16.PACK_AB R4, R34, R129 ;  /* 0x000000812204723e */ /* 0x002fe400000010ff */
[----:B--2---:R-:W-:Y:S01]  /*67d0*/  F2FP.BF16.PACK_AB R23, R35, R128 ;  /* 0x000000802317723e */ /* 0x004fe200000010ff */
[--C-:B------:R-:W-:Y:S01]  /*67e0*/  HSET2.LE.AND R5, R5, R48.reuse, PT ;  /* 0x0000003005057233 */ /* 0x100fe20003803000 */
[----:B------:R-:W-:Y:S01]  /*67f0*/  LOP3.LUT R7, R7, R4, RZ, 0xc0, !PT ;  /* 0x0000000407077212 */ /* 0x000fe200078ec0ff */
[----:B------:R-:W-:Y:S01]  /*6800*/  HSET2.LE.AND R4, R21, R48, PT ;  /* 0x0000003015047233 */ /* 0x000fe20003803000 */
[----:B------:R-:W-:Y:S01]  /*6810*/  F2FP.BF16.PACK_AB R21, R188, R252 ;  /* 0x000000fcbc15723e */ /* 0x000fe200000010ff */
[----:B------:R-:W-:Y:S01]  /*6820*/  MUFU.EX2 R41, R41 ;  /* 0x0000002900297308 */ /* 0x000fe20000000800 */
[----:B---3--:R-:W-:Y:S02]  /*6830*/  F2FP.BF16.PACK_AB R20, R130, R203 ;  /* 0x000000cb8214723e */ /* 0x008fe400000010ff */
[----:B------:R-:W-:-:S02]  /*6840*/  LOP3.LUT R6, R6, R23, RZ, 0xc0, !PT ;  /* 0x0000001706067212 */ /* 0x000fc400078ec0ff */
[----:B------:R-:W-:Y:S02]  /*6850*/  LOP3.LUT R4, R4, R21, RZ, 0xc0, !PT ;  /* 0x0000001504047212 */ /* 0x000fe400078ec0ff */
[----:B------:R-:W-:Y:S01]  /*6860*/  LOP3.LUT R5, R5, R20, RZ, 0xc0, !PT ;  /* 0x0000001405057212 */ /* 0x000fe200078ec0ff */
[----:B------:R-:W1:Y:S06]  /*6870*/  MUFU.EX2 R40, R40 ;  /* 0x0000002800287308 */ /* 0x000e6c0000000800 */
[C---:B------:R-:W-:Y:S02]  /*6880*/  HMMA.16816.F32.BF16 R156, R4.reuse, R8, R156 ;  /* 0x00000008049c723c */ /* 0x040fe4000004189c */
[----:B------:R-:W-:Y:S05]  /*6890*/  MUFU.EX2 R62, R62 ;  /* 0x0000003e003e7308 */ /* 0x000fea0000000800 */
[----:B------:R-:W-:Y:S01]  /*68a0*/  IMAD.U32 R9, RZ, RZ, UR5 ;  /* 0x00000005ff097e24 */ /* 0x000fe2000f8e00ff */
[----:B------:R-:W-:Y:S01]  /*68b0*/  HMMA.16816.F32.BF16 R132, R4, R12, R132 ;  /* 0x0000000c0484723c */ /* 0x000fe20000041884 */
[----:B------:R-:W-:Y:S01]  /*68c0*/  UIADD3 UR5, UR29, 0x2, URZ ;  /* 0x000000021d057890 */ /* 0x000fe2000fffe03f */
[----:B------:R-:W2:Y:S02]  /*68d0*/  MUFU.EX2 R57, R57 ;  /* 0x0000003900397308 */ /* 0x000ea40000000800 */
[----:B------:R-:W-:-:S04]  /*68e0*/  LOP3.LUT R9, R247, UR27, R9, 0x96, !PT ;  /* 0x0000001bf7097c12 */ /* 0x000fc8000f8e9609 */
[C---:B------:R-:W-:Y:S01]  /*68f0*/  HMMA.16816.F32.BF16 R152, R4.reuse, R14, R152 ;  /* 0x0000000e0498723c */ /* 0x040fe20000041898 */
[----:B------:R-:W-:Y:S01]  /*6900*/  IMAD.WIDE.U32 R8, R9, -0x326172a9, RZ ;  /* 0xcd9e8d5709087825 */ /* 0x000fe200078e00ff */
[----:B------:R-:W-:Y:S06]  /*6910*/  MUFU.EX2 R43, R43 ;  /* 0x0000002b002b7308 */ /* 0x000fec0000000800 */
[----:B------:R-:W-:Y:S02]  /*6920*/  HMMA.16816.F32.BF16 R160, R4, R10, R160 ;  /* 0x0000000a04a0723c */ /* 0x000fe400000418a0 */
[----:B------:R-:W3:Y:S05]  /*6930*/  MUFU.EX2 R42, R42 ;  /* 0x0000002a002a7308 */ /* 0x000eea0000000800 */
[----:B------:R-:W-:-:S02]  /*6940*/  LOP3.LUT R5, R9, UR16, R240, 0x96, !PT ;  /* 0x0000001009057c12 */ /* 0x000fc4000f8e96f0 */
[----:B------:R-:W-:Y:S01]  /*6950*/  LOP3.LUT R4, R173, UR14, R8, 0x96, !PT ;  /* 0x0000000ead047c12 */ /* 0x000fe2000f8e9608 */
[----:B------:R-:W-:Y:S02]  /*6960*/  MUFU.EX2 R39, R39 ;  /* 0x0000002700277308 */ /* 0x000fe40000000800 */
[----:B------:R-:W-:-:S04]  /*6970*/  IMAD.WIDE.U32 R6, R5, -0x2daee0ad, RZ ;  /* 0xd2511f5305067825 */ /* 0x000fc800078e00ff */
[----:B------:R-:W-:Y:S01]  /*6980*/  IMAD.WIDE.U32 R10, R4, -0x2daee0ad, RZ ;  /* 0xd2511f53040a7825 */ /* 0x000fe200078e00ff */
[----:B------:R-:W-:Y:S01]  /*6990*/  LOP3.LUT R5, R7, UR13, R170, 0x96, !PT ;  /* 0x0000000d07057c12 */ /* 0x000fe2000f8e96aa */
[----:B------:R-:W4:Y:S03]  /*69a0*/  MUFU.EX2 R38, R38 ;  /* 0x0000002600267308 */ /* 0x000f260000000800 */
[----:B------:R-:W-:Y:S01]  /*69b0*/  LOP3.LUT R4, R11, UR11, R6, 0x96, !PT ;  /* 0x0000000b0b047c12 */ /* 0x000fe2000f8e9606 */
[----:B------:R-:W-:-:S04]  /*69c0*/  IMAD.WIDE.U32 R6, R5, -0x326172a9, RZ ;  /* 0xcd9e8d5705067825 */ /* 0x000fc800078e00ff */
[----:B------:R-:W-:Y:S01]  /*69d0*/  IMAD.WIDE.U32 R212, R4, -0x326172a9, RZ ;  /* 0xcd9e8d5704d47825 */ /* 0x000fe200078e00ff */
[----:B------:R-:W-:Y:S01]  /*69e0*/  LOP3.LUT R7, R7, UR12, R172, 0x96, !PT ;  /* 0x0000000c07077c12 */ /* 0x000fe2000f8e96ac */
[----:B------:R-:W-:Y:S01]  /*69f0*/  MUFU.EX2 R53, R53 ;  /* 0x0000003500357308 */ /* 0x000fe20000000800 */
[----:B------:R-:W-:Y:S02]  /*6a00*/  LOP3.LUT R4, R199, UR14, R8, 0x96, !PT ;  /* 0x0000000ec7047c12 */ /* 0x000fe4000f8e9608 */
[----:B------:R-:W-:Y:S02]  /*6a10*/  LOP3.LUT R5, R213, UR10, R6, 0x96, !PT ;  /* 0x0000000ad5057c12 */ /* 0x000fe4000f8e9606 */
[----:B------:R-:W-:Y:S01]  /*6a20*/  LOP3.LUT R6, R9, UR16, R202, 0x96, !PT ;  /* 0x0000001009067c12 */ /* 0x000fe2000f8e96ca */
[----:B------:R-:W-:Y:S02]  /*6a30*/  IMAD.WIDE.U32 R8, R7, -0x2daee0ad, RZ ;  /* 0xd2511f5307087825 */ /* 0x000fe400078e00ff */
[----:B------:R-:W-:Y:S02]  /*6a40*/  MUFU.EX2 R51, R51 ;  /* 0x0000003300337308 */ /* 0x000fe40000000800 */
[----:B------:R-:W-:Y:S01]  /*6a50*/  IMAD.WIDE.U32 R208, R5, -0x2daee0ad, RZ ;  /* 0xd2511f5305d07825 */ /* 0x000fe200078e00ff */
[----:B------:R-:W-:-:S03]  /*6a60*/  LOP3.LUT R5, R9, UR9, R10, 0x96, !PT ;  /* 0x0000000909057c12 */ /* 0x000fc6000f8e960a */
[----:B------:R-:W-:Y:S01]  /*6a70*/  IMAD.WIDE.U32 R12, R4, -0x2daee0ad, RZ ;  /* 0xd2511f53040c7825 */ /* 0x000fe200078e00ff */
[----:B------:R-:W-:Y:S01]  /*6a80*/  LOP3.LUT R7, R209, UR7, R8, 0x96, !PT ;  /* 0x00000007d1077c12 */ /* 0x000fe2000f8e9608 */
[----:B------:R-:W-:Y:S02]  /*6a90*/  MUFU.EX2 R125, R125 ;  /* 0x0000007d007d7308 */ /* 0x000fe40000000800 */
[----:B------:R-:W-:-:S04]  /*6aa0*/  IMAD.WIDE.U32 R8, R6, -0x2daee0ad, RZ ;  /* 0xd2511f5306087825 */ /* 0x000fc800078e00ff */
[----:B------:R-:W-:Y:S01]  /*6ab0*/  IMAD.WIDE.U32 R14, R7, -0x326172a9, RZ ;  /* 0xcd9e8d57070e7825 */ /* 0x000fe200078e00ff */
[----:B------:R-:W-:Y:S01]  /*6ac0*/  LOP3.LUT R4, R9, UR13, R200, 0x96, !PT ;  /* 0x0000000d09047c12 */ /* 0x000fe2000f8e96c8 */
[----:B------:R-:W-:Y:S01]  /*6ad0*/  MUFU.EX2 R178, R178 ;  /* 0x000000b200b27308 */ /* 0x000fe20000000800 */
[----:B------:R-:W-:Y:S01]  /*6ae0*/  LOP3.LUT R6, R13, UR11, R8, 0x96, !PT ;  /* 0x0000000b0d067c12 */ /* 0x000fe2000f8e9608 */
[----:B------:R-:W-:Y:S01]  /*6af0*/  IMAD.WIDE.U32 R210, R5, -0x326172a9, RZ ;  /* 0xcd9e8d5705d27825 */ /* 0x000fe200078e00ff */
[C---:B------:R-:W-:Y:S02]  /*6b00*/  LOP3.LUT R10, R14.reuse, 0xffff, RZ, 0xc0, !PT ;  /* 0x0000ffff0e0a7812 */ /* 0x040fe400078ec0ff */
[----:B------:R-:W-:Y:S01]  /*6b10*/  LOP3.LUT R9, R14, 0xff, RZ, 0xc0, !PT ;  /* 0x000000ff0e097812 */ /* 0x000fe200078ec0ff */
[----:B------:R-:W-:Y:S01]  /*6b20*/  IMAD.WIDE.U32 R20, R4, -0x326172a9, RZ ;  /* 0xcd9e8d5704147825 */ /* 0x000fe200078e00ff */
[----:B------:R-:W-:Y:S01]  /*6b30*/  SHF.R.U32.HI R10, RZ, 0x8, R10 ;  /* 0x00000008ff0a7819 */ /* 0x000fe2000001160a */
[----:B------:R-:W-:Y:S01]  /*6b40*/  MUFU.EX2 R119, R119 ;  /* 0x0000007700777308 */ /* 0x000fe20000000800 */
[----:B------:R-:W-:Y:S01]  /*6b50*/  SHF.R.U32.HI R7, RZ, 0x10, R14 ;  /* 0x00000010ff077819 */ /* 0x000fe2000001160e */
[----:B------:R-:W-:Y:S01]  /*6b60*/  IMAD.WIDE.U32 R36, R6, -0x326172a9, RZ ;  /* 0xcd9e8d5706247825 */ /* 0x000fe200078e00ff */
[----:B------:R-:W-:-:S02]  /*6b70*/  LOP3.LUT R4, R21, UR12, R198, 0x96, !PT ;  /* 0x0000000c15047c12 */ /* 0x000fc4000f8e96c6 */
[----:B------:R-:W-:Y:S01]  /*6b80*/  PRMT R9, R9, 0x5410, R10 ;  /* 0x0000541009097816 */ /* 0x000fe2000000000a */
[----:B------:R-:W-:Y:S01]  /*6b90*/  IMAD.MOV.U32 R192, RZ, RZ, R36 ;  /* 0x000000ffffc07224 */ /* 0x000fe200078e0024 */
[----:B------:R-:W-:Y:S01]  /*6ba0*/  LOP3.LUT R6, R37, UR10, R20, 0x96, !PT ;  /* 0x0000000a25067c12 */ /* 0x000fe2000f8e9614 */
[----:B------:R-:W-:Y:S01]  /*6bb0*/  IMAD.WIDE.U32 R10, R4, -0x2daee0ad, RZ ;  /* 0xd2511f53040a7825 */ /* 0x000fe200078e00ff */
[----:B------:R-:W-:Y:S01]  /*6bc0*/  LOP3.LUT R5, R15, UR17, R210, 0x96, !PT ;  /* 0x000000110f057c12 */ /* 0x000fe2000f8e96d2 */
[----:B------:R-:W-:Y:S01]  /*6bd0*/  MUFU.EX2 R180, R180 ;  /* 0x000000b400b47308 */ /* 0x000fe20000000800 */
[----:B------:R-:W-:Y:S01]  /*6be0*/  LOP3.LUT R7, R7, 0xff, RZ, 0xc0, !PT ;  /* 0x000000ff07077812 */ /* 0x000fe200078ec0ff */
[----:B------:R-:W-:Y:S01]  /*6bf0*/  IMAD.WIDE.U32 R186, R6, -0x2daee0ad, RZ ;  /* 0xd2511f5306ba7825 */ /* 0x000fe200078e00ff */
[----:B------:R-:W-:Y:S02]  /*6c00*/  LOP3.LUT R4, R11, UR9, R12, 0x96, !PT ;  /* 0x000000090b047c12 */ /* 0x000fe4000f8e960c */
[----:B------:R-:W-:Y:S01]  /*6c10*/  SHF.R.U32.HI R8, RZ, 0x18, R14 ;  /* 0x00000018ff087819 */ /* 0x000fe2000001160e */
[----:B------:R-:W-:Y:S01]  /*6c20*/  IMAD.MOV.U32 R193, RZ, RZ, R37 ;  /* 0x000000ffffc17224 */ /* 0x000fe200078e0025 */
[----:B------:R-:W-:Y:S01]  /*6c30*/  LOP3.LUT R6, R187, UR7, R10, 0x96, !PT ;  /* 0x00000007bb067c12 */ /* 0x000fe2000f8e960a */
[----:B------:R-:W-:Y:S01]  /*6c40*/  IMAD.WIDE.U32 R218, R4, -0x326172a9, RZ ;  /* 0xcd9e8d5704da7825 */ /* 0x000fe200078e00ff */
[----:B------:R-:W-:Y:S01]  /*6c50*/  LOP3.LUT R15, R5, 0xffff, RZ, 0xc0, !PT ;  /* 0x0000ffff050f7812 */ /* 0x000fe200078ec0ff */
[----:B------:R-:W-:Y:S01]  /*6c60*/  MUFU.EX2 R190, R190 ;  /* 0x000000be00be7308 */ /* 0x000fe20000000800 */
[----:B------:R-:W-:Y:S01]  /*6c70*/  PRMT R7, R7, 0x5410, R8 ;  /* 0x0000541007077816 */ /* 0x000fe20000000008 */
[----:B------:R-:W-:Y:S01]  /*6c80*/  IMAD.WIDE.U32 R20, R6, -0x326172a9, RZ ;  /* 0xcd9e8d5706147825 */ /* 0x000fe200078e00ff */
[----:B------:R-:W-:-:S02]  /*6c90*/  SHF.R.U32.HI R15, RZ, 0x8, R15 ;  /* 0x00000008ff0f7819 */ /* 0x000fc4000001160f */
[----:B------:R-:W-:Y:S01]  /*6ca0*/  LOP3.LUT R8, R5, 0xff, RZ, 0xc0, !PT ;  /* 0x000000ff05087812 */ /* 0x000fe200078ec0ff */
[--C-:B------:R-:W-:Y:S01]  /*6cb0*/  FFMA.FTZ R37, R195, c[0x0][0x23c], -R120.reuse ;  /* 0x00008f00c3257a23 */ /* 0x100fe20000010878 */
[C---:B------:R-:W-:Y:S01]  /*6cc0*/  LOP3.LUT R6, R20.reuse, 0xffff, RZ, 0xc0, !PT ;  /* 0x0000ffff14067812 */ /* 0x040fe200078ec0ff */
[----:B------:R-:W-:Y:S01]  /*6cd0*/  FFMA.FTZ R36, R245, c[0x0][0x23c], -R120 ;  /* 0x00008f00f5247a23 */ /* 0x000fe20000010878 */
[----:B------:R-:W-:Y:S01]  /*6ce0*/  LOP3.LUT R13, R20, 0xff, RZ, 0xc0, !PT ;  /* 0x000000ff140d7812 */ /* 0x000fe200078ec0ff */
[----:B------:R-:W-:Y:S01]  /*6cf0*/  HSET2.LE.AND R7, R7, R48, PT ;  /* 0x0000003007077233 */ /* 0x000fe20003803000 */
[----:B------:R-:W-:Y:S01]  /*6d00*/  SHF.R.U32.HI R6, RZ, 0x8, R6 ;  /* 0x00000008ff067819 */ /* 0x000fe20000011606 */
[----:B------:R-:W-:Y:S01]  /*6d10*/  MUFU.EX2 R37, R37 ;  /* 0x0000002500257308 */ /* 0x000fe20000000800 */
[----:B------:R-:W-:Y:S02]  /*6d20*/  SHF.R.U32.HI R11, RZ, 0x10, R20 ;  /* 0x00000010ff0b7819 */ /* 0x000fe40000011614 */
[----:B------:R-:W-:-:S02]  /*6d30*/  LOP3.LUT R4, R21, UR17, R218, 0x96, !PT ;  /* 0x0000001115047c12 */ /* 0x000fc4000f8e96da */
[----:B------:R-:W-:Y:S02]  /*6d40*/  PRMT R13, R13, 0x5410, R6 ;  /* 0x000054100d0d7816 */ /* 0x000fe40000000006 */
[----:B------:R-:W-:Y:S01]  /*6d50*/  LOP3.LUT R11, R11, 0xff, RZ, 0xc0, !PT ;  /* 0x000000ff0b0b7812 */ /* 0x000fe200078ec0ff */
[----:B------:R-:W1:Y:S01]  /*6d60*/  MUFU.EX2 R36, R36 ;  /* 0x0000002400247308 */ /* 0x000e620000000800 */
[----:B------:R-:W-:Y:S01]  /*6d70*/  SHF.R.U32.HI R6, RZ, 0x18, R20 ;  /* 0x00000018ff067819 */ /* 0x000fe20000011614 */
[----:B------:R-:W-:Y:S01]  /*6d80*/  HSET2.LE.AND R13, R13, R48, PT ;  /* 0x000000300d0d7233 */ /* 0x000fe20003803000 */
[----:B------:R-:W-:Y:S02]  /*6d90*/  LOP3.LUT R21, R4, 0xffff, RZ, 0xc0, !PT ;  /* 0x0000ffff04157812 */ /* 0x000fe400078ec0ff */
[----:B------:R-:W-:Y:S02]  /*6da0*/  PRMT R15, R8, 0x5410, R15 ;  /* 0x00005410080f7816 */ /* 0x000fe4000000000f */
[----:B------:R-:W-:Y:S01]  /*6db0*/  PRMT R11, R11, 0x5410, R6 ;  /* 0x000054100b0b7816 */ /* 0x000fe20000000006 */
[----:B------:R-:W-:Y:S01]  /*6dc0*/  MUFU.EX2 R88, R88 ;  /* 0x0000005800587308 */ /* 0x000fe20000000800 */
[----:B------:R-:W-:-:S02]  /*6dd0*/  SHF.R.U32.HI R8, RZ, 0x10, R5 ;  /* 0x00000010ff087819 */ /* 0x000fc40000011605 */
[----:B------:R-:W-:Y:S01]  /*6de0*/  SHF.R.U32.HI R21, RZ, 0x8, R21 ;  /* 0x00000008ff157819 */ /* 0x000fe20000011615 */
[----:B------:R-:W-:Y:S01]  /*6df0*/  HSET2.LE.AND R11, R11, R48, PT ;  /* 0x000000300b0b7233 */ /* 0x000fe20003803000 */
[----:B------:R-:W-:Y:S02]  /*6e00*/  LOP3.LUT R6, R4, 0xff, RZ, 0xc0, !PT ;  /* 0x000000ff04067812 */ /* 0x000fe400078ec0ff */
[----:B------:R-:W-:Y:S01]  /*6e10*/  SHF.R.U32.HI R5, RZ, 0x18, R5 ;  /* 0x00000018ff057819 */ /* 0x000fe20000011605 */
[----:B------:R-:W-:Y:S01]  /*6e20*/  MUFU.EX2 R127, R127 ;  /* 0x0000007f007f7308 */ /* 0x000fe20000000800 */
[----:B------:R-:W-:Y:S02]  /*6e30*/  LOP3.LUT R8, R8, 0xff, RZ, 0xc0, !PT ;  /* 0x000000ff08087812 */ /* 0x000fe400078ec0ff */
[----:B------:R-:W-:Y:S02]  /*6e40*/  PRMT R21, R6, 0x5410, R21 ;  /* 0x0000541006157816 */ /* 0x000fe40000000015 */
[----:B------:R-:W-:-:S02]  /*6e50*/  SHF.R.U32.HI R6, RZ, 0x10, R4 ;  /* 0x00000010ff067819 */ /* 0x000fc40000011604 */
[----:B------:R-:W-:Y:S01]  /*6e60*/  PRMT R5, R8, 0x5410, R5 ;  /* 0x0000541008057816 */ /* 0x000fe20000000005 */
[--C-:B------:R-:W-:Y:S01]  /*6e70*/  HSET2.LE.AND R12, R21, R48.reuse, PT ;  /* 0x00000030150c7233 */ /* 0x100fe20003803000 */
[----:B------:R-:W-:Y:S01]  /*6e80*/  SHF.R.U32.HI R23, RZ, 0x18, R4 ;  /* 0x00000018ff177819 */ /* 0x000fe20000011604 */
[--C-:B------:R-:W-:Y:S01]  /*6e90*/  HSET2.LE.AND R4, R15, R48.reuse, PT ;  /* 0x000000300f047233 */ /* 0x100fe20003803000 */
[----:B------:R-:W-:Y:S01]  /*6ea0*/  LOP3.LUT R6, R6, 0xff, RZ, 0xc0, !PT ;  /* 0x000000ff06067812 */ /* 0x000fe200078ec0ff */
[----:B------:R-:W-:Y:S01]  /*6eb0*/  HSET2.LE.AND R5, R5, R48, PT ;  /* 0x0000003005057233 */ /* 0x000fe20003803000 */
[----:B-1----:R-:W-:Y:S01]  /*6ec0*/  F2FP.BF16.PACK_AB R8, R40, R41 ;  /* 0x000000292808723e */ /* 0x002fe200000010ff */
[----:B------:R-:W-:Y:S01]  /*6ed0*/  MUFU.EX2 R96, R96 ;  /* 0x0000006000607308 */ /* 0x000fe20000000800 */
[----:B------:R-:W-:Y:S02]  /*6ee0*/  PRMT R23, R6, 0x5410, R23 ;  /* 0x0000541006177816 */ /* 0x000fe40000000017 */
[----:B------:R-:W-:-:S02]  /*6ef0*/  F2FP.BF16.PACK_AB R6, R55, R60 ;  /* 0x0000003c3706723e */ /* 0x000fc400000010ff */
[----:B--2---:R-:W-:Y:S02]  /*6f00*/  F2FP.BF16.PACK_AB R15, R57, R62 ;  /* 0x0000003e390f723e */ /* 0x004fe400000010ff */
[----:B------:R-:W-:Y:S01]  /*6f10*/  LOP3.LUT R5, R5, R6, RZ, 0xc0, !PT ;  /* 0x0000000605057212 */ /* 0x000fe200078ec0ff */
[----:B------:R-:W-:Y:S01]  /*6f20*/  HSET2.LE.AND R6, R9, R48, PT ;  /* 0x0000003009067233 */ /* 0x000fe20003803000 */
[----:B------:R-:W-:Y:S01]  /*6f30*/  LOP3.LUT R7, R7, R8, RZ, 0xc0, !PT ;  /* 0x0000000807077212 */ /* 0x000fe200078ec0ff */
[----:B------:R-:W-:Y:S01]  /*6f40*/  MUFU.EX2 R97, R97 ;  /* 0x0000006100617308 */ /* 0x000fe20000000800 */
[----:B---3--:R-:W-:Y:S02]  /*6f50*/  F2FP.BF16.PACK_AB R9, R42, R43 ;  /* 0x0000002b2a09723e */ /* 0x008fe400000010ff */
[----:B----4-:R-:W-:Y:S02]  /*6f60*/  F2FP.BF16.PACK_AB R14, R38, R39 ;  /* 0x00000027260e723e */ /* 0x010fe400000010ff */
[----:B------:R-:W-:-:S02]  /*6f70*/  F2FP.BF16.PACK_AB R8, R36, R37 ;  /* 0x000000252408723e */ /* 0x000fc400000010ff */
[----:B------:R-:W-:Y:S01]  /*6f80*/  LOP3.LUT R4, R4, R15, RZ, 0xc0, !PT ;  /* 0x0000000f04047212 */ /* 0x000fe200078ec0ff */
[----:B------:R-:W-:Y:S01]  /*6f90*/  MUFU.EX2 R84, R84 ;  /* 0x0000005400547308 */ /* 0x000fe20000000800 */
[----:B------:R-:W-:Y:S02]  /*6fa0*/  LOP3.LUT R6, R6, R9, RZ, 0xc0, !PT ;  /* 0x0000000906067212 */ /* 0x000fe400078ec0ff */
[----:B------:R-:W-:Y:S01]  /*6fb0*/  LOP3.LUT R14, R13, R14, RZ, 0xc0, !PT ;  /* 0x0000000e0d0e7212 */ /* 0x000fe200078ec0ff */
[----:B------:R-:W-:Y:S01]  /*6fc0*/  HSET2.LE.AND R13, R23, R48, PT ;  /* 0x00000030170d7233 */ /* 0x000fe20003803000 */
[----:B------:R-:W-:Y:S01]  /*6fd0*/  LOP3.LUT R15, R11, R8, RZ, 0xc0, !PT ;  /* 0x000000080b0f7212 */ /* 0x000fe200078ec0ff */
[----:B------:R-:W1:Y:S01]  /*6fe0*/  LDSM.16.MT88.4 R20, [R216+0x4800] ;  /* 0x00480000d814783b */ /* 0x000e620000004200 */
[----:B------:R-:W-:Y:S01]  /*6ff0*/  F2FP.BF16.PACK_AB R9, R53, R58 ;  /* 0x0000003a3509723e */ /* 0x000fe200000010ff */
[----:B------:R-:W-:Y:S01]  /*7000*/  MUFU.EX2 R123, R123 ;  /* 0x0000007b007b7308 */ /* 0x000fe20000000800 */
[----:B------:R-:W-:-:S02]  /*7010*/  F2FP.BF16.PACK_AB R8, R51, R56 ;  /* 0x000000383308723e */ /* 0x000fc400000010ff */
[----:B------:R-:W-:Y:S02]  /*7020*/  LOP3.LUT R12, R12, R9, RZ, 0xc0, !PT ;  /* 0x000000090c0c7212 */ /* 0x000fe400078ec0ff */
[----:B------:R-:W-:Y:S02]  /*7030*/  LOP3.LUT R13, R13, R8, RZ, 0xc0, !PT ;  /* 0x000000080d0d7212 */ /* 0x000fe400078ec0ff */
[----:B------:R-:W2:Y:S01]  /*7040*/  LDSM.16.MT88.4 R8, [R215+0x4800] ;  /* 0x00480000d708783b */ /* 0x000ea20000004200 */
[----:B------:R-:W-:Y:S08]  /*7050*/  MUFU.EX2 R98, R98 ;  /* 0x0000006200627308 */ /* 0x000ff00000000800 */
[----:B------:R-:W-:Y:S08]  /*7060*/  MUFU.EX2 R99, R99 ;  /* 0x0000006300637308 */ /* 0x000ff00000000800 */
[----:B------:R-:W-:Y:S08]  /*7070*/  MUFU.EX2 R82, R82 ;  /* 0x0000005200527308 */ /* 0x000ff00000000800 */
[----:B------:R-:W-:Y:S01]  /*7080*/  MUFU.EX2 R83, R83 ;  /* 0x0000005300537308 */ /* 0x000fe20000000800 */
[C---:B-1----:R-:W-:Y:S07]  /*7090*/  HMMA.16816.F32.BF16 R132, R4.reuse, R20, R132 ;  /* 0x000000140484723c */ /* 0x042fee0000041884 */
[----:B------:R-:W-:Y:S01]  /*70a0*/  MUFU.EX2 R80, R80 ;  /* 0x0000005000507308 */ /* 0x000fe20000000800 */
[C---:B------:R-:W-:Y:S07]  /*70b0*/  HMMA.16816.F32.BF16 R152, R4.reuse, R22, R152 ;  /* 0x000000160498723c */ /* 0x040fee0000041898 */
[----:B------:R-:W-:Y:S01]  /*70c0*/  MUFU.EX2 R81, R81 ;  /* 0x0000005100517308 */ /* 0x000fe20000000800 */
[C---:B--2---:R-:W-:Y:S07]  /*70d0*/  HMMA.16816.F32.BF16 R156, R4.reuse, R8, R156 ;  /* 0x00000008049c723c */ /* 0x044fee000004189c */
[----:B------:R-:W-:Y:S01]  /*70e0*/  MUFU.EX2 R106, R106 ;  /* 0x0000006a006a7308 */ /* 0x000fe20000000800 */
[----:B------:R-:W-:Y:S07]  /*70f0*/  HMMA.16816.F32.BF16 R160, R4, R10, R160 ;  /* 0x0000000a04a0723c */ /* 0x000fee00000418a0 */
[----:B------:R-:W-:Y:S01]  /*7100*/  MUFU.EX2 R175, R175 ;  /* 0x000000af00af7308 */ /* 0x000fe20000000800 */
[----:B------:R-:W-:Y:S01]  /*7110*/  LOP3.LUT R4, R219, UR8, R192, 0x96, !PT ;  /* 0x00000008db047c12 */ /* 0x000fe2000f8e96c0 */
[C---:B------:R-:W-:Y:S06]  /*7120*/  HMMA.16816.F32.BF16 R148, R12.reuse, R8, R148 ;  /* 0x000000080c94723c */ /* 0x040fec0000041894 */
[----:B------:R-:W-:Y:S01]  /*7130*/  MUFU.EX2 R102, R102 ;  /* 0x0000006600667308 */ /* 0x000fe20000000800 */
[----:B------:R-:W-:Y:S01]  /*7140*/  IMAD.WIDE.U32 R8, R4, -0x2daee0ad, RZ ;  /* 0xd2511f5304087825 */ /* 0x000fe200078e00ff */
[----:B------:R-:W-:Y:S06]  /*7150*/  HMMA.16816.F32.BF16 R136, R12, R22, R136 ;  /* 0x000000160c88723c */ /* 0x000fec0000041888 */
[----:B------:R-:W-:Y:S01]  /*7160*/  MUFU.EX2 R131, R131 ;  /* 0x0000008300837308 */ /* 0x000fe20000000800 */
[----:B------:R-:W-:-:S02]  /*7170*/  LOP3.LUT R6, R8, 0xffff, RZ, 0xc0, !PT ;  /* 0x0000ffff08067812 */ /* 0x000fc400078ec0ff */
[----:B------:R-:W-:Y:S02]  /*7180*/  SHF.R.U32.HI R5, RZ, 0x10, R8 ;  /* 0x00000010ff057819 */ /* 0x000fe40000011608 */
[----:B------:R-:W-:Y:S01]  /*7190*/  LOP3.LUT R23, R8, 0xff, RZ, 0xc0, !PT ;  /* 0x000000ff08177812 */ /* 0x000fe200078ec0ff */
[C---:B------:R-:W-:Y:S01]  /*71a0*/  HMMA.16816.F32.BF16 R140, R12.reuse, R20, R140 ;  /* 0x000000140c8c723c */ /* 0x040fe2000004188c */
[----:B------:R-:W-:Y:S01]  /*71b0*/  SHF.R.U32.HI R6, RZ, 0x8, R6 ;  /* 0x00000008ff067819 */ /* 0x000fe20000011606 */
[----:B------:R-:W-:Y:S01]  /*71c0*/  FFMA.FTZ R110, R165, c[0x0][0x23c], -R120 ;  /* 0x00008f00a56e7a23 */ /* 0x000fe20000010878 */
[----:B------:R-:W-:Y:S01]  /*71d0*/  LOP3.LUT R4, R9, UR18, R186, 0x96, !PT ;  /* 0x0000001209047c12 */ /* 0x000fe2000f8e96ba */
[----:B------:R-:W-:Y:S01]  /*71e0*/  FFMA.FTZ R186, R191, c[0x0][0x23c], -R120 ;  /* 0x00008f00bfba7a23 */ /* 0x000fe20000010878 */
[----:B------:R-:W-:Y:S01]  /*71f0*/  PRMT R23, R23, 0x5410, R6 ;  /* 0x0000541017177816 */ /* 0x000fe20000000006 */
[----:B------:R-:W-:Y:S01]  /*7200*/  MUFU.EX2 R94, R94 ;  /* 0x0000005e005e7308 */ /* 0x000fe20000000800 */
[----:B------:R-:W-:Y:S01]  /*7210*/  LOP3.LUT R6, R5, 0xff, RZ, 0xc0, !PT ;  /* 0x000000ff05067812 */ /* 0x000fe200078ec0ff */
[----:B------:R-:W-:Y:S01]  /*7220*/  HMMA.16816.F32.BF16 R144, R12, R10, R144 ;  /* 0x0000000a0c90723c */ /* 0x000fe20000041890 */
[----:B------:R-:W-:Y:S01]  /*7230*/  LOP3.LUT R5, R4, 0xffff, RZ, 0xc0, !PT ;  /* 0x0000ffff04057812 */ /* 0x000fe200078ec0ff */
[----:B------:R-:W1:Y:S01]  /*7240*/  LDSM.16.MT88.4 R12, [R216+0x4c00] ;  /* 0x004c0000d80c783b */ /* 0x000e620000004200 */
[----:B------:R-:W-:-:S02]  /*7250*/  SHF.R.U32.HI R7, RZ, 0x18, R8 ;  /* 0x00000018ff077819 */ /* 0x000fc40000011608 */
[----:B------:R-:W-:Y:S01]  /*7260*/  SHF.R.U32.HI R8, RZ, 0x8, R5 ;  /* 0x00000008ff087819 */ /* 0x000fe20000011605 */
[----:B------:R-:W2:Y:S01]  /*7270*/  MUFU.EX2 R186, R186 ;  /* 0x000000ba00ba7308 */ /* 0x000ea20000000800 */
[----:B------:R-:W-:Y:S02]  /*7280*/  LOP3.LUT R21, R4, 0xff, RZ, 0xc0, !PT ;  /* 0x000000ff04157812 */ /* 0x000fe400078ec0ff */
[----:B------:R-:W-:Y:S02]  /*7290*/  PRMT R7, R6, 0x5410, R7 ;  /* 0x0000541006077816 */ /* 0x000fe40000000007 */
[----:B------:R-:W-:Y:S02]  /*72a0*/  PRMT R21, R21, 0x5410, R8 ;  /* 0x0000541015157816 */ /* 0x000fe40000000008 */
[----:B------:R-:W3:Y:S01]  /*72b0*/  LDSM.16.MT88.4 R8, [R215+0x4c00] ;  /* 0x004c0000d708783b */ /* 0x000ee20000004200 */
[--C-:B------:R-:W-:Y:S01]  /*72c0*/  SHF.R.U32.HI R6, RZ, 0x10, R4.reuse ;  /* 0x00000010ff067819 */ /* 0x100fe20000011604 */
[--C-:B------:R-:W-:Y:S01]  /*72d0*/  HSET2.LE.AND R7, R7, R48.reuse, PT ;  /* 0x0000003007077233 */ /* 0x100fe20003803000 */
[----:B------:R-:W-:Y:S01]  /*72e0*/  SHF.R.U32.HI R4, RZ, 0x18, R4 ;  /* 0x00000018ff047819 */ /* 0x000fe20000011604 */
[----:B------:R-:W-:Y:S01]  /*72f0*/  MUFU.EX2 R105, R105 ;  /* 0x0000006900697308 */ /* 0x000fe20000000800 */
[----:B------:R-:W-:Y:S01]  /*7300*/  LOP3.LUT R5, R6, 0xff, RZ, 0xc0, !PT ;  /* 0x000000ff06057812 */ /* 0x000fe200078ec0ff */
[----:B------:R-:W-:Y:S01]  /*7310*/  HSET2.LE.AND R6, R23, R48, PT ;  /* 0x0000003017067233 */ /* 0x000fe20003803000 */
[----:B------:R-:W-:-:S02]  /*7320*/  F2FP.BF16.PACK_AB R23, R180, R119 ;  /* 0x00000077b417723e */ /* 0x000fc400000010ff */
[----:B------:R-:W-:Y:S02]  /*7330*/  PRMT R5, R5, 0x5410, R4 ;  /* 0x0000541005057816 */ /* 0x000fe40000000004 */
[----:B--2---:R-:W-:Y:S01]  /*7340*/  F2FP.BF16.PACK_AB R4, R186, R125 ;  /* 0x0000007dba04723e */ /* 0x004fe200000010ff */
[----:B------:R-:W-:Y:S01]  /*7350*/  FFMA.FTZ R91, R91, c[0x0][0x23c], -R120 ;  /* 0x00008f005b5b7a23 */ /* 0x000fe20000010878 */
[----:B------:R-:W-:Y:S01]  /*7360*/  F2FP.BF16.PACK_AB R20, R190, R121 ;  /* 0x00000079be14723e */ /* 0x000fe200000010ff */
[--C-:B------:R-:W-:Y:S01]  /*7370*/  HSET2.LE.AND R5, R5, R48.reuse, PT ;  /* 0x0000003005057233 */ /* 0x100fe20003803000 */
[----:B------:R-:W-:Y:S01]  /*7380*/  LOP3.LUT R7, R7, R4, RZ, 0xc0, !PT ;  /* 0x0000000407077212 */ /* 0x000fe200078ec0ff */
[----:B------:R-:W-:Y:S01]  /*7390*/  HSET2.LE.AND R4, R21, R48, PT ;  /* 0x0000003015047233 */ /* 0x000fe20003803000 */
[----:B------:R-:W-:Y:S01]  /*73a0*/  F2FP.BF16.PACK_AB R21, R178, R109 ;  /* 0x0000006db215723e */ /* 0x000fe200000010ff */
[----:B------:R-:W-:Y:S01]  /*73b0*/  MUFU.EX2 R177, R177 ;  /* 0x000000b100b17308 */ /* 0x000fe20000000800 */
[----:B------:R-:W-:-:S02]  /*73c0*/  LOP3.LUT R6, R6, R23, RZ, 0xc0, !PT ;  /* 0x0000001706067212 */ /* 0x000fc400078ec0ff */
[----:B------:R-:W-:Y:S02]  /*73d0*/  LOP3.LUT R4, R4, R21, RZ, 0xc0, !PT ;  /* 0x0000001504047212 */ /* 0x000fe400078ec0ff */
[----:B------:R-:W-:-:S07]  /*73e0*/  LOP3.LUT R5, R5, R20, RZ, 0xc0, !PT ;  /* 0x0000001405057212 */ /* 0x000fce00078ec0ff */
[C---:B-1----:R-:W-:Y:S08]  /*73f0*/  HMMA.16816.F32.BF16 R140, R4.reuse, R12, R140 ;  /* 0x0000000c048c723c */ /* 0x042ff0000004188c */
[C---:B------:R-:W-:Y:S08]  /*7400*/  HMMA.16816.F32.BF16 R136, R4.reuse, R14, R136 ;  /* 0x0000000e0488723c */ /* 0x040ff00000041888 */
[C---:B---3--:R-:W-:Y:S08]  /*7410*/  HMMA.16816.F32.BF16 R148, R4.reuse, R8, R148 ;  /* 0x000000080494723c */ /* 0x048ff00000041894 */
[----:B------:R-:W-:Y:S07]  /*7420*/  HMMA.16816.F32.BF16 R144, R4, R10, R144 ;  /* 0x0000000a0490723c */ /* 0x000fee0000041890 */
[----:B------:R-:W-:-:S05]  /*7430*/  LOP3.LUT R4, R211, UR8, R212, 0x96, !PT ;  /* 0x00000008d3047c12 */ /* 0x000fca000f8e96d4 */
[----:B------:R-:W-:-:S05]  /*7440*/  IMAD.WIDE.U32 R20, R4, -0x2daee0ad, RZ ;  /* 0xd2511f5304147825 */ /* 0x000fca00078e00ff */
[C---:B------:R-:W-:Y:S02]  /*7450*/  LOP3.LUT R6, R20.reuse, 0xffff, RZ, 0xc0, !PT ;  /* 0x0000ffff14067812 */ /* 0x040fe400078ec0ff */
[----:B------:R-:W-:Y:S02]  /*7460*/  LOP3.LUT R23, R20, 0xff, RZ, 0xc0, !PT ;  /* 0x000000ff14177812 */ /* 0x000fe400078ec0ff */
[----:B------:R-:W-:Y:S02]  /*7470*/  SHF.R.U32.HI R6, RZ, 0x8, R6 ;  /* 0x00000008ff067819 */ /* 0x000fe40000011606 */
[----:B------:R-:W-:Y:S02]  /*7480*/  SHF.R.U32.HI R5, RZ, 0x10, R20 ;  /* 0x00000010ff057819 */ /* 0x000fe40000011614 */
[----:B------:R-:W-:Y:S02]  /*7490*/  PRMT R23, R23, 0x5410, R6 ;  /* 0x0000541017177816 */ /* 0x000fe40000000006 */
[----:B------:R-:W-:-:S02]  /*74a0*/  LOP3.LUT R4, R21, UR18, R208, 0x96, !PT ;  /* 0x0000001215047c12 */ /* 0x000fc4000f8e96d0 */
[----:B------:R-:W-:Y:S02]  /*74b0*/  SHF.R.U32.HI R7, RZ, 0x18, R20 ;  /* 0x00000018ff077819 */ /* 0x000fe40000011614 */
[----:B------:R-:W-:Y:S02]  /*74c0*/  LOP3.LUT R6, R5, 0xff, RZ, 0xc0, !PT ;  /* 0x000000ff05067812 */ /* 0x000fe400078ec0ff */
[----:B------:R-:W-:Y:S02]  /*74d0*/  LOP3.LUT R5, R4, 0xffff, RZ, 0xc0, !PT ;  /* 0x0000ffff04057812 */ /* 0x000fe400078ec0ff */
[----:B------:R-:W-:Y:S02]  /*74e0*/  PRMT R7, R6, 0x5410, R7 ;  /* 0x0000541006077816 */ /* 0x000fe40000000007 */
[----:B------:R-:W-:Y:S02]  /*74f0*/  SHF.R.U32.HI R6, RZ, 0x10, R4 ;  /* 0x00000010ff067819 */ /* 0x000fe40000011604 */
[----:B------:R-:W-:Y:S01]  /*7500*/  LOP3.LUT R21, R4, 0xff, RZ, 0xc0, !PT ;  /* 0x000000ff04157812 */ /* 0x000fe200078ec0ff */
[----:B------:R-:W-:Y:S01]  /*7510*/  HSET2.LE.AND R7, R7, R48, PT ;  /* 0x0000003007077233 */ /* 0x000fe20003803000 */
[----:B------:R-:W-:-:S02]  /*7520*/  SHF.R.U32.HI R20, RZ, 0x8, R5 ;  /* 0x00000008ff147819 */ /* 0x000fc40000011605 */
[----:B------:R-:W-:Y:S02]  /*7530*/  SHF.R.U32.HI R4, RZ, 0x18, R4 ;  /* 0x00000018ff047819 */ /* 0x000fe40000011604 */
[----:B------:R-:W-:Y:S01]  /*7540*/  LOP3.LUT R5, R6, 0xff, RZ, 0xc0, !PT ;  /* 0x000000ff06057812 */ /* 0x000fe200078ec0ff */
[--C-:B------:R-:W-:Y:S01]  /*7550*/  HSET2.LE.AND R6, R23, R48.reuse, PT ;  /* 0x0000003017067233 */ /* 0x100fe20003803000 */
[----:B------:R-:W-:Y:S02]  /*7560*/  PRMT R21, R21, 0x5410, R20 ;  /* 0x0000541015157816 */ /* 0x000fe40000000014 */
[----:B------:R-:W-:Y:S02]  /*7570*/  PRMT R5, R5, 0x5410, R4 ;  /* 0x0000541005057816 */ /* 0x000fe40000000004 */
[----:B------:R-:W-:Y:S02]  /*7580*/  F2FP.BF16.PACK_AB R4, R127, R88 ;  /* 0x000000587f04723e */ /* 0x000fe400000010ff */
[----:B------:R-:W-:Y:S01]  /*7590*/  F2FP.BF16.PACK_AB R23, R123, R84 ;  /* 0x000000547b17723e */ /* 0x000fe200000010ff */
[--C-:B------:R-:W-:Y:S01]  /*75a0*/  HSET2.LE.AND R5, R5, R48.reuse, PT ;  /* 0x0000003005057233 */ /* 0x100fe20003803000 */
[----:B------:R-:W-:Y:S01]  /*75b0*/  LOP3.LUT R7, R7, R4, RZ, 0xc0, !PT ;  /* 0x0000000407077212 */ /* 0x000fe200078ec0ff */
[----:B------:R-:W-:Y:S01]  /*75c0*/  HSET2.LE.AND R4, R21, R48, PT ;  /* 0x0000003015047233 */ /* 0x000fe20003803000 */
[----:B------:R-:W-:-:S02]  /*75d0*/  F2FP.BF16.PACK_AB R21, R97, R96 ;  /* 0x000000606115723e */ /* 0x000fc400000010ff */
[----:B------:R-:W-:Y:S02]  /*75e0*/  F2FP.BF16.PACK_AB R20, R99, R98 ;  /* 0x000000626314723e */ /* 0x000fe400000010ff */
[----:B------:R-:W-:Y:S02]  /*75f0*/  LOP3.LUT R6, R6, R23, RZ, 0xc0, !PT ;  /* 0x0000001706067212 */ /* 0x000fe400078ec0ff */
[----:B------:R-:W-:Y:S02]  /*7600*/  LOP3.LUT R4, R4, R21, RZ, 0xc0, !PT ;  /* 0x0000001504047212 */ /* 0x000fe400078ec0ff */
[----:B------:R-:W-:-:S07]  /*7610*/  LOP3.LUT R5, R5, R20, RZ, 0xc0, !PT ;  /* 0x0000001405057212 */ /* 0x000fce00078ec0ff */
[C---:B------:R-:W-:Y:S07]  /*7620*/  HMMA.16816.F32.BF16 R156, R4.reuse, R8, R156 ;  /* 0x00000008049c723c */ /* 0x040fee000004189c */
[----:B------:R-:W-:Y:S01]  /*7630*/  IMAD.U32 R9, RZ, RZ, UR5 ;  /* 0x00000005ff097e24 */ /* 0x000fe2000f8e00ff */
[----:B------:R-:W-:Y:S04]  /*7640*/  HMMA.16816.F32.BF16 R132, R4, R12, R132 ;  /* 0x0000000c0484723c */ /* 0x000fe80000041884 */
[----:B------:R-:W-:-:S04]  /*7650*/  LOP3.LUT R9, R247, UR27, R9, 0x96, !PT ;  /* 0x0000001bf7097c12 */ /* 0x000fc8000f8e9609 */
[----:B------:R-:W-:Y:S01]  /*7660*/  HMMA.16816.F32.BF16 R152, R4, R14, R152 ;  /* 0x0000000e0498723c */ /* 0x000fe20000041898 */
[----:B------:R-:W-:-:S07]  /*7670*/  IMAD.WIDE.U32 R8, R9, -0x326172a9, RZ ;  /* 0xcd9e8d5709087825 */ /* 0x000fce00078e00ff */
[----:B------:R-:W-:Y:S07]  /*7680*/  HMMA.16816.F32.BF16 R160, R4, R10, R160 ;  /* 0x0000000a04a0723c */ /* 0x000fee00000418a0 */
        /* <DEDUP_REMOVED lines=18> */
[----:B------:R-:W-:Y:S01]  /*77b0*/  LOP3.LUT R4, R9, UR13, R200, 0x96, !PT ;  /* 0x0000000d09047c12 */ /* 0x000fe2000f8e96c8 */
[----:B------:R-:W-:-:S04]  /*77c0*/  IMAD.WIDE.U32 R244, R244, -0x326172a9, RZ ;  /* 0xcd9e8d57f4f47825 */ /* 0x000fc800078e00ff */
[----:B------:R-:W-:Y:S01]  /*77d0*/  IMAD.WIDE.U32 R14, R6, -0x326172a9, RZ ;  /* 0xcd9e8d57060e7825 */ /* 0x000fe200078e00ff */
[----:B------:R-:W-:-:S03]  /*77e0*/  LOP3.LUT R6, R13, UR11, R8, 0x96, !PT ;  /* 0x0000000b0d067c12 */ /* 0x000fc6000f8e9608 */
[----:B------:R-:W-:Y:S01]  /*77f0*/  IMAD.WIDE.U32 R20, R4, -0x326172a9, RZ ;  /* 0xcd9e8d5704147825 */ /* 0x000fe200078e00ff */
[C---:B------:R-:W-:Y:S02]  /*7800*/  LOP3.LUT R10, R14.reuse, 0xffff, RZ, 0xc0, !PT ;  /* 0x0000ffff0e0a7812 */ /* 0x040fe400078ec0ff */
[----:B------:R-:W-:Y:S01]  /*7810*/  LOP3.LUT R9, R14, 0xff, RZ, 0xc0, !PT ;  /* 0x000000ff0e097812 */ /* 0x000fe200078ec0ff */
[----:B------:R-:W-:Y:S01]  /*7820*/  IMAD.WIDE.U32 R210, R6, -0x326172a9, RZ ;  /* 0xcd9e8d5706d27825 */ /* 0x000fe200078e00ff */
[----:B------:R-:W-:Y:S02]  /*7830*/  SHF.R.U32.HI R10, RZ, 0x8, R10 ;  /* 0x00000008ff0a7819 */ /* 0x000fe4000001160a */
[----:B------:R-:W-:Y:S01]  /*7840*/  LOP3.LUT R4, R21, UR12, R198, 0x96, !PT ;  /* 0x0000000c15047c12 */ /* 0x000fe2000f8e96c6 */
[----:B------:R-:W1:Y:S01]  /*7850*/  MUFU.EX2 R101, R101 ;  /* 0x0000006500657308 */ /* 0x000e620000000800 */
[----:B------:R-:W-:Y:S01]  /*7860*/  LOP3.LUT R6, R211, UR10, R20, 0x96, !PT ;  /* 0x0000000ad3067c12 */ /* 0x000fe2000f8e9614 */
[----:B------:R-:W-:Y:S01]  /*7870*/  FFMA.FTZ R76, R76, c[0x0][0x23c], -R120 ;  /* 0x00008f004c4c7a23 */ /* 0x000fe20000010878 */
[----:B------:R-:W-:Y:S01]  /*7880*/  PRMT R9, R9, 0x5410, R10 ;  /* 0x0000541009097816 */ /* 0x000fe2000000000a */
[----:B------:R-:W-:Y:S01]  /*7890*/  IMAD.WIDE.U32 R10, R4, -0x2daee0ad, RZ ;  /* 0xd2511f53040a7825 */ /* 0x000fe200078e00ff */
[----:B------:R-:W-:-:S02]  /*78a0*/  SHF.R.U32.HI R7, RZ, 0x10, R14 ;  /* 0x00000010ff077819 */ /* 0x000fc4000001160e */
[----:B------:R-:W-:Y:S01]  /*78b0*/  LOP3.LUT R5, R15, UR17, R244, 0x96, !PT ;  /* 0x000000110f057c12 */ /* 0x000fe2000f8e96f4 */
[----:B------:R-:W-:Y:S01]  /*78c0*/  IMAD.WIDE.U32 R212, R6, -0x2daee0ad, RZ ;  /* 0xd2511f5306d47825 */ /* 0x000fe200078e00ff */
[----:B------:R-:W-:Y:S02]  /*78d0*/  LOP3.LUT R4, R11, UR9, R12, 0x96, !PT ;  /* 0x000000090b047c12 */ /* 0x000fe4000f8e960c */
[----:B------:R-:W-:Y:S01]  /*78e0*/  LOP3.LUT R7, R7, 0xff, RZ, 0xc0, !PT ;  /* 0x000000ff07077812 */ /* 0x000fe200078ec0ff */
[----:B------:R-:W2:Y:S01]  /*78f0*/  MUFU.EX2 R110, R110 ;  /* 0x0000006e006e7308 */ /* 0x000ea20000000800 */
[----:B------:R-:W-:Y:S01]  /*7900*/  LOP3.LUT R6, R213, UR7, R10, 0x96, !PT ;  /* 0x00000007d5067c12 */ /* 0x000fe2000f8e960a */
[----:B------:R-:W-:Y:S01]  /*7910*/  IMAD.WIDE.U32 R208, R4, -0x326172a9, RZ ;  /* 0xcd9e8d5704d07825 */ /* 0x000fe200078e00ff */
[----:B------:R-:W-:Y:S02]  /*7920*/  SHF.R.U32.HI R8, RZ, 0x18, R14 ;  /* 0x00000018ff087819 */ /* 0x000fe4000001160e */
[----:B------:R-:W-:Y:S01]  /*7930*/  LOP3.LUT R15, R5, 0xffff, RZ, 0xc0, !PT ;  /* 0x0000ffff050f7812 */ /* 0x000fe200078ec0ff */
[----:B------:R-:W-:Y:S01]  /*7940*/  IMAD.WIDE.U32 R20, R6, -0x326172a9, RZ ;  /* 0xcd9e8d5706147825 */ /* 0x000fe200078e00ff */
[----:B------:R-:W-:-:S02]  /*7950*/  PRMT R7, R7, 0x5410, R8 ;  /* 0x0000541007077816 */ /* 0x000fc40000000008 */
[----:B------:R-:W-:Y:S01]  /*7960*/  SHF.R.U32.HI R15, RZ, 0x8, R15 ;  /* 0x00000008ff0f7819 */ /* 0x000fe2000001160f */
[----:B------:R-:W-:Y:S01]  /*7970*/  MUFU.EX2 R92, R92 ;  /* 0x0000005c005c7308 */ /* 0x000fe20000000800 */
[C---:B------:R-:W-:Y:S01]  /*7980*/  LOP3.LUT R6, R20.reuse, 0xffff, RZ, 0xc0, !PT ;  /* 0x0000ffff14067812 */ /* 0x040fe200078ec0ff */
[----:B------:R-:W-:Y:S01]  /*7990*/  FFMA.FTZ R77, R77, c[0x0][0x23c], -R120 ;  /* 0x00008f004d4d7a23 */ /* 0x000fe20000010878 */
[----:B------:R-:W-:Y:S01]  /*79a0*/  LOP3.LUT R13, R20, 0xff, RZ, 0xc0, !PT ;  /* 0x000000ff140d7812 */ /* 0x000fe200078ec0ff */
[----:B------:R-:W-:Y:S01]  /*79b0*/  FFMA.FTZ R69, R69, c[0x0][0x23c], -R166 ;  /* 0x00008f0045457a23 */ /* 0x000fe200000108a6 */
[----:B------:R-:W-:Y:S01]  /*79c0*/  SHF.R.U32.HI R6, RZ, 0x8, R6 ;  /* 0x00000008ff067819 */ /* 0x000fe20000011606 */
[----:B------:R-:W-:Y:S01]  /*79d0*/  FFMA.FTZ R74, R74, c[0x0][0x23c], -R166 ;  /* 0x00008f004a4a7a23 */ /* 0x000fe200000108a6 */
[----:B------:R-:W-:Y:S01]  /*79e0*/  SHF.R.U32.HI R11, RZ, 0x10, R20 ;  /* 0x00000010ff0b7819 */ /* 0x000fe20000011614 */
[----:B------:R-:W3:Y:S01]  /*79f0*/  MUFU.EX2 R91, R91 ;  /* 0x0000005b005b7308 */ /* 0x000ee20000000800 */
[----:B------:R-:W-:Y:S01]  /*7a00*/  LOP3.LUT R4, R21, UR17, R208, 0x96, !PT ;  /* 0x0000001115047c12 */ /* 0x000fe2000f8e96d0 */
[----:B------:R-:W-:Y:S01]  /*7a10*/  FFMA.FTZ R78, R78, c[0x0][0x23c], -R166 ;  /* 0x00008f004e4e7a23 */ /* 0x000fe200000108a6 */
[----:B------:R-:W-:Y:S01]  /*7a20*/  PRMT R13, R13, 0x5410, R6 ;  /* 0x000054100d0d7816 */ /* 0x000fe20000000006 */
[----:B------:R-:W-:Y:S01]  /*7a30*/  FFMA.FTZ R93, R93, c[0x0][0x23c], -R166 ;  /* 0x00008f005d5d7a23 */ /* 0x000fe200000108a6 */
[----:B------:R-:W-:Y:S01]  /*7a40*/  LOP3.LUT R8, R5, 0xff, RZ, 0xc0, !PT ;  /* 0x000000ff05087812 */ /* 0x000fe200078ec0ff */
[----:B------:R-:W-:Y:S01]  /*7a50*/  IMAD.MOV.U32 R116, RZ, RZ, R218 ;  /* 0x000000ffff747224 */ /* 0x000fe200078e00da */
[----:B------:R-:W-:Y:S01]  /*7a60*/  LOP3.LUT R11, R11, 0xff, RZ, 0xc0, !PT ;  /* 0x000000ff0b0b7812 */ /* 0x000fe200078ec0ff */
[----:B------:R-:W-:Y:S01]  /*7a70*/  IMAD.MOV.U32 R117, RZ, RZ, R219 ;  /* 0x000000ffff757224 */ /* 0x000fe200078e00db */
[----:B------:R-:W-:-:S02]  /*7a80*/  SHF.R.U32.HI R6, RZ, 0x18, R20 ;  /* 0x00000018ff067819 */ /* 0x000fc40000011614 */
[----:B------:R-:W-:Y:S02]  /*7a90*/  LOP3.LUT R21, R4, 0xffff, RZ, 0xc0, !PT ;  /* 0x0000ffff04157812 */ /* 0x000fe400078ec0ff */
[----:B------:R-:W-:Y:S01]  /*7aa0*/  SHF.R.U32.HI R23, RZ, 0x18, R4 ;  /* 0x00000018ff177819 */ /* 0x000fe20000011604 */
[--C-:B------:R-:W-:Y:S01]  /*7ab0*/  HSET2.LE.AND R7, R7, R48.reuse, PT ;  /* 0x0000003007077233 */ /* 0x100fe20003803000 */
[----:B------:R-:W-:Y:S01]  /*7ac0*/  PRMT R15, R8, 0x5410, R15 ;  /* 0x00005410080f7816 */ /* 0x000fe2000000000f */
[----:B------:R-:W-:Y:S01]  /*7ad0*/  IMAD.MOV.U32 R14, RZ, RZ, R212 ;  /* 0x000000ffff0e7224 */ /* 0x000fe200078e00d4 */
[----:B------:R-:W-:Y:S01]  /*7ae0*/  PRMT R11, R11, 0x5410, R6 ;  /* 0x000054100b0b7816 */ /* 0x000fe20000000006 */
[--C-:B------:R-:W-:Y:S01]  /*7af0*/  HSET2.LE.AND R13, R13, R48.reuse, PT ;  /* 0x000000300d0d7233 */ /* 0x100fe20003803000 */
[----:B------:R-:W-:Y:S01]  /*7b00*/  SHF.R.U32.HI R8, RZ, 0x10, R5 ;  /* 0x00000010ff087819 */ /* 0x000fe20000011605 */
[----:B------:R-:W-:Y:S01]  /*7b10*/  MUFU.EX2 R76, R76 ;  /* 0x0000004c004c7308 */ /* 0x000fe20000000800 */
[----:B------:R-:W-:Y:S01]  /*7b20*/  SHF.R.U32.HI R21, RZ, 0x8, R21 ;  /* 0x00000008ff157819 */ /* 0x000fe20000011615 */
[----:B------:R-:W-:Y:S01]  /*7b30*/  FFMA.FTZ R54, R54, c[0x0][0x23c], -R251 ;  /* 0x00008f0036367a23 */ /* 0x000fe200000108fb */
[----:B------:R-:W-:Y:S01]  /*7b40*/  LOP3.LUT R6, R4, 0xff, RZ, 0xc0, !PT ;  /* 0x000000ff04067812 */ /* 0x000fe200078ec0ff */
[--C-:B------:R-:W-:Y:S01]  /*7b50*/  FFMA.FTZ R64, R64, c[0x0][0x23c], -R250.reuse ;  /* 0x00008f0040407a23 */ /* 0x100fe200000108fa */
[----:B------:R-:W-:Y:S01]  /*7b60*/  SHF.R.U32.HI R5, RZ, 0x18, R5 ;  /* 0x00000018ff057819 */ /* 0x000fe20000011605 */
[--C-:B------:R-:W-:Y:S01]  /*7b70*/  FFMA.FTZ R65, R65, c[0x0][0x23c], -R250.reuse ;  /* 0x00008f0041417a23 */ /* 0x100fe200000108fa */
[----:B------:R-:W-:Y:S01]  /*7b80*/  LOP3.LUT R8, R8, 0xff, RZ, 0xc0, !PT ;  /* 0x000000ff08087812 */ /* 0x000fe200078ec0ff */
[----:B------:R-:W4:Y:S01]  /*7b90*/  MUFU.EX2 R77, R77 ;  /* 0x0000004d004d7308 */ /* 0x000f220000000800 */
[----:B------:R-:W-:Y:S01]  /*7ba0*/  PRMT R21, R6, 0x5410, R21 ;  /* 0x0000541006157816 */ /* 0x000fe20000000015 */
[----:B------:R-:W-:Y:S01]  /*7bb0*/  FFMA.FTZ R52, R52, c[0x0][0x23c], -R250 ;  /* 0x00008f0034347a23 */ /* 0x000fe200000108fa */
[----:B------:R-:W-:Y:S01]  /*7bc0*/  SHF.R.U32.HI R6, RZ, 0x10, R4 ;  /* 0x00000010ff067819 */ /* 0x000fe20000011604 */
[--C-:B------:R-:W-:Y:S01]  /*7bd0*/  FFMA.FTZ R63, R63, c[0x0][0x23c], -R250.reuse ;  /* 0x00008f003f3f7a23 */ /* 0x100fe200000108fa */
[----:B------:R-:W-:Y:S01]  /*7be0*/  PRMT R5, R8, 0x5410, R5 ;  /* 0x0000541008057816 */ /* 0x000fe20000000005 */
[----:B------:R-:W-:Y:S01]  /*7bf0*/  FFMA.FTZ R66, R66, c[0x0][0x23c], -R251 ;  /* 0x00008f0042427a23 */ /* 0x000fe200000108fb */
[----:B------:R-:W-:Y:S01]  /*7c00*/  LOP3.LUT R6, R6, 0xff, RZ, 0xc0, !PT ;  /* 0x000000ff06067812 */ /* 0x000fe200078ec0ff */
[--C-:B------:R-:W-:Y:S01]  /*7c10*/  HSET2.LE.AND R4, R15, R48.reuse, PT ;  /* 0x000000300f047233 */ /* 0x100fe20003803000 */
[----:B------:R-:W-:Y:S01]  /*7c20*/  MUFU.EX2 R69, R69 ;  /* 0x0000004500457308 */ /* 0x000fe20000000800 */
[--C-:B------:R-:W-:Y:S01]  /*7c30*/  HSET2.LE.AND R5, R5, R48.reuse, PT ;  /* 0x0000003005057233 */ /* 0x100fe20003803000 */
[----:B------:R-:W-:Y:S01]  /*7c40*/  PRMT R23, R6, 0x5410, R23 ;  /* 0x0000541006177816 */ /* 0x000fe20000000017 */
[----:B------:R-:W-:Y:S01]  /*7c50*/  FFMA.FTZ R67, R67, c[0x0][0x23c], -R251 ;  /* 0x00008f0043437a23 */ /* 0x000fe200000108fb */
[----:B------:R-:W-:Y:S01]  /*7c60*/  F2FP.BF16.PACK_AB R6, R83, R82 ;  /* 0x000000525306723e */ /* 0x000fe200000010ff */
[----:B------:R-:W-:Y:S01]  /*7c70*/  UIADD3 UR29, UR29, 0x3, URZ ;  /* 0x000000031d1d7890 */ /* 0x000fe2000fffe03f */
[----:B------:R-:W-:Y:S01]  /*7c80*/  F2FP.BF16.PACK_AB R15, R81, R80 ;  /* 0x00000050510f723e */ /* 0x000fe200000010ff */
[--C-:B------:R-:W-:Y:S01]  /*7c90*/  FFMA.FTZ R165, R181, c[0x0][0x23c], -R250.reuse ;  /* 0x00008f00b5a57a23 */ /* 0x100fe200000108fa */
[----:B------:R-:W-:Y:S01]  /*7ca0*/  LOP3.LUT R5, R5, R6, RZ, 0xc0, !PT ;  /* 0x0000000605057212 */ /* 0x000fe200078ec0ff */
[--C-:B------:R-:W-:Y:S01]  /*7cb0*/  HSET2.LE.AND R6, R9, R48.reuse, PT ;  /* 0x0000003009067233 */ /* 0x100fe20003803000 */
[----:B------:R-:W-:Y:S01]  /*7cc0*/  F2FP.BF16.PACK_AB R8, R175, R106 ;  /* 0x0000006aaf08723e */ /* 0x000fe200000010ff */
[----:B------:R-:W3:Y:S01]  /*7cd0*/  MUFU.EX2 R74, R74 ;  /* 0x0000004a004a7308 */ /* 0x000ee20000000800 */
[----:B------:R-:W-:Y:S01]  /*7ce0*/  LOP3.LUT R4, R4, R15, RZ, 0xc0, !PT ;  /* 0x0000000f04047212 */ /* 0x000fe200078ec0ff */
[----:B------:R-:W-:Y:S01]  /*7cf0*/  IMAD.MOV.U32 R15, RZ, RZ, R213 ;  /* 0x000000ffff0f7224 */ /* 0x000fe200078e00d5 */
[----:B------:R-:W-:Y:S01]  /*7d00*/  F2FP.BF16.PACK_AB R9, R131, R102 ;  /* 0x000000668309723e */ /* 0x000fe200000010ff */
[----:B------:R-:W-:Y:S01]  /*7d10*/  FFMA.FTZ R195, R79, c[0x0][0x23c], -R250 ;  /* 0x00008f004fc37a23 */ /* 0x000fe200000108fa */
[----:B------:R-:W-:Y:S01]  /*7d20*/  LOP3.LUT R7, R7, R8, RZ, 0xc0, !PT ;  /* 0x0000000807077212 */ /* 0x000fe200078ec0ff */
[----:B------:R-:W-:Y:S01]  /*7d30*/  IMAD.MOV.U32 R8, RZ, RZ, R14 ;  /* 0x000000ffff087224 */ /* 0x000fe200078e000e */
[----:B------:R-:W-:Y:S01]  /*7d40*/  LOP3.LUT R6, R6, R9, RZ, 0xc0, !PT ;  /* 0x0000000906067212 */ /* 0x000fe200078ec0ff */
[----:B------:R-:W-:Y:S01]  /*7d50*/  IMAD.MOV.U32 R9, RZ, RZ, R15 ;  /* 0x000000ffff097224 */ /* 0x000fe200078e000f */
[----:B-1----:R-:W-:Y:S01]  /*7d60*/  F2FP.BF16.PACK_AB R14, R101, R94 ;  /* 0x0000005e650e723e */ /* 0x002fe200000010ff */
[----:B------:R-:W-:Y:S01]  /*7d70*/  IMAD.MOV.U32 R12, RZ, RZ, R8 ;  /* 0x000000ffff0c7224 */ /* 0x000fe200078e0008 */
[--C-:B------:R-:W-:Y:S01]  /*7d80*/  HSET2.LE.AND R11, R11, R48.reuse, PT ;  /* 0x000000300b0b7233 */ /* 0x100fe20003803000 */
[----:B--2---:R-:W-:Y:S01]  /*7d90*/  F2FP.BF16.PACK_AB R8, R110, R105 ;  /* 0x000000696e08723e */ /* 0x004fe200000010ff */
[----:B------:R-:W-:Y:S01]  /*7da0*/  MUFU.EX2 R78, R78 ;  /* 0x0000004e004e7308 */ /* 0x000fe20000000800 */
[----:B------:R-:W-:Y:S01]  /*7db0*/  LOP3.LUT R14, R13, R14, RZ, 0xc0, !PT ;  /* 0x0000000e0d0e7212 */ /* 0x000fe200078ec0ff */
[----:B------:R-:W-:Y:S01]  /*7dc0*/  IMAD.MOV.U32 R13, RZ, RZ, R9 ;  /* 0x000000ffff0d7224 */ /* 0x000fe200078e0009 */
[----:B------:R-:W-:Y:S01]  /*7dd0*/  LOP3.LUT R15, R11, R8, RZ, 0xc0, !PT ;  /* 0x000000080b0f7212 */ /* 0x000fe200078ec0ff */
[----:B------:R-:W-:Y:S01]  /*7de0*/  IMAD.MOV.U32 R10, RZ, RZ, R12 ;  /* 0x000000ffff0a7224 */ /* 0x000fe200078e000c */
[--C-:B------:R-:W-:Y:S01]  /*7df0*/  HSET2.LE.AND R12, R21, R48.reuse, PT ;  /* 0x00000030150c7233 */ /* 0x100fe20003803000 */
[----:B------:R-:W-:Y:S01]  /*7e00*/  IMAD.MOV.U32 R11, RZ, RZ, R13 ;  /* 0x000000ffff0b7224 */ /* 0x000fe200078e000d */
[----:B------:R-:W-:Y:S01]  /*7e10*/  HSET2.LE.AND R13, R23, R48, PT ;  /* 0x00000030170d7233 */ /* 0x000fe20003803000 */
[----:B------:R-:W-:Y:S01]  /*7e20*/  MUFU.EX2 R93, R93 ;  /* 0x0000005d005d7308 */ /* 0x000fe20000000800 */
[----:B------:R-:W1:Y:S01]  /*7e30*/  LDSM.16.MT88.4 R20, [R216+0x5000] ;  /* 0x00500000d814783b */ /* 0x000e620000004200 */
[----:B------:R-:W-:-:S02]  /*7e40*/  F2FP.BF16.PACK_AB R9, R177, R86 ;  /* 0x00000056b109723e */ /* 0x000fc400000010ff */
[----:B---3--:R-:W-:Y:S01]  /*7e50*/  F2FP.BF16.PACK_AB R8, R91, R92 ;  /* 0x0000005c5b08723e */ /* 0x008fe200000010ff */
[----:B------:R-:W-:Y:S01]  /*7e60*/  FFMA.FTZ R72, R72, c[0x0][0x23c], -R166 ;  /* 0x00008f0048487a23 */ /* 0x000fe200000108a6 */
[----:B------:R-:W-:Y:S01]  /*7e70*/  LOP3.LUT R12, R12, R9, RZ, 0xc0, !PT ;  /* 0x000000090c0c7212 */ /* 0x000fe200078ec0ff */
[----:B------:R-:W-:Y:S01]  /*7e80*/  FFMA.FTZ R176, R184, c[0x0][0x23c], -R250 ;  /* 0x00008f00b8b07a23 */ /* 0x000fe200000108fa */
[----:B------:R-:W-:Y:S01]  /*7e90*/  LOP3.LUT R13, R13, R8, RZ, 0xc0, !PT ;  /* 0x000000080d0d7212 */ /* 0x000fe200078ec0ff */
[----:B------:R-:W-:Y:S01]  /*7ea0*/  FFMA.FTZ R100, R100, c[0x0][0x23c], -R166 ;  /* 0x00008f0064647a23 */ /* 0x000fe200000108a6 */
[----:B------:R-:W-:Y:S01]  /*7eb0*/  LOP3.LUT R244, R245, UR8, R116, 0x96, !PT ;  /* 0x00000008f5f47c12 */ /* 0x000fe2000f8e9674 */
[----:B------:R-:W-:Y:S01]  /*7ec0*/  FFMA.FTZ R61, R61, c[0x0][0x23c], -R250 ;  /* 0x00008f003d3d7a23 */ /* 0x000fe200000108fa */
[----:B------:R2:W5:Y:S01]  /*7ed0*/  LDL.LU.64 R218, [R1+0x68] ;  /* 0x0000680001da7983 */ /* 0x0005620000300a00 */
[-C--:B-1----:R-:W-:Y:S08]  /*7ee0*/  HMMA.16816.F32.BF16 R132, R4, R20.reuse, R132 ;  /* 0x000000140484723c */ /* 0x082ff00000041884 */
[C---:B------:R-:W-:Y:S08]  /*7ef0*/  HMMA.16816.F32.BF16 R140, R12.reuse, R20, R140 ;  /* 0x000000140c8c723c */ /* 0x040ff0000004188c */
[----:B------:R-:W-:Y:S01]  /*7f00*/  HMMA.16816.F32.BF16 R136, R12, R22, R136 ;  /* 0x000000160c88723c */ /* 0x000fe20000041888 */
[----:B------:R-:W-:-:S07]  /*7f10*/  IMAD.MOV.U32 R20, RZ, RZ, R10 ;  /* 0x000000ffff147224 */ /* 0x000fce00078e000a */
[----:B------:R-:W-:Y:S01]  /*7f20*/  HMMA.16816.F32.BF16 R152, R4, R22, R152 ;  /* 0x000000160498723c */ /* 0x000fe20000041898 */
[----:B------:R-:W-:Y:S02]  /*7f30*/  IMAD.MOV.U32 R21, RZ, RZ, R11 ;  /* 0x000000ffff157224 */ /* 0x000fe400078e000b */
[----:B------:R-:W-:Y:S01]  /*7f40*/  IMAD.WIDE.U32 R244, R244, -0x2daee0ad, RZ ;  /* 0xd2511f53f4f47825 */ /* 0x000fe200078e00ff */
[----:B------:R-:W1:Y:S03]  /*7f50*/  LDSM.16.MT88.4 R8, [R215+0x5000] ;  /* 0x00500000d708783b */ /* 0x000e660000004200 */
[----:B------:R-:W-:Y:S01]  /*7f60*/  FFMA.FTZ R117, R68, c[0x0][0x23c], -R251 ;  /* 0x00008f0044757a23 */ /* 0x000fe200000108fb */
[----:B------:R-:W-:Y:S08]  /*7f70*/  MUFU.EX2 R54, R54 ;  /* 0x0000003600367308 */ /* 0x000ff00000000800 */
[----:B------:R-:W-:Y:S08]  /*7f80*/  MUFU.EX2 R64, R64 ;  /* 0x0000004000407308 */ /* 0x000ff00000000800 */
[----:B------:R-:W-:Y:S08]  /*7f90*/  MUFU.EX2 R65, R65 ;  /* 0x0000004100417308 */ /* 0x000ff00000000800 */
[----:B------:R-:W-:Y:S08]  /*7fa0*/  MUFU.EX2 R52, R52 ;  /* 0x0000003400347308 */ /* 0x000ff00000000800 */
[----:B------:R-:W-:Y:S08]  /*7fb0*/  MUFU.EX2 R63, R63 ;  /* 0x0000003f003f7308 */ /* 0x000ff00000000800 */
[----:B------:R-:W-:Y:S01]  /*7fc0*/  MUFU.EX2 R66, R66 ;  /* 0x0000004200427308 */ /* 0x000fe20000000800 */
[C---:B-1----:R-:W-:Y:S07]  /*7fd0*/  HMMA.16816.F32.BF16 R148, R12.reuse, R8, R148 ;  /* 0x000000080c94723c */ /* 0x042fee0000041894 */
[----:B------:R-:W-:Y:S01]  /*7fe0*/  MUFU.EX2 R67, R67 ;  /* 0x0000004300437308 */ /* 0x000fe20000000800 */
[----:B------:R-:W-:Y:S01]  /*7ff0*/  HMMA.16816.F32.BF16 R144, R12, R10, R144 ;  /* 0x0000000a0c90723c */ /* 0x000fe20000041890 */
[----:B------:R-:W-:Y:S01]  /*8000*/  FFMA.FTZ R79, R189, c[0x0][0x23c], -R250 ;  /* 0x00008f00bd4f7a23 */ /* 0x000fe200000108fa */
[----:B------:R2:W5:Y:S05]  /*8010*/  LDL.LU.64 R212, [R1+0x60] ;  /* 0x0000600001d47983 */ /* 0x00056a0000300a00 */
[----:B------:R-:W-:-:S02]  /*8020*/  IMAD.MOV.U32 R12, RZ, RZ, R210 ;  /* 0x000000ffff0c7224 */ /* 0x000fc400078e00d2 */
[----:B------:R-:W-:Y:S01]  /*8030*/  IMAD.MOV.U32 R15, RZ, RZ, R209 ;  /* 0x000000ffff0f7224 */ /* 0x000fe200078e00d1 */
[----:B------:R-:W-:Y:S01]  /*8040*/  HMMA.16816.F32.BF16 R156, R4, R8, R156 ;  /* 0x00000008049c723c */ /* 0x000fe2000004189c */
[----:B------:R-:W-:-:S07]  /*8050*/  IMAD.MOV.U32 R13, RZ, RZ, R211 ;  /* 0x000000ffff0d7224 */ /* 0x000fce00078e00d3 */
[----:B------:R-:W-:Y:S01]  /*8060*/  HMMA.16816.F32.BF16 R160, R4, R10, R160 ;  /* 0x0000000a04a0723c */ /* 0x000fe200000418a0 */
[----:B------:R-:W-:Y:S01]  /*8070*/  IMAD.MOV.U32 R14, RZ, RZ, R208 ;  /* 0x000000ffff0e7224 */ /* 0x000fe200078e00d0 */
[----:B------:R-:W-:Y:S01]  /*8080*/  MUFU.EX2 R117, R117 ;  /* 0x0000007500757308 */ /* 0x000fe20000000800 */
[----:B------:R-:W-:Y:S01]  /*8090*/  FFMA.FTZ R116, R167, c[0x0][0x23c], -R250 ;  /* 0x00008f00a7747a23 */ /* 0x000fe200000108fa */
[----:B------:R2:W5:Y:S03]  /*80a0*/  LDL.LU.64 R210, [R1+0x58] ;  /* 0x0000580001d27983 */ /* 0x0005660000300a00 */
[----:B------:R-:W-:Y:S01]  /*80b0*/  LOP3.LUT R4, R15, UR8, R12, 0x96, !PT ;  /* 0x000000080f047c12 */ /* 0x000fe2000f8e960c */
[----:B------:R-:W-:Y:S01]  /*80c0*/  FFMA.FTZ R29, R29, c[0x0][0x23c], -R250 ;  /* 0x00008f001d1d7a23 */ /* 0x000fe200000108fa */
[----:B------:R-:W1:Y:S03]  /*80d0*/  LDSM.16.MT88.4 R12, [R216+0x5400] ;  /* 0x00540000d80c783b */ /* 0x000e660000004200 */
[----:B------:R-:W-:Y:S01]  /*80e0*/  IMAD.WIDE.U32 R8, R4, -0x2daee0ad, RZ ;  /* 0xd2511f5304087825 */ /* 0x000fe200078e00ff */
[----:B------:R-:W-:Y:S01]  /*80f0*/  MUFU.EX2 R184, R195 ;  /* 0x000000c300b87308 */ /* 0x000fe20000000800 */
[----:B------:R2:W5:Y:S03]  /*8100*/  LDL.LU.64 R208, [R1+0x50] ;  /* 0x0000500001d07983 */ /* 0x0005660000300a00 */
[----:B------:R-:W-:-:S02]  /*8110*/  LOP3.LUT R6, R8, 0xffff, RZ, 0xc0, !PT ;  /* 0x0000ffff08067812 */ /* 0x000fc400078ec0ff */
[----:B------:R-:W-:Y:S02]  /*8120*/  LOP3.LUT R21, R8, 0xff, RZ, 0xc0, !PT ;  /* 0x000000ff08157812 */ /* 0x000fe400078ec0ff */
[----:B------:R-:W-:Y:S02]  /*8130*/  SHF.R.U32.HI R6, RZ, 0x8, R6 ;  /* 0x00000008ff067819 */ /* 0x000fe40000011606 */
[----:B------:R-:W-:Y:S02]  /*8140*/  SHF.R.U32.HI R5, RZ, 0x10, R8 ;  /* 0x00000010ff057819 */ /* 0x000fe40000011608 */
[----:B------:R-:W-:Y:S01]  /*8150*/  LOP3.LUT R4, R9, UR18, R20, 0x96, !PT ;  /* 0x0000001209047c12 */ /* 0x000fe2000f8e9614 */
[----:B------:R-:W-:Y:S01]  /*8160*/  FFMA.FTZ R20, R85, c[0x0][0x23c], -R120 ;  /* 0x00008f0055147a23 */ /* 0x000fe20000010878 */
[----:B------:R-:W-:Y:S01]  /*8170*/  PRMT R21, R21, 0x5410, R6 ;  /* 0x0000541015157816 */ /* 0x000fe20000000006 */
[----:B------:R-:W-:Y:S01]  /*8180*/  FFMA.FTZ R85, R112, c[0x0][0x23c], -R120 ;  /* 0x00008f0070557a23 */ /* 0x000fe20000010878 */
[----:B------:R-:W-:Y:S01]  /*8190*/  LOP3.LUT R6, R5, 0xff, RZ, 0xc0, !PT ;  /* 0x000000ff05067812 */ /* 0x000fe200078ec0ff */
[----:B------:R-:W-:Y:S01]  /*81a0*/  MUFU.EX2 R112, R20 ;  /* 0x0000001400707308 */ /* 0x000fe20000000800 */
[----:B------:R-:W-:-:S02]  /*81b0*/  LOP3.LUT R5, R4, 0xffff, RZ, 0xc0, !PT ;  /* 0x0000ffff04057812 */ /* 0x000fc400078ec0ff */
[----:B------:R-:W-:Y:S02]  /*81c0*/  SHF.R.U32.HI R7, RZ, 0x18, R8 ;  /* 0x00000018ff077819 */ /* 0x000fe40000011608 */
[----:B------:R-:W-:Y:S02]  /*81d0*/  SHF.R.U32.HI R8, RZ, 0x8, R5 ;  /* 0x00000008ff087819 */ /* 0x000fe40000011605 */
[----:B------:R-:W-:Y:S01]  /*81e0*/  LOP3.LUT R23, R4, 0xff, RZ, 0xc0, !PT ;  /* 0x000000ff04177812 */ /* 0x000fe200078ec0ff */
[----:B------:R-:W3:Y:S01]  /*81f0*/  MUFU.EX2 R85, R85 ;  /* 0x0000005500557308 */ /* 0x000ee20000000800 */
[----:B------:R-:W-:Y:S02]  /*8200*/  PRMT R7, R6, 0x5410, R7 ;  /* 0x0000541006077816 */ /* 0x000fe40000000007 */
[----:B------:R-:W-:Y:S02]  /*8210*/  PRMT R23, R23, 0x5410, R8 ;  /* 0x0000541017177816 */ /* 0x000fe40000000008 */
[----:B------:R-:W2:Y:S01]  /*8220*/  LDSM.16.MT88.4 R8, [R215+0x5400] ;  /* 0x00540000d708783b */ /* 0x000ea20000004200 */
[--C-:B------:R-:W-:Y:S01]  /*8230*/  SHF.R.U32.HI R6, RZ, 0x10, R4.reuse ;  /* 0x00000010ff067819 */ /* 0x100fe20000011604 */
[----:B------:R-:W-:Y:S01]  /*8240*/  HSET2.LE.AND R7, R7, R48, PT ;  /* 0x0000003007077233 */ /* 0x000fe20003803000 */
[----:B------:R-:W-:-:S02]  /*8250*/  SHF.R.U32.HI R4, RZ, 0x18, R4 ;  /* 0x00000018ff047819 */ /* 0x000fc40000011604 */
[----:B------:R-:W-:Y:S02]  /*8260*/  LOP3.LUT R5, R6, 0xff, RZ, 0xc0, !PT ;  /* 0x000000ff06057812 */ /* 0x000fe400078ec0ff */
[----:B----4-:R-:W-:Y:S02]  /*8270*/  F2FP.BF16.PACK_AB R6, R77, R76 ;  /* 0x0000004c4d06723e */ /* 0x010fe400000010ff */
[----:B------:R-:W-:Y:S01]  /*8280*/  PRMT R5, R5, 0x5410, R4 ;  /* 0x0000541005057816 */ /* 0x000fe20000000004 */
[--C-:B------:R-:W-:Y:S01]  /*8290*/  HSET2.LE.AND R4, R23, R48.reuse, PT ;  /* 0x0000003017047233 */ /* 0x100fe20003803000 */
[----:B------:R-:W-:Y:S02]  /*82a0*/  F2FP.BF16.PACK_AB R23, R74, R69 ;  /* 0x000000454a17723e */ /* 0x000fe400000010ff */
[----:B---3--:R-:W-:Y:S01]  /*82b0*/  F2FP.BF16.PACK_AB R20, R85, R112 ;  /* 0x000000705514723e */ /* 0x008fe200000010ff */
[----:B------:R-:W-:Y:S01]  /*82c0*/  HSET2.LE.AND R5, R5, R48, PT ;  /* 0x0000003005057233 */ /* 0x000fe20003803000 */
[----:B------:R-:W-:-:S02]  /*82d0*/  LOP3.LUT R4, R4, R23, RZ, 0xc0, !PT ;  /* 0x0000001704047212 */ /* 0x000fc400078ec0ff */
[----:B------:R-:W-:Y:S02]  /*82e0*/  LOP3.LUT R7, R7, R20, RZ, 0xc0, !PT ;  /* 0x0000001407077212 */ /* 0x000fe400078ec0ff */
[----:B------:R-:W-:Y:S01]  /*82f0*/  LOP3.LUT R5, R5, R6, RZ, 0xc0, !PT ;  /* 0x0000000605057212 */ /* 0x000fe200078ec0ff */
[----:B------:R-:W-:Y:S01]  /*8300*/  HSET2.LE.AND R6, R21, R48, PT ;  /* 0x0000003015067233 */ /* 0x000fe20003803000 */
[----:B------:R-:W-:Y:S02]  /*8310*/  F2FP.BF16.PACK_AB R21, R93, R78 ;  /* 0x0000004e5d15723e */ /* 0x000fe400000010ff */
[----:B------:R-:W-:Y:S02]  /*8320*/  LOP3.LUT R23, R244, 0xff, RZ, 0xc0, !PT ;  /* 0x000000fff4177812 */ /* 0x000fe400078ec0ff */
[----:B------:R-:W-:-:S07]  /*8330*/  LOP3.LUT R6, R6, R21, RZ, 0xc0, !PT ;  /* 0x0000001506067212 */ /* 0x000fce00078ec0ff */
[C---:B-1----:R-:W-:Y:S08]  /*8340*/  HMMA.16816.F32.BF16 R140, R4.reuse, R12, R140 ;  /* 0x0000000c048c723c */ /* 0x042ff0000004188c */
[C---:B------:R-:W-:Y:S08]  /*8350*/  HMMA.16816.F32.BF16 R136, R4.reuse, R14, R136 ;  /* 0x0000000e0488723c */ /* 0x040ff00000041888 */
[C---:B--2---:R-:W-:Y:S08]  /*8360*/  HMMA.16816.F32.BF16 R148, R4.reuse, R8, R148 ;  /* 0x000000080494723c */ /* 0x044ff00000041894 */
[----:B------:R-:W-:Y:S07]  /*8370*/  HMMA.16816.F32.BF16 R144, R4, R10, R144 ;  /* 0x0000000a0490723c */ /* 0x000fee0000041890 */
[----:B------:R-:W-:-:S02]  /*8380*/  LOP3.LUT R6, R244, 0xffff, RZ, 0xc0, !PT ;  /* 0x0000fffff4067812 */ /* 0x000fc400078ec0ff */
[----:B------:R-:W-:Y:S02]  /*8390*/  SHF.R.U32.HI R5, RZ, 0x10, R244 ;  /* 0x00000010ff057819 */ /* 0x000fe400000116f4 */
[----:B------:R-:W-:Y:S02]  /*83a0*/  SHF.R.U32.HI R6, RZ, 0x8, R6 ;  /* 0x00000008ff067819 */ /* 0x000fe40000011606 */
[----:B------:R-:W-:Y:S02]  /*83b0*/  LOP3.LUT R4, R245, UR18, R192, 0x96, !PT ;  /* 0x00000012f5047c12 */ /* 0x000fe4000f8e96c0 */
[----:B------:R-:W-:Y:S02]  /*83c0*/  PRMT R23, R23, 0x5410, R6 ;  /* 0x0000541017177816 */ /* 0x000fe40000000006 */
[----:B------:R-:W-:Y:S02]  /*83d0*/  SHF.R.U32.HI R7, RZ, 0x18, R244 ;  /* 0x00000018ff077819 */ /* 0x000fe400000116f4 */
[----:B------:R-:W-:-:S02]  /*83e0*/  LOP3.LUT R6, R5, 0xff, RZ, 0xc0, !PT ;  /* 0x000000ff05067812 */ /* 0x000fc400078ec0ff */
[----:B------:R-:W-:Y:S02]  /*83f0*/  LOP3.LUT R5, R4, 0xffff, RZ, 0xc0, !PT ;  /* 0x0000ffff04057812 */ /* 0x000fe400078ec0ff */
[----:B------:R-:W-:Y:S02]  /*8400*/  PRMT R7, R6, 0x5410, R7 ;  /* 0x0000541006077816 */ /* 0x000fe40000000007 */
[--C-:B------:R-:W-:Y:S02]  /*8410*/  SHF.R.U32.HI R6, RZ, 0x10, R4.reuse ;  /* 0x00000010ff067819 */ /* 0x100fe40000011604 */
[----:B------:R-:W-:Y:S01]  /*8420*/  LOP3.LUT R21, R4, 0xff, RZ, 0xc0, !PT ;  /* 0x000000ff04157812 */ /* 0x000fe200078ec0ff */
[----:B------:R-:W-:Y:S01]  /*8430*/  HSET2.LE.AND R7, R7, R48, PT ;  /* 0x0000003007077233 */ /* 0x000fe20003803000 */
[----:B------:R-:W-:Y:S02]  /*8440*/  SHF.R.U32.HI R20, RZ, 0x8, R5 ;  /* 0x00000008ff147819 */ /* 0x000fe40000011605 */
[----:B------:R-:W-:-:S02]  /*8450*/  SHF.R.U32.HI R4, RZ, 0x18, R4 ;  /* 0x00000018ff047819 */ /* 0x000fc40000011604 */
        /* <DEDUP_REMOVED lines=17> */
[----:B------:R-:W-:-:S05]  /*8570*/  LOP3.LUT R247, R247, UR27, R13, 0x96, !PT ;  /* 0x0000001bf7f77c12 */ /* 0x000fca000f8e960d */
[----:B------:R-:W-:-:S05]  /*8580*/  IMAD.WIDE.U32 R12, R247, -0x326172a9, RZ ;  /* 0xcd9e8d57f70c7825 */ /* 0x000fca00078e00ff */
[----:B------:R-:W-:Y:S02]  /*8590*/  LOP3.LUT R240, R13, UR16, R240, 0x96, !PT ;  /* 0x000000100df07c12 */ /* 0x000fe4000f8e96f0 */
        /* <DEDUP_REMOVED lines=31> */
[----:B------:R-:W-:Y:S01]  /*8790*/  LOP3.LUT R191, R245, UR17, R20, 0x96, !PT ;  /* 0x00000011f5bf7c12 */ /* 0x000fe2000f8e9614 */
[C---:B------:R-:W-:Y:S01]  /*87a0*/  HMMA.16816.F32.BF16 R156, R4.reuse, R8, R156 ;  /* 0x00000008049c723c */ /* 0x040fe2000004189c */
[C---:B------:R-:W-:Y:S01]  /*87b0*/  LOP3.LUT R68, R244.reuse, 0xffff, RZ, 0xc0, !PT ;  /* 0x0000fffff4447812 */ /* 0x040fe200078ec0ff */
[----:B------:R-:W-:Y:S01]  /*87c0*/  MUFU.EX2 R72, R72 ;  /* 0x0000004800487308 */ /* 0x000fe20000000800 */
[----:B------:R-:W-:Y:S01]  /*87d0*/  LOP3.LUT R21, R244, 0xff, RZ, 0xc0, !PT ;  /* 0x000000fff4157812 */ /* 0x000fe200078ec0ff */
[----:B------:R-:W-:Y:S01]  /*87e0*/  FADD.FTZ R118, R115, R118 ;  /* 0x0000007673767221 */ /* 0x000fe20000010000 */
[--C-:B------:R-:W-:Y:S01]  /*87f0*/  SHF.R.U32.HI R20, RZ, 0x10, R244.reuse ;  /* 0x00000010ff147819 */ /* 0x100fe200000116f4 */
[----:B------:R-:W-:Y:S01]  /*8800*/  FADD.FTZ R204, R204, R241 ;  /* 0x000000f1cccc7221 */ /* 0x000fe20000010000 */
[----:B------:R-:W-:Y:S01]  /*8810*/  SHF.R.U32.HI R23, RZ, 0x18, R244 ;  /* 0x00000018ff177819 */ /* 0x000fe200000116f4 */
[----:B------:R-:W-:Y:S01]  /*8820*/  IMAD.WIDE.U32 R244, R12, -0x326172a9, RZ ;  /* 0xcd9e8d570cf47825 */ /* 0x000fe200078e00ff */
[----:B------:R-:W-:Y:S01]  /*8830*/  LOP3.LUT R14, R171, UR8, R22, 0x96, !PT ;  /* 0x00000008ab0e7c12 */ /* 0x000fe2000f8e9616 */
[----:B------:R-:W-:Y:S01]  /*8840*/  HMMA.16816.F32.BF16 R160, R4, R10, R160 ;  /* 0x0000000a04a0723c */ /* 0x000fe200000418a0 */
[----:B------:R-:W-:Y:S01]  /*8850*/  LOP3.LUT R20, R20, 0xff, RZ, 0xc0, !PT ;  /* 0x000000ff14147812 */ /* 0x000fe200078ec0ff */
[----:B------:R-:W1:Y:S01]  /*8860*/  LDSM.16.MT88.4 R4, [R216+0x5800] ;  /* 0x00580000d804783b */ /* 0x000e620000004200 */
[----:B------:R-:W-:Y:S01]  /*8870*/  LOP3.LUT R22, R245, UR17, R170, 0x96, !PT ;  /* 0x00000011f5167c12 */ /* 0x000fe2000f8e96aa */
[----:B------:R-:W-:Y:S01]  /*8880*/  IMAD.WIDE.U32 R170, R13, -0x2daee0ad, RZ ;  /* 0xd2511f530daa7825 */ /* 0x000fe200078e00ff */
[----:B------:R-:W-:Y:S01]  /*8890*/  PRMT R23, R20, 0x5410, R23 ;  /* 0x0000541014177816 */ /* 0x000fe20000000017 */
[----:B------:R-:W-:Y:S01]  /*88a0*/  MUFU.EX2 R100, R100 ;  /* 0x0000006400647308 */ /* 0x000fe20000000800 */
[----:B------:R2:W5:Y:S01]  /*88b0*/  LDL.LU.64 R172, [R1+0x48] ;  /* 0x0000480001ac7983 */ /* 0x0005620000300a00 */
[----:B------:R-:W-:Y:S01]  /*88c0*/  IMAD.MOV.U32 R199, RZ, RZ, R171 ;  /* 0x000000ffffc77224 */ /* 0x000fe200078e00ab */
[----:B------:R-:W-:Y:S01]  /*88d0*/  LOP3.LUT R20, R171, UR18, R198, 0x96, !PT ;  /* 0x00000012ab147c12 */ /* 0x000fe2000f8e96c6 */
[----:B------:R-:W-:Y:S01]  /*88e0*/  IMAD.MOV.U32 R198, RZ, RZ, R170 ;  /* 0x000000ffffc67224 */ /* 0x000fe200078e00aa */
[----:B------:R-:W-:-:S02]  /*88f0*/  SHF.R.U32.HI R12, RZ, 0x10, R244 ;  /* 0x00000010ff0c7819 */ /* 0x000fc400000116f4 */
[----:B------:R-:W-:Y:S01]  /*8900*/  LOP3.LUT R189, R191, 0xffff, RZ, 0xc0, !PT ;  /* 0x0000ffffbfbd7812 */ /* 0x000fe200078ec0ff */
[----:B------:R-:W-:Y:S01]  /*8910*/  MUFU.EX2 R61, R61 ;  /* 0x0000003d003d7308 */ /* 0x000fe20000000800 */
[----:B------:R-:W-:Y:S02]  /*8920*/  LOP3.LUT R181, R198, 0xffff, RZ, 0xc0, !PT ;  /* 0x0000ffffc6b57812 */ /* 0x000fe400078ec0ff */
[C---:B------:R-:W-:Y:S02]  /*8930*/  LOP3.LUT R15, R244.reuse, 0xffff, RZ, 0xc0, !PT ;  /* 0x0000fffff40f7812 */ /* 0x040fe400078ec0ff */
[----:B------:R-:W-:Y:S02]  /*8940*/  SHF.R.U32.HI R167, RZ, 0x10, R191 ;  /* 0x00000010ffa77819 */ /* 0x000fe400000116bf */
[----:B------:R-:W-:Y:S01]  /*8950*/  LOP3.LUT R205, R244, 0xff, RZ, 0xc0, !PT ;  /* 0x000000fff4cd7812 */ /* 0x000fe200078ec0ff */
[----:B------:R-:W-:Y:S01]  /*8960*/  MUFU.EX2 R116, R116 ;  /* 0x0000007400747308 */ /* 0x000fe20000000800 */
[----:B------:R-:W-:-:S02]  /*8970*/  LOP3.LUT R193, R198, 0xff, RZ, 0xc0, !PT ;  /* 0x000000ffc6c17812 */ /* 0x000fc400078ec0ff */
[----:B------:R-:W-:Y:S02]  /*8980*/  SHF.R.U32.HI R247, RZ, 0x18, R22 ;  /* 0x00000018fff77819 */ /* 0x000fe40000011616 */
[----:B------:R-:W-:-:S03]  /*8990*/  SHF.R.U32.HI R68, RZ, 0x8, R68 ;  /* 0x00000008ff447819 */ /* 0x000fc60000011644 */
[----:B------:R-:W-:Y:S01]  /*89a0*/  MUFU.EX2 R165, R165 ;  /* 0x000000a500a57308 */ /* 0x000fe20000000800 */
[----:B------:R-:W-:Y:S01]  /*89b0*/  SHF.R.U32.HI R183, RZ, 0x10, R198 ;  /* 0x00000010ffb77819 */ /* 0x000fe200000116c6 */
[----:B------:R-:W-:Y:S01]  /*89c0*/  FADD.FTZ R27, R27, R118 ;  /* 0x000000761b1b7221 */ /* 0x000fe20000010000 */
[----:B------:R-:W-:Y:S01]  /*89d0*/  SHF.R.U32.HI R13, RZ, 0x18, R198 ;  /* 0x00000018ff0d7819 */ /* 0x000fe200000116c6 */
[----:B------:R-:W-:Y:S01]  /*89e0*/  IMAD.WIDE.U32 R198, R14, -0x2daee0ad, RZ ;  /* 0xd2511f530ec67825 */ /* 0x000fe200078e00ff */
[----:B------:R-:W-:-:S03]  /*89f0*/  SHF.R.U32.HI R245, RZ, 0x18, R244 ;  /* 0x00000018fff57819 */ /* 0x000fc600000116f4 */
[----:B------:R-:W-:Y:S01]  /*8a00*/  FADD.FTZ R107, R108, R107 ;  /* 0x0000006b6c6b7221 */ /* 0x000fe20000010000 */
[----:B------:R-:W-:Y:S01]  /*8a10*/  LOP3.LUT R14, R199, UR18, R192, 0x96, !PT ;  /* 0x00000012c70e7c12 */ /* 0x000fe2000f8e96c0 */
[----:B------:R-:W-:Y:S01]  /*8a20*/  FFMA.FTZ R111, R111, c[0x0][0x23c], -R120 ;  /* 0x00008f006f6f7a23 */ /* 0x000fe20000010878 */
[----:B------:R-:W-:Y:S01]  /*8a30*/  SHF.R.U32.HI R189, RZ, 0x8, R189 ;  /* 0x00000008ffbd7819 */ /* 0x000fe200000116bd */
[----:B------:R-:W-:Y:S01]  /*8a40*/  FADD.FTZ R201, R201, R204 ;  /* 0x000000ccc9c97221 */ /* 0x000fe20000010000 */
[----:B------:R-:W-:Y:S01]  /*8a50*/  LOP3.LUT R192, R191, 0xff, RZ, 0xc0, !PT ;  /* 0x000000ffbfc07812 */ /* 0x000fe200078ec0ff */
[----:B------:R-:W-:Y:S01]  /*8a60*/  HSET2.LE.AND R23, R23, R48, PT ;  /* 0x0000003017177233 */ /* 0x000fe20003803000 */
[----:B------:R-:W-:Y:S01]  /*8a70*/  LOP3.LUT R12, R12, 0xff, RZ, 0xc0, !PT ;  /* 0x000000ff0c0c7812 */ /* 0x000fe200078ec0ff */
[----:B------:R-:W-:Y:S01]  /*8a80*/  FADD.FTZ R246, R246, R249 ;  /* 0x000000f9f6f67221 */ /* 0x000fe20000010000 */
[----:B------:R-:W-:Y:S01]  /*8a90*/  PRMT R189, R192, 0x5410, R189 ;  /* 0x00005410c0bd7816 */ /* 0x000fe200000000bd */
[--C-:B------:R-:W-:Y:S01]  /*8aa0*/  FFMA.FTZ R113, R113, c[0x0][0x23c], -R166.reuse ;  /* 0x00008f0071717a23 */ /* 0x100fe200000108a6 */
[----:B------:R-:W-:Y:S01]  /*8ab0*/  PRMT R245, R12, 0x5410, R245 ;  /* 0x000054100cf57816 */ /* 0x000fe200000000f5 */
[----:B------:R-:W-:Y:S01]  /*8ac0*/  FFMA.FTZ R114, R114, c[0x0][0x23c], -R166 ;  /* 0x00008f0072727a23 */ /* 0x000fe200000108a6 */
[----:B------:R-:W-:Y:S01]  /*8ad0*/  SHF.R.U32.HI R191, RZ, 0x18, R191 ;  /* 0x00000018ffbf7819 */ /* 0x000fe200000116bf */
[----:B------:R-:W-:Y:S01]  /*8ae0*/  FFMA.FTZ R73, R73, c[0x0][0x23c], -R250 ;  /* 0x00008f0049497a23 */ /* 0x000fe200000108fa */
[----:B------:R-:W-:Y:S01]  /*8af0*/  LOP3.LUT R192, R167, 0xff, RZ, 0xc0, !PT ;  /* 0x000000ffa7c07812 */ /* 0x000fe200078ec0ff */
        /* <DEDUP_REMOVED lines=8> */
[----:B------:R-:W-:Y:S01]  /*8b80*/  FFMA.FTZ R71, R174, c[0x0][0x23c], -R251 ;  /* 0x00008f00ae477a23 */ /* 0x000fe200000108fb */
[----:B------:R-:W-:Y:S01]  /*8b90*/  SHF.R.U32.HI R30, RZ, 0x8, R15 ;  /* 0x00000008ff1e7819 */ /* 0x000fe2000001160f */
[--C-:B------:R-:W-:Y:S01]  /*8ba0*/  FFMA.FTZ R174, R182, c[0x0][0x23c], -R251.reuse ;  /* 0x00008f00b6ae7a23 */ /* 0x100fe200000108fb */
[----:B------:R-:W-:Y:S01]  /*8bb0*/  SHF.R.U32.HI R12, RZ, 0x8, R12 ;  /* 0x00000008ff0c7819 */ /* 0x000fe2000001160c */
[--C-:B------:R-:W-:Y:S01]  /*8bc0*/  FFMA.FTZ R182, R95, c[0x0][0x23c], -R251.reuse ;  /* 0x00008f005fb67a23 */ /* 0x100fe200000108fb */
[----:B------:R-:W-:Y:S01]  /*8bd0*/  LOP3.LUT R95, R22, 0xff, RZ, 0xc0, !PT ;  /* 0x000000ff165f7812 */ /* 0x000fe200078ec0ff */
[----:B------:R-:W-:Y:S01]  /*8be0*/  FFMA.FTZ R75, R75, c[0x0][0x23c], -R251 ;  /* 0x00008f004b4b7a23 */ /* 0x000fe200000108fb */
[----:B------:R-:W-:Y:S01]  /*8bf0*/  PRMT R205, R205, 0x5410, R30 ;  /* 0x00005410cdcd7816 */ /* 0x000fe2000000001e */
[----:B------:R-:W-:Y:S01]  /*8c00*/  MUFU.EX2 R176, R176 ;  /* 0x000000b000b07308 */ /* 0x000fe20000000800 */
[----:B------:R-:W-:Y:S01]  /*8c10*/  SHF.R.U32.HI R30, RZ, 0x8, R181 ;  /* 0x00000008ff1e7819 */ /* 0x000fe200000116b5 */
[----:B------:R2:W5:Y:S01]  /*8c20*/  LDL.LU.64 R170, [R1+0x40] ;  /* 0x0000400001aa7983 */ /* 0x0005620000300a00 */
[----:B------:R-:W-:Y:S01]  /*8c30*/  PRMT R12, R95, 0x5410, R12 ;  /* 0x000054105f0c7816 */ /* 0x000fe2000000000c */
[----:B------:R-:W-:Y:S01]  /*8c40*/  FFMA.FTZ R95, R31, c[0x0][0x23c], -R166 ;  /* 0x00008f001f5f7a23 */ /* 0x000fe200000108a6 */
[----:B------:R-:W-:-:S02]  /*8c50*/  LOP3.LUT R179, R198, 0xffff, RZ, 0xc0, !PT ;  /* 0x0000ffffc6b37812 */ /* 0x000fc400078ec0ff */
[----:B------:R-:W-:Y:S02]  /*8c60*/  PRMT R15, R193, 0x5410, R30 ;  /* 0x00005410c10f7816 */ /* 0x000fe4000000001e */
[----:B------:R-:W-:Y:S02]  /*8c70*/  LOP3.LUT R8, R20, 0xffff, RZ, 0xc0, !PT ;  /* 0x0000ffff14087812 */ /* 0x000fe400078ec0ff */
[----:B------:R-:W-:Y:S02]  /*8c80*/  SHF.R.U32.HI R30, RZ, 0x10, R22 ;  /* 0x00000010ff1e7819 */ /* 0x000fe40000011616 */
[----:B------:R-:W-:Y:S02]  /*8c90*/  SHF.R.U32.HI R9, RZ, 0x10, R20 ;  /* 0x00000010ff097819 */ /* 0x000fe40000011614 */
[----:B------:R-:W-:Y:S01]  /*8ca0*/  SHF.R.U32.HI R22, RZ, 0x8, R179 ;  /* 0x00000008ff167819 */ /* 0x000fe200000116b3 */
[----:B------:R-:W-:Y:S01]  /*8cb0*/  FFMA.FTZ R179, R124, c[0x0][0x23c], -R166 ;  /* 0x00008f007cb37a23 */ /* 0x000fe200000108a6 */
[----:B------:R-:W-:Y:S01]  /*8cc0*/  LOP3.LUT R195, R20, 0xff, RZ, 0xc0, !PT ;  /* 0x000000ff14c37812 */ /* 0x000fe200078ec0ff */
[----:B------:R-:W3:Y:S01]  /*8cd0*/  MUFU.EX2 R95, R95 ;  /* 0x0000005f005f7308 */ /* 0x000ee20000000800 */
[----:B------:R-:W-:Y:S01]  /*8ce0*/  SHF.R.U32.HI R193, RZ, 0x18, R20 ;  /* 0x00000018ffc17819 */ /* 0x000fe20000011614 */
[----:B------:R-:W-:Y:S01]  /*8cf0*/  FFMA.FTZ R124, R28, c[0x0][0x23c], -R120 ;  /* 0x00008f001c7c7a23 */ /* 0x000fe20000010878 */
[----:B------:R-:W-:Y:S01]  /*8d00*/  SHF.R.U32.HI R20, RZ, 0x8, R8 ;  /* 0x00000008ff147819 */ /* 0x000fe20000011608 */
[--C-:B------:R-:W-:Y:S01]  /*8d10*/  FFMA.FTZ R181, R70, c[0x0][0x23c], -R120.reuse ;  /* 0x00008f0046b57a23 */ /* 0x100fe20000010878 */
[----:B------:R-:W-:Y:S01]  /*8d20*/  LOP3.LUT R8, R9, 0xff, RZ, 0xc0, !PT ;  /* 0x000000ff09087812 */ /* 0x000fe200078ec0ff */
[----:B------:R-:W-:Y:S01]  /*8d30*/  FFMA.FTZ R70, R25, c[0x0][0x23c], -R120 ;  /* 0x00008f0019467a23 */ /* 0x000fe20000010878 */
[----:B------:R-:W-:Y:S01]  /*8d40*/  PRMT R21, R21, 0x5410, R68 ;  /* 0x0000541015157816 */ /* 0x000fe20000000044 */
[----:B------:R-:W-:Y:S01]  /*8d50*/  FFMA.FTZ R183, R104, c[0x0][0x23c], -R120 ;  /* 0x00008f0068b77a23 */ /* 0x000fe20000010878 */
[----:B------:R-:W-:Y:S01]  /*8d60*/  PRMT R193, R8, 0x5410, R193 ;  /* 0x0000541008c17816 */ /* 0x000fe200000000c1 */
[----:B------:R-:W-:Y:S01]  /*8d70*/  MUFU.EX2 R124, R124 ;  /* 0x0000007c007c7308 */ /* 0x000fe20000000800 */
[----:B------:R-:W-:-:S02]  /*8d80*/  LOP3.LUT R8, R14, 0xffff, RZ, 0xc0, !PT ;  /* 0x0000ffff0e087812 */ /* 0x000fc400078ec0ff */
[----:B------:R-:W-:-:S05]  /*8d90*/  LOP3.LUT R199, R14, 0xff, RZ, 0xc0, !PT ;  /* 0x000000ff0ec77812 */ /* 0x000fca00078ec0ff */
[----:B------:R-:W4:Y:S01]  /*8da0*/  MUFU.EX2 R181, R181 ;  /* 0x000000b500b57308 */ /* 0x000f220000000800 */
[----:B------:R-:W-:Y:S02]  /*8db0*/  SHF.R.U32.HI R8, RZ, 0x8, R8 ;  /* 0x00000008ff087819 */ /* 0x000fe40000011608 */
[----:B------:R-:W-:-:S05]  /*8dc0*/  LOP3.LUT R30, R30, 0xff, RZ, 0xc0, !PT ;  /* 0x000000ff1e1e7812 */ /* 0x000fca00078ec0ff */
[----:B------:R-:W1:Y:S01]  /*8dd0*/  MUFU.EX2 R179, R179 ;  /* 0x000000b300b37308 */ /* 0x000e620000000800 */
[----:B------:R-:W-:-:S07]  /*8de0*/  PRMT R199, R199, 0x5410, R8 ;  /* 0x00005410c7c77816 */ /* 0x000fce0000000008 */
[----:B------:R-:W-:Y:S08]  /*8df0*/  MUFU.EX2 R70, R70 ;  /* 0x0000004600467308 */ /* 0x000ff00000000800 */
[----:B------:R-:W1:Y:S01]  /*8e00*/  MUFU.EX2 R183, R183 ;  /* 0x000000b700b77308 */ /* 0x000e620000000800 */
[----:B------:R-:W-:Y:S01]  /*8e10*/  LOP3.LUT R185, R198, 0xff, RZ, 0xc0, !PT ;  /* 0x000000ffc6b97812 */ /* 0x000fe200078ec0ff */
[----:B------:R-:W-:Y:S01]  /*8e20*/  HSET2.LE.AND R8, R12, R48, PT ;  /* 0x000000300c087233 */ /* 0x000fe20003803000 */
[----:B------:R-:W-:-:S05]  /*8e30*/  PRMT R247, R30, 0x5410, R247 ;  /* 0x000054101ef77816 */ /* 0x000fca00000000f7 */
[----:B------:R1:W-:Y:S01]  /*8e40*/  MUFU.EX2 R68, R29 ;  /* 0x0000001d00447308 */ /* 0x0003e20000000800 */
[----:B---3--:R-:W-:-:S07]  /*8e50*/  F2FP.BF16.PACK_AB R9, R72, R95 ;  /* 0x0000005f4809723e */ /* 0x008fce00000010ff */
[----:B------:R-:W-:Y:S01]  /*8e60*/  MUFU.EX2 R167, R167 ;  /* 0x000000a700a77308 */ /* 0x000fe20000000800 */
[----:B------:R-:W-:-:S07]  /*8e70*/  SHF.R.U32.HI R197, RZ, 0x10, R14 ;  /* 0x00000010ffc57819 */ /* 0x000fce000001160e */
[----:B------:R-:W-:Y:S01]  /*8e80*/  MUFU.EX2 R192, R192 ;  /* 0x000000c000c07308 */ /* 0x000fe20000000800 */
[----:B-1----:R-:W-:-:S07]  /*8e90*/  SHF.R.U32.HI R29, RZ, 0x10, R198 ;  /* 0x00000010ff1d7819 */ /* 0x002fce00000116c6 */
[----:B------:R-:W-:Y:S01]  /*8ea0*/  MUFU.EX2 R71, R71 ;  /* 0x0000004700477308 */ /* 0x000fe20000000800 */
[----:B------:R-:W-:-:S07]  /*8eb0*/  PRMT R185, R185, 0x5410, R22 ;  /* 0x00005410b9b97816 */ /* 0x000fce0000000016 */
[----:B------:R-:W1:Y:S01]  /*8ec0*/  MUFU.EX2 R174, R174 ;  /* 0x000000ae00ae7308 */ /* 0x000e620000000800 */
[----:B------:R-:W-:Y:S01]  /*8ed0*/  SHF.R.U32.HI R187, RZ, 0x18, R198 ;  /* 0x00000018ffbb7819 */ /* 0x000fe200000116c6 */
[----:B------:R-:W-:Y:S01]  /*8ee0*/  FFMA.FTZ R104, R24, c[0x0][0x23c], -R166 ;  /* 0x00008f0018687a23 */ /* 0x000fe200000108a6 */
[----:B------:R-:W-:Y:S02]  /*8ef0*/  LOP3.LUT R22, R29, 0xff, RZ, 0xc0, !PT ;  /* 0x000000ff1d167812 */ /* 0x000fe400078ec0ff */
[----:B------:R-:W-:Y:S01]  /*8f00*/  LOP3.LUT R8, R8, R9, RZ, 0xc0, !PT ;  /* 0x0000000908087212 */ /* 0x000fe200078ec0ff */
[--C-:B------:R-:W-:Y:S01]  /*8f10*/  HSET2.LE.AND R9, R247, R48.reuse, PT ;  /* 0x00000030f7097233 */ /* 0x100fe20003803000 */
[----:B------:R-:W-:Y:S01]  /*8f20*/  PRMT R195, R195, 0x5410, R20 ;  /* 0x00005410c3c37816 */ /* 0x000fe20000000014 */
[----:B------:R-:W-:Y:S01]  /*8f30*/  FFMA.FTZ R25, R59, c[0x0][0x23c], -R166 ;  /* 0x00008f003b197a23 */ /* 0x000fe200000108a6 */
[----:B------:R-:W-:Y:S01]  /*8f40*/  SHF.R.U32.HI R14, RZ, 0x18, R14 ;  /* 0x00000018ff0e7819 */ /* 0x000fe2000001160e */
[--C-:B------:R-:W-:Y:S01]  /*8f50*/  FFMA.FTZ R20, R103, c[0x0][0x23c], -R120.reuse ;  /* 0x00008f0067147a23 */ /* 0x100fe20000010878 */
[----:B------:R-:W-:Y:S01]  /*8f60*/  LOP3.LUT R197, R197, 0xff, RZ, 0xc0, !PT ;  /* 0x000000ffc5c57812 */ /* 0x000fe200078ec0ff */
[--C-:B------:R-:W-:Y:S01]  /*8f70*/  HSET2.LE.AND R10, R205, R48.reuse, PT ;  /* 0x00000030cd0a7233 */ /* 0x100fe20003803000 */
[----:B----4-:R-:W-:Y:S01]  /*8f80*/  F2FP.BF16.PACK_AB R24, R181, R124 ;  /* 0x0000007cb518723e */ /* 0x010fe200000010ff */
[--C-:B------:R-:W-:Y:S01]  /*8f90*/  HSET2.LE.AND R11, R245, R48.reuse, PT ;  /* 0x00000030f50b7233 */ /* 0x100fe20003803000 */
[----:B------:R-:W-:Y:S01]  /*8fa0*/  F2FP.BF16.PACK_AB R103, R179, R100 ;  /* 0x00000064b367723e */ /* 0x000fe200000010ff */
[----:B------:R-:W-:Y:S01]  /*8fb0*/  FADD.FTZ R118, R26, R27 ;  /* 0x0000001b1a767221 */ /* 0x000fe20000010000 */
[----:B------:R-:W-:Y:S01]  /*8fc0*/  F2FP.BF16.PACK_AB R12, R183, R70 ;  /* 0x00000046b70c723e */ /* 0x000fe200000010ff */
[--C-:B------:R-:W-:Y:S01]  /*8fd0*/  HSET2.LE.AND R21, R21, R48.reuse, PT ;  /* 0x0000003015157233 */ /* 0x100fe20003803000 */
[----:B------:R-:W-:Y:S01]  /*8fe0*/  PRMT R187, R22, 0x5410, R187 ;  /* 0x0000541016bb7816 */ /* 0x000fe200000000bb */
[----:B------:R-:W-:Y:S01]  /*8ff0*/  FFMA.FTZ R22, R89, c[0x0][0x23c], -R120 ;  /* 0x00008f0059167a23 */ /* 0x000fe20000010878 */
[----:B------:R-:W-:Y:S01]  /*9000*/  PRMT R197, R197, 0x5410, R14 ;  /* 0x00005410c5c57816 */ /* 0x000fe2000000000e */
[----:B------:R3:W-:Y:S01]  /*9010*/  MUFU.EX2 R89, R25 ;  /* 0x0000001900597308 */ /* 0x0007e20000000800 */
[----:B------:R-:W-:Y:S01]  /*9020*/  LOP3.LUT R9, R9, R24, RZ, 0xc0, !PT ;  /* 0x0000001809097212 */ /* 0x000fe200078ec0ff */
[----:B------:R-:W-:Y:S01]  /*9030*/  FFMA.FTZ R14, R50, c[0x0][0x23c], -R120 ;  /* 0x00008f00320e7a23 */ /* 0x000fe20000010878 */
[----:B------:R-:W-:Y:S01]  /*9040*/  LOP3.LUT R10, R10, R103, RZ, 0xc0, !PT ;  /* 0x000000670a0a7212 */ /* 0x000fe200078ec0ff */
[----:B------:R-:W-:Y:S01]  /*9050*/  HSET2.LE.AND R24, R189, R48, PT ;  /* 0x00000030bd187233 */ /* 0x000fe20003803000 */
[----:B------:R-:W-:Y:S01]  /*9060*/  LOP3.LUT R11, R11, R12, RZ, 0xc0, !PT ;  /* 0x0000000c0b0b7212 */ /* 0x000fe200078ec0ff */
[----:B------:R-:W-:Y:S01]  /*9070*/  FADD.FTZ R120, R90, R107 ;  /* 0x0000006b5a787221 */ /* 0x000fe20000010000 */
[----:B------:R-:W-:Y:S01]  /*9080*/  F2FP.BF16.PACK_AB R26, R165, R116 ;  /* 0x00000074a51a723e */ /* 0x000fe200000010ff */
[----:B------:R-:W-:Y:S01]  /*9090*/  FADD.FTZ R207, R207, R246 ;  /* 0x000000f6cfcf7221 */ /* 0x000fe20000010000 */
[----:B-1----:R-:W-:Y:S01]  /*90a0*/  F2FP.BF16.PACK_AB R108, R174, R71 ;  /* 0x00000047ae6c723e */ /* 0x002fe200000010ff */
[----:B------:R-:W1:Y:S01]  /*90b0*/  LDSM.16.MT88.4 R28, [R215+0x5800] ;  /* 0x00580000d71c783b */ /* 0x000e620000004200 */
[----:B------:R-:W-:-:S02]  /*90c0*/  F2FP.BF16.PACK_AB R103, R61, R68 ;  /* 0x000000443d67723e */ /* 0x000fc400000010ff */
[----:B------:R-:W-:Y:S01]  /*90d0*/  F2FP.BF16.PACK_AB R12, R192, R167 ;  /* 0x000000a7c00c723e */ /* 0x000fe200000010ff */
[----:B---3--:R-:W-:Y:S01]  /*90e0*/  HSET2.LE.AND R25, R191, R48, PT ;  /* 0x00000030bf197233 */ /* 0x008fe20003803000 */
[----:B------:R-:W-:Y:S01]  /*90f0*/  FADD.FTZ R107, R194, R201 ;  /* 0x000000c9c26b7221 */ /* 0x000fe20000010000 */
[----:B------:R-:W-:Y:S01]  /*9100*/  LOP3.LUT R26, R21, R26, RZ, 0xc0, !PT ;  /* 0x0000001a151a7212 */ /* 0x000fe200078ec0ff */
[----:B------:R-:W-:Y:S01]  /*9110*/  FADD.FTZ R120, R87, R120 ;  /* 0x0000007857787221 */ /* 0x000fe20000010000 */
[----:B------:R-:W-:Y:S02]  /*9120*/  LOP3.LUT R27, R23, R108, RZ, 0xc0, !PT ;  /* 0x0000006c171b7212 */ /* 0x000fe400078ec0ff */
[----:B------:R-:W-:Y:S02]  /*9130*/  LOP3.LUT R24, R24, R103, RZ, 0xc0, !PT ;  /* 0x0000006718187212 */ /* 0x000fe400078ec0ff */
[----:B------:R-:W-:Y:S01]  /*9140*/  LOP3.LUT R25, R25, R12, RZ, 0xc0, !PT ;  /* 0x0000000c19197212 */ /* 0x000fe200078ec0ff */
[----:B------:R-:W-:-:S02]  /*9150*/  FADD.FTZ R107, R252, R107 ;  /* 0x0000006bfc6b7221 */ /* 0x000fc40000010000 */
[----:B------:R-:W-:Y:S01]  /*9160*/  FADD.FTZ R49, R49, R120 ;  /* 0x0000007831317221 */ /* 0x000fe20000010000 */
[----:B------:R-:W-:Y:S01]  /*9170*/  HMMA.16816.F32.BF16 R140, R8, R4, R140 ;  /* 0x00000004088c723c */ /* 0x000fe2000004188c */
[----:B------:R-:W-:-:S07]  /*9180*/  FADD.FTZ R107, R188, R107 ;  /* 0x0000006bbc6b7221 */ /* 0x000fce0000010000 */
[----:B------:R-:W-:Y:S01]  /*9190*/  HMMA.16816.F32.BF16 R132, R24, R4, R132 ;  /* 0x000000041884723c */ /* 0x000fe20000041884 */
[----:B------:R-:W-:-:S06]  /*91a0*/  FADD.FTZ R128, R128, R107 ;  /* 0x0000006b80807221 */ /* 0x000fcc0000010000 */
[----:B------:R-:W-:-:S04]  /*91b0*/  FADD.FTZ R4, R44, R49 ;  /* 0x000000312c047221 */ /* 0x000fc80000010000 */
        /* <DEDUP_REMOVED lines=48> */
[----:B------:R3:W-:Y:S01]  /*94c0*/  MUFU.EX2 R87, R113 ;  /* 0x0000007100577308 */ /* 0x0007e20000000800 */
[----:B------:R-:W-:Y:S01]  /*94d0*/  FADD.FTZ R64, R64, R131 ;  /* 0x0000008340407221 */ /* 0x000fe20000010000 */
[----:B------:R-:W-:Y:S01]  /*94e0*/  HMMA.16816.F32.BF16 R136, R8, R6, R136 ;  /* 0x000000060888723c */ /* 0x000fe20000041888 */
[----:B------:R-:W-:-:S02]  /*94f0*/  FADD.FTZ R69, R69, R94 ;  /* 0x0000005e45457221 */ /* 0x000fc40000010000 */
[----:B------:R-:W-:Y:S02]  /*9500*/  FADD.FTZ R88, R88, R99 ;  /* 0x0000006358587221 */ /* 0x000fe40000010000 */
[----:B------:R-:W-:Y:S01]  /*9510*/  FADD.FTZ R125, R125, R190 ;  /* 0x000000be7d7d7221 */ /* 0x000fe20000010000 */
[----:B------:R4:W-:Y:S02]  /*9520*/  MUFU.EX2 R90, R114 ;  /* 0x00000072005a7308 */ /* 0x0009e40000000800 */
[----:B-1----:R-:W-:Y:S01]  /*9530*/  HMMA.16816.F32.BF16 R148, R8, R28, R148 ;  /* 0x0000001c0894723c */ /* 0x002fe20000041894 */
[----:B------:R-:W-:Y:S02]  /*9540*/  FADD.FTZ R65, R65, R64 ;  /* 0x0000004041417221 */ /* 0x000fe40000010000 */
[----:B------:R-:W-:-:S03]  /*9550*/  FADD.FTZ R69, R74, R69 ;  /* 0x000000454a457221 */ /* 0x000fc60000010000 */
[----:B------:R1:W-:Y:S01]  /*9560*/  MUFU.EX2 R103, R14 ;  /* 0x0000000e00677308 */ /* 0x0003e20000000800 */
[--C-:B---3--:R-:W-:Y:S01]  /*9570*/  HSET2.LE.AND R113, R13, R48.reuse, PT ;  /* 0x000000300d717233 */ /* 0x108fe20003803000 */
[----:B------:R-:W-:Y:S01]  /*9580*/  HMMA.16816.F32.BF16 R144, R8, R30, R144 ;  /* 0x0000001e0890723c */ /* 0x000fe20000041890 */
[----:B------:R-:W-:Y:S01]  /*9590*/  LDSM.16.MT88.4 R8, [R215+0x5c00] ;  /* 0x005c0000d708783b */ /* 0x000fe20000004200 */
[----:B------:R-:W-:Y:S01]  /*95a0*/  FADD.FTZ R127, R127, R88 ;  /* 0x000000587f7f7221 */ /* 0x000fe20000010000 */
[----:B----4-:R-:W-:Y:S01]  /*95b0*/  HSET2.LE.AND R114, R15, R48, PT ;  /* 0x000000300f727233 */ /* 0x010fe20003803000 */
[----:B------:R-:W-:Y:S02]  /*95c0*/  FADD.FTZ R125, R186, R125 ;  /* 0x0000007dba7d7221 */ /* 0x000fe40000010000 */
[----:B------:R-:W-:Y:S01]  /*95d0*/  FADD.FTZ R52, R52, R65 ;  /* 0x0000004134347221 */ /* 0x000fe20000010000 */
[----:B-1----:R-:W1:Y:S01]  /*95e0*/  LDSM.16.MT88.4 R12, [R216+0x5c00] ;  /* 0x005c0000d80c783b */ /* 0x002e620000004200 */
[----:B------:R-:W-:Y:S01]  /*95f0*/  FADD.FTZ R78, R78, R69 ;  /* 0x000000454e4e7221 */ /* 0x000fe20000010000 */
[----:B------:R-:W-:Y:S01]  /*9600*/  MUFU.EX2 R73, R73 ;  /* 0x0000004900497308 */ /* 0x000fe20000000800 */
[----:B------:R-:W-:-:S02]  /*9610*/  FADD.FTZ R82, R82, R127 ;  /* 0x0000007f52527221 */ /* 0x000fc40000010000 */
[----:B------:R-:W-:Y:S02]  /*9620*/  FADD.FTZ R92, R92, R125 ;  /* 0x0000007d5c5c7221 */ /* 0x000fe40000010000 */
[----:B------:R-:W-:-:S03]  /*9630*/  FADD.FTZ R63, R63, R52 ;  /* 0x000000343f3f7221 */ /* 0x000fc60000010000 */
[----:B------:R-:W-:Y:S01]  /*9640*/  MUFU.EX2 R50, R122 ;  /* 0x0000007a00327308 */ /* 0x000fe20000000800 */
[----:B------:R-:W-:Y:S02]  /*9650*/  FADD.FTZ R78, R93, R78 ;  /* 0x0000004e5d4e7221 */ /* 0x000fe40000010000 */
[----:B------:R-:W-:Y:S02]  /*9660*/  FADD.FTZ R83, R83, R82 ;  /* 0x0000005253537221 */ /* 0x000fe40000010000 */
[----:B------:R-:W-:-:S03]  /*9670*/  FADD.FTZ R92, R91, R92 ;  /* 0x0000005c5b5c7221 */ /* 0x000fc60000010000 */
[----:B------:R-:W-:Y:S01]  /*9680*/  MUFU.EX2 R59, R126 ;  /* 0x0000007e003b7308 */ /* 0x000fe20000000800 */
[----:B------:R-:W-:Y:S02]  /*9690*/  FADD.FTZ R68, R68, R63 ;  /* 0x0000003f44447221 */ /* 0x000fe40000010000 */
[----:B------:R-:W-:Y:S01]  /*96a0*/  FADD.FTZ R95, R95, R78 ;  /* 0x0000004e5f5f7221 */ /* 0x000fe20000010000 */
[----:B------:R-:W-:Y:S01]  /*96b0*/  HMMA.16816.F32.BF16 R152, R24, R6, R152 ;  /* 0x000000061898723c */ /* 0x000fe20000041898 */
[----:B------:R-:W-:-:S03]  /*96c0*/  FADD.FTZ R106, R106, R83 ;  /* 0x000000536a6a7221 */ /* 0x000fc60000010000 */
[----:B------:R-:W3:Y:S01]  /*96d0*/  MUFU.EX2 R79, R79 ;  /* 0x0000004f004f7308 */ /* 0x000ee20000000800 */
[----:B------:R-:W-:Y:S02]  /*96e0*/  FADD.FTZ R105, R105, R92 ;  /* 0x0000005c69697221 */ /* 0x000fe40000010000 */
[----:B------:R-:W-:Y:S01]  /*96f0*/  FADD.FTZ R61, R61, R68 ;  /* 0x000000443d3d7221 */ /* 0x000fe20000010000 */
[----:B------:R-:W-:Y:S04]  /*9700*/  HMMA.16816.F32.BF16 R156, R24, R28, R156 ;  /* 0x0000001c189c723c */ /* 0x000fe8000004189c */
[----:B------:R-:W-:Y:S01]  /*9710*/  MUFU.EX2 R75, R75 ;  /* 0x0000004b004b7308 */ /* 0x000fe20000000800 */
[----:B------:R-:W-:-:S03]  /*9720*/  FADD.FTZ R95, R72, R95 ;  /* 0x0000005f485f7221 */ /* 0x000fc60000010000 */
[----:B------:R-:W-:Y:S04]  /*9730*/  HMMA.16816.F32.BF16 R160, R24, R30, R160 ;  /* 0x0000001e18a0723c */ /* 0x000fe800000418a0 */
[----:B------:R-:W4:Y:S01]  /*9740*/  MUFU.EX2 R182, R182 ;  /* 0x000000b600b67308 */ /* 0x000f220000000800 */
[----:B------:R-:W-:-:S07]  /*9750*/  FADD.FTZ R175, R175, R106 ;  /* 0x0000006aafaf7221 */ /* 0x000fce0000010000 */
[----:B------:R-:W1:Y:S01]  /*9760*/  MUFU.EX2 R104, R104 ;  /* 0x0000006800687308 */ /* 0x000e620000000800 */
[----:B------:R-:W-:Y:S02]  /*9770*/  FADD.FTZ R105, R110, R105 ;  /* 0x000000696e697221 */ /* 0x000fe40000010000 */
[----:B------:R-:W-:Y:S01]  /*9780*/  FADD.FTZ R116, R116, R61 ;  /* 0x0000003d74747221 */ /* 0x000fe20000010000 */
[----:B------:R-:W-:Y:S01]  /*9790*/  HSET2.LE.AND R195, R195, R48, PT ;  /* 0x00000030c3c37233 */ /* 0x000fe20003803000 */
[----:B------:R-:W-:Y:S02]  /*97a0*/  FADD.FTZ R100, R100, R95 ;  /* 0x0000005f64647221 */ /* 0x000fe40000010000 */
[----:B------:R-:W-:Y:S01]  /*97b0*/  FADD.FTZ R66, R66, R175 ;  /* 0x000000af42427221 */ /* 0x000fe20000010000 */
[----:B------:R1:W1:Y:S01]  /*97c0*/  MUFU.EX2 R108, R22 ;  /* 0x00000016006c7308 */ /* 0x0002620000000800 */
[----:B------:R-:W-:Y:S02]  /*97d0*/  FADD.FTZ R76, R76, R105 ;  /* 0x000000694c4c7221 */ /* 0x000fe40000010000 */
[----:B------:R-:W-:-:S02]  /*97e0*/  FADD.FTZ R116, R165, R116 ;  /* 0x00000074a5747221 */ /* 0x000fc40000010000 */
[----:B------:R-:W-:-:S03]  /*97f0*/  FADD.FTZ R100, R179, R100 ;  /* 0x00000064b3647221 */ /* 0x000fc60000010000 */
[----:B------:R2:W-:Y:S01]  /*9800*/  MUFU.EX2 R47, R20 ;  /* 0x00000014002f7308 */ /* 0x0005e20000000800 */
[----:B------:R-:W-:Y:S01]  /*9810*/  FADD.FTZ R67, R67, R66 ;  /* 0x0000004243437221 */ /* 0x000fe20000010000 */
[----:B------:R-:W-:Y:S01]  /*9820*/  HSET2.LE.AND R193, R193, R48, PT ;  /* 0x00000030c1c17233 */ /* 0x000fe20003803000 */
[----:B------:R-:W-:Y:S01]  /*9830*/  FADD.FTZ R77, R77, R76 ;  /* 0x0000004c4d4d7221 */ /* 0x000fe20000010000 */
[----:B---3--:R-:W-:Y:S02]  /*9840*/  F2FP.BF16.PACK_AB R5, R79, R176 ;  /* 0x000000b04f05723e */ /* 0x008fe400000010ff */
[----:B-1----:R-:W-:Y:S01]  /*9850*/  F2FP.BF16.PACK_AB R22, R59, R50 ;  /* 0x000000323b16723e */ /* 0x002fe200000010ff */
[----:B------:R-:W-:-:S03]  /*9860*/  FADD.FTZ R54, R54, R67 ;  /* 0x0000004336367221 */ /* 0x000fc60000010000 */
[----:B------:R-:W-:Y:S02]  /*9870*/  LOP3.LUT R7, R113, R22, RZ, 0xc0, !PT ;  /* 0x0000001671077212 */ /* 0x000fe400078ec0ff */
[----:B--2---:R-:W-:Y:S01]  /*9880*/  F2FP.BF16.PACK_AB R20, R184, R73 ;  /* 0x00000049b814723e */ /* 0x004fe200000010ff */
[----:B------:R-:W-:Y:S01]  /*9890*/  FADD.FTZ R73, R73, R116 ;  /* 0x0000007449497221 */ /* 0x000fe20000010000 */
[----:B----4-:R-:W-:Y:S02]  /*98a0*/  F2FP.BF16.PACK_AB R22, R182, R75 ;  /* 0x0000004bb616723e */ /* 0x010fe400000010ff */
[----:B------:R-:W-:Y:S02]  /*98b0*/  LOP3.LUT R4, R195, R20, RZ, 0xc0, !PT ;  /* 0x00000014c3047212 */ /* 0x000fe400078ec0ff */
[----:B------:R-:W-:Y:S01]  /*98c0*/  F2FP.BF16.PACK_AB R20, R104, R89 ;  /* 0x000000596814723e */ /* 0x000fe200000010ff */
[----:B------:R-:W-:Y:S01]  /*98d0*/  FADD.FTZ R89, R89, R100 ;  /* 0x0000006459597221 */ /* 0x000fe20000010000 */
[----:B------:R-:W-:Y:S01]  /*98e0*/  LOP3.LUT R6, R114, R5, RZ, 0xc0, !PT ;  /* 0x0000000572067212 */ /* 0x000fe200078ec0ff */
[----:B------:R-:W-:Y:S01]  /*98f0*/  FADD.FTZ R112, R112, R77 ;  /* 0x0000004d70707221 */ /* 0x000fe20000010000 */
[----:B------:R-:W-:Y:S01]  /*9900*/  LOP3.LUT R5, R193, R22, RZ, 0xc0, !PT ;  /* 0x00000016c1057212 */ /* 0x000fe200078ec0ff */
[----:B------:R-:W-:-:S02]  /*9910*/  FADD.FTZ R73, R184, R73 ;  /* 0x00000049b8497221 */ /* 0x000fc40000010000 */
[----:B------:R-:W-:Y:S02]  /*9920*/  FADD.FTZ R104, R104, R89 ;  /* 0x0000005968687221 */ /* 0x000fe40000010000 */
[----:B------:R-:W-:Y:S02]  /*9930*/  FADD.FTZ R54, R117, R54 ;  /* 0x0000003675367221 */ /* 0x000fe40000010000 */
[----:B------:R-:W-:Y:S01]  /*9940*/  FADD.FTZ R85, R85, R112 ;  /* 0x0000007055557221 */ /* 0x000fe20000010000 */
[----:B------:R-:W1:Y:S01]  /*9950*/  MUFU.EX2 R44, R111 ;  /* 0x0000006f002c7308 */ /* 0x000e620000000800 */
[----:B------:R-:W-:Y:S01]  /*9960*/  F2FP.BF16.PACK_AB R22, R90, R87 ;  /* 0x000000575a16723e */ /* 0x000fe200000010ff */
[----:B------:R-:W-:Y:S02]  /*9970*/  FADD.FTZ R176, R176, R73 ;  /* 0x00000049b0b07221 */ /* 0x000fe40000010000 */
[----:B------:R-:W-:Y:S01]  /*9980*/  FADD.FTZ R87, R87, R104 ;  /* 0x0000006857577221 */ /* 0x000fe20000010000 */
[----:B------:R-:W-:Y:S01]  /*9990*/  HMMA.16816.F32.BF16 R132, R4, R12, R132 ;  /* 0x0000000c0484723c */ /* 0x000fe20000041884 */
[----:B------:R-:W-:-:S02]  /*99a0*/  FADD.FTZ R167, R167, R54 ;  /* 0x00000036a7a77221 */ /* 0x000fc40000010000 */
[----:B------:R-:W-:Y:S02]  /*99b0*/  FADD.FTZ R124, R124, R85 ;  /* 0x000000557c7c7221 */ /* 0x000fe40000010000 */
[----:B------:R-:W-:-:S03]  /*99c0*/  FADD.FTZ R130, R90, R87 ;  /* 0x000000575a827221 */ /* 0x000fc60000010000 */
[----:B------:R-:W-:Y:S01]  /*99d0*/  HMMA.16816.F32.BF16 R152, R4, R14, R152 ;  /* 0x0000000e0498723c */ /* 0x000fe20000041898 */
[----:B------:R-:W-:Y:S02]  /*99e0*/  FADD.FTZ R192, R192, R167 ;  /* 0x000000a7c0c07221 */ /* 0x000fe40000010000 */
[----:B------:R-:W-:-:S05]  /*99f0*/  FADD.FTZ R181, R181, R124 ;  /* 0x0000007cb5b57221 */ /* 0x000fca0000010000 */
[----:B------:R-:W-:Y:S01]  /*9a00*/  HMMA.16816.F32.BF16 R156, R4, R8, R156 ;  /* 0x00000008049c723c */ /* 0x000fe2000004189c */
[----:B------:R-:W-:-:S07]  /*9a10*/  HSET2.LE.AND R21, R197, R48, PT ;  /* 0x00000030c5157233 */ /* 0x000fce0003803000 */
[----:B------:R-:W-:Y:S01]  /*9a20*/  HMMA.16816.F32.BF16 R160, R4, R10, R160 ;  /* 0x0000000a04a0723c */ /* 0x000fe200000418a0 */
[----:B------:R-:W-:-:S06]  /*9a30*/  FADD.FTZ R71, R71, R192 ;  /* 0x000000c047477221 */ /* 0x000fcc0000010000 */
[----:B------:R-:W-:Y:S01]  /*9a40*/  FADD.FTZ R4, R79, R176 ;  /* 0x000000b04f047221 */ /* 0x000fe20000010000 */
[----:B------:R-:W-:Y:S01]  /*9a50*/  F2FP.BF16.PACK_AB R28, R108, R103 ;  /* 0x000000676c1c723e */ /* 0x000fe200000010ff */
[----:B------:R-:W-:-:S03]  /*9a60*/  FADD.FTZ R70, R70, R181 ;  /* 0x000000b546467221 */ /* 0x000fc60000010000 */
[----:B------:R2:W-:Y:S04]  /*9a70*/  STL [R1+0x10], R4 ;  /* 0x0000100401007387 */ /* 0x0005e80000100800 */
[----:B------:R2:W-:Y:S01]  /*9a80*/  STL [R1+0x14], R130 ;  /* 0x0000148201007387 */ /* 0x0005e20000100800 */
[----:B------:R-:W-:Y:S01]  /*9a90*/  FADD.FTZ R174, R174, R71 ;  /* 0x00000047aeae7221 */ /* 0x000fe20000010000 */
[--C-:B------:R-:W-:Y:S01]  /*9aa0*/  HSET2.LE.AND R185, R185, R48.reuse, PT ;  /* 0x00000030b9b97233 */ /* 0x100fe20003803000 */
[----:B------:R-:W-:Y:S01]  /*9ab0*/  FADD.FTZ R70, R183, R70 ;  /* 0x00000046b7467221 */ /* 0x000fe20000010000 */
[--C-:B------:R-:W-:Y:S01]  /*9ac0*/  HSET2.LE.AND R23, R187, R48.reuse, PT ;  /* 0x00000030bb177233 */ /* 0x100fe20003803000 */
[----:B------:R-:W-:Y:S01]  /*9ad0*/  LOP3.LUT R21, R21, R28, RZ, 0xc0, !PT ;  /* 0x0000001c15157212 */ /* 0x000fe200078ec0ff */
[----:B------:R-:W-:Y:S01]  /*9ae0*/  HSET2.LE.AND R199, R199, R48, PT ;  /* 0x00000030c7c77233 */ /* 0x000fe20003803000 */
[----:B-1----:R-:W-:Y:S01]  /*9af0*/  F2FP.BF16.PACK_AB R28, R44, R47 ;  /* 0x0000002f2c1c723e */ /* 0x002fe200000010ff */
[----:B------:R-:W-:-:S02]  /*9b00*/  FADD.FTZ R75, R75, R174 ;  /* 0x000000ae4b4b7221 */ /* 0x000fc40000010000 */
[----:B------:R-:W-:Y:S01]  /*9b10*/  FADD.FTZ R103, R103, R70 ;  /* 0x0000004667677221 */ /* 0x000fe20000010000 */
[----:B------:R-:W-:Y:S02]  /*9b20*/  LOP3.LUT R20, R199, R20, RZ, 0xc0, !PT ;  /* 0x00000014c7147212 */ /* 0x000fe400078ec0ff */
[----:B------:R-:W-:Y:S02]  /*9b30*/  LOP3.LUT R22, R185, R22, RZ, 0xc0, !PT ;  /* 0x00000016b9167212 */ /* 0x000fe400078ec0ff */
[----:B------:R-:W-:Y:S01]  /*9b40*/  LOP3.LUT R23, R23, R28, RZ, 0xc0, !PT ;  /* 0x0000001c17177212 */ /* 0x000fe200078ec0ff */
[----:B------:R-:W-:Y:S02]  /*9b50*/  FADD.FTZ R75, R182, R75 ;  /* 0x0000004bb64b7221 */ /* 0x000fe40000010000 */
[----:B------:R-:W-:Y:S02]  /*9b60*/  FADD.FTZ R108, R108, R103 ;  /* 0x000000676c6c7221 */ /* 0x000fe40000010000 */
[----:B------:R-:W-:-:S02]  /*9b70*/  FADD.FTZ R50, R50, R75 ;  /* 0x0000004b32327221 */ /* 0x000fc40000010000 */
[----:B------:R-:W-:Y:S01]  /*9b80*/  FADD.FTZ R47, R47, R108 ;  /* 0x0000006c2f2f7221 */ /* 0x000fe20000010000 */
[----:B------:R-:W-:Y:S01]  /*9b90*/  HMMA.16816.F32.BF16 R140, R20, R12, R140 ;  /* 0x0000000c148c723c */ /* 0x000fe2000004188c */
[----:B------:R-:W-:Y:S02]  /*9ba0*/  FADD.FTZ R252, R59, R50 ;  /* 0x000000323bfc7221 */ /* 0x000fe40000010000 */
[----:B------:R-:W-:-:S05]  /*9bb0*/  FADD.FTZ R241, R44, R47 ;  /* 0x0000002f2cf17221 */ /* 0x000fca0000010000 */
[C---:B------:R-:W-:Y:S08]  /*9bc0*/  HMMA.16816.F32.BF16 R136, R20.reuse, R14, R136 ;  /* 0x0000000e1488723c */ /* 0x040ff00000041888 */
[C---:B------:R-:W-:Y:S08]  /*9bd0*/  HMMA.16816.F32.BF16 R148, R20.reuse, R8, R148 ;  /* 0x000000081494723c */ /* 0x040ff00000041894 */
[----:B------:R-:W-:Y:S01]  /*9be0*/  HMMA.16816.F32.BF16 R144, R20, R10, R144 ;  /* 0x0000000a1490723c */ /* 0x000fe20000041890 */
[----:B------:R-:W-:Y:S07]  /*9bf0*/  @!P0 BRA `(.L_x_743) ;  /* 0x00007a7000008947 */ /* 0x000fee0003800000 */
[----:B--2---:R-:W-:Y:S01]  /*9c00*/  UIADD3 UR23, UR28, -0x2, URZ ;  /* 0xfffffffe1c177890 */ /* 0x004fe2000fffe03f */
[----:B------:R-:W-:-:S04]  /*9c10*/  DEPBAR.LE SB0, 0x0 ;  /* 0x000080000000791a */ /* 0x000fc80000000000 */
[----:B------:R-:W-:Y:S01]  /*9c20*/  USHF.R.S32.HI UR5, URZ, 0x1f, UR23 ;  /* 0x0000001f3f057899 */ /* 0x000fe20008011417 */
[----:B------:R-:W-:Y:S01]  /*9c30*/  IMAD.U32 R5, RZ, RZ, UR23 ;  /* 0x00000017ff057e24 */ /* 0x000fe2000f8e00ff */
[----:B------:R-:W-:Y:S01]  /*9c40*/  UIMAD UR29, UR20, UR23, URZ ;  /* 0x00000017141d72a4 */ /* 0x000fe2000f8e023f */
[----:B------:R-:W-:Y:S01]  /*9c50*/  IMAD.U32 R18, RZ, RZ, UR23 ;  /* 0x00000017ff127e24 */ /* 0x000fe2000f8e00ff */
[----:B------:R-:W-:Y:S01]  /*9c60*/  UISETP.GT.AND UP0, UPT, UR23, UR19, UPT ;  /* 0x000000131700728c */ /* 0x000fe2000bf04270 */
[----:B-----5:R-:W-:Y:S01]  /*9c70*/  IMAD.WIDE.U32 R8, R5, UR21, R172 ;  /* 0x0000001505087c25 */ /* 0x020fe2000f8e00ac */
[----:B------:R-:W-:Y:S02]  /*9c80*/  UIMAD UR5, UR5, UR21, UR29 ;  /* 0x00000015050572a4 */ /* 0x000fe4000f8e021d */
[----:B------:R-:W-:Y:S01]  /*9c90*/  USHF.L.U32 UR29, UR4, 0x6, URZ ;  /* 0x00000006041d7899 */ /* 0x000fe2000800063f */
[----:B------:R-:W-:Y:S01]  /*9ca0*/  IMAD.U32 R5, RZ, RZ, UR4 ;  /* 0x00000004ff057e24 */ /* 0x000fe2000f8e00ff */
[----:B------:R-:W-:Y:S01]  /*9cb0*/  BAR.SYNC.DEFER_BLOCKING 0x0 ;  /* 0x0000000000007b1d */ /* 0x000fe20000010000 */
[----:B------:R-:W-:Y:S01]  /*9cc0*/  LEA R6, P0, R8, c[0x0][0x170], 0x1 ;  /* 0x00005c0008067a11 */ /* 0x000fe200078008ff */
[----:B------:R-:W-:Y:S01]  /*9cd0*/  IMAD R129, R18, 0x80, R237 ;  /* 0x0000008012817824 */ /* 0x000fe200078e02ed */
[----:B------:R-:W-:-:S02]  /*9ce0*/  IADD3 R4, R9, UR5, RZ ;  /* 0x0000000509047c10 */ /* 0x000fc4000fffe0ff */
[----:B------:R-:W-:Y:S02]  /*9cf0*/  SHF.L.U64.HI R5, R5, 0x6, R164 ;  /* 0x0000000605057819 */ /* 0x000fe400000102a4 */
[----:B------:R-:W-:Y:S02]  /*9d00*/  LEA.HI.X R7, R8, c[0x0][0x174], R4, 0x1, P0 ;  /* 0x00005d0008077a11 */ /* 0x000fe400000f0c04 */
[----:B------:R-:W-:Y:S02]  /*9d10*/  IADD3 R10, P0, R6, UR29, RZ ;  /* 0x0000001d060a7c10 */ /* 0x000fe4000ff1e0ff */
[C---:B------:R-:W-:Y:S02]  /*9d20*/  ISETP.GE.AND P5, PT, R129.reuse, R232, PT ;  /* 0x000000e88100720c */ /* 0x040fe40003fa6270 */
[----:B------:R-:W-:Y:S01]  /*9d30*/  IADD3 R18, R129, 0x1, RZ ;  /* 0x0000000181127810 */ /* 0x000fe20007ffe0ff */
[----:B------:R-:W-:Y:S01]  /*9d40*/  IMAD.X R11, R5, 0x1, R7, P0 ;  /* 0x00000001050b7824 */ /* 0x000fe200000e0607 */
[----:B------:R-:W-:-:S02]  /*9d50*/  IADD3 R8, P0, R10, UR29, RZ ;  /* 0x0000001d0a087c10 */ /* 0x000fc4000ff1e0ff */
[----:B------:R-:W-:Y:S02]  /*9d60*/  ISETP.LT.OR P5, PT, R129, R233, P5 ;  /* 0x000000e98100720c */ /* 0x000fe40002fa1670 */
[----:B------:R-:W-:Y:S01]  /*9d70*/  ISETP.GE.AND P3, PT, R18, R232, PT ;  /* 0x000000e81200720c */ /* 0x000fe20003f66270 */
[--C-:B------:R-:W-:Y:S01]  /*9d80*/  IMAD.X R9, R11, 0x1, R5.reuse, P0 ;  /* 0x000000010b097824 */ /* 0x100fe200000e0605 */
[----:B------:R-:W-:Y:S02]  /*9d90*/  IADD3 R4, P0, R8, UR29, RZ ;  /* 0x0000001d08047c10 */ /* 0x000fe4000ff1e0ff */
[C---:B------:R-:W-:Y:S01]  /*9da0*/  ISETP.GE.AND P6, PT, R18.reuse, R228, PT ;  /* 0x000000e41200720c */ /* 0x040fe20003fc6270 */
[----:B------:R-:W-:Y:S01]  /*9db0*/  @!PT LDS RZ, [RZ] ;  /* 0x00000000fffff984 */ /* 0x000fe20000000800 */
[----:B------:R-:W-:Y:S01]  /*9dc0*/  @!PT LDS RZ, [RZ] ;  /* 0x00000000fffff984 */ /* 0x000fe20000000800 */
[----:B------:R-:W-:Y:S01]  /*9dd0*/  @!PT LDS RZ, [RZ] ;  /* 0x00000000fffff984 */ /* 0x000fe20000000800 */
[----:B------:R1:W-:Y:S01]  /*9de0*/  LDGSTS.E.BYPASS.LTC128B.128 [R223+0x4000], [R6.64] ;  /* 0x0400000006df7fae */ /* 0x0003e2000b901d58 */
[C---:B------:R-:W-:Y:S01]  /*9df0*/  ISETP.GE.AND P2, PT, R18.reuse, R226, PT ;  /* 0x000000e21200720c */ /* 0x040fe20003f46270 */
[----:B------:R-:W-:Y:S01]  /*9e00*/  IMAD.X R5, R9, 0x1, R5, P0 ;  /* 0x0000000109057824 */ /* 0x000fe200000e0605 */
[-C--:B------:R-:W-:Y:S01]  /*9e10*/  ISETP.GE.AND P0, PT, R18, R230.reuse, PT ;  /* 0x000000e61200720c */ /* 0x080fe20003f06270 */
[----:B------:R2:W-:Y:S01]  /*9e20*/  LDGSTS.E.BYPASS.LTC128B.128 [R223+0x4800], [R10.64] ;  /* 0x048000000adf7fae */ /* 0x0005e2000b901d58 */
[----:B------:R-:W-:-:S02]  /*9e30*/  ISETP.GE.AND P1, PT, R129, R230, PT ;  /* 0x000000e68100720c */ /* 0x000fc40003f26270 */
[C---:B------:R-:W-:Y:S01]  /*9e40*/  ISETP.GE.AND P4, PT, R129.reuse, R228, PT ;  /* 0x000000e48100720c */ /* 0x040fe20003f86270 */
[----:B------:R2:W-:Y:S01]  /*9e50*/  LDGSTS.E.BYPASS.LTC128B.128 [R223+0x5000], [R8.64] ;  /* 0x0500000008df7fae */ /* 0x0005e2000b901d58 */
[C---:B------:R-:W-:Y:S02]  /*9e60*/  ISETP.LT.OR P3, PT, R18.reuse, R233, P3 ;  /* 0x000000e91200720c */ /* 0x040fe40001f61670 */
[C---:B------:R-:W-:Y:S01]  /*9e70*/  ISETP.LT.OR P0, PT, R18.reuse, R231, P0 ;  /* 0x000000e71200720c */ /* 0x040fe20000701670 */
[----:B------:R1:W-:Y:S01]  /*9e80*/  LDGSTS.E.BYPASS.LTC128B.128 [R223+0x5800], [R4.64] ;  /* 0x0580000004df7fae */ /* 0x0003e2000b901d58 */
[C---:B------:R-:W-:Y:S02]  /*9e90*/  ISETP.LT.OR P6, PT, R18.reuse, R229, P6 ;  /* 0x000000e51200720c */ /* 0x040fe400037c1670 */
[----:B------:R-:W-:Y:S01]  /*9ea0*/  ISETP.LT.OR P2, PT, R18, R227, P2 ;  /* 0x000000e31200720c */ /* 0x000fe20001741670 */
[----:B------:R-:W-:Y:S01]  /*9eb0*/  LDSM.16.M88.4 R72, [R220] ;  /* 0x00000000dc48783b */ /* 0x000fe20000000200 */
[----:B------:R-:W-:-:S02]  /*9ec0*/  ISETP.LT.OR P1, PT, R129, R231, P1 ;  /* 0x000000e78100720c */ /* 0x000fc40000f21670 */
[C---:B------:R-:W-:Y:S01]  /*9ed0*/  ISETP.LT.OR P4, PT, R129.reuse, R229, P4 ;  /* 0x000000e58100720c */ /* 0x040fe20002781670 */
[----:B------:R-:W3:Y:S01]  /*9ee0*/  LDSM.16.M88.4 R32, [R219+0x2000] ;  /* 0x00200000db20783b */ /* 0x000ee20000000200 */
[C---:B------:R-:W-:Y:S02]  /*9ef0*/  IADD3 R18, R129.reuse, 0x8, RZ ;  /* 0x0000000881127810 */ /* 0x040fe40007ffe0ff */
[----:B------:R-:W-:Y:S01]  /*9f00*/  IADD3 R96, R129, 0x50, RZ ;  /* 0x0000005081607810 */ /* 0x000fe20007ffe0ff */
[----:B------:R-:W4:Y:S04]  /*9f10*/  LDSM.16.M88.4 R68, [R220+0x1000] ;  /* 0x00100000dc44783b */ /* 0x000f280000000200 */
[----:B------:R-:W-:Y:S04]  /*9f20*/  LDSM.16.M88.4 R64, [R218] ;  /* 0x00000000da40783b */ /* 0x000fe80000000200 */
[----:B------:R-:W1:Y:S04]  /*9f30*/  LDSM.16.M88.4 R56, [R217] ;  /* 0x00000000d938783b */ /* 0x000e680000000200 */
[----:B------:R-:W1:Y:S04]  /*9f40*/  LDSM.16.M88.4 R12, [R219+0x2400] ;  /* 0x00240000db0c783b */ /* 0x000e680000000200 */
[----:B------:R-:W1:Y:S04]  /*9f50*/  LDSM.16.M88.4 R60, [R218+0x1000] ;  /* 0x00100000da3c783b */ /* 0x000e680000000200 */
[----:B------:R-:W1:Y:S04]  /*9f60*/  LDSM.16.M88.4 R52, [R214] ;  /* 0x00000000d634783b */ /* 0x000e680000000200 */
[----:B------:R-:W2:Y:S04]  /*9f70*/  LDSM.16.M88.4 R76, [R219+0x2800] ;  /* 0x00280000db4c783b */ /* 0x000ea80000000200 */
[----:B------:R-:W1:Y:S04]  /*9f80*/  LDSM.16.M88.4 R48, [R213] ;  /* 0x00000000d530783b */ /* 0x000e680000000200 */
[----:B------:R-:W0:Y:S01]  /*9f90*/  LDGDEPBAR ;  /* 0x00000000000079af */ /* 0x000e220000000000 */
[-C--:B---3--:R-:W-:Y:S08]  /*9fa0*/  HMMA.16816.F32.BF16 R44, R72, R32.reuse, RZ ;  /* 0x00000020482c723c */ /* 0x088ff000000418ff */
[C---:B----4-:R-:W-:Y:S08]  /*9fb0*/  HMMA.16816.F32.BF16 R40, R68.reuse, R32, RZ ;  /* 0x000000204428723c */ /* 0x050ff000000418ff */
[-C--:B------:R-:W-:Y:S08]  /*9fc0*/  HMMA.16816.F32.BF16 R36, R68, R34.reuse, RZ ;  /* 0x000000224424723c */ /* 0x080ff000000418ff */
[----:B------:R-:W-:Y:S08]  /*9fd0*/  HMMA.16816.F32.BF16 R32, R72, R34, RZ ;  /* 0x000000224820723c */ /* 0x000ff000000418ff */
[----:B-1----:R-:W-:Y:S08]  /*9fe0*/  HMMA.16816.F32.BF16 R44, R64, R56, R44 ;  /* 0x00000038402c723c */ /* 0x002ff0000004182c */
[----:B------:R-:W-:Y:S08]  /*9ff0*/  HMMA.16816.F32.BF16 R28, R72, R12, RZ ;  /* 0x0000000c481c723c */ /* 0x000ff000000418ff */
[----:B------:R-:W-:Y:S08]  /*a000*/  HMMA.16816.F32.BF16 R40, R60, R56, R40 ;  /* 0x000000383c28723c */ /* 0x000ff00000041828 */
[----:B------:R-:W-:Y:S01]  /*a010*/  HMMA.16816.F32.BF16 R24, R68, R12, RZ ;  /* 0x0000000c4418723c */ /* 0x000fe200000418ff */
[----:B------:R-:W-:-:S02]  /*a020*/  FSEL R116, R44, -INF , !P5 ;  /* 0xff8000002c747808 */ /* 0x000fc40006800000 */
[C---:B------:R-:W-:Y:S02]  /*a030*/  ISETP.GE.AND P5, PT, R129.reuse, R226, PT ;  /* 0x000000e28100720c */ /* 0x040fe40003fa6270 */
[C---:B------:R-:W-:Y:S02]  /*a040*/  IADD3 R44, R129.reuse, 0x9, RZ ;  /* 0x00000009812c7810 */ /* 0x040fe40007ffe0ff */
[----:B------:R-:W-:Y:S01]  /*a050*/  ISETP.LT.OR P5, PT, R129, R227, P5 ;  /* 0x000000e38100720c */ /* 0x000fe20002fa1670 */
[----:B------:R-:W-:Y:S01]  /*a060*/  HMMA.16816.F32.BF16 R36, R60, R58, R36 ;  /* 0x0000003a3c24723c */ /* 0x000fe20000041824 */
[----:B------:R-:W-:Y:S02]  /*a070*/  FSEL R117, R45, -INF , !P3 ;  /* 0xff8000002d757808 */ /* 0x000fe40005800000 */
[----:B------:R-:W-:Y:S02]  /*a080*/  FSEL R128, R46, -INF , !P1 ;  /* 0xff8000002e807808 */ /* 0x000fe40004800000 */
[----:B------:R-:W-:-:S02]  /*a090*/  FSEL R123, R47, -INF , !P0 ;  /* 0xff8000002f7b7808 */ /* 0x000fc40004000000 */
[----:B------:R-:W-:Y:S01]  /*a0a0*/  ISETP.GE.AND P1, PT, R18, R232, PT ;  /* 0x000000e81200720c */ /* 0x000fe20003f26270 */
[----:B------:R-:W-:Y:S01]  /*a0b0*/  HMMA.16816.F32.BF16 R32, R64, R58, R32 ;  /* 0x0000003a4020723c */ /* 0x000fe20000041820 */
[----:B------:R-:W-:Y:S01]  /*a0c0*/  FSEL R121, R40, -INF , !P4 ;  /* 0xff80000028797808 */ /* 0x000fe20006000000 */
[----:B------:R-:W1:Y:S01]  /*a0d0*/  LDSM.16.M88.4 R56, [R219+0x2c00] ;  /* 0x002c0000db38783b */ /* 0x000e620000000200 */
[----:B------:R-:W-:Y:S02]  /*a0e0*/  FSEL R127, R42, -INF , !P5 ;  /* 0xff8000002a7f7808 */ /* 0x000fe40006800000 */
[C---:B------:R-:W-:Y:S02]  /*a0f0*/  ISETP.GE.AND P3, PT, R18.reuse, R230, PT ;  /* 0x000000e61200720c */ /* 0x040fe40003f66270 */
[C---:B------:R-:W-:Y:S01]  /*a100*/  ISETP.GE.AND P0, PT, R18.reuse, R228, PT ;  /* 0x000000e41200720c */ /* 0x040fe20003f06270 */
[----:B------:R-:W-:Y:S01]  /*a110*/  HMMA.16816.F32.BF16 R20, R68, R14, RZ ;  /* 0x0000000e4414723c */ /* 0x000fe200000418ff */
[----:B------:R-:W-:-:S02]  /*a120*/  ISETP.GE.AND P4, PT, R18, R226, PT ;  /* 0x000000e21200720c */ /* 0x000fc40003f86270 */
[----:B------:R-:W-:Y:S02]  /*a130*/  ISETP.GE.AND P5, PT, R44, R228, PT ;  /* 0x000000e42c00720c */ /* 0x000fe40003fa6270 */
[C---:B------:R-:W-:Y:S02]  /*a140*/  ISETP.LT.OR P1, PT, R18.reuse, R233, P1 ;  /* 0x000000e91200720c */ /* 0x040fe40000f21670 */
[C---:B------:R-:W-:Y:S01]  /*a150*/  ISETP.LT.OR P3, PT, R18.reuse, R231, P3 ;  /* 0x000000e71200720c */ /* 0x040fe20001f61670 */
[----:B------:R-:W-:Y:S01]  /*a160*/  HMMA.16816.F32.BF16 R12, R72, R14, RZ ;  /* 0x0000000e480c723c */ /* 0x000fe200000418ff */
[C---:B------:R-:W-:Y:S02]  /*a170*/  ISETP.LT.OR P0, PT, R18.reuse, R229, P0 ;  /* 0x000000e51200720c */ /* 0x040fe40000701670 */
[----:B------:R-:W-:Y:S02]  /*a180*/  ISETP.LT.OR P4, PT, R18, R227, P4 ;  /* 0x000000e31200720c */ /* 0x000fe40002781670 */
[----:B------:R-:W-:-:S02]  /*a190*/  ISETP.LT.OR P5, PT, R44, R229, P5 ;  /* 0x000000e52c00720c */ /* 0x000fc40002fa1670 */
[----:B------:R-:W-:Y:S01]  /*a1a0*/  IADD3 R18, R129, 0x10, RZ ;  /* 0x0000001081127810 */ /* 0x000fe20007ffe0ff */
[----:B------:R-:W-:Y:S01]  /*a1b0*/  HMMA.16816.F32.BF16 R28, R64, R52, R28 ;  /* 0x00000034401c723c */ /* 0x000fe2000004181c */
[----:B------:R-:W-:Y:S02]  /*a1c0*/  FSEL R124, R41, -INF , !P6 ;  /* 0xff800000297c7808 */ /* 0x000fe40007000000 */
[----:B------:R-:W-:Y:S02]  /*a1d0*/  FSEL R126, R43, -INF , !P2 ;  /* 0xff8000002b7e7808 */ /* 0x000fe40005000000 */
[----:B------:R-:W-:Y:S01]  /*a1e0*/  FSEL R175, R36, -INF , !P0 ;  /* 0xff80000024af7808 */ /* 0x000fe20004000000 */
[----:B------:R-:W3:Y:S01]  /*a1f0*/  LDSM.16.M88.4 R40, [R212] ;  /* 0x00000000d428783b */ /* 0x000ee20000000200 */
[----:B------:R-:W-:Y:S01]  /*a200*/  FSEL R174, R38, -INF , !P4 ;  /* 0xff80000026ae7808 */ /* 0x000fe20006000000 */
[----:B--2---:R-:W-:Y:S01]  /*a210*/  HMMA.16816.F32.BF16 R8, R72, R76, RZ ;  /* 0x0000004c4808723c */ /* 0x004fe200000418ff */
        /* <DEDUP_REMOVED lines=8> */
[C---:B------:R-:W-:Y:S01]  /*a2a0*/  ISETP.GE.AND P1, PT, R18.reuse, R230, PT ;  /* 0x000000e61200720c */ /* 0x040fe20003f26270 */
[----:B------:R-:W-:Y:S01]  /*a2b0*/  HMMA.16816.F32.BF16 R4, R68, R76, RZ ;  /* 0x0000004c4404723c */ /* 0x000fe200000418ff */
[C---:B------:R-:W-:Y:S02]  /*a2c0*/  ISETP.GE.AND P3, PT, R18.reuse, R228, PT ;  /* 0x000000e41200720c */ /* 0x040fe40003f66270 */
[----:B------:R-:W-:Y:S02]  /*a2d0*/  ISETP.GE.AND P5, PT, R18, R226, PT ;  /* 0x000000e21200720c */ /* 0x000fe40003fa6270 */
[C---:B------:R-:W-:Y:S02]  /*a2e0*/  ISETP.LT.OR P6, PT, R44.reuse, R233, P6 ;  /* 0x000000e92c00720c */ /* 0x040fe400037c1670 */
[C---:B------:R-:W-:Y:S01]  /*a2f0*/  ISETP.LT.OR P2, PT, R44.reuse, R231, P2 ;  /* 0x000000e72c00720c */ /* 0x040fe20001741670 */
[----:B------:R-:W-:Y:S01]  /*a300*/  HMMA.16816.F32.BF16 R20, R60, R54, R20 ;  /* 0x000000363c14723c */ /* 0x000fe20000041814 */
        /* <DEDUP_REMOVED lines=9> */
[----:B------:R-:W-:Y:S01]  /*a3a0*/  HMMA.16816.F32.BF16 R52, R68, R78, RZ ;  /* 0x0000004e4434723c */ /* 0x000fe200000418ff */
[----:B------:R-:W-:Y:S01]  /*a3b0*/  FSEL R188, R35, -INF , !P2 ;  /* 0xff80000023bc7808 */ /* 0x000fe20005000000 */
[----:B------:R-:W2:Y:S01]  /*a3c0*/  LDSM.16.M88.4 R36, [R219+0x3000] ;  /* 0x00300000db24783b */ /* 0x000ea20000000200 */
        /* <DEDUP_REMOVED lines=8> */
[----:B------:R-:W-:Y:S01]  /*a450*/  HMMA.16816.F32.BF16 R76, R72, R78, RZ ;  /* 0x0000004e484c723c */ /* 0x000fe200000418ff */
[C---:B------:R-:W-:Y:S02]  /*a460*/  ISETP.LT.OR P6, PT, R18.reuse, R229, P6 ;  /* 0x000000e51200720c */ /* 0x040fe400037c1670 */
[----:B------:R-:W-:Y:S02]  /*a470*/  ISETP.LT.OR P4, PT, R18, R227, P4 ;  /* 0x000000e31200720c */ /* 0x000fe40002781670 */
[----:B------:R-:W-:-:S02]  /*a480*/  IADD3 R18, R129, 0x18, RZ ;  /* 0x0000001881127810 */ /* 0x000fc40007ffe0ff */
[----:B------:R-:W-:Y:S01]  /*a490*/  FSEL R198, R31, -INF , !P0 ;  /* 0xff8000001fc67808 */ /* 0x000fe20004000000 */
[C---:B------:R-:W-:Y:S01]  /*a4a0*/  HMMA.16816.F32.BF16 R4, R60.reuse, R48, R4 ;  /* 0x000000303c04723c */ /* 0x040fe20000041804 */
[----:B------:R-:W-:Y:S02]  /*a4b0*/  IADD3 R28, R129, 0x19, RZ ;  /* 0x00000019811c7810 */ /* 0x000fe40007ffe0ff */
[----:B------:R-:W-:Y:S02]  /*a4c0*/  ISETP.GE.AND P0, PT, R18, R228, PT ;  /* 0x000000e41200720c */ /* 0x000fe40003f06270 */
[----:B------:R-:W-:Y:S02]  /*a4d0*/  FSEL R177, R30, -INF , !P1 ;  /* 0xff8000001eb17808 */ /* 0x000fe40004800000 */
[----:B------:R-:W-:Y:S01]  /*a4e0*/  FSEL R205, R29, -INF , !P2 ;  /* 0xff8000001dcd7808 */ /* 0x000fe20005000000 */
[----:B------:R-:W-:Y:S01]  /*a4f0*/  HMMA.16816.F32.BF16 R52, R60, R50, R52 ;  /* 0x000000323c34723c */ /* 0x000fe20000041834 */
[----:B------:R-:W-:-:S02]  /*a500*/  ISETP.GE.AND P1, PT, R18, R232, PT ;  /* 0x000000e81200720c */ /* 0x000fc40003f26270 */
[----:B------:R-:W-:Y:S02]  /*a510*/  FSEL R187, R24, -INF , !P3 ;  /* 0xff80000018bb7808 */ /* 0x000fe40005800000 */
[----:B------:R-:W-:Y:S02]  /*a520*/  FSEL R190, R26, -INF , !P5 ;  /* 0xff8000001abe7808 */ /* 0x000fe40006800000 */
[C---:B------:R-:W-:Y:S01]  /*a530*/  ISETP.GE.AND P2, PT, R18.reuse, R230, PT ;  /* 0x000000e61200720c */ /* 0x040fe20003f46270 */
[----:B------:R-:W-:Y:S01]  /*a540*/  HMMA.16816.F32.BF16 R76, R64, R50, R76 ;  /* 0x00000032404c723c */ /* 0x000fe2000004184c */
[----:B------:R-:W-:Y:S02]  /*a550*/  ISETP.GE.AND P3, PT, R18, R226, PT ;  /* 0x000000e21200720c */ /* 0x000fe40003f66270 */
[----:B------:R-:W-:Y:S02]  /*a560*/  ISETP.GE.AND P5, PT, R28, R228, PT ;  /* 0x000000e41c00720c */ /* 0x000fe40003fa6270 */
[----:B------:R-:W-:-:S02]  /*a570*/  ISETP.LT.OR P0, PT, R18, R229, P0 ;  /* 0x000000e51200720c */ /* 0x000fc40000701670 */
[C---:B------:R-:W-:Y:S01]  /*a580*/  ISETP.LT.OR P1, PT, R18.reuse, R233, P1 ;  /* 0x000000e91200720c */ /* 0x040fe20000f21670 */
[-C--:B-1----:R-:W-:Y:S01]  /*a590*/  HMMA.16816.F32.BF16 R44, R72, R56.reuse, RZ ;  /* 0x00000038482c723c */ /* 0x082fe200000418ff */
[C---:B------:R-:W-:Y:S02]  /*a5a0*/  ISETP.LT.OR P2, PT, R18.reuse, R231, P2 ;  /* 0x000000e71200720c */ /* 0x040fe40001741670 */
[----:B------:R-:W-:Y:S02]  /*a5b0*/  ISETP.LT.OR P3, PT, R18, R227, P3 ;  /* 0x000000e31200720c */ /* 0x000fe40001f61670 */
[----:B------:R-:W-:Y:S02]  /*a5c0*/  ISETP.LT.OR P5, PT, R28, R229, P5 ;  /* 0x000000e51c00720c */ /* 0x000fe40002fa1670 */
[----:B------:R-:W-:Y:S01]  /*a5d0*/  IADD3 R18, R129, 0x20, RZ ;  /* 0x0000002081127810 */ /* 0x000fe20007ffe0ff */
[----:B------:R-:W-:Y:S01]  /*a5e0*/  HMMA.16816.F32.BF16 R48, R68, R56, RZ ;  /* 0x000000384430723c */ /* 0x000fe200000418ff */
[----:B------:R-:W-:-:S02]  /*a5f0*/  FSEL R240, R20, -INF , !P0 ;  /* 0xff80000014f07808 */ /* 0x000fc40004000000 */
[----:B------:R-:W-:Y:S02]  /*a600*/  FSEL R193, R27, -INF , !P4 ;  /* 0xff8000001bc17808 */ /* 0x000fe40006000000 */
[C---:B------:R-:W-:Y:S02]  /*a610*/  ISETP.GE.AND P0, PT, R28.reuse, R226, PT ;  /* 0x000000e21c00720c */ /* 0x040fe40003f06270 */
[----:B------:R-:W-:Y:S01]  /*a620*/  FSEL R194, R25, -INF , !P6 ;  /* 0xff80000019c27808 */ /* 0x000fe20007000000 */
[----:B------:R-:W-:Y:S01]  /*a630*/  HMMA.16816.F32.BF16 R32, R68, R58, RZ ;  /* 0x0000003a4420723c */ /* 0x000fe200000418ff */
[----:B------:R-:W-:Y:S01]  /*a640*/  ISETP.GE.AND P4, PT, R28, R230, PT ;  /* 0x000000e61c00720c */ /* 0x000fe20003f86270 */
[----:B------:R-:W1:Y:S01]  /*a650*/  LDSM.16.M88.4 R24, [R211] ;  /* 0x00000000d318783b */ /* 0x000e620000000200 */
[----:B------:R-:W-:Y:S02]  /*a660*/  FSEL R247, R12, -INF , !P1 ;  /* 0xff8000000cf77808 */ /* 0x000fe40004800000 */
[----:B------:R-:W-:-:S02]  /*a670*/  ISETP.GE.AND P6, PT, R28, R232, PT ;  /* 0x000000e81c00720c */ /* 0x000fc40003fc6270 */
[----:B------:R-:W-:Y:S01]  /*a680*/  FSEL R20, R22, -INF , !P3 ;  /* 0xff80000016147808 */ /* 0x000fe20005800000 */
[----:B---3--:R-:W-:Y:S01]  /*a690*/  HMMA.16816.F32.BF16 R44, R64, R40, R44 ;  /* 0x00000028402c723c */ /* 0x008fe2000004182c */
[----:B------:R-:W-:Y:S02]  /*a6a0*/  FSEL R207, R14, -INF , !P2 ;  /* 0xff8000000ecf7808 */ /* 0x000fe40005000000 */
[----:B------:R-:W-:Y:S01]  /*a6b0*/  FSEL R12, R21, -INF , !P5 ;  /* 0xff800000150c7808 */ /* 0x000fe20006800000 */
[----:B------:R3:W-:Y:S01]  /*a6c0*/  STL [R1+0x4], R20 ;  /* 0x0000041401007387 */ /* 0x0007e20000100800 */
[C---:B------:R-:W-:Y:S02]  /*a6d0*/  ISETP.GE.AND P3, PT, R18.reuse, R232, PT ;  /* 0x000000e81200720c */ /* 0x040fe40003f66270 */
[C---:B------:R-:W-:Y:S01]  /*a6e0*/  ISETP.GE.AND P1, PT, R18.reuse, R230, PT ;  /* 0x000000e61200720c */ /* 0x040fe20003f26270 */
[----:B------:R4:W-:Y:S01]  /*a6f0*/  STL [R1+0x1c], R12 ;  /* 0x00001c0c01007387 */ /* 0x0009e20000100800 */
[C---:B------:R-:W-:Y:S01]  /*a700*/  ISETP.GE.AND P2, PT, R18.reuse, R228, PT ;  /* 0x000000e41200720c */ /* 0x040fe20003f46270 */
[----:B------:R-:W-:Y:S01]  /*a710*/  HMMA.16816.F32.BF16 R56, R72, R58, RZ ;  /* 0x0000003a4838723c */ /* 0x000fe200000418ff */
[----:B------:R-:W-:-:S02]  /*a720*/  ISETP.GE.AND P5, PT, R18, R226, PT ;  /* 0x000000e21200720c */ /* 0x000fc40003fa6270 */
[C---:B------:R-:W-:Y:S02]  /*a730*/  ISETP.LT.OR P0, PT, R28.reuse, R227, P0 ;  /* 0x000000e31c00720c */ /* 0x040fe40000701670 */
[C---:B------:R-:W-:Y:S02]  /*a740*/  ISETP.LT.OR P4, PT, R28.reuse, R231, P4 ;  /* 0x000000e71c00720c */ /* 0x040fe40002781670 */
[-C--:B------:R-:W-:Y:S01]  /*a750*/  ISETP.LT.OR P6, PT, R28, R233.reuse, P6 ;  /* 0x000000e91c00720c */ /* 0x080fe200037c1670 */
[----:B------:R-:W-:Y:S01]  /*a760*/  HMMA.16816.F32.BF16 R48, R60, R40, R48 ;  /* 0x000000283c30723c */ /* 0x000fe20000041830 */
[C---:B------:R-:W-:Y:S02]  /*a770*/  ISETP.LT.OR P3, PT, R18.reuse, R233, P3 ;  /* 0x000000e91200720c */ /* 0x040fe40001f61670 */
[C---:B------:R-:W-:Y:S02]  /*a780*/  ISETP.LT.OR P1, PT, R18.reuse, R231, P1 ;  /* 0x000000e71200720c */ /* 0x040fe40000f21670 */
[----:B------:R-:W-:-:S02]  /*a790*/  ISETP.LT.OR P2, PT, R18, R229, P2 ;  /* 0x000000e51200720c */ /* 0x000fc40001741670 */
[----:B------:R-:W-:Y:S01]  /*a7a0*/  ISETP.LT.OR P5, PT, R18, R227, P5 ;  /* 0x000000e31200720c */ /* 0x000fe20002fa1670 */
[----:B--2---:R-:W-:Y:S01]  /*a7b0*/  HMMA.16816.F32.BF16 R28, R72, R36, RZ ;  /* 0x00000024481c723c */ /* 0x004fe200000418ff */
[----:B------:R-:W-:Y:S02]  /*a7c0*/  FSEL R14, R23, -INF , !P0 ;  /* 0xff800000170e7808 */ /* 0x000fe40004000000 */
[----:B------:R-:W-:Y:S02]  /*a7d0*/  IADD3 R18, R129, 0x21, RZ ;  /* 0x0000002181127810 */ /* 0x000fe40007ffe0ff */
[----:B---3--:R-:W-:Y:S01]  /*a7e0*/  FSEL R20, R15, -INF , !P4 ;  /* 0xff8000000f147808 */ /* 0x008fe20006000000 */
[----:B------:R-:W-:Y:S01]  /*a7f0*/  STL [R1+0x18], R14 ;  /* 0x0000180e01007387 */ /* 0x000fe20000100800 */
[----:B----4-:R-:W-:Y:S01]  /*a800*/  FSEL R12, R13, -INF , !P6 ;  /* 0xff8000000d0c7808 */ /* 0x010fe20007000000 */
[----:B------:R-:W-:Y:S01]  /*a810*/  HMMA.16816.F32.BF16 R32, R60, R42, R32 ;  /* 0x0000002a3c20723c */ /* 0x000fe20000041820 */
[----:B------:R-:W-:Y:S01]  /*a820*/  FSEL R8, R8, -INF , !P3 ;  /* 0xff80000008087808 */ /* 0x000fe20005800000 */
[----:B------:R-:W-:Y:S01]  /*a830*/  STL [R1], R20 ;  /* 0x0000001401007387 */ /* 0x000fe20000100800 */
[----:B------:R-:W-:-:S02]  /*a840*/  ISETP.GE.AND P4, PT, R18, R232, PT ;  /* 0x000000e81200720c */ /* 0x000fc40003f86270 */
[C---:B------:R-:W-:Y:S01]  /*a850*/  ISETP.GE.AND P0, PT, R18.reuse, R230, PT ;  /* 0x000000e61200720c */ /* 0x040fe20003f06270 */
[----:B------:R2:W-:Y:S01]  /*a860*/  STL [R1+0x20], R12 ;  /* 0x0000200c01007387 */ /* 0x0005e20000100800 */
[C---:B------:R-:W-:Y:S01]  /*a870*/  ISETP.LT.OR P4, PT, R18.reuse, R233, P4 ;  /* 0x000000e91200720c */ /* 0x040fe20002781670 */
[C---:B------:R-:W-:Y:S01]  /*a880*/  HMMA.16816.F32.BF16 R56, R64.reuse, R42, R56 ;  /* 0x0000002a4038723c */ /* 0x040fe20000041838 */
[----:B------:R-:W-:Y:S01]  /*a890*/  ISETP.LT.OR P0, PT, R18, R231, P0 ;  /* 0x000000e71200720c */ /* 0x000fe20000701670 */
[----:B------:R3:W-:Y:S01]  /*a8a0*/  STL [R1+0x2c], R8 ;  /* 0x00002c0801007387 */ /* 0x0007e20000100800 */
[----:B------:R-:W-:Y:S02]  /*a8b0*/  FSEL R9, R9, -INF , !P4 ;  /* 0xff80000009097808 */ /* 0x000fe40006000000 */
[----:B------:R-:W-:Y:S02]  /*a8c0*/  FSEL R166, R10, -INF , !P1 ;  /* 0xff8000000aa67808 */ /* 0x000fe40004800000 */
[----:B------:R-:W-:Y:S01]  /*a8d0*/  FSEL R184, R11, -INF , !P0 ;  /* 0xff8000000bb87808 */ /* 0x000fe20004000000 */
[----:B------:R-:W-:Y:S01]  /*a8e0*/  STL [R1+0x24], R9 ;  /* 0x0000240901007387 */ /* 0x000fe20000100800 */
[----:B------:R-:W-:Y:S01]  /*a8f0*/  FSEL R246, R4, -INF , !P2 ;  /* 0xff80000004f67808 */ /* 0x000fe20005000000 */
[----:B-1----:R-:W-:Y:S01]  /*a900*/  HMMA.16816.F32.BF16 R28, R64, R24, R28 ;  /* 0x00000018401c723c */ /* 0x002fe2000004181c */
[----:B------:R-:W-:-:S02]  /*a910*/  ISETP.GE.AND P6, PT, R18, R228, PT ;  /* 0x000000e41200720c */ /* 0x000fc40003fc6270 */
[C---:B------:R-:W-:Y:S02]  /*a920*/  ISETP.GE.AND P3, PT, R18.reuse, R226, PT ;  /* 0x000000e21200720c */ /* 0x040fe40003f66270 */
[C---:B------:R-:W-:Y:S02]  /*a930*/  ISETP.LT.OR P6, PT, R18.reuse, R229, P6 ;  /* 0x000000e51200720c */ /* 0x040fe400037c1670 */
[----:B------:R-:W-:Y:S02]  /*a940*/  ISETP.LT.OR P3, PT, R18, R227, P3 ;  /* 0x000000e31200720c */ /* 0x000fe40001f61670 */
[----:B------:R-:W-:Y:S02]  /*a950*/  FSEL R245, R5, -INF , !P6 ;  /* 0xff80000005f57808 */ /* 0x000fe40007000000 */
[----:B------:R-:W-:Y:S02]  /*a960*/  FSEL R244, R6, -INF , !P5 ;  /* 0xff80000006f47808 */ /* 0x000fe40006800000 */
[----:B------:R-:W-:Y:S01]  /*a970*/  FSEL R250, R7, -INF , !P3 ;  /* 0xff80000007fa7808 */ /* 0x000fe20005800000 */
[----:B--2---:R-:W-:Y:S01]  /*a980*/  HMMA.16816.F32.BF16 R12, R68, R36, RZ ;  /* 0x00000024440c723c */ /* 0x004fe200000418ff */
[----:B------:R-:W-:-:S02]  /*a990*/  IADD3 R18, R129, 0x30, RZ ;  /* 0x0000003081127810 */ /* 0x000fc40007ffe0ff */
[C---:B---3--:R-:W-:Y:S02]  /*a9a0*/  IADD3 R8, R129.reuse, 0x28, RZ ;  /* 0x0000002881087810 */ /* 0x048fe40007ffe0ff */
[----:B------:R-:W-:Y:S02]  /*a9b0*/  IADD3 R20, R129, 0x31, RZ ;  /* 0x0000003181147810 */ /* 0x000fe40007ffe0ff */
        /* <DEDUP_REMOVED lines=8> */
[----:B------:R-:W-:Y:S01]  /*aa40*/  IADD3 R8, R129, 0x29, RZ ;  /* 0x0000002981087810 */ /* 0x000fe20007ffe0ff */
[----:B------:R-:W-:Y:S01]  /*aa50*/  HMMA.16816.F32.BF16 R12, R60, R24, R12 ;  /* 0x000000183c0c723c */ /* 0x000fe2000004180c */
[----:B------:R-:W-:-:S02]  /*aa60*/  FSEL R4, R52, -INF , !P0 ;  /* 0xff80000034047808 */ /* 0x000fc40004000000 */
[C---:B------:R-:W-:Y:S02]  /*aa70*/  ISETP.GE.AND P6, PT, R8.reuse, R232, PT ;  /* 0x000000e80800720c */ /* 0x040fe40003fc6270 */
[C---:B------:R-:W-:Y:S01]  /*aa80*/  ISETP.GE.AND P3, PT, R8.reuse, R230, PT ;  /* 0x000000e60800720c */ /* 0x040fe20003f66270 */
[----:B------:R1:W-:Y:S01]  /*aa90*/  STL [R1+0x28], R4 ;  /* 0x0000280401007387 */ /* 0x0003e20000100800 */
[C---:B------:R-:W-:Y:S02]  /*aaa0*/  ISETP.GE.AND P5, PT, R8.reuse, R228, PT ;  /* 0x000000e40800720c */ /* 0x040fe40003fa6270 */
[C---:B------:R-:W-:Y:S02]  /*aab0*/  ISETP.GE.AND P0, PT, R8.reuse, R226, PT ;  /* 0x000000e20800720c */ /* 0x040fe40003f06270 */
[C---:B------:R-:W-:Y:S02]  /*aac0*/  ISETP.LT.OR P6, PT, R8.reuse, R233, P6 ;  /* 0x000000e90800720c */ /* 0x040fe400037c1670 */
[----:B------:R-:W-:-:S02]  /*aad0*/  ISETP.LT.OR P3, PT, R8, R231, P3 ;  /* 0x000000e70800720c */ /* 0x000fc40001f61670 */
[C---:B------:R-:W-:Y:S02]  /*aae0*/  ISETP.LT.OR P5, PT, R8.reuse, R229, P5 ;  /* 0x000000e50800720c */ /* 0x040fe40002fa1670 */
[----:B------:R-:W-:Y:S02]  /*aaf0*/  ISETP.LT.OR P0, PT, R8, R227, P0 ;  /* 0x000000e30800720c */ /* 0x000fe40000701670 */
[----:B------:R-:W-:Y:S02]  /*ab00*/  FSEL R8, R76, -INF , !P1 ;  /* 0xff8000004c087808 */ /* 0x000fe40004800000 */
[----:B------:R-:W-:Y:S02]  /*ab10*/  FSEL R249, R54, -INF , !P2 ;  /* 0xff80000036f97808 */ /* 0x000fe40005000000 */
[----:B------:R-:W-:Y:S01]  /*ab20*/  FSEL R192, R78, -INF , !P4 ;  /* 0xff8000004ec07808 */ /* 0x000fe20006000000 */
[----:B------:R-:W-:Y:S01]  /*ab30*/  STL [R1+0x30], R8 ;  /* 0x0000300801007387 */ /* 0x000fe20000100800 */
[----:B------:R-:W-:-:S02]  /*ab40*/  FSEL R251, R53, -INF , !P5 ;  /* 0xff80000035fb7808 */ /* 0x000fc40006800000 */
[C---:B------:R-:W-:Y:S01]  /*ab50*/  ISETP.GE.AND P2, PT, R18.reuse, R232, PT ;  /* 0x000000e81200720c */ /* 0x040fe20003f46270 */
[----:B------:R-:W2:Y:S01]  /*ab60*/  LDSM.16.M88.4 R8, [R219+0x3400] ;  /* 0x00340000db08783b */ /* 0x000ea20000000200 */
[C---:B------:R-:W-:Y:S02]  /*ab70*/  ISETP.GE.AND P1, PT, R18.reuse, R230, PT ;  /* 0x000000e61200720c */ /* 0x040fe40003f26270 */
[C---:B------:R-:W-:Y:S01]  /*ab80*/  ISETP.GE.AND P4, PT, R18.reuse, R228, PT ;  /* 0x000000e41200720c */ /* 0x040fe20003f86270 */
[----:B-1----:R-:W-:Y:S01]  /*ab90*/  HMMA.16816.F32.BF16 R4, R68, R38, RZ ;  /* 0x000000264404723c */ /* 0x002fe200000418ff */
[C---:B------:R-:W-:Y:S02]  /*aba0*/  ISETP.GE.AND P5, PT, R18.reuse, R226, PT ;  /* 0x000000e21200720c */ /* 0x040fe40003fa6270 */
[C---:B------:R-:W-:Y:S02]  /*abb0*/  ISETP.LT.OR P2, PT, R18.reuse, R233, P2 ;  /* 0x000000e91200720c */ /* 0x040fe40001741670 */
[----:B------:R-:W-:-:S02]  /*abc0*/  ISETP.LT.OR P1, PT, R18, R231, P1 ;  /* 0x000000e71200720c */ /* 0x000fc40000f21670 */
[C---:B------:R-:W-:Y:S01]  /*abd0*/  ISETP.LT.OR P4, PT, R18.reuse, R229, P4 ;  /* 0x000000e51200720c */ /* 0x040fe20002781670 */
[----:B------:R-:W-:Y:S01]  /*abe0*/  HMMA.16816.F32.BF16 R36, R72, R38, RZ ;  /* 0x000000264824723c */ /* 0x000fe200000418ff */
[----:B------:R-:W-:Y:S02]  /*abf0*/  ISETP.LT.OR P5, PT, R18, R227, P5 ;  /* 0x000000e31200720c */ /* 0x000fe40002fa1670 */
[----:B------:R-:W-:Y:S02]  /*ac00*/  FSEL R18, R77, -INF , !P6 ;  /* 0xff8000004d127808 */ /* 0x000fe40007000000 */
[----:B------:R-:W-:Y:S02]  /*ac10*/  FSEL R248, R55, -INF , !P0 ;  /* 0xff80000037f87808 */ /* 0x000fe40004000000 */
[----:B------:R-:W-:Y:S01]  /*ac20*/  FSEL R206, R79, -INF , !P3 ;  /* 0xff8000004fce7808 */ /* 0x000fe20005800000 */
[----:B------:R1:W-:Y:S01]  /*ac30*/  STL [R1+0x34], R18 ;  /* 0x0000341201007387 */ /* 0x0003e20000100800 */
[----:B------:R-:W-:-:S02]  /*ac40*/  ISETP.GE.AND P3, PT, R20, R232, PT ;  /* 0x000000e81400720c */ /* 0x000fc40003f66270 */
[C---:B------:R-:W-:Y:S02]  /*ac50*/  ISETP.GE.AND P0, PT, R20.reuse, R230, PT ;  /* 0x000000e61400720c */ /* 0x040fe40003f06270 */
[C---:B------:R-:W-:Y:S02]  /*ac60*/  ISETP.GE.AND P6, PT, R20.reuse, R228, PT ;  /* 0x000000e41400720c */ /* 0x040fe40003fc6270 */
[C---:B------:R-:W-:Y:S01]  /*ac70*/  ISETP.LT.OR P3, PT, R20.reuse, R233, P3 ;  /* 0x000000e91400720c */ /* 0x040fe20001f61670 */
[----:B------:R-:W-:Y:S01]  /*ac80*/  HMMA.16816.F32.BF16 R4, R60, R26, R4 ;  /* 0x0000001a3c04723c */ /* 0x000fe20000041804 */
        /* <DEDUP_REMOVED lines=8> */
[----:B------:R-:W-:Y:S01]  /*ad10*/  ISETP.GE.AND P1, PT, R24, R232, PT ;  /* 0x000000e81800720c */ /* 0x000fe20003f26270 */
[----:B--2---:R-:W-:Y:S01]  /*ad20*/  HMMA.16816.F32.BF16 R40, R68, R8, RZ ;  /* 0x000000084428723c */ /* 0x004fe200000418ff */
[----:B-1----:R-:W-:-:S02]  /*ad30*/  FSEL R18, R44, -INF , !P2 ;  /* 0xff8000002c127808 */ /* 0x002fc40005000000 */
[----:B------:R-:W-:Y:S02]  /*ad40*/  ISETP.GE.AND P2, PT, R20, R226, PT ;  /* 0x000000e21400720c */ /* 0x000fe40003f46270 */
[----:B------:R-:W-:Y:S02]  /*ad50*/  ISETP.GE.AND P3, PT, R24, R230, PT ;  /* 0x000000e61800720c */ /* 0x000fe40003f66270 */
[----:B------:R-:W-:Y:S02]  /*ad60*/  ISETP.LT.OR P2, PT, R20, R227, P2 ;  /* 0x000000e31400720c */ /* 0x000fe40001741670 */
[----:B------:R-:W1:Y:S01]  /*ad70*/  LDSM.16.M88.4 R20, [R210] ;  /* 0x00000000d214783b */ /* 0x000e620000000200 */
[C---:B------:R-:W-:Y:S02]  /*ad80*/  ISETP.GE.AND P0, PT, R24.reuse, R228, PT ;  /* 0x000000e41800720c */ /* 0x040fe40003f06270 */
[----:B------:R-:W-:Y:S02]  /*ad90*/  ISETP.GE.AND P4, PT, R24, R226, PT ;  /* 0x000000e21800720c */ /* 0x000fe40003f86270 */
[----:B------:R-:W-:-:S02]  /*ada0*/  IADD3 R44, R129, 0x39, RZ ;  /* 0x00000039812c7810 */ /* 0x000fc40007ffe0ff */
[C---:B------:R-:W-:Y:S02]  /*adb0*/  ISETP.LT.OR P1, PT, R24.reuse, R233, P1 ;  /* 0x000000e91800720c */ /* 0x040fe40000f21670 */
[C---:B------:R-:W-:Y:S02]  /*adc0*/  ISETP.LT.OR P3, PT, R24.reuse, R231, P3 ;  /* 0x000000e71800720c */ /* 0x040fe40001f61670 */
[C---:B------:R-:W-:Y:S02]  /*add0*/  ISETP.LT.OR P0, PT, R24.reuse, R229, P0 ;  /* 0x000000e51800720c */ /* 0x040fe40000701670 */
[----:B------:R-:W-:Y:S02]  /*ade0*/  ISETP.LT.OR P4, PT, R24, R227, P4 ;  /* 0x000000e31800720c */ /* 0x000fe40002781670 */
[----:B------:R-:W-:Y:S01]  /*adf0*/  HMMA.16816.F32.BF16 R24, R72, R8, RZ ;  /* 0x000000084818723c */ /* 0x000fe200000418ff */
[----:B------:R-:W-:Y:S02]  /*ae00*/  FSEL R77, R50, -INF , !P5 ;  /* 0xff800000324d7808 */ /* 0x000fe40006800000 */
[----:B------:R-:W-:-:S02]  /*ae10*/  ISETP.GE.AND P5, PT, R44, R228, PT ;  /* 0x000000e42c00720c */ /* 0x000fc40003fa6270 */
[----:B------:R-:W-:Y:S02]  /*ae20*/  IADD3 R48, R129, 0x40, RZ ;  /* 0x0000004081307810 */ /* 0x000fe40007ffe0ff */
[----:B------:R-:W-:Y:S02]  /*ae30*/  ISETP.LT.OR P5, PT, R44, R229, P5 ;  /* 0x000000e52c00720c */ /* 0x000fe40002fa1670 */
[----:B------:R-:W-:Y:S02]  /*ae40*/  FSEL R79, R32, -INF , !P0 ;  /* 0xff800000204f7808 */ /* 0x000fe40004000000 */
[----:B------:R-:W-:Y:S02]  /*ae50*/  ISETP.GE.AND P0, PT, R44, R226, PT ;  /* 0x000000e22c00720c */ /* 0x000fe40003f06270 */
[----:B------:R-:W-:Y:S02]  /*ae60*/  FSEL R78, R51, -INF , !P2 ;  /* 0xff800000334e7808 */ /* 0x000fe40005000000 */
[----:B------:R-:W-:-:S02]  /*ae70*/  FSEL R80, R34, -INF , !P4 ;  /* 0xff80000022507808 */ /* 0x000fc40006000000 */
[----:B------:R-:W-:Y:S02]  /*ae80*/  FSEL R56, R56, -INF , !P1 ;  /* 0xff80000038387808 */ /* 0x000fe40004800000 */
[----:B------:R-:W-:Y:S02]  /*ae90*/  FSEL R58, R58, -INF , !P3 ;  /* 0xff8000003a3a7808 */ /* 0x000fe40005800000 */
[----:B------:R-:W-:Y:S02]  /*aea0*/  FSEL R81, R33, -INF , !P5 ;  /* 0xff80000021517808 */ /* 0x000fe40006800000 */
[----:B------:R-:W-:Y:S02]  /*aeb0*/  FSEL R76, R49, -INF , !P6 ;  /* 0xff800000314c7808 */ /* 0x000fe40007000000 */
[----:B------:R-:W-:Y:S01]  /*aec0*/  ISETP.GE.AND P2, PT, R44, R230, PT ;  /* 0x000000e62c00720c */ /* 0x000fe20003f46270 */
[----:B-1----:R-:W-:Y:S01]  /*aed0*/  HMMA.16816.F32.BF16 R24, R64, R20, R24 ;  /* 0x000000144018723c */ /* 0x002fe20000041818 */
[----:B------:R-:W-:-:S02]  /*aee0*/  ISETP.GE.AND P4, PT, R48, R232, PT ;  /* 0x000000e83000720c */ /* 0x000fc40003f86270 */
[C---:B------:R-:W-:Y:S02]  /*aef0*/  ISETP.GE.AND P1, PT, R48.reuse, R230, PT ;  /* 0x000000e63000720c */ /* 0x040fe40003f26270 */
[C---:B------:R-:W-:Y:S02]  /*af00*/  ISETP.GE.AND P3, PT, R48.reuse, R228, PT ;  /* 0x000000e43000720c */ /* 0x040fe40003f66270 */
[----:B------:R-:W-:Y:S01]  /*af10*/  ISETP.GE.AND P5, PT, R48, R226, PT ;  /* 0x000000e23000720c */ /* 0x000fe20003fa6270 */
[----:B------:R-:W-:Y:S01]  /*af20*/  HMMA.16816.F32.BF16 R40, R60, R20, R40 ;  /* 0x000000143c28723c */ /* 0x000fe20000041828 */
[C---:B------:R-:W-:Y:S02]  /*af30*/  ISETP.GE.AND P6, PT, R44.reuse, R232, PT ;  /* 0x000000e82c00720c */ /* 0x040fe40003fc6270 */
[C---:B------:R-:W-:Y:S02]  /*af40*/  ISETP.LT.OR P0, PT, R44.reuse, R227, P0 ;  /* 0x000000e32c00720c */ /* 0x040fe40000701670 */
[----:B------:R-:W-:-:S02]  /*af50*/  ISETP.LT.OR P2, PT, R44, R231, P2 ;  /* 0x000000e72c00720c */ /* 0x000fc40001741670 */
[C---:B------:R-:W-:Y:S02]  /*af60*/  ISETP.LT.OR P4, PT, R48.reuse, R233, P4 ;  /* 0x000000e93000720c */ /* 0x040fe40002781670 */
[C---:B------:R-:W-:Y:S02]  /*af70*/  ISETP.LT.OR P1, PT, R48.reuse, R231, P1 ;  /* 0x000000e73000720c */ /* 0x040fe40000f21670 */
[C---:B------:R-:W-:Y:S02]  /*af80*/  ISETP.LT.OR P3, PT, R48.reuse, R229, P3 ;  /* 0x000000e53000720c */ /* 0x040fe40001f61670 */
[----:B------:R-:W-:Y:S02]  /*af90*/  ISETP.LT.OR P5, PT, R48, R227, P5 ;  /* 0x000000e33000720c */ /* 0x000fe40002fa1670 */
[----:B------:R-:W-:Y:S02]  /*afa0*/  ISETP.LT.OR P6, PT, R44, R233, P6 ;  /* 0x000000e92c00720c */ /* 0x000fe400037c1670 */
[----:B------:R-:W-:Y:S01]  /*afb0*/  FSEL R82, R35, -INF , !P0 ;  /* 0xff80000023527808 */ /* 0x000fe20004000000 */
[----:B------:R-:W-:Y:S01]  /*afc0*/  HMMA.16816.F32.BF16 R44, R68, R10, RZ ;  /* 0x0000000a442c723c */ /* 0x000fe200000418ff */
[----:B------:R-:W-:Y:S01]  /*afd0*/  IADD3 R48, R129, 0x41, RZ ;  /* 0x0000004181307810 */ /* 0x000fe20007ffe0ff */
[----:B------:R-:W1:Y:S01]  /*afe0*/  LDSM.16.M88.4 R32, [R219+0x3800] ;  /* 0x00380000db20783b */ /* 0x000e620000000200 */
[----:B------:R-:W-:-:S02]  /*aff0*/  FSEL R59, R59, -INF , !P2 ;  /* 0xff8000003b3b7808 */ /* 0x000fc40005000000 */
[C---:B------:R-:W-:Y:S02]  /*b000*/  ISETP.GE.AND P2, PT, R48.reuse, R232, PT ;  /* 0x000000e83000720c */ /* 0x040fe40003f46270 */
[C---:B------:R-:W-:Y:S01]  /*b010*/  ISETP.GE.AND P0, PT, R48.reuse, R230, PT ;  /* 0x000000e63000720c */ /* 0x040fe20003f06270 */
[----:B------:R-:W-:Y:S01]  /*b020*/  HMMA.16816.F32.BF16 R8, R72, R10, RZ ;  /* 0x0000000a4808723c */ /* 0x000fe200000418ff */
[C---:B------:R-:W-:Y:S02]  /*b030*/  ISETP.LT.OR P2, PT, R48.reuse, R233, P2 ;  /* 0x000000e93000720c */ /* 0x040fe40001741670 */
[----:B------:R-:W-:Y:S02]  /*b040*/  ISETP.LT.OR P0, PT, R48, R231, P0 ;  /* 0x000000e73000720c */ /* 0x000fe40000701670 */
[----:B------:R-:W-:Y:S02]  /*b050*/  IADD3 R20, R129, 0x48, RZ ;  /* 0x0000004881147810 */ /* 0x000fe40007ffe0ff */
[----:B------:R-:W-:-:S02]  /*b060*/  FSEL R57, R57, -INF , !P6 ;  /* 0xff80000039397808 */ /* 0x000fc40007000000 */
[----:B------:R-:W-:Y:S02]  /*b070*/  FSEL R83, R28, -INF , !P4 ;  /* 0xff8000001c537808 */ /* 0x000fe40006000000 */
[----:B------:R-:W-:Y:S02]  /*b080*/  FSEL R84, R29, -INF , !P2 ;  /* 0xff8000001d547808 */ /* 0x000fe40005000000 */
[----:B------:R-:W-:Y:S02]  /*b090*/  FSEL R85, R30, -INF , !P1 ;  /* 0xff8000001e557808 */ /* 0x000fe40004800000 */
[----:B------:R-:W-:Y:S01]  /*b0a0*/  FSEL R86, R31, -INF , !P0 ;  /* 0xff8000001f567808 */ /* 0x000fe20004000000 */
[----:B------:R-:W-:Y:S01]  /*b0b0*/  HMMA.16816.F32.BF16 R44, R60, R22, R44 ;  /* 0x000000163c2c723c */ /* 0x000fe2000004182c */
[----:B------:R-:W-:Y:S01]  /*b0c0*/  FSEL R87, R12, -INF , !P3 ;  /* 0xff8000000c577808 */ /* 0x000fe20005800000 */
[----:B------:R-:W2:Y:S01]  /*b0d0*/  LDSM.16.M88.4 R28, [R209] ;  /* 0x00000000d11c783b */ /* 0x000ea20000000200 */
[----:B------:R-:W-:-:S02]  /*b0e0*/  ISETP.GE.AND P6, PT, R48, R228, PT ;  /* 0x000000e43000720c */ /* 0x000fc40003fc6270 */
[----:B------:R-:W-:Y:S02]  /*b0f0*/  ISETP.GE.AND P4, PT, R48, R226, PT ;  /* 0x000000e23000720c */ /* 0x000fe40003f86270 */
[C---:B------:R-:W-:Y:S01]  /*b100*/  ISETP.GE.AND P2, PT, R20.reuse, R232, PT ;  /* 0x000000e81400720c */ /* 0x040fe20003f46270 */
[----:B------:R-:W-:Y:S01]  /*b110*/  HMMA.16816.F32.BF16 R8, R64, R22, R8 ;  /* 0x000000164008723c */ /* 0x000fe20000041808 */
[C---:B------:R-:W-:Y:S02]  /*b120*/  ISETP.GE.AND P0, PT, R20.reuse, R230, PT ;  /* 0x000000e61400720c */ /* 0x040fe40003f06270 */
[C---:B------:R-:W-:Y:S02]  /*b130*/  ISETP.GE.AND P1, PT, R20.reuse, R228, PT ;  /* 0x000000e41400720c */ /* 0x040fe40003f26270 */
[----:B------:R-:W-:Y:S02]  /*b140*/  ISETP.GE.AND P3, PT, R20, R226, PT ;  /* 0x000000e21400720c */ /* 0x000fe40003f66270 */
[----:B------:R-:W-:-:S02]  /*b150*/  ISETP.LT.OR P6, PT, R48, R229, P6 ;  /* 0x000000e53000720c */ /* 0x000fc400037c1670 */
[----:B------:R-:W-:Y:S02]  /*b160*/  ISETP.LT.OR P4, PT, R48, R227, P4 ;  /* 0x000000e33000720c */ /* 0x000fe40002781670 */
[C---:B------:R-:W-:Y:S01]  /*b170*/  ISETP.LT.OR P2, PT, R20.reuse, R233, P2 ;  /* 0x000000e91400720c */ /* 0x040fe20001741670 */
[----:B-1----:R-:W-:Y:S01]  /*b180*/  HMMA.16816.F32.BF16 R48, R68, R32, RZ ;  /* 0x000000204430723c */ /* 0x002fe200000418ff */
        /* <DEDUP_REMOVED lines=8> */
[----:B------:R-:W-:Y:S01]  /*b210*/  HMMA.16816.F32.BF16 R12, R72, R32, RZ ;  /* 0x00000020480c723c */ /* 0x000fe200000418ff */
[C---:B------:R-:W-:Y:S02]  /*b220*/  ISETP.GE.AND P6, PT, R20.reuse, R232, PT ;  /* 0x000000e81400720c */ /* 0x040fe40003fc6270 */
[----:B------:R-:W-:-:S02]  /*b230*/  ISETP.GE.AND P5, PT, R20, R230, PT ;  /* 0x000000e61400720c */ /* 0x000fc40003fa6270 */
[C---:B------:R-:W-:Y:S02]  /*b240*/  ISETP.GE.AND P4, PT, R20.reuse, R228, PT ;  /* 0x000000e41400720c */ /* 0x040fe40003f86270 */
[C---:B------:R-:W-:Y:S01]  /*b250*/  ISETP.GE.AND P1, PT, R20.reuse, R226, PT ;  /* 0x000000e21400720c */ /* 0x040fe20003f26270 */
[----:B--2---:R-:W-:Y:S01]  /*b260*/  HMMA.16816.F32.BF16 R48, R60, R28, R48 ;  /* 0x0000001c3c30723c */ /* 0x004fe20000041830 */
[C---:B------:R-:W-:Y:S02]  /*b270*/  ISETP.LT.OR P6, PT, R20.reuse, R233, P6 ;  /* 0x000000e91400720c */ /* 0x040fe400037c1670 */
[C---:B------:R-:W-:Y:S02]  /*b280*/  ISETP.LT.OR P5, PT, R20.reuse, R231, P5 ;  /* 0x000000e71400720c */ /* 0x040fe40002fa1670 */
[C---:B------:R-:W-:Y:S02]  /*b290*/  ISETP.LT.OR P4, PT, R20.reuse, R229, P4 ;  /* 0x000000e51400720c */ /* 0x040fe40002781670 */
[----:B------:R-:W-:-:S02]  /*b2a0*/  ISETP.LT.OR P1, PT, R20, R227, P1 ;  /* 0x000000e31400720c */ /* 0x000fc40000f21670 */
[----:B------:R-:W1:Y:S01]  /*b2b0*/  LDSM.16.M88.4 R20, [R219+0x3c00] ;  /* 0x003c0000db14783b */ /* 0x000e620000000200 */
[----:B------:R-:W-:Y:S02]  /*b2c0*/  FSEL R92, R6, -INF , !P3 ;  /* 0xff800000065c7808 */ /* 0x000fe40005800000 */
[----:B------:R-:W-:Y:S02]  /*b2d0*/  ISETP.GE.AND P3, PT, R96, R232, PT ;  /* 0x000000e86000720c */ /* 0x000fe40003f66270 */
[----:B------:R-:W-:Y:S02]  /*b2e0*/  FSEL R93, R36, -INF , !P2 ;  /* 0xff800000245d7808 */ /* 0x000fe40005000000 */
[----:B------:R-:W-:Y:S01]  /*b2f0*/  FSEL R94, R38, -INF , !P0 ;  /* 0xff800000265e7808 */ /* 0x000fe20004000000 */
[----:B------:R-:W-:Y:S01]  /*b300*/  HMMA.16816.F32.BF16 R12, R64, R28, R12 ;  /* 0x0000001c400c723c */ /* 0x000fe2000004180c */
[----:B------:R-:W-:Y:S02]  /*b310*/  FSEL R95, R5, -INF , !P4 ;  /* 0xff800000055f7808 */ /* 0x000fe40006000000 */
[----:B------:R-:W-:-:S02]  /*b320*/  ISETP.GE.AND P2, PT, R96, R230, PT ;  /* 0x000000e66000720c */ /* 0x000fc40003f46270 */
[C---:B------:R-:W-:Y:S02]  /*b330*/  ISETP.GE.AND P0, PT, R96.reuse, R228, PT ;  /* 0x000000e46000720c */ /* 0x040fe40003f06270 */
[C---:B------:R-:W-:Y:S02]  /*b340*/  ISETP.GE.AND P4, PT, R96.reuse, R226, PT ;  /* 0x000000e26000720c */ /* 0x040fe40003f86270 */
[C---:B------:R-:W-:Y:S02]  /*b350*/  ISETP.LT.OR P3, PT, R96.reuse, R233, P3 ;  /* 0x000000e96000720c */ /* 0x040fe40001f61670 */
[----:B------:R-:W-:Y:S02]  /*b360*/  IADD3 R4, R129, 0x51, RZ ;  /* 0x0000005181047810 */ /* 0x000fe40007ffe0ff */
[C---:B------:R-:W-:Y:S02]  /*b370*/  ISETP.LT.OR P2, PT, R96.reuse, R231, P2 ;  /* 0x000000e76000720c */ /* 0x040fe40001741670 */
[----:B------:R-:W-:-:S02]  /*b380*/  ISETP.LT.OR P0, PT, R96, R229, P0 ;  /* 0x000000e56000720c */ /* 0x000fc40000701670 */
[----:B------:R-:W-:Y:S02]  /*b390*/  ISETP.LT.OR P4, PT, R96, R227, P4 ;  /* 0x000000e36000720c */ /* 0x000fe40002781670 */
[----:B------:R-:W-:Y:S02]  /*b3a0*/  FSEL R96, R7, -INF , !P1 ;  /* 0xff80000007607808 */ /* 0x000fe40004800000 */
[----:B------:R-:W-:Y:S02]  /*b3b0*/  FSEL R97, R37, -INF , !P6 ;  /* 0xff80000025617808 */ /* 0x000fe40007000000 */
[----:B------:R-:W-:Y:S02]  /*b3c0*/  FSEL R98, R39, -INF , !P5 ;  /* 0xff80000027627808 */ /* 0x000fe40006800000 */
[----:B------:R-:W-:Y:S01]  /*b3d0*/  FSEL R99, R24, -INF , !P3 ;  /* 0xff80000018637808 */ /* 0x000fe20005800000 */
[----:B------:R-:W-:Y:S01]  /*b3e0*/  HMMA.16816.F32.BF16 R36, R68, R34, RZ ;  /* 0x000000224424723c */ /* 0x000fe200000418ff */
[----:B------:R-:W-:-:S02]  /*b3f0*/  ISETP.GE.AND P6, PT, R4, R232, PT ;  /* 0x000000e80400720c */ /* 0x000fc40003fc6270 */
[C---:B------:R-:W-:Y:S02]  /*b400*/  ISETP.GE.AND P1, PT, R4.reuse, R230, PT ;  /* 0x000000e60400720c */ /* 0x040fe40003f26270 */
[C---:B------:R-:W-:Y:S02]  /*b410*/  ISETP.GE.AND P5, PT, R4.reuse, R228, PT ;  /* 0x000000e40400720c */ /* 0x040fe40003fa6270 */
[C---:B------:R-:W-:Y:S01]  /*b420*/  ISETP.GE.AND P3, PT, R4.reuse, R226, PT ;  /* 0x000000e20400720c */ /* 0x040fe20003f66270 */
[----:B------:R-:W-:Y:S01]  /*b430*/  HMMA.16816.F32.BF16 R32, R72, R34, RZ ;  /* 0x000000224820723c */ /* 0x000fe200000418ff */
[C---:B------:R-:W-:Y:S02]  /*b440*/  ISETP.LT.OR P6, PT, R4.reuse, R233, P6 ;  /* 0x000000e90400720c */ /* 0x040fe400037c1670 */
[C---:B------:R-:W-:Y:S02]  /*b450*/  ISETP.LT.OR P1, PT, R4.reuse, R231, P1 ;  /* 0x000000e70400720c */ /* 0x040fe40000f21670 */
[----:B------:R-:W-:-:S02]  /*b460*/  ISETP.LT.OR P5, PT, R4, R229, P5 ;  /* 0x000000e50400720c */ /* 0x000fc40002fa1670 */
[----:B------:R-:W-:Y:S02]  /*b470*/  ISETP.LT.OR P3, PT, R4, R227, P3 ;  /* 0x000000e30400720c */ /* 0x000fe40001f61670 */
[----:B------:R-:W2:Y:S01]  /*b480*/  LDSM.16.M88.4 R4, [R208] ;  /* 0x00000000d004783b */ /* 0x000ea20000000200 */
[----:B------:R-:W-:Y:S01]  /*b490*/  FSEL R100, R25, -INF , !P6 ;  /* 0xff80000019647808 */ /* 0x000fe20007000000 */
[----:B------:R-:W-:-:S04]  /*b4a0*/  DEPBAR.LE SB0, 0x0 ;  /* 0x000080000000791a */ /* 0x000fc80000000000 */
[----:B------:R-:W-:Y:S01]  /*b4b0*/  FSEL R101, R26, -INF , !P2 ;  /* 0xff8000001a657808 */ /* 0x000fe20005000000 */
[----:B------:R-:W-:Y:S01]  /*b4c0*/  HMMA.16816.F32.BF16 R36, R60, R30, R36 ;  /* 0x0000001e3c24723c */ /* 0x000fe20000041824 */
[----:B------:R-:W-:Y:S02]  /*b4d0*/  FSEL R102, R27, -INF , !P1 ;  /* 0xff8000001b667808 */ /* 0x000fe40004800000 */
[----:B------:R-:W-:Y:S02]  /*b4e0*/  IADD3 R28, R129, 0x58, RZ ;  /* 0x00000058811c7810 */ /* 0x000fe40007ffe0ff */
[----:B------:R-:W-:Y:S02]  /*b4f0*/  FSEL R103, R40, -INF , !P0 ;  /* 0xff80000028677808 */ /* 0x000fe40004000000 */
[----:B------:R-:W-:Y:S01]  /*b500*/  FSEL R104, R41, -INF , !P5 ;  /* 0xff80000029687808 */ /* 0x000fe20006800000 */
[----:B-1----:R-:W-:Y:S01]  /*b510*/  HMMA.16816.F32.BF16 R24, R72, R20, RZ ;  /* 0x000000144818723c */ /* 0x002fe200000418ff */
[----:B------:R-:W-:-:S02]  /*b520*/  FSEL R105, R42, -INF , !P4 ;  /* 0xff8000002a697808 */ /* 0x000fc40006000000 */
[----:B------:R-:W-:Y:S02]  /*b530*/  FSEL R106, R43, -INF , !P3 ;  /* 0xff8000002b6a7808 */ /* 0x000fe40005800000 */
[C---:B------:R-:W-:Y:S02]  /*b540*/  ISETP.GE.AND P6, PT, R28.reuse, R232, PT ;  /* 0x000000e81c00720c */ /* 0x040fe40003fc6270 */
[C---:B------:R-:W-:Y:S01]  /*b550*/  ISETP.GE.AND P1, PT, R28.reuse, R230, PT ;  /* 0x000000e61c00720c */ /* 0x040fe20003f26270 */
[----:B------:R-:W-:Y:S01]  /*b560*/  HMMA.16816.F32.BF16 R40, R68, R20, RZ ;  /* 0x000000144428723c */ /* 0x000fe200000418ff */
[C---:B------:R-:W-:Y:S02]  /*b570*/  ISETP.GE.AND P2, PT, R28.reuse, R228, PT ;  /* 0x000000e41c00720c */ /* 0x040fe40003f46270 */
[C---:B------:R-:W-:Y:S02]  /*b580*/  ISETP.GE.AND P0, PT, R28.reuse, R226, PT ;  /* 0x000000e21c00720c */ /* 0x040fe40003f06270 */
[----:B------:R-:W-:-:S02]  /*b590*/  ISETP.LT.OR P6, PT, R28, R233, P6 ;  /* 0x000000e91c00720c */ /* 0x000fc400037c1670 */
[C---:B------:R-:W-:Y:S01]  /*b5a0*/  ISETP.LT.OR P1, PT, R28.reuse, R231, P1 ;  /* 0x000000e71c00720c */ /* 0x040fe20000f21670 */
[-C--:B------:R-:W-:Y:S01]  /*b5b0*/  HMMA.16816.F32.BF16 R68, R68, R22.reuse, RZ ;  /* 0x000000164444723c */ /* 0x080fe200000418ff */
[C---:B------:R-:W-:Y:S02]  /*b5c0*/  ISETP.LT.OR P2, PT, R28.reuse, R229, P2 ;  /* 0x000000e51c00720c */ /* 0x040fe40001741670 */
[----:B------:R-:W-:Y:S02]  /*b5d0*/  ISETP.LT.OR P0, PT, R28, R227, P0 ;  /* 0x000000e31c00720c */ /* 0x000fe40000701670 */
[C---:B------:R-:W-:Y:S02]  /*b5e0*/  IADD3 R29, R129.reuse, 0x59, RZ ;  /* 0x00000059811d7810 */ /* 0x040fe40007ffe0ff */
[----:B------:R-:W-:Y:S01]  /*b5f0*/  IADD3 R28, R129, 0x60, RZ ;  /* 0x00000060811c7810 */ /* 0x000fe20007ffe0ff */
[----:B------:R-:W-:Y:S01]  /*b600*/  HMMA.16816.F32.BF16 R72, R72, R22, RZ ;  /* 0x000000164848723c */ /* 0x000fe200000418ff */
[----:B------:R-:W-:-:S02]  /*b610*/  ISETP.GE.AND P3, PT, R29, R230, PT ;  /* 0x000000e61d00720c */ /* 0x000fc40003f66270 */
[C---:B------:R-:W-:Y:S02]  /*b620*/  ISETP.GE.AND P4, PT, R29.reuse, R228, PT ;  /* 0x000000e41d00720c */ /* 0x040fe40003f86270 */
[----:B------:R-:W-:Y:S02]  /*b630*/  FSEL R46, R46, -INF , !P0 ;  /* 0xff8000002e2e7808 */ /* 0x000fe40004000000 */
[----:B------:R-:W-:Y:S01]  /*b640*/  ISETP.GE.AND P0, PT, R28, R232, PT ;  /* 0x000000e81c00720c */ /* 0x000fe20003f06270 */
[----:B--2---:R-:W-:Y:S01]  /*b650*/  HMMA.16816.F32.BF16 R24, R64, R4, R24 ;  /* 0x000000044018723c */ /* 0x004fe20000041818 */
[C---:B------:R-:W-:Y:S02]  /*b660*/  ISETP.LT.OR P3, PT, R29.reuse, R231, P3 ;  /* 0x000000e71d00720c */ /* 0x040fe40001f61670 */
[----:B------:R-:W-:Y:S02]  /*b670*/  ISETP.LT.OR P4, PT, R29, R229, P4 ;  /* 0x000000e51d00720c */ /* 0x000fe40002781670 */
[----:B------:R-:W-:-:S02]  /*b680*/  FSEL R108, R10, -INF , !P1 ;  /* 0xff8000000a6c7808 */ /* 0x000fc40004800000 */
[----:B------:R-:W-:Y:S01]  /*b690*/  ISETP.LT.OR P0, PT, R28, R233, P0 ;  /* 0x000000e91c00720c */ /* 0x000fe20000701670 */
[----:B------:R-:W-:Y:S01]  /*b6a0*/  HMMA.16816.F32.BF16 R40, R60, R4, R40 ;  /* 0x000000043c28723c */ /* 0x000fe20000041828 */
[----:B------:R-:W-:Y:S02]  /*b6b0*/  IADD3 R10, R129, 0x61, RZ ;  /* 0x00000061810a7810 */ /* 0x000fe40007ffe0ff */
[----:B------:R-:W-:Y:S02]  /*b6c0*/  FSEL R44, R44, -INF , !P2 ;  /* 0xff8000002c2c7808 */ /* 0x000fe40005000000 */
[----:B------:R-:W-:Y:S02]  /*b6d0*/  ISETP.GE.AND P2, PT, R29, R226, PT ;  /* 0x000000e21d00720c */ /* 0x000fe40003f46270 */
[----:B------:R-:W-:Y:S01]  /*b6e0*/  FSEL R107, R8, -INF , !P6 ;  /* 0xff800000086b7808 */ /* 0x000fe20007000000 */
[----:B------:R-:W-:Y:S01]  /*b6f0*/  HMMA.16816.F32.BF16 R32, R64, R30, R32 ;  /* 0x0000001e4020723c */ /* 0x000fe20000041820 */
[----:B------:R-:W-:-:S02]  /*b700*/  FSEL R45, R45, -INF , !P4 ;  /* 0xff8000002d2d7808 */ /* 0x000fc40006000000 */
[----:B------:R-:W-:Y:S02]  /*b710*/  FSEL R110, R11, -INF , !P3 ;  /* 0xff8000000b6e7808 */ /* 0x000fe40005800000 */
[----:B------:R-:W-:Y:S02]  /*b720*/  ISETP.GE.AND P5, PT, R29, R232, PT ;  /* 0x000000e81d00720c */ /* 0x000fe40003fa6270 */
[C---:B------:R-:W-:Y:S01]  /*b730*/  ISETP.GE.AND P6, PT, R28.reuse, R230, PT ;  /* 0x000000e61c00720c */ /* 0x040fe20003fc6270 */
[----:B------:R-:W-:Y:S01]  /*b740*/  HMMA.16816.F32.BF16 R68, R60, R6, R68 ;  /* 0x000000063c44723c */ /* 0x000fe20000041844 */
[C---:B------:R-:W-:Y:S02]  /*b750*/  ISETP.GE.AND P1, PT, R28.reuse, R228, PT ;  /* 0x000000e41c00720c */ /* 0x040fe40003f26270 */
[----:B------:R-:W-:Y:S02]  /*b760*/  ISETP.GE.AND P4, PT, R28, R226, PT ;  /* 0x000000e21c00720c */ /* 0x000fe40003f86270 */
[----:B------:R-:W-:-:S02]  /*b770*/  ISETP.GE.AND P3, PT, R10, R232, PT ;  /* 0x000000e80a00720c */ /* 0x000fc40003f66270 */
[----:B------:R-:W-:Y:S01]  /*b780*/  FSEL R111, R12, -INF , !P0 ;  /* 0xff8000000c6f7808 */ /* 0x000fe20004000000 */
[----:B------:R-:W-:Y:S01]  /*b790*/  HMMA.16816.F32.BF16 R72, R64, R6, R72 ;  /* 0x000000064048723c */ /* 0x000fe20000041848 */
[----:B------:R-:W-:Y:S02]  /*b7a0*/  ISETP.GE.AND P0, PT, R10, R226, PT ;  /* 0x000000e20a00720c */ /* 0x000fe40003f06270 */
[C---:B------:R-:W-:Y:S02]  /*b7b0*/  ISETP.LT.OR P2, PT, R29.reuse, R227, P2 ;  /* 0x000000e31d00720c */ /* 0x040fe40001741670 */
[----:B------:R-:W-:Y:S02]  /*b7c0*/  ISETP.LT.OR P5, PT, R29, R233, P5 ;  /* 0x000000e91d00720c */ /* 0x000fe40002fa1670 */
[C---:B------:R-:W-:Y:S02]  /*b7d0*/  ISETP.LT.OR P6, PT, R28.reuse, R231, P6 ;  /* 0x000000e71c00720c */ /* 0x040fe400037c1670 */
[----:B------:R-:W-:-:S02]  /*b7e0*/  ISETP.LT.OR P1, PT, R28, R229, P1 ;  /* 0x000000e51c00720c */ /* 0x000fc40000f21670 */
[----:B------:R-:W-:Y:S02]  /*b7f0*/  ISETP.LT.OR P4, PT, R28, R227, P4 ;  /* 0x000000e31c00720c */ /* 0x000fe40002781670 */
[C---:B------:R-:W-:Y:S02]  /*b800*/  ISETP.LT.OR P3, PT, R10.reuse, R233, P3 ;  /* 0x000000e90a00720c */ /* 0x040fe40001f61670 */
[C---:B------:R-:W-:Y:S02]  /*b810*/  IADD3 R8, R129.reuse, 0x68, RZ ;  /* 0x0000006881087810 */ /* 0x040fe40007ffe0ff */
[----:B------:R-:W-:Y:S02]  /*b820*/  ISETP.LT.OR P0, PT, R10, R227, P0 ;  /* 0x000000e30a00720c */ /* 0x000fe40000701670 */
[----:B------:R-:W-:Y:S02]  /*b830*/  IADD3 R4, R129, 0x69, RZ ;  /* 0x0000006981047810 */ /* 0x000fe40007ffe0ff */
[----:B------:R-:W-:-:S02]  /*b840*/  FSEL R47, R47, -INF , !P2 ;  /* 0xff8000002f2f7808 */ /* 0x000fc40005000000 */
[----:B------:R-:W-:Y:S02]  /*b850*/  FSEL R109, R9, -INF , !P5 ;  /* 0xff800000096d7808 */ /* 0x000fe40006800000 */
[----:B------:R-:W-:Y:S02]  /*b860*/  ISETP.GE.AND P2, PT, R10, R228, PT ;  /* 0x000000e40a00720c */ /* 0x000fe40003f46270 */
[----:B------:R-:W-:Y:S02]  /*b870*/  FSEL R112, R14, -INF , !P6 ;  /* 0xff8000000e707808 */ /* 0x000fe40007000000 */
[----:B------:R-:W-:Y:S02]  /*b880*/  FSEL R48, R48, -INF , !P1 ;  /* 0xff80000030307808 */ /* 0x000fe40004800000 */
[----:B------:R-:W-:Y:S02]  /*b890*/  FSEL R50, R50, -INF , !P4 ;  /* 0xff80000032327808 */ /* 0x000fe40006000000 */
[----:B------:R-:W-:-:S02]  /*b8a0*/  FSEL R113, R13, -INF , !P3 ;  /* 0xff8000000d717808 */ /* 0x000fc40005800000 */
[----:B------:R-:W-:Y:S02]  /*b8b0*/  ISETP.GE.AND P5, PT, R10, R230, PT ;  /* 0x000000e60a00720c */ /* 0x000fe40003fa6270 */
[C---:B------:R-:W-:Y:S02]  /*b8c0*/  ISETP.GE.AND P6, PT, R8.reuse, R232, PT ;  /* 0x000000e80800720c */ /* 0x040fe40003fc6270 */
[C---:B------:R-:W-:Y:S02]  /*b8d0*/  ISETP.GE.AND P1, PT, R8.reuse, R230, PT ;  /* 0x000000e60800720c */ /* 0x040fe40003f26270 */
[C---:B------:R-:W-:Y:S02]  /*b8e0*/  ISETP.GE.AND P4, PT, R8.reuse, R228, PT ;  /* 0x000000e40800720c */ /* 0x040fe40003f86270 */
[----:B------:R-:W-:Y:S02]  /*b8f0*/  ISETP.GE.AND P3, PT, R8, R226, PT ;  /* 0x000000e20800720c */ /* 0x000fe40003f66270 */
[----:B------:R-:W-:-:S02]  /*b900*/  FSEL R51, R51, -INF , !P0 ;  /* 0xff80000033337808 */ /* 0x000fc40004000000 */
[----:B------:R-:W-:Y:S02]  /*b910*/  ISETP.GE.AND P0, PT, R4, R226, PT ;  /* 0x000000e20400720c */ /* 0x000fe40003f06270 */
[C---:B------:R-:W-:Y:S02]  /*b920*/  ISETP.LT.OR P2, PT, R10.reuse, R229, P2 ;  /* 0x000000e50a00720c */ /* 0x040fe40001741670 */
[----:B------:R-:W-:Y:S02]  /*b930*/  ISETP.LT.OR P5, PT, R10, R231, P5 ;  /* 0x000000e70a00720c */ /* 0x000fe40002fa1670 */
[C---:B------:R-:W-:Y:S02]  /*b940*/  ISETP.LT.OR P6, PT, R8.reuse, R233, P6 ;  /* 0x000000e90800720c */ /* 0x040fe400037c1670 */
[C---:B------:R-:W-:Y:S02]  /*b950*/  ISETP.LT.OR P1, PT, R8.reuse, R231, P1 ;  /* 0x000000e70800720c */ /* 0x040fe40000f21670 */
[----:B------:R-:W-:-:S02]  /*b960*/  ISETP.LT.OR P4, PT, R8, R229, P4 ;  /* 0x000000e50800720c */ /* 0x000fc40002781670 */
[-C--:B------:R-:W-:Y:S02]  /*b970*/  ISETP.LT.OR P3, PT, R8, R227.reuse, P3 ;  /* 0x000000e30800720c */ /* 0x080fe40001f61670 */
[C---:B------:R-:W-:Y:S02]  /*b980*/  IADD3 R8, R129.reuse, 0x70, RZ ;  /* 0x0000007081087810 */ /* 0x040fe40007ffe0ff */
[C---:B------:R-:W-:Y:S02]  /*b990*/  ISETP.LT.OR P0, PT, R4.reuse, R227, P0 ;  /* 0x000000e30400720c */ /* 0x040fe40000701670 */
[----:B------:R-:W-:Y:S02]  /*b9a0*/  IADD3 R5, R129, 0x71, RZ ;  /* 0x0000007181057810 */ /* 0x000fe40007ffe0ff */
[----:B------:R-:W-:Y:S02]  /*b9b0*/  FSEL R49, R49, -INF , !P2 ;  /* 0xff80000031317808 */ /* 0x000fe40005000000 */
[----:B------:R-:W-:Y:S01]  /*b9c0*/  FSEL R114, R15, -INF , !P5 ;  /* 0xff8000000f727808 */ /* 0x000fe20006800000 */
[----:B------:R-:W-:Y:S01]  /*b9d0*/  BAR.SYNC.DEFER_BLOCKING 0x0 ;  /* 0x0000000000007b1d */ /* 0x000fe20000010000 */
[----:B------:R-:W-:-:S02]  /*b9e0*/  ISETP.GE.AND P2, PT, R4, R228, PT ;  /* 0x000000e40400720c */ /* 0x000fc40003f46270 */
[----:B------:R-:W-:Y:S02]  /*b9f0*/  FSEL R118, R36, -INF , !P4 ;  /* 0xff80000024767808 */ /* 0x000fe40006000000 */
[C---:B------:R-:W-:Y:S02]  /*ba00*/  ISETP.GE.AND P5, PT, R8.reuse, R232, PT ;  /* 0x000000e80800720c */ /* 0x040fe40003fa6270 */
[----:B------:R-:W-:Y:S02]  /*ba10*/  ISETP.GE.AND P4, PT, R8, R230, PT ;  /* 0x000000e60800720c */ /* 0x000fe40003f86270 */
[----:B------:R-:W-:Y:S02]  /*ba20*/  FSEL R119, R39, -INF , !P0 ;  /* 0xff80000027777808 */ /* 0x000fe40004000000 */
[----:B------:R-:W-:Y:S02]  /*ba30*/  ISETP.GE.AND P0, PT, R5, R232, PT ;  /* 0x000000e80500720c */ /* 0x000fe40003f06270 */
[----:B------:R-:W-:-:S02]  /*ba40*/  ISETP.LT.OR P2, PT, R4, R229, P2 ;  /* 0x000000e50400720c */ /* 0x000fc40001741670 */
[C---:B------:R-:W-:Y:S02]  /*ba50*/  ISETP.LT.OR P5, PT, R8.reuse, R233, P5 ;  /* 0x000000e90800720c */ /* 0x040fe40002fa1670 */
[C---:B------:R-:W-:Y:S02]  /*ba60*/  ISETP.LT.OR P4, PT, R8.reuse, R231, P4 ;  /* 0x000000e70800720c */ /* 0x040fe40002781670 */
[----:B------:R-:W-:Y:S02]  /*ba70*/  ISETP.LT.OR P0, PT, R5, R233, P0 ;  /* 0x000000e90500720c */ /* 0x000fe40000701670 */
[----:B------:R-:W-:Y:S02]  /*ba80*/  FSEL R122, R37, -INF , !P2 ;  /* 0xff800000257a7808 */ /* 0x000fe40005000000 */
[----:B------:R-:W-:Y:S02]  /*ba90*/  ISETP.GE.AND P2, PT, R8, R226, PT ;  /* 0x000000e20800720c */ /* 0x000fe40003f46270 */
[----:B------:R-:W-:-:S02]  /*baa0*/  FSEL R131, R24, -INF , !P5 ;  /* 0xff80000018837808 */ /* 0x000fc40006800000 */
[----:B------:R-:W-:Y:S02]  /*bab0*/  FSEL R164, R26, -INF , !P4 ;  /* 0xff8000001aa47808 */ /* 0x000fe40006000000 */
[C---:B------:R-:W-:Y:S02]  /*bac0*/  ISETP.GE.AND P5, PT, R4.reuse, R232, PT ;  /* 0x000000e80400720c */ /* 0x040fe40003fa6270 */
[----:B------:R-:W-:Y:S02]  /*bad0*/  ISETP.GE.AND P4, PT, R4, R230, PT ;  /* 0x000000e60400720c */ /* 0x000fe40003f86270 */
[----:B------:R-:W-:Y:S02]  /*bae0*/  FSEL R167, R25, -INF , !P0 ;  /* 0xff80000019a77808 */ /* 0x000fe40004000000 */
[----:B------:R-:W-:Y:S02]  /*baf0*/  ISETP.GE.AND P0, PT, R5, R226, PT ;  /* 0x000000e20500720c */ /* 0x000fe40003f06270 */
        /* <DEDUP_REMOVED lines=8> */
[CC--:B------:R-:W-:Y:S02]  /*bb80*/  ISETP.GE.AND P3, PT, R8.reuse, R228.reuse, PT ;  /* 0x000000e40800720c */ /* 0x0c0fe40003f66270 */
[-C--:B------:R-:W-:Y:S02]  /*bb90*/  ISETP.GE.AND P2, PT, R5, R228.reuse, PT ;  /* 0x000000e40500720c */ /* 0x080fe40003f46270 */
[----:B------:R-:W-:Y:S02]  /*bba0*/  FSEL R180, R43, -INF , !P0 ;  /* 0xff8000002bb47808 */ /* 0x000fe40004000000 */
[----:B------:R-:W-:Y:S02]  /*bbb0*/  ISETP.GE.AND P0, PT, R129, R228, PT ;  /* 0x000000e48100720c */ /* 0x000fe40003f06270 */
[----:B------:R-:W-:-:S02]  /*bbc0*/  ISETP.LT.OR P3, PT, R8, R229, P3 ;  /* 0x000000e50800720c */ /* 0x000fc40001f61670 */
[-C--:B------:R-:W-:Y:S02]  /*bbd0*/  ISETP.LT.OR P2, PT, R5, R229.reuse, P2 ;  /* 0x000000e50500720c */ /* 0x080fe40001741670 */
[----:B------:R-:W-:Y:S02]  /*bbe0*/  ISETP.LT.OR P0, PT, R129, R229, P0 ;  /* 0x000000e58100720c */ /* 0x000fe40000701670 */
[----:B------:R-:W-:Y:S02]  /*bbf0*/  FSEL R165, R40, -INF , !P3 ;  /* 0xff80000028a57808 */ /* 0x000fe40005800000 */
[----:B------:R-:W-:Y:S02]  /*bc00*/  FSEL R181, R34, -INF , !P1 ;  /* 0xff80000022b57808 */ /* 0x000fe40004800000 */
[----:B------:R-:W-:Y:S02]  /*bc10*/  FSEL R183, R41, -INF , !P2 ;  /* 0xff80000029b77808 */ /* 0x000fe40005000000 */
[----:B------:R-:W-:-:S02]  /*bc20*/  ISETP.GE.AND P3, PT, R5, R230, PT ;  /* 0x000000e60500720c */ /* 0x000fc40003f66270 */
[C---:B------:R-:W-:Y:S02]  /*bc30*/  ISETP.GE.AND P1, PT, R4.reuse, R228, PT ;  /* 0x000000e40400720c */ /* 0x040fe40003f26270 */
[C---:B------:R-:W-:Y:S02]  /*bc40*/  ISETP.GE.AND P2, PT, R4.reuse, R226, PT ;  /* 0x000000e20400720c */ /* 0x040fe40003f46270 */
[----:B------:R-:W-:Y:S02]  /*bc50*/  FSEL R197, R69, -INF , !P0 ;  /* 0xff80000045c57808 */ /* 0x000fe40004000000 */
[----:B------:R-:W-:Y:S02]  /*bc60*/  PLOP3.LUT P0, PT, PT, PT, UP0, 0x80, 0x0 ;  /* 0x000000000000781c */ /* 0x000fe40003f0f008 */
[----:B------:R-:W-:Y:S02]  /*bc70*/  ISETP.LT.OR P3, PT, R5, R231, P3 ;  /* 0x000000e70500720c */ /* 0x000fe40001f61670 */
[----:B------:R-:W-:-:S02]  /*bc80*/  ISETP.LT.OR P1, PT, R4, R229, P1 ;  /* 0x000000e50400720c */ /* 0x000fc40000f21670 */
[----:B------:R-:W-:Y:S02]  /*bc90*/  ISETP.LT.OR P2, PT, R4, R227, P2 ;  /* 0x000000e30400720c */ /* 0x000fe40001741670 */
        /* <DEDUP_REMOVED lines=14> */
[----:B------:R-:W-:Y:S02]  /*bd80*/  ISETP.LT.OR P2, PT, R129, R231, P2 ;  /* 0x000000e78100720c */ /* 0x000fe40001741670 */
[----:B------:R-:W-:Y:S02]  /*bd90*/  FSEL R186, R71, -INF , !P1 ;  /* 0xff80000047ba7808 */ /* 0x000fe40004800000 */
[----:B------:R-:W-:-:S02]  /*bda0*/  FSEL R199, R35, -INF , !P4 ;  /* 0xff80000023c77808 */ /* 0x000fc40006000000 */
[----:B------:R-:W-:Y:S02]  /*bdb0*/  FSEL R200, R72, -INF , !P6 ;  /* 0xff80000048c87808 */ /* 0x000fe40007000000 */
[----:B------:R-:W-:Y:S02]  /*bdc0*/  FSEL R202, R74, -INF , !P3 ;  /* 0xff8000004aca7808 */ /* 0x000fe40005800000 */
[----:B------:R-:W-:Y:S02]  /*bdd0*/  FSEL R203, R73, -INF , !P5 ;  /* 0xff80000049cb7808 */ /* 0x000fe40006800000 */
[----:B------:R-:W-:Y:S01]  /*bde0*/  FSEL R204, R75, -INF , !P2 ;  /* 0xff8000004bcc7808 */ /* 0x000fe20005000000 */
[----:B------:R-:W-:Y:S05]  /*bdf0*/  @!P0 BRA `(.L_x_744) ;  /* 0x000001e000008947 */ /* 0x000fea0003800000 */
[----:B------:R-:W-:Y:S02]  /*be00*/  UIADD3 UR29, UR28, -0x3, URZ ;  /* 0xfffffffd1c1d7890 */ /* 0x000fe4000fffe03f */
[----:B------:R-:W-:Y:S02]  /*be10*/  ULDC.64 UR4, c[0x0][0x198] ;  /* 0x0000660000047ab9 */ /* 0x000fe40000000a00 */
[----:B------:R-:W-:-:S02]  /*be20*/  USHF.R.S32.HI UR28, URZ, 0x1f, UR29 ;  /* 0x0000001f3f1c7899 */ /* 0x000fc4000801141d */
[----:B------:R-:W-:Y:S02]  /*be30*/  UIMAD.WIDE.U32 UR30, UR29, UR4, URZ ;  /* 0x000000041d1e72a5 */ /* 0x000fe4000f8e003f */
[----:B------:R-:W-:-:S04]  /*be40*/  UIMAD UR28, UR28, UR4, URZ ;  /* 0x000000041c1c72a4 */ /* 0x000fc8000f8e023f */
[----:B------:R-:W-:Y:S01]  /*be50*/  UIMAD UR28, UR29, UR5, UR28 ;  /* 0x000000051d1c72a4 */ /* 0x000fe2000f8e021c */
[----:B------:R-:W-:Y:S02]  /*be60*/  IMAD.U32 R5, RZ, RZ, UR30 ;  /* 0x0000001eff057e24 */ /* 0x000fe4000f8e00ff */
[----:B------:R-:W-:Y:S01]  /*be70*/  IMAD.U32 R4, RZ, RZ, UR30 ;  /* 0x0000001eff047e24 */ /* 0x000fe2000f8e00ff */
[----:B------:R-:W-:Y:S02]  /*be80*/  UIADD3 UR28, UR31, UR28, URZ ;  /* 0x0000001c1f1c7290 */ /* 0x000fe4000fffe03f */
[----:B------:R-:W-:-:S04]  /*be90*/  LEA R6, P0, R5, R234, 0x7 ;  /* 0x000000ea05067211 */ /* 0x000fc800078038ff */
[----:B------:R-:W-:Y:S01]  /*bea0*/  IMAD.U32 R5, RZ, RZ, UR28 ;  /* 0x0000001cff057e24 */ /* 0x000fe2000f8e00ff */
[----:B------:R-:W-:Y:S01]  /*beb0*/  USHF.L.U32 UR28, UR4, 0x6, URZ ;  /* 0x00000006041c7899 */ /* 0x000fe2000800063f */
[----:B------:R-:W-:Y:S01]  /*bec0*/  LEA R8, P1, R6, c[0x0][0x168], 0x1 ;  /* 0x00005a0006087a11 */ /* 0x000fe200078208ff */
[----:B------:R-:W-:Y:S02]  /*bed0*/  USHF.L.U64.HI UR4, UR4, 0x6, UR5 ;  /* 0x0000000604047899 */ /* 0x000fe40008010205 */
[----:B------:R-:W-:Y:S02]  /*bee0*/  LEA.HI.X R5, R4, R239, R5, 0x7, P0 ;  /* 0x000000ef04057211 */ /* 0x000fe400000f3c05 */
[----:B------:R-:W-:Y:S02]  /*bef0*/  IADD3 R4, P0, R8, UR28, RZ ;  /* 0x0000001c08047c10 */ /* 0x000fe4000ff1e0ff */
[----:B------:R-:W-:Y:S02]  /*bf00*/  LEA.HI.X R9, R6, c[0x0][0x16c], R5, 0x1, P1 ;  /* 0x00005b0006097a11 */ /* 0x000fe400008f0c05 */
[----:B------:R-:W-:-:S02]  /*bf10*/  IADD3 R10, P1, R4, UR28, RZ ;  /* 0x0000001c040a7c10 */ /* 0x000fc4000ff3e0ff */
        /* <DEDUP_REMOVED lines=12> */
.L_x_744:
[----:B------:R-:W2:Y:S04]  /*bfe0*/  LDL.LU R35, [R1+0x34] ;  /* 0x0000340001237983 */ /* 0x000ea80000300800 */
[----:B------:R-:W3:Y:S04]  /*bff0*/  LDL.LU R40, [R1+0x30] ;  /* 0x0000300001287983 */ /* 0x000ee80000300800 */
[----:B------:R-:W4:Y:S04]  /*c000*/  LDL.LU R43, [R1+0x20] ;  /* 0x00002000012b7983 */ /* 0x000f280000300800 */
[----:B------:R-:W2:Y:S04]  /*c010*/  LDL.LU R41, [R1+0x24] ;  /* 0x0000240001297983 */ /* 0x000ea80000300800 */
[----:B------:R-:W2:Y:S04]  /*c020*/  LDL.LU R42, [R1+0x2c] ;  /* 0x00002c00012a7983 */ /* 0x000ea80000300800 */
[----:B------:R-:W3:Y:S04]  /*c030*/  LDL.LU R22, [R1] ;  /* 0x0000000001167983 */ /* 0x000ee80000300800 */
[----:B------:R-:W3:Y:S04]  /*c040*/  LDL.LU R23, [R1+0x1c] ;  /* 0x00001c0001177983 */ /* 0x000ee80000300800 */
[----:B------:R-:W3:Y:S04]  /*c050*/  LDL.LU R24, [R1+0x4] ;  /* 0x0000040001187983 */ /* 0x000ee80000300800 */
[----:B------:R-:W3:Y:S04]  /*c060*/  LDL.LU R25, [R1+0x18] ;  /* 0x0000180001197983 */ /* 0x000ee80000300800 */
[----:B------:R-:W3:Y:S01]  /*c070*/  LDL.LU R26, [R1+0x28] ;  /* 0x00002800011a7983 */ /* 0x000ee20000300800 */
[----:B-1----:R-:W-:Y:S01]  /*c080*/  FMNMX.FTZ R8, R17, R116, !PT ;  /* 0x0000007411087209 */ /* 0x002fe20007810000 */
[----:B------:R-:W-:Y:S01]  /*c090*/  IMAD.MOV.U32 R27, RZ, RZ, R251 ;  /* 0x000000ffff1b7224 */ /* 0x000fe200078e00fb */
[----:B------:R-:W-:Y:S01]  /*c0a0*/  USHF.L.U32 UR4, UR23, 0x2, URZ ;  /* 0x0000000217047899 */ /* 0x000fe2000800063f */
[----:B------:R-:W-:Y:S01]  /*c0b0*/  IMAD.MOV.U32 R28, RZ, RZ, R250 ;  /* 0x000000ffff1c7224 */ /* 0x000fe200078e00fa */
[----:B------:R-:W-:Y:S01]  /*c0c0*/  FMNMX.FTZ R8, R117, R8, !PT ;  /* 0x0000000875087209 */ /* 0x000fe20007810000 */
[----:B------:R-:W-:Y:S01]  /*c0d0*/  IMAD.WIDE.U32 R38, R169, -0x326172a9, RZ ;  /* 0xcd9e8d57a9267825 */ /* 0x000fe200078e00ff */
[----:B------:R-:W-:Y:S01]  /*c0e0*/  UIADD3 UR5, UR4, 0x1, URZ ;  /* 0x0000000104057890 */ /* 0x000fe2000fffe03f */
[----:B------:R-:W-:Y:S01]  /*c0f0*/  STL.64 [R1+0x78], R222 ;  /* 0x000078de01007387 */ /* 0x000fe20000100a00 */
[----:B------:R-:W-:Y:S01]  /*c100*/  FMNMX.FTZ R8, R189, R8, !PT ;  /* 0x00000008bd087209 */ /* 0x000fe20007810000 */
[----:B------:R-:W-:-:S02]  /*c110*/  IMAD.U32 R5, RZ, RZ, UR27 ;  /* 0x0000001bff057e24 */ /* 0x000fc4000f8e00ff */
[----:B------:R-:W-:Y:S01]  /*c120*/  IMAD.WIDE.U32 R250, R168, -0x2daee0ad, RZ ;  /* 0xd2511f53a8fa7825 */ /* 0x000fe200078e00ff */
[----:B------:R-:W-:Y:S01]  /*c130*/  FMNMX.FTZ R8, R191, R8, !PT ;  /* 0x00000008bf087209 */ /* 0x000fe20007810000 */
[----:B------:R-:W-:Y:S02]  /*c140*/  STL.64 [R1+0x70], R220 ;  /* 0x000070dc01007387 */ /* 0x000fe40000100a00 */
[----:B------:R-:W-:Y:S01]  /*c150*/  IMAD.MOV.U32 R32, RZ, RZ, R244 ;  /* 0x000000ffff207224 */ /* 0x000fe200078e00f4 */
[----:B------:R-:W-:Y:S01]  /*c160*/  LOP3.LUT R244, R39, R19, RZ, 0x3c, !PT ;  /* 0x0000001327f47212 */ /* 0x000fe200078e3cff */
[----:B------:R-:W-:Y:S01]  /*c170*/  IMAD.MOV.U32 R31, RZ, RZ, R245 ;  /* 0x000000ffff1f7224 */ /* 0x000fe200078e00f5 */
[----:B------:R-:W-:Y:S01]  /*c180*/  LOP3.LUT R36, R251, UR4, R5, 0x96, !PT ;  /* 0x00000004fb247c12 */ /* 0x000fe2000f8e9605 */
[----:B------:R-:W-:Y:S01]  /*c190*/  IMAD.MOV.U32 R30, RZ, RZ, R248 ;  /* 0x000000ffff1e7224 */ /* 0x000fe200078e00f8 */
[----:B------:R-:W-:Y:S01]  /*c1a0*/  FMNMX.FTZ R8, R201, R8, !PT ;  /* 0x00000008c9087209 */ /* 0x000fe20007810000 */
[----:B------:R-:W-:Y:S01]  /*c1b0*/  IMAD.WIDE.U32 R244, R244, -0x2daee0ad, RZ ;  /* 0xd2511f53f4f47825 */ /* 0x000fe200078e00ff */
[----:B------:R1:W-:Y:S02]  /*c1c0*/  STL.64 [R1+0x68], R218 ;  /* 0x000068da01007387 */ /* 0x0003e40000100a00 */
[----:B------:R-:W-:Y:S01]  /*c1d0*/  FMNMX.FTZ R8, R205, R8, !PT ;  /* 0x00000008cd087209 */ /* 0x000fe20007810000 */
[----:B------:R-:W-:Y:S01]  /*c1e0*/  IMAD.WIDE.U32 R36, R36, -0x326172a9, RZ ;  /* 0xcd9e8d5724247825 */ /* 0x000fe200078e00ff */
[----:B------:R-:W-:Y:S01]  /*c1f0*/  LOP3.LUT R248, R245, UR15, R250, 0x96, !PT ;  /* 0x0000000ff5f87c12 */ /* 0x000fe2000f8e96fa */
[----:B------:R1:W-:Y:S01]  /*c200*/  STL.64 [R1+0x60], R212 ;  /* 0x000060d401007387 */ /* 0x0003e20000100a00 */
[----:B------:R-:W-:Y:S01]  /*c210*/  FMNMX.FTZ R9, R247, R8, !PT ;  /* 0x00000008f7097209 */ /* 0x000fe20007810000 */
[----:B------:R-:W-:Y:S01]  /*c220*/  IMAD.MOV.U32 R29, RZ, RZ, R249 ;  /* 0x000000ffff1d7224 */ /* 0x000fe200078e00f9 */
[----:B------:R-:W-:Y:S01]  /*c230*/  LOP3.LUT R4, R37, UR16, R38, 0x96, !PT ;  /* 0x0000001025047c12 */ /* 0x000fe2000f8e9626 */
[----:B------:R-:W-:Y:S01]  /*c240*/  IMAD.WIDE.U32 R248, R248, -0x326172a9, RZ ;  /* 0xcd9e8d57f8f87825 */ /* 0x000fe200078e00ff */
[----:B------:R-:W-:Y:S03]  /*c250*/  STL.64 [R1+0x58], R210 ;  /* 0x000058d201007387 */ /* 0x000fe60000100a00 */
[----:B------:R-:W-:Y:S01]  /*c260*/  IMAD.WIDE.U32 R14, R4, -0x2daee0ad, RZ ;  /* 0xd2511f53040e7825 */ /* 0x000fe200078e00ff */
[----:B------:R-:W-:Y:S01]  /*c270*/  LOP3.LUT R6, R249, UR14, R36, 0x96, !PT ;  /* 0x0000000ef9067c12 */ /* 0x000fe2000f8e9624 */
[----:B------:R-:W-:Y:S02]  /*c280*/  STL.64 [R1+0x50], R208 ;  /* 0x000050d001007387 */ /* 0x000fe40000100a00 */
[----:B------:R-:W-:Y:S01]  /*c290*/  IMAD.MOV.U32 R67, RZ, RZ, R29 ;  /* 0x000000ffff437224 */ /* 0x000fe200078e001d */
[----:B------:R-:W-:Y:S01]  /*c2a0*/  LOP3.LUT R4, R15, UR13, R244, 0x96, !PT ;  /* 0x0000000d0f047c12 */ /* 0x000fe2000f8e96f4 */
[----:B------:R-:W-:Y:S01]  /*c2b0*/  IMAD.WIDE.U32 R6, R6, -0x2daee0ad, RZ ;  /* 0xd2511f5306067825 */ /* 0x000fe200078e00ff */
[----:B------:R-:W-:Y:S03]  /*c2c0*/  STL.64 [R1+0x48], R172 ;  /* 0x000048ac01007387 */ /* 0x000fe60000100a00 */
[----:B------:R-:W-:Y:S01]  /*c2d0*/  IMAD.WIDE.U32 R10, R4, -0x326172a9, RZ ;  /* 0xcd9e8d57040a7825 */ /* 0x000fe200078e00ff */
[----:B------:R-:W-:Y:S01]  /*c2e0*/  LOP3.LUT R14, R7, UR11, R14, 0x96, !PT ;  /* 0x0000000b070e7c12 */ /* 0x000fe2000f8e960e */
[----:B------:R2:W-:Y:S02]  /*c2f0*/  STL.64 [R1+0x40], R170 ;  /* 0x000040aa01007387 */ /* 0x0005e40000100a00 */
[----:B------:R-:W-:Y:S01]  /*c300*/  IMAD.U32 R7, RZ, RZ, UR5 ;  /* 0x00000005ff077e24 */ /* 0x000fe2000f8e00ff */
[----:B------:R-:W-:Y:S01]  /*c310*/  LOP3.LUT R4, R11, UR12, R248, 0x96, !PT ;  /* 0x0000000c0b047c12 */ /* 0x000fe2000f8e96f8 */
[----:B------:R-:W-:-:S04]  /*c320*/  IMAD.WIDE.U32 R14, R14, -0x326172a9, RZ ;  /* 0xcd9e8d570e0e7825 */ /* 0x000fc800078e00ff */
[----:B------:R-:W-:Y:S01]  /*c330*/  IMAD.WIDE.U32 R4, R4, -0x2daee0ad, RZ ;  /* 0xd2511f5304047825 */ /* 0x000fe200078e00ff */
[----:B------:R-:W-:-:S03]  /*c340*/  LOP3.LUT R10, R15, UR10, R10, 0x96, !PT ;  /* 0x0000000a0f0a7c12 */ /* 0x000fc6000f8e960a */
[----:B-1----:R-:W-:Y:S01]  /*c350*/  IMAD.MOV.U32 R219, RZ, RZ, R28 ;  /* 0x000000ffffdb7224 */ /* 0x002fe200078e001c */
[----:B------:R-:W-:Y:S01]  /*c360*/  LOP3.LUT R6, R5, UR9, R6, 0x96, !PT ;  /* 0x0000000905067c12 */ /* 0x000fe2000f8e9606 */
[----:B------:R-:W-:-:S04]  /*c370*/  IMAD.WIDE.U32 R10, R10, -0x2daee0ad, RZ ;  /* 0xd2511f530a0a7825 */ /* 0x000fc800078e00ff */
[----:B------:R-:W-:Y:S01]  /*c380*/  IMAD.WIDE.U32 R20, R6, -0x326172a9, RZ ;  /* 0xcd9e8d5706147825 */ /* 0x000fe200078e00ff */
[----:B------:R-:W-:Y:S02]  /*c390*/  LOP3.LUT R5, R11, UR7, R4, 0x96, !PT ;  /* 0x000000070b057c12 */ /* 0x000fe4000f8e9604 */
[----:B------:R-:W-:Y:S01]  /*c3a0*/  LOP3.LUT R4, R251, UR27, R7, 0x96, !PT ;  /* 0x0000001bfb047c12 */ /* 0x000fe2000f8e9607 */
[----:B------:R-:W-:Y:S02]  /*c3b0*/  IMAD.MOV.U32 R75, RZ, RZ, R30 ;  /* 0x000000ffff4b7224 */ /* 0x000fe400078e001e */
[----:B------:R-:W-:-:S04]  /*c3c0*/  IMAD.WIDE.U32 R12, R5, -0x326172a9, RZ ;  /* 0xcd9e8d57050c7825 */ /* 0x000fc800078e00ff */
[----:B------:R-:W-:Y:S01]  /*c3d0*/  IMAD.WIDE.U32 R4, R4, -0x326172a9, RZ ;  /* 0xcd9e8d5704047825 */ /* 0x000fe200078e00ff */
[----:B------:R-:W-:-:S03]  /*c3e0*/  LOP3.LUT R28, R12, 0xff, RZ, 0xc0, !PT ;  /* 0x000000ff0c1c7812 */ /* 0x000fc600078ec0ff */
[----:B------:R-:W-:Y:S01]  /*c3f0*/  IMAD.MOV.U32 R69, RZ, RZ, R32 ;  /* 0x000000ffff457224 */ /* 0x000fe200078e0020 */
[----:B------:R-:W-:Y:S01]  /*c400*/  LOP3.LUT R7, R5, UR16, R38, 0x96, !PT ;  /* 0x0000001005077c12 */ /* 0x000fe2000f8e9626 */
[----:B------:R-:W-:Y:S01]  /*c410*/  IMAD.MOV.U32 R34, RZ, RZ, R166 ;  /* 0x000000ffff227224 */ /* 0x000fe200078e00a6 */
[----:B------:R-:W-:Y:S01]  /*c420*/  FMNMX.FTZ R32, R3, R128, !PT ;  /* 0x0000008003207209 */ /* 0x000fe20007810000 */
[----:B------:R-:W-:Y:S02]  /*c430*/  IMAD.MOV.U32 R33, RZ, RZ, R184 ;  /* 0x000000ffff217224 */ /* 0x000fe400078e00b8 */
[----:B------:R-:W-:Y:S01]  /*c440*/  IMAD.MOV.U32 R39, RZ, RZ, R192 ;  /* 0x000000ffff277224 */ /* 0x000fe200078e00c0 */
[----:B------:R-:W-:Y:S01]  /*c450*/  FMNMX.FTZ R32, R123, R32, !PT ;  /* 0x000000207b207209 */ /* 0x000fe20007810000 */
[----:B------:R-:W-:Y:S02]  /*c460*/  IMAD.MOV.U32 R70, RZ, RZ, R31 ;  /* 0x000000ffff467224 */ /* 0x000fe400078e001f */
[----:B------:R-:W-:-:S02]  /*c470*/  IMAD.MOV.U32 R31, RZ, RZ, R206 ;  /* 0x000000ffff1f7224 */ /* 0x000fc400078e00ce */
[----:B------:R-:W-:Y:S02]  /*c480*/  IMAD.MOV.U32 R68, RZ, RZ, R27 ;  /* 0x000000ffff447224 */ /* 0x000fe400078e001b */
[----:B------:R-:W-:Y:S02]  /*c490*/  IMAD.MOV.U32 R27, RZ, RZ, R130 ;  /* 0x000000ffff1b7224 */ /* 0x000fe400078e0082 */
[----:B------:R-:W-:Y:S01]  /*c4a0*/  IMAD.WIDE.U32 R212, R16, -0x326172a9, RZ ;  /* 0xcd9e8d5710d47825 */ /* 0x000fe200078e00ff */
[----:B----4-:R-:W-:-:S04]  /*c4b0*/  FMNMX.FTZ R9, R43, R9, !PT ;  /* 0x000000092b097209 */ /* 0x010fc80007810000 */
[----:B--2---:R-:W-:-:S04]  /*c4c0*/  FMNMX.FTZ R9, R42, R9, !PT ;  /* 0x000000092a097209 */ /* 0x004fc80007810000 */
[----:B------:R-:W-:Y:S01]  /*c4d0*/  FMNMX.FTZ R9, R41, R9, !PT ;  /* 0x0000000929097209 */ /* 0x000fe20007810000 */
[----:B---3--:R-:W-:-:S03]  /*c4e0*/  IMAD.MOV.U32 R29, RZ, RZ, R22 ;  /* 0x000000ffff1d7224 */ /* 0x008fc600078e0016 */
[----:B------:R-:W-:Y:S01]  /*c4f0*/  FMNMX.FTZ R9, R40, R9, !PT ;  /* 0x0000000928097209 */ /* 0x000fe20007810000 */
[----:B------:R-:W-:-:S03]  /*c500*/  IMAD.MOV.U32 R72, RZ, RZ, R23 ;  /* 0x000000ffff487224 */ /* 0x000fc600078e0017 */
[----:B------:R-:W-:Y:S01]  /*c510*/  FMNMX.FTZ R9, R35, R9, !PT ;  /* 0x0000000923097209 */ /* 0x000fe20007810000 */
[----:B------:R-:W-:-:S03]  /*c520*/  IMAD.MOV.U32 R71, RZ, RZ, R24 ;  /* 0x000000ffff477224 */ /* 0x000fc600078e0018 */
[----:B------:R-:W-:Y:S01]  /*c530*/  FMNMX.FTZ R9, R18, R9, !PT ;  /* 0x0000000912097209 */ /* 0x000fe20007810000 */
[----:B------:R-:W-:Y:S02]  /*c540*/  IMAD.MOV.U32 R66, RZ, RZ, R25 ;  /* 0x000000ffff427224 */ /* 0x000fe400078e0019 */
[----:B------:R-:W-:Y:S01]  /*c550*/  IMAD.WIDE.U32 R24, R7, -0x2daee0ad, RZ ;  /* 0xd2511f5307187825 */ /* 0x000fe200078e00ff */
[----:B------:R-:W-:-:S03]  /*c560*/  FMNMX.FTZ R9, R52, R9, !PT ;  /* 0x0000000934097209 */ /* 0x000fc60007810000 */
[----:B------:R-:W-:Y:S01]  /*c570*/  IMAD.MOV.U32 R73, RZ, RZ, R26 ;  /* 0x000000ffff497224 */ /* 0x000fe200078e001a */
[----:B------:R-:W-:Y:S02]  /*c580*/  FMNMX.FTZ R8, R56, R9, !PT ;  /* 0x0000000938087209 */ /* 0x000fe40007810000 */
[----:B------:R-:W-:Y:S02]  /*c590*/  LOP3.LUT R9, R13, UR17, R20, 0x96, !PT ;  /* 0x000000110d097c12 */ /* 0x000fe4000f8e9614 */
[----:B------:R-:W-:Y:S02]  /*c5a0*/  FMNMX.FTZ R6, R57, R8, !PT ;  /* 0x0000000839067209 */ /* 0x000fe40007810000 */
[----:B------:R-:W-:Y:S02]  /*c5b0*/  LOP3.LUT R20, R249, UR14, R4, 0x96, !PT ;  /* 0x0000000ef9147c12 */ /* 0x000fe4000f8e9604 */
[----:B------:R-:W-:Y:S02]  /*c5c0*/  FMNMX.FTZ R11, R83, R6, !PT ;  /* 0x00000006530b7209 */ /* 0x000fe40007810000 */
[----:B------:R-:W-:Y:S01]  /*c5d0*/  LOP3.LUT R6, R21, UR8, R14, 0x96, !PT ;  /* 0x0000000815067c12 */ /* 0x000fe2000f8e960e */
[----:B------:R-:W-:Y:S01]  /*c5e0*/  IMAD.WIDE.U32 R20, R20, -0x2daee0ad, RZ ;  /* 0xd2511f5314147825 */ /* 0x000fe200078e00ff */
[----:B------:R-:W-:-:S02]  /*c5f0*/  FMNMX.FTZ R8, R84, R11, !PT ;  /* 0x0000000b54087209 */ /* 0x000fc40007810000 */
[----:B------:R-:W-:Y:S01]  /*c600*/  LOP3.LUT R11, R12, 0xffff, RZ, 0xc0, !PT ;  /* 0x0000ffff0c0b7812 */ /* 0x000fe200078ec0ff */
[----:B------:R-:W-:Y:S01]  /*c610*/  IMAD.WIDE.U32 R22, R6, -0x2daee0ad, RZ ;  /* 0xd2511f5306167825 */ /* 0x000fe200078e00ff */
[----:B------:R-:W-:Y:S02]  /*c620*/  FMNMX.FTZ R8, R93, R8, !PT ;  /* 0x000000085d087209 */ /* 0x000fe40007810000 */
[----:B------:R-:W-:Y:S02]  /*c630*/  LOP3.LUT R6, R21, UR11, R24, 0x96, !PT ;  /* 0x0000000b15067c12 */ /* 0x000fe4000f8e9618 */
[----:B------:R-:W-:Y:S02]  /*c640*/  FMNMX.FTZ R8, R97, R8, !PT ;  /* 0x0000000861087209 */ /* 0x000fe40007810000 */
[----:B------:R-:W-:Y:S01]  /*c650*/  SHF.R.U32.HI R26, RZ, 0x10, R12 ;  /* 0x00000010ff1a7819 */ /* 0x000fe2000001160c */
[----:B------:R-:W-:Y:S01]  /*c660*/  IMAD.WIDE.U32 R170, R6, -0x326172a9, RZ ;  /* 0xcd9e8d5706aa7825 */ /* 0x000fe200078e00ff */
[----:B------:R-:W-:-:S02]  /*c670*/  FMNMX.FTZ R15, R99, R8, !PT ;  /* 0x00000008630f7209 */ /* 0x000fc40007810000 */
[----:B------:R-:W-:Y:S02]  /*c680*/  LOP3.LUT R8, R25, UR13, R244, 0x96, !PT ;  /* 0x0000000d19087c12 */ /* 0x000fe4000f8e96f4 */
[----:B------:R-:W-:Y:S02]  /*c690*/  FMNMX.FTZ R14, R100, R15, !PT ;  /* 0x0000000f640e7209 */ /* 0x000fe40007810000 */
[----:B------:R-:W-:Y:S02]  /*c6a0*/  SHF.R.U32.HI R13, RZ, 0x18, R12 ;  /* 0x00000018ff0d7819 */ /* 0x000fe4000001160c */
[----:B------:R-:W-:Y:S02]  /*c6b0*/  FMNMX.FTZ R14, R107, R14, !PT ;  /* 0x0000000e6b0e7209 */ /* 0x000fe40007810000 */
[----:B------:R-:W-:Y:S02]  /*c6c0*/  LOP3.LUT R7, R23, UR18, R10, 0x96, !PT ;  /* 0x0000001217077c12 */ /* 0x000fe4000f8e960a */
[----:B------:R-:W-:-:S02]  /*c6d0*/  FMNMX.FTZ R14, R109, R14, !PT ;  /* 0x0000000e6d0e7209 */ /* 0x000fc40007810000 */
[C---:B------:R-:W-:Y:S02]  /*c6e0*/  LOP3.LUT R21, R22.reuse, 0xffff, RZ, 0xc0, !PT ;  /* 0x0000ffff16157812 */ /* 0x040fe400078ec0ff */
[----:B------:R-:W-:Y:S02]  /*c6f0*/  FMNMX.FTZ R14, R111, R14, !PT ;  /* 0x0000000e6f0e7209 */ /* 0x000fe40007810000 */
[----:B------:R-:W-:Y:S02]  /*c700*/  LOP3.LUT R12, R22, 0xff, RZ, 0xc0, !PT ;  /* 0x000000ff160c7812 */ /* 0x000fe400078ec0ff */
[----:B------:R-:W-:Y:S02]  /*c710*/  FMNMX.FTZ R14, R113, R14, !PT ;  /* 0x0000000e710e7209 */ /* 0x000fe40007810000 */
[----:B------:R-:W-:Y:S02]  /*c720*/  SHF.R.U32.HI R10, RZ, 0x10, R22 ;  /* 0x00000010ff0a7819 */ /* 0x000fe40000011616 */
[----:B------:R-:W-:-:S02]  /*c730*/  FMNMX.FTZ R14, R179, R14, !PT ;  /* 0x0000000eb30e7209 */ /* 0x000fc40007810000 */
[----:B------:R-:W-:Y:S01]  /*c740*/  SHF.R.U32.HI R15, RZ, 0x18, R22 ;  /* 0x00000018ff0f7819 */ /* 0x000fe20000011616 */
[----:B------:R-:W-:Y:S01]  /*c750*/  IMAD.WIDE.U32 R22, R8, -0x326172a9, RZ ;  /* 0xcd9e8d5708167825 */ /* 0x000fe200078e00ff */
[----:B------:R-:W-:Y:S02]  /*c760*/  FMNMX.FTZ R14, R195, R14, !PT ;  /* 0x0000000ec30e7209 */ /* 0x000fe40007810000 */
[----:B------:R-:W-:Y:S02]  /*c770*/  SHF.R.U32.HI R11, RZ, 0x8, R11 ;  /* 0x00000008ff0b7819 */ /* 0x000fe4000001160b */
[----:B------:R-:W-:Y:S02]  /*c780*/  FMNMX.FTZ R14, R131, R14, !PT ;  /* 0x0000000e830e7209 */ /* 0x000fe40007810000 */
[----:B------:R-:W-:Y:S02]  /*c790*/  PRMT R28, R28, 0x5410, R11 ;  /* 0x000054101c1c7816 */ /* 0x000fe4000000000b */
[----:B------:R-:W-:-:S02]  /*c7a0*/  LOP3.LUT R8, R23, UR12, R248, 0x96, !PT ;  /* 0x0000000c17087c12 */ /* 0x000fc4000f8e96f8 */
[----:B------:R-:W-:Y:S02]  /*c7b0*/  LOP3.LUT R6, R171, UR10, R22, 0x96, !PT ;  /* 0x0000000aab067c12 */ /* 0x000fe4000f8e9616 */
[----:B------:R-:W-:Y:S01]  /*c7c0*/  FMNMX.FTZ R11, R167, R14, !PT ;  /* 0x0000000ea70b7209 */ /* 0x000fe20007810000 */
[----:B------:R-:W-:Y:S01]  /*c7d0*/  IMAD.WIDE.U32 R22, R8, -0x2daee0ad, RZ ;  /* 0xd2511f5308167825 */ /* 0x000fe200078e00ff */
[----:B------:R-:W-:Y:S02]  /*c7e0*/  LOP3.LUT R26, R26, 0xff, RZ, 0xc0, !PT ;  /* 0x000000ff1a1a7812 */ /* 0x000fe400078ec0ff */
[----:B------:R-:W-:Y:S01]  /*c7f0*/  FMNMX.FTZ R14, R200, R11, !PT ;  /* 0x0000000bc80e7209 */ /* 0x000fe20007810000 */
[----:B------:R-:W-:Y:S01]  /*c800*/  IMAD.WIDE.U32 R210, R6, -0x2daee0ad, RZ ;  /* 0xd2511f5306d27825 */ /* 0x000fe200078e00ff */
[----:B------:R-:W-:Y:S02]  /*c810*/  PRMT R26, R26, 0x5410, R13 ;  /* 0x000054101a1a7816 */ /* 0x000fe4000000000d */
[----:B------:R-:W-:-:S02]  /*c820*/  FMNMX.FTZ R11, R203, R14, !PT ;  /* 0x0000000ecb0b7209 */ /* 0x000fc40007810000 */
[----:B------:R-:W-:Y:S02]  /*c830*/  LOP3.LUT R8, R211, UR7, R22, 0x96, !PT ;  /* 0x00000007d3087c12 */ /* 0x000fe4000f8e9616 */
[----:B------:R-:W-:Y:S01]  /*c840*/  LOP3.LUT R6, R23, UR9, R20, 0x96, !PT ;  /* 0x0000000917067c12 */ /* 0x000fe2000f8e9614 */
[----:B------:R-:W1:Y:S01]  /*c850*/  SHFL.BFLY PT, R14, R11, 0x2, 0x1f ;  /* 0x0c401f000b0e7f89 */ /* 0x000e6200000e0000 */
[----:B------:R-:W-:Y:S01]  /*c860*/  SHF.R.U32.HI R21, RZ, 0x8, R21 ;  /* 0x00000008ff157819 */ /* 0x000fe20000011615 */
[----:B------:R-:W-:Y:S01]  /*c870*/  IMAD.WIDE.U32 R24, R8, -0x326172a9, RZ ;  /* 0xcd9e8d5708187825 */ /* 0x000fe200078e00ff */
[----:B------:R-:W-:Y:S02]  /*c880*/  LOP3.LUT R8, R9, 0xff, RZ, 0xc0, !PT ;  /* 0x000000ff09087812 */ /* 0x000fe400078ec0ff */
[----:B------:R-:W-:Y:S01]  /*c890*/  PRMT R12, R12, 0x5410, R21 ;  /* 0x000054100c0c7816 */ /* 0x000fe20000000015 */
[----:B------:R-:W-:Y:S01]  /*c8a0*/  IMAD.WIDE.U32 R222, R6, -0x326172a9, RZ ;  /* 0xcd9e8d5706de7825 */ /* 0x000fe200078e00ff */
[----:B------:R-:W-:-:S02]  /*c8b0*/  LOP3.LUT R13, R24, 0xffff, RZ, 0xc0, !PT ;  /* 0x0000ffff180d7812 */ /* 0x000fc400078ec0ff */
[----:B------:R-:W-:Y:S02]  /*c8c0*/  LOP3.LUT R22, R24, 0xff, RZ, 0xc0, !PT ;  /* 0x000000ff18167812 */ /* 0x000fe400078ec0ff */
[----:B------:R-:W-:Y:S02]  /*c8d0*/  SHF.R.U32.HI R13, RZ, 0x8, R13 ;  /* 0x00000008ff0d7819 */ /* 0x000fe4000001160d */
[--C-:B------:R-:W-:Y:S02]  /*c8e0*/  SHF.R.U32.HI R30, RZ, 0x10, R24.reuse ;  /* 0x00000010ff1e7819 */ /* 0x100fe40000011618 */
[----:B------:R-:W-:Y:S02]  /*c8f0*/  PRMT R22, R22, 0x5410, R13 ;  /* 0x0000541016167816 */ /* 0x000fe4000000000d */
[----:B------:R-:W-:Y:S02]  /*c900*/  LOP3.LUT R30, R30, 0xff, RZ, 0xc0, !PT ;  /* 0x000000ff1e1e7812 */ /* 0x000fe400078ec0ff */
[----:B------:R-:W-:-:S02]  /*c910*/  SHF.R.U32.HI R13, RZ, 0x18, R24 ;  /* 0x00000018ff0d7819 */ /* 0x000fc40000011618 */
[----:B------:R-:W-:Y:S02]  /*c920*/  SHF.R.U32.HI R6, RZ, 0x10, R9 ;  /* 0x00000010ff067819 */ /* 0x000fe40000011609 */
[----:B------:R-:W-:Y:S02]  /*c930*/  PRMT R30, R30, 0x5410, R13 ;  /* 0x000054101e1e7816 */ /* 0x000fe4000000000d */
[----:B------:R-:W-:Y:S02]  /*c940*/  LOP3.LUT R13, R25, UR17, R222, 0x96, !PT ;  /* 0x00000011190d7c12 */ /* 0x000fe4000f8e96de */
[----:B-1----:R-:W-:Y:S02]  /*c950*/  FMNMX.FTZ R14, R11, R14, !PT ;  /* 0x0000000e0b0e7209 */ /* 0x002fe40007810000 */
[C---:B------:R-:W-:Y:S02]  /*c960*/  LOP3.LUT R11, R13.reuse, 0xffff, RZ, 0xc0, !PT ;  /* 0x0000ffff0d0b7812 */ /* 0x040fe400078ec0ff */
[----:B------:R-:W-:Y:S01]  /*c970*/  LOP3.LUT R20, R13, 0xff, RZ, 0xc0, !PT ;  /* 0x000000ff0d147812 */ /* 0x000fe200078ec0ff */
[----:B------:R-:W1:Y:S01]  /*c980*/  SHFL.BFLY PT, R65, R14, 0x1, 0x1f ;  /* 0x0c201f000e417f89 */ /* 0x000e6200000e0000 */
[----:B------:R-:W-:-:S02]  /*c990*/  SHF.R.U32.HI R11, RZ, 0x8, R11 ;  /* 0x00000008ff0b7819 */ /* 0x000fc4000001160b */
[----:B------:R-:W-:Y:S02]  /*c9a0*/  LOP3.LUT R6, R6, 0xff, RZ, 0xc0, !PT ;  /* 0x000000ff06067812 */ /* 0x000fe400078ec0ff */
[----:B------:R-:W-:Y:S02]  /*c9b0*/  PRMT R20, R20, 0x5410, R11 ;  /* 0x0000541014147816 */ /* 0x000fe4000000000b */
[----:B------:R-:W-:Y:S02]  /*c9c0*/  LOP3.LUT R11, R9, 0xffff, RZ, 0xc0, !PT ;  /* 0x0000ffff090b7812 */ /* 0x000fe400078ec0ff */
[----:B------:R-:W-:Y:S02]  /*c9d0*/  SHF.R.U32.HI R9, RZ, 0x18, R9 ;  /* 0x00000018ff097819 */ /* 0x000fe40000011609 */
[----:B------:R-:W-:Y:S02]  /*c9e0*/  SHF.R.U32.HI R11, RZ, 0x8, R11 ;  /* 0x00000008ff0b7819 */ /* 0x000fe4000001160b */
[----:B------:R-:W-:-:S02]  /*c9f0*/  PRMT R6, R6, 0x5410, R9 ;  /* 0x0000541006067816 */ /* 0x000fc40000000009 */
[----:B------:R-:W-:Y:S02]  /*ca00*/  FMNMX.FTZ R9, R2, R121, !PT ;  /* 0x0000007902097209 */ /* 0x000fe40007810000 */
[----:B------:R-:W-:Y:S02]  /*ca10*/  SHF.R.U32.HI R38, RZ, 0x10, R13 ;  /* 0x00000010ff267819 */ /* 0x000fe4000001160d */
[----:B------:R-:W-:Y:S02]  /*ca20*/  PRMT R8, R8, 0x5410, R11 ;  /* 0x0000541008087816 */ /* 0x000fe4000000000b */
[----:B------:R-:W-:Y:S02]  /*ca30*/  FMNMX.FTZ R24, R124, R9, !PT ;  /* 0x000000097c187209 */ /* 0x000fe40007810000 */
[----:B------:R-:W-:Y:S02]  /*ca40*/  FMNMX.FTZ R11, R125, R32, !PT ;  /* 0x000000207d0b7209 */ /* 0x000fe40007810000 */
[----:B------:R-:W-:-:S02]  /*ca50*/  SHF.R.U32.HI R13, RZ, 0x18, R13 ;  /* 0x00000018ff0d7819 */ /* 0x000fc4000001160d */
[----:B------:R-:W-:Y:S02]  /*ca60*/  LOP3.LUT R38, R38, 0xff, RZ, 0xc0, !PT ;  /* 0x000000ff26267812 */ /* 0x000fe400078ec0ff */
[----:B------:R-:W-:Y:S02]  /*ca70*/  FMNMX.FTZ R9, R175, R24, !PT ;  /* 0x00000018af097209 */ /* 0x000fe40007810000 */
[----:B------:R-:W-:Y:S02]  /*ca80*/  FMNMX.FTZ R24, R188, R11, !PT ;  /* 0x0000000bbc187209 */ /* 0x000fe40007810000 */
[----:B------:R-:W-:Y:S02]  /*ca90*/  PRMT R38, R38, 0x5410, R13 ;  /* 0x0000541026267816 */ /* 0x000fe4000000000d */
[----:B------:R-:W-:Y:S02]  /*caa0*/  FMNMX.FTZ R13, R177, R24, !PT ;  /* 0x00000018b10d7209 */ /* 0x000fe40007810000 */
[----:B-1----:R-:W-:-:S02]  /*cab0*/  FMNMX.FTZ R65, R14, R65, !PT ;  /* 0x000000410e417209 */ /* 0x002fc40007810000 */
[----:B------:R-:W-:Y:S02]  /*cac0*/  FMNMX.FTZ R14, R176, R9, !PT ;  /* 0x00000009b00e7209 */ /* 0x000fe40007810000 */
[----:B------:R-:W-:Y:S01]  /*cad0*/  FMNMX.FTZ R11, R0, R127, !PT ;  /* 0x0000007f000b7209 */ /* 0x000fe20007810000 */
[----:B------:R-:W-:Y:S01]  /*cae0*/  FMUL.FTZ R206, R65, c[0x0][0x23c] ;  /* 0x00008f0041ce7a20 */ /* 0x000fe20000410000 */
        /* <DEDUP_REMOVED lines=84> */
[----:B------:R-:W-:Y:S02]  /*d030*/  FMNMX.FTZ R14, R180, R9, !PT ;  /* 0x00000009b40e7209 */ /* 0x000fe40007810000 */
[----:B------:R-:W-:Y:S01]  /*d040*/  FSETP.NEU.FTZ.AND P1, PT, R65, -INF , PT ;  /* 0xff8000004100780b */ /* 0x000fe20003f3d000 */
[----:B------:R-:W2:Y:S01]  /*d050*/  SHFL.BFLY PT, R24, R63, 0x2, 0x1f ;  /* 0x0c401f003f187f89 */ /* 0x000ea200000e0000 */
[----:B------:R-:W-:Y:S02]  /*d060*/  FMNMX.FTZ R9, R185, R14, !PT ;  /* 0x0000000eb9097209 */ /* 0x000fe40007810000 */
[----:B------:R-:W-:Y:S02]  /*d070*/  FSEL R206, R206, RZ, P1 ;  /* 0x000000ffcece7208 */ /* 0x000fe40000800000 */
[----:B------:R-:W-:-:S02]  /*d080*/  FMNMX.FTZ R9, R186, R9, !PT ;  /* 0x00000009ba097209 */ /* 0x000fc40007810000 */
[----:B------:R-:W-:Y:S01]  /*d090*/  LOP3.LUT R13, R7, 0xffff, RZ, 0xc0, !PT ;  /* 0x0000ffff070d7812 */ /* 0x000fe200078ec0ff */
[--C-:B------:R-:W-:Y:S01]  /*d0a0*/  FFMA.FTZ R130, R247, c[0x0][0x23c], -R206.reuse ;  /* 0x00008f00f7827a23 */ /* 0x100fe200000108ce */
[----:B------:R-:W-:Y:S01]  /*d0b0*/  LOP3.LUT R10, R10, 0xff, RZ, 0xc0, !PT ;  /* 0x000000ff0a0a7812 */ /* 0x000fe200078ec0ff */
[----:B------:R-:W3:Y:S01]  /*d0c0*/  SHFL.BFLY PT, R14, R9, 0x2, 0x1f ;  /* 0x0c401f00090e7f89 */ /* 0x000ee200000e0000 */
[--C-:B------:R-:W-:Y:S01]  /*d0d0*/  FFMA.FTZ R61, R43, c[0x0][0x23c], -R206.reuse ;  /* 0x00008f002b3d7a23 */ /* 0x100fe200000108ce */
[----:B------:R-:W-:Y:S01]  /*d0e0*/  SHF.R.U32.HI R13, RZ, 0x8, R13 ;  /* 0x00000008ff0d7819 */ /* 0x000fe2000001160d */
[--C-:B------:R-:W-:Y:S01]  /*d0f0*/  FFMA.FTZ R43, R41, c[0x0][0x23c], -R206.reuse ;  /* 0x00008f00292b7a23 */ /* 0x100fe200000108ce */
[----:B------:R-:W-:Y:S01]  /*d100*/  MUFU.EX2 R130, R130 ;  /* 0x0000008200827308 */ /* 0x000fe20000000800 */
[--C-:B------:R-:W-:Y:S01]  /*d110*/  FFMA.FTZ R60, R42, c[0x0][0x23c], -R206.reuse ;  /* 0x00008f002a3c7a23 */ /* 0x100fe200000108ce */
[----:B-1----:R-:W-:Y:S01]  /*d120*/  FMNMX.FTZ R64, R64, R11, !PT ;  /* 0x0000000b40407209 */ /* 0x002fe20007810000 */
[--C-:B------:R-:W-:Y:S01]  /*d130*/  FFMA.FTZ R41, R35, c[0x0][0x23c], -R206.reuse ;  /* 0x00008f0023297a23 */ /* 0x100fe200000108ce */
[----:B------:R-:W-:Y:S01]  /*d140*/  PRMT R10, R10, 0x5410, R15 ;  /* 0x000054100a0a7816 */ /* 0x000fe2000000000f */
[----:B------:R-:W-:-:S02]  /*d150*/  FFMA.FTZ R42, R40, c[0x0][0x23c], -R206 ;  /* 0x00008f00282a7a23 */ /* 0x000fc400000108ce */
[----:B------:R-:W1:Y:S01]  /*d160*/  SHFL.BFLY PT, R11, R64, 0x1, 0x1f ;  /* 0x0c201f00400b7f89 */ /* 0x000e6200000e0000 */
[--C-:B------:R-:W-:Y:S01]  /*d170*/  FFMA.FTZ R192, R117, c[0x0][0x23c], -R206.reuse ;  /* 0x00008f0075c07a23 */ /* 0x100fe200000108ce */
[----:B------:R-:W-:Y:S01]  /*d180*/  MUFU.EX2 R60, R60 ;  /* 0x0000003c003c7308 */ /* 0x000fe20000000800 */
[----:B--2---:R-:W-:Y:S01]  /*d190*/  FMNMX.FTZ R63, R63, R24, !PT ;  /* 0x000000183f3f7209 */ /* 0x004fe20007810000 */
[--C-:B------:R-:W-:Y:S01]  /*d1a0*/  FFMA.FTZ R189, R189, c[0x0][0x23c], -R206.reuse ;  /* 0x00008f00bdbd7a23 */ /* 0x100fe200000108ce */
[----:B------:R-:W-:Y:S01]  /*d1b0*/  LOP3.LUT R24, R7, 0xff, RZ, 0xc0, !PT ;  /* 0x000000ff07187812 */ /* 0x000fe200078ec0ff */
[--C-:B------:R-:W-:Y:S02]  /*d1c0*/  FFMA.FTZ R184, R191, c[0x0][0x23c], -R206.reuse ;  /* 0x00008f00bfb87a23 */ /* 0x100fe400000108ce */
[----:B------:R-:W2:Y:S01]  /*d1d0*/  SHFL.BFLY PT, R32, R63, 0x1, 0x1f ;  /* 0x0c201f003f207f89 */ /* 0x000ea200000e0000 */
[--C-:B------:R-:W-:Y:S01]  /*d1e0*/  FFMA.FTZ R245, R116, c[0x0][0x23c], -R206.reuse ;  /* 0x00008f0074f57a23 */ /* 0x100fe200000108ce */
[----:B------:R-:W4:Y:S01]  /*d1f0*/  MUFU.EX2 R43, R43 ;  /* 0x0000002b002b7308 */ /* 0x000f220000000800 */
[--C-:B------:R-:W-:Y:S01]  /*d200*/  FFMA.FTZ R166, R201, c[0x0][0x23c], -R206.reuse ;  /* 0x00008f00c9a67a23 */ /* 0x100fe200000108ce */
[----:B------:R-:W-:Y:S01]  /*d210*/  PRMT R24, R24, 0x5410, R13 ;  /* 0x0000541018187816 */ /* 0x000fe2000000000d */
[----:B------:R-:W-:Y:S01]  /*d220*/  FFMA.FTZ R129, R205, c[0x0][0x23c], -R206 ;  /* 0x00008f00cd817a23 */ /* 0x000fe200000108ce */
[----:B---3--:R-:W-:-:S02]  /*d230*/  FMNMX.FTZ R9, R9, R14, !PT ;  /* 0x0000000e09097209 */ /* 0x008fc40007810000 */
[--C-:B------:R-:W-:Y:S02]  /*d240*/  SHF.R.U32.HI R14, RZ, 0x10, R7.reuse ;  /* 0x00000010ff0e7819 */ /* 0x100fe40000011607 */
[----:B------:R-:W-:Y:S01]  /*d250*/  SHF.R.U32.HI R7, RZ, 0x18, R7 ;  /* 0x00000018ff077819 */ /* 0x000fe20000011607 */
[----:B------:R-:W3:Y:S01]  /*d260*/  SHFL.BFLY PT, R62, R9, 0x1, 0x1f ;  /* 0x0c201f00093e7f89 */ /* 0x000ee200000e0000 */
[----:B------:R-:W-:Y:S01]  /*d270*/  LOP3.LUT R14, R14, 0xff, RZ, 0xc0, !PT ;  /* 0x000000ff0e0e7812 */ /* 0x000fe200078ec0ff */
[----:B------:R-:W-:Y:S01]  /*d280*/  MUFU.EX2 R42, R42 ;  /* 0x0000002a002a7308 */ /* 0x000fe20000000800 */
[----:B-1----:R-:W-:Y:S02]  /*d290*/  FMNMX.FTZ R64, R64, R11, !PT ;  /* 0x0000000b40407209 */ /* 0x002fe40007810000 */
[----:B------:R-:W-:Y:S02]  /*d2a0*/  PRMT R14, R14, 0x5410, R7 ;  /* 0x000054100e0e7816 */ /* 0x000fe40000000007 */
[C---:B------:R-:W-:Y:S01]  /*d2b0*/  FSETP.NEU.FTZ.AND P0, PT, R64.reuse, -INF , PT ;  /* 0xff8000004000780b */ /* 0x040fe20003f1d000 */
[----:B------:R-:W-:Y:S01]  /*d2c0*/  FMUL.FTZ R247, R64, c[0x0][0x23c] ;  /* 0x00008f0040f77a20 */ /* 0x000fe20000410000 */
[----:B------:R-:W1:Y:S01]  /*d2d0*/  LDC.U8 R7, c[0x0][0x2d8] ;  /* 0x0000b600ff077b82 */ /* 0x000e620000000000 */
[----:B------:R-:W1:Y:S01]  /*d2e0*/  MUFU.EX2 R41, R41 ;  /* 0x0000002900297308 */ /* 0x000e620000000800 */
[----:B--2---:R-:W-:-:S02]  /*d2f0*/  FMNMX.FTZ R63, R63, R32, !PT ;  /* 0x000000203f3f7209 */ /* 0x004fc40007810000 */
[----:B------:R-:W-:Y:S02]  /*d300*/  FSEL R32, R65, RZ, P1 ;  /* 0x000000ff41207208 */ /* 0x000fe40000800000 */
[----:B------:R-:W-:Y:S02]  /*d310*/  FSEL R247, R247, RZ, P0 ;  /* 0x000000fff7f77208 */ /* 0x000fe40000000000 */
[----:B------:R-:W-:Y:S01]  /*d320*/  FSETP.NEU.FTZ.AND P1, PT, R63, -INF , PT ;  /* 0xff8000003f00780b */ /* 0x000fe20003f3d000 */
[----:B------:R-:W-:Y:S01]  /*d330*/  FADD.FTZ R35, R17, -R32 ;  /* 0x8000002011237221 */ /* 0x000fe20000010000 */
[----:B------:R-:W-:Y:S01]  /*d340*/  MUFU.EX2 R189, R189 ;  /* 0x000000bd00bd7308 */ /* 0x000fe20000000800 */
[--C-:B------:R-:W-:Y:S01]  /*d350*/  FFMA.FTZ R40, R34, c[0x0][0x23c], -R247.reuse ;  /* 0x00008f0022287a23 */ /* 0x100fe200000108f7 */
[----:B------:R-:W-:Y:S01]  /*d360*/  FSEL R34, R64, RZ, P0 ;  /* 0x000000ff40227208 */ /* 0x000fe20000000000 */
[--C-:B------:R-:W-:Y:S01]  /*d370*/  FFMA.FTZ R17, R33, c[0x0][0x23c], -R247.reuse ;  /* 0x00008f0021117a23 */ /* 0x100fe200000108f7 */
[----:B---3--:R-:W-:Y:S01]  /*d380*/  FMNMX.FTZ R62, R9, R62, !PT ;  /* 0x0000003e093e7209 */ /* 0x008fe20007810000 */
[--C-:B------:R-:W-:Y:S01]  /*d390*/  FFMA.FTZ R117, R39, c[0x0][0x23c], -R247.reuse ;  /* 0x00008f0027757a23 */ /* 0x100fe200000108f7 */
[----:B------:R-:W-:Y:S01]  /*d3a0*/  FSEL R33, R63, RZ, P1 ;  /* 0x000000ff3f217208 */ /* 0x000fe20000800000 */
[----:B------:R-:W-:Y:S01]  /*d3b0*/  FFMA.FTZ R74, R31, c[0x0][0x23c], -R247 ;  /* 0x00008f001f4a7a23 */ /* 0x000fe200000108f7 */
[----:B------:R-:W-:Y:S01]  /*d3c0*/  MUFU.EX2 R40, R40 ;  /* 0x0000002800287308 */ /* 0x000fe20000000800 */
[----:B------:R-:W-:Y:S01]  /*d3d0*/  FSETP.NEU.FTZ.AND P0, PT, R62, -INF , PT ;  /* 0xff8000003e00780b */ /* 0x000fe20003f1d000 */
[----:B------:R-:W-:-:S02]  /*d3e0*/  FADD.FTZ R34, R3, -R34 ;  /* 0x8000002203227221 */ /* 0x000fc40000010000 */
[----:B------:R-:W-:Y:S01]  /*d3f0*/  FFMA.FTZ R191, R125, c[0x0][0x23c], -R247 ;  /* 0x00008f007dbf7a23 */ /* 0x000fe200000108f7 */
[----:B-1----:R-:W-:Y:S01]  /*d400*/  PRMT R3, R7, 0x7054, R7 ;  /* 0x0000705407037816 */ /* 0x002fe20000000007 */
[--C-:B------:R-:W-:Y:S02]  /*d410*/  FFMA.FTZ R188, R188, c[0x0][0x23c], -R247.reuse ;  /* 0x00008f00bcbc7a23 */ /* 0x100fe400000108f7 */
[----:B------:R-:W1:Y:S01]  /*d420*/  MUFU.EX2 R17, R17 ;  /* 0x0000001100117308 */ /* 0x000e620000000800 */
[----:B------:R-:W-:Y:S01]  /*d430*/  FSEL R7, R62, RZ, P0 ;  /* 0x000000ff3e077208 */ /* 0x000fe20000000000 */
[--C-:B------:R-:W-:Y:S01]  /*d440*/  FFMA.FTZ R201, R123, c[0x0][0x23c], -R247.reuse ;  /* 0x00008f007bc97a23 */ /* 0x100fe200000108f7 */
[--C-:B------:R-:W-:Y:S01]  /*d450*/  HSET2.LE.AND R21, R38, R3.reuse, PT ;  /* 0x0000000326157233 */ /* 0x100fe20003803000 */
[----:B------:R-:W-:Y:S01]  /*d460*/  FFMA.FTZ R128, R128, c[0x0][0x23c], -R247 ;  /* 0x00008f0080807a23 */ /* 0x000fe200000108f7 */
[--C-:B------:R-:W-:Y:S01]  /*d470*/  HSET2.LE.AND R20, R20, R3.reuse, PT ;  /* 0x0000000314147233 */ /* 0x100fe20003803000 */
[----:B------:R-:W-:Y:S01]  /*d480*/  FADD.FTZ R32, R0, -R7 ;  /* 0x8000000700207221 */ /* 0x000fe20000010000 */
[----:B----4-:R-:W-:Y:S01]  /*d490*/  F2FP.BF16.PACK_AB R7, R43, R60 ;  /* 0x0000003c2b07723e */ /* 0x010fe200000010ff */
[----:B------:R-:W-:Y:S01]  /*d4a0*/  MUFU.EX2 R117, R117 ;  /* 0x0000007500757308 */ /* 0x000fe20000000800 */
[--C-:B------:R-:W-:Y:S01]  /*d4b0*/  HSET2.LE.AND R23, R30, R3.reuse, PT ;  /* 0x000000031e177233 */ /* 0x100fe20003803000 */
[--C-:B------:R-:W-:Y:S01]  /*d4c0*/  FFMA.FTZ R125, R207, c[0x0][0x23c], -R247.reuse ;  /* 0x00008f00cf7d7a23 */ /* 0x100fe200000108f7 */
[----:B------:R-:W-:Y:S01]  /*d4d0*/  LOP3.LUT R20, R20, R7, RZ, 0xc0, !PT ;  /* 0x0000000714147212 */ /* 0x000fe200078ec0ff */
[--C-:B------:R-:W-:Y:S01]  /*d4e0*/  HSET2.LE.AND R22, R22, R3.reuse, PT ;  /* 0x0000000316167233 */ /* 0x100fe20003803000 */
[----:B------:R-:W-:Y:S01]  /*d4f0*/  F2FP.BF16.PACK_AB R7, R41, R42 ;  /* 0x0000002a2907723e */ /* 0x000fe200000010ff */
[--C-:B------:R-:W-:Y:S01]  /*d500*/  HSET2.LE.AND R28, R28, R3.reuse, PT ;  /* 0x000000031c1c7233 */ /* 0x100fe20003803000 */
[----:B------:R-:W-:Y:S01]  /*d510*/  FFMA.FTZ R116, R29, c[0x0][0x23c], -R247 ;  /* 0x00008f001d747a23 */ /* 0x000fe200000108f7 */
[----:B------:R-:W2:Y:S01]  /*d520*/  MUFU.EX2 R74, R74 ;  /* 0x0000004a004a7308 */ /* 0x000ea20000000800 */
[----:B-1----:R-:W-:Y:S01]  /*d530*/  F2FP.BF16.PACK_AB R0, R17, R40 ;  /* 0x000000281100723e */ /* 0x002fe200000010ff */
[--C-:B------:R-:W-:Y:S01]  /*d540*/  HSET2.LE.AND R26, R26, R3.reuse, PT ;  /* 0x000000031a1a7233 */ /* 0x100fe20003803000 */
[----:B------:R-:W-:Y:S01]  /*d550*/  LOP3.LUT R22, R22, R7, RZ, 0xc0, !PT ;  /* 0x0000000716167212 */ /* 0x000fe200078ec0ff */
[--C-:B------:R-:W-:Y:S01]  /*d560*/  HSET2.LE.AND R12, R12, R3.reuse, PT ;  /* 0x000000030c0c7233 */ /* 0x100fe20003803000 */
[----:B------:R-:W-:Y:S01]  /*d570*/  LOP3.LUT R21, R21, R0, RZ, 0xc0, !PT ;  /* 0x0000000015157212 */ /* 0x000fe200078ec0ff */
[--C-:B------:R-:W-:Y:S01]  /*d580*/  HSET2.LE.AND R8, R8, R3.reuse, PT ;  /* 0x0000000308087233 */ /* 0x100fe20003803000 */
[----:B------:R-:W-:Y:S01]  /*d590*/  FADD.FTZ R33, R2, -R33 ;  /* 0x8000002102217221 */ /* 0x000fe20000010000 */
[----:B------:R-:W1:Y:S01]  /*d5a0*/  MUFU.EX2 R184, R184 ;  /* 0x000000b800b87308 */ /* 0x000e620000000800 */
[--C-:B------:R-:W-:Y:S01]  /*d5b0*/  HSET2.LE.AND R6, R6, R3.reuse, PT ;  /* 0x0000000306067233 */ /* 0x100fe20003803000 */
[----:B------:R-:W-:Y:S01]  /*d5c0*/  IMAD.MOV.U32 R39, RZ, RZ, R27 ;  /* 0x000000ffff277224 */ /* 0x000fe200078e001b */
[--C-:B------:R-:W-:Y:S01]  /*d5d0*/  HSET2.LE.AND R24, R24, R3.reuse, PT ;  /* 0x0000000318187233 */ /* 0x100fe20003803000 */
[----:B------:R-:W-:Y:S01]  /*d5e0*/  FFMA.FTZ R177, R177, c[0x0][0x23c], -R247 ;  /* 0x00008f00b1b17a23 */ /* 0x000fe200000108f7 */
[--C-:B------:R-:W-:Y:S01]  /*d5f0*/  HSET2.LE.AND R10, R10, R3.reuse, PT ;  /* 0x000000030a0a7233 */ /* 0x100fe20003803000 */
[----:B------:R-:W-:Y:S01]  /*d600*/  FMUL.FTZ R207, R62, c[0x0][0x23c] ;  /* 0x00008f003ecf7a20 */ /* 0x000fe20000410000 */
[----:B------:R-:W-:Y:S01]  /*d610*/  HSET2.LE.AND R14, R14, R3, PT ;  /* 0x000000030e0e7233 */ /* 0x000fe20003803000 */
[----:B------:R-:W-:Y:S01]  /*d620*/  MUFU.EX2 R191, R191 ;  /* 0x000000bf00bf7308 */ /* 0x000fe20000000800 */
[----:B--2---:R-:W-:Y:S01]  /*d630*/  F2FP.BF16.PACK_AB R0, R74, R117 ;  /* 0x000000754a00723e */ /* 0x004fe200000010ff */
[----:B------:R-:W-:Y:S01]  /*d640*/  IMAD.MOV.U32 R38, RZ, RZ, R170 ;  /* 0x000000ffff267224 */ /* 0x000fe200078e00aa */
[----:B------:R-:W-:Y:S01]  /*d650*/  FSEL R207, R207, RZ, P0 ;  /* 0x000000ffcfcf7208 */ /* 0x000fe20000000000 */
[----:B------:R-:W-:Y:S01]  /*d660*/  IMAD.MOV.U32 R218, RZ, RZ, R39 ;  /* 0x000000ffffda7224 */ /* 0x000fe200078e0027 */
[----:B------:R-:W-:Y:S01]  /*d670*/  LOP3.LUT R23, R23, R0, RZ, 0xc0, !PT ;  /* 0x0000000017177212 */ /* 0x000fe200078ec0ff */
[----:B------:R-:W-:Y:S01]  /*d680*/  IMAD.MOV.U32 R39, RZ, RZ, R171 ;  /* 0x000000ffff277224 */ /* 0x000fe200078e00ab */
[----:B------:R-:W-:Y:S01]  /*d690*/  LOP3.LUT R0, R213, R19, RZ, 0x3c, !PT ;  /* 0x00000013d5007212 */ /* 0x000fe200078e3cff */
[----:B------:R-:W2:Y:S01]  /*d6a0*/  MUFU.EX2 R188, R188 ;  /* 0x000000bc00bc7308 */ /* 0x000ea20000000800 */
[----:B-1----:R-:W-:Y:S01]  /*d6b0*/  F2FP.BF16.PACK_AB R7, R184, R189 ;  /* 0x000000bdb807723e */ /* 0x002fe200000010ff */
[----:B------:R-:W-:-:S02]  /*d6c0*/  FFMA.FTZ R205, R174, c[0x0][0x23c], -R207 ;  /* 0x00008f00aecd7a23 */ /* 0x000fc400000108cf */
[----:B------:R-:W-:Y:S01]  /*d6d0*/  IMAD.WIDE.U32 R172, R0, -0x2daee0ad, RZ ;  /* 0xd2511f5300ac7825 */ /* 0x000fe200078e00ff */
[----:B------:R-:W-:-:S03]  /*d6e0*/  LOP3.LUT R30, R28, R7, RZ, 0xc0, !PT ;  /* 0x000000071c1e7212 */ /* 0x000fc600078ec0ff */
[----:B------:R-:W1:Y:S01]  /*d6f0*/  MUFU.EX2 R61, R61 ;  /* 0x0000003d003d7308 */ /* 0x000e620000000800 */
[----:B------:R-:W-:Y:S01]  /*d700*/  LOP3.LUT R0, R173, UR15, R250, 0x96, !PT ;  /* 0x0000000fad007c12 */ /* 0x000fe2000f8e96fa */
[----:B------:R-:W-:Y:S02]  /*d710*/  FMUL.FTZ R250, R63, c[0x0][0x23c] ;  /* 0x00008f003ffa7a20 */ /* 0x000fe40000410000 */
[--C-:B------:R-:W-:Y:S02]  /*d720*/  FFMA.FTZ R174, R182, c[0x0][0x23c], -R207.reuse ;  /* 0x00008f00b6ae7a23 */ /* 0x100fe400000108cf */
[----:B------:R-:W-:Y:S01]  /*d730*/  IMAD.WIDE.U32 R208, R0, -0x326172a9, RZ ;  /* 0xcd9e8d5700d07825 */ /* 0x000fe200078e00ff */
[----:B------:R-:W-:Y:S01]  /*d740*/  LOP3.LUT R0, R37, UR16, R212, 0x96, !PT ;  /* 0x0000001025007c12 */ /* 0x000fe2000f8e96d4 */
[----:B------:R-:W-:Y:S01]  /*d750*/  MUFU.EX2 R245, R245 ;  /* 0x000000f500f57308 */ /* 0x000fe20000000800 */
[----:B--2---:R-:W-:Y:S01]  /*d760*/  F2FP.BF16.PACK_AB R31, R188, R191 ;  /* 0x000000bfbc1f723e */ /* 0x004fe200000010ff */
[--C-:B------:R-:W-:Y:S01]  /*d770*/  FFMA.FTZ R71, R71, c[0x0][0x23c], -R207.reuse ;  /* 0x00008f0047477a23 */ /* 0x100fe200000108cf */
[----:B------:R-:W-:Y:S01]  /*d780*/  LOP3.LUT R36, R209, UR14, R36, 0x96, !PT ;  /* 0x0000000ed1247c12 */ /* 0x000fe2000f8e9624 */
[----:B------:R-:W-:Y:S01]  /*d790*/  FFMA.FTZ R66, R66, c[0x0][0x23c], -R207 ;  /* 0x00008f0042427a23 */ /* 0x000fe200000108cf */
[----:B------:R-:W-:Y:S01]  /*d7a0*/  LOP3.LUT R31, R26, R31, RZ, 0xc0, !PT ;  /* 0x0000001f1a1f7212 */ /* 0x000fe200078ec0ff */
[----:B------:R-:W-:Y:S01]  /*d7b0*/  IMAD.MOV.U32 R171, RZ, RZ, R218 ;  /* 0x000000ffffab7224 */ /* 0x000fe200078e00da */
[----:B------:R-:W-:Y:S01]  /*d7c0*/  FSEL R250, R250, RZ, P1 ;  /* 0x000000fffafa7208 */ /* 0x000fe20000800000 */
[----:B------:R-:W2:Y:S01]  /*d7d0*/  MUFU.EX2 R192, R192 ;  /* 0x000000c000c07308 */ /* 0x000ea20000000800 */
[----:B-1----:R-:W-:Y:S01]  /*d7e0*/  F2FP.BF16.PACK_AB R7, R61, R130 ;  /* 0x000000823d07723e */ /* 0x002fe200000010ff */
[----:B------:R-:W-:Y:S01]  /*d7f0*/  IMAD.WIDE.U32 R36, R36, -0x2daee0ad, RZ ;  /* 0xd2511f5324247825 */ /* 0x000fe200078e00ff */
[----:B------:R-:W-:-:S02]  /*d800*/  LOP3.LUT R4, R209, UR14, R4, 0x96, !PT ;  /* 0x0000000ed1047c12 */ /* 0x000fc4000f8e9604 */
[----:B------:R-:W-:Y:S01]  /*d810*/  LOP3.LUT R26, R12, R7, RZ, 0xc0, !PT ;  /* 0x000000070c1a7212 */ /* 0x000fe200078ec0ff */
[--C-:B------:R-:W-:Y:S02]  /*d820*/  FFMA.FTZ R123, R240, c[0x0][0x23c], -R250.reuse ;  /* 0x00008f00f07b7a23 */ /* 0x100fe400000108fa */
[----:B------:R-:W-:Y:S01]  /*d830*/  MUFU.EX2 R166, R166 ;  /* 0x000000a600a67308 */ /* 0x000fe20000000800 */
[--C-:B------:R-:W-:Y:S02]  /*d840*/  FFMA.FTZ R72, R72, c[0x0][0x23c], -R250.reuse ;  /* 0x00008f0048487a23 */ /* 0x100fe400000108fa */
[--C-:B------:R-:W-:Y:S02]  /*d850*/  FFMA.FTZ R240, R121, c[0x0][0x23c], -R250.reuse ;  /* 0x00008f0079f07a23 */ /* 0x100fe400000108fa */
[----:B------:R-:W-:Y:S02]  /*d860*/  FFMA.FTZ R182, R124, c[0x0][0x23c], -R250 ;  /* 0x00008f007cb67a23 */ /* 0x000fe400000108fa */
[--C-:B------:R-:W-:Y:S01]  /*d870*/  FFMA.FTZ R124, R190, c[0x0][0x23c], -R207.reuse ;  /* 0x00008f00be7c7a23 */ /* 0x100fe200000108cf */
[----:B------:R-:W1:Y:S01]  /*d880*/  MUFU.EX2 R129, R129 ;  /* 0x0000008100817308 */ /* 0x000e620000000800 */
[----:B--2---:R-:W-:Y:S01]  /*d890*/  F2FP.BF16.PACK_AB R7, R192, R245 ;  /* 0x000000f5c007723e */ /* 0x004fe200000010ff */
[----:B------:R-:W-:-:S02]  /*d8a0*/  FFMA.FTZ R121, R193, c[0x0][0x23c], -R207 ;  /* 0x00008f00c1797a23 */ /* 0x000fc400000108cf */
[--C-:B------:R-:W-:Y:S01]  /*d8b0*/  FFMA.FTZ R73, R73, c[0x0][0x23c], -R250.reuse ;  /* 0x00008f0049497a23 */ /* 0x100fe200000108fa */
[----:B------:R-:W-:Y:S01]  /*d8c0*/  LOP3.LUT R28, R8, R7, RZ, 0xc0, !PT ;  /* 0x00000007081c7212 */ /* 0x000fe200078ec0ff */
[--C-:B------:R-:W-:Y:S02]  /*d8d0*/  FFMA.FTZ R68, R68, c[0x0][0x23c], -R250.reuse ;  /* 0x00008f0044447a23 */ /* 0x100fe400000108fa */
[----:B------:R2:W-:Y:S01]  /*d8e0*/  MUFU.EX2 R237, R128 ;  /* 0x0000008000ed7308 */ /* 0x0005e20000000800 */
[--C-:B------:R-:W-:Y:S02]  /*d8f0*/  FFMA.FTZ R67, R67, c[0x0][0x23c], -R207.reuse ;  /* 0x00008f0043437a23 */ /* 0x100fe400000108cf */
[----:B------:R-:W-:Y:S02]  /*d900*/  FFMA.FTZ R70, R70, c[0x0][0x23c], -R250 ;  /* 0x00008f0046467a23 */ /* 0x000fe400000108fa */
[----:B------:R-:W-:Y:S02]  /*d910*/  FMUL.FTZ R35, R35, c[0x0][0x23c] ;  /* 0x00008f0023237a20 */ /* 0x000fe40000410000 */
[----:B------:R-:W-:Y:S01]  /*d920*/  FMUL.FTZ R34, R34, c[0x0][0x23c] ;  /* 0x00008f0022227a20 */ /* 0x000fe20000410000 */
[----:B------:R-:W3:Y:S01]  /*d930*/  MUFU.EX2 R201, R201 ;  /* 0x000000c900c97308 */ /* 0x000ee20000000800 */
[----:B-1----:R-:W-:Y:S01]  /*d940*/  F2FP.BF16.PACK_AB R7, R129, R166 ;  /* 0x000000a68107723e */ /* 0x002fe200000010ff */
[----:B------:R-:W-:-:S03]  /*d950*/  FFMA.FTZ R69, R69, c[0x0][0x23c], -R207 ;  /* 0x00008f0045457a23 */ /* 0x000fc600000108cf */
[----:B------:R-:W-:-:S03]  /*d960*/  LOP3.LUT R24, R24, R7, RZ, 0xc0, !PT ;  /* 0x0000000718187212 */ /* 0x000fc600078ec0ff */
[----:B------:R-:W-:Y:S01]  /*d970*/  MUFU.EX2 R125, R125 ;  /* 0x0000007d007d7308 */ /* 0x000fe20000000800 */
[----:B--2---:R-:W-:Y:S02]  /*d980*/  FFMA.FTZ R128, R198, c[0x0][0x23c], -R247 ;  /* 0x00008f00c6807a23 */ /* 0x004fe400000108f7 */
[----:B------:R-:W-:Y:S02]  /*d990*/  FFMA.FTZ R198, R126, c[0x0][0x23c], -R207 ;  /* 0x00008f007ec67a23 */ /* 0x000fe400000108cf */
[----:B------:R-:W-:-:S03]  /*d9a0*/  FFMA.FTZ R126, R194, c[0x0][0x23c], -R250 ;  /* 0x00008f00c27e7a23 */ /* 0x000fc600000108fa */
[----:B------:R-:W1:Y:S01]  /*d9b0*/  MUFU.EX2 R116, R116 ;  /* 0x0000007400747308 */ /* 0x000e620000000800 */
[----:B---3--:R-:W-:-:S04]  /*d9c0*/  F2FP.BF16.PACK_AB R29, R201, R237 ;  /* 0x000000edc91d723e */ /* 0x008fc800000010ff */
[----:B------:R-:W-:Y:S01]  /*d9d0*/  LOP3.LUT R29, R6, R29, RZ, 0xc0, !PT ;  /* 0x0000001d061d7212 */ /* 0x000fe200078ec0ff */
[----:B------:R-:W-:Y:S02]  /*d9e0*/  IMAD.WIDE.U32 R6, R0, -0x2daee0ad, RZ ;  /* 0xd2511f5300067825 */ /* 0x000fe400078e00ff */
[----:B------:R-:W-:Y:S03]  /*d9f0*/  MUFU.EX2 R177, R177 ;  /* 0x000000b100b17308 */ /* 0x000fe60000000800 */
[----:B------:R-:W-:Y:S02]  /*da00*/  LOP3.LUT R0, R7, UR13, R172, 0x96, !PT ;  /* 0x0000000d07007c12 */ /* 0x000fe4000f8e96ac */
[----:B------:R-:W-:Y:S02]  /*da10*/  LOP3.LUT R2, R37, UR11, R6, 0x96, !PT ;  /* 0x0000000b25027c12 */ /* 0x000fe4000f8e9606 */
[----:B-1----:R-:W-:Y:S01]  /*da20*/  F2FP.BF16.PACK_AB R27, R116, R125 ;  /* 0x0000007d741b723e */ /* 0x002fe200000010ff */
[----:B------:R-:W-:Y:S01]  /*da30*/  IMAD.WIDE.U32 R8, R0, -0x326172a9, RZ ;  /* 0xcd9e8d5700087825 */ /* 0x000fe200078e00ff */
[----:B------:R-:W1:Y:S02]  /*da40*/  MUFU.EX2 R128, R128 ;  /* 0x0000008000807308 */ /* 0x000e640000000800 */
[----:B------:R-:W-:Y:S01]  /*da50*/  LOP3.LUT R27, R10, R27, RZ, 0xc0, !PT ;  /* 0x0000001b0a1b7212 */ /* 0x000fe200078ec0ff */
[----:B------:R-:W-:Y:S01]  /*da60*/  IMAD.WIDE.U32 R10, R2, -0x326172a9, RZ ;  /* 0xcd9e8d57020a7825 */ /* 0x000fe200078e00ff */
[----:B------:R-:W-:-:S04]  /*da70*/  LOP3.LUT R0, R9, UR12, R208, 0x96, !PT ;  /* 0x0000000c09007c12 */ /* 0x000fc8000f8e96d0 */
[----:B------:R-:W-:Y:S01]  /*da80*/  LOP3.LUT R8, R11, UR10, R8, 0x96, !PT ;  /* 0x0000000a0b087c12 */ /* 0x000fe2000f8e9608 */
[----:B------:R-:W-:Y:S01]  /*da90*/  IMAD.WIDE.U32 R6, R0, -0x2daee0ad, RZ ;  /* 0xd2511f5300067825 */ /* 0x000fe200078e00ff */
[----:B------:R-:W-:Y:S03]  /*daa0*/  MUFU.EX2 R205, R205 ;  /* 0x000000cd00cd7308 */ /* 0x000fe60000000800 */
[----:B------:R-:W-:Y:S01]  /*dab0*/  IMAD.WIDE.U32 R8, R8, -0x2daee0ad, RZ ;  /* 0xd2511f5308087825 */ /* 0x000fe200078e00ff */
[----:B------:R-:W-:Y:S02]  /*dac0*/  LOP3.LUT R0, R7, UR9, R36, 0x96, !PT ;  /* 0x0000000907007c12 */ /* 0x000fe4000f8e9624 */
[----:B-1----:R-:W-:Y:S01]  /*dad0*/  F2FP.BF16.PACK_AB R25, R128, R177 ;  /* 0x000000b18019723e */ /* 0x002fe200000010ff */
[----:B------:R-:W-:Y:S01]  /*dae0*/  IMAD.WIDE.U32 R36, R4, -0x2daee0ad, RZ ;  /* 0xd2511f5304247825 */ /* 0x000fe200078e00ff */
[----:B------:R-:W-:Y:S01]  /*daf0*/  LOP3.LUT R2, R9, UR7, R6, 0x96, !PT ;  /* 0x0000000709027c12 */ /* 0x000fe2000f8e9606 */
[----:B------:R-:W1:Y:S01]  /*db00*/  MUFU.EX2 R174, R174 ;  /* 0x000000ae00ae7308 */ /* 0x000e620000000800 */
[----:B------:R-:W-:Y:S01]  /*db10*/  LOP3.LUT R25, R14, R25, RZ, 0xc0, !PT ;  /* 0x000000190e197212 */ /* 0x000fe200078ec0ff */
[----:B------:R-:W-:-:S04]  /*db20*/  IMAD.WIDE.U32 R6, R0, -0x326172a9, RZ ;  /* 0xcd9e8d5700067825 */ /* 0x000fc800078e00ff */
[----:B------:R-:W-:Y:S01]  /*db30*/  FFMA.FTZ R9, R175, c[0x0][0x23c], -R250 ;  /* 0x00008f00af097a23 */ /* 0x000fe200000108fa */
[----:B------:R-:W-:Y:S01]  /*db40*/  LOP3.LUT R0, R7, UR8, R10, 0x96, !PT ;  /* 0x0000000807007c12 */ /* 0x000fe2000f8e960a */
[----:B------:R-:W-:Y:S01]  /*db50*/  FFMA.FTZ R175, R176, c[0x0][0x23c], -R250 ;  /* 0x00008f00b0af7a23 */ /* 0x000fe200000108fa */
[----:B------:R-:W-:Y:S01]  /*db60*/  MUFU.EX2 R123, R123 ;  /* 0x0000007b007b7308 */ /* 0x000fe20000000800 */
[----:B------:R-:W-:-:S04]  /*db70*/  IMAD.WIDE.U32 R10, R2, -0x326172a9, RZ ;  /* 0xcd9e8d57020a7825 */ /* 0x000fc800078e00ff */
[----:B------:R-:W-:Y:S01]  /*db80*/  IMAD.WIDE.U32 R12, R0, -0x2daee0ad, RZ ;  /* 0xd2511f53000c7825 */ /* 0x000fe200078e00ff */
[C---:B------:R-:W-:Y:S02]  /*db90*/  LOP3.LUT R7, R10.reuse, 0xffff, RZ, 0xc0, !PT ;  /* 0x0000ffff0a077812 */ /* 0x040fe400078ec0ff */
[----:B------:R-:W-:Y:S01]  /*dba0*/  MUFU.EX2 R176, R9 ;  /* 0x0000000900b07308 */ /* 0x000fe20000000800 */
[----:B------:R-:W-:Y:S02]  /*dbb0*/  LOP3.LUT R2, R11, UR17, R6, 0x96, !PT ;  /* 0x000000110b027c12 */ /* 0x000fe4000f8e9606 */
[----:B------:R-:W-:Y:S02]  /*dbc0*/  SHF.R.U32.HI R7, RZ, 0x8, R7 ;  /* 0x00000008ff077819 */ /* 0x000fe40000011607 */
[----:B------:R-:W-:Y:S02]  /*dbd0*/  LOP3.LUT R6, R10, 0xff, RZ, 0xc0, !PT ;  /* 0x000000ff0a067812 */ /* 0x000fe400078ec0ff */
[----:B-1----:R-:W-:Y:S01]  /*dbe0*/  F2FP.BF16.PACK_AB R15, R174, R205 ;  /* 0x000000cdae0f723e */ /* 0x002fe200000010ff */
[----:B------:R-:W1:Y:S01]  /*dbf0*/  MUFU.EX2 R175, R175 ;  /* 0x000000af00af7308 */ /* 0x000e620000000800 */
[----:B------:R-:W-:-:S02]  /*dc00*/  PRMT R6, R6, 0x5410, R7 ;  /* 0x0000541006067816 */ /* 0x000fc40000000007 */
[----:B------:R-:W-:-:S03]  /*dc10*/  LOP3.LUT R0, R13, UR18, R8, 0x96, !PT ;  /* 0x000000120d007c12 */ /* 0x000fc6000f8e9608 */
[----:B------:R-:W-:Y:S02]  /*dc20*/  HSET2.LE.AND R6, R6, R3, PT ;  /* 0x0000000306067233 */ /* 0x000fe40003803000 */
[----:B------:R-:W-:Y:S01]  /*dc30*/  MUFU.EX2 R72, R72 ;  /* 0x0000004800487308 */ /* 0x000fe20000000800 */
[----:B-1----:R-:W-:-:S07]  /*dc40*/  F2FP.BF16.PACK_AB R7, R175, R176 ;  /* 0x000000b0af07723e */ /* 0x002fce00000010ff */
[----:B------:R-:W-:Y:S01]  /*dc50*/  MUFU.EX2 R71, R71 ;  /* 0x0000004700477308 */ /* 0x000fe20000000800 */
[----:B------:R-:W-:Y:S02]  /*dc60*/  LOP3.LUT R14, R6, R7, RZ, 0xc0, !PT ;  /* 0x00000007060e7212 */ /* 0x000fe400078ec0ff */
[--C-:B------:R-:W-:Y:S02]  /*dc70*/  SHF.R.U32.HI R6, RZ, 0x10, R10.reuse ;  /* 0x00000010ff067819 */ /* 0x100fe4000001160a */
[----:B------:R-:W-:-:S03]  /*dc80*/  SHF.R.U32.HI R7, RZ, 0x18, R10 ;  /* 0x00000018ff077819 */ /* 0x000fc6000001160a */
[----:B------:R-:W1:Y:S01]  /*dc90*/  MUFU.EX2 R66, R66 ;  /* 0x0000004200427308 */ /* 0x000e620000000800 */
[----:B------:R-:W-:-:S04]  /*dca0*/  LOP3.LUT R6, R6, 0xff, RZ, 0xc0, !PT ;  /* 0x000000ff06067812 */ /* 0x000fc800078ec0ff */
[----:B------:R-:W-:Y:S02]  /*dcb0*/  PRMT R6, R6, 0x5410, R7 ;  /* 0x0000541006067816 */ /* 0x000fe40000000007 */
[----:B------:R-:W-:Y:S01]  /*dcc0*/  LOP3.LUT R7, R12, 0xffff, RZ, 0xc0, !PT ;  /* 0x0000ffff0c077812 */ /* 0x000fe200078ec0ff */
[----:B------:R-:W-:Y:S02]  /*dcd0*/  MUFU.EX2 R240, R240 ;  /* 0x000000f000f07308 */ /* 0x000fe40000000800 */
[----:B------:R-:W-:Y:S01]  /*dce0*/  HSET2.LE.AND R6, R6, R3, PT ;  /* 0x0000000306067233 */ /* 0x000fe20003803000 */
[----:B------:R-:W-:-:S04]  /*dcf0*/  SHF.R.U32.HI R7, RZ, 0x8, R7 ;  /* 0x00000008ff077819 */ /* 0x000fc80000011607 */
[----:B------:R-:W-:Y:S01]  /*dd00*/  LOP3.LUT R15, R6, R15, RZ, 0xc0, !PT ;  /* 0x0000000f060f7212 */ /* 0x000fe200078ec0ff */
[----:B------:R-:W2:Y:S01]  /*dd10*/  MUFU.EX2 R182, R182 ;  /* 0x000000b600b67308 */ /* 0x000ea20000000800 */
[----:B------:R-:W-:Y:S02]  /*dd20*/  LOP3.LUT R6, R12, 0xff, RZ, 0xc0, !PT ;  /* 0x000000ff0c067812 */ /* 0x000fe400078ec0ff */
[----:B-1----:R-:W-:Y:S02]  /*dd30*/  F2FP.BF16.PACK_AB R11, R66, R71 ;  /* 0x00000047420b723e */ /* 0x002fe400000010ff */
[----:B------:R-:W-:Y:S02]  /*dd40*/  PRMT R6, R6, 0x5410, R7 ;  /* 0x0000541006067816 */ /* 0x000fe40000000007 */
[----:B------:R-:W-:Y:S01]  /*dd50*/  F2FP.BF16.PACK_AB R7, R72, R123 ;  /* 0x0000007b4807723e */ /* 0x000fe200000010ff */
[----:B------:R-:W-:Y:S02]  /*dd60*/  MUFU.EX2 R198, R198 ;  /* 0x000000c600c67308 */ /* 0x000fe40000000800 */
[----:B------:R-:W-:-:S05]  /*dd70*/  HSET2.LE.AND R6, R6, R3, PT ;  /* 0x0000000306067233 */ /* 0x000fca0003803000 */
[----:B------:R-:W-:Y:S01]  /*dd80*/  LOP3.LUT R10, R6, R7, RZ, 0xc0, !PT ;  /* 0x00000007060a7212 */ /* 0x000fe200078ec0ff */
[----:B------:R-:W-:Y:S01]  /*dd90*/  MUFU.EX2 R126, R126 ;  /* 0x0000007e007e7308 */ /* 0x000fe20000000800 */
[--C-:B------:R-:W-:Y:S02]  /*dda0*/  SHF.R.U32.HI R6, RZ, 0x10, R12.reuse ;  /* 0x00000010ff067819 */ /* 0x100fe4000001160c */
[----:B------:R-:W-:Y:S02]  /*ddb0*/  SHF.R.U32.HI R7, RZ, 0x18, R12 ;  /* 0x00000018ff077819 */ /* 0x000fe4000001160c */
[----:B------:R-:W-:-:S03]  /*ddc0*/  LOP3.LUT R6, R6, 0xff, RZ, 0xc0, !PT ;  /* 0x000000ff06067812 */ /* 0x000fc600078ec0ff */
[----:B------:R-:W-:Y:S01]  /*ddd0*/  MUFU.EX2 R124, R124 ;  /* 0x0000007c007c7308 */ /* 0x000fe20000000800 */
[----:B------:R-:W-:Y:S02]  /*dde0*/  PRMT R6, R6, 0x5410, R7 ;  /* 0x0000541006067816 */ /* 0x000fe40000000007 */
[----:B------:R-:W-:-:S03]  /*ddf0*/  LOP3.LUT R7, R2, 0xffff, RZ, 0xc0, !PT ;  /* 0x0000ffff02077812 */ /* 0x000fc600078ec0ff */
[----:B------:R-:W-:Y:S01]  /*de00*/  HSET2.LE.AND R6, R6, R3, PT ;  /* 0x0000000306067233 */ /* 0x000fe20003803000 */
[----:B------:R-:W-:Y:S01]  /*de10*/  SHF.R.U32.HI R7, RZ, 0x8, R7 ;  /* 0x00000008ff077819 */ /* 0x000fe20000011607 */
[----:B------:R-:W1:Y:S03]  /*de20*/  MUFU.EX2 R121, R121 ;  /* 0x0000007900797308 */ /* 0x000e660000000800 */
[----:B------:R-:W-:Y:S02]  /*de30*/  LOP3.LUT R11, R6, R11, RZ, 0xc0, !PT ;  /* 0x0000000b060b7212 */ /* 0x000fe400078ec0ff */
[----:B------:R-:W-:-:S03]  /*de40*/  LOP3.LUT R6, R2, 0xff, RZ, 0xc0, !PT ;  /* 0x000000ff02067812 */ /* 0x000fc600078ec0ff */
[----:B------:R-:W-:Y:S01]  /*de50*/  MUFU.EX2 R73, R73 ;  /* 0x0000004900497308 */ /* 0x000fe20000000800 */
[----:B------:R-:W-:Y:S02]  /*de60*/  PRMT R6, R6, 0x5410, R7 ;  /* 0x0000541006067816 */ /* 0x000fe40000000007 */
[----:B--2---:R-:W-:-:S03]  /*de70*/  F2FP.BF16.PACK_AB R7, R182, R240 ;  /* 0x000000f0b607723e */ /* 0x004fc600000010ff */
[----:B------:R-:W-:Y:S01]  /*de80*/  HSET2.LE.AND R6, R6, R3, PT ;  /* 0x0000000306067233 */ /* 0x000fe20003803000 */
[----:B-1----:R-:W-:Y:S01]  /*de90*/  F2FP.BF16.PACK_AB R9, R121, R124 ;  /* 0x0000007c7909723e */ /* 0x002fe200000010ff */
[----:B------:R-:W-:Y:S03]  /*dea0*/  MUFU.EX2 R68, R68 ;  /* 0x0000004400447308 */ /* 0x000fe60000000800 */
[----:B------:R-:W-:Y:S02]  /*deb0*/  LOP3.LUT R12, R6, R7, RZ, 0xc0, !PT ;  /* 0x00000007060c7212 */ /* 0x000fe400078ec0ff */
[--C-:B------:R-:W-:Y:S02]  /*dec0*/  SHF.R.U32.HI R6, RZ, 0x10, R2.reuse ;  /* 0x00000010ff067819 */ /* 0x100fe40000011602 */
[----:B------:R-:W-:Y:S02]  /*ded0*/  SHF.R.U32.HI R2, RZ, 0x18, R2 ;  /* 0x00000018ff027819 */ /* 0x000fe40000011602 */
[----:B------:R-:W-:Y:S01]  /*dee0*/  LOP3.LUT R7, R6, 0xff, RZ, 0xc0, !PT ;  /* 0x000000ff06077812 */ /* 0x000fe200078ec0ff */
[----:B------:R-:W-:Y:S01]  /*def0*/  FFMA.FTZ R6, R127, c[0x0][0x23c], -R207 ;  /* 0x00008f007f067a23 */ /* 0x000fe200000108cf */
[----:B------:R-:W-:Y:S01]  /*df00*/  MUFU.EX2 R67, R67 ;  /* 0x0000004300437308 */ /* 0x000fe20000000800 */
[----:B------:R-:W-:Y:S01]  /*df10*/  FFMA.FTZ R127, R187, c[0x0][0x23c], -R250 ;  /* 0x00008f00bb7f7a23 */ /* 0x000fe200000108fa */
[----:B------:R-:W-:Y:S01]  /*df20*/  PRMT R2, R7, 0x5410, R2 ;  /* 0x0000541007027816 */ /* 0x000fe20000000002 */
[----:B------:R-:W-:Y:S01]  /*df30*/  IMAD.MOV.U32 R187, RZ, RZ, R219 ;  /* 0x000000ffffbb7224 */ /* 0x000fe200078e00db */
[----:B------:R-:W-:-:S03]  /*df40*/  LOP3.LUT R7, R0, 0xffff, RZ, 0xc0, !PT ;  /* 0x0000ffff00077812 */ /* 0x000fc600078ec0ff */
[----:B------:R-:W-:Y:S01]  /*df50*/  HSET2.LE.AND R2, R2, R3, PT ;  /* 0x0000000302027233 */ /* 0x000fe20003803000 */
[----:B------:R-:W1:Y:S01]  /*df60*/  MUFU.EX2 R170, R6 ;  /* 0x0000000600aa7308 */ /* 0x000e620000000800 */
[----:B------:R-:W-:-:S07]  /*df70*/  SHF.R.U32.HI R7, RZ, 0x8, R7 ;  /* 0x00000008ff077819 */ /* 0x000fce0000011607 */
[----:B------:R-:W2:Y:S01]  /*df80*/  MUFU.EX2 R127, R127 ;  /* 0x0000007f007f7308 */ /* 0x000ea20000000800 */
[----:B-1----:R-:W-:-:S07]  /*df90*/  F2FP.BF16.PACK_AB R13, R198, R170 ;  /* 0x000000aac60d723e */ /* 0x002fce00000010ff */
[----:B------:R-:W-:Y:S01]  /*dfa0*/  MUFU.EX2 R70, R70 ;  /* 0x0000004600467308 */ /* 0x000fe20000000800 */
[----:B------:R-:W-:Y:S02]  /*dfb0*/  LOP3.LUT R13, R2, R13, RZ, 0xc0, !PT ;  /* 0x0000000d020d7212 */ /* 0x000fe400078ec0ff */
[----:B------:R-:W-:Y:S01]  /*dfc0*/  LOP3.LUT R2, R0, 0xff, RZ, 0xc0, !PT ;  /* 0x000000ff00027812 */ /* 0x000fe200078ec0ff */
[----:B------:R-:W-:-:S04]  /*dfd0*/  FMUL.FTZ R193, R33, c[0x0][0x23c] ;  /* 0x00008f0021c17a20 */ /* 0x000fc80000410000 */
[----:B------:R-:W-:Y:S01]  /*dfe0*/  MUFU.EX2 R190, R35 ;  /* 0x0000002300be7308 */ /* 0x000fe20000000800 */
[----:B------:R-:W-:Y:S02]  /*dff0*/  PRMT R2, R2, 0x5410, R7 ;  /* 0x0000541002027816 */ /* 0x000fe40000000007 */
[----:B--2---:R-:W-:-:S03]  /*e000*/  F2FP.BF16.PACK_AB R7, R126, R127 ;  /* 0x0000007f7e07723e */ /* 0x004fc600000010ff */
[----:B------:R-:W-:Y:S02]  /*e010*/  HSET2.LE.AND R2, R2, R3, PT ;  /* 0x0000000302027233 */ /* 0x000fe40003803000 */
[----:B------:R-:W-:Y:S03]  /*e020*/  MUFU.EX2 R69, R69 ;  /* 0x0000004500457308 */ /* 0x000fe60000000800 */
[----:B------:R-:W-:Y:S02]  /*e030*/  LOP3.LUT R8, R2, R7, RZ, 0xc0, !PT ;  /* 0x0000000702087212 */ /* 0x000fe400078ec0ff */
[--C-:B------:R-:W-:Y:S02]  /*e040*/  SHF.R.U32.HI R2, RZ, 0x10, R0.reuse ;  /* 0x00000010ff027819 */ /* 0x100fe40000011600 */
[----:B------:R-:W-:Y:S02]  /*e050*/  SHF.R.U32.HI R0, RZ, 0x18, R0 ;  /* 0x00000018ff007819 */ /* 0x000fe40000011600 */
[----:B------:R-:W-:-:S04]  /*e060*/  LOP3.LUT R7, R2, 0xff, RZ, 0xc0, !PT ;  /* 0x000000ff02077812 */ /* 0x000fc800078ec0ff */
[----:B------:R-:W-:-:S05]  /*e070*/  PRMT R0, R7, 0x5410, R0 ;  /* 0x0000541007007816 */ /* 0x000fca0000000000 */
[----:B------:R-:W-:-:S05]  /*e080*/  HSET2.LE.AND R0, R0, R3, PT ;  /* 0x0000000300007233 */ /* 0x000fca0003803000 */
[----:B------:R-:W-:Y:S02]  /*e090*/  LOP3.LUT R9, R0, R9, RZ, 0xc0, !PT ;  /* 0x0000000900097212 */ /* 0x000fe400078ec0ff */
[----:B------:R-:W-:-:S05]  /*e0a0*/  LOP3.LUT R0, R5, UR16, R212, 0x96, !PT ;  /* 0x0000001005007c12 */ /* 0x000fca000f8e96d4 */
        /* <DEDUP_REMOVED lines=12> */
[----:B------:R-:W-:-:S04]  /*e170*/  IMAD.WIDE.U32 R36, R2, -0x326172a9, RZ ;  /* 0xcd9e8d5702247825 */ /* 0x000fc800078e00ff */
[----:B------:R-:W-:Y:S01]  /*e180*/  FFMA.FTZ R0, R75, c[0x0][0x23c], -R207 ;  /* 0x00008f004b007a23 */ /* 0x000fe200000108cf */
[----:B------:R-:W-:Y:S01]  /*e190*/  LOP3.LUT R5, R36, 0xffff, RZ, 0xc0, !PT ;  /* 0x0000ffff24057812 */ /* 0x000fe200078ec0ff */
[----:B------:R-:W-:Y:S01]  /*e1a0*/  FFMA.FTZ R75, R246, c[0x0][0x23c], -R250 ;  /* 0x00008f00f64b7a23 */ /* 0x000fe200000108fa */
[----:B------:R-:W-:Y:S02]  /*e1b0*/  LOP3.LUT R2, R36, 0xff, RZ, 0xc0, !PT ;  /* 0x000000ff24027812 */ /* 0x000fe400078ec0ff */
[----:B------:R-:W-:Y:S01]  /*e1c0*/  SHF.R.U32.HI R5, RZ, 0x8, R5 ;  /* 0x00000008ff057819 */ /* 0x000fe20000011605 */
[----:B------:R-:W1:Y:S01]  /*e1d0*/  MUFU.EX2 R0, R0 ;  /* 0x0000000000007308 */ /* 0x000e620000000800 */
[----:B------:R-:W-:Y:S02]  /*e1e0*/  SHF.R.U32.HI R4, RZ, 0x10, R36 ;  /* 0x00000010ff047819 */ /* 0x000fe40000011624 */
[----:B------:R-:W-:Y:S02]  /*e1f0*/  PRMT R2, R2, 0x5410, R5 ;  /* 0x0000541002027816 */ /* 0x000fe40000000005 */
[----:B------:R-:W-:-:S02]  /*e200*/  F2FP.BF16.PACK_AB R5, R68, R73 ;  /* 0x000000494405723e */ /* 0x000fc400000010ff */
[----:B------:R-:W-:Y:S01]  /*e210*/  LOP3.LUT R4, R4, 0xff, RZ, 0xc0, !PT ;  /* 0x000000ff04047812 */ /* 0x000fe200078ec0ff */
[--C-:B------:R-:W-:Y:S01]  /*e220*/  HSET2.LE.AND R2, R2, R3.reuse, PT ;  /* 0x0000000302027233 */ /* 0x100fe20003803000 */
[----:B------:R-:W2:Y:S04]  /*e230*/  MUFU.EX2 R75, R75 ;  /* 0x0000004b004b7308 */ /* 0x000ea80000000800 */
[----:B------:R-:W-:Y:S02]  /*e240*/  LOP3.LUT R6, R2, R5, RZ, 0xc0, !PT ;  /* 0x0000000502067212 */ /* 0x000fe400078ec0ff */
[----:B------:R-:W-:Y:S02]  /*e250*/  SHF.R.U32.HI R5, RZ, 0x18, R36 ;  /* 0x00000018ff057819 */ /* 0x000fe40000011624 */
[----:B------:R-:W-:Y:S01]  /*e260*/  LOP3.LUT R2, R37, UR17, R218, 0x96, !PT ;  /* 0x0000001125027c12 */ /* 0x000fe2000f8e96da */
[----:B------:R-:W-:Y:S01]  /*e270*/  FMUL.FTZ R194, R32, c[0x0][0x23c] ;  /* 0x00008f0020c27a20 */ /* 0x000fe20000410000 */
[----:B------:R-:W-:Y:S01]  /*e280*/  PRMT R4, R4, 0x5410, R5 ;  /* 0x0000541004047816 */ /* 0x000fe20000000005 */
[----:B------:R-:W-:Y:S01]  /*e290*/  MUFU.EX2 R193, R193 ;  /* 0x000000c100c17308 */ /* 0x000fe20000000800 */
[----:B-1----:R-:W-:Y:S01]  /*e2a0*/  F2FP.BF16.PACK_AB R7, R0, R67 ;  /* 0x000000430007723e */ /* 0x002fe200000010ff */
[-C--:B------:R-:W-:Y:S01]  /*e2b0*/  FMUL.FTZ R132, R132, R190.reuse ;  /* 0x000000be84847220 */ /* 0x080fe20000410000 */
[----:B------:R-:W-:Y:S01]  /*e2c0*/  LOP3.LUT R5, R2, 0xffff, RZ, 0xc0, !PT ;  /* 0x0000ffff02057812 */ /* 0x000fe200078ec0ff */
[----:B------:R-:W-:Y:S01]  /*e2d0*/  HSET2.LE.AND R4, R4, R3, PT ;  /* 0x0000000304047233 */ /* 0x000fe20003803000 */
[----:B------:R-:W-:Y:S01]  /*e2e0*/  SHF.R.U32.HI R36, RZ, 0x18, R2 ;  /* 0x00000018ff247819 */ /* 0x000fe20000011602 */
[----:B------:R-:W-:Y:S01]  /*e2f0*/  FMUL.FTZ R133, R133, R190 ;  /* 0x000000be85857220 */ /* 0x000fe20000410000 */
[----:B------:R-:W-:Y:S01]  /*e300*/  SHF.R.U32.HI R5, RZ, 0x8, R5 ;  /* 0x00000008ff057819 */ /* 0x000fe20000011605 */
[----:B------:R-:W-:Y:S01]  /*e310*/  IMAD.MOV.U32 R37, RZ, RZ, R223 ;  /* 0x000000ffff257224 */ /* 0x000fe200078e00df */
[----:B------:R-:W-:-:S02]  /*e320*/  LOP3.LUT R7, R4, R7, RZ, 0xc0, !PT ;  /* 0x0000000704077212 */ /* 0x000fc400078ec0ff */
[----:B------:R-:W-:-:S04]  /*e330*/  LOP3.LUT R4, R2, 0xff, RZ, 0xc0, !PT ;  /* 0x000000ff02047812 */ /* 0x000fc800078ec0ff */
[----:B------:R-:W-:Y:S02]  /*e340*/  PRMT R4, R4, 0x5410, R5 ;  /* 0x0000541004047816 */ /* 0x000fe40000000005 */
[----:B--2---:R-:W-:-:S03]  /*e350*/  F2FP.BF16.PACK_AB R5, R70, R75 ;  /* 0x0000004b4605723e */ /* 0x004fc600000010ff */
[----:B------:R-:W-:-:S05]  /*e360*/  HSET2.LE.AND R4, R4, R3, PT ;  /* 0x0000000304047233 */ /* 0x000fca0003803000 */
[----:B------:R-:W-:Y:S02]  /*e370*/  LOP3.LUT R4, R4, R5, RZ, 0xc0, !PT ;  /* 0x0000000504047212 */ /* 0x000fe400078ec0ff */
[----:B------:R-:W-:Y:S01]  /*e380*/  SHF.R.U32.HI R5, RZ, 0x10, R2 ;  /* 0x00000010ff057819 */ /* 0x000fe20000011602 */
[----:B------:R-:W-:Y:S02]  /*e390*/  FFMA.FTZ R2, R187, c[0x0][0x23c], -R207 ;  /* 0x00008f00bb027a23 */ /* 0x000fe400000108cf */
[----:B------:R1:W2:Y:S01]  /*e3a0*/  MUFU.EX2 R187, R34 ;  /* 0x0000002200bb7308 */ /* 0x0002a20000000800 */
[----:B------:R-:W-:-:S04]  /*e3b0*/  LOP3.LUT R5, R5, 0xff, RZ, 0xc0, !PT ;  /* 0x000000ff05057812 */ /* 0x000fc800078ec0ff */
[----:B------:R-:W-:-:S03]  /*e3c0*/  PRMT R36, R5, 0x5410, R36 ;  /* 0x0000541005247816 */ /* 0x000fc60000000024 */
[----:B------:R-:W3:Y:S02]  /*e3d0*/  MUFU.EX2 R2, R2 ;  /* 0x0000000200027308 */ /* 0x000ee40000000800 */
[----:B------:R-:W-:Y:S01]  /*e3e0*/  HSET2.LE.AND R5, R36, R3, PT ;  /* 0x0000000324057233 */ /* 0x000fe20003803000 */
[----:B-1----:R-:W1:Y:S05]  /*e3f0*/  LDSM.16.MT88.4 R32, [R216+0x4000] ;  /* 0x00400000d820783b */ /* 0x002e6a0000004200 */
[----:B------:R-:W4:Y:S01]  /*e400*/  MUFU.EX2 R194, R194 ;  /* 0x000000c200c27308 */ /* 0x000f220000000800 */
[-C--:B--2---:R-:W-:Y:S02]  /*e410*/  FMUL.FTZ R134, R134, R187.reuse ;  /* 0x000000bb86867220 */ /* 0x084fe40000410000 */
[----:B------:R-:W-:-:S02]  /*e420*/  FMUL.FTZ R135, R135, R187 ;  /* 0x000000bb87877220 */ /* 0x000fc40000410000 */
[----:B------:R-:W-:Y:S01]  /*e430*/  FMUL.FTZ R140, R140, R193 ;  /* 0x000000c18c8c7220 */ /* 0x000fe20000410000 */
[----:B---3--:R-:W-:Y:S01]  /*e440*/  F2FP.BF16.PACK_AB R36, R2, R69 ;  /* 0x000000450224723e */ /* 0x008fe200000010ff */
[----:B------:R-:W-:-:S03]  /*e450*/  FMUL.FTZ R141, R141, R193 ;  /* 0x000000c18d8d7220 */ /* 0x000fc60000410000 */
[----:B------:R-:W-:Y:S01]  /*e460*/  LOP3.LUT R5, R5, R36, RZ, 0xc0, !PT ;  /* 0x0000002405057212 */ /* 0x000fe200078ec0ff */
[----:B------:R-:W-:Y:S02]  /*e470*/  IMAD.MOV.U32 R36, RZ, RZ, R222 ;  /* 0x000000ffff247224 */ /* 0x000fe400078e00de */
[----:B------:R-:W-:Y:S01]  /*e480*/  FMUL.FTZ R152, R152, R190 ;  /* 0x000000be98987220 */ /* 0x000fe20000410000 */
[----:B------:R2:W5:Y:S01]  /*e490*/  LDL.LU.64 R222, [R1+0x78] ;  /* 0x0000780001de7983 */ /* 0x0005620000300a00 */
[-C--:B----4-:R-:W-:Y:S02]  /*e4a0*/  FMUL.FTZ R142, R142, R194.reuse ;  /* 0x000000c28e8e7220 */ /* 0x090fe40000410000 */
[----:B------:R-:W-:Y:S02]  /*e4b0*/  FMUL.FTZ R143, R143, R194 ;  /* 0x000000c28f8f7220 */ /* 0x000fe40000410000 */
[----:B------:R-:W-:Y:S02]  /*e4c0*/  FMUL.FTZ R153, R153, R190 ;  /* 0x000000be99997220 */ /* 0x000fe40000410000 */
[----:B------:R-:W-:-:S02]  /*e4d0*/  FMUL.FTZ R154, R154, R187 ;  /* 0x000000bb9a9a7220 */ /* 0x000fc40000410000 */
[----:B------:R-:W-:Y:S02]  /*e4e0*/  FMUL.FTZ R155, R155, R187 ;  /* 0x000000bb9b9b7220 */ /* 0x000fe40000410000 */
[-C--:B------:R-:W-:Y:S02]  /*e4f0*/  FMUL.FTZ R148, R148, R193.reuse ;  /* 0x000000c194947220 */ /* 0x080fe40000410000 */
[-C--:B------:R-:W-:Y:S02]  /*e500*/  FMUL.FTZ R149, R149, R193.reuse ;  /* 0x000000c195957220 */ /* 0x080fe40000410000 */
[-C--:B------:R-:W-:Y:S02]  /*e510*/  FMUL.FTZ R150, R150, R194.reuse ;  /* 0x000000c296967220 */ /* 0x080fe40000410000 */
[----:B------:R-:W-:Y:S02]  /*e520*/  FMUL.FTZ R151, R151, R194 ;  /* 0x000000c297977220 */ /* 0x000fe40000410000 */
[----:B------:R-:W-:-:S02]  /*e530*/  FMUL.FTZ R144, R144, R193 ;  /* 0x000000c190907220 */ /* 0x000fc40000410000 */
[----:B------:R-:W-:Y:S02]  /*e540*/  FMUL.FTZ R145, R145, R193 ;  /* 0x000000c191917220 */ /* 0x000fe40000410000 */
[-C--:B------:R-:W-:Y:S01]  /*e550*/  FMUL.FTZ R146, R146, R194.reuse ;  /* 0x000000c292927220 */ /* 0x080fe20000410000 */
[-C--:B-1----:R-:W-:Y:S01]  /*e560*/  HMMA.16816.F32.BF16 R132, R28, R32.reuse, R132 ;  /* 0x000000201c84723c */ /* 0x082fe20000041884 */
[----:B------:R-:W-:Y:S02]  /*e570*/  FMUL.FTZ R147, R147, R194 ;  /* 0x000000c293937220 */ /* 0x000fe40000410000 */
[-C--:B------:R-:W-:Y:S02]  /*e580*/  FMUL.FTZ R160, R160, R190.reuse ;  /* 0x000000bea0a07220 */ /* 0x080fe40000410000 */
[----:B------:R-:W-:Y:S02]  /*e590*/  FMUL.FTZ R161, R161, R190 ;  /* 0x000000bea1a17220 */ /* 0x000fe40000410000 */
[-C--:B------:R-:W-:Y:S01]  /*e5a0*/  FMUL.FTZ R162, R162, R187.reuse ;  /* 0x000000bba2a27220 */ /* 0x080fe20000410000 */
[----:B------:R-:W-:Y:S01]  /*e5b0*/  HMMA.16816.F32.BF16 R140, R12, R32, R140 ;  /* 0x000000200c8c723c */ /* 0x000fe2000004188c */
[----:B------:R-:W-:-:S02]  /*e5c0*/  FMUL.FTZ R163, R163, R187 ;  /* 0x000000bba3a37220 */ /* 0x000fc40000410000 */
[-C--:B------:R-:W-:Y:S02]  /*e5d0*/  FMUL.FTZ R156, R156, R190.reuse ;  /* 0x000000be9c9c7220 */ /* 0x080fe40000410000 */
[----:B------:R-:W-:Y:S02]  /*e5e0*/  FMUL.FTZ R157, R157, R190 ;  /* 0x000000be9d9d7220 */ /* 0x000fe40000410000 */
[----:B------:R-:W-:Y:S01]  /*e5f0*/  IMAD.MOV.U32 R32, RZ, RZ, R36 ;  /* 0x000000ffff207224 */ /* 0x000fe200078e0024 */
[----:B------:R-:W-:Y:S01]  /*e600*/  HMMA.16816.F32.BF16 R152, R28, R34, R152 ;  /* 0x000000221c98723c */ /* 0x000fe20000041898 */
[----:B------:R-:W-:Y:S02]  /*e610*/  IMAD.MOV.U32 R33, RZ, RZ, R37 ;  /* 0x000000ffff217224 */ /* 0x000fe400078e0025 */
[-C--:B------:R-:W-:Y:S02]  /*e620*/  FMUL.FTZ R36, R136, R193.reuse ;  /* 0x000000c188247220 */ /* 0x080fe40000410000 */
[----:B------:R-:W-:-:S02]  /*e630*/  FMUL.FTZ R37, R137, R193 ;  /* 0x000000c189257220 */ /* 0x000fc40000410000 */
[----:B------:R-:W-:Y:S02]  /*e640*/  IMAD.MOV.U32 R136, RZ, RZ, R38 ;  /* 0x000000ffff887224 */ /* 0x000fe400078e0026 */
[----:B------:R-:W-:Y:S02]  /*e650*/  IMAD.MOV.U32 R137, RZ, RZ, R39 ;  /* 0x000000ffff897224 */ /* 0x000fe400078e0027 */
[-C--:B------:R-:W-:Y:S02]  /*e660*/  FMUL.FTZ R38, R138, R194.reuse ;  /* 0x000000c28a267220 */ /* 0x080fe40000410000 */
[----:B------:R-:W-:Y:S02]  /*e670*/  FMUL.FTZ R39, R139, R194 ;  /* 0x000000c28b277220 */ /* 0x000fe40000410000 */
[----:B------:R-:W-:Y:S02]  /*e680*/  IMAD.MOV.U32 R138, RZ, RZ, R136 ;  /* 0x000000ffff8a7224 */ /* 0x000fe400078e0088 */
[----:B------:R-:W-:-:S02]  /*e690*/  IMAD.MOV.U32 R139, RZ, RZ, R137 ;  /* 0x000000ffff8b7224 */ /* 0x000fc400078e0089 */
[----:B------:R-:W-:Y:S01]  /*e6a0*/  IMAD.MOV.U32 R136, RZ, RZ, R32 ;  /* 0x000000ffff887224 */ /* 0x000fe200078e0020 */
[C---:B------:R-:W-:Y:S01]  /*e6b0*/  HMMA.16816.F32.BF16 R36, R12.reuse, R34, R36 ;  /* 0x000000220c24723c */ /* 0x040fe20000041824 */
[----:B------:R-:W-:Y:S02]  /*e6c0*/  IMAD.MOV.U32 R137, RZ, RZ, R33 ;  /* 0x000000ffff897224 */ /* 0x000fe400078e0021 */
[----:B------:R-:W1:Y:S01]  /*e6d0*/  LDSM.16.MT88.4 R32, [R215+0x4000] ;  /* 0x00400000d720783b */ /* 0x000e620000004200 */
[-C--:B------:R-:W-:Y:S02]  /*e6e0*/  FMUL.FTZ R158, R158, R187.reuse ;  /* 0x000000bb9e9e7220 */ /* 0x080fe40000410000 */
[----:B------:R-:W-:Y:S02]  /*e6f0*/  FMUL.FTZ R159, R159, R187 ;  /* 0x000000bb9f9f7220 */ /* 0x000fe40000410000 */
[C---:B-1----:R-:W-:Y:S08]  /*e700*/  HMMA.16816.F32.BF16 R148, R12.reuse, R32, R148 ;  /* 0x000000200c94723c */ /* 0x042ff00000041894 */
[-C--:B------:R-:W-:Y:S01]  /*e710*/  HMMA.16816.F32.BF16 R144, R12, R34.reuse, R144 ;  /* 0x000000220c90723c */ /* 0x080fe20000041890 */
[----:B------:R-:W1:Y:S07]  /*e720*/  LDSM.16.MT88.4 R12, [R216+0x4400] ;  /* 0x00440000d80c783b */ /* 0x000e6e0000004200 */
[C---:B------:R-:W-:Y:S08]  /*e730*/  HMMA.16816.F32.BF16 R160, R28.reuse, R34, R160 ;  /* 0x000000221ca0723c */ /* 0x040ff000000418a0 */
[----:B------:R-:W-:Y:S08]  /*e740*/  HMMA.16816.F32.BF16 R156, R28, R32, R156 ;  /* 0x000000201c9c723c */ /* 0x000ff0000004189c */
[-C--:B-1----:R-:W-:Y:S08]  /*e750*/  HMMA.16816.F32.BF16 R132, R24, R12.reuse, R132 ;  /* 0x0000000c1884723c */ /* 0x082ff00000041884 */
[C---:B------:R-:W-:Y:S08]  /*e760*/  HMMA.16816.F32.BF16 R140, R8.reuse, R12, R140 ;  /* 0x0000000c088c723c */ /* 0x040ff0000004188c */
[-C--:B------:R-:W-:Y:S08]  /*e770*/  HMMA.16816.F32.BF16 R36, R8, R14.reuse, R36 ;  /* 0x0000000e0824723c */ /* 0x080ff00000041824 */
[----:B------:R-:W-:Y:S01]  /*e780*/  HMMA.16816.F32.BF16 R152, R24, R14, R152 ;  /* 0x0000000e1898723c */ /* 0x000fe20000041898 */
[----:B------:R-:W1:Y:S07]  /*e790*/  LDSM.16.MT88.4 R12, [R215+0x4400] ;  /* 0x00440000d70c783b */ /* 0x000e6e0000004200 */
        /* <DEDUP_REMOVED lines=9> */
[----:B------:R-:W1:Y:S01]  /*e830*/  LDSM.16.MT88.4 R8, [R215+0x4800] ;  /* 0x00480000d708783b */ /* 0x000e620000004200 */
[----:B------:R-:W-:-:S02]  /*e840*/  FFMA.FTZ R35, R79, c[0x0][0x23c], -R250 ;  /* 0x00008f004f237a23 */ /* 0x000fc400000108fa */
[--C-:B------:R-:W-:Y:S02]  /*e850*/  FFMA.FTZ R32, R81, c[0x0][0x23c], -R250.reuse ;  /* 0x00008f0051207a23 */ /* 0x100fe400000108fa */
[--C-:B------:R-:W-:Y:S02]  /*e860*/  FFMA.FTZ R34, R55, c[0x0][0x23c], -R250.reuse ;  /* 0x00008f0037227a23 */ /* 0x100fe400000108fa */
[----:B------:R-:W-:Y:S02]  /*e870*/  FFMA.FTZ R55, R76, c[0x0][0x23c], -R250 ;  /* 0x00008f004c377a23 */ /* 0x000fe400000108fa */
[--C-:B------:R-:W-:Y:S01]  /*e880*/  FFMA.FTZ R76, R80, c[0x0][0x23c], -R207.reuse ;  /* 0x00008f00504c7a23 */ /* 0x100fe200000108cf */
[----:B------:R-:W-:Y:S01]  /*e890*/  MUFU.EX2 R35, R35 ;  /* 0x0000002300237308 */ /* 0x000fe20000000800 */
[--C-:B------:R-:W-:Y:S02]  /*e8a0*/  FFMA.FTZ R80, R77, c[0x0][0x23c], -R207.reuse ;  /* 0x00008f004d507a23 */ /* 0x100fe400000108cf */
[----:B------:R-:W-:-:S02]  /*e8b0*/  FFMA.FTZ R33, R82, c[0x0][0x23c], -R207 ;  /* 0x00008f0052217a23 */ /* 0x000fc400000108cf */
[----:B------:R-:W-:-:S03]  /*e8c0*/  FFMA.FTZ R77, R78, c[0x0][0x23c], -R207 ;  /* 0x00008f004e4d7a23 */ /* 0x000fc600000108cf */
[----:B------:R-:W3:Y:S01]  /*e8d0*/  MUFU.EX2 R32, R32 ;  /* 0x0000002000207308 */ /* 0x000ee20000000800 */
[C---:B-1----:R-:W-:Y:S08]  /*e8e0*/  HMMA.16816.F32.BF16 R148, R4.reuse, R8, R148 ;  /* 0x000000080494723c */ /* 0x042ff00000041894 */
[-C--:B------:R-:W-:Y:S07]  /*e8f0*/  HMMA.16816.F32.BF16 R144, R4, R10.reuse, R144 ;  /* 0x0000000a0490723c */ /* 0x080fee0000041890 */
[----:B------:R-:W-:Y:S01]  /*e900*/  LOP3.LUT R4, R219, UR8, R220, 0x96, !PT ;  /* 0x00000008db047c12 */ /* 0x000fe2000f8e96dc */
[----:B------:R-:W-:Y:S01]  /*e910*/  HMMA.16816.F32.BF16 R160, R20, R10, R160 ;  /* 0x0000000a14a0723c */ /* 0x000fe200000418a0 */
[----:B------:R-:W-:Y:S01]  /*e920*/  MUFU.EX2 R34, R34 ;  /* 0x0000002200227308 */ /* 0x000fe20000000800 */
[----:B------:R2:W5:Y:S02]  /*e930*/  LDL.LU.64 R220, [R1+0x70] ;  /* 0x0000700001dc7983 */ /* 0x0005640000300a00 */
[----:B------:R-:W-:-:S02]  /*e940*/  IMAD.WIDE.U32 R6, R4, -0x2daee0ad, RZ ;  /* 0xd2511f5304067825 */ /* 0x000fc400078e00ff */
[----:B------:R2:W5:Y:S02]  /*e950*/  LDL.LU.64 R218, [R1+0x68] ;  /* 0x0000680001da7983 */ /* 0x0005640000300a00 */
[----:B------:R-:W-:Y:S01]  /*e960*/  HMMA.16816.F32.BF16 R156, R20, R8, R156 ;  /* 0x00000008149c723c */ /* 0x000fe2000004189c */
[----:B------:R-:W-:Y:S02]  /*e970*/  LOP3.LUT R5, R7, UR18, R212, 0x96, !PT ;  /* 0x0000001207057c12 */ /* 0x000fe4000f8e96d4 */
[C---:B------:R-:W-:Y:S01]  /*e980*/  LOP3.LUT R7, R6.reuse, 0xffff, RZ, 0xc0, !PT ;  /* 0x0000ffff06077812 */ /* 0x040fe200078ec0ff */
[----:B------:R-:W-:Y:S01]  /*e990*/  MUFU.EX2 R55, R55 ;  /* 0x0000003700377308 */ /* 0x000fe20000000800 */
[----:B------:R-:W-:Y:S01]  /*e9a0*/  LOP3.LUT R10, R6, 0xff, RZ, 0xc0, !PT ;  /* 0x000000ff060a7812 */ /* 0x000fe200078ec0ff */
[----:B------:R2:W5:Y:S01]  /*e9b0*/  LDL.LU.64 R212, [R1+0x60] ;  /* 0x0000600001d47983 */ /* 0x0005620000300a00 */
[----:B------:R-:W-:Y:S02]  /*e9c0*/  SHF.R.U32.HI R7, RZ, 0x8, R7 ;  /* 0x00000008ff077819 */ /* 0x000fe40000011607 */
[----:B------:R-:W-:-:S02]  /*e9d0*/  SHF.R.U32.HI R4, RZ, 0x10, R6 ;  /* 0x00000010ff047819 */ /* 0x000fc40000011606 */
[----:B------:R-:W-:Y:S02]  /*e9e0*/  PRMT R10, R10, 0x5410, R7 ;  /* 0x000054100a0a7816 */ /* 0x000fe40000000007 */
[----:B------:R-:W-:Y:S02]  /*e9f0*/  SHF.R.U32.HI R6, RZ, 0x18, R6 ;  /* 0x00000018ff067819 */ /* 0x000fe40000011606 */
[----:B------:R-:W-:Y:S01]  /*ea00*/  LOP3.LUT R7, R4, 0xff, RZ, 0xc0, !PT ;  /* 0x000000ff04077812 */ /* 0x000fe200078ec0ff */
[----:B------:R-:W-:Y:S01]  /*ea10*/  MUFU.EX2 R76, R76 ;  /* 0x0000004c004c7308 */ /* 0x000fe20000000800 */
[----:B------:R-:W-:Y:S02]  /*ea20*/  SHF.R.U32.HI R4, RZ, 0x10, R5 ;  /* 0x00000010ff047819 */ /* 0x000fe40000011605 */
[----:B------:R-:W-:Y:S02]  /*ea30*/  PRMT R6, R7, 0x5410, R6 ;  /* 0x0000541007067816 */ /* 0x000fe40000000006 */
[----:B------:R-:W-:-:S03]  /*ea40*/  LOP3.LUT R7, R5, 0xffff, RZ, 0xc0, !PT ;  /* 0x0000ffff05077812 */ /* 0x000fc600078ec0ff */
[----:B------:R-:W1:Y:S01]  /*ea50*/  MUFU.EX2 R33, R33 ;  /* 0x0000002100217308 */ /* 0x000e620000000800 */
[----:B------:R-:W-:Y:S02]  /*ea60*/  LOP3.LUT R8, R5, 0xff, RZ, 0xc0, !PT ;  /* 0x000000ff05087812 */ /* 0x000fe400078ec0ff */
[----:B------:R-:W-:-:S05]  /*ea70*/  SHF.R.U32.HI R5, RZ, 0x18, R5 ;  /* 0x00000018ff057819 */ /* 0x000fca0000011605 */
[----:B------:R-:W-:Y:S01]  /*ea80*/  MUFU.EX2 R80, R80 ;  /* 0x0000005000507308 */ /* 0x000fe20000000800 */
[----:B------:R-:W-:-:S07]  /*ea90*/  LOP3.LUT R4, R4, 0xff, RZ, 0xc0, !PT ;  /* 0x000000ff04047812 */ /* 0x000fce00078ec0ff */
[----:B------:R-:W4:Y:S01]  /*eaa0*/  MUFU.EX2 R77, R77 ;  /* 0x0000004d004d7308 */ /* 0x000f220000000800 */
[----:B------:R-:W-:Y:S01]  /*eab0*/  SHF.R.U32.HI R7, RZ, 0x8, R7 ;  /* 0x00000008ff077819 */ /* 0x000fe20000011607 */
[--C-:B------:R-:W-:Y:S01]  /*eac0*/  HSET2.LE.AND R10, R10, R3.reuse, PT ;  /* 0x000000030a0a7233 */ /* 0x100fe20003803000 */
[----:B------:R-:W-:Y:S02]  /*ead0*/  PRMT R4, R4, 0x5410, R5 ;  /* 0x0000541004047816 */ /* 0x000fe40000000005 */
[----:B------:R-:W-:Y:S02]  /*eae0*/  PRMT R8, R8, 0x5410, R7 ;  /* 0x0000541008087816 */ /* 0x000fe40000000007 */
[----:B---3--:R-:W-:Y:S01]  /*eaf0*/  F2FP.BF16.PACK_AB R5, R32, R35 ;  /* 0x000000232005723e */ /* 0x008fe200000010ff */
[--C-:B------:R-:W-:Y:S01]  /*eb00*/  HSET2.LE.AND R6, R6, R3.reuse, PT ;  /* 0x0000000306067233 */ /* 0x100fe20003803000 */
[----:B-1----:R-:W-:Y:S01]  /*eb10*/  F2FP.BF16.PACK_AB R15, R33, R76 ;  /* 0x0000004c210f723e */ /* 0x002fe200000010ff */
[--C-:B------:R-:W-:Y:S01]  /*eb20*/  HSET2.LE.AND R8, R8, R3.reuse, PT ;  /* 0x0000000308087233 */ /* 0x100fe20003803000 */
[----:B------:R-:W-:Y:S01]  /*eb30*/  LOP3.LUT R14, R10, R5, RZ, 0xc0, !PT ;  /* 0x000000050a0e7212 */ /* 0x000fe200078ec0ff */
[----:B------:R-:W-:Y:S01]  /*eb40*/  HSET2.LE.AND R4, R4, R3, PT ;  /* 0x0000000304047233 */ /* 0x000fe20003803000 */
[----:B------:R-:W-:-:S02]  /*eb50*/  F2FP.BF16.PACK_AB R5, R55, R34 ;  /* 0x000000223705723e */ /* 0x000fc400000010ff */
[----:B----4-:R-:W-:Y:S02]  /*eb60*/  F2FP.BF16.PACK_AB R13, R77, R80 ;  /* 0x000000504d0d723e */ /* 0x010fe400000010ff */
[----:B------:R-:W-:Y:S02]  /*eb70*/  LOP3.LUT R15, R6, R15, RZ, 0xc0, !PT ;  /* 0x0000000f060f7212 */ /* 0x000fe400078ec0ff */
[----:B------:R-:W-:Y:S02]  /*eb80*/  LOP3.LUT R12, R8, R5, RZ, 0xc0, !PT ;  /* 0x00000005080c7212 */ /* 0x000fe400078ec0ff */
[----:B------:R-:W-:Y:S01]  /*eb90*/  LOP3.LUT R13, R4, R13, RZ, 0xc0, !PT ;  /* 0x0000000d040d7212 */ /* 0x000fe200078ec0ff */
[----:B------:R-:W1:Y:S04]  /*eba0*/  LDSM.16.MT88.4 R8, [R216+0x4c00] ;  /* 0x004c0000d808783b */ /* 0x000e680000004200 */
[----:B------:R-:W3:Y:S02]  /*ebb0*/  LDSM.16.MT88.4 R4, [R215+0x4c00] ;  /* 0x004c0000d704783b */ /* 0x000ee40000004200 */
[C---:B-1----:R-:W-:Y:S08]  /*ebc0*/  HMMA.16816.F32.BF16 R140, R12.reuse, R8, R140 ;  /* 0x000000080c8c723c */ /* 0x042ff0000004188c */
[C---:B------:R-:W-:Y:S08]  /*ebd0*/  HMMA.16816.F32.BF16 R36, R12.reuse, R10, R36 ;  /* 0x0000000a0c24723c */ /* 0x040ff00000041824 */
[C---:B---3--:R-:W-:Y:S08]  /*ebe0*/  HMMA.16816.F32.BF16 R148, R12.reuse, R4, R148 ;  /* 0x000000040c94723c */ /* 0x048ff00000041894 */
[----:B------:R-:W-:Y:S07]  /*ebf0*/  HMMA.16816.F32.BF16 R144, R12, R6, R144 ;  /* 0x000000060c90723c */ /* 0x000fee0000041890 */
[----:B------:R-:W-:-:S05]  /*ec00*/  LOP3.LUT R12, R137, UR8, R138, 0x96, !PT ;  /* 0x00000008890c7c12 */ /* 0x000fca000f8e968a */
[----:B------:R-:W-:-:S05]  /*ec10*/  IMAD.WIDE.U32 R20, R12, -0x2daee0ad, RZ ;  /* 0xd2511f530c147825 */ /* 0x000fca00078e00ff */
[----:B------:R-:W-:Y:S02]  /*ec20*/  LOP3.LUT R13, R21, UR18, R210, 0x96, !PT ;  /* 0x00000012150d7c12 */ /* 0x000fe4000f8e96d2 */
[----:B------:R2:W5:Y:S04]  /*ec30*/  LDL.LU.64 R210, [R1+0x58] ;  /* 0x0000580001d27983 */ /* 0x0005680000300a00 */
[----:B------:R-:W3:Y:S01]  /*ec40*/  LDL.LU R246, [R1+0x10] ;  /* 0x0000100001f67983 */ /* 0x000ee20000300800 */
[--C-:B------:R-:W-:Y:S02]  /*ec50*/  FFMA.FTZ R137, R58, c[0x0][0x23c], -R247.reuse ;  /* 0x00008f003a897a23 */ /* 0x100fe400000108f7 */
[----:B------:R-:W-:Y:S02]  /*ec60*/  FFMA.FTZ R58, R59, c[0x0][0x23c], -R247 ;  /* 0x00008f003b3a7a23 */ /* 0x000fe400000108f7 */
[----:B------:R-:W-:-:S02]  /*ec70*/  FFMA.FTZ R56, R56, c[0x0][0x23c], -R206 ;  /* 0x00008f0038387a23 */ /* 0x000fc400000108ce */
[----:B------:R-:W-:Y:S01]  /*ec80*/  FFMA.FTZ R81, R57, c[0x0][0x23c], -R206 ;  /* 0x00008f0039517a23 */ /* 0x000fe200000108ce */
[----:B------:R-:W-:Y:S01]  /*ec90*/  SHF.R.U32.HI R15, RZ, 0x10, R20 ;  /* 0x00000010ff0f7819 */ /* 0x000fe20000011614 */
[--C-:B------:R-:W-:Y:S01]  /*eca0*/  FFMA.FTZ R31, R18, c[0x0][0x23c], -R206.reuse ;  /* 0x00008f00121f7a23 */ /* 0x100fe200000108ce */
[----:B------:R-:W-:Y:S01]  /*ecb0*/  MUFU.EX2 R137, R137 ;  /* 0x0000008900897308 */ /* 0x000fe20000000800 */
[----:B------:R-:W-:Y:S01]  /*ecc0*/  FFMA.FTZ R82, R52, c[0x0][0x23c], -R206 ;  /* 0x00008f0034527a23 */ /* 0x000fe200000108ce */
[----:B------:R-:W-:Y:S02]  /*ecd0*/  SHF.R.U32.HI R12, RZ, 0x18, R20 ;  /* 0x00000018ff0c7819 */ /* 0x000fe40000011614 */
[----:B------:R-:W-:-:S04]  /*ece0*/  LOP3.LUT R15, R15, 0xff, RZ, 0xc0, !PT ;  /* 0x000000ff0f0f7812 */ /* 0x000fc800078ec0ff */
[----:B------:R-:W1:Y:S01]  /*ecf0*/  MUFU.EX2 R58, R58 ;  /* 0x0000003a003a7308 */ /* 0x000e620000000800 */
[----:B------:R-:W-:Y:S01]  /*ed00*/  LOP3.LUT R21, R20, 0xffff, RZ, 0xc0, !PT ;  /* 0x0000ffff14157812 */ /* 0x000fe200078ec0ff */
[----:B------:R-:W-:Y:S01]  /*ed10*/  FFMA.FTZ R29, R53, c[0x0][0x23c], -R247 ;  /* 0x00008f00351d7a23 */ /* 0x000fe200000108f7 */
[----:B------:R-:W-:-:S05]  /*ed20*/  PRMT R12, R15, 0x5410, R12 ;  /* 0x000054100f0c7816 */ /* 0x000fca000000000c */
[----:B------:R-:W-:Y:S01]  /*ed30*/  MUFU.EX2 R56, R56 ;  /* 0x0000003800387308 */ /* 0x000fe20000000800 */
[----:B------:R-:W-:Y:S01]  /*ed40*/  FFMA.FTZ R136, R54, c[0x0][0x23c], -R247 ;  /* 0x00008f0036887a23 */ /* 0x000fe200000108f7 */
[----:B------:R-:W-:-:S06]  /*ed50*/  LOP3.LUT R14, R20, 0xff, RZ, 0xc0, !PT ;  /* 0x000000ff140e7812 */ /* 0x000fcc00078ec0ff */
[----:B------:R-:W4:Y:S01]  /*ed60*/  MUFU.EX2 R81, R81 ;  /* 0x0000005100517308 */ /* 0x000f220000000800 */
[----:B------:R-:W-:Y:S02]  /*ed70*/  SHF.R.U32.HI R21, RZ, 0x8, R21 ;  /* 0x00000008ff157819 */ /* 0x000fe40000011615 */
[----:B------:R-:W-:Y:S02]  /*ed80*/  LOP3.LUT R15, R13, 0xffff, RZ, 0xc0, !PT ;  /* 0x0000ffff0d0f7812 */ /* 0x000fe400078ec0ff */
[----:B------:R-:W-:-:S03]  /*ed90*/  SHF.R.U32.HI R18, RZ, 0x10, R13 ;  /* 0x00000010ff127819 */ /* 0x000fc6000001160d */
[----:B------:R-:W-:Y:S01]  /*eda0*/  MUFU.EX2 R31, R31 ;  /* 0x0000001f001f7308 */ /* 0x000fe20000000800 */
[----:B------:R-:W-:Y:S02]  /*edb0*/  PRMT R14, R14, 0x5410, R21 ;  /* 0x000054100e0e7816 */ /* 0x000fe40000000015 */
[----:B------:R-:W-:-:S05]  /*edc0*/  LOP3.LUT R20, R13, 0xff, RZ, 0xc0, !PT ;  /* 0x000000ff0d147812 */ /* 0x000fca00078ec0ff */
[----:B------:R-:W1:Y:S01]  /*edd0*/  MUFU.EX2 R82, R82 ;  /* 0x0000005200527308 */ /* 0x000e620000000800 */
[----:B------:R-:W-:Y:S02]  /*ede0*/  SHF.R.U32.HI R15, RZ, 0x8, R15 ;  /* 0x00000008ff0f7819 */ /* 0x000fe4000001160f */
[----:B------:R-:W-:Y:S02]  /*edf0*/  SHF.R.U32.HI R13, RZ, 0x18, R13 ;  /* 0x00000018ff0d7819 */ /* 0x000fe4000001160d */
[----:B------:R-:W-:-:S03]  /*ee00*/  LOP3.LUT R18, R18, 0xff, RZ, 0xc0, !PT ;  /* 0x000000ff12127812 */ /* 0x000fc600078ec0ff */
[----:B------:R-:W-:Y:S01]  /*ee10*/  MUFU.EX2 R29, R29 ;  /* 0x0000001d001d7308 */ /* 0x000fe20000000800 */
[----:B------:R-:W-:Y:S01]  /*ee20*/  PRMT R20, R20, 0x5410, R15 ;  /* 0x0000541014147816 */ /* 0x000fe2000000000f */
[--C-:B------:R-:W-:Y:S01]  /*ee30*/  HSET2.LE.AND R12, R12, R3.reuse, PT ;  /* 0x000000030c0c7233 */ /* 0x100fe20003803000 */
[----:B------:R-:W-:Y:S01]  /*ee40*/  PRMT R18, R18, 0x5410, R13 ;  /* 0x0000541012127816 */ /* 0x000fe2000000000d */
[----:B------:R-:W-:-:S04]  /*ee50*/  HSET2.LE.AND R14, R14, R3, PT ;  /* 0x000000030e0e7233 */ /* 0x000fc80003803000 */
[----:B------:R-:W2:Y:S01]  /*ee60*/  MUFU.EX2 R136, R136 ;  /* 0x0000008800887308 */ /* 0x000ea20000000800 */
[----:B-1----:R-:W-:Y:S02]  /*ee70*/  F2FP.BF16.PACK_AB R15, R58, R137 ;  /* 0x000000893a0f723e */ /* 0x002fe400000010ff */
[----:B----4-:R-:W-:Y:S02]  /*ee80*/  F2FP.BF16.PACK_AB R13, R81, R56 ;  /* 0x00000038510d723e */ /* 0x010fe400000010ff */
[----:B------:R-:W-:Y:S01]  /*ee90*/  LOP3.LUT R15, R12, R15, RZ, 0xc0, !PT ;  /* 0x0000000f0c0f7212 */ /* 0x000fe200078ec0ff */
[----:B------:R-:W-:Y:S01]  /*eea0*/  HSET2.LE.AND R12, R20, R3, PT ;  /* 0x00000003140c7233 */ /* 0x000fe20003803000 */
[----:B------:R-:W-:Y:S02]  /*eeb0*/  LOP3.LUT R14, R14, R13, RZ, 0xc0, !PT ;  /* 0x0000000d0e0e7212 */ /* 0x000fe400078ec0ff */
[----:B------:R-:W-:-:S04]  /*eec0*/  F2FP.BF16.PACK_AB R13, R82, R31 ;  /* 0x0000001f520d723e */ /* 0x000fc800000010ff */
[----:B------:R-:W-:Y:S01]  /*eed0*/  LOP3.LUT R12, R12, R13, RZ, 0xc0, !PT ;  /* 0x0000000d0c0c7212 */ /* 0x000fe200078ec0ff */
[----:B------:R-:W-:Y:S01]  /*eee0*/  HSET2.LE.AND R13, R18, R3, PT ;  /* 0x00000003120d7233 */ /* 0x000fe20003803000 */
[----:B--2---:R-:W-:Y:S01]  /*eef0*/  F2FP.BF16.PACK_AB R18, R136, R29 ;  /* 0x0000001d8812723e */ /* 0x004fe200000010ff */
[----:B------:R-:W-:-:S03]  /*ef00*/  UIADD3 UR5, UR4, 0x2, URZ ;  /* 0x0000000204057890 */ /* 0x000fc6000fffe03f */
[----:B------:R-:W-:Y:S01]  /*ef10*/  LOP3.LUT R13, R13, R18, RZ, 0xc0, !PT ;  /* 0x000000120d0d7212 */ /* 0x000fe200078ec0ff */
[----:B------:R-:W-:-:S06]  /*ef20*/  UIADD3 UR4, UR4, 0x3, URZ ;  /* 0x0000000304047890 */ /* 0x000fcc000fffe03f */
[C---:B------:R-:W-:Y:S07]  /*ef30*/  HMMA.16816.F32.BF16 R160, R12.reuse, R6, R160 ;  /* 0x000000060ca0723c */ /* 0x040fee00000418a0 */
[----:B------:R-:W-:Y:S01]  /*ef40*/  IMAD.U32 R7, RZ, RZ, UR5 ;  /* 0x00000005ff077e24 */ /* 0x000fe2000f8e00ff */
[----:B------:R-:W-:Y:S04]  /*ef50*/  HMMA.16816.F32.BF16 R156, R12, R4, R156 ;  /* 0x000000040c9c723c */ /* 0x000fe8000004189c */
[----:B------:R-:W-:-:S03]  /*ef60*/  LOP3.LUT R7, R251, UR27, R7, 0x96, !PT ;  /* 0x0000001bfb077c12 */ /* 0x000fc6000f8e9607 */
[----:B------:R-:W-:Y:S01]  /*ef70*/  IMAD.U32 R5, RZ, RZ, UR4 ;  /* 0x00000004ff057e24 */ /* 0x000fe2000f8e00ff */
[----:B------:R-:W-:Y:S01]  /*ef80*/  HMMA.16816.F32.BF16 R132, R12, R8, R132 ;  /* 0x000000080c84723c */ /* 0x000fe20000041884 */
[----:B------:R-:W-:-:S03]  /*ef90*/  IMAD.WIDE.U32 R26, R169, -0x326172a9, RZ ;  /* 0xcd9e8d57a91a7825 */ /* 0x000fc600078e00ff */
[----:B------:R-:W-:-:S03]  /*efa0*/  LOP3.LUT R5, R251, UR27, R5, 0x96, !PT ;  /* 0x0000001bfb057c12 */ /* 0x000fc6000f8e9605 */
[----:B------:R-:W-:Y:S01]  /*efb0*/  IMAD.WIDE.U32 R8, R7, -0x326172a9, RZ ;  /* 0xcd9e8d5707087825 */ /* 0x000fe200078e00ff */
[----:B------:R-:W-:Y:S04]  /*efc0*/  HMMA.16816.F32.BF16 R152, R12, R10, R152 ;  /* 0x0000000a0c98723c */ /* 0x000fe80000041898 */
        /* <DEDUP_REMOVED lines=8> */
[----:B------:R-:W-:Y:S02]  /*f050*/  LOP3.LUT R5, R209, UR14, R8, 0x96, !PT ;  /* 0x0000000ed1057c12 */ /* 0x000fe4000f8e9608 */
[----:B------:R-:W-:Y:S02]  /*f060*/  LOP3.LUT R8, R249, UR14, R12, 0x96, !PT ;  /* 0x0000000ef9087c12 */ /* 0x000fe4000f8e960c */
[----:B------:R-:W-:Y:S02]  /*f070*/  LOP3.LUT R10, R15, UR13, R244, 0x96, !PT ;  /* 0x0000000d0f0a7c12 */ /* 0x000fe4000f8e96f4 */
[----:B------:R-:W-:Y:S01]  /*f080*/  LOP3.LUT R9, R25, UR11, R14, 0x96, !PT ;  /* 0x0000000b19097c12 */ /* 0x000fe2000f8e960e */
[----:B------:R-:W-:-:S04]  /*f090*/  IMAD.WIDE.U32 R14, R4, -0x2daee0ad, RZ ;  /* 0xd2511f53040e7825 */ /* 0x000fc800078e00ff */
[----:B------:R-:W-:Y:S01]  /*f0a0*/  IMAD.WIDE.U32 R22, R8, -0x2daee0ad, RZ ;  /* 0xd2511f5308167825 */ /* 0x000fe200078e00ff */
[----:B------:R-:W-:-:S03]  /*f0b0*/  LOP3.LUT R244, R15, UR13, R244, 0x96, !PT ;  /* 0x0000000d0ff47c12 */ /* 0x000fc6000f8e96f4 */
[----:B------:R-:W-:Y:S01]  /*f0c0*/  IMAD.WIDE.U32 R10, R10, -0x326172a9, RZ ;  /* 0xcd9e8d570a0a7825 */ /* 0x000fe200078e00ff */
[----:B------:R-:W-:-:S03]  /*f0d0*/  LOP3.LUT R14, R23, UR11, R14, 0x96, !PT ;  /* 0x0000000b170e7c12 */ /* 0x000fc6000f8e960e */
[----:B------:R-:W-:Y:S01]  /*f0e0*/  IMAD.WIDE.U32 R52, R9, -0x326172a9, RZ ;  /* 0xcd9e8d5709347825 */ /* 0x000fe200078e00ff */
[----:B------:R-:W-:-:S03]  /*f0f0*/  LOP3.LUT R7, R13, UR16, R138, 0x96, !PT ;  /* 0x000000100d077c12 */ /* 0x000fc6000f8e968a */
        /* <DEDUP_REMOVED lines=21> */
[----:B------:R-:W-:Y:S01]  /*f250*/  IMAD.WIDE.U32 R14, R6, -0x2daee0ad, RZ ;  /* 0xd2511f53060e7825 */ /* 0x000fe200078e00ff */
[----:B------:R-:W-:-:S03]  /*f260*/  LOP3.LUT R10, R23, UR17, R10, 0x96, !PT ;  /* 0x00000011170a7c12 */ /* 0x000fc6000f8e960a */
[----:B------:R-:W-:Y:S02]  /*f270*/  FFMA.FTZ R249, R171, R193, R240 ;  /* 0x000000c1abf97223 */ /* 0x000fe400000100f0 */
[----:B------:R-:W-:Y:S02]  /*f280*/  FFMA.FTZ R251, R241, R194, R170 ;  /* 0x000000c2f1fb7223 */ /* 0x000fe400000100aa */
[----:B------:R-:W-:Y:S01]  /*f290*/  IMAD.WIDE.U32 R170, R5, -0x2daee0ad, RZ ;  /* 0xd2511f5305aa7825 */ /* 0x000fe200078e00ff */
[----:B------:R-:W-:Y:S02]  /*f2a0*/  LOP3.LUT R12, R22, 0xffff, RZ, 0xc0, !PT ;  /* 0x0000ffff160c7812 */ /* 0x000fe400078ec0ff */
[----:B------:R-:W-:Y:S01]  /*f2b0*/  LOP3.LUT R8, R53, UR17, R78, 0x96, !PT ;  /* 0x0000001135087c12 */ /* 0x000fe2000f8e964e */
[----:B------:R-:W-:Y:S01]  /*f2c0*/  FFMA.FTZ R20, R252, R187, R237 ;  /* 0x000000bbfc147223 */ /* 0x000fe200000100ed */
[C---:B------:R-:W-:Y:S01]  /*f2d0*/  LOP3.LUT R25, R52.reuse, 0xffff, RZ, 0xc0, !PT ;  /* 0x0000ffff34197812 */ /* 0x040fe200078ec0ff */
[----:B------:R-:W-:Y:S01]  /*f2e0*/  IMAD.WIDE.U32 R240, R13, -0x2daee0ad, RZ ;  /* 0xd2511f530df07825 */ /* 0x000fe200078e00ff */
[----:B------:R-:W-:-:S02]  /*f2f0*/  LOP3.LUT R187, R52, 0xff, RZ, 0xc0, !PT ;  /* 0x000000ff34bb7812 */ /* 0x000fc400078ec0ff */
[--C-:B------:R-:W-:Y:S02]  /*f300*/  SHF.R.U32.HI R23, RZ, 0x10, R52.reuse ;  /* 0x00000010ff177819 */ /* 0x100fe40000011634 */
[----:B------:R-:W-:Y:S01]  /*f310*/  SHF.R.U32.HI R252, RZ, 0x18, R52 ;  /* 0x00000018fffc7819 */ /* 0x000fe20000011634 */
[----:B------:R-:W-:Y:S01]  /*f320*/  IMAD.WIDE.U32 R52, R7, -0x2daee0ad, RZ ;  /* 0xd2511f5307347825 */ /* 0x000fe200078e00ff */
        /* <DEDUP_REMOVED lines=11> */
[----:B------:R-:W-:Y:S01]  /*f3e0*/  SHF.R.U32.HI R11, RZ, 0x10, R22 ;  /* 0x00000010ff0b7819 */ /* 0x000fe20000011616 */
[----:B------:R-:W-:Y:S01]  /*f3f0*/  IMAD.WIDE.U32 R6, R6, -0x2daee0ad, RZ ;  /* 0xd2511f5306067825 */ /* 0x000fe200078e00ff */
[----:B------:R-:W-:Y:S02]  /*f400*/  LOP3.LUT R14, R53, UR10, R14, 0x96, !PT ;  /* 0x0000000a350e7c12 */ /* 0x000fe4000f8e960e */
[----:B------:R-:W-:Y:S01]  /*f410*/  LOP3.LUT R24, R22, 0xff, RZ, 0xc0, !PT ;  /* 0x000000ff16187812 */ /* 0x000fe200078ec0ff */
[----:B------:R-:W-:Y:S01]  /*f420*/  IMAD.WIDE.U32 R78, R78, -0x2daee0ad, RZ ;  /* 0xd2511f534e4e7825 */ /* 0x000fe200078e00ff */
[----:B------:R-:W-:Y:S02]  /*f430*/  LOP3.LUT R7, R7, UR9, R170, 0x96, !PT ;  /* 0x0000000907077c12 */ /* 0x000fe4000f8e96aa */
[----:B------:R-:W-:Y:S01]  /*f440*/  SHF.R.U32.HI R27, RZ, 0x8, R12 ;  /* 0x00000008ff1b7819 */ /* 0x000fe2000001160c */
[----:B------:R-:W-:Y:S01]  /*f450*/  IMAD.WIDE.U32 R170, R5, -0x2daee0ad, RZ ;  /* 0xd2511f5305aa7825 */ /* 0x000fe200078e00ff */
[----:B------:R-:W-:-:S02]  /*f460*/  LOP3.LUT R6, R79, UR7, R6, 0x96, !PT ;  /* 0x000000074f067c12 */ /* 0x000fc4000f8e9606 */
[----:B------:R-:W-:Y:S01]  /*f470*/  LOP3.LUT R248, R8, 0xffff, RZ, 0xc0, !PT ;  /* 0x0000ffff08f87812 */ /* 0x000fe200078ec0ff */
[----:B------:R-:W-:Y:S01]  /*f480*/  IMAD.WIDE.U32 R14, R14, -0x2daee0ad, RZ ;  /* 0xd2511f530e0e7825 */ /* 0x000fe200078e00ff */
[----:B------:R-:W-:-:S03]  /*f490*/  LOP3.LUT R13, R171, UR9, R240, 0x96, !PT ;  /* 0x00000009ab0d7c12 */ /* 0x000fc6000f8e96f0 */
[----:B------:R-:W-:Y:S01]  /*f4a0*/  FFMA.FTZ R244, R83, c[0x0][0x23c], -R206 ;  /* 0x00008f0053f47a23 */ /* 0x000fe200000108ce */
[----:B------:R-:W-:Y:S01]  /*f4b0*/  LOP3.LUT R5, R15, UR7, R170, 0x96, !PT ;  /* 0x000000070f057c12 */ /* 0x000fe2000f8e96aa */
[----:B------:R-:W-:Y:S01]  /*f4c0*/  IMAD.WIDE.U32 R170, R7, -0x326172a9, RZ ;  /* 0xcd9e8d5707aa7825 */ /* 0x000fe200078e00ff */
[----:B------:R-:W-:Y:S02]  /*f4d0*/  LOP3.LUT R23, R23, 0xff, RZ, 0xc0, !PT ;  /* 0x000000ff17177812 */ /* 0x000fe400078ec0ff */
[----:B------:R-:W-:Y:S01]  /*f4e0*/  SHF.R.U32.HI R193, RZ, 0x18, R8 ;  /* 0x00000018ffc17819 */ /* 0x000fe20000011608 */
[----:B------:R-:W-:Y:S01]  /*f4f0*/  IMAD.WIDE.U32 R240, R6, -0x326172a9, RZ ;  /* 0xcd9e8d5706f07825 */ /* 0x000fe200078e00ff */
[----:B------:R-:W-:-:S03]  /*f500*/  LOP3.LUT R7, R171, UR8, R172, 0x96, !PT ;  /* 0x00000008ab077c12 */ /* 0x000fc6000f8e96ac */
[----:B------:R-:W-:Y:S01]  /*f510*/  FFMA.FTZ R97, R97, c[0x0][0x23c], -R206 ;  /* 0x00008f0061617a23 */ /* 0x000fe200000108ce */
[----:B------:R-:W-:Y:S01]  /*f520*/  LOP3.LUT R28, R241, UR17, R170, 0x96, !PT ;  /* 0x00000011f11c7c12 */ /* 0x000fe2000f8e96aa */
[----:B------:R-:W-:Y:S01]  /*f530*/  IMAD.WIDE.U32 R170, R13, -0x326172a9, RZ ;  /* 0xcd9e8d570daa7825 */ /* 0x000fe200078e00ff */
[----:B------:R-:W-:-:S03]  /*f540*/  LOP3.LUT R21, R240, 0xffff, RZ, 0xc0, !PT ;  /* 0x0000fffff0157812 */ /* 0x000fc600078ec0ff */
[----:B---3--:R-:W-:Y:S01]  /*f550*/  FFMA.FTZ R245, R246, R190, R245 ;  /* 0x000000bef6f57223 */ /* 0x008fe200000100f5 */
[----:B------:R-:W-:Y:S01]  /*f560*/  LOP3.LUT R6, R240, 0xff, RZ, 0xc0, !PT ;  /* 0x000000fff0067812 */ /* 0x000fe200078ec0ff */
[----:B------:R-:W-:Y:S01]  /*f570*/  FFMA.FTZ R100, R100, c[0x0][0x23c], -R206 ;  /* 0x00008f0064647a23 */ /* 0x000fe200000108ce */
[----:B------:R-:W-:Y:S01]  /*f580*/  SHF.R.U32.HI R18, RZ, 0x10, R240 ;  /* 0x00000010ff127819 */ /* 0x000fe200000116f0 */
[----:B------:R-:W-:Y:S01]  /*f590*/  FFMA.FTZ R195, R195, c[0x0][0x23c], -R206 ;  /* 0x00008f00c3c37a23 */ /* 0x000fe200000108ce */
[----:B------:R-:W-:Y:S01]  /*f5a0*/  SHF.R.U32.HI R15, RZ, 0x18, R240 ;  /* 0x00000018ff0f7819 */ /* 0x000fe200000116f0 */
[----:B------:R-:W-:Y:S01]  /*f5b0*/  IMAD.WIDE.U32 R240, R5, -0x326172a9, RZ ;  /* 0xcd9e8d5705f07825 */ /* 0x000fe200078e00ff */
[----:B------:R-:W-:-:S03]  /*f5c0*/  LOP3.LUT R5, R171, UR8, R52, 0x96, !PT ;  /* 0x00000008ab057c12 */ /* 0x000fc6000f8e9634 */
[----:B------:R-:W-:Y:S01]  /*f5d0*/  FFMA.FTZ R203, R203, c[0x0][0x23c], -R206 ;  /* 0x00008f00cbcb7a23 */ /* 0x000fe200000108ce */
[----:B------:R-:W-:Y:S01]  /*f5e0*/  LOP3.LUT R52, R241, UR17, R170, 0x96, !PT ;  /* 0x00000011f1347c12 */ /* 0x000fe2000f8e96aa */
[----:B------:R-:W-:Y:S01]  /*f5f0*/  IMAD.WIDE.U32 R170, R9, -0x2daee0ad, RZ ;  /* 0xd2511f5309aa7825 */ /* 0x000fe200078e00ff */
[----:B------:R-:W-:-:S03]  /*f600*/  SHF.R.U32.HI R22, RZ, 0x18, R22 ;  /* 0x00000018ff167819 */ /* 0x000fc60000011616 */
[--C-:B------:R-:W-:Y:S01]  /*f610*/  FFMA.FTZ R89, R89, c[0x0][0x23c], -R207.reuse ;  /* 0x00008f0059597a23 */ /* 0x100fe200000108cf */
[----:B------:R-:W-:Y:S01]  /*f620*/  LOP3.LUT R11, R11, 0xff, RZ, 0xc0, !PT ;  /* 0x000000ff0b0b7812 */ /* 0x000fe200078ec0ff */
[----:B------:R-:W-:Y:S02]  /*f630*/  FFMA.FTZ R90, R90, c[0x0][0x23c], -R207 ;  /* 0x00008f005a5a7a23 */ /* 0x000fe400000108cf */
[----:B------:R-:W-:Y:S01]  /*f640*/  FFMA.FTZ R44, R44, c[0x0][0x23c], -R250 ;  /* 0x00008f002c2c7a23 */ /* 0x000fe200000108fa */
[----:B------:R-:W-:Y:S01]  /*f650*/  PRMT R22, R11, 0x5410, R22 ;  /* 0x000054100b167816 */ /* 0x000fe20000000016 */
[----:B------:R-:W-:Y:S01]  /*f660*/  FADD.FTZ R20, R201, R20 ;  /* 0x00000014c9147221 */ /* 0x000fe20000010000 */
[----:B------:R-:W-:Y:S01]  /*f670*/  LOP3.LUT R11, R171, UR18, R138, 0x96, !PT ;  /* 0x00000012ab0b7c12 */ /* 0x000fe2000f8e968a */
[----:B------:R-:W-:Y:S01]  /*f680*/  FFMA.FTZ R104, R104, c[0x0][0x23c], -R250 ;  /* 0x00008f0068687a23 */ /* 0x000fe200000108fa */
[----:B------:R-:W-:Y:S01]  /*f690*/  SHF.R.U32.HI R138, RZ, 0x8, R25 ;  /* 0x00000008ff8a7819 */ /* 0x000fe20000011619 */
[----:B------:R-:W-:-:S02]  /*f6a0*/  FFMA.FTZ R114, R114, c[0x0][0x23c], -R247 ;  /* 0x00008f0072727a23 */ /* 0x000fc400000108f7 */
[----:B------:R-:W-:Y:S01]  /*f6b0*/  FFMA.FTZ R199, R199, c[0x0][0x23c], -R247 ;  /* 0x00008f00c7c77a23 */ /* 0x000fe200000108f7 */
[----:B------:R-:W-:Y:S01]  /*f6c0*/  PRMT R187, R187, 0x5410, R138 ;  /* 0x00005410bbbb7816 */ /* 0x000fe2000000008a */
[----:B------:R-:W-:Y:S01]  /*f6d0*/  IMAD.WIDE.U32 R138, R4, -0x2daee0ad, RZ ;  /* 0xd2511f53048a7825 */ /* 0x000fe200078e00ff */
[----:B------:R-:W-:-:S03]  /*f6e0*/  PRMT R24, R24, 0x5410, R27 ;  /* 0x0000541018187816 */ /* 0x000fc6000000001b */
[----:B------:R-:W-:Y:S01]  /*f6f0*/  FFMA.FTZ R164, R164, c[0x0][0x23c], -R247 ;  /* 0x00008f00a4a47a23 */ /* 0x000fe200000108f7 */
[----:B------:R-:W-:Y:S01]  /*f700*/  LOP3.LUT R9, R139, UR18, R26, 0x96, !PT ;  /* 0x000000128b097c12 */ /* 0x000fe2000f8e961a */
[----:B------:R-:W-:Y:S01]  /*f710*/  IMAD.WIDE.U32 R26, R7, -0x2daee0ad, RZ ;  /* 0xd2511f53071a7825 */ /* 0x000fe200078e00ff */
[----:B------:R-:W-:-:S03]  /*f720*/  LOP3.LUT R13, R240, 0xffff, RZ, 0xc0, !PT ;  /* 0x0000fffff00d7812 */ /* 0x000fc600078ec0ff */
[----:B------:R-:W-:Y:S01]  /*f730*/  FFMA.FTZ R178, R178, c[0x0][0x23c], -R247 ;  /* 0x00008f00b2b27a23 */ /* 0x000fe200000108f7 */
[----:B------:R-:W-:Y:S01]  /*f740*/  SHF.R.U32.HI R21, RZ, 0x8, R21 ;  /* 0x00000008ff157819 */ /* 0x000fe20000011615 */
[--C-:B------:R-:W-:Y:S01]  /*f750*/  FFMA.FTZ R202, R202, c[0x0][0x23c], -R247.reuse ;  /* 0x00008f00caca7a23 */ /* 0x100fe200000108f7 */
[----:B------:R-:W-:Y:S01]  /*f760*/  LOP3.LUT R7, R27, UR18, R78, 0x96, !PT ;  /* 0x000000121b077c12 */ /* 0x000fe2000f8e964e */
[----:B------:R-:W-:Y:S01]  /*f770*/  FFMA.FTZ R204, R204, c[0x0][0x23c], -R247 ;  /* 0x00008f00cccc7a23 */ /* 0x000fe200000108f7 */
[----:B------:R-:W-:Y:S01]  /*f780*/  LOP3.LUT R241, R240, 0xff, RZ, 0xc0, !PT ;  /* 0x000000fff0f17812 */ /* 0x000fe200078ec0ff */
[--C-:B------:R-:W-:Y:S01]  /*f790*/  FFMA.FTZ R165, R165, c[0x0][0x23c], -R250.reuse ;  /* 0x00008f00a5a57a23 */ /* 0x100fe200000108fa */
[----:B------:R-:W-:Y:S01]  /*f7a0*/  SHF.R.U32.HI R78, RZ, 0x8, R13 ;  /* 0x00000008ff4e7819 */ /* 0x000fe2000001160d */
[--C-:B------:R-:W-:Y:S01]  /*f7b0*/  FFMA.FTZ R183, R183, c[0x0][0x23c], -R250.reuse ;  /* 0x00008f00b7b77a23 */ /* 0x100fe200000108fa */
[----:B------:R-:W-:Y:S01]  /*f7c0*/  PRMT R6, R6, 0x5410, R21 ;  /* 0x0000541006067816 */ /* 0x000fe20000000015 */
[----:B------:R-:W-:Y:S01]  /*f7d0*/  FFMA.FTZ R196, R196, c[0x0][0x23c], -R250 ;  /* 0x00008f00c4c47a23 */ /* 0x000fe200000108fa */
[----:B------:R-:W-:Y:S01]  /*f7e0*/  SHF.R.U32.HI R21, RZ, 0x10, R10 ;  /* 0x00000010ff157819 */ /* 0x000fe2000001160a */
[----:B------:R-:W-:Y:S01]  /*f7f0*/  FFMA.FTZ R197, R197, c[0x0][0x23c], -R250 ;  /* 0x00008f00c5c57a23 */ /* 0x000fe200000108fa */
[----:B------:R-:W-:Y:S01]  /*f800*/  PRMT R252, R23, 0x5410, R252 ;  /* 0x0000541017fc7816 */ /* 0x000fe200000000fc */
[----:B------:R-:W-:Y:S01]  /*f810*/  FADD.FTZ R249, R182, R249 ;  /* 0x000000f9b6f97221 */ /* 0x000fe20000010000 */
[----:B------:R-:W-:Y:S01]  /*f820*/  PRMT R241, R241, 0x5410, R78 ;  /* 0x00005410f1f17816 */ /* 0x000fe2000000004e */
[--C-:B------:R-:W-:Y:S01]  /*f830*/  FFMA.FTZ R105, R105, c[0x0][0x23c], -R207.reuse ;  /* 0x00008f0069697a23 */ /* 0x100fe200000108cf */
[----:B------:R-:W-:Y:S01]  /*f840*/  LOP3.LUT R78, R10, 0xffff, RZ, 0xc0, !PT ;  /* 0x0000ffff0a4e7812 */ /* 0x000fe200078ec0ff */
[----:B------:R-:W-:Y:S01]  /*f850*/  FFMA.FTZ R106, R106, c[0x0][0x23c], -R207 ;  /* 0x00008f006a6a7a23 */ /* 0x000fe200000108cf */
[----:B------:R-:W-:Y:S01]  /*f860*/  LOP3.LUT R23, R10, 0xff, RZ, 0xc0, !PT ;  /* 0x000000ff0a177812 */ /* 0x000fe200078ec0ff */
[----:B------:R-:W-:Y:S01]  /*f870*/  FADD.FTZ R198, R198, R251 ;  /* 0x000000fbc6c67221 */ /* 0x000fe20000010000 */
[----:B------:R-:W-:Y:S01]  /*f880*/  LOP3.LUT R59, R170, 0xffff, RZ, 0xc0, !PT ;  /* 0x0000ffffaa3b7812 */ /* 0x000fe200078ec0ff */
[--C-:B------:R-:W-:Y:S01]  /*f890*/  FFMA.FTZ R115, R115, c[0x0][0x23c], -R207.reuse ;  /* 0x00008f0073737a23 */ /* 0x100fe200000108cf */
[----:B------:R-:W-:Y:S01]  /*f8a0*/  SHF.R.U32.HI R10, RZ, 0x18, R10 ;  /* 0x00000018ff0a7819 */ /* 0x000fe2000001160a */
[----:B------:R-:W-:Y:S01]  /*f8b0*/  FFMA.FTZ R119, R119, c[0x0][0x23c], -R207 ;  /* 0x00008f0077777a23 */ /* 0x000fe200000108cf */
[----:B------:R-:W-:Y:S01]  /*f8c0*/  LOP3.LUT R21, R21, 0xff, RZ, 0xc0, !PT ;  /* 0x000000ff15157812 */ /* 0x000fe200078ec0ff */
[----:B------:R-:W-:-:S02]  /*f8d0*/  IMAD.MOV.U32 R79, RZ, RZ, R59 ;  /* 0x000000ffff4f7224 */ /* 0x000fc400078e003b */
[--C-:B------:R-:W-:Y:S01]  /*f8e0*/  FFMA.FTZ R185, R185, c[0x0][0x23c], -R207.reuse ;  /* 0x00008f00b9b97a23 */ /* 0x100fe200000108cf */
[----:B------:R-:W-:Y:S01]  /*f8f0*/  PRMT R21, R21, 0x5410, R10 ;  /* 0x0000541015157816 */ /* 0x000fe2000000000a */
[----:B------:R-:W-:Y:S01]  /*f900*/  FFMA.FTZ R186, R186, c[0x0][0x23c], -R207 ;  /* 0x00008f00baba7a23 */ /* 0x000fe200000108cf */
[----:B------:R-:W-:Y:S01]  /*f910*/  SHF.R.U32.HI R10, RZ, 0x10, R8 ;  /* 0x00000010ff0a7819 */ /* 0x000fe20000011608 */
[----:B------:R-:W-:Y:S01]  /*f920*/  FFMA.FTZ R83, R107, c[0x0][0x23c], -R206 ;  /* 0x00008f006b537a23 */ /* 0x000fe200000108ce */
[----:B------:R-:W-:Y:S01]  /*f930*/  SHF.R.U32.HI R248, RZ, 0x8, R248 ;  /* 0x00000008fff87819 */ /* 0x000fe200000116f8 */
[----:B------:R-:W-:Y:S01]  /*f940*/  IMAD.MOV.U32 R107, RZ, RZ, R79 ;  /* 0x000000ffff6b7224 */ /* 0x000fe200078e004f */
[----:B------:R-:W-:Y:S01]  /*f950*/  LOP3.LUT R10, R10, 0xff, RZ, 0xc0, !PT ;  /* 0x000000ff0a0a7812 */ /* 0x000fe200078ec0ff */
[--C-:B------:R-:W-:Y:S01]  /*f960*/  FFMA.FTZ R120, R120, c[0x0][0x23c], -R207.reuse ;  /* 0x00008f0078787a23 */ /* 0x100fe200000108cf */
[----:B------:R-:W-:Y:S01]  /*f970*/  LOP3.LUT R59, R8, 0xff, RZ, 0xc0, !PT ;  /* 0x000000ff083b7812 */ /* 0x000fe200078ec0ff */
[----:B------:R-:W-:Y:S01]  /*f980*/  FFMA.FTZ R180, R180, c[0x0][0x23c], -R207 ;  /* 0x00008f00b4b47a23 */ /* 0x000fe200000108cf */
[----:B------:R-:W-:Y:S01]  /*f990*/  LOP3.LUT R79, R28, 0xffff, RZ, 0xc0, !PT ;  /* 0x0000ffff1c4f7812 */ /* 0x000fe200078ec0ff */
[----:B------:R-:W1:Y:S01]  /*f9a0*/  S2R R237, SR_TID.X ;  /* 0x0000000000ed7919 */ /* 0x000e620000002100 */
[----:B------:R-:W-:-:S02]  /*f9b0*/  SHF.R.U32.HI R8, RZ, 0x10, R28 ;  /* 0x00000010ff087819 */ /* 0x000fc4000001161c */
[----:B------:R-:W-:Y:S01]  /*f9c0*/  LOP3.LUT R4, R18, 0xff, RZ, 0xc0, !PT ;  /* 0x000000ff12047812 */ /* 0x000fe200078ec0ff */
[----:B------:R2:W5:Y:S01]  /*f9d0*/  LDL.LU.64 R208, [R1+0x50] ;  /* 0x0000500001d07983 */ /* 0x0005620000300a00 */
[----:B------:R-:W-:Y:S02]  /*f9e0*/  PRMT R193, R10, 0x5410, R193 ;  /* 0x000054100ac17816 */ /* 0x000fe400000000c1 */
[C---:B------:R-:W-:Y:S02]  /*f9f0*/  LOP3.LUT R18, R138.reuse, 0xffff, RZ, 0xc0, !PT ;  /* 0x0000ffff8a127812 */ /* 0x040fe400078ec0ff */
[----:B------:R-:W-:Y:S02]  /*fa00*/  LOP3.LUT R190, R138, 0xff, RZ, 0xc0, !PT ;  /* 0x000000ff8abe7812 */ /* 0x000fe400078ec0ff */
[--C-:B------:R-:W-:Y:S02]  /*fa10*/  SHF.R.U32.HI R53, RZ, 0x10, R138.reuse ;  /* 0x00000010ff357819 */ /* 0x100fe4000001168a */
[----:B------:R-:W-:Y:S01]  /*fa20*/  SHF.R.U32.HI R194, RZ, 0x18, R138 ;  /* 0x00000018ffc27819 */ /* 0x000fe2000001168a */
[----:B------:R-:W-:Y:S01]  /*fa30*/  FFMA.FTZ R138, R93, c[0x0][0x23c], -R206 ;  /* 0x00008f005d8a7a23 */ /* 0x000fe200000108ce */
[----:B------:R-:W-:-:S02]  /*fa40*/  PRMT R248, R59, 0x5410, R248 ;  /* 0x000054103bf87816 */ /* 0x000fc400000000f8 */
[--C-:B------:R-:W-:Y:S02]  /*fa50*/  SHF.R.U32.HI R12, RZ, 0x10, R240.reuse ;  /* 0x00000010ff0c7819 */ /* 0x100fe400000116f0 */
[----:B------:R-:W-:Y:S02]  /*fa60*/  SHF.R.U32.HI R30, RZ, 0x18, R240 ;  /* 0x00000018ff1e7819 */ /* 0x000fe400000116f0 */
[--C-:B------:R-:W-:Y:S02]  /*fa70*/  SHF.R.U32.HI R246, RZ, 0x10, R170.reuse ;  /* 0x00000010fff67819 */ /* 0x100fe400000116aa */
[----:B------:R-:W-:Y:S02]  /*fa80*/  LOP3.LUT R57, R170, 0xff, RZ, 0xc0, !PT ;  /* 0x000000ffaa397812 */ /* 0x000fe400078ec0ff */
[----:B------:R-:W-:Y:S02]  /*fa90*/  SHF.R.U32.HI R79, RZ, 0x8, R79 ;  /* 0x00000008ff4f7819 */ /* 0x000fe4000001164f */
[----:B------:R-:W-:-:S02]  /*faa0*/  SHF.R.U32.HI R54, RZ, 0x18, R170 ;  /* 0x00000018ff367819 */ /* 0x000fc400000116aa */
[C---:B------:R-:W-:Y:S02]  /*fab0*/  LOP3.LUT R27, R26.reuse, 0xffff, RZ, 0xc0, !PT ;  /* 0x0000ffff1a1b7812 */ /* 0x040fe400078ec0ff */
[----:B------:R-:W-:Y:S02]  /*fac0*/  LOP3.LUT R25, R26, 0xff, RZ, 0xc0, !PT ;  /* 0x000000ff1a197812 */ /* 0x000fe400078ec0ff */
[----:B------:R-:W-:Y:S01]  /*fad0*/  SHF.R.U32.HI R78, RZ, 0x8, R78 ;  /* 0x00000008ff4e7819 */ /* 0x000fe2000001164e */
[----:B------:R-:W-:Y:S01]  /*fae0*/  MUFU.EX2 R89, R89 ;  /* 0x0000005900597308 */ /* 0x000fe20000000800 */
[----:B------:R-:W-:Y:S01]  /*faf0*/  LOP3.LUT R10, R28, 0xff, RZ, 0xc0, !PT ;  /* 0x000000ff1c0a7812 */ /* 0x000fe200078ec0ff */
[----:B------:R-:W-:Y:S01]  /*fb00*/  FFMA.FTZ R93, R99, c[0x0][0x23c], -R206 ;  /* 0x00008f00635d7a23 */ /* 0x000fe200000108ce */
[----:B------:R-:W-:-:S05]  /*fb10*/  SHF.R.U32.HI R59, RZ, 0x18, R28 ;  /* 0x00000018ff3b7819 */ /* 0x000fca000001161c */
[----:B------:R-:W-:Y:S01]  /*fb20*/  MUFU.EX2 R90, R90 ;  /* 0x0000005a005a7308 */ /* 0x000fe20000000800 */
[----:B------:R-:W-:Y:S01]  /*fb30*/  LOP3.LUT R8, R8, 0xff, RZ, 0xc0, !PT ;  /* 0x000000ff08087812 */ /* 0x000fe200078ec0ff */
[----:B------:R-:W-:Y:S01]  /*fb40*/  HSET2.LE.AND R6, R6, R3, PT ;  /* 0x0000000306067233 */ /* 0x000fe20003803000 */
[----:B------:R-:W-:-:S05]  /*fb50*/  SHF.R.U32.HI R99, RZ, 0x10, R52 ;  /* 0x00000010ff637819 */ /* 0x000fca0000011634 */
[----:B------:R-:W-:Y:S01]  /*fb60*/  MUFU.EX2 R244, R244 ;  /* 0x000000f400f47308 */ /* 0x000fe20000000800 */
[----:B------:R-:W-:Y:S01]  /*fb70*/  PRMT R10, R10, 0x5410, R79 ;  /* 0x000054100a0a7816 */ /* 0x000fe2000000004f */
[----:B------:R-:W-:Y:S01]  /*fb80*/  FFMA.FTZ R79, R113, c[0x0][0x23c], -R206 ;  /* 0x00008f00714f7a23 */ /* 0x000fe200000108ce */
[----:B------:R-:W-:-:S05]  /*fb90*/  PRMT R8, R8, 0x5410, R59 ;  /* 0x0000541008087816 */ /* 0x000fca000000003b */
[----:B------:R-:W-:Y:S01]  /*fba0*/  MUFU.EX2 R97, R97 ;  /* 0x0000006100617308 */ /* 0x000fe20000000800 */
[C---:B------:R-:W-:Y:S01]  /*fbb0*/  LOP3.LUT R28, R52.reuse, 0xffff, RZ, 0xc0, !PT ;  /* 0x0000ffff341c7812 */ /* 0x040fe200078ec0ff */
[----:B------:R-:W-:Y:S01]  /*fbc0*/  FADD.FTZ R191, R191, R20 ;  /* 0x00000014bfbf7221 */ /* 0x000fe20000010000 */
[----:B------:R-:W-:Y:S01]  /*fbd0*/  LOP3.LUT R59, R52, 0xff, RZ, 0xc0, !PT ;  /* 0x000000ff343b7812 */ /* 0x000fe200078ec0ff */
[--C-:B------:R-:W-:Y:S01]  /*fbe0*/  HSET2.LE.AND R24, R24, R3.reuse, PT ;  /* 0x0000000318187233 */ /* 0x100fe20003803000 */
[----:B------:R-:W-:Y:S01]  /*fbf0*/  SHF.R.U32.HI R113, RZ, 0x18, R52 ;  /* 0x00000018ff717819 */ /* 0x000fe20000011634 */
[----:B------:R-:W-:Y:S01]  /*fc00*/  HSET2.LE.AND R21, R21, R3, PT ;  /* 0x0000000315157233 */ /* 0x000fe20003803000 */
[----:B------:R-:W-:Y:S01]  /*fc10*/  LOP3.LUT R13, R12, 0xff, RZ, 0xc0, !PT ;  /* 0x000000ff0c0d7812 */ /* 0x000fe200078ec0ff */
[----:B------:R-:W-:Y:S01]  /*fc20*/  FADD.FTZ R192, R192, R245 ;  /* 0x000000f5c0c07221 */ /* 0x000fe20000010000 */
[----:B------:R-:W-:Y:S01]  /*fc30*/  LOP3.LUT R52, R99, 0xff, RZ, 0xc0, !PT ;  /* 0x000000ff63347812 */ /* 0x000fe200078ec0ff */
[--C-:B------:R-:W-:Y:S01]  /*fc40*/  FFMA.FTZ R139, R84, c[0x0][0x23c], -R206.reuse ;  /* 0x00008f00548b7a23 */ /* 0x100fe200000108ce */
[----:B------:R-:W-:Y:S01]  /*fc50*/  SHF.R.U32.HI R99, RZ, 0x8, R107 ;  /* 0x00000008ff637819 */ /* 0x000fe2000001166b */
[----:B------:R-:W-:Y:S01]  /*fc60*/  FFMA.FTZ R84, R109, c[0x0][0x23c], -R206 ;  /* 0x00008f006d547a23 */ /* 0x000fe200000108ce */
[----:B------:R-:W-:Y:S01]  /*fc70*/  PRMT R30, R13, 0x5410, R30 ;  /* 0x000054100d1e7816 */ /* 0x000fe2000000001e */
[----:B------:R-:W-:Y:S01]  /*fc80*/  FFMA.FTZ R107, R131, c[0x0][0x23c], -R206 ;  /* 0x00008f00836b7a23 */ /* 0x000fe200000108ce */
[----:B------:R-:W-:Y:S01]  /*fc90*/  LOP3.LUT R109, R246, 0xff, RZ, 0xc0, !PT ;  /* 0x000000fff66d7812 */ /* 0x000fe200078ec0ff */
[----:B------:R-:W-:Y:S01]  /*fca0*/  IMAD.WIDE.U32 R12, R5, -0x2daee0ad, RZ ;  /* 0xd2511f53050c7825 */ /* 0x000fe200078e00ff */
[----:B------:R-:W-:Y:S01]  /*fcb0*/  PRMT R131, R57, 0x5410, R99 ;  /* 0x0000541039837816 */ /* 0x000fe20000000063 */
[----:B------:R-:W-:Y:S01]  /*fcc0*/  MUFU.EX2 R100, R100 ;  /* 0x0000006400647308 */ /* 0x000fe20000000800 */
[----:B------:R-:W-:Y:S01]  /*fcd0*/  SHF.R.U32.HI R99, RZ, 0x8, R18 ;  /* 0x00000008ff637819 */ /* 0x000fe20000011612 */
[----:B------:R-:W-:Y:S01]  /*fce0*/  FFMA.FTZ R18, R167, c[0x0][0x23c], -R206 ;  /* 0x00008f00a7127a23 */ /* 0x000fe200000108ce */
[----:B------:R-:W-:Y:S01]  /*fcf0*/  PRMT R167, R109, 0x5410, R54 ;  /* 0x000054106da77816 */ /* 0x000fe20000000036 */
[----:B------:R-:W-:Y:S01]  /*fd00*/  FFMA.FTZ R54, R200, c[0x0][0x23c], -R206 ;  /* 0x00008f00c8367a23 */ /* 0x000fe200000108ce */
[----:B------:R-:W-:-:S03]  /*fd10*/  LOP3.LUT R5, R13, UR18, R14, 0x96, !PT ;  /* 0x000000120d057c12 */ /* 0x000fc6000f8e960e */
[----:B------:R-:W-:Y:S01]  /*fd20*/  MUFU.EX2 R83, R83 ;  /* 0x0000005300537308 */ /* 0x000fe20000000800 */
[----:B------:R-:W-:Y:S01]  /*fd30*/  SHF.R.U32.HI R200, RZ, 0x8, R27 ;  /* 0x00000008ffc87819 */ /* 0x000fe2000001161b */
[----:B------:R-:W-:Y:S01]  /*fd40*/  FADD.FTZ R205, R205, R198 ;  /* 0x000000c6cdcd7221 */ /* 0x000fe20000010000 */
[----:B------:R-:W-:-:S05]  /*fd50*/  LOP3.LUT R14, R12, 0xffff, RZ, 0xc0, !PT ;  /* 0x0000ffff0c0e7812 */ /* 0x000fca00078ec0ff */
[----:B------:R-:W-:Y:S01]  /*fd60*/  MUFU.EX2 R199, R199 ;  /* 0x000000c700c77308 */ /* 0x000fe20000000800 */
[----:B------:R-:W-:-:S07]  /*fd70*/  SHF.R.U32.HI R28, RZ, 0x8, R28 ;  /* 0x00000008ff1c7819 */ /* 0x000fce000001161c */
[----:B------:R-:W-:Y:S01]  /*fd80*/  MUFU.EX2 R115, R115 ;  /* 0x0000007300737308 */ /* 0x000fe20000000800 */
[----:B------:R-:W-:Y:S01]  /*fd90*/  SHF.R.U32.HI R13, RZ, 0x10, R12 ;  /* 0x00000010ff0d7819 */ /* 0x000fe2000001160c */
[----:B------:R-:W-:Y:S01]  /*fda0*/  HSET2.LE.AND R241, R241, R3, PT ;  /* 0x00000003f1f17233 */ /* 0x000fe20003803000 */
[----:B------:R-:W-:Y:S01]  /*fdb0*/  PRMT R25, R25, 0x5410, R200 ;  /* 0x0000541019197816 */ /* 0x000fe200000000c8 */
[--C-:B------:R-:W-:Y:S01]  /*fdc0*/  FFMA.FTZ R200, R101, c[0x0][0x23c], -R247.reuse ;  /* 0x00008f0065c87a23 */ /* 0x100fe200000108f7 */
[----:B------:R-:W-:Y:S01]  /*fdd0*/  LOP3.LUT R240, R12, 0xff, RZ, 0xc0, !PT ;  /* 0x000000ff0cf07812 */ /* 0x000fe200078ec0ff */
[--C-:B------:R-:W-:Y:S01]  /*fde0*/  FFMA.FTZ R109, R86, c[0x0][0x23c], -R247.reuse ;  /* 0x00008f00566d7a23 */ /* 0x100fe200000108f7 */
[----:B------:R-:W-:Y:S01]  /*fdf0*/  PRMT R28, R59, 0x5410, R28 ;  /* 0x000054103b1c7816 */ /* 0x000fe2000000001c */
[----:B------:R-:W-:Y:S01]  /*fe00*/  FFMA.FTZ R59, R179, c[0x0][0x23c], -R206 ;  /* 0x00008f00b33b7a23 */ /* 0x000fe200000108ce */
[----:B------:R-:W-:Y:S01]  /*fe10*/  SHF.R.U32.HI R12, RZ, 0x18, R12 ;  /* 0x00000018ff0c7819 */ /* 0x000fe2000001160c */
[--C-:B------:R-:W-:Y:S01]  /*fe20*/  FFMA.FTZ R101, R87, c[0x0][0x23c], -R250.reuse ;  /* 0x00008f0057657a23 */ /* 0x100fe200000108fa */
[----:B------:R-:W-:Y:S01]  /*fe30*/  LOP3.LUT R13, R13, 0xff, RZ, 0xc0, !PT ;  /* 0x000000ff0d0d7812 */ /* 0x000fe200078ec0ff */
[----:B------:R-:W-:Y:S01]  /*fe40*/  FFMA.FTZ R86, R110, c[0x0][0x23c], -R247 ;  /* 0x00008f006e567a23 */ /* 0x000fe200000108f7 */
[----:B------:R-:W-:Y:S01]  /*fe50*/  LOP3.LUT R179, R11, 0xffff, RZ, 0xc0, !PT ;  /* 0x0000ffff0bb37812 */ /* 0x000fe200078ec0ff */
[----:B------:R-:W-:Y:S01]  /*fe60*/  FFMA.FTZ R87, R91, c[0x0][0x23c], -R250 ;  /* 0x00008f005b577a23 */ /* 0x000fe200000108fa */
[----:B------:R-:W-:Y:S01]  /*fe70*/  PRMT R23, R23, 0x5410, R78 ;  /* 0x0000541017177816 */ /* 0x000fe2000000004e */
[----:B------:R-:W-:Y:S01]  /*fe80*/  FFMA.FTZ R110, R88, c[0x0][0x23c], -R250 ;  /* 0x00008f00586e7a23 */ /* 0x000fe200000108fa */
[----:B------:R-:W-:Y:S01]  /*fe90*/  PRMT R4, R4, 0x5410, R15 ;  /* 0x0000541004047816 */ /* 0x000fe2000000000f */
[--C-:B------:R-:W-:Y:S01]  /*fea0*/  FFMA.FTZ R91, R92, c[0x0][0x23c], -R207.reuse ;  /* 0x00008f005c5b7a23 */ /* 0x100fe200000108cf */
[----:B------:R-:W-:Y:S01]  /*feb0*/  MUFU.EX2 R165, R165 ;  /* 0x000000a500a57308 */ /* 0x000fe20000000800 */
[----:B------:R-:W-:Y:S01]  /*fec0*/  FFMA.FTZ R78, R111, c[0x0][0x23c], -R206 ;  /* 0x00008f006f4e7a23 */ /* 0x000fe200000108ce */
[----:B------:R-:W-:Y:S01]  /*fed0*/  PRMT R206, R13, 0x5410, R12 ;  /* 0x000054100dce7816 */ /* 0x000fe2000000000c */
[----:B------:R-:W-:Y:S01]  /*fee0*/  FFMA.FTZ R88, R95, c[0x0][0x23c], -R250 ;  /* 0x00008f005f587a23 */ /* 0x000fe200000108fa */
[----:B------:R2:W5:Y:S01]  /*fef0*/  LDL.LU.64 R172, [R1+0x48] ;  /* 0x0000480001ac7983 */ /* 0x0005620000300a00 */
[----:B------:R-:W-:Y:S01]  /*ff00*/  FFMA.FTZ R92, R96, c[0x0][0x23c], -R207 ;  /* 0x00008f00605c7a23 */ /* 0x000fe200000108cf */
[----:B------:R-:W-:-:S02]  /*ff10*/  SHF.R.U32.HI R179, RZ, 0x8, R179 ;  /* 0x00000008ffb37819 */ /* 0x000fc400000116b3 */
[----:B------:R-:W-:Y:S01]  /*ff20*/  LOP3.LUT R12, R11, 0xff, RZ, 0xc0, !PT ;  /* 0x000000ff0b0c7812 */ /* 0x000fe200078ec0ff */
[----:B------:R-:W-:Y:S01]  /*ff30*/  MUFU.EX2 R87, R87 ;  /* 0x0000005700577308 */ /* 0x000fe20000000800 */
[----:B------:R-:W-:Y:S01]  /*ff40*/  LOP3.LUT R53, R53, 0xff, RZ, 0xc0, !PT ;  /* 0x000000ff35357812 */ /* 0x000fe200078ec0ff */
[----:B------:R-:W-:Y:S01]  /*ff50*/  FFMA.FTZ R246, R94, c[0x0][0x23c], -R247 ;  /* 0x00008f005ef67a23 */ /* 0x000fe200000108f7 */
[----:B------:R-:W-:Y:S02]  /*ff60*/  PRMT R179, R12, 0x5410, R179 ;  /* 0x000054100cb37816 */ /* 0x000fe400000000b3 */
[----:B------:R-:W-:-:S03]  /*ff70*/  SHF.R.U32.HI R15, RZ, 0x10, R26 ;  /* 0x00000010ff0f7819 */ /* 0x000fc6000001161a */
[----:B------:R-:W-:Y:S01]  /*ff80*/  MUFU.EX2 R91, R91 ;  /* 0x0000005b005b7308 */ /* 0x000fe20000000800 */
[----:B------:R-:W-:Y:S02]  /*ff90*/  SHF.R.U32.HI R12, RZ, 0x10, R11 ;  /* 0x00000010ff0c7819 */ /* 0x000fe4000001160b */
[----:B------:R-:W-:-:S05]  /*ffa0*/  PRMT R113, R52, 0x5410, R113 ;  /* 0x0000541034717816 */ /* 0x000fca0000000071 */
[----:B------:R3:W-:Y:S01]  /*ffb0*/  MUFU.EX2 R57, R107 ;  /* 0x0000006b00397308 */ /* 0x0007e20000000800 */
[----:B------:R-:W-:Y:S02]  /*ffc0*/  SHF.R.U32.HI R94, RZ, 0x10, R9 ;  /* 0x00000010ff5e7819 */ /* 0x000fe40000011609 */
[----:B------:R-:W-:-:S05]  /*ffd0*/  PRMT R190, R190, 0x5410, R99 ;  /* 0x00005410bebe7816 */ /* 0x000fca0000000063 */
[----:B------:R-:W-:Y:S01]  /*ffe0*/  MUFU.EX2 R101, R101 ;  /* 0x0000006500657308 */ /* 0x000fe20000000800 */
[----:B------:R-:W-:-:S07]  /*fff0*/  PRMT R194, R53, 0x5410, R194 ;  /* 0x0000541035c27816 */ /* 0x000fce00000000c2 */
[----:B------:R-:W-:Y:S01]  /*10000*/  MUFU.EX2 R110, R110 ;  /* 0x0000006e006e7308 */ /* 0x000fe20000000800 */
[----:B---3--:R-:W-:Y:S01]  /*10010*/  FFMA.FTZ R107, R98, c[0x0][0x23c], -R247 ;  /* 0x00008f00626b7a23 */ /* 0x008fe200000108f7 */
[----:B------:R-:W-:Y:S02]  /*10020*/  LOP3.LUT R12, R12, 0xff, RZ, 0xc0, !PT ;  /* 0x000000ff0c0c7812 */ /* 0x000fe400078ec0ff */
[----:B------:R-:W-:Y:S01]  /*10030*/  SHF.R.U32.HI R27, RZ, 0x18, R7 ;  /* 0x00000018ff1b7819 */ /* 0x000fe20000011607 */
[----:B------:R-:W-:Y:S01]  /*10040*/  FFMA.FTZ R111, R85, c[0x0][0x23c], -R247 ;  /* 0x00008f00556f7a23 */ /* 0x000fe200000108f7 */
[--C-:B------:R-:W-:Y:S02]  /*10050*/  HSET2.LE.AND R4, R4, R3.reuse, PT ;  /* 0x0000000304047233 */ /* 0x100fe40003803000 */
[--C-:B------:R-:W-:Y:S01]  /*10060*/  HSET2.LE.AND R10, R10, R3.reuse, PT ;  /* 0x000000030a0a7233 */ /* 0x100fe20003803000 */
[----:B------:R-:W3:Y:S01]  /*10070*/  MUFU.EX2 R88, R88 ;  /* 0x0000005800587308 */ /* 0x000ee20000000800 */
[----:B------:R-:W-:Y:S01]  /*10080*/  LOP3.LUT R98, R9, 0xff, RZ, 0xc0, !PT ;  /* 0x000000ff09627812 */ /* 0x000fe200078ec0ff */
[----:B------:R-:W-:Y:S01]  /*10090*/  HSET2.LE.AND R13, R8, R3, PT ;  /* 0x00000003080d7233 */ /* 0x000fe20003803000 */
[----:B------:R-:W-:-:S05]  /*100a0*/  FFMA.FTZ R95, R103, c[0x0][0x23c], -R250 ;  /* 0x00008f00675f7a23 */ /* 0x000fca00000108fa */
[----:B------:R-:W-:Y:S01]  /*100b0*/  MUFU.EX2 R139, R139 ;  /* 0x0000008b008b7308 */ /* 0x000fe20000000800 */
[----:B------:R-:W-:-:S07]  /*100c0*/  SHF.R.U32.HI R26, RZ, 0x18, R26 ;  /* 0x00000018ff1a7819 */ /* 0x000fce000001161a */
[----:B------:R-:W-:Y:S01]  /*100d0*/  MUFU.EX2 R138, R138 ;  /* 0x0000008a008a7308 */ /* 0x000fe20000000800 */
[----:B------:R-:W-:-:S07]  /*100e0*/  LOP3.LUT R15, R15, 0xff, RZ, 0xc0, !PT ;  /* 0x000000ff0f0f7812 */ /* 0x000fce00078ec0ff */
[----:B------:R-:W-:Y:S01]  /*100f0*/  MUFU.EX2 R109, R109 ;  /* 0x0000006d006d7308 */ /* 0x000fe20000000800 */
[----:B------:R-:W-:Y:S01]  /*10100*/  LOP3.LUT R94, R94, 0xff, RZ, 0xc0, !PT ;  /* 0x000000ff5e5e7812 */ /* 0x000fe200078ec0ff */
[----:B------:R-:W-:Y:S01]  /*10110*/  HSET2.LE.AND R20, R23, R3, PT ;  /* 0x0000000317147233 */ /* 0x000fe20003803000 */
[----:B------:R-:W-:Y:S02]  /*10120*/  FADD.FTZ R189, R189, R192 ;  /* 0x000000c0bdbd7221 */ /* 0x000fe40000010000 */
[----:B------:R-:W-:-:S03]  /*10130*/  FADD.FTZ R188, R188, R191 ;  /* 0x000000bfbcbc7221 */ /* 0x000fc60000010000 */
[----:B------:R-:W-:Y:S08]  /*10140*/  MUFU.EX2 R93, R93 ;  /* 0x0000005d005d7308 */ /* 0x000ff00000000800 */
[----:B------:R-:W-:Y:S08]  /*10150*/  MUFU.EX2 R84, R84 ;  /* 0x0000005400547308 */ /* 0x000ff00000000800 */
[----:B------:R-:W-:Y:S08]  /*10160*/  MUFU.EX2 R200, R200 ;  /* 0x000000c800c87308 */ /* 0x000ff00000000800 */
[----:B------:R-:W-:Y:S01]  /*10170*/  MUFU.EX2 R79, R79 ;  /* 0x0000004f004f7308 */ /* 0x000fe20000000800 */
[----:B------:R-:W-:-:S07]  /*10180*/  HSET2.LE.AND R28, R28, R3, PT ;  /* 0x000000031c1c7233 */ /* 0x000fce0003803000 */
[----:B------:R-:W-:Y:S08]  /*10190*/  MUFU.EX2 R185, R185 ;  /* 0x000000b900b97308 */ /* 0x000ff00000000800 */
[----:B------:R-:W-:Y:S08]  /*101a0*/  MUFU.EX2 R186, R186 ;  /* 0x000000ba00ba7308 */ /* 0x000ff00000000800 */
[----:B------:R-:W-:Y:S08]  /*101b0*/  MUFU.EX2 R196, R196 ;  /* 0x000000c400c47308 */ /* 0x000ff00000000800 */
[----:B------:R-:W-:Y:S08]  /*101c0*/  MUFU.EX2 R197, R197 ;  /* 0x000000c500c57308 */ /* 0x000ff00000000800 */
[----:B------:R-:W-:Y:S08]  /*101d0*/  MUFU.EX2 R120, R120 ;  /* 0x0000007800787308 */ /* 0x000ff00000000800 */
[----:B------:R-:W-:Y:S08]  /*101e0*/  MUFU.EX2 R164, R164 ;  /* 0x000000a400a47308 */ /* 0x000ff00000000800 */
[----:B------:R-:W-:Y:S01]  /*101f0*/  MUFU.EX2 R202, R202 ;  /* 0x000000ca00ca7308 */ /* 0x000fe20000000800 */
[----:B-1----:R-:W-:Y:S01]  /*10200*/  IMAD.SHL.U32 R237, R237, 0x2, RZ ;  /* 0x00000002eded7824 */ /* 0x002fe200078e00ff */
[----:B------:R2:W5:Y:S06]  /*10210*/  LDL.LU.64 R170, [R1+0x40] ;  /* 0x0000400001aa7983 */ /* 0x00056c0000300a00 */
[----:B------:R-:W1:Y:S01]  /*10220*/  MUFU.EX2 R92, R92 ;  /* 0x0000005c005c7308 */ /* 0x000e620000000800 */
[----:B------:R-:W-:-:S07]  /*10230*/  PRMT R26, R15, 0x5410, R26 ;  /* 0x000054100f1a7816 */ /* 0x000fce000000001a */
[----:B------:R4:W-:Y:S01]  /*10240*/  MUFU.EX2 R52, R195 ;  /* 0x000000c300347308 */ /* 0x0009e20000000800 */
[----:B------:R-:W-:Y:S01]  /*10250*/  SHF.R.U32.HI R15, RZ, 0x8, R14 ;  /* 0x00000008ff0f7819 */ /* 0x000fe2000001160e */
[----:B------:R-:W-:-:S06]  /*10260*/  FFMA.FTZ R99, R102, c[0x0][0x23c], -R247 ;  /* 0x00008f0066637a23 */ /* 0x000fcc00000108f7 */
[----:B------:R1:W-:Y:S01]  /*10270*/  MUFU.EX2 R53, R203 ;  /* 0x000000cb00357308 */ /* 0x0003e20000000800 */
[----:B----4-:R-:W-:Y:S02]  /*10280*/  SHF.R.U32.HI R195, RZ, 0x18, R11 ;  /* 0x00000018ffc37819 */ /* 0x010fe4000001160b */
[----:B------:R-:W-:Y:S02]  /*10290*/  LOP3.LUT R11, R9, 0xffff, RZ, 0xc0, !PT ;  /* 0x0000ffff090b7812 */ /* 0x000fe400078ec0ff */
[----:B------:R-:W-:Y:S02]  /*102a0*/  SHF.R.U32.HI R9, RZ, 0x18, R9 ;  /* 0x00000018ff097819 */ /* 0x000fe40000011609 */
[----:B-1----:R-:W-:Y:S02]  /*102b0*/  LOP3.LUT R203, R7, 0xffff, RZ, 0xc0, !PT ;  /* 0x0000ffff07cb7812 */ /* 0x002fe400078ec0ff */
[----:B------:R-:W-:Y:S02]  /*102c0*/  PRMT R195, R12, 0x5410, R195 ;  /* 0x000054100cc37816 */ /* 0x000fe400000000c3 */
[----:B------:R-:W-:-:S02]  /*102d0*/  PRMT R94, R94, 0x5410, R9 ;  /* 0x000054105e5e7816 */ /* 0x000fc40000000009 */
[----:B------:R-:W-:Y:S02]  /*102e0*/  SHF.R.U32.HI R203, RZ, 0x8, R203 ;  /* 0x00000008ffcb7819 */ /* 0x000fe400000116cb */
[----:B------:R-:W-:Y:S02]  /*102f0*/  LOP3.LUT R12, R7, 0xff, RZ, 0xc0, !PT ;  /* 0x000000ff070c7812 */ /* 0x000fe400078ec0ff */
[----:B------:R-:W-:Y:S02]  /*10300*/  SHF.R.U32.HI R9, RZ, 0x10, R7 ;  /* 0x00000010ff097819 */ /* 0x000fe40000011607 */
[----:B------:R-:W-:Y:S02]  /*10310*/  LOP3.LUT R7, R5, 0xffff, RZ, 0xc0, !PT ;  /* 0x0000ffff05077812 */ /* 0x000fe400078ec0ff */
[----:B------:R-:W-:Y:S01]  /*10320*/  SHF.R.U32.HI R102, RZ, 0x10, R5 ;  /* 0x00000010ff667819 */ /* 0x000fe20000011605 */
[----:B------:R-:W-:Y:S01]  /*10330*/  FFMA.FTZ R85, R108, c[0x0][0x23c], -R247 ;  /* 0x00008f006c557a23 */ /* 0x000fe200000108f7 */
[----:B------:R-:W-:-:S02]  /*10340*/  PRMT R203, R12, 0x5410, R203 ;  /* 0x000054100ccb7816 */ /* 0x000fc400000000cb */
[----:B------:R-:W-:Y:S02]  /*10350*/  PRMT R240, R240, 0x5410, R15 ;  /* 0x00005410f0f07816 */ /* 0x000fe4000000000f */
[----:B------:R-:W-:Y:S02]  /*10360*/  LOP3.LUT R12, R9, 0xff, RZ, 0xc0, !PT ;  /* 0x000000ff090c7812 */ /* 0x000fe400078ec0ff */
[----:B------:R-:W-:Y:S02]  /*10370*/  LOP3.LUT R108, R5, 0xff, RZ, 0xc0, !PT ;  /* 0x000000ff056c7812 */ /* 0x000fe400078ec0ff */
[----:B------:R-:W-:Y:S02]  /*10380*/  SHF.R.U32.HI R5, RZ, 0x18, R5 ;  /* 0x00000018ff057819 */ /* 0x000fe40000011605 */
[----:B------:R-:W-:Y:S02]  /*10390*/  SHF.R.U32.HI R7, RZ, 0x8, R7 ;  /* 0x00000008ff077819 */ /* 0x000fe40000011607 */
[----:B------:R-:W-:-:S02]  /*103a0*/  LOP3.LUT R102, R102, 0xff, RZ, 0xc0, !PT ;  /* 0x000000ff66667812 */ /* 0x000fc400078ec0ff */
[----:B---3--:R-:W-:Y:S02]  /*103b0*/  F2FP.BF16.PACK_AB R9, R88, R87 ;  /* 0x000000575809723e */ /* 0x008fe400000010ff */
[----:B------:R-:W-:Y:S02]  /*103c0*/  F2FP.BF16.PACK_AB R15, R92, R91 ;  /* 0x0000005b5c0f723e */ /* 0x000fe400000010ff */
[----:B------:R-:W-:Y:S01]  /*103d0*/  PRMT R108, R108, 0x5410, R7 ;  /* 0x000054106c6c7816 */ /* 0x000fe20000000007 */
[----:B------:R-:W-:Y:S01]  /*103e0*/  FFMA.FTZ R7, R112, c[0x0][0x23c], -R247 ;  /* 0x00008f0070077a23 */ /* 0x000fe200000108f7 */
[----:B------:R-:W-:Y:S01]  /*103f0*/  PRMT R102, R102, 0x5410, R5 ;  /* 0x0000541066667816 */ /* 0x000fe20000000005 */
[----:B------:R-:W-:Y:S01]  /*10400*/  FFMA.FTZ R5, R181, c[0x0][0x23c], -R247 ;  /* 0x00008f00b5057a23 */ /* 0x000fe200000108f7 */
[----:B------:R-:W-:Y:S02]  /*10410*/  LOP3.LUT R14, R6, R9, RZ, 0xc0, !PT ;  /* 0x00000009060e7212 */ /* 0x000fe400078ec0ff */
[----:B------:R-:W-:-:S02]  /*10420*/  LOP3.LUT R15, R4, R15, RZ, 0xc0, !PT ;  /* 0x0000000f040f7212 */ /* 0x000fc400078ec0ff */
[----:B------:R-:W-:Y:S02]  /*10430*/  SHF.R.U32.HI R11, RZ, 0x8, R11 ;  /* 0x00000008ff0b7819 */ /* 0x000fe4000001160b */
[----:B------:R-:W-:Y:S02]  /*10440*/  F2FP.BF16.PACK_AB R9, R110, R101 ;  /* 0x000000656e09723e */ /* 0x000fe400000010ff */
[----:B------:R-:W-:Y:S01]  /*10450*/  F2FP.BF16.PACK_AB R4, R90, R89 ;  /* 0x000000595a04723e */ /* 0x000fe200000010ff */
[--C-:B------:R-:W-:Y:S01]  /*10460*/  FFMA.FTZ R112, R122, c[0x0][0x23c], -R250.reuse ;  /* 0x00008f007a707a23 */ /* 0x100fe200000108fa */
[----:B------:R-:W-:Y:S01]  /*10470*/  PRMT R27, R12, 0x5410, R27 ;  /* 0x000054100c1b7816 */ /* 0x000fe2000000001b */
[----:B------:R-:W-:Y:S01]  /*10480*/  FFMA.FTZ R103, R48, c[0x0][0x23c], -R250 ;  /* 0x00008f0030677a23 */ /* 0x000fe200000108fa */
[----:B------:R-:W-:Y:S01]  /*10490*/  PRMT R98, R98, 0x5410, R11 ;  /* 0x0000541062627816 */ /* 0x000fe2000000000b */
[----:B------:R-:W-:Y:S01]  /*104a0*/  IMAD.MOV.U32 R122, RZ, RZ, R44 ;  /* 0x000000ffff7a7224 */ /* 0x000fe200078e002c */
[----:B------:R-:W-:Y:S01]  /*104b0*/  MUFU.EX2 R48, R7 ;  /* 0x0000000700307308 */ /* 0x000fe20000000800 */
[----:B------:R-:W-:-:S02]  /*104c0*/  LOP3.LUT R12, R10, R9, RZ, 0xc0, !PT ;  /* 0x000000090a0c7212 */ /* 0x000fc400078ec0ff */
[----:B------:R-:W-:Y:S01]  /*104d0*/  LOP3.LUT R13, R13, R4, RZ, 0xc0, !PT ;  /* 0x000000040d0d7212 */ /* 0x000fe200078ec0ff */
[----:B------:R-:W1:Y:S04]  /*104e0*/  LDSM.16.MT88.4 R8, [R216+0x5000] ;  /* 0x00500000d808783b */ /* 0x000e680000004200 */
[----:B------:R3:W-:Y:S02]  /*104f0*/  MUFU.EX2 R44, R5 ;  /* 0x00000005002c7308 */ /* 0x0007e40000000800 */
[----:B---3--:R-:W3:Y:S06]  /*10500*/  LDSM.16.MT88.4 R4, [R215+0x5000] ;  /* 0x00500000d704783b */ /* 0x008eec0000004200 */
[----:B------:R-:W4:Y:S08]  /*10510*/  MUFU.EX2 R111, R111 ;  /* 0x0000006f006f7308 */ /* 0x000f300000000800 */
[----:B------:R-:W-:Y:S08]  /*10520*/  MUFU.EX2 R246, R246 ;  /* 0x000000f600f67308 */ /* 0x000ff00000000800 */
[----:B------:R-:W2:Y:S01]  /*10530*/  MUFU.EX2 R107, R107 ;  /* 0x0000006b006b7308 */ /* 0x000ea20000000800 */
[----:B------:R-:W-:Y:S01]  /*10540*/  F2FP.BF16.PACK_AB R23, R139, R244 ;  /* 0x000000f48b17723e */ /* 0x000fe200000010ff */
[----:B-1----:R-:W-:Y:S03]  /*10550*/  HMMA.16816.F32.BF16 R140, R12, R8, R140 ;  /* 0x000000080c8c723c */ /* 0x002fe6000004188c */
[----:B------:R-:W-:Y:S01]  /*10560*/  LOP3.LUT R20, R20, R23, RZ, 0xc0, !PT ;  /* 0x0000001714147212 */ /* 0x000fe200078ec0ff */
[----:B------:R-:W-:-:S04]  /*10570*/  HSET2.LE.AND R23, R22, R3, PT ;  /* 0x0000000316177233 */ /* 0x000fc80003803000 */
[----:B------:R-:W-:Y:S01]  /*10580*/  HMMA.16816.F32.BF16 R36, R12, R10, R36 ;  /* 0x0000000a0c24723c */ /* 0x000fe20000041824 */
[--C-:B------:R-:W-:Y:S02]  /*10590*/  FFMA.FTZ R96, R45, c[0x0][0x23c], -R250.reuse ;  /* 0x00008f002d607a23 */ /* 0x100fe400000108fa */
[--C-:B------:R-:W-:Y:S02]  /*105a0*/  FFMA.FTZ R247, R49, c[0x0][0x23c], -R250.reuse ;  /* 0x00008f0031f77a23 */ /* 0x100fe400000108fa */
[----:B------:R-:W-:-:S03]  /*105b0*/  FFMA.FTZ R181, R118, c[0x0][0x23c], -R250 ;  /* 0x00008f0076b57a23 */ /* 0x000fc600000108fa */
[----:B---3--:R-:W-:Y:S01]  /*105c0*/  HMMA.16816.F32.BF16 R148, R12, R4, R148 ;  /* 0x000000040c94723c */ /* 0x008fe20000041894 */
[----:B------:R-:W-:-:S07]  /*105d0*/  IMAD.MOV.U32 R250, RZ, RZ, R104 ;  /* 0x000000fffffa7224 */ /* 0x000fce00078e0068 */
[----:B------:R-:W-:Y:S01]  /*105e0*/  HMMA.16816.F32.BF16 R144, R12, R6, R144 ;  /* 0x000000060c90723c */ /* 0x000fe20000041890 */
[----:B------:R1:W-:Y:S06]  /*105f0*/  MUFU.EX2 R49, R95 ;  /* 0x0000005f00317308 */ /* 0x0003ec0000000800 */
[----:B----4-:R-:W-:Y:S02]  /*10600*/  F2FP.BF16.PACK_AB R14, R109, R111 ;  /* 0x0000006f6d0e723e */ /* 0x010fe400000010ff */
[----:B------:R-:W-:Y:S02]  /*10610*/  F2FP.BF16.PACK_AB R13, R97, R138 ;  /* 0x0000008a610d723e */ /* 0x000fe400000010ff */
[----:B--2---:R-:W-:-:S02]  /*10620*/  F2FP.BF16.PACK_AB R12, R107, R246 ;  /* 0x000000f66b0c723e */ /* 0x004fc400000010ff */
[----:B------:R-:W-:Y:S02]  /*10630*/  LOP3.LUT R21, R21, R14, RZ, 0xc0, !PT ;  /* 0x0000000e15157212 */ /* 0x000fe400078ec0ff */
[----:B------:R-:W-:Y:S02]  /*10640*/  LOP3.LUT R22, R24, R13, RZ, 0xc0, !PT ;  /* 0x0000000d18167212 */ /* 0x000fe400078ec0ff */
[----:B------:R-:W-:Y:S01]  /*10650*/  LOP3.LUT R23, R23, R12, RZ, 0xc0, !PT ;  /* 0x0000000c17177212 */ /* 0x000fe200078ec0ff */
[--C-:B-1----:R-:W-:Y:S01]  /*10660*/  FFMA.FTZ R95, R46, c[0x0][0x23c], -R207.reuse ;  /* 0x00008f002e5f7a23 */ /* 0x102fe200000108cf */
[----:B------:R-:W1:Y:S01]  /*10670*/  LDSM.16.MT88.4 R12, [R216+0x5400] ;  /* 0x00540000d80c783b */ /* 0x000e620000004200 */
[----:B------:R-:W-:Y:S02]  /*10680*/  FFMA.FTZ R104, R47, c[0x0][0x23c], -R207 ;  /* 0x00008f002f687a23 */ /* 0x000fe400000108cf */
[----:B------:R-:W-:Y:S02]  /*10690*/  FADD.FTZ R189, R184, R189 ;  /* 0x000000bdb8bd7221 */ /* 0x000fe40000010000 */
[----:B------:R-:W-:Y:S01]  /*106a0*/  HMMA.16816.F32.BF16 R132, R20, R8, R132 ;  /* 0x000000081484723c */ /* 0x000fe20000041884 */
[----:B------:R-:W-:Y:S01]  /*106b0*/  MUFU.EX2 R95, R95 ;  /* 0x0000005f005f7308 */ /* 0x000fe20000000800 */
[----:B------:R-:W-:-:S06]  /*106c0*/  FADD.FTZ R166, R166, R189 ;  /* 0x000000bda6a67221 */ /* 0x000fcc0000010000 */
[----:B------:R-:W-:Y:S01]  /*106d0*/  HMMA.16816.F32.BF16 R152, R20, R10, R152 ;  /* 0x0000000a1498723c */ /* 0x000fe20000041898 */
[----:B------:R-:W2:Y:S01]  /*106e0*/  LDSM.16.MT88.4 R8, [R215+0x5400] ;  /* 0x00540000d708783b */ /* 0x000ea20000004200 */
[----:B------:R-:W3:Y:S01]  /*106f0*/  MUFU.EX2 R104, R104 ;  /* 0x0000006800687308 */ /* 0x000ee20000000800 */
[----:B------:R-:W-:Y:S02]  /*10700*/  FADD.FTZ R177, R177, R188 ;  /* 0x000000bcb1b17221 */ /* 0x000fe40000010000 */
[----:B------:R-:W-:-:S05]  /*10710*/  FADD.FTZ R129, R129, R166 ;  /* 0x000000a681817221 */ /* 0x000fca0000010000 */
[----:B------:R4:W-:Y:S01]  /*10720*/  MUFU.EX2 R46, R122 ;  /* 0x0000007a002e7308 */ /* 0x0009e20000000800 */
[----:B------:R-:W-:Y:S02]  /*10730*/  FADD.FTZ R128, R128, R177 ;  /* 0x000000b180807221 */ /* 0x000fe40000010000 */
[----:B------:R-:W-:-:S05]  /*10740*/  FFMA.FTZ R118, R50, c[0x0][0x23c], -R207 ;  /* 0x00008f0032767a23 */ /* 0x000fca00000108cf */
[----:B------:R-:W1:Y:S01]  /*10750*/  MUFU.EX2 R47, R96 ;  /* 0x00000060002f7308 */ /* 0x000e620000000800 */
[----:B------:R-:W-:Y:S01]  /*10760*/  FADD.FTZ R130, R130, R129 ;  /* 0x0000008182827221 */ /* 0x000fe20000010000 */
[----:B------:R-:W-:Y:S01]  /*10770*/  HMMA.16816.F32.BF16 R156, R20, R4, R156 ;  /* 0x00000004149c723c */ /* 0x000fe2000004189c */
[----:B------:R-:W-:-:S05]  /*10780*/  FADD.FTZ R125, R125, R128 ;  /* 0x000000807d7d7221 */ /* 0x000fca0000010000 */
[----:B------:R1:W-:Y:S01]  /*10790*/  MUFU.EX2 R45, R114 ;  /* 0x00000072002d7308 */ /* 0x0003e20000000800 */
[----:B----4-:R-:W-:Y:S01]  /*107a0*/  FADD.FTZ R122, R176, R249 ;  /* 0x000000f9b07a7221 */ /* 0x010fe20000010000 */
[----:B------:R-:W-:-:S03]  /*107b0*/  HSET2.LE.AND R5, R25, R3, PT ;  /* 0x0000000319057233 */ /* 0x000fc60003803000 */
[----:B------:R-:W-:-:S03]  /*107c0*/  FADD.FTZ R122, R175, R122 ;  /* 0x0000007aaf7a7221 */ /* 0x000fc60000010000 */
[----:B------:R-:W-:Y:S01]  /*107d0*/  MUFU.EX2 R99, R99 ;  /* 0x0000006300637308 */ /* 0x000fe20000000800 */
[----:B------:R-:W-:Y:S01]  /*107e0*/  HSET2.LE.AND R4, R26, R3, PT ;  /* 0x000000031a047233 */ /* 0x000fe20003803000 */
[----:B-1----:R-:W-:-:S06]  /*107f0*/  FFMA.FTZ R114, R51, c[0x0][0x23c], -R207 ;  /* 0x00008f0033727a23 */ /* 0x002fcc00000108cf */
[----:B------:R-:W-:Y:S01]  /*10800*/  MUFU.EX2 R85, R85 ;  /* 0x0000005500557308 */ /* 0x000fe20000000800 */
[----:B------:R-:W-:Y:S01]  /*10810*/  HSET2.LE.AND R25, R27, R3, PT ;  /* 0x000000031b197233 */ /* 0x000fe20003803000 */
[----:B------:R-:W-:-:S06]  /*10820*/  FADD.FTZ R127, R127, R122 ;  /* 0x0000007a7f7f7221 */ /* 0x000fcc0000010000 */
[----:B------:R-:W-:Y:S01]  /*10830*/  MUFU.EX2 R51, R103 ;  /* 0x0000006700337308 */ /* 0x000fe20000000800 */
[----:B---3--:R-:W-:Y:S01]  /*10840*/  F2FP.BF16.PACK_AB R27, R104, R95 ;  /* 0x0000005f681b723e */ /* 0x008fe200000010ff */
[----:B------:R-:W-:-:S06]  /*10850*/  FADD.FTZ R61, R61, R130 ;  /* 0x000000823d3d7221 */ /* 0x000fcc0000010000 */
[----:B------:R-:W-:Y:S01]  /*10860*/  MUFU.EX2 R86, R86 ;  /* 0x0000005600567308 */ /* 0x000fe20000000800 */
[----:B------:R-:W-:-:S07]  /*10870*/  FADD.FTZ R125, R116, R125 ;  /* 0x0000007d747d7221 */ /* 0x000fce0000010000 */
[----:B------:R-:W1:Y:S01]  /*10880*/  MUFU.EX2 R50, R250 ;  /* 0x000000fa00327308 */ /* 0x000e620000000800 */
[----:B------:R-:W-:-:S07]  /*10890*/  FADD.FTZ R175, R174, R205 ;  /* 0x000000cdaeaf7221 */ /* 0x000fce0000010000 */
[----:B------:R1:W-:Y:S08]  /*108a0*/  MUFU.EX2 R96, R105 ;  /* 0x0000006900607308 */ /* 0x0003f00000000800 */
[----:B------:R-:W3:Y:S01]  /*108b0*/  MUFU.EX2 R103, R106 ;  /* 0x0000006a00677308 */ /* 0x000ee20000000800 */
[----:B------:R-:W-:Y:S01]  /*108c0*/  FADD.FTZ R126, R126, R127 ;  /* 0x0000007f7e7e7221 */ /* 0x000fe20000010000 */
[----:B------:R-:W-:Y:S01]  /*108d0*/  LOP3.LUT R27, R4, R27, RZ, 0xc0, !PT ;  /* 0x0000001b041b7212 */ /* 0x000fe200078ec0ff */
[----:B------:R-:W-:Y:S01]  /*108e0*/  FADD.FTZ R60, R60, R61 ;  /* 0x0000003d3c3c7221 */ /* 0x000fe20000010000 */
[----:B------:R-:W-:Y:S01]  /*108f0*/  F2FP.BF16.PACK_AB R26, R47, R46 ;  /* 0x0000002e2f1a723e */ /* 0x000fe200000010ff */
[----:B------:R-:W-:-:S02]  /*10900*/  FADD.FTZ R4, R40, R125 ;  /* 0x0000007d28047221 */ /* 0x000fc40000010000 */
[----:B------:R-:W-:Y:S01]  /*10910*/  FADD.FTZ R122, R124, R175 ;  /* 0x000000af7c7a7221 */ /* 0x000fe20000010000 */
[----:B------:R-:W-:Y:S01]  /*10920*/  LOP3.LUT R26, R5, R26, RZ, 0xc0, !PT ;  /* 0x0000001a051a7212 */ /* 0x000fe200078ec0ff */
[----:B------:R-:W-:Y:S01]  /*10930*/  FADD.FTZ R123, R123, R126 ;  /* 0x0000007e7b7b7221 */ /* 0x000fe20000010000 */
[----:B------:R-:W-:Y:S01]  /*10940*/  HMMA.16816.F32.BF16 R160, R20, R6, R160 ;  /* 0x0000000614a0723c */ /* 0x000fe200000418a0 */
[----:B------:R-:W-:Y:S01]  /*10950*/  FADD.FTZ R43, R43, R60 ;  /* 0x0000003c2b2b7221 */ /* 0x000fe20000010000 */
[--C-:B------:R-:W-:Y:S01]  /*10960*/  HSET2.LE.AND R24, R203, R3.reuse, PT ;  /* 0x00000003cb187233 */ /* 0x100fe20003803000 */
[----:B------:R-:W-:Y:S01]  /*10970*/  FADD.FTZ R60, R17, R4 ;  /* 0x00000004113c7221 */ /* 0x000fe20000010000 */
[--C-:B------:R-:W-:Y:S01]  /*10980*/  HSET2.LE.AND R4, R179, R3.reuse, PT ;  /* 0x00000003b3047233 */ /* 0x100fe20003803000 */
[----:B------:R-:W-:Y:S01]  /*10990*/  FADD.FTZ R122, R121, R122 ;  /* 0x0000007a797a7221 */ /* 0x000fe20000010000 */
[--C-:B------:R-:W-:Y:S01]  /*109a0*/  HSET2.LE.AND R5, R195, R3.reuse, PT ;  /* 0x00000003c3057233 */ /* 0x100fe20003803000 */
[----:B-1----:R-:W-:Y:S01]  /*109b0*/  F2FP.BF16.PACK_AB R105, R50, R49 ;  /* 0x000000313269723e */ /* 0x002fe200000010ff */
[--C-:B------:R-:W-:Y:S01]  /*109c0*/  HSET2.LE.AND R6, R131, R3.reuse, PT ;  /* 0x0000000383067233 */ /* 0x100fe20003803000 */
[----:B---3--:R-:W-:Y:S01]  /*109d0*/  F2FP.BF16.PACK_AB R124, R103, R96 ;  /* 0x00000060677c723e */ /* 0x008fe200000010ff */
[----:B------:R-:W-:Y:S01]  /*109e0*/  HSET2.LE.AND R7, R167, R3, PT ;  /* 0x00000003a7077233 */ /* 0x000fe20003803000 */
[----:B------:R-:W-:Y:S01]  /*109f0*/  F2FP.BF16.PACK_AB R21, R84, R83 ;  /* 0x000000535415723e */ /* 0x000fe200000010ff */
[----:B------:R-:W-:Y:S01]  /*10a00*/  FADD.FTZ R72, R72, R123 ;  /* 0x0000007b48487221 */ /* 0x000fe20000010000 */
[----:B------:R-:W-:-:S02]  /*10a10*/  F2FP.BF16.PACK_AB R20, R86, R85 ;  /* 0x000000555614723e */ /* 0x000fc400000010ff */
[----:B------:R-:W-:Y:S02]  /*10a20*/  F2FP.BF16.PACK_AB R23, R100, R93 ;  /* 0x0000005d6417723e */ /* 0x000fe400000010ff */
[----:B------:R-:W-:Y:S01]  /*10a30*/  F2FP.BF16.PACK_AB R22, R99, R200 ;  /* 0x000000c86316723e */ /* 0x000fe200000010ff */
[----:B------:R-:W-:Y:S01]  /*10a40*/  FADD.FTZ R71, R71, R122 ;  /* 0x0000007a47477221 */ /* 0x000fe20000010000 */
[----:B------:R-:W-:Y:S01]  /*10a50*/  LOP3.LUT R24, R24, R105, RZ, 0xc0, !PT ;  /* 0x0000006918187212 */ /* 0x000fe200078ec0ff */
[----:B------:R-:W-:Y:S01]  /*10a60*/  FADD.FTZ R75, R75, R72 ;  /* 0x000000484b4b7221 */ /* 0x000fe20000010000 */
[----:B------:R-:W-:Y:S02]  /*10a70*/  LOP3.LUT R25, R25, R124, RZ, 0xc0, !PT ;  /* 0x0000007c19197212 */ /* 0x000fe400078ec0ff */
[----:B------:R-:W-:Y:S02]  /*10a80*/  LOP3.LUT R6, R6, R21, RZ, 0xc0, !PT ;  /* 0x0000001506067212 */ /* 0x000fe400078ec0ff */
[----:B------:R-:W-:-:S02]  /*10a90*/  LOP3.LUT R7, R7, R20, RZ, 0xc0, !PT ;  /* 0x0000001407077212 */ /* 0x000fc400078ec0ff */
[----:B------:R-:W-:Y:S02]  /*10aa0*/  LOP3.LUT R4, R4, R23, RZ, 0xc0, !PT ;  /* 0x0000001704047212 */ /* 0x000fe400078ec0ff */
[----:B------:R-:W-:Y:S01]  /*10ab0*/  LOP3.LUT R5, R5, R22, RZ, 0xc0, !PT ;  /* 0x0000001605057212 */ /* 0x000fe200078ec0ff */
[----:B------:R-:W-:Y:S02]  /*10ac0*/  FADD.FTZ R66, R66, R71 ;  /* 0x0000004742427221 */ /* 0x000fe40000010000 */
[----:B------:R-:W-:Y:S01]  /*10ad0*/  FADD.FTZ R70, R70, R75 ;  /* 0x0000004b46467221 */ /* 0x000fe20000010000 */
[----:B------:R-:W-:Y:S01]  /*10ae0*/  HMMA.16816.F32.BF16 R140, R24, R12, R140 ;  /* 0x0000000c188c723c */ /* 0x000fe2000004188c */
[----:B------:R-:W-:Y:S01]  /*10af0*/  FADD.FTZ R69, R69, R66 ;  /* 0x0000004245457221 */ /* 0x000fe20000010000 */
[----:B------:R-:W1:Y:S01]  /*10b00*/  LDSM.16.MT88.4 R20, [R216+0x5800] ;  /* 0x00580000d814783b */ /* 0x000e620000004200 */
[----:B------:R-:W-:-:S05]  /*10b10*/  FADD.FTZ R42, R42, R43 ;  /* 0x0000002b2a2a7221 */ /* 0x000fca0000010000 */
[----:B------:R-:W-:Y:S01]  /*10b20*/  HMMA.16816.F32.BF16 R36, R24, R14, R36 ;  /* 0x0000000e1824723c */ /* 0x000fe20000041824 */
[----:B------:R-:W3:Y:S01]  /*10b30*/  MUFU.EX2 R106, R247 ;  /* 0x000000f7006a7308 */ /* 0x000ee20000000800 */
[----:B------:R-:W-:-:S06]  /*10b40*/  FADD.FTZ R42, R41, R42 ;  /* 0x0000002a292a7221 */ /* 0x000fcc0000010000 */
[C---:B------:R-:W-:Y:S01]  /*10b50*/  HMMA.16816.F32.BF16 R132, R4.reuse, R12, R132 ;  /* 0x0000000c0484723c */ /* 0x040fe20000041884 */
[----:B------:R-:W-:Y:S07]  /*10b60*/  MUFU.EX2 R59, R59 ;  /* 0x0000003b003b7308 */ /* 0x000fee0000000800 */
[----:B------:R-:W-:Y:S01]  /*10b70*/  HMMA.16816.F32.BF16 R152, R4, R14, R152 ;  /* 0x0000000e0498723c */ /* 0x000fe20000041898 */
[----:B------:R-:W4:Y:S01]  /*10b80*/  LDSM.16.MT88.4 R12, [R215+0x5800] ;  /* 0x00580000d70c783b */ /* 0x000f220000004200 */
[----:B------:R-:W-:Y:S06]  /*10b90*/  MUFU.EX2 R105, R181 ;  /* 0x000000b500697308 */ /* 0x000fec0000000800 */
[C---:B--2---:R-:W-:Y:S01]  /*10ba0*/  HMMA.16816.F32.BF16 R148, R24.reuse, R8, R148 ;  /* 0x000000081894723c */ /* 0x044fe20000041894 */
[----:B------:R-:W-:Y:S01]  /*10bb0*/  FADD.FTZ R117, R117, R60 ;  /* 0x0000003c75757221 */ /* 0x000fe20000010000 */
[----:B------:R-:W2:Y:S06]  /*10bc0*/  MUFU.EX2 R112, R112 ;  /* 0x0000007000707308 */ /* 0x000eac0000000800 */
[----:B------:R-:W-:Y:S07]  /*10bd0*/  HMMA.16816.F32.BF16 R144, R24, R10, R144 ;  /* 0x0000000a1890723c */ /* 0x000fee0000041890 */
[----:B------:R-:W-:-:S02]  /*10be0*/  FADD.FTZ R25, R73, R70 ;  /* 0x0000004649197221 */ /* 0x000fc40000010000 */
[----:B------:R-:W-:Y:S02]  /*10bf0*/  FADD.FTZ R24, R2, R69 ;  /* 0x0000004502187221 */ /* 0x000fe40000010000 */
[----:B------:R-:W-:Y:S02]  /*10c00*/  FADD.FTZ R25, R68, R25 ;  /* 0x0000001944197221 */ /* 0x000fe40000010000 */
[----:B------:R-:W-:Y:S02]  /*10c10*/  FADD.FTZ R27, R67, R24 ;  /* 0x00000018431b7221 */ /* 0x000fe40000010000 */
[----:B------:R-:W-:Y:S02]  /*10c20*/  FADD.FTZ R41, R31, R42 ;  /* 0x0000002a1f297221 */ /* 0x000fe40000010000 */
[----:B------:R-:W-:Y:S01]  /*10c30*/  FADD.FTZ R34, R34, R25 ;  /* 0x0000001922227221 */ /* 0x000fe20000010000 */
[----:B------:R-:W-:Y:S01]  /*10c40*/  MUFU.EX2 R78, R78 ;  /* 0x0000004e004e7308 */ /* 0x000fe20000000800 */
[----:B------:R-:W-:-:S02]  /*10c50*/  FADD.FTZ R74, R74, R117 ;  /* 0x000000754a4a7221 */ /* 0x000fc40000010000 */
[----:B------:R-:W-:Y:S02]  /*10c60*/  FADD.FTZ R27, R0, R27 ;  /* 0x0000001b001b7221 */ /* 0x000fe40000010000 */
[----:B------:R-:W-:-:S03]  /*10c70*/  FADD.FTZ R41, R82, R41 ;  /* 0x0000002952297221 */ /* 0x000fc60000010000 */
[----:B------:R-:W1:Y:S01]  /*10c80*/  MUFU.EX2 R2, R119 ;  /* 0x0000007700027308 */ /* 0x000e620000000800 */
[----:B------:R-:W-:Y:S01]  /*10c90*/  FADD.FTZ R34, R55, R34 ;  /* 0x0000002237227221 */ /* 0x000fe20000010000 */
[----:B------:R-:W-:Y:S01]  /*10ca0*/  HMMA.16816.F32.BF16 R156, R4, R8, R156 ;  /* 0x00000008049c723c */ /* 0x000fe2000004189c */
[----:B------:R-:W-:Y:S02]  /*10cb0*/  FADD.FTZ R43, R29, R74 ;  /* 0x0000004a1d2b7221 */ /* 0x000fe40000010000 */
[----:B------:R-:W-:-:S03]  /*10cc0*/  FADD.FTZ R80, R80, R27 ;  /* 0x0000001b50507221 */ /* 0x000fc60000010000 */
[----:B------:R-:W-:Y:S01]  /*10cd0*/  MUFU.EX2 R40, R118 ;  /* 0x0000007600287308 */ /* 0x000fe20000000800 */
[----:B------:R-:W-:Y:S02]  /*10ce0*/  FADD.FTZ R56, R56, R41 ;  /* 0x0000002938387221 */ /* 0x000fe40000010000 */
[----:B------:R-:W-:-:S05]  /*10cf0*/  FADD.FTZ R9, R35, R34 ;  /* 0x0000002223097221 */ /* 0x000fca0000010000 */
[----:B------:R-:W1:Y:S01]  /*10d00*/  MUFU.EX2 R17, R114 ;  /* 0x0000007200117308 */ /* 0x000e620000000800 */
[----:B------:R-:W-:Y:S01]  /*10d10*/  FADD.FTZ R136, R136, R43 ;  /* 0x0000002b88887221 */ /* 0x000fe20000010000 */
[----:B---3--:R-:W-:Y:S01]  /*10d20*/  F2FP.BF16.PACK_AB R31, R106, R51 ;  /* 0x000000336a1f723e */ /* 0x008fe200000010ff */
[----:B------:R-:W-:Y:S01]  /*10d30*/  FADD.FTZ R77, R77, R80 ;  /* 0x000000504d4d7221 */ /* 0x000fe20000010000 */
[----:B------:R-:W-:Y:S01]  /*10d40*/  HMMA.16816.F32.BF16 R160, R4, R10, R160 ;  /* 0x0000000a04a0723c */ /* 0x000fe200000418a0 */
[----:B------:R-:W-:Y:S01]  /*10d50*/  FADD.FTZ R81, R81, R56 ;  /* 0x0000003851517221 */ /* 0x000fe20000010000 */
[--C-:B------:R-:W-:Y:S01]  /*10d60*/  HSET2.LE.AND R26, R187, R3.reuse, PT ;  /* 0x00000003bb1a7233 */ /* 0x100fe20003803000 */
[----:B------:R-:W-:Y:S01]  /*10d70*/  FADD.FTZ R32, R32, R9 ;  /* 0x0000000920207221 */ /* 0x000fe20000010000 */
[--C-:B------:R-:W-:Y:S01]  /*10d80*/  HSET2.LE.AND R27, R252, R3.reuse, PT ;  /* 0x00000003fc1b7233 */ /* 0x100fe20003803000 */
[----:B--2---:R-:W-:Y:S01]  /*10d90*/  F2FP.BF16.PACK_AB R24, R112, R105 ;  /* 0x000000697018723e */ /* 0x004fe200000010ff */
[----:B------:R-:W-:Y:S01]  /*10da0*/  FADD.FTZ R137, R137, R136 ;  /* 0x0000008889897221 */ /* 0x000fe20000010000 */
[----:B------:R-:W-:Y:S01]  /*10db0*/  F2FP.BF16.PACK_AB R5, R52, R59 ;  /* 0x0000003b3405723e */ /* 0x000fe200000010ff */
[----:B------:R-:W-:Y:S01]  /*10dc0*/  FADD.FTZ R76, R76, R77 ;  /* 0x0000004d4c4c7221 */ /* 0x000fe20000010000 */
[----:B------:R-:W-:Y:S01]  /*10dd0*/  F2FP.BF16.PACK_AB R4, R199, R44 ;  /* 0x0000002cc704723e */ /* 0x000fe200000010ff */
[----:B------:R-:W-:Y:S01]  /*10de0*/  FADD.FTZ R244, R244, R81 ;  /* 0x00000051f4f47221 */ /* 0x000fe20000010000 */
[----:B------:R-:W-:Y:S01]  /*10df0*/  LOP3.LUT R28, R28, R31, RZ, 0xc0, !PT ;  /* 0x0000001f1c1c7212 */ /* 0x000fe200078ec0ff */
[--C-:B------:R-:W-:Y:S01]  /*10e00*/  HSET2.LE.AND R31, R30, R3.reuse, PT ;  /* 0x000000031e1f7233 */ /* 0x100fe20003803000 */
[----:B------:R-:W-:Y:S01]  /*10e10*/  FADD.FTZ R101, R101, R32 ;  /* 0x0000002065657221 */ /* 0x000fe20000010000 */
[----:B------:R-:W-:Y:S01]  /*10e20*/  LOP3.LUT R30, R241, R24, RZ, 0xc0, !PT ;  /* 0x00000018f11e7212 */ /* 0x000fe200078ec0ff */
[----:B------:R-:W-:Y:S01]  /*10e30*/  FADD.FTZ R58, R58, R137 ;  /* 0x000000893a3a7221 */ /* 0x000fe20000010000 */
[----:B------:R-:W-:Y:S01]  /*10e40*/  LOP3.LUT R26, R26, R5, RZ, 0xc0, !PT ;  /* 0x000000051a1a7212 */ /* 0x000fe200078ec0ff */
[--C-:B------:R-:W-:Y:S01]  /*10e50*/  HSET2.LE.AND R24, R248, R3.reuse, PT ;  /* 0x00000003f8187233 */ /* 0x100fe20003803000 */
[----:B------:R-:W-:Y:S01]  /*10e60*/  LOP3.LUT R27, R27, R4, RZ, 0xc0, !PT ;  /* 0x000000041b1b7212 */ /* 0x000fe200078ec0ff */
[--C-:B------:R-:W-:Y:S01]  /*10e70*/  HSET2.LE.AND R25, R193, R3.reuse, PT ;  /* 0x00000003c1197233 */ /* 0x100fe20003803000 */
[----:B-1----:R-:W-:Y:S01]  /*10e80*/  F2FP.BF16.PACK_AB R8, R2, R115 ;  /* 0x000000730208723e */ /* 0x002fe200000010ff */
[----:B------:R-:W-:Y:S01]  /*10e90*/  FADD.FTZ R76, R33, R76 ;  /* 0x0000004c214c7221 */ /* 0x000fe20000010000 */
[----:B------:R-:W-:Y:S01]  /*10ea0*/  F2FP.BF16.PACK_AB R5, R79, R78 ;  /* 0x0000004e4f05723e */ /* 0x000fe200000010ff */
[----:B------:R-:W-:Y:S01]  /*10eb0*/  HSET2.LE.AND R29, R113, R3, PT ;  /* 0x00000003711d7233 */ /* 0x000fe20003803000 */
        /* <DEDUP_REMOVED lines=10> */
[----:B------:R-:W-:Y:S01]  /*10f60*/  LOP3.LUT R29, R29, R0, RZ, 0xc0, !PT ;  /* 0x000000001d1d7212 */ /* 0x000fe200078ec0ff */
[----:B------:R-:W1:Y:S01]  /*10f70*/  LDSM.16.MT88.4 R4, [R216+0x5c00] ;  /* 0x005c0000d804783b */ /* 0x000e620000004200 */
[----:B------:R-:W-:Y:S01]  /*10f80*/  FADD.FTZ R87, R87, R110 ;  /* 0x0000006e57577221 */ /* 0x000fe20000010000 */
[----:B------:R-:W2:Y:S02]  /*10f90*/  MUFU.EX2 R0, R183 ;  /* 0x000000b700007308 */ /* 0x000ea40000000800 */
[----:B------:R-:W3:Y:S01]  /*10fa0*/  LDSM.16.MT88.4 R8, [R215+0x5c00] ;  /* 0x005c0000d708783b */ /* 0x000ee20000004200 */
[----:B------:R-:W-:-:S02]  /*10fb0*/  FADD.FTZ R109, R109, R58 ;  /* 0x0000003a6d6d7221 */ /* 0x000fc40000010000 */
[----:B------:R-:W-:Y:S02]  /*10fc0*/  FADD.FTZ R90, R90, R89 ;  /* 0x000000595a5a7221 */ /* 0x000fe40000010000 */
[----:B------:R-:W-:Y:S02]  /*10fd0*/  FADD.FTZ R138, R97, R138 ;  /* 0x0000008a618a7221 */ /* 0x000fe40000010000 */
[----:B------:R-:W-:Y:S01]  /*10fe0*/  FADD.FTZ R88, R88, R87 ;  /* 0x0000005758587221 */ /* 0x000fe20000010000 */
[----:B------:R-:W-:Y:S01]  /*10ff0*/  HMMA.16816.F32.BF16 R140, R28, R20, R140 ;  /* 0x000000141c8c723c */ /* 0x000fe2000004188c */
[----:B------:R-:W-:Y:S02]  /*11000*/  FADD.FTZ R246, R246, R109 ;  /* 0x0000006df6f67221 */ /* 0x000fe40000010000 */
[----:B------:R-:W-:Y:S01]  /*11010*/  FADD.FTZ R91, R91, R90 ;  /* 0x0000005a5b5b7221 */ /* 0x000fe20000010000 */
[----:B------:R-:W1:Y:S01]  /*11020*/  MUFU.EX2 R35, R180 ;  /* 0x000000b400237308 */ /* 0x000e620000000800 */
[----:B------:R-:W-:-:S03]  /*11030*/  FADD.FTZ R93, R93, R138 ;  /* 0x0000008a5d5d7221 */ /* 0x000fc60000010000 */
[----:B------:R-:W-:Y:S01]  /*11040*/  HMMA.16816.F32.BF16 R36, R28, R22, R36 ;  /* 0x000000161c24723c */ /* 0x000fe20000041824 */
[----:B------:R-:W-:Y:S02]  /*11050*/  FADD.FTZ R107, R107, R246 ;  /* 0x000000f66b6b7221 */ /* 0x000fe40000010000 */
[----:B------:R-:W-:-:S05]  /*11060*/  FADD.FTZ R91, R92, R91 ;  /* 0x0000005b5c5b7221 */ /* 0x000fca0000010000 */
[C---:B----4-:R-:W-:Y:S01]  /*11070*/  HMMA.16816.F32.BF16 R148, R28.reuse, R12, R148 ;  /* 0x0000000c1c94723c */ /* 0x050fe20000041894 */
[----:B------:R-:W-:Y:S01]  /*11080*/  FADD.FTZ R100, R100, R93 ;  /* 0x0000005d64647221 */ /* 0x000fe20000010000 */
[----:B------:R-:W4:Y:S06]  /*11090*/  MUFU.EX2 R54, R54 ;  /* 0x0000003600367308 */ /* 0x000f2c0000000800 */
[----:B------:R-:W-:Y:S02]  /*110a0*/  HMMA.16816.F32.BF16 R144, R28, R14, R144 ;  /* 0x0000000e1c90723c */ /* 0x000fe40000041890 */
[----:B------:R-:W-:Y:S05]  /*110b0*/  MUFU.EX2 R18, R18 ;  /* 0x0000001200127308 */ /* 0x000fea0000000800 */
[----:B------:R-:W-:Y:S01]  /*110c0*/  FADD.FTZ R29, R49, R88 ;  /* 0x00000058311d7221 */ /* 0x000fe20000010000 */
[----:B------:R-:W-:Y:S03]  /*110d0*/  HMMA.16816.F32.BF16 R132, R24, R20, R132 ;  /* 0x000000141884723c */ /* 0x000fe60000041884 */
[----:B------:R-:W-:-:S02]  /*110e0*/  FADD.FTZ R29, R50, R29 ;  /* 0x0000001d321d7221 */ /* 0x000fc40000010000 */
[----:B------:R-:W-:-:S03]  /*110f0*/  FADD.FTZ R83, R83, R100 ;  /* 0x0000006453537221 */ /* 0x000fc60000010000 */
[----:B------:R-:W-:Y:S01]  /*11100*/  HMMA.16816.F32.BF16 R152, R24, R22, R152 ;  /* 0x000000161898723c */ /* 0x000fe20000041898 */
[----:B------:R-:W-:Y:S01]  /*11110*/  FADD.FTZ R46, R46, R29 ;  /* 0x0000001d2e2e7221 */ /* 0x000fe20000010000 */
[----:B------:R-:W-:-:S06]  /*11120*/  HSET2.LE.AND R20, R108, R3, PT ;  /* 0x000000036c147233 */ /* 0x000fcc0003803000 */
[----:B------:R-:W-:Y:S01]  /*11130*/  HMMA.16816.F32.BF16 R156, R24, R12, R156 ;  /* 0x0000000c189c723c */ /* 0x000fe2000004189c */
[----:B--2---:R-:W-:-:S07]  /*11140*/  F2FP.BF16.PACK_AB R21, R0, R165 ;  /* 0x000000a50015723e */ /* 0x004fce00000010ff */
[----:B------:R-:W-:Y:S01]  /*11150*/  HMMA.16816.F32.BF16 R160, R24, R14, R160 ;  /* 0x0000000e18a0723c */ /* 0x000fe200000418a0 */
[----:B------:R-:W2:Y:S01]  /*11160*/  MUFU.EX2 R25, R204 ;  /* 0x000000cc00197308 */ /* 0x000ea20000000800 */
[----:B------:R-:W-:-:S05]  /*11170*/  FADD.FTZ R83, R84, R83 ;  /* 0x0000005354537221 */ /* 0x000fca0000010000 */
[----:B------:R-:W-:Y:S02]  /*11180*/  FADD.FTZ R24, R200, R107 ;  /* 0x0000006bc8187221 */ /* 0x000fe40000010000 */
[----:B------:R-:W1:Y:S01]  /*11190*/  MUFU.EX2 R27, R178 ;  /* 0x000000b2001b7308 */ /* 0x000e620000000800 */
[----:B------:R-:W-:Y:S02]  /*111a0*/  FADD.FTZ R26, R96, R91 ;  /* 0x0000005b601a7221 */ /* 0x000fe40000010000 */
[----:B------:R-:W-:Y:S02]  /*111b0*/  FADD.FTZ R24, R99, R24 ;  /* 0x0000001863187221 */ /* 0x000fe40000010000 */
[----:B------:R-:W-:Y:S01]  /*111c0*/  FADD.FTZ R26, R103, R26 ;  /* 0x0000001a671a7221 */ /* 0x000fe20000010000 */
[--C-:B------:R-:W-:Y:S01]  /*111d0*/  HSET2.LE.AND R23, R206, R3.reuse, PT ;  /* 0x00000003ce177233 */ /* 0x100fe20003803000 */
[----:B------:R-:W-:Y:S01]  /*111e0*/  FADD.FTZ R46, R47, R46 ;  /* 0x0000002e2f2e7221 */ /* 0x000fe20000010000 */
[----:B------:R-:W-:Y:S01]  /*111f0*/  LOP3.LUT R20, R20, R21, RZ, 0xc0, !PT ;  /* 0x0000001514147212 */ /* 0x000fe200078ec0ff */
[--C-:B------:R-:W-:Y:S01]  /*11200*/  HSET2.LE.AND R22, R240, R3.reuse, PT ;  /* 0x00000003f0167233 */ /* 0x100fe20003803000 */
[----:B------:R-:W-:Y:S01]  /*11210*/  F2FP.BF16.PACK_AB R12, R186, R185 ;  /* 0x000000b9ba0c723e */ /* 0x000fe200000010ff */
[----:B------:R-:W-:Y:S01]  /*11220*/  FADD.FTZ R85, R85, R24 ;  /* 0x0000001855557221 */ /* 0x000fe20000010000 */
[--C-:B------:R-:W-:Y:S01]  /*11230*/  HSET2.LE.AND R21, R102, R3.reuse, PT ;  /* 0x0000000366157233 */ /* 0x100fe20003803000 */
[----:B------:R-:W-:Y:S01]  /*11240*/  FADD.FTZ R95, R95, R26 ;  /* 0x0000001a5f5f7221 */ /* 0x000fe20000010000 */
[----:B------:R-:W-:Y:S01]  /*11250*/  F2FP.BF16.PACK_AB R13, R197, R196 ;  /* 0x000000c4c50d723e */ /* 0x000fe200000010ff */
[----:B------:R-:W-:Y:S01]  /*11260*/  FADD.FTZ R78, R78, R83 ;  /* 0x000000534e4e7221 */ /* 0x000fe20000010000 */
[----:B-1----:R-:W-:Y:S01]  /*11270*/  F2FP.BF16.PACK_AB R28, R35, R120 ;  /* 0x00000078231c723e */ /* 0x002fe200000010ff */
[----:B------:R-:W-:Y:S01]  /*11280*/  FADD.FTZ R51, R51, R46 ;  /* 0x0000002e33337221 */ /* 0x000fe20000010000 */
[----:B------:R-:W-:Y:S01]  /*11290*/  LOP3.LUT R23, R23, R12, RZ, 0xc0, !PT ;  /* 0x0000000c17177212 */ /* 0x000fe200078ec0ff */
[----:B------:R-:W-:Y:S01]  /*112a0*/  FADD.FTZ R85, R86, R85 ;  /* 0x0000005556557221 */ /* 0x000fe20000010000 */
[----:B------:R-:W-:Y:S01]  /*112b0*/  LOP3.LUT R22, R22, R13, RZ, 0xc0, !PT ;  /* 0x0000000d16167212 */ /* 0x000fe200078ec0ff */
[----:B------:R-:W-:Y:S01]  /*112c0*/  FADD.FTZ R95, R104, R95 ;  /* 0x0000005f685f7221 */ /* 0x000fe20000010000 */
[--C-:B------:R-:W-:Y:S01]  /*112d0*/  HSET2.LE.AND R14, R190, R3.reuse, PT ;  /* 0x00000003be0e7233 */ /* 0x100fe20003803000 */
[----:B------:R-:W-:Y:S01]  /*112e0*/  FADD.FTZ R78, R79, R78 ;  /* 0x0000004e4f4e7221 */ /* 0x000fe20000010000 */
[--C-:B------:R-:W-:Y:S01]  /*112f0*/  HSET2.LE.AND R15, R194, R3.reuse, PT ;  /* 0x00000003c20f7233 */ /* 0x100fe20003803000 */
[----:B------:R-:W-:Y:S01]  /*11300*/  LOP3.LUT R21, R21, R28, RZ, 0xc0, !PT ;  /* 0x0000001c15157212 */ /* 0x000fe200078ec0ff */
[--C-:B------:R-:W-:Y:S01]  /*11310*/  HSET2.LE.AND R12, R98, R3.reuse, PT ;  /* 0x00000003620c7233 */ /* 0x100fe20003803000 */
[----:B----4-:R-:W-:Y:S01]  /*11320*/  F2FP.BF16.PACK_AB R13, R53, R54 ;  /* 0x00000036350d723e */ /* 0x010fe200000010ff */
[----:B------:R-:W-:Y:S01]  /*11330*/  HSET2.LE.AND R3, R94, R3, PT ;  /* 0x000000035e037233 */ /* 0x000fe20003803000 */
[----:B------:R-:W-:Y:S01]  /*11340*/  FADD.FTZ R106, R106, R51 ;  /* 0x000000336a6a7221 */ /* 0x000fe20000010000 */
[----:B--2---:R-:W-:Y:S01]  /*11350*/  F2FP.BF16.PACK_AB R30, R25, R202 ;  /* 0x000000ca191e723e */ /* 0x004fe200000010ff */
        /* <DEDUP_REMOVED lines=16> */
[----:B------:R-:W-:Y:S01]  /*11460*/  HMMA.16816.F32.BF16 R140, R20, R4, R140 ;  /* 0x00000004148c723c */ /* 0x000fe2000004188c */
[----:B------:R-:W-:Y:S02]  /*11470*/  FADD.FTZ R57, R57, R52 ;  /* 0x0000003439397221 */ /* 0x000fe40000010000 */
[----:B------:R-:W-:Y:S02]  /*11480*/  FADD.FTZ R165, R165, R112 ;  /* 0x00000070a5a57221 */ /* 0x000fe40000010000 */
[----:B------:R-:W-:-:S03]  /*11490*/  FADD.FTZ R199, R199, R44 ;  /* 0x0000002cc7c77221 */ /* 0x000fc60000010000 */
[----:B------:R-:W-:Y:S01]  /*114a0*/  HMMA.16816.F32.BF16 R136, R20, R6, R36 ;  /* 0x000000061488723c */ /* 0x000fe20000041824 */
[----:B------:R-:W-:Y:S02]  /*114b0*/  FADD.FTZ R115, R2, R115 ;  /* 0x0000007302737221 */ /* 0x000fe40000010000 */
[----:B------:R-:W-:-:S05]  /*114c0*/  FADD.FTZ R57, R18, R57 ;  /* 0x0000003912397221 */ /* 0x000fca0000010000 */
[----:B---3--:R-:W-:Y:S01]  /*114d0*/  HMMA.16816.F32.BF16 R148, R20, R8, R148 ;  /* 0x000000081494723c */ /* 0x008fe20000041894 */
[----:B------:R-:W-:-:S07]  /*114e0*/  FADD.FTZ R165, R0, R165 ;  /* 0x000000a500a57221 */ /* 0x000fce0000010000 */
[----:B------:R-:W-:Y:S01]  /*114f0*/  HMMA.16816.F32.BF16 R144, R20, R10, R144 ;  /* 0x0000000a1490723c */ /* 0x000fe20000041890 */
[----:B------:R-:W-:-:S07]  /*11500*/  FADD.FTZ R164, R164, R199 ;  /* 0x000000c7a4a47221 */ /* 0x000fce0000010000 */
[----:B------:R-:W-:Y:S01]  /*11510*/  HMMA.16816.F32.BF16 R132, R12, R4, R132 ;  /* 0x000000040c84723c */ /* 0x000fe20000041884 */
[----:B------:R-:W-:-:S07]  /*11520*/  FADD.FTZ R120, R120, R115 ;  /* 0x0000007378787221 */ /* 0x000fce0000010000 */
[----:B------:R-:W-:Y:S01]  /*11530*/  HMMA.16816.F32.BF16 R152, R12, R6, R152 ;  /* 0x000000060c98723c */ /* 0x000fe20000041898 */
[----:B------:R-:W-:-:S07]  /*11540*/  FADD.FTZ R54, R54, R57 ;  /* 0x0000003936367221 */ /* 0x000fce0000010000 */
[C---:B------:R-:W-:Y:S08]  /*11550*/  HMMA.16816.F32.BF16 R156, R12.reuse, R8, R156 ;  /* 0x000000080c9c723c */ /* 0x040ff0000004189c */
[----:B------:R-:W-:Y:S01]  /*11560*/  HMMA.16816.F32.BF16 R160, R12, R10, R160 ;  /* 0x0000000a0ca0723c */ /* 0x000fe200000418a0 */
[----:B------:R-:W-:Y:S02]  /*11570*/  FADD.FTZ R196, R196, R165 ;  /* 0x000000a5c4c47221 */ /* 0x000fe40000010000 */
[----:B------:R-:W-:-:S02]  /*11580*/  FADD.FTZ R27, R27, R164 ;  /* 0x000000a41b1b7221 */ /* 0x000fc40000010000 */
[----:B------:R-:W-:Y:S02]  /*11590*/  FADD.FTZ R120, R35, R120 ;  /* 0x0000007823787221 */ /* 0x000fe40000010000 */
[----:B------:R-:W-:Y:S02]  /*115a0*/  FADD.FTZ R2, R53, R54 ;  /* 0x0000003635027221 */ /* 0x000fe40000010000 */
[----:B------:R-:W-:Y:S02]  /*115b0*/  FADD.FTZ R0, R197, R196 ;  /* 0x000000c4c5007221 */ /* 0x000fe40000010000 */
[----:B------:R-:W-:Y:S02]  /*115c0*/  FADD.FTZ R202, R202, R27 ;  /* 0x0000001bcaca7221 */ /* 0x000fe40000010000 */
[----:B------:R-:W-:Y:S01]  /*115d0*/  FADD.FTZ R185, R185, R120 ;  /* 0x00000078b9b97221 */ /* 0x000fe20000010000 */
[----:B------:R1:W-:Y:S01]  /*115e0*/  STL [R1+0x10], R2 ;  /* 0x0000100201007387 */ /* 0x0003e20000100800 */
[----:B------:R-:W-:Y:S01]  /*115f0*/  LOP3.LUT R237, R237, 0x6, RZ, 0xc0, !PT ;  /* 0x00000006eded7812 */ /* 0x000fe200078ec0ff */
[----:B------:R-:W-:-:S02]  /*11600*/  FADD.FTZ R252, R25, R202 ;  /* 0x000000ca19fc7221 */ /* 0x000fc40000010000 */
[----:B------:R2:W-:Y:S01]  /*11610*/  STL [R1+0x14], R0 ;  /* 0x0000140001007387 */ /* 0x0005e20000100800 */
[----:B------:R-:W-:Y:S02]  /*11620*/  FADD.FTZ R241, R186, R185 ;  /* 0x000000b9baf17221 */ /* 0x000fe40000010000 */
[----:B------:R-:W-:Y:S02]  /*11630*/  IMAD.MOV.U32 R3, RZ, RZ, R64 ;  /* 0x000000ffff037224 */ /* 0x000fe400078e0040 */
[----:B------:R-:W-:Y:S02]  /*11640*/  IMAD.MOV.U32 R17, RZ, RZ, R65 ;  /* 0x000000ffff117224 */ /* 0x000fe400078e0041 */
[----:B-1----:R-:W-:Y:S02]  /*11650*/  IMAD.MOV.U32 R2, RZ, RZ, R63 ;  /* 0x000000ffff027224 */ /* 0x002fe400078e003f */
[----:B--2---:R-:W-:Y:S02]  /*11660*/  IMAD.MOV.U32 R0, RZ, RZ, R62 ;  /* 0x000000ffff007224 */ /* 0x004fe400078e003e */
.L_x_743:
[----:B--2---:R-:W-:-:S06]  /*11670*/  UISETP.GT.AND UP0, UPT, UR23, UR19, UPT ;  /* 0x000000131700728c */ /* 0x004fcc000bf04270 */
[----:B------:R-:W-:-:S13]  /*11680*/  PLOP3.LUT P0, PT, PT, PT, UP0, 0x80, 0x0 ;  /* 0x000000000000781c */ /* 0x000fda0003f0f008 */
[----:B------:R-:W-:Y:S05]  /*11690*/  @!P0 BRA `(.L_x_745) ;  /* 0x00007c7000008947 */ /* 0x000fea0003800000 */
[----:B------:R-:W-:Y:S01]  /*116a0*/  MOV R167, R3 ;  /* 0x0000000300a77202 */ /* 0x000fe20000000f00 */
[----:B------:R-:W-:Y:S01]  /*116b0*/  IMAD.MOV.U32 R164, RZ, RZ, R2 ;  /* 0x000000ffffa47224 */ /* 0x000fe200078e0002 */
[----:B------:R-:W1:Y:S01]  /*116c0*/  LDC.U8 R240, c[0x0][0x2d8] ;  /* 0x0000b600fff07b82 */ /* 0x000e620000000000 */
[----:B------:R-:W-:Y:S01]  /*116d0*/  IMAD.WIDE.U32 R2, R168, -0x2daee0ad, RZ ;  /* 0xd2511f53a8027825 */ /* 0x000fe200078e00ff */
[----:B------:R-:W-:Y:S01]  /*116e0*/  UMOV UR30, 0x6 ;  /* 0x00000006001e7882 */ /* 0x000fe20000000000 */
[----:B------:R-:W-:Y:S01]  /*116f0*/  MOV R166, R17 ;  /* 0x0000001100a67202 */ /* 0x000fe20000000f00 */
[----:B------:R-:W-:Y:S01]  /*11700*/  ULDC.64 UR4, c[0x0][0x1a0] ;  /* 0x0000680000047ab9 */ /* 0x000fe20000000a00 */
[----:B------:R-:W-:Y:S01]  /*11710*/  IMAD.WIDE.U32 R250, R169, -0x326172a9, RZ ;  /* 0xcd9e8d57a9fa7825 */ /* 0x000fe200078e00ff */
[----:B------:R2:W-:Y:S01]  /*11720*/  STL.64 [R1], R2 ;  /* 0x0000000201007387 */ /* 0x0005e20000100a00 */
[----:B------:R-:W-:Y:S01]  /*11730*/  USHF.L.U64.HI UR28, UR4, UR30, UR5 ;  /* 0x0000001e041c7299 */ /* 0x000fe20008010205 */
[----:B------:R-:W-:Y:S01]  /*11740*/  MOV R165, R0 ;  /* 0x0000000000a57202 */ /* 0x000fe20000000f00 */
[----:B------:R-:W-:Y:S01]  /*11750*/  IMAD.WIDE.U32 R246, R16, -0x326172a9, RZ ;  /* 0xcd9e8d5710f67825 */ /* 0x000fe200078e00ff */
[----:B------:R-:W-:Y:S01]  /*11760*/  LOP3.LUT R248, R251, R19, RZ, 0x3c, !PT ;  /* 0x00000013fbf87212 */ /* 0x000fe200078e3cff */
[----:B------:R-:W-:-:S03]  /*11770*/  USHF.L.U32 UR29, UR4, 0x6, URZ ;  /* 0x00000006041d7899 */ /* 0x000fc6000800063f */
[----:B------:R-:W-:Y:S01]  /*11780*/  LOP3.LUT R244, R247, R19, RZ, 0x3c, !PT ;  /* 0x00000013f7f47212 */ /* 0x000fe200078e3cff */
[----:B------:R-:W-:Y:S01]  /*11790*/  IMAD.WIDE.U32 R248, R248, -0x2daee0ad, RZ ;  /* 0xd2511f53f8f87825 */ /* 0x000fe200078e00ff */
[----:B------:R-:W-:Y:S02]  /*117a0*/  ULDC.64 UR4, c[0x0][0x198] ;  /* 0x0000660000047ab9 */ /* 0x000fe40000000a00 */
[----:B------:R-:W-:Y:S01]  /*117b0*/  USHF.L.U64.HI UR30, UR4, UR30, UR5 ;  /* 0x0000001e041e7299 */ /* 0x000fe20008010205 */
[----:B------:R-:W-:Y:S01]  /*117c0*/  IMAD.WIDE.U32 R244, R244, -0x2daee0ad, RZ ;  /* 0xd2511f53f4f47825 */ /* 0x000fe200078e00ff */
[----:B------:R-:W-:Y:S01]  /*117d0*/  USHF.L.U32 UR31, UR4, 0x6, URZ ;  /* 0x00000006041f7899 */ /* 0x000fe2000800063f */
[----:B-1----:R-:W-:Y:S02]  /*117e0*/  PRMT R240, R240, 0x7054, R240 ;  /* 0x00007054f0f07816 */ /* 0x002fe400000000f0 */
[----:B--2--5:R-:W-:Y:S01]  /*117f0*/  MOV R2, R170 ;  /* 0x000000aa00027202 */ /* 0x024fe20000000f00 */
[----:B------:R-:W-:-:S05]  /*11800*/  IMAD.MOV.U32 R3, RZ, RZ, R173 ;  /* 0x000000ffff037224 */ /* 0x000fca00078e00ad */
[----:B------:R1:W-:Y:S01]  /*11810*/  STL.64 [R1+0x8], R2 ;  /* 0x0000080201007387 */ /* 0x0003e20000100a00 */
[----:B------:R-:W-:Y:S05]  /*11820*/  BRA `(.L_x_746) ;  /* 0x000001d000007947 */ /* 0x000fea0003800000 */
.L_x_748:
[----:B------:R-:W-:Y:S02]  /*11830*/  UIADD3 UR33, UR23, -0x2, URZ ;  /* 0xfffffffe17217890 */ /* 0x000fe4000fffe03f */
[----:B------:R-:W-:Y:S02]  /*11840*/  ULDC.64 UR4, c[0x0][0x198] ;  /* 0x0000660000047ab9 */ /* 0x000fe40000000a00 */
[----:B------:R-:W-:Y:S02]  /*11850*/  USHF.R.S32.HI UR23, URZ, 0x1f, UR33 ;  /* 0x0000001f3f177899 */ /* 0x000fe40008011421 */
[----:B------:R-:W-:Y:S02]  /*11860*/  UIMAD.WIDE.U32 UR34, UR33, UR4, URZ ;  /* 0x00000004212272a5 */ /* 0x000fe4000f8e003f */
[----:B------:R-:W-:Y:S04]  /*11870*/  UIMAD UR23, UR23, UR4, URZ ;  /* 0x00000004171772a4 */ /* 0x000fe8000f8e023f */
[----:B------:R-:W-:Y:S01]  /*11880*/  UIMAD UR23, UR33, UR5, UR23 ;  /* 0x00000005211772a4 */ /* 0x000fe2000f8e0217 */
[----:B------:R-:W-:Y:S02]  /*11890*/  IMAD.U32 R3, RZ, RZ, UR34 ;  /* 0x00000022ff037e24 */ /* 0x000fe4000f8e00ff */
[----:B------:R-:W-:Y:S01]  /*118a0*/  IMAD.U32 R0, RZ, RZ, UR34 ;  /* 0x00000022ff007e24 */ /* 0x000fe2000f8e00ff */
[----:B------:R-:W-:Y:S02]  /*118b0*/  UIADD3 UR23, UR35, UR23, URZ ;  /* 0x0000001723177290 */ /* 0x000fe4000fffe03f */
[----:B------:R-:W-:Y:S04]  /*118c0*/  LEA R2, P0, R3, R234, 0x7 ;  /* 0x000000ea03027211 */ /* 0x000fe800078038ff */
[----:B------:R-:W-:Y:S01]  /*118d0*/  IMAD.U32 R3, RZ, RZ, UR23 ;  /* 0x00000017ff037e24 */ /* 0x000fe2000f8e00ff */
        /* <DEDUP_REMOVED lines=18> */
.L_x_746:
[----:B-1----:R-:W2:Y:S01]  /*11a00*/  LDL.64 R2, [R1+0x8] ;  /* 0x0000080001027983 */ /* 0x002ea20000100a00 */
[----:B------:R-:W-:Y:S04]  /*11a10*/  DEPBAR.LE SB0, 0x0 ;  /* 0x000080000000791a */ /* 0x000fe80000000000 */
[----:B------:R-:W-:Y:S01]  /*11a20*/  UIADD3 UR32, UR23, -0x1, URZ ;  /* 0xffffffff17207890 */ /* 0x000fe2000fffe03f */
[----:B------:R-:W-:Y:S03]  /*11a30*/  BAR.SYNC.DEFER_BLOCKING 0x0 ;  /* 0x0000000000007b1d */ /* 0x000fe60000010000 */
[----:B------:R-:W-:Y:S02]  /*11a40*/  USHF.R.S32.HI UR5, URZ, 0x1f, UR32 ;  /* 0x0000001f3f057899 */ /* 0x000fe40008011420 */
[----:B------:R-:W-:Y:S01]  /*11a50*/  UIMAD UR4, UR20, UR32, URZ ;  /* 0x00000020140472a4 */ /* 0x000fe2000f8e023f */
[----:B------:R-:W-:Y:S01]  /*11a60*/  IMAD.U32 R0, RZ, RZ, UR32 ;  /* 0x00000020ff007e24 */ /* 0x000fe2000f8e00ff */
[----:B------:R-:W-:Y:S02]  /*11a70*/  UISETP.GT.AND UP0, UPT, UR32, UR19, UPT ;  /* 0x000000132000728c */ /* 0x000fe4000bf04270 */
[----:B------:R-:W-:Y:S01]  /*11a80*/  UIMAD UR4, UR5, UR21, UR4 ;  /* 0x00000015050472a4 */ /* 0x000fe2000f8e0204 */
[----:B--2---:R-:W-:Y:S05]  /*11a90*/  IMAD.WIDE.U32 R6, R0, UR21, R2 ;  /* 0x0000001500067c25 */ /* 0x004fea000f8e0002 */
[C---:B------:R-:W-:Y:S02]  /*11aa0*/  LEA R2, P0, R6.reuse, c[0x0][0x170], 0x1 ;  /* 0x00005c0006027a11 */ /* 0x040fe400078008ff */
[----:B------:R-:W-:Y:S04]  /*11ab0*/  IADD3 R0, R7, UR4, RZ ;  /* 0x0000000407007c10 */ /* 0x000fe8000fffe0ff */
[----:B------:R-:W-:Y:S02]  /*11ac0*/  LEA.HI.X R3, R6, c[0x0][0x174], R0, 0x1, P0 ;  /* 0x00005d0006037a11 */ /* 0x000fe400000f0c00 */
[----:B------:R-:W-:Y:S03]  /*11ad0*/  IADD3 R10, P0, R2, UR29, RZ ;  /* 0x0000001d020a7c10 */ /* 0x000fe6000ff1e0ff */
[----:B------:R-:W-:Y:S01]  /*11ae0*/  @!PT LDS RZ, [RZ] ;  /* 0x00000000fffff984 */ /* 0x000fe20000000800 */
[----:B------:R-:W-:Y:S01]  /*11af0*/  @!PT LDS RZ, [RZ] ;  /* 0x00000000fffff984 */ /* 0x000fe20000000800 */
[----:B------:R-:W-:Y:S01]  /*11b00*/  @!PT LDS RZ, [RZ] ;  /* 0x00000000fffff984 */ /* 0x000fe20000000800 */
[----:B------:R1:W-:Y:S01]  /*11b10*/  LDGSTS.E.BYPASS.LTC128B.128 [R223+0x4000], [R2.64] ;  /* 0x0400000002df7fae */ /* 0x0003e2000b901d58 */
[----:B------:R-:W-:Y:S02]  /*11b20*/  IADD3.X R11, R3, UR28, RZ, P0, !PT ;  /* 0x0000001c030b7c10 */ /* 0x000fe400087fe4ff */
[----:B------:R-:W-:Y:S04]  /*11b30*/  IADD3 R14, P0, R10, UR29, RZ ;  /* 0x0000001d0a0e7c10 */ /* 0x000fe8000ff1e0ff */
[----:B------:R-:W-:Y:S01]  /*11b40*/  IADD3.X R15, R11, UR28, RZ, P0, !PT ;  /* 0x0000001c0b0f7c10 */ /* 0x000fe200087fe4ff */
[----:B------:R2:W-:Y:S01]  /*11b50*/  LDGSTS.E.BYPASS.LTC128B.128 [R223+0x4800], [R10.64] ;  /* 0x048000000adf7fae */ /* 0x0005e2000b901d58 */
[----:B------:R-:W-:Y:S04]  /*11b60*/  IADD3 R18, P0, R14, UR29, RZ ;  /* 0x0000001d0e127c10 */ /* 0x000fe8000ff1e0ff */
[----:B------:R-:W-:Y:S02]  /*11b70*/  IADD3.X R19, R15, UR28, RZ, P0, !PT ;  /* 0x0000001c0f137c10 */ /* 0x000fe400087fe4ff */
[----:B------:R-:W-:Y:S01]  /*11b80*/  PLOP3.LUT P0, PT, PT, PT, UP0, 0x80, 0x0 ;  /* 0x000000000000781c */ /* 0x000fe20003f0f008 */
[----:B------:R3:W-:Y:S08]  /*11b90*/  LDGSTS.E.BYPASS.LTC128B.128 [R223+0x5000], [R14.64] ;  /* 0x050000000edf7fae */ /* 0x0007f0000b901d58 */
[----:B------:R4:W-:Y:S08]  /*11ba0*/  LDGSTS.E.BYPASS.LTC128B.128 [R223+0x5800], [R18.64] ;  /* 0x0580000012df7fae */ /* 0x0009f0000b901d58 */
[----:B------:R-:W-:Y:S08]  /*11bb0*/  LDSM.16.M88.4 R168, [R220] ;  /* 0x00000000dca8783b */ /* 0x000ff00000000200 */
[----:B------:R-:W5:Y:S08]  /*11bc0*/  LDSM.16.M88.4 R172, [R219+0x2000] ;  /* 0x00200000dbac783b */ /* 0x000f700000000200 */
[----:B------:R-:W2:Y:S08]  /*11bd0*/  LDSM.16.M88.4 R176, [R220+0x1000] ;  /* 0x00100000dcb0783b */ /* 0x000eb00000000200 */
[----:B------:R-:W1:Y:S08]  /*11be0*/  LDSM.16.M88.4 R180, [R219+0x2400] ;  /* 0x00240000dbb4783b */ /* 0x000e700000000200 */
[----:B------:R-:W0:Y:S08]  /*11bf0*/  LDGDEPBAR ;  /* 0x00000000000079af */ /* 0x000e300000000000 */
[----:B------:R-:W1:Y:S01]  /*11c00*/  LDSM.16.M88.4 R184, [R219+0x2800] ;  /* 0x00280000dbb8783b */ /* 0x000e620000000200 */
[-C--:B-----5:R-:W-:Y:S07]  /*11c10*/  HMMA.16816.F32.BF16 R4, R168, R172.reuse, RZ ;  /* 0x000000aca804723c */ /* 0x0a0fee00000418ff */
[----:B------:R-:W5:Y:S01]  /*11c20*/  LDSM.16.M88.4 R188, [R219+0x2c00] ;  /* 0x002c0000dbbc783b */ /* 0x000f620000000200 */
[C---:B--2---:R-:W-:Y:S07]  /*11c30*/  HMMA.16816.F32.BF16 R8, R176.reuse, R172, RZ ;  /* 0x000000acb008723c */ /* 0x044fee00000418ff */
[----:B------:R-:W2:Y:S01]  /*11c40*/  LDSM.16.M88.4 R192, [R219+0x3000] ;  /* 0x00300000dbc0783b */ /* 0x000ea20000000200 */
[-C--:B---3--:R-:W-:Y:S07]  /*11c50*/  HMMA.16816.F32.BF16 R12, R176, R174.reuse, RZ ;  /* 0x000000aeb00c723c */ /* 0x088fee00000418ff */
[----:B------:R-:W-:Y:S01]  /*11c60*/  LDSM.16.M88.4 R196, [R219+0x3800] ;  /* 0x00380000dbc4783b */ /* 0x000fe20000000200 */
[C---:B----4-:R-:W-:Y:S07]  /*11c70*/  HMMA.16816.F32.BF16 R16, R168.reuse, R174, RZ ;  /* 0x000000aea810723c */ /* 0x050fee00000418ff */
[----:B------:R-:W3:Y:S01]  /*11c80*/  LDSM.16.M88.4 R172, [R219+0x3400] ;  /* 0x00340000dbac783b */ /* 0x000ee20000000200 */
[-C--:B-1----:R-:W-:Y:S07]  /*11c90*/  HMMA.16816.F32.BF16 R20, R168, R180.reuse, RZ ;  /* 0x000000b4a814723c */ /* 0x082fee00000418ff */
[----:B------:R-:W1:Y:S01]  /*11ca0*/  LDSM.16.M88.4 R200, [R219+0x3c00] ;  /* 0x003c0000dbc8783b */ /* 0x000e620000000200 */
[C---:B------:R-:W-:Y:S07]  /*11cb0*/  HMMA.16816.F32.BF16 R24, R176.reuse, R180, RZ ;  /* 0x000000b4b018723c */ /* 0x040fee00000418ff */
[----:B------:R-:W-:Y:S01]  /*11cc0*/  LDSM.16.M88.4 R204, [R211] ;  /* 0x00000000d3cc783b */ /* 0x000fe20000000200 */
[-C--:B------:R-:W-:Y:S08]  /*11cd0*/  HMMA.16816.F32.BF16 R28, R176, R182.reuse, RZ ;  /* 0x000000b6b01c723c */ /* 0x080ff000000418ff */
[C---:B------:R-:W-:Y:S01]  /*11ce0*/  HMMA.16816.F32.BF16 R32, R168.reuse, R182, RZ ;  /* 0x000000b6a820723c */ /* 0x040fe200000418ff */
[----:B------:R-:W-:Y:S07]  /*11cf0*/  LDSM.16.M88.4 R180, [R218] ;  /* 0x00000000dab4783b */ /* 0x000fee0000000200 */
[-C--:B------:R-:W-:Y:S08]  /*11d00*/  HMMA.16816.F32.BF16 R36, R168, R184.reuse, RZ ;  /* 0x000000b8a824723c */ /* 0x080ff000000418ff */
[C---:B------:R-:W-:Y:S08]  /*11d10*/  HMMA.16816.F32.BF16 R40, R176.reuse, R184, RZ ;  /* 0x000000b8b028723c */ /* 0x040ff000000418ff */
[-C--:B------:R-:W-:Y:S08]  /*11d20*/  HMMA.16816.F32.BF16 R44, R176, R186.reuse, RZ ;  /* 0x000000bab02c723c */ /* 0x080ff000000418ff */
[C---:B------:R-:W-:Y:S01]  /*11d30*/  HMMA.16816.F32.BF16 R48, R168.reuse, R186, RZ ;  /* 0x000000baa830723c */ /* 0x040fe200000418ff */
[----:B------:R-:W4:Y:S07]  /*11d40*/  LDSM.16.M88.4 R184, [R217] ;  /* 0x00000000d9b8783b */ /* 0x000f2e0000000200 */
[-C--:B-----5:R-:W-:Y:S08]  /*11d50*/  HMMA.16816.F32.BF16 R52, R168, R188.reuse, RZ ;  /* 0x000000bca834723c */ /* 0x0a0ff000000418ff */
[C---:B------:R-:W-:Y:S08]  /*11d60*/  HMMA.16816.F32.BF16 R56, R176.reuse, R188, RZ ;  /* 0x000000bcb038723c */ /* 0x040ff000000418ff */
[-C--:B------:R-:W-:Y:S08]  /*11d70*/  HMMA.16816.F32.BF16 R60, R176, R190.reuse, RZ ;  /* 0x000000beb03c723c */ /* 0x080ff000000418ff */
[C---:B------:R-:W-:Y:S01]  /*11d80*/  HMMA.16816.F32.BF16 R64, R168.reuse, R190, RZ ;  /* 0x000000bea840723c */ /* 0x040fe200000418ff */
[----:B------:R-:W5:Y:S07]  /*11d90*/  LDSM.16.M88.4 R188, [R218+0x1000] ;  /* 0x00100000dabc783b */ /* 0x000f6e0000000200 */
[-C--:B--2---:R-:W-:Y:S08]  /*11da0*/  HMMA.16816.F32.BF16 R68, R168, R192.reuse, RZ ;  /* 0x000000c0a844723c */ /* 0x084ff000000418ff */
[C---:B------:R-:W-:Y:S08]  /*11db0*/  HMMA.16816.F32.BF16 R72, R176.reuse, R192, RZ ;  /* 0x000000c0b048723c */ /* 0x040ff000000418ff */
[-C--:B------:R-:W-:Y:S08]  /*11dc0*/  HMMA.16816.F32.BF16 R76, R176, R194.reuse, RZ ;  /* 0x000000c2b04c723c */ /* 0x080ff000000418ff */
[C---:B------:R-:W-:Y:S01]  /*11dd0*/  HMMA.16816.F32.BF16 R80, R168.reuse, R194, RZ ;  /* 0x000000c2a850723c */ /* 0x040fe200000418ff */
[----:B------:R-:W-:Y:S07]  /*11de0*/  LDSM.16.M88.4 R192, [R213] ;  /* 0x00000000d5c0783b */ /* 0x000fee0000000200 */
[-C--:B---3--:R-:W-:Y:S08]  /*11df0*/  HMMA.16816.F32.BF16 R84, R168, R172.reuse, RZ ;  /* 0x000000aca854723c */ /* 0x088ff000000418ff */
[C---:B------:R-:W-:Y:S08]  /*11e00*/  HMMA.16816.F32.BF16 R88, R176.reuse, R172, RZ ;  /* 0x000000acb058723c */ /* 0x040ff000000418ff */
[-C--:B------:R-:W-:Y:S08]  /*11e10*/  HMMA.16816.F32.BF16 R92, R176, R174.reuse, RZ ;  /* 0x000000aeb05c723c */ /* 0x080ff000000418ff */
[C---:B------:R-:W-:Y:S01]  /*11e20*/  HMMA.16816.F32.BF16 R96, R168.reuse, R174, RZ ;  /* 0x000000aea860723c */ /* 0x040fe200000418ff */
[----:B------:R-:W2:Y:S07]  /*11e30*/  LDSM.16.M88.4 R172, [R214] ;  /* 0x00000000d6ac783b */ /* 0x000eae0000000200 */
[-C--:B------:R-:W-:Y:S08]  /*11e40*/  HMMA.16816.F32.BF16 R100, R168, R196.reuse, RZ ;  /* 0x000000c4a864723c */ /* 0x080ff000000418ff */
[C---:B------:R-:W-:Y:S08]  /*11e50*/  HMMA.16816.F32.BF16 R104, R176.reuse, R196, RZ ;  /* 0x000000c4b068723c */ /* 0x040ff000000418ff */
[-C--:B------:R-:W-:Y:S08]  /*11e60*/  HMMA.16816.F32.BF16 R108, R176, R198.reuse, RZ ;  /* 0x000000c6b06c723c */ /* 0x080ff000000418ff */
[C---:B------:R-:W-:Y:S01]  /*11e70*/  HMMA.16816.F32.BF16 R112, R168.reuse, R198, RZ ;  /* 0x000000c6a870723c */ /* 0x040fe200000418ff */
[----:B------:R-:W3:Y:S07]  /*11e80*/  LDSM.16.M88.4 R196, [R212] ;  /* 0x00000000d4c4783b */ /* 0x000eee0000000200 */
[-C--:B-1----:R-:W-:Y:S08]  /*11e90*/  HMMA.16816.F32.BF16 R116, R168, R200.reuse, RZ ;  /* 0x000000c8a874723c */ /* 0x082ff000000418ff */
[C---:B------:R-:W-:Y:S08]  /*11ea0*/  HMMA.16816.F32.BF16 R120, R176.reuse, R200, RZ ;  /* 0x000000c8b078723c */ /* 0x040ff000000418ff */
[-C--:B------:R-:W-:Y:S01]  /*11eb0*/  HMMA.16816.F32.BF16 R124, R176, R202.reuse, RZ ;  /* 0x000000cab07c723c */ /* 0x080fe200000418ff */
[----:B------:R-:W-:Y:S07]  /*11ec0*/  LDSM.16.M88.4 R176, [R209] ;  /* 0x00000000d1b0783b */ /* 0x000fee0000000200 */
[----:B------:R-:W-:Y:S01]  /*11ed0*/  HMMA.16816.F32.BF16 R128, R168, R202, RZ ;  /* 0x000000caa880723c */ /* 0x000fe200000418ff */
[----:B------:R-:W1:Y:S07]  /*11ee0*/  LDSM.16.M88.4 R168, [R210] ;  /* 0x00000000d2a8783b */ /* 0x000e6e0000000200 */
[-C--:B----4-:R-:W-:Y:S08]  /*11ef0*/  HMMA.16816.F32.BF16 R4, R180, R184.reuse, R4 ;  /* 0x000000b8b404723c */ /* 0x090ff00000041804 */
[C---:B-----5:R-:W-:Y:S08]  /*11f00*/  HMMA.16816.F32.BF16 R8, R188.reuse, R184, R8 ;  /* 0x000000b8bc08723c */ /* 0x060ff00000041808 */
[-C--:B------:R-:W-:Y:S08]  /*11f10*/  HMMA.16816.F32.BF16 R12, R188, R186.reuse, R12 ;  /* 0x000000babc0c723c */ /* 0x080ff0000004180c */
[C---:B------:R-:W-:Y:S01]  /*11f20*/  HMMA.16816.F32.BF16 R16, R180.reuse, R186, R16 ;  /* 0x000000bab410723c */ /* 0x040fe20000041810 */
[----:B------:R-:W4:Y:S01]  /*11f30*/  LDSM.16.M88.4 R184, [R208] ;  /* 0x00000000d0b8783b */ /* 0x000f220000000200 */
[----:B------:R-:W-:Y:S06]  /*11f40*/  DEPBAR.LE SB0, 0x0 ;  /* 0x000080000000791a */ /* 0x000fec0000000000 */
[-C--:B--2---:R-:W-:Y:S01]  /*11f50*/  HMMA.16816.F32.BF16 R20, R180, R172.reuse, R20 ;  /* 0x000000acb414723c */ /* 0x084fe20000041814 */
        /* <DEDUP_REMOVED lines=8> */
[-C--:B---3--:R-:W-:Y:S08]  /*11fe0*/  HMMA.16816.F32.BF16 R52, R180, R196.reuse, R52 ;  /* 0x000000c4b434723c */ /* 0x088ff00000041834 */
        /* <DEDUP_REMOVED lines=20> */
.L_x_747:
[----:B------:R-:W-:Y:S01]  /*12130*/  STL [R1+0x98], R241 ;  /* 0x000098f101007387 */ /* 0x000fe20000100800 */
[----:B------:R-:W-:Y:S01]  /*12140*/  IMAD.U32 R184, RZ, RZ, UR32 ;  /* 0x00000020ffb87e24 */ /* 0x000fe2000f8e00ff */
[----:B------:R-:W-:Y:S01]  /*12150*/  USHF.L.U32 UR5, UR32, 0x2, URZ ;  /* 0x0000000220057899 */ /* 0x000fe2000800063f */
[----:B-1----:R-:W-:Y:S01]  /*12160*/  IMAD.U32 R3, RZ, RZ, UR27 ;  /* 0x0000001bff037e24 */ /* 0x002fe2000f8e00ff */
[----:B------:R-:W-:Y:S01]  /*12170*/  STL [R1+0x94], R243 ;  /* 0x000094f301007387 */ /* 0x000fe20000100800 */
[----:B------:R-:W-:Y:S01]  /*12180*/  IMAD R184, R184, 0x80, R237 ;  /* 0x00000080b8b87824 */ /* 0x000fe200078e02ed */
[----:B------:R-:W-:Y:S02]  /*12190*/  UIADD3 UR4, UR5, 0x1, URZ ;  /* 0x0000000105047890 */ /* 0x000fe4000fffe03f */
[----:B------:R-:W-:Y:S01]  /*121a0*/  STL [R1+0x90], R242 ;  /* 0x000090f201007387 */ /* 0x000fe20000100800 */
[----:B------:R-:W-:Y:S01]  /*121b0*/  UISETP.GT.AND UP0, UPT, UR32, UR19, UPT ;  /* 0x000000132000728c */ /* 0x000fe2000bf04270 */
[C---:B------:R-:W-:Y:S01]  /*121c0*/  ISETP.GE.AND P0, PT, R184.reuse, R231, PT ;  /* 0x000000e7b800720c */ /* 0x040fe20003f06270 */
[----:B------:R-:W-:Y:S01]  /*121d0*/  UMOV UR23, UR32 ;  /* 0x0000002000177c82 */ /* 0x000fe20008000000 */
[C---:B------:R-:W-:Y:S01]  /*121e0*/  IADD3 R171, R184.reuse, 0x8, RZ ;  /* 0x00000008b8ab7810 */ /* 0x040fe20007ffe0ff */
[----:B------:R-:W-:Y:S01]  /*121f0*/  STL [R1+0x8c], R239 ;  /* 0x00008cef01007387 */ /* 0x000fe20000100800 */
[C---:B------:R-:W-:Y:S02]  /*12200*/  ISETP.GE.OR P0, PT, R184.reuse, R230, !P0 ;  /* 0x000000e6b800720c */ /* 0x040fe40004706670 */
[C---:B------:R-:W-:Y:S01]  /*12210*/  IADD3 R173, R184.reuse, 0x9, RZ ;  /* 0x00000009b8ad7810 */ /* 0x040fe20007ffe0ff */
[----:B------:R-:W-:Y:S01]  /*12220*/  STL [R1+0x88], R238 ;  /* 0x000088ee01007387 */ /* 0x000fe20000100800 */
[----:B------:R-:W-:Y:S02]  /*12230*/  ISETP.GE.AND P1, PT, R184, R233, PT ;  /* 0x000000e9b800720c */ /* 0x000fe40003f26270 */
[----:B------:R-:W-:Y:S01]  /*12240*/  FSEL R186, R6, -INF , !P0 ;  /* 0xff80000006ba7808 */ /* 0x000fe20004000000 */
[----:B------:R-:W-:Y:S01]  /*12250*/  STL [R1+0x84], R236 ;  /* 0x000084ec01007387 */ /* 0x000fe20000100800 */
[CC--:B------:R-:W-:Y:S02]  /*12260*/  ISETP.GE.AND P0, PT, R173.reuse, R231.reuse, PT ;  /* 0x000000e7ad00720c */ /* 0x0c0fe40003f06270 */
[C---:B------:R-:W-:Y:S01]  /*12270*/  ISETP.GE.OR P1, PT, R184.reuse, R232, !P1 ;  /* 0x000000e8b800720c */ /* 0x040fe20004f26670 */
[----:B------:R-:W-:Y:S01]  /*12280*/  STL [R1+0x80], R235 ;  /* 0x000080eb01007387 */ /* 0x000fe20000100800 */
[-C--:B------:R-:W-:Y:S02]  /*12290*/  ISETP.GE.OR P0, PT, R173, R230.reuse, !P0 ;  /* 0x000000e6ad00720c */ /* 0x080fe40004706670 */
[C---:B------:R-:W-:Y:S01]  /*122a0*/  IADD3 R175, R184.reuse, 0x10, RZ ;  /* 0x00000010b8af7810 */ /* 0x040fe20007ffe0ff */
[----:B------:R-:W-:Y:S01]  /*122b0*/  STL [R1+0x7c], R234 ;  /* 0x00007cea01007387 */ /* 0x000fe20000100800 */
[----:B------:R-:W-:Y:S02]  /*122c0*/  IADD3 R199, R184, 0x11, RZ ;  /* 0x00000011b8c77810 */ /* 0x000fe40007ffe0ff */
[----:B------:R-:W-:Y:S01]  /*122d0*/  FSEL R177, R4, -INF , !P1 ;  /* 0xff80000004b17808 */ /* 0x000fe20004800000 */
[----:B------:R-:W-:Y:S01]  /*122e0*/  STL [R1+0x78], R225 ;  /* 0x000078e101007387 */ /* 0x000fe20000100800 */
[-C--:B------:R-:W-:Y:S02]  /*122f0*/  ISETP.GE.AND P1, PT, R171, R231.reuse, PT ;  /* 0x000000e7ab00720c */ /* 0x080fe40003f26270 */
[----:B------:R-:W-:Y:S01]  /*12300*/  FSEL R192, R19, -INF , !P0 ;  /* 0xff80000013c07808 */ /* 0x000fe20004000000 */
[----:B------:R-:W-:Y:S01]  /*12310*/  STL [R1+0x74], R224 ;  /* 0x000074e001007387 */ /* 0x000fe20000100800 */
[----:B------:R-:W-:Y:S02]  /*12320*/  ISETP.GE.AND P0, PT, R199, R231, PT ;  /* 0x000000e7c700720c */ /* 0x000fe40003f06270 */
[-C--:B------:R-:W-:Y:S01]  /*12330*/  ISETP.GE.OR P1, PT, R171, R230.reuse, !P1 ;  /* 0x000000e6ab00720c */ /* 0x080fe20004f26670 */
[----:B------:R-:W-:Y:S01]  /*12340*/  STL [R1+0x70], R223 ;  /* 0x000070df01007387 */ /* 0x000fe20000100800 */
[C---:B------:R-:W-:Y:S02]  /*12350*/  IADD3 R197, R184.reuse, 0x18, RZ ;  /* 0x00000018b8c57810 */ /* 0x040fe40007ffe0ff */
[C---:B------:R-:W-:Y:S01]  /*12360*/  IADD3 R205, R184.reuse, 0x19, RZ ;  /* 0x00000019b8cd7810 */ /* 0x040fe20007ffe0ff */
[----:B------:R1:W-:Y:S01]  /*12370*/  STL [R1+0x6c], R222 ;  /* 0x00006cde01007387 */ /* 0x0003e20000100800 */
[----:B------:R-:W-:Y:S02]  /*12380*/  ISETP.GE.OR P0, PT, R199, R230, !P0 ;  /* 0x000000e6c700720c */ /* 0x000fe40004706670 */
        /* <DEDUP_REMOVED lines=9> */
[----:B------:R-:W-:Y:S04]  /*12420*/  IADD3 R193, R184, 0x40, RZ ;  /* 0x00000040b8c17810 */ /* 0x000fe80007ffe0ff */
[CC--:B------:R-:W-:Y:S01]  /*12430*/  ISETP.GE.AND P6, PT, R193.reuse, R233.reuse, PT ;  /* 0x000000e9c100720c */ /* 0x0c0fe20003fc6270 */
[----:B-1----:R-:W2:Y:S03]  /*12440*/  LDL.64 R222, [R1] ;  /* 0x0000000001de7983 */ /* 0x002ea60000100a00 */
[-C--:B------:R-:W-:Y:S03]  /*12450*/  ISETP.GE.OR P6, PT, R193, R232.reuse, !P6 ;  /* 0x000000e8c100720c */ /* 0x080fe600077c6670 */
[----:B------:R-:W-:Y:S01]  /*12460*/  STL [R1+0x68], R221 ;  /* 0x000068dd01007387 */ /* 0x000fe20000100800 */
[----:B------:R-:W-:Y:S03]  /*12470*/  FSEL R202, R68, -INF , !P6 ;  /* 0xff80000044ca7808 */ /* 0x000fe60007000000 */
        /* <DEDUP_REMOVED lines=11> */
[----:B------:R-:W-:Y:S01]  /*12530*/  STL [R1+0x9c], R233 ;  /* 0x00009ce901007387 */ /* 0x000fe20000100800 */
[--C-:B--2---:R-:W-:Y:S02]  /*12540*/  LOP3.LUT R0, R245, UR15, R222.reuse, 0x96, !PT ;  /* 0x0000000ff5007c12 */ /* 0x104fe4000f8e96de */
[----:B------:R-:W-:Y:S02]  /*12550*/  LOP3.LUT R3, R223, UR5, R3, 0x96, !PT ;  /* 0x00000005df037c12 */ /* 0x000fe4000f8e9603 */
[----:B------:R-:W-:Y:S01]  /*12560*/  LOP3.LUT R2, R249, UR15, R222, 0x96, !PT ;  /* 0x0000000ff9027c12 */ /* 0x000fe2000f8e96de */
[----:B-1----:R-:W-:Y:S01]  /*12570*/  IMAD.WIDE.U32 R212, R0, -0x326172a9, RZ ;  /* 0xcd9e8d5700d47825 */ /* 0x002fe200078e00ff */
[----:B------:R-:W-:Y:S03]  /*12580*/  IADD3 R0, R184, 0x1, RZ ;  /* 0x00000001b8007810 */ /* 0x000fe60007ffe0ff */
[----:B------:R-:W-:Y:S01]  /*12590*/  IMAD.WIDE.U32 R220, R2, -0x326172a9, RZ ;  /* 0xcd9e8d5702dc7825 */ /* 0x000fe200078e00ff */
[C---:B------:R-:W-:Y:S02]  /*125a0*/  ISETP.GE.AND P4, PT, R0.reuse, R233, PT ;  /* 0x000000e90000720c */ /* 0x040fe40003f86270 */
[C---:B------:R-:W-:Y:S01]  /*125b0*/  ISETP.GE.AND P2, PT, R0.reuse, R231, PT ;  /* 0x000000e70000720c */ /* 0x040fe20003f46270 */
[----:B------:R-:W-:Y:S01]  /*125c0*/  IMAD.WIDE.U32 R168, R3, -0x326172a9, RZ ;  /* 0xcd9e8d5703a87825 */ /* 0x000fe200078e00ff */
[C---:B------:R-:W-:Y:S02]  /*125d0*/  ISETP.GE.OR P4, PT, R0.reuse, R232, !P4 ;  /* 0x000000e80000720c */ /* 0x040fe40006786670 */
[C---:B------:R-:W-:Y:S02]  /*125e0*/  ISETP.GE.OR P2, PT, R0.reuse, R230, !P2 ;  /* 0x000000e60000720c */ /* 0x040fe40005746670 */
[----:B------:R-:W-:Y:S02]  /*125f0*/  FSEL R190, R5, -INF , !P4 ;  /* 0xff80000005be7808 */ /* 0x000fe40006000000 */
[C---:B------:R-:W-:Y:S02]  /*12600*/  ISETP.GE.AND P4, PT, R171.reuse, R233, PT ;  /* 0x000000e9ab00720c */ /* 0x040fe40003f86270 */
[C---:B------:R-:W-:Y:S02]  /*12610*/  ISETP.GE.AND P5, PT, R0.reuse, R229, PT ;  /* 0x000000e50000720c */ /* 0x040fe40003fa6270 */
[-C--:B------:R-:W-:Y:S02]  /*12620*/  ISETP.GE.OR P4, PT, R171, R232.reuse, !P4 ;  /* 0x000000e8ab00720c */ /* 0x080fe40006786670 */
[----:B------:R-:W-:Y:S02]  /*12630*/  ISETP.GE.AND P3, PT, R0, R227, PT ;  /* 0x000000e30000720c */ /* 0x000fe40003f66270 */
[----:B------:R-:W-:Y:S02]  /*12640*/  FSEL R182, R16, -INF , !P4 ;  /* 0xff80000010b67808 */ /* 0x000fe40006000000 */
[-C--:B------:R-:W-:Y:S02]  /*12650*/  ISETP.GE.AND P4, PT, R175, R233.reuse, PT ;  /* 0x000000e9af00720c */ /* 0x080fe40003f86270 */
[----:B------:R-:W-:Y:S02]  /*12660*/  FSEL R172, R7, -INF , !P2 ;  /* 0xff80000007ac7808 */ /* 0x000fe40005000000 */
[-C--:B------:R-:W-:Y:S02]  /*12670*/  ISETP.GE.AND P2, PT, R173, R233.reuse, PT ;  /* 0x000000e9ad00720c */ /* 0x080fe40003f46270 */
[----:B------:R-:W-:Y:S02]  /*12680*/  ISETP.GE.OR P4, PT, R175, R232, !P4 ;  /* 0x000000e8af00720c */ /* 0x000fe40006786670 */
[--C-:B------:R-:W-:Y:S02]  /*12690*/  LOP3.LUT R181, R221, UR14, R168.reuse, 0x96, !PT ;  /* 0x0000000eddb57c12 */ /* 0x100fe4000f8e96a8 */
[----:B------:R-:W-:Y:S02]  /*126a0*/  LOP3.LUT R3, R213, UR14, R168, 0x96, !PT ;  /* 0x0000000ed5037c12 */ /* 0x000fe4000f8e96a8 */
[C---:B------:R-:W-:Y:S02]  /*126b0*/  ISETP.GE.OR P5, PT, R0.reuse, R228, !P5 ;  /* 0x000000e40000720c */ /* 0x040fe40006fa6670 */
[----:B------:R-:W-:Y:S02]  /*126c0*/  ISETP.GE.OR P3, PT, R0, R226, !P3 ;  /* 0x000000e20000720c */ /* 0x000fe40005f66670 */
[-C--:B------:R-:W-:Y:S02]  /*126d0*/  ISETP.GE.OR P2, PT, R173, R232.reuse, !P2 ;  /* 0x000000e8ad00720c */ /* 0x080fe40005746670 */
[----:B------:R-:W-:Y:S02]  /*126e0*/  FSEL R0, R18, -INF , !P1 ;  /* 0xff80000012007808 */ /* 0x000fe40004800000 */
[----:B------:R-:W-:Y:S02]  /*126f0*/  FSEL R168, R20, -INF , !P4 ;  /* 0xff80000014a87808 */ /* 0x000fe40006000000 */
[----:B------:R-:W-:Y:S02]  /*12700*/  FSEL R18, R23, -INF , !P0 ;  /* 0xff80000017127808 */ /* 0x000fe40004000000 */
[----:B------:R-:W-:Y:S02]  /*12710*/  ISETP.GE.AND P4, PT, R197, R233, PT ;  /* 0x000000e9c500720c */ /* 0x000fe40003f86270 */
[----:B------:R-:W-:Y:S02]  /*12720*/  ISETP.GE.AND P0, PT, R205, R231, PT ;  /* 0x000000e7cd00720c */ /* 0x000fe40003f06270 */
[----:B------:R-:W-:Y:S02]  /*12730*/  FSEL R2, R17, -INF , !P2 ;  /* 0xff80000011027808 */ /* 0x000fe40005000000 */
[----:B------:R-:W-:Y:S02]  /*12740*/  ISETP.GE.AND P2, PT, R199, R233, PT ;  /* 0x000000e9c700720c */ /* 0x000fe40003f46270 */
[----:B------:R-:W-:Y:S02]  /*12750*/  ISETP.GE.AND P1, PT, R175, R231, PT ;  /* 0x000000e7af00720c */ /* 0x000fe40003f26270 */
[----:B------:R-:W-:Y:S02]  /*12760*/  ISETP.GE.OR P4, PT, R197, R232, !P4 ;  /* 0x000000e8c500720c */ /* 0x000fe40006786670 */
[----:B------:R-:W-:Y:S02]  /*12770*/  ISETP.GE.OR P0, PT, R205, R230, !P0 ;  /* 0x000000e6cd00720c */ /* 0x000fe40004706670 */
[----:B------:R-:W-:Y:S02]  /*12780*/  ISETP.GE.OR P2, PT, R199, R232, !P2 ;  /* 0x000000e8c700720c */ /* 0x000fe40005746670 */
[----:B------:R-:W-:Y:S02]  /*12790*/  ISETP.GE.OR P1, PT, R175, R230, !P1 ;  /* 0x000000e6af00720c */ /* 0x000fe40004f26670 */
[----:B------:R-:W-:Y:S02]  /*127a0*/  FSEL R176, R32, -INF , !P4 ;  /* 0xff80000020b07808 */ /* 0x000fe40006000000 */
[----:B------:R-:W-:Y:S02]  /*127b0*/  FSEL R178, R35, -INF , !P0 ;  /* 0xff80000023b27808 */ /* 0x000fe40004000000 */
[----:B------:R-:W-:Y:S02]  /*127c0*/  ISETP.GE.AND P4, PT, R207, R233, PT ;  /* 0x000000e9cf00720c */ /* 0x000fe40003f86270 */
[----:B------:R-:W-:Y:S02]  /*127d0*/  ISETP.GE.AND P0, PT, R203, R231, PT ;  /* 0x000000e7cb00720c */ /* 0x000fe40003f06270 */
[----:B------:R-:W-:Y:S02]  /*127e0*/  FSEL R170, R21, -INF , !P2 ;  /* 0xff80000015aa7808 */ /* 0x000fe40005000000 */
        /* <DEDUP_REMOVED lines=38> */
[-C--:B------:R-:W-:Y:S02]  /*12a50*/  ISETP.GE.AND P1, PT, R195, R231.reuse, PT ;  /* 0x000000e7c300720c */ /* 0x080fe40003f26270 */
[----:B------:R-:W-:Y:S02]  /*12a60*/  ISETP.GE.OR P4, PT, R187, R232, !P4 ;  /* 0x000000e8bb00720c */ /* 0x000fe40006786670 */
[----:B------:R-:W-:Y:S02]  /*12a70*/  ISETP.GE.OR P0, PT, R19, R230, !P0 ;  /* 0x000000e61300720c */ /* 0x000fe40004706670 */
[----:B------:R-:W-:Y:S02]  /*12a80*/  ISETP.GE.OR P2, PT, R189, R232, !P2 ;  /* 0x000000e8bd00720c */ /* 0x000fe40005746670 */
[-C--:B------:R-:W-:Y:S02]  /*12a90*/  ISETP.GE.OR P1, PT, R195, R230.reuse, !P1 ;  /* 0x000000e6c300720c */ /* 0x080fe40004f26670 */
[----:B------:R-:W-:Y:S02]  /*12aa0*/  FSEL R206, R64, -INF , !P4 ;  /* 0xff80000040ce7808 */ /* 0x000fe40006000000 */
[----:B------:R-:W-:Y:S02]  /*12ab0*/  FSEL R64, R67, -INF , !P0 ;  /* 0xff80000043407808 */ /* 0x000fe40004000000 */
[----:B------:R-:W-:Y:S02]  /*12ac0*/  ISETP.GE.AND P0, PT, R185, R231, PT ;  /* 0x000000e7b900720c */ /* 0x000fe40003f06270 */
[----:B------:R-:W-:Y:S02]  /*12ad0*/  FSEL R194, R53, -INF , !P2 ;  /* 0xff80000035c27808 */ /* 0x000fe40005000000 */
[----:B------:R-:W-:Y:S02]  /*12ae0*/  FSEL R54, R54, -INF , !P1 ;  /* 0xff80000036367808 */ /* 0x000fe40004800000 */
[----:B------:R-:W-:Y:S02]  /*12af0*/  ISETP.GE.AND P2, PT, R19, R233, PT ;  /* 0x000000e91300720c */ /* 0x000fe40003f46270 */
[-C--:B------:R-:W-:Y:S02]  /*12b00*/  ISETP.GE.AND P1, PT, R187, R231.reuse, PT ;  /* 0x000000e7bb00720c */ /* 0x080fe40003f26270 */
[----:B------:R-:W-:Y:S02]  /*12b10*/  IADD3 R67, R184, 0x48, RZ ;  /* 0x00000048b8437810 */ /* 0x000fe40007ffe0ff */
[----:B------:R-:W-:Y:S02]  /*12b20*/  ISETP.GE.OR P0, PT, R185, R230, !P0 ;  /* 0x000000e6b900720c */ /* 0x000fe40004706670 */
[----:B------:R-:W-:Y:S02]  /*12b30*/  ISETP.GE.OR P2, PT, R19, R232, !P2 ;  /* 0x000000e81300720c */ /* 0x000fe40005746670 */
[-C--:B------:R-:W-:Y:S02]  /*12b40*/  ISETP.GE.OR P1, PT, R187, R230.reuse, !P1 ;  /* 0x000000e6bb00720c */ /* 0x080fe40004f26670 */
[----:B------:R-:W-:Y:S02]  /*12b50*/  FSEL R52, R71, -INF , !P0 ;  /* 0xff80000047347808 */ /* 0x000fe40004000000 */
[----:B------:R-:W-:Y:S02]  /*12b60*/  ISETP.GE.AND P0, PT, R67, R231, PT ;  /* 0x000000e74300720c */ /* 0x000fe40003f06270 */
[----:B------:R-:W-:Y:S02]  /*12b70*/  FSEL R204, R65, -INF , !P2 ;  /* 0xff80000041cc7808 */ /* 0x000fe40005000000 */
[----:B------:R-:W-:Y:S02]  /*12b80*/  FSEL R66, R66, -INF , !P1 ;  /* 0xff80000042427808 */ /* 0x000fe40004800000 */
[----:B------:R-:W-:Y:S02]  /*12b90*/  ISETP.GE.AND P2, PT, R185, R233, PT ;  /* 0x000000e9b900720c */ /* 0x000fe40003f46270 */
[----:B------:R-:W-:Y:S02]  /*12ba0*/  ISETP.GE.AND P1, PT, R193, R231, PT ;  /* 0x000000e7c100720c */ /* 0x000fe40003f26270 */
[----:B------:R-:W-:Y:S02]  /*12bb0*/  ISETP.GE.OR P0, PT, R67, R230, !P0 ;  /* 0x000000e64300720c */ /* 0x000fe40004706670 */
[----:B------:R-:W-:Y:S02]  /*12bc0*/  IADD3 R17, R184, 0x49, RZ ;  /* 0x00000049b8117810 */ /* 0x000fe40007ffe0ff */
[----:B------:R-:W-:Y:S02]  /*12bd0*/  ISETP.GE.OR P2, PT, R185, R232, !P2 ;  /* 0x000000e8b900720c */ /* 0x000fe40005746670 */
[----:B------:R-:W-:Y:S02]  /*12be0*/  ISETP.GE.OR P1, PT, R193, R230, !P1 ;  /* 0x000000e6c100720c */ /* 0x000fe40004f26670 */
[----:B------:R-:W-:Y:S02]  /*12bf0*/  FSEL R82, R82, -INF , !P0 ;  /* 0xff80000052527808 */ /* 0x000fe40004000000 */
[----:B------:R-:W-:Y:S02]  /*12c00*/  ISETP.GE.AND P0, PT, R184, R227, PT ;  /* 0x000000e3b800720c */ /* 0x000fe40003f06270 */
[-C--:B------:R-:W-:Y:S02]  /*12c10*/  ISETP.GE.AND P4, PT, R67, R233.reuse, PT ;  /* 0x000000e94300720c */ /* 0x080fe40003f86270 */
[----:B------:R-:W-:Y:S02]  /*12c20*/  FSEL R200, R69, -INF , !P2 ;  /* 0xff80000045c87808 */ /* 0x000fe40005000000 */
[----:B------:R-:W-:Y:S02]  /*12c30*/  FSEL R70, R70, -INF , !P1 ;  /* 0xff80000046467808 */ /* 0x000fe40004800000 */
[-C--:B------:R-:W-:Y:S02]  /*12c40*/  ISETP.GE.AND P1, PT, R17, R233.reuse, PT ;  /* 0x000000e91100720c */ /* 0x080fe40003f26270 */
[C---:B------:R-:W-:Y:S02]  /*12c50*/  ISETP.GE.OR P0, PT, R184.reuse, R226, !P0 ;  /* 0x000000e2b800720c */ /* 0x040fe40004706670 */
[----:B------:R-:W-:Y:S02]  /*12c60*/  IADD3 R69, R184, 0x50, RZ ;  /* 0x00000050b8457810 */ /* 0x000fe40007ffe0ff */
[-C--:B------:R-:W-:Y:S02]  /*12c70*/  ISETP.GE.OR P4, PT, R67, R232.reuse, !P4 ;  /* 0x000000e84300720c */ /* 0x080fe40006786670 */
[-C--:B------:R-:W-:Y:S02]  /*12c80*/  ISETP.GE.OR P1, PT, R17, R232.reuse, !P1 ;  /* 0x000000e81100720c */ /* 0x080fe40004f26670 */
[----:B------:R-:W-:Y:S02]  /*12c90*/  FSEL R37, R10, -INF , !P0 ;  /* 0xff8000000a257808 */ /* 0x000fe40004000000 */
[----:B------:R-:W-:Y:S02]  /*12ca0*/  ISETP.GE.AND P0, PT, R69, R233, PT ;  /* 0x000000e94500720c */ /* 0x000fe40003f06270 */
[C---:B------:R-:W-:Y:S02]  /*12cb0*/  LOP3.LUT R183, R169.reuse, UR16, R250, 0x96, !PT ;  /* 0x00000010a9b77c12 */ /* 0x040fe4000f8e96fa */
[----:B------:R-:W-:Y:S02]  /*12cc0*/  LOP3.LUT R179, R169, UR16, R246, 0x96, !PT ;  /* 0x00000010a9b37c12 */ /* 0x000fe4000f8e96f6 */
[-C--:B------:R-:W-:Y:S02]  /*12cd0*/  ISETP.GE.AND P2, PT, R184, R229.reuse, PT ;  /* 0x000000e5b800720c */ /* 0x080fe40003f46270 */
[----:B------:R-:W-:Y:S02]  /*12ce0*/  FSEL R169, R80, -INF , !P4 ;  /* 0xff80000050a97808 */ /* 0x000fe40006000000 */
[----:B------:R-:W-:Y:S02]  /*12cf0*/  ISETP.GE.AND P4, PT, R171, R229, PT ;  /* 0x000000e5ab00720c */ /* 0x000fe40003f86270 */
[----:B------:R-:W-:Y:S02]  /*12d00*/  FSEL R39, R81, -INF , !P1 ;  /* 0xff80000051277808 */ /* 0x000fe40004800000 */
[-C--:B------:R-:W-:Y:S02]  /*12d10*/  ISETP.GE.AND P1, PT, R171, R227.reuse, PT ;  /* 0x000000e3ab00720c */ /* 0x080fe40003f26270 */
[----:B------:R-:W-:Y:S02]  /*12d20*/  ISETP.GE.OR P0, PT, R69, R232, !P0 ;  /* 0x000000e84500720c */ /* 0x000fe40004706670 */
[C---:B------:R-:W-:Y:S02]  /*12d30*/  ISETP.GE.OR P4, PT, R171.reuse, R228, !P4 ;  /* 0x000000e4ab00720c */ /* 0x040fe40006786670 */
[----:B------:R-:W-:Y:S02]  /*12d40*/  ISETP.GE.OR P1, PT, R171, R226, !P1 ;  /* 0x000000e2ab00720c */ /* 0x000fe40004f26670 */
[C---:B------:R-:W-:Y:S02]  /*12d50*/  ISETP.GE.OR P2, PT, R184.reuse, R228, !P2 ;  /* 0x000000e4b800720c */ /* 0x040fe40005746670 */
[----:B------:R-:W-:Y:S02]  /*12d60*/  IADD3 R33, R184, 0x51, RZ ;  /* 0x00000051b8217810 */ /* 0x000fe40007ffe0ff */
        /* <DEDUP_REMOVED lines=12> */
[----:B------:R-:W-:Y:S02]  /*12e30*/  FSEL R85, R85, -INF , !P5 ;  /* 0xff80000055557808 */ /* 0x000fe40006800000 */
[C---:B------:R-:W-:Y:S02]  /*12e40*/  ISETP.GE.AND P5, PT, R175.reuse, R229, PT ;  /* 0x000000e5af00720c */ /* 0x040fe40003fa6270 */
[----:B------:R-:W-:Y:S02]  /*12e50*/  FSEL R86, R86, -INF , !P2 ;  /* 0xff80000056567808 */ /* 0x000fe40005000000 */
[----:B------:R-:W-:Y:S02]  /*12e60*/  ISETP.GE.AND P2, PT, R175, R227, PT ;  /* 0x000000e3af00720c */ /* 0x000fe40003f46270 */
[----:B------:R-:W-:Y:S02]  /*12e70*/  ISETP.GE.OR P0, PT, R71, R232, !P0 ;  /* 0x000000e84700720c */ /* 0x000fe40004706670 */
[----:B------:R-:W-:Y:S02]  /*12e80*/  ISETP.GE.AND P6, PT, R17, R231, PT ;  /* 0x000000e71100720c */ /* 0x000fe40003fc6270 */
[C---:B------:R-:W-:Y:S02]  /*12e90*/  ISETP.GE.OR P5, PT, R175.reuse, R228, !P5 ;  /* 0x000000e4af00720c */ /* 0x040fe40006fa6670 */
[----:B------:R-:W-:Y:S02]  /*12ea0*/  ISETP.GE.OR P2, PT, R175, R226, !P2 ;  /* 0x000000e2af00720c */ /* 0x000fe40005746670 */
[----:B------:R-:W-:Y:S02]  /*12eb0*/  FSEL R175, R96, -INF , !P0 ;  /* 0xff80000060af7808 */ /* 0x000fe40004000000 */
[----:B------:R-:W-:Y:S02]  /*12ec0*/  ISETP.GE.AND P0, PT, R199, R227, PT ;  /* 0x000000e3c700720c */ /* 0x000fe40003f06270 */
[----:B------:R-:W-:Y:S02]  /*12ed0*/  ISETP.GE.OR P6, PT, R17, R230, !P6 ;  /* 0x000000e61100720c */ /* 0x000fe400077c6670 */
[----:B------:R-:W-:Y:S02]  /*12ee0*/  FSEL R21, R11, -INF , !P3 ;  /* 0xff8000000b157808 */ /* 0x000fe40005800000 */
[----:B------:R-:W-:Y:S02]  /*12ef0*/  ISETP.GE.AND P3, PT, R173, R229, PT ;  /* 0x000000e5ad00720c */ /* 0x000fe40003f66270 */
[----:B------:R-:W-:Y:S02]  /*12f00*/  ISETP.GE.OR P0, PT, R199, R226, !P0 ;  /* 0x000000e2c700720c */ /* 0x000fe40004706670 */
[C---:B------:R-:W-:Y:S02]  /*12f10*/  IADD3 R15, R184.reuse, 0x60, RZ ;  /* 0x00000060b80f7810 */ /* 0x040fe40007ffe0ff */
[----:B------:R-:W-:Y:S02]  /*12f20*/  FSEL R68, R83, -INF , !P6 ;  /* 0xff80000053447808 */ /* 0x000fe40007000000 */
[----:B------:R-:W-:Y:S02]  /*12f30*/  ISETP.GE.OR P3, PT, R173, R228, !P3 ;  /* 0x000000e4ad00720c */ /* 0x000fe40005f66670 */
[----:B------:R-:W-:Y:S02]  /*12f40*/  FSEL R83, R27, -INF , !P0 ;  /* 0xff8000001b537808 */ /* 0x000fe40004000000 */
[----:B------:R-:W-:Y:S02]  /*12f50*/  ISETP.GE.AND P0, PT, R15, R233, PT ;  /* 0x000000e90f00720c */ /* 0x000fe40003f06270 */
[----:B------:R-:W-:Y:S02]  /*12f60*/  IADD3 R9, R184, 0x59, RZ ;  /* 0x00000059b8097810 */ /* 0x000fe40007ffe0ff */
[----:B------:R-:W-:Y:S02]  /*12f70*/  FSEL R10, R13, -INF , !P3 ;  /* 0xff8000000d0a7808 */ /* 0x000fe40005800000 */
[----:B------:R-:W-:Y:S02]  /*12f80*/  ISETP.GE.AND P3, PT, R199, R229, PT ;  /* 0x000000e5c700720c */ /* 0x000fe40003f66270 */
[----:B------:R-:W-:Y:S02]  /*12f90*/  ISETP.GE.OR P0, PT, R15, R232, !P0 ;  /* 0x000000e80f00720c */ /* 0x000fe40004706670 */
[----:B------:R-:W-:Y:S02]  /*12fa0*/  FSEL R65, R12, -INF , !P4 ;  /* 0xff8000000c417808 */ /* 0x000fe40006000000 */
[----:B------:R-:W-:Y:S02]  /*12fb0*/  FSEL R11, R14, -INF , !P1 ;  /* 0xff8000000e0b7808 */ /* 0x000fe40004800000 */
[----:B------:R-:W-:Y:S02]  /*12fc0*/  ISETP.GE.AND P4, PT, R9, R233, PT ;  /* 0x000000e90900720c */ /* 0x000fe40003f86270 */
[----:B------:R-:W-:Y:S02]  /*12fd0*/  ISETP.GE.AND P1, PT, R71, R231, PT ;  /* 0x000000e74700720c */ /* 0x000fe40003f26270 */
[----:B------:R-:W-:Y:S02]  /*12fe0*/  ISETP.GE.OR P3, PT, R199, R228, !P3 ;  /* 0x000000e4c700720c */ /* 0x000fe40005f66670 */
[----:B------:R-:W-:Y:S02]  /*12ff0*/  IADD3 R14, R184, 0x61, RZ ;  /* 0x00000061b80e7810 */ /* 0x000fe40007ffe0ff */
        /* <DEDUP_REMOVED lines=10> */
[----:B------:R-:W-:Y:S02]  /*130a0*/  IADD3 R27, R184, 0x68, RZ ;  /* 0x00000068b81b7810 */ /* 0x000fe40007ffe0ff */
[----:B------:R-:W-:Y:S02]  /*130b0*/  ISETP.GE.OR P6, PT, R33, R230, !P6 ;  /* 0x000000e62100720c */ /* 0x000fe400077c6670 */
[----:B------:R-:W-:Y:S02]  /*130c0*/  FSEL R173, R97, -INF , !P4 ;  /* 0xff80000061ad7808 */ /* 0x000fe40006000000 */
[C---:B------:R-:W-:Y:S02]  /*130d0*/  ISETP.GE.AND P4, PT, R197.reuse, R229, PT ;  /* 0x000000e5c500720c */ /* 0x040fe40003f86270 */
[----:B------:R-:W-:Y:S02]  /*130e0*/  FSEL R98, R98, -INF , !P1 ;  /* 0xff80000062627808 */ /* 0x000fe40004800000 */
[----:B------:R-:W-:Y:S02]  /*130f0*/  ISETP.GE.AND P1, PT, R197, R227, PT ;  /* 0x000000e3c500720c */ /* 0x000fe40003f26270 */
[----:B------:R-:W-:Y:S02]  /*13100*/  ISETP.GE.OR P5, PT, R14, R232, !P5 ;  /* 0x000000e80e00720c */ /* 0x000fe40006fa6670 */
[----:B------:R-:W-:Y:S02]  /*13110*/  ISETP.GE.OR P2, PT, R15, R230, !P2 ;  /* 0x000000e60f00720c */ /* 0x000fe40005746670 */
[----:B------:R-:W-:Y:S02]  /*13120*/  FSEL R31, R31, -INF , !P0 ;  /* 0xff8000001f1f7808 */ /* 0x000fe40004000000 */
[----:B------:R-:W-:Y:S02]  /*13130*/  ISETP.GE.AND P0, PT, R27, R233, PT ;  /* 0x000000e91b00720c */ /* 0x000fe40003f06270 */
[----:B------:R-:W-:Y:S02]  /*13140*/  FSEL R80, R87, -INF , !P6 ;  /* 0xff80000057507808 */ /* 0x000fe40007000000 */
[----:B------:R-:W-:Y:S02]  /*13150*/  ISETP.GE.AND P6, PT, R9, R231, PT ;  /* 0x000000e70900720c */ /* 0x000fe40003fc6270 */
[C---:B------:R-:W-:Y:S02]  /*13160*/  ISETP.GE.OR P4, PT, R197.reuse, R228, !P4 ;  /* 0x000000e4c500720c */ /* 0x040fe40006786670 */
[----:B------:R-:W-:Y:S02]  /*13170*/  ISETP.GE.OR P1, PT, R197, R226, !P1 ;  /* 0x000000e2c500720c */ /* 0x000fe40004f26670 */
[----:B------:R-:W-:Y:S02]  /*13180*/  FSEL R197, R101, -INF , !P5 ;  /* 0xff80000065c57808 */ /* 0x000fe40006800000 */
[C---:B------:R-:W-:Y:S02]  /*13190*/  ISETP.GE.AND P5, PT, R207.reuse, R229, PT ;  /* 0x000000e5cf00720c */ /* 0x040fe40003fa6270 */
[----:B------:R-:W-:Y:S02]  /*131a0*/  FSEL R102, R102, -INF , !P2 ;  /* 0xff80000066667808 */ /* 0x000fe40005000000 */
[-C--:B------:R-:W-:Y:S02]  /*131b0*/  ISETP.GE.AND P2, PT, R207, R227.reuse, PT ;  /* 0x000000e3cf00720c */ /* 0x080fe40003f46270 */
[----:B------:R-:W-:Y:S02]  /*131c0*/  ISETP.GE.OR P0, PT, R27, R232, !P0 ;  /* 0x000000e81b00720c */ /* 0x000fe40004706670 */
[----:B------:R-:W-:Y:S02]  /*131d0*/  ISETP.GE.OR P6, PT, R9, R230, !P6 ;  /* 0x000000e60900720c */ /* 0x000fe400077c6670 */
[C---:B------:R-:W-:Y:S02]  /*131e0*/  ISETP.GE.OR P5, PT, R207.reuse, R228, !P5 ;  /* 0x000000e4cf00720c */ /* 0x040fe40006fa6670 */
[-C--:B------:R-:W-:Y:S02]  /*131f0*/  ISETP.GE.OR P2, PT, R207, R226.reuse, !P2 ;  /* 0x000000e2cf00720c */ /* 0x080fe40005746670 */
[----:B------:R-:W-:Y:S02]  /*13200*/  FSEL R207, R112, -INF , !P0 ;  /* 0xff80000070cf7808 */ /* 0x000fe40004000000 */
[----:B------:R-:W-:Y:S02]  /*13210*/  ISETP.GE.AND P0, PT, R203, R227, PT ;  /* 0x000000e3cb00720c */ /* 0x000fe40003f06270 */
[----:B------:R-:W-:Y:S02]  /*13220*/  FSEL R84, R99, -INF , !P6 ;  /* 0xff80000063547808 */ /* 0x000fe40007000000 */
[----:B------:R-:W-:Y:S02]  /*13230*/  FSEL R23, R25, -INF , !P3 ;  /* 0xff80000019177808 */ /* 0x000fe40005800000 */
[----:B------:R-:W-:Y:S02]  /*13240*/  ISETP.GE.AND P6, PT, R14, R231, PT ;  /* 0x000000e70e00720c */ /* 0x000fe40003fc6270 */
[----:B------:R-:W-:Y:S02]  /*13250*/  ISETP.GE.AND P3, PT, R205, R229, PT ;  /* 0x000000e5cd00720c */ /* 0x000fe40003f66270 */
[----:B------:R-:W-:Y:S02]  /*13260*/  FSEL R30, R30, -INF , !P1 ;  /* 0xff8000001e1e7808 */ /* 0x000fe40004800000 */
[----:B------:R-:W-:Y:S02]  /*13270*/  ISETP.GE.AND P1, PT, R27, R231, PT ;  /* 0x000000e71b00720c */ /* 0x000fe40003f26270 */
[----:B------:R-:W-:Y:S02]  /*13280*/  ISETP.GE.OR P0, PT, R203, R226, !P0 ;  /* 0x000000e2cb00720c */ /* 0x000fe40004706670 */
[----:B------:R-:W-:Y:S02]  /*13290*/  IADD3 R96, R184, 0x70, RZ ;  /* 0x00000070b8607810 */ /* 0x000fe40007ffe0ff */
[----:B------:R-:W-:Y:S02]  /*132a0*/  ISETP.GE.OR P6, PT, R14, R230, !P6 ;  /* 0x000000e60e00720c */ /* 0x000fe400077c6670 */
[----:B------:R-:W-:Y:S02]  /*132b0*/  ISETP.GE.OR P3, PT, R205, R228, !P3 ;  /* 0x000000e4cd00720c */ /* 0x000fe40005f66670 */
[----:B------:R-:W-:Y:S02]  /*132c0*/  IADD3 R24, R184, 0x69, RZ ;  /* 0x00000069b8187810 */ /* 0x000fe40007ffe0ff */
[----:B------:R-:W-:Y:S02]  /*132d0*/  FSEL R87, R28, -INF , !P4 ;  /* 0xff8000001c577808 */ /* 0x000fe40006000000 */
[----:B------:R-:W-:Y:S02]  /*132e0*/  ISETP.GE.AND P4, PT, R203, R229, PT ;  /* 0x000000e5cb00720c */ /* 0x000fe40003f86270 */
        /* <DEDUP_REMOVED lines=11> */
[-C--:B------:R-:W-:Y:S02]  /*133a0*/  ISETP.GE.OR P0, PT, R96, R232.reuse, !P0 ;  /* 0x000000e86000720c */ /* 0x080fe40004706670 */
[C---:B------:R-:W-:Y:S02]  /*133b0*/  ISETP.GE.OR P3, PT, R24.reuse, R232, !P3 ;  /* 0x000000e81800720c */ /* 0x040fe40005f66670 */
[----:B------:R-:W-:Y:S02]  /*133c0*/  ISETP.GE.OR P6, PT, R24, R230, !P6 ;  /* 0x000000e61800720c */ /* 0x000fe400077c6670 */
[----:B------:R-:W-:Y:S02]  /*133d0*/  ISETP.GE.OR P1, PT, R201, R226, !P1 ;  /* 0x000000e2c900720c */ /* 0x000fe40004f26670 */
[----:B------:R-:W-:Y:S02]  /*133e0*/  FSEL R40, R40, -INF , !P5 ;  /* 0xff80000028287808 */ /* 0x000fe40006800000 */
[----:B------:R-:W-:Y:S02]  /*133f0*/  FSEL R112, R41, -INF , !P4 ;  /* 0xff80000029707808 */ /* 0x000fe40006000000 */
[-C--:B------:R-:W-:Y:S02]  /*13400*/  ISETP.GE.AND P4, PT, R96, R231.reuse, PT ;  /* 0x000000e76000720c */ /* 0x080fe40003f86270 */
[----:B------:R-:W-:Y:S02]  /*13410*/  ISETP.GE.AND P5, PT, R29, R231, PT ;  /* 0x000000e71d00720c */ /* 0x000fe40003fa6270 */
[----:B------:R-:W-:Y:S02]  /*13420*/  FSEL R242, R116, -INF , !P0 ;  /* 0xff80000074f27808 */ /* 0x000fe40004000000 */
[----:B------:R-:W-:Y:S02]  /*13430*/  ISETP.GE.AND P0, PT, R191, R227, PT ;  /* 0x000000e3bf00720c */ /* 0x000fe40003f06270 */
[C---:B------:R-:W-:Y:S02]  /*13440*/  IADD3 R99, R184.reuse, 0x78, RZ ;  /* 0x00000078b8637810 */ /* 0x040fe40007ffe0ff */
[----:B------:R-:W-:Y:S02]  /*13450*/  IADD3 R184, R184, 0x79, RZ ;  /* 0x00000079b8b87810 */ /* 0x000fe40007ffe0ff */
[----:B------:R-:W-:Y:S02]  /*13460*/  FSEL R205, R113, -INF , !P3 ;  /* 0xff80000071cd7808 */ /* 0x000fe40005800000 */
[----:B------:R-:W-:Y:S02]  /*13470*/  ISETP.GE.AND P3, PT, R201, R229, PT ;  /* 0x000000e5c900720c */ /* 0x000fe40003f66270 */
[----:B------:R-:W-:Y:S02]  /*13480*/  FSEL R114, R115, -INF , !P6 ;  /* 0xff80000073727808 */ /* 0x000fe40007000000 */
[----:B------:R-:W-:Y:S02]  /*13490*/  FSEL R42, R42, -INF , !P2 ;  /* 0xff8000002a2a7808 */ /* 0x000fe40005000000 */
[----:B------:R-:W-:Y:S02]  /*134a0*/  ISETP.GE.AND P6, PT, R29, R233, PT ;  /* 0x000000e91d00720c */ /* 0x000fe40003fc6270 */
[----:B------:R-:W-:Y:S02]  /*134b0*/  ISETP.GE.AND P2, PT, R191, R229, PT ;  /* 0x000000e5bf00720c */ /* 0x000fe40003f46270 */
[-C--:B------:R-:W-:Y:S02]  /*134c0*/  ISETP.GE.OR P4, PT, R96, R230.reuse, !P4 ;  /* 0x000000e66000720c */ /* 0x080fe40006786670 */
[----:B------:R-:W-:Y:S02]  /*134d0*/  ISETP.GE.OR P5, PT, R29, R230, !P5 ;  /* 0x000000e61d00720c */ /* 0x000fe40006fa6670 */
[----:B------:R-:W-:Y:S02]  /*134e0*/  ISETP.GE.OR P0, PT, R191, R226, !P0 ;  /* 0x000000e2bf00720c */ /* 0x000fe40004706670 */
[----:B------:R-:W-:Y:S02]  /*134f0*/  FSEL R12, R46, -INF , !P1 ;  /* 0xff8000002e0c7808 */ /* 0x000fe40004800000 */
[-C--:B------:R-:W-:Y:S02]  /*13500*/  ISETP.GE.AND P1, PT, R184, R233.reuse, PT ;  /* 0x000000e9b800720c */ /* 0x080fe40003f26270 */
[----:B------:R-:W-:Y:S02]  /*13510*/  ISETP.GE.OR P3, PT, R201, R228, !P3 ;  /* 0x000000e4c900720c */ /* 0x000fe40005f66670 */
[----:B------:R-:W-:Y:S02]  /*13520*/  ISETP.GE.OR P6, PT, R29, R232, !P6 ;  /* 0x000000e81d00720c */ /* 0x000fe400077c6670 */
[----:B------:R-:W-:Y:S02]  /*13530*/  FSEL R51, R118, -INF , !P4 ;  /* 0xff80000076337808 */ /* 0x000fe40006000000 */
[----:B------:R-:W-:Y:S02]  /*13540*/  ISETP.GE.OR P2, PT, R191, R228, !P2 ;  /* 0x000000e4bf00720c */ /* 0x000fe40005746670 */
[----:B------:R-:W-:Y:S02]  /*13550*/  FSEL R118, R119, -INF , !P5 ;  /* 0xff80000077767808 */ /* 0x000fe40006800000 */
[----:B------:R-:W-:Y:S02]  /*13560*/  FSEL R13, R47, -INF , !P0 ;  /* 0xff8000002f0d7808 */ /* 0x000fe40004000000 */
[----:B------:R-:W-:Y:S02]  /*13570*/  ISETP.GE.AND P5, PT, R99, R233, PT ;  /* 0x000000e96300720c */ /* 0x000fe40003fa6270 */
[C---:B------:R-:W-:Y:S02]  /*13580*/  ISETP.GE.AND P0, PT, R184.reuse, R231, PT ;  /* 0x000000e7b800720c */ /* 0x040fe40003f06270 */
[-C--:B------:R-:W-:Y:S02]  /*13590*/  ISETP.GE.OR P1, PT, R184, R232.reuse, !P1 ;  /* 0x000000e8b800720c */ /* 0x080fe40004f26670 */
[----:B------:R-:W-:Y:S02]  /*135a0*/  FSEL R5, R117, -INF , !P6 ;  /* 0xff80000075057808 */ /* 0x000fe40007000000 */
[C---:B------:R-:W-:Y:S02]  /*135b0*/  ISETP.GE.AND P6, PT, R195.reuse, R229, PT ;  /* 0x000000e5c300720c */ /* 0x040fe40003fc6270 */
[----:B------:R-:W-:Y:S02]  /*135c0*/  ISETP.GE.AND P4, PT, R195, R227, PT ;  /* 0x000000e3c300720c */ /* 0x000fe40003f86270 */
[----:B------:R-:W-:Y:S02]  /*135d0*/  FSEL R44, R44, -INF , !P3 ;  /* 0xff8000002c2c7808 */ /* 0x000fe40005800000 */
[----:B------:R-:W-:Y:S02]  /*135e0*/  FSEL R116, R45, -INF , !P2 ;  /* 0xff8000002d747808 */ /* 0x000fe40005000000 */
[C---:B------:R-:W-:Y:S02]  /*135f0*/  ISETP.GE.AND P2, PT, R99.reuse, R231, PT ;  /* 0x000000e76300720c */ /* 0x040fe40003f46270 */
[----:B------:R-:W-:Y:S02]  /*13600*/  ISETP.GE.OR P5, PT, R99, R232, !P5 ;  /* 0x000000e86300720c */ /* 0x000fe40006fa6670 */
[-C--:B------:R-:W-:Y:S02]  /*13610*/  ISETP.GE.AND P3, PT, R189, R229.reuse, PT ;  /* 0x000000e5bd00720c */ /* 0x080fe40003f66270 */
[----:B------:R-:W-:Y:S02]  /*13620*/  FSEL R239, R129, -INF , !P1 ;  /* 0xff80000081ef7808 */ /* 0x000fe40004800000 */
[----:B------:R-:W-:Y:S02]  /*13630*/  ISETP.GE.AND P1, PT, R187, R229, PT ;  /* 0x000000e5bb00720c */ /* 0x000fe40003f26270 */
[----:B------:R-:W-:Y:S02]  /*13640*/  ISETP.GE.OR P0, PT, R184, R230, !P0 ;  /* 0x000000e6b800720c */ /* 0x000fe40004706670 */
[C---:B------:R-:W-:Y:S02]  /*13650*/  ISETP.GE.OR P6, PT, R195.reuse, R228, !P6 ;  /* 0x000000e4c300720c */ /* 0x040fe400077c6670 */
[----:B------:R-:W-:Y:S02]  /*13660*/  ISETP.GE.OR P4, PT, R195, R226, !P4 ;  /* 0x000000e2c300720c */ /* 0x000fe40006786670 */
[----:B------:R-:W-:Y:S02]  /*13670*/  ISETP.GE.OR P2, PT, R99, R230, !P2 ;  /* 0x000000e66300720c */ /* 0x000fe40005746670 */
[----:B------:R-:W-:Y:S02]  /*13680*/  FSEL R225, R128, -INF , !P5 ;  /* 0xff80000080e17808 */ /* 0x000fe40006800000 */
[C---:B------:R-:W-:Y:S02]  /*13690*/  ISETP.GE.AND P5, PT, R189.reuse, R227, PT ;  /* 0x000000e3bd00720c */ /* 0x040fe40003fa6270 */
[-C--:B------:R-:W-:Y:S02]  /*136a0*/  ISETP.GE.OR P3, PT, R189, R228.reuse, !P3 ;  /* 0x000000e4bd00720c */ /* 0x080fe40005f66670 */
[----:B------:R-:W-:Y:S02]  /*136b0*/  ISETP.GE.OR P1, PT, R187, R228, !P1 ;  /* 0x000000e4bb00720c */ /* 0x000fe40004f26670 */
[----:B------:R-:W-:Y:S02]  /*136c0*/  FSEL R191, R131, -INF , !P0 ;  /* 0xff80000083bf7808 */ /* 0x000fe40004000000 */
[----:B------:R-:W-:Y:S02]  /*136d0*/  ISETP.GE.AND P0, PT, R19, R229, PT ;  /* 0x000000e51300720c */ /* 0x000fe40003f06270 */
[----:B------:R-:W-:Y:S02]  /*136e0*/  FSEL R47, R130, -INF , !P2 ;  /* 0xff800000822f7808 */ /* 0x000fe40005000000 */
[----:B------:R-:W-:Y:S02]  /*136f0*/  ISETP.GE.OR P5, PT, R189, R226, !P5 ;  /* 0x000000e2bd00720c */ /* 0x000fe40006fa6670 */
[----:B------:R-:W-:Y:S02]  /*13700*/  FSEL R46, R56, -INF , !P6 ;  /* 0xff800000382e7808 */ /* 0x000fe40007000000 */
[----:B------:R-:W-:Y:S02]  /*13710*/  ISETP.GE.AND P6, PT, R19, R227, PT ;  /* 0x000000e31300720c */ /* 0x000fe40003fc6270 */
[----:B------:R-:W-:Y:S02]  /*13720*/  FSEL R130, R57, -INF , !P3 ;  /* 0xff80000039827808 */ /* 0x000fe40005800000 */
[C---:B------:R-:W-:Y:S02]  /*13730*/  ISETP.GE.AND P3, PT, R193.reuse, R229, PT ;  /* 0x000000e5c100720c */ /* 0x040fe40003f66270 */
[----:B------:R-:W-:Y:S02]  /*13740*/  FSEL R58, R58, -INF , !P4 ;  /* 0xff8000003a3a7808 */ /* 0x000fe40006000000 */
[-C--:B------:R-:W-:Y:S02]  /*13750*/  ISETP.GE.AND P4, PT, R193, R227.reuse, PT ;  /* 0x000000e3c100720c */ /* 0x080fe40003f86270 */
[----:B------:R-:W-:Y:S02]  /*13760*/  ISETP.GE.OR P0, PT, R19, R228, !P0 ;  /* 0x000000e41300720c */ /* 0x000fe40004706670 */
[----:B------:R-:W-:Y:S02]  /*13770*/  FSEL R113, R60, -INF , !P1 ;  /* 0xff8000003c717808 */ /* 0x000fe40004800000 */
[----:B------:R-:W-:Y:S02]  /*13780*/  ISETP.GE.AND P1, PT, R185, R227, PT ;  /* 0x000000e3b900720c */ /* 0x000fe40003f26270 */
[----:B------:R-:W-:Y:S02]  /*13790*/  ISETP.GE.OR P6, PT, R19, R226, !P6 ;  /* 0x000000e21300720c */ /* 0x000fe400077c6670 */
[C---:B------:R-:W-:Y:S02]  /*137a0*/  ISETP.GE.OR P3, PT, R193.reuse, R228, !P3 ;  /* 0x000000e4c100720c */ /* 0x040fe40005f66670 */
[-C--:B------:R-:W-:Y:S02]  /*137b0*/  ISETP.GE.OR P4, PT, R193, R226.reuse, !P4 ;  /* 0x000000e2c100720c */ /* 0x080fe40006786670 */
[----:B------:R-:W-:Y:S02]  /*137c0*/  FSEL R25, R59, -INF , !P5 ;  /* 0xff8000003b197808 */ /* 0x000fe40006800000 */
[-C--:B------:R-:W-:Y:S02]  /*137d0*/  ISETP.GE.AND P5, PT, R185, R229.reuse, PT ;  /* 0x000000e5b900720c */ /* 0x080fe40003fa6270 */
[----:B------:R-:W-:Y:S02]  /*137e0*/  FSEL R97, R61, -INF , !P0 ;  /* 0xff8000003d617808 */ /* 0x000fe40004000000 */
[-C--:B------:R-:W-:Y:S02]  /*137f0*/  ISETP.GE.AND P0, PT, R67, R229.reuse, PT ;  /* 0x000000e54300720c */ /* 0x080fe40003f06270 */
[C---:B------:R-:W-:Y:S02]  /*13800*/  ISETP.GE.OR P1, PT, R185.reuse, R226, !P1 ;  /* 0x000000e2b900720c */ /* 0x040fe40004f26670 */
[-C--:B------:R-:W-:Y:S02]  /*13810*/  ISETP.GE.OR P5, PT, R185, R228.reuse, !P5 ;  /* 0x000000e4b900720c */ /* 0x080fe40006fa6670 */
[-C--:B------:R-:W-:Y:S02]  /*13820*/  ISETP.GE.OR P0, PT, R67, R228.reuse, !P0 ;  /* 0x000000e44300720c */ /* 0x080fe40004706670 */
[----:B------:R-:W-:Y:S02]  /*13830*/  FSEL R128, R63, -INF , !P6 ;  /* 0xff8000003f807808 */ /* 0x000fe40007000000 */
[C---:B------:R-:W-:Y:S02]  /*13840*/  ISETP.GE.AND P6, PT, R17.reuse, R229, PT ;  /* 0x000000e51100720c */ /* 0x040fe40003fc6270 */
        /* <DEDUP_REMOVED lines=8> */
[C---:B------:R-:W-:Y:S02]  /*138d0*/  ISETP.GE.OR P6, PT, R17.reuse, R228, !P6 ;  /* 0x000000e41100720c */ /* 0x040fe400077c6670 */
[-C--:B------:R-:W-:Y:S02]  /*138e0*/  ISETP.GE.OR P3, PT, R17, R226.reuse, !P3 ;  /* 0x000000e21100720c */ /* 0x080fe40005f66670 */
[----:B------:R-:W-:Y:S02]  /*138f0*/  ISETP.GE.OR P4, PT, R69, R226, !P4 ;  /* 0x000000e24500720c */ /* 0x000fe40006786670 */
[----:B------:R-:W-:Y:S02]  /*13900*/  FSEL R117, R76, -INF , !P0 ;  /* 0xff8000004c757808 */ /* 0x000fe40004000000 */
[C---:B------:R-:W-:Y:S02]  /*13910*/  ISETP.GE.AND P0, PT, R33.reuse, R227, PT ;  /* 0x000000e32100720c */ /* 0x040fe40003f06270 */
[----:B------:R-:W-:Y:S02]  /*13920*/  ISETP.GE.OR P1, PT, R33, R228, !P1 ;  /* 0x000000e42100720c */ /* 0x000fe40004f26670 */
[----:B------:R-:W-:Y:S02]  /*13930*/  FMNMX.FTZ R17, R177, R166, !PT ;  /* 0x000000a6b1117209 */ /* 0x000fe40007810000 */
[----:B------:R-:W-:Y:S02]  /*13940*/  ISETP.GE.OR P5, PT, R69, R228, !P5 ;  /* 0x000000e44500720c */ /* 0x000fe40006fa6670 */
[----:B------:R-:W-:Y:S02]  /*13950*/  ISETP.GE.OR P0, PT, R33, R226, !P0 ;  /* 0x000000e22100720c */ /* 0x000fe40004706670 */
[----:B------:R-:W-:Y:S02]  /*13960*/  FSEL R76, R89, -INF , !P1 ;  /* 0xff800000594c7808 */ /* 0x000fe40004800000 */
[C---:B------:R-:W-:Y:S02]  /*13970*/  ISETP.GE.AND P1, PT, R15.reuse, R229, PT ;  /* 0x000000e50f00720c */ /* 0x040fe40003f26270 */
[----:B------:R-:W-:Y:S02]  /*13980*/  FSEL R33, R90, -INF , !P4 ;  /* 0xff8000005a217808 */ /* 0x000fe40006000000 */
[----:B------:R-:W-:Y:S02]  /*13990*/  ISETP.GE.AND P4, PT, R15, R227, PT ;  /* 0x000000e30f00720c */ /* 0x000fe40003f86270 */
[----:B------:R-:W-:Y:S02]  /*139a0*/  FMNMX.FTZ R17, R190, R17, !PT ;  /* 0x00000011be117209 */ /* 0x000fe40007810000 */
[----:B------:R-:W-:Y:S02]  /*139b0*/  FSEL R115, R77, -INF , !P6 ;  /* 0xff8000004d737808 */ /* 0x000fe40007000000 */
[----:B------:R-:W-:Y:S02]  /*139c0*/  FSEL R79, R79, -INF , !P3 ;  /* 0xff8000004f4f7808 */ /* 0x000fe40005800000 */
[----:B------:R-:W-:Y:S02]  /*139d0*/  ISETP.GE.AND P3, PT, R9, R229, PT ;  /* 0x000000e50900720c */ /* 0x000fe40003f66270 */
[----:B------:R-:W-:Y:S01]  /*139e0*/  FSEL R77, R88, -INF , !P5 ;  /* 0xff800000584d7808 */ /* 0x000fe20006800000 */
[----:B------:R-:W-:Y:S01]  /*139f0*/  IMAD.WIDE.U32 R88, R181, -0x2daee0ad, RZ ;  /* 0xd2511f53b5587825 */ /* 0x000fe200078e00ff */
[----:B------:R-:W-:Y:S02]  /*13a00*/  ISETP.GE.AND P5, PT, R9, R227, PT ;  /* 0x000000e30900720c */ /* 0x000fe40003fa6270 */
[C---:B------:R-:W-:Y:S02]  /*13a10*/  ISETP.GE.OR P1, PT, R15.reuse, R228, !P1 ;  /* 0x000000e40f00720c */ /* 0x040fe40004f26670 */
[----:B------:R-:W-:Y:S02]  /*13a20*/  ISETP.GE.OR P4, PT, R15, R226, !P4 ;  /* 0x000000e20f00720c */ /* 0x000fe40006786670 */
[----:B------:R-:W-:Y:S02]  /*13a30*/  FMNMX.FTZ R15, R182, R17, !PT ;  /* 0x00000011b60f7209 */ /* 0x000fe40007810000 */
[C---:B------:R-:W-:Y:S02]  /*13a40*/  ISETP.GE.OR P3, PT, R9.reuse, R228, !P3 ;  /* 0x000000e40900720c */ /* 0x040fe40005f66670 */
        /* <DEDUP_REMOVED lines=28> */
[----:B------:R-:W-:Y:S02]  /*13c10*/  ISETP.GE.AND P5, PT, R24, R229, PT ;  /* 0x000000e51800720c */ /* 0x000fe40003fa6270 */
[----:B------:R-:W-:Y:S02]  /*13c20*/  FMNMX.FTZ R15, R202, R15, !PT ;  /* 0x0000000fca0f7209 */ /* 0x000fe40007810000 */
[----:B------:R-:W-:Y:S02]  /*13c30*/  FSEL R104, R104, -INF , !P1 ;  /* 0xff80000068687808 */ /* 0x000fe40004800000 */
[----:B------:R-:W-:Y:S02]  /*13c40*/  ISETP.GE.AND P1, PT, R24, R227, PT ;  /* 0x000000e31800720c */ /* 0x000fe40003f26270 */
[----:B------:R-:W-:Y:S02]  /*13c50*/  FMNMX.FTZ R9, R36, R9, !PT ;  /* 0x0000000924097209 */ /* 0x000fe40007810000 */
[C---:B------:R-:W-:Y:S02]  /*13c60*/  ISETP.GE.AND P6, PT, R71.reuse, R229, PT ;  /* 0x000000e54700720c */ /* 0x040fe40003fc6270 */
[C---:B------:R-:W-:Y:S02]  /*13c70*/  ISETP.GE.OR P5, PT, R24.reuse, R228, !P5 ;  /* 0x000000e41800720c */ /* 0x040fe40006fa6670 */
[----:B------:R-:W-:Y:S02]  /*13c80*/  ISETP.GE.OR P1, PT, R24, R226, !P1 ;  /* 0x000000e21800720c */ /* 0x000fe40004f26670 */
[----:B------:R-:W-:Y:S02]  /*13c90*/  FMNMX.FTZ R24, R200, R15, !PT ;  /* 0x0000000fc8187209 */ /* 0x000fe40007810000 */
[----:B------:R-:W-:Y:S02]  /*13ca0*/  FMNMX.FTZ R17, R66, R9, !PT ;  /* 0x0000000942117209 */ /* 0x000fe40007810000 */
[----:B------:R-:W-:Y:S02]  /*13cb0*/  ISETP.GE.OR P6, PT, R71, R228, !P6 ;  /* 0x000000e44700720c */ /* 0x000fe400077c6670 */
[----:B------:R-:W-:Y:S02]  /*13cc0*/  FMNMX.FTZ R17, R64, R17, !PT ;  /* 0x0000001140117209 */ /* 0x000fe40007810000 */
[----:B------:R-:W-:Y:S02]  /*13cd0*/  FMNMX.FTZ R24, R169, R24, !PT ;  /* 0x00000018a9187209 */ /* 0x000fe40007810000 */
[----:B------:R-:W-:Y:S02]  /*13ce0*/  FSEL R28, R91, -INF , !P0 ;  /* 0xff8000005b1c7808 */ /* 0x000fe40004000000 */
[----:B------:R-:W-:Y:S02]  /*13cf0*/  FSEL R119, R92, -INF , !P6 ;  /* 0xff8000005c777808 */ /* 0x000fe40007000000 */
[C---:B------:R-:W-:Y:S02]  /*13d00*/  ISETP.GE.AND P6, PT, R14.reuse, R227, PT ;  /* 0x000000e30e00720c */ /* 0x040fe40003fc6270 */
[----:B------:R-:W-:Y:S02]  /*13d10*/  ISETP.GE.AND P0, PT, R14, R229, PT ;  /* 0x000000e50e00720c */ /* 0x000fe40003f06270 */
[----:B------:R-:W-:Y:S02]  /*13d20*/  FMNMX.FTZ R17, R70, R17, !PT ;  /* 0x0000001146117209 */ /* 0x000fe40007810000 */
        /* <DEDUP_REMOVED lines=41> */
[----:B------:R-:W-:Y:S02]  /*13fc0*/  FSEL R62, R62, -INF , !P2 ;  /* 0xff8000003e3e7808 */ /* 0x000fe40005000000 */
[----:B------:R-:W-:Y:S02]  /*13fd0*/  FMNMX.FTZ R19, R49, R56, !PT ;  /* 0x0000003831137209 */ /* 0x000fe40007810000 */
[----:B------:R-:W-:Y:S02]  /*13fe0*/  ISETP.GE.AND P2, PT, R67, R227, PT ;  /* 0x000000e34300720c */ /* 0x000fe40003f46270 */
        /* <DEDUP_REMOVED lines=9> */
[----:B------:R-:W-:Y:S01]  /*14080*/  ISETP.GE.AND P2, PT, R71, R227, PT ;  /* 0x000000e34700720c */ /* 0x000fe20003f46270 */
[----:B------:R-:W1:Y:S01]  /*14090*/  SHFL.BFLY PT, R19, R14, 0x2, 0x1f ;  /* 0x0c401f000e137f89 */ /* 0x000e6200000e0000 */
[----:B------:R-:W-:Y:S02]  /*140a0*/  FMNMX.FTZ R17, R51, R56, !PT ;  /* 0x0000003833117209 */ /* 0x000fe40007810000 */
[----:B------:R-:W-:Y:S02]  /*140b0*/  FMNMX.FTZ R9, R43, R24, !PT ;  /* 0x000000182b097209 */ /* 0x000fe40007810000 */
[----:B------:R-:W-:Y:S02]  /*140c0*/  FMNMX.FTZ R15, R46, R15, !PT ;  /* 0x0000000f2e0f7209 */ /* 0x000fe40007810000 */
[----:B------:R-:W-:Y:S02]  /*140d0*/  ISETP.GE.OR P2, PT, R71, R226, !P2 ;  /* 0x000000e24700720c */ /* 0x000fe40005746670 */
[----:B------:R-:W-:Y:S02]  /*140e0*/  FMNMX.FTZ R24, R118, R17, !PT ;  /* 0x0000001176187209 */ /* 0x000fe40007810000 */
        /* <DEDUP_REMOVED lines=8> */
[----:B------:R-:W-:Y:S02]  /*14170*/  FMNMX.FTZ R56, R113, R56, !PT ;  /* 0x0000003871387209 */ /* 0x000fe40007810000 */
[C---:B------:R-:W-:Y:S02]  /*14180*/  ISETP.GE.OR P3, PT, R27.reuse, R228, !P3 ;  /* 0x000000e41b00720c */ /* 0x040fe40005f66670 */
[----:B------:R-:W-:Y:S02]  /*14190*/  ISETP.GE.OR P2, PT, R27, R226, !P2 ;  /* 0x000000e21b00720c */ /* 0x000fe40005746670 */
[----:B------:R-:W-:Y:S02]  /*141a0*/  FMNMX.FTZ R27, R191, R24, !PT ;  /* 0x00000018bf1b7209 */ /* 0x000fe40007810000 */
[----:B------:R-:W-:Y:S02]  /*141b0*/  FMNMX.FTZ R60, R58, R9, !PT ;  /* 0x000000093a3c7209 */ /* 0x000fe40007810000 */
[----:B------:R-:W-:Y:S01]  /*141c0*/  FMNMX.FTZ R56, R97, R56, !PT ;  /* 0x0000003861387209 */ /* 0x000fe20007810000 */
[----:B------:R-:W2:Y:S01]  /*141d0*/  SHFL.BFLY PT, R24, R27, 0x2, 0x1f ;  /* 0x0c401f001b187f89 */ /* 0x000ea200000e0000 */
[----:B------:R-:W-:Y:S01]  /*141e0*/  FMNMX.FTZ R9, R25, R60, !PT ;  /* 0x0000003c19097209 */ /* 0x000fe20007810000 */
[----:B------:R-:W-:Y:S01]  /*141f0*/  IMAD.WIDE.U32 R60, R183, -0x2daee0ad, RZ ;  /* 0xd2511f53b73c7825 */ /* 0x000fe200078e00ff */
        /* <DEDUP_REMOVED lines=9> */
[----:B------:R-:W-:Y:S02]  /*14290*/  LOP3.LUT R15, R89, UR11, R60, 0x96, !PT ;  /* 0x0000000b590f7c12 */ /* 0x000fe4000f8e963c */
[----:B------:R-:W-:Y:S01]  /*142a0*/  LOP3.LUT R17, R61, UR13, R248, 0x96, !PT ;  /* 0x0000000d3d117c12 */ /* 0x000fe2000f8e96f8 */
[----:B------:R-:W-:Y:S01]  /*142b0*/  IMAD.WIDE.U32 R60, R3, -0x2daee0ad, RZ ;  /* 0xd2511f53033c7825 */ /* 0x000fe200078e00ff */
[----:B------:R-:W-:Y:S02]  /*142c0*/  FMNMX.FTZ R3, R75, R14, !PT ;  /* 0x0000000e4b037209 */ /* 0x000fe40007810000 */
[----:B------:R-:W-:Y:S02]  /*142d0*/  FMNMX.FTZ R9, R77, R56, !PT ;  /* 0x000000384d097209 */ /* 0x000fe40007810000 */
[----:B------:R-:W-:Y:S02]  /*142e0*/  FMNMX.FTZ R56, R78, R3, !PT ;  /* 0x000000034e387209 */ /* 0x000fe40007810000 */
[----:B------:R-:W-:Y:S02]  /*142f0*/  FMNMX.FTZ R90, R76, R9, !PT ;  /* 0x000000094c5a7209 */ /* 0x000fe40007810000 */
[----:B------:R-:W-:Y:S02]  /*14300*/  FSEL R41, R107, -INF , !P6 ;  /* 0xff8000006b297808 */ /* 0x000fe40007000000 */
[----:B--2---:R-:W-:Y:S02]  /*14310*/  FMNMX.FTZ R3, R27, R24, !PT ;  /* 0x000000181b037209 */ /* 0x004fe40007810000 */
[----:B------:R-:W-:Y:S02]  /*14320*/  FMNMX.FTZ R24, R79, R56, !PT ;  /* 0x000000384f187209 */ /* 0x000fe40007810000 */
[----:B------:R-:W-:Y:S02]  /*14330*/  FSEL R92, R105, -INF , !P0 ;  /* 0xff800000695c7808 */ /* 0x000fe40004000000 */
[----:B------:R-:W-:Y:S02]  /*14340*/  FSEL R105, R108, -INF , !P3 ;  /* 0xff8000006c697808 */ /* 0x000fe40005800000 */
[----:B------:R-:W-:Y:S02]  /*14350*/  FMNMX.FTZ R90, R119, R90, !PT ;  /* 0x0000005a775a7209 */ /* 0x000fe40007810000 */
[C---:B------:R-:W-:Y:S02]  /*14360*/  ISETP.GE.AND P6, PT, R29.reuse, R229, PT ;  /* 0x000000e51d00720c */ /* 0x040fe40003fc6270 */
[----:B------:R-:W-:Y:S02]  /*14370*/  ISETP.GE.AND P3, PT, R29, R227, PT ;  /* 0x000000e31d00720c */ /* 0x000fe40003f66270 */
[----:B------:R-:W-:Y:S02]  /*14380*/  FMNMX.FTZ R27, R33, R24, !PT ;  /* 0x00000018211b7209 */ /* 0x000fe40007810000 */
[C---:B------:R-:W-:Y:S01]  /*14390*/  ISETP.GE.OR P3, PT, R29.reuse, R226, !P3 ;  /* 0x000000e21d00720c */ /* 0x040fe20005f66670 */
[----:B------:R-:W2:Y:S01]  /*143a0*/  SHFL.BFLY PT, R24, R3, 0x1, 0x1f ;  /* 0x0c201f0003187f89 */ /* 0x000ea200000e0000 */
[----:B------:R-:W-:Y:S02]  /*143b0*/  ISETP.GE.OR P6, PT, R29, R228, !P6 ;  /* 0x000000e41d00720c */ /* 0x000fe400077c6670 */
[----:B------:R-:W-:Y:S02]  /*143c0*/  FMNMX.FTZ R29, R93, R90, !PT ;  /* 0x0000005a5d1d7209 */ /* 0x000fe40007810000 */
[----:B------:R-:W-:Y:S02]  /*143d0*/  FSEL R201, R106, -INF , !P4 ;  /* 0xff8000006ac97808 */ /* 0x000fe40006000000 */
[----:B------:R-:W-:Y:S02]  /*143e0*/  FMNMX.FTZ R27, R28, R27, !PT ;  /* 0x0000001b1c1b7209 */ /* 0x000fe40007810000 */
[C---:B------:R-:W-:Y:S02]  /*143f0*/  ISETP.GE.AND P0, PT, R96.reuse, R229, PT ;  /* 0x000000e56000720c */ /* 0x040fe40003f06270 */
[----:B------:R-:W-:Y:S02]  /*14400*/  ISETP.GE.AND P4, PT, R96, R227, PT ;  /* 0x000000e36000720c */ /* 0x000fe40003f86270 */
[----:B------:R-:W-:Y:S02]  /*14410*/  FMNMX.FTZ R29, R104, R29, !PT ;  /* 0x0000001d681d7209 */ /* 0x000fe40007810000 */
[----:B------:R-:W-:Y:S02]  /*14420*/  ISETP.GE.OR P0, PT, R96, R228, !P0 ;  /* 0x000000e46000720c */ /* 0x000fe40004706670 */
[----:B------:R-:W-:Y:S02]  /*14430*/  FMNMX.FTZ R90, R92, R29, !PT ;  /* 0x0000001d5c5a7209 */ /* 0x000fe40007810000 */
[----:B------:R-:W-:Y:S02]  /*14440*/  ISETP.GE.OR P4, PT, R96, R226, !P4 ;  /* 0x000000e26000720c */ /* 0x000fe40006786670 */
[----:B------:R-:W-:Y:S02]  /*14450*/  FMNMX.FTZ R96, R94, R27, !PT ;  /* 0x0000001b5e607209 */ /* 0x000fe40007810000 */
[----:B------:R-:W-:Y:S01]  /*14460*/  FSEL R106, R109, -INF , !P5 ;  /* 0xff8000006d6a7808 */ /* 0x000fe20006800000 */
[----:B------:R-:W-:Y:S01]  /*14470*/  IMAD.WIDE.U32 R108, R179, -0x2daee0ad, RZ ;  /* 0xd2511f53b36c7825 */ /* 0x000fe200078e00ff */
[----:B------:R-:W-:Y:S02]  /*14480*/  FMNMX.FTZ R27, R105, R90, !PT ;  /* 0x0000005a691b7209 */ /* 0x000fe40007810000 */
[----:B------:R-:W-:Y:S01]  /*14490*/  FMNMX.FTZ R96, R95, R96, !PT ;  /* 0x000000605f607209 */ /* 0x000fe20007810000 */
[----:B------:R-:W-:Y:S01]  /*144a0*/  IMAD.WIDE.U32 R90, R15, -0x326172a9, RZ ;  /* 0xcd9e8d570f5a7825 */ /* 0x000fe200078e00ff */
[----:B------:R-:W-:Y:S02]  /*144b0*/  FSEL R4, R120, -INF , !P0 ;  /* 0xff80000078047808 */ /* 0x000fe40004000000 */
[----:B------:R-:W-:Y:S02]  /*144c0*/  FMNMX.FTZ R96, R201, R96, !PT ;  /* 0x00000060c9607209 */ /* 0x000fe40007810000 */
[----:B------:R-:W-:Y:S02]  /*144d0*/  LOP3.LUT R14, R109, UR13, R244, 0x96, !PT ;  /* 0x0000000d6d0e7c12 */ /* 0x000fe4000f8e96f4 */
[----:B------:R-:W-:Y:S02]  /*144e0*/  ISETP.GE.AND P5, PT, R99, R229, PT ;  /* 0x000000e56300720c */ /* 0x000fe40003fa6270 */
[----:B------:R-:W-:Y:S01]  /*144f0*/  FSEL R109, R121, -INF , !P6 ;  /* 0xff800000796d7808 */ /* 0x000fe20007000000 */
[----:B------:R-:W-:Y:S01]  /*14500*/  IMAD.WIDE.U32 R120, R17, -0x326172a9, RZ ;  /* 0xcd9e8d5711787825 */ /* 0x000fe200078e00ff */
[----:B-1----:R-:W-:Y:S02]  /*14510*/  FMNMX.FTZ R17, R19, R72, !PT ;  /* 0x0000004813117209 */ /* 0x002fe40007810000 */
[----:B------:R-:W-:Y:S01]  /*14520*/  FMNMX.FTZ R19, R106, R27, !PT ;  /* 0x0000001b6a137209 */ /* 0x000fe20007810000 */
[----:B------:R-:W-:Y:S01]  /*14530*/  IMAD.WIDE.U32 R6, R14, -0x326172a9, RZ ;  /* 0xcd9e8d570e067825 */ /* 0x000fe200078e00ff */
[----:B------:R-:W-:Y:S02]  /*14540*/  FMNMX.FTZ R27, R41, R96, !PT ;  /* 0x00000060291b7209 */ /* 0x000fe40007810000 */
[-C--:B------:R-:W-:Y:S01]  /*14550*/  ISETP.GE.OR P5, PT, R99, R228.reuse, !P5 ;  /* 0x000000e46300720c */ /* 0x080fe20006fa6670 */
[----:B------:R-:W-:Y:S01]  /*14560*/  FMUL.FTZ R181, R17, c[0x0][0x23c] ;  /* 0x00008f0011b57a20 */ /* 0x000fe20000410000 */
[----:B------:R-:W-:Y:S02]  /*14570*/  FMNMX.FTZ R72, R4, R19, !PT ;  /* 0x0000001304487209 */ /* 0x000fe40007810000 */
[----:B------:R-:W-:Y:S02]  /*14580*/  FSEL R111, R111, -INF , !P1 ;  /* 0xff8000006f6f7808 */ /* 0x000fe40004800000 */
[----:B------:R-:W-:Y:S02]  /*14590*/  ISETP.GE.AND P1, PT, R184, R229, PT ;  /* 0x000000e5b800720c */ /* 0x000fe40003f26270 */
[----:B------:R-:W-:Y:S02]  /*145a0*/  FSEL R110, R110, -INF , !P2 ;  /* 0xff8000006e6e7808 */ /* 0x000fe40005000000 */
[----:B------:R-:W-:Y:S02]  /*145b0*/  LOP3.LUT R9, R61, UR11, R108, 0x96, !PT ;  /* 0x0000000b3d097c12 */ /* 0x000fe4000f8e966c */
[----:B------:R-:W-:Y:S02]  /*145c0*/  FSEL R241, R124, -INF , !P5 ;  /* 0xff8000007cf17808 */ /* 0x000fe40006800000 */
[----:B------:R-:W-:Y:S02]  /*145d0*/  ISETP.GE.OR P1, PT, R184, R228, !P1 ;  /* 0x000000e4b800720c */ /* 0x000fe40004f26670 */
[----:B------:R-:W-:Y:S02]  /*145e0*/  FMNMX.FTZ R19, R109, R72, !PT ;  /* 0x000000486d137209 */ /* 0x000fe40007810000 */
[----:B------:R-:W-:Y:S02]  /*145f0*/  FMNMX.FTZ R72, R110, R27, !PT ;  /* 0x0000001b6e487209 */ /* 0x000fe40007810000 */
[----:B------:R-:W-:Y:S02]  /*14600*/  ISETP.GE.AND P2, PT, R99, R227, PT ;  /* 0x000000e36300720c */ /* 0x000fe40003f46270 */
[----:B------:R-:W-:Y:S02]  /*14610*/  FSEL R129, R123, -INF , !P3 ;  /* 0xff8000007b817808 */ /* 0x000fe40005800000 */
[----:B------:R-:W-:Y:S02]  /*14620*/  FSETP.NEU.FTZ.AND P3, PT, R17, -INF , PT ;  /* 0xff8000001100780b */ /* 0x000fe40003f7d000 */
[----:B------:R-:W-:Y:S02]  /*14630*/  FSEL R236, R125, -INF , !P1 ;  /* 0xff8000007dec7808 */ /* 0x000fe40004800000 */
[----:B------:R-:W-:Y:S02]  /*14640*/  FMNMX.FTZ R14, R241, R19, !PT ;  /* 0x00000013f10e7209 */ /* 0x000fe40007810000 */
[----:B------:R-:W-:Y:S01]  /*14650*/  FSEL R56, R122, -INF , !P4 ;  /* 0xff8000007a387808 */ /* 0x000fe20006000000 */
[----:B------:R-:W-:Y:S01]  /*14660*/  IMAD.WIDE.U32 R122, R9, -0x326172a9, RZ ;  /* 0xcd9e8d57097a7825 */ /* 0x000fe200078e00ff */
[----:B------:R-:W-:Y:S02]  /*14670*/  FMNMX.FTZ R9, R111, R72, !PT ;  /* 0x000000486f097209 */ /* 0x000fe40007810000 */
[----:B--2---:R-:W-:Y:S02]  /*14680*/  FMNMX.FTZ R3, R3, R24, !PT ;  /* 0x0000001803037209 */ /* 0x004fe40007810000 */
[----:B------:R-:W-:Y:S02]  /*14690*/  FSEL R181, R181, RZ, P3 ;  /* 0x000000ffb5b57208 */ /* 0x000fe40001800000 */
[----:B------:R-:W-:Y:S01]  /*146a0*/  ISETP.GE.OR P2, PT, R99, R226, !P2 ;  /* 0x000000e26300720c */ /* 0x000fe20005746670 */
[----:B------:R-:W-:Y:S01]  /*146b0*/  FMUL.FTZ R179, R3, c[0x0][0x23c] ;  /* 0x00008f0003b37a20 */ /* 0x000fe20000410000 */
[----:B------:R-:W-:Y:S01]  /*146c0*/  LOP3.LUT R15, R121, UR12, R220, 0x96, !PT ;  /* 0x0000000c790f7c12 */ /* 0x000fe2000f8e96dc */
[--C-:B------:R-:W-:Y:S01]  /*146d0*/  FFMA.FTZ R185, R182, c[0x0][0x23c], -R181.reuse ;  /* 0x00008f00b6b97a23 */ /* 0x100fe200000108b5 */
[----:B------:R-:W-:Y:S01]  /*146e0*/  FMNMX.FTZ R24, R236, R14, !PT ;  /* 0x0000000eec187209 */ /* 0x000fe20007810000 */
[--C-:B------:R-:W-:Y:S01]  /*146f0*/  FFMA.FTZ R182, R2, c[0x0][0x23c], -R181.reuse ;  /* 0x00008f0002b67a23 */ /* 0x100fe200000108b5 */
[----:B------:R-:W-:Y:S01]  /*14700*/  FMNMX.FTZ R72, R56, R9, !PT ;  /* 0x0000000938487209 */ /* 0x000fe20007810000 */
[----:B------:R-:W-:Y:S01]  /*14710*/  IMAD.WIDE.U32 R124, R15, -0x2daee0ad, RZ ;  /* 0xd2511f530f7c7825 */ /* 0x000fe200078e00ff */
[----:B------:R-:W-:Y:S01]  /*14720*/  ISETP.GE.AND P0, PT, R184, R227, PT ;  /* 0x000000e3b800720c */ /* 0x000fe20003f06270 */
[----:B------:R-:W-:Y:S01]  /*14730*/  MUFU.EX2 R185, R185 ;  /* 0x000000b900b97308 */ /* 0x000fe20000000800 */
[----:B------:R-:W-:Y:S01]  /*14740*/  FSEL R101, R126, -INF , !P2 ;  /* 0xff8000007e657808 */ /* 0x000fe20005000000 */
[----:B------:R-:W1:Y:S01]  /*14750*/  SHFL.BFLY PT, R19, R24, 0x2, 0x1f ;  /* 0x0c401f0018137f89 */ /* 0x000e6200000e0000 */
[----:B------:R-:W-:Y:S01]  /*14760*/  FSETP.NEU.FTZ.AND P2, PT, R3, -INF , PT ;  /* 0xff8000000300780b */ /* 0x000fe20003f5d000 */
[--C-:B------:R-:W-:Y:S01]  /*14770*/  FFMA.FTZ R195, R190, c[0x0][0x23c], -R181.reuse ;  /* 0x00008f00bec37a23 */ /* 0x100fe200000108b5 */
[----:B------:R-:W-:Y:S01]  /*14780*/  ISETP.GE.OR P0, PT, R184, R226, !P0 ;  /* 0x000000e2b800720c */ /* 0x000fe20004706670 */
[--C-:B------:R-:W-:Y:S01]  /*14790*/  FFMA.FTZ R237, R85, c[0x0][0x23c], -R181.reuse ;  /* 0x00008f0055ed7a23 */ /* 0x100fe200000108b5 */
[----:B------:R-:W-:Y:S01]  /*147a0*/  FMNMX.FTZ R2, R129, R72, !PT ;  /* 0x0000004881027209 */ /* 0x000fe20007810000 */
[--C-:B------:R-:W-:Y:S01]  /*147b0*/  FFMA.FTZ R209, R171, c[0x0][0x23c], -R181.reuse ;  /* 0x00008f00abd17a23 */ /* 0x100fe200000108b5 */
[----:B------:R-:W-:Y:S01]  /*147c0*/  LOP3.LUT R120, R91, UR10, R120, 0x96, !PT ;  /* 0x0000000a5b787c12 */ /* 0x000fe2000f8e9678 */
[----:B------:R-:W-:Y:S01]  /*147d0*/  MUFU.EX2 R182, R182 ;  /* 0x000000b600b67308 */ /* 0x000fe20000000800 */
[----:B------:R-:W-:Y:S01]  /*147e0*/  FSEL R179, R179, RZ, P2 ;  /* 0x000000ffb3b37208 */ /* 0x000fe20001000000 */
[----:B------:R-:W-:Y:S01]  /*147f0*/  FFMA.FTZ R234, R205, c[0x0][0x23c], -R181 ;  /* 0x00008f00cdea7a23 */ /* 0x000fe200000108b5 */
[----:B------:R-:W-:Y:S01]  /*14800*/  FSEL R127, R127, -INF , !P0 ;  /* 0xff8000007f7f7808 */ /* 0x000fe20004000000 */
[----:B------:R-:W-:Y:S01]  /*14810*/  IMAD.WIDE.U32 R120, R120, -0x2daee0ad, RZ ;  /* 0xd2511f5378787825 */ /* 0x000fe200078e00ff */
[----:B------:R-:W-:Y:S02]  /*14820*/  FMNMX.FTZ R2, R101, R2, !PT ;  /* 0x0000000265027209 */ /* 0x000fe40007810000 */
[----:B------:R-:W-:Y:S01]  /*14830*/  LOP3.LUT R14, R7, UR12, R212, 0x96, !PT ;  /* 0x0000000c070e7c12 */ /* 0x000fe2000f8e96d4 */
[--C-:B------:R-:W-:Y:S01]  /*14840*/  FFMA.FTZ R184, R0, c[0x0][0x23c], -R179.reuse ;  /* 0x00008f0000b87a23 */ /* 0x100fe200000108b3 */
[----:B------:R-:W-:Y:S01]  /*14850*/  LOP3.LUT R9, R125, UR9, R88, 0x96, !PT ;  /* 0x000000097d097c12 */ /* 0x000fe2000f8e9658 */
[----:B------:R-:W-:Y:S01]  /*14860*/  MUFU.EX2 R195, R195 ;  /* 0x000000c300c37308 */ /* 0x000fe20000000800 */
[----:B------:R-:W-:Y:S01]  /*14870*/  FMNMX.FTZ R0, R127, R2, !PT ;  /* 0x000000027f007209 */ /* 0x000fe20007810000 */
[--C-:B------:R-:W-:Y:S01]  /*14880*/  FFMA.FTZ R183, R192, c[0x0][0x23c], -R179.reuse ;  /* 0x00008f00c0b77a23 */ /* 0x100fe200000108b3 */
[----:B------:R-:W-:Y:S01]  /*14890*/  LOP3.LUT R89, R123, UR10, R6, 0x96, !PT ;  /* 0x0000000a7b597c12 */ /* 0x000fe2000f8e9606 */
[----:B------:R-:W-:Y:S01]  /*148a0*/  IMAD.WIDE.U32 R6, R14, -0x2daee0ad, RZ ;  /* 0xd2511f530e067825 */ /* 0x000fe200078e00ff */
[----:B------:R-:W-:Y:S02]  /*148b0*/  LOP3.LUT R14, R121, UR7, R124, 0x96, !PT ;  /* 0x00000007790e7c12 */ /* 0x000fe4000f8e967c */
[----:B-1----:R-:W-:Y:S01]  /*148c0*/  FMNMX.FTZ R19, R24, R19, !PT ;  /* 0x0000001318137209 */ /* 0x002fe20007810000 */
[----:B------:R-:W-:Y:S01]  /*148d0*/  IMAD.WIDE.U32 R124, R9, -0x326172a9, RZ ;  /* 0xcd9e8d57097c7825 */ /* 0x000fe200078e00ff */
[----:B------:R-:W-:Y:S01]  /*148e0*/  LOP3.LUT R60, R7, UR9, R60, 0x96, !PT ;  /* 0x00000009073c7c12 */ /* 0x000fe2000f8e963c */
[----:B------:R-:W-:Y:S01]  /*148f0*/  MUFU.EX2 R184, R184 ;  /* 0x000000b800b87308 */ /* 0x000fe20000000800 */
[----:B------:R-:W1:Y:S01]  /*14900*/  SHFL.BFLY PT, R9, R0, 0x2, 0x1f ;  /* 0x0c401f0000097f89 */ /* 0x000e6200000e0000 */
[----:B------:R-:W-:Y:S04]  /*14910*/  IMAD.WIDE.U32 R88, R89, -0x2daee0ad, RZ ;  /* 0xd2511f5359587825 */ /* 0x000fe800078e00ff */
[----:B------:R-:W-:Y:S01]  /*14920*/  IMAD.WIDE.U32 R192, R14, -0x326172a9, RZ ;  /* 0xcd9e8d570ec07825 */ /* 0x000fe200078e00ff */
[----:B------:R-:W-:Y:S02]  /*14930*/  LOP3.LUT R2, R89, UR7, R6, 0x96, !PT ;  /* 0x0000000759027c12 */ /* 0x000fe4000f8e9606 */
[----:B------:R-:W-:Y:S01]  /*14940*/  LOP3.LUT R14, R125, UR8, R90, 0x96, !PT ;  /* 0x000000087d0e7c12 */ /* 0x000fe2000f8e965a */
[----:B------:R-:W2:Y:S01]  /*14950*/  MUFU.EX2 R183, R183 ;  /* 0x000000b700b77308 */ /* 0x000ea20000000800 */
[----:B------:R-:W-:Y:S01]  /*14960*/  LOP3.LUT R45, R193, UR17, R124, 0x96, !PT ;  /* 0x00000011c12d7c12 */ /* 0x000fe2000f8e967c */
[----:B------:R-:W-:Y:S01]  /*14970*/  IMAD.WIDE.U32 R124, R2, -0x326172a9, RZ ;  /* 0xcd9e8d57027c7825 */ /* 0x000fe200078e00ff */
[--C-:B------:R-:W-:Y:S01]  /*14980*/  SHF.R.U32.HI R96, RZ, 0x10, R192.reuse ;  /* 0x00000010ff607819 */ /* 0x100fe200000116c0 */
[----:B------:R-:W3:Y:S01]  /*14990*/  SHFL.BFLY PT, R2, R19, 0x1, 0x1f ;  /* 0x0c201f0013027f89 */ /* 0x000ee200000e0000 */
[----:B------:R-:W-:Y:S01]  /*149a0*/  SHF.R.U32.HI R90, RZ, 0x18, R192 ;  /* 0x00000018ff5a7819 */ /* 0x000fe200000116c0 */
[----:B------:R-:W-:Y:S01]  /*149b0*/  IMAD.WIDE.U32 R60, R60, -0x326172a9, RZ ;  /* 0xcd9e8d573c3c7825 */ /* 0x000fe200078e00ff */
[----:B------:R-:W-:Y:S02]  /*149c0*/  LOP3.LUT R99, R96, 0xff, RZ, 0xc0, !PT ;  /* 0x000000ff60637812 */ /* 0x000fe400078ec0ff */
[----:B------:R-:W-:Y:S01]  /*149d0*/  LOP3.LUT R71, R124, 0xffff, RZ, 0xc0, !PT ;  /* 0x0000ffff7c477812 */ /* 0x000fe200078ec0ff */
[----:B------:R-:W-:Y:S01]  /*149e0*/  FFMA.FTZ R186, R186, c[0x0][0x23c], -R179 ;  /* 0x00008f00baba7a23 */ /* 0x000fe200000108b3 */
[----:B------:R-:W-:Y:S01]  /*149f0*/  LOP3.LUT R108, R192, 0xffff, RZ, 0xc0, !PT ;  /* 0x0000ffffc06c7812 */ /* 0x000fe200078ec0ff */
[--C-:B------:R-:W-:Y:S01]  /*14a00*/  FFMA.FTZ R218, R175, c[0x0][0x23c], -R181.reuse ;  /* 0x00008f00afda7a23 */ /* 0x100fe200000108b5 */
[----:B------:R-:W-:Y:S01]  /*14a10*/  PRMT R243, R99, 0x5410, R90 ;  /* 0x0000541063f37816 */ /* 0x000fe2000000005a */
[----:B------:R-:W-:Y:S01]  /*14a20*/  FFMA.FTZ R219, R173, c[0x0][0x23c], -R181 ;  /* 0x00008f00addb7a23 */ /* 0x000fe200000108b5 */
[----:B-1----:R-:W-:Y:S01]  /*14a30*/  FMNMX.FTZ R9, R0, R9, !PT ;  /* 0x0000000900097209 */ /* 0x002fe20007810000 */
[----:B------:R-:W-:Y:S01]  /*14a40*/  FFMA.FTZ R173, R22, c[0x0][0x23c], -R179 ;  /* 0x00008f0016ad7a23 */ /* 0x000fe200000108b3 */
[----:B------:R-:W-:Y:S01]  /*14a50*/  SHF.R.U32.HI R90, RZ, 0x8, R71 ;  /* 0x00000008ff5a7819 */ /* 0x000fe20000011647 */
[----:B------:R-:W-:Y:S01]  /*14a60*/  IMAD.U32 R71, RZ, RZ, UR4 ;  /* 0x00000004ff477e24 */ /* 0x000fe2000f8e00ff */
[----:B------:R-:W-:Y:S01]  /*14a70*/  LOP3.LUT R27, R61, UR8, R122, 0x96, !PT ;  /* 0x000000083d1b7c12 */ /* 0x000fe2000f8e967a */
[----:B------:R-:W1:Y:S01]  /*14a80*/  SHFL.BFLY PT, R0, R9, 0x1, 0x1f ;  /* 0x0c201f0009007f89 */ /* 0x000e6200000e0000 */
[----:B------:R-:W-:Y:S01]  /*14a90*/  IMAD.WIDE.U32 R122, R14, -0x2daee0ad, RZ ;  /* 0xd2511f530e7a7825 */ /* 0x000fe200078e00ff */
[----:B------:R-:W-:Y:S01]  /*14aa0*/  MUFU.EX2 R173, R173 ;  /* 0x000000ad00ad7308 */ /* 0x000fe20000000800 */
[----:B------:R-:W-:Y:S01]  /*14ab0*/  LOP3.LUT R91, R192, 0xff, RZ, 0xc0, !PT ;  /* 0x000000ffc05b7812 */ /* 0x000fe200078ec0ff */
[----:B------:R-:W-:Y:S01]  /*14ac0*/  UIADD3 UR4, UR5, 0x2, URZ ;  /* 0x0000000205047890 */ /* 0x000fe2000fffe03f */
[----:B------:R-:W-:Y:S01]  /*14ad0*/  SHF.R.U32.HI R108, RZ, 0x8, R108 ;  /* 0x00000008ff6c7819 */ /* 0x000fe2000001166c */
[--C-:B------:R-:W-:Y:S01]  /*14ae0*/  FFMA.FTZ R192, R172, c[0x0][0x23c], -R179.reuse ;  /* 0x00008f00acc07a23 */ /* 0x100fe200000108b3 */
[----:B------:R-:W-:Y:S01]  /*14af0*/  SHF.R.U32.HI R72, RZ, 0x10, R124 ;  /* 0x00000010ff487819 */ /* 0x000fe2000001167c */
[----:B------:R-:W-:Y:S01]  /*14b00*/  FFMA.FTZ R131, R36, c[0x0][0x23c], -R179 ;  /* 0x00008f0024837a23 */ /* 0x000fe200000108b3 */
[----:B---3--:R-:W-:Y:S01]  /*14b10*/  FMNMX.FTZ R2, R19, R2, !PT ;  /* 0x0000000213027209 */ /* 0x008fe20007810000 */
[----:B------:R-:W-:Y:S01]  /*14b20*/  FFMA.FTZ R235, R207, c[0x0][0x23c], -R181 ;  /* 0x00008f00cfeb7a23 */ /* 0x000fe200000108b5 */
[----:B------:R-:W-:Y:S01]  /*14b30*/  LOP3.LUT R71, R223, UR27, R71, 0x96, !PT ;  /* 0x0000001bdf477c12 */ /* 0x000fe2000f8e9647 */
[----:B------:R3:W-:Y:S01]  /*14b40*/  MUFU.EX2 R19, R186 ;  /* 0x000000ba00137308 */ /* 0x0007e20000000800 */
[C---:B------:R-:W-:Y:S01]  /*14b50*/  FSETP.NEU.FTZ.AND P1, PT, R2.reuse, -INF , PT ;  /* 0xff8000000200780b */ /* 0x040fe20003f3d000 */
[----:B------:R-:W-:Y:S01]  /*14b60*/  FMUL.FTZ R107, R2, c[0x0][0x23c] ;  /* 0x00008f00026b7a20 */ /* 0x000fe20000410000 */
[----:B------:R-:W-:Y:S01]  /*14b70*/  LOP3.LUT R96, R45, 0xffff, RZ, 0xc0, !PT ;  /* 0x0000ffff2d607812 */ /* 0x000fe200078ec0ff */
[----:B------:R-:W-:Y:S01]  /*14b80*/  FFMA.FTZ R224, R114, c[0x0][0x23c], -R179 ;  /* 0x00008f0072e07a23 */ /* 0x000fe200000108b3 */
[----:B------:R-:W-:Y:S01]  /*14b90*/  LOP3.LUT R14, R123, UR18, R120, 0x96, !PT ;  /* 0x000000127b0e7c12 */ /* 0x000fe2000f8e9678 */
[----:B------:R-:W-:Y:S01]  /*14ba0*/  IMAD.WIDE.U32 R120, R27, -0x2daee0ad, RZ ;  /* 0xd2511f531b787825 */ /* 0x000fe200078e00ff */
[----:B------:R-:W-:Y:S01]  /*14bb0*/  FSEL R107, R107, RZ, P1 ;  /* 0x000000ff6b6b7208 */ /* 0x000fe20000800000 */
[----:B------:R-:W-:Y:S01]  /*14bc0*/  UIADD3 UR5, UR5, 0x3, URZ ;  /* 0x0000000305057890 */ /* 0x000fe2000fffe03f */
[----:B------:R-:W-:Y:S01]  /*14bd0*/  PRMT R238, R91, 0x5410, R108 ;  /* 0x000054105bee7816 */ /* 0x000fe2000000006c */
[----:B------:R-:W4:Y:S01]  /*14be0*/  MUFU.EX2 R192, R192 ;  /* 0x000000c000c07308 */ /* 0x000f220000000800 */
[----:B------:R-:W-:Y:S01]  /*14bf0*/  LOP3.LUT R24, R125, UR17, R60, 0x96, !PT ;  /* 0x000000117d187c12 */ /* 0x000fe2000f8e963c */
[--C-:B------:R-:W-:Y:S01]  /*14c00*/  FFMA.FTZ R91, R55, c[0x0][0x23c], -R107.reuse ;  /* 0x00008f00375b7a23 */ /* 0x100fe2000001086b */
[----:B-1----:R-:W-:Y:S01]  /*14c10*/  FMNMX.FTZ R0, R9, R0, !PT ;  /* 0x0000000009007209 */ /* 0x002fe20007810000 */
[--C-:B------:R-:W-:Y:S01]  /*14c20*/  FFMA.FTZ R193, R53, c[0x0][0x23c], -R107.reuse ;  /* 0x00008f0035c17a23 */ /* 0x100fe2000001086b */
[----:B------:R-:W-:Y:S01]  /*14c30*/  SHF.R.U32.HI R60, RZ, 0x18, R124 ;  /* 0x00000018ff3c7819 */ /* 0x000fe2000001167c */
[--C-:B------:R-:W-:Y:S01]  /*14c40*/  FFMA.FTZ R189, R65, c[0x0][0x23c], -R107.reuse ;  /* 0x00008f0041bd7a23 */ /* 0x100fe2000001086b */
[----:B------:R-:W-:Y:S01]  /*14c50*/  LOP3.LUT R89, R122, 0xffff, RZ, 0xc0, !PT ;  /* 0x0000ffff7a597812 */ /* 0x000fe200078ec0ff */
[--C-:B------:R-:W-:Y:S01]  /*14c60*/  FFMA.FTZ R22, R46, c[0x0][0x23c], -R107.reuse ;  /* 0x00008f002e167a23 */ /* 0x100fe2000001086b */
[----:B------:R-:W-:Y:S01]  /*14c70*/  LOP3.LUT R55, R72, 0xff, RZ, 0xc0, !PT ;  /* 0x000000ff48377812 */ /* 0x000fe200078ec0ff */
[----:B------:R1:W-:Y:S01]  /*14c80*/  MUFU.EX2 R16, R91 ;  /* 0x0000005b00107308 */ /* 0x0003e20000000800 */
[----:B------:R-:W-:Y:S01]  /*14c90*/  LOP3.LUT R53, R45, 0xff, RZ, 0xc0, !PT ;  /* 0x000000ff2d357812 */ /* 0x000fe200078ec0ff */
[----:B------:R-:W-:Y:S01]  /*14ca0*/  FMUL.FTZ R72, R0, c[0x0][0x23c] ;  /* 0x00008f0000487a20 */ /* 0x000fe20000410000 */
[----:B------:R-:W-:Y:S01]  /*14cb0*/  SHF.R.U32.HI R96, RZ, 0x8, R96 ;  /* 0x00000008ff607819 */ /* 0x000fe20000011660 */
[----:B---3--:R-:W-:Y:S01]  /*14cc0*/  FFMA.FTZ R186, R10, c[0x0][0x23c], -R107 ;  /* 0x00008f000aba7a23 */ /* 0x008fe2000001086b */
[----:B------:R-:W-:Y:S01]  /*14cd0*/  FSETP.NEU.FTZ.AND P0, PT, R0, -INF , PT ;  /* 0xff8000000000780b */ /* 0x000fe20003f1d000 */
[----:B------:R-:W-:Y:S01]  /*14ce0*/  FFMA.FTZ R123, R34, c[0x0][0x23c], -R179 ;  /* 0x00008f00227b7a23 */ /* 0x000fe200000108b3 */
[----:B------:R-:W-:Y:S01]  /*14cf0*/  PRMT R55, R55, 0x5410, R60 ;  /* 0x0000541037377816 */ /* 0x000fe2000000003c */
[--C-:B------:R-:W-:Y:S01]  /*14d00*/  FFMA.FTZ R34, R200, c[0x0][0x23c], -R181.reuse ;  /* 0x00008f00c8227a23 */ /* 0x100fe200000108b5 */
[----:B------:R-:W-:Y:S01]  /*14d10*/  LOP3.LUT R29, R124, 0xff, RZ, 0xc0, !PT ;  /* 0x000000ff7c1d7812 */ /* 0x000fe200078ec0ff */
[----:B------:R-:W2:Y:S01]  /*14d20*/  MUFU.EX2 R193, R193 ;  /* 0x000000c100c17308 */ /* 0x000ea20000000800 */
[----:B------:R-:W-:Y:S01]  /*14d30*/  LOP3.LUT R27, R122, 0xff, RZ, 0xc0, !PT ;  /* 0x000000ff7a1b7812 */ /* 0x000fe200078ec0ff */
[----:B------:R-:W-:Y:S01]  /*14d40*/  FFMA.FTZ R124, R174, c[0x0][0x23c], -R181 ;  /* 0x00008f00ae7c7a23 */ /* 0x000fe200000108b5 */
[----:B------:R-:W-:Y:S01]  /*14d50*/  LOP3.LUT R57, R121, UR18, R88, 0x96, !PT ;  /* 0x0000001279397c12 */ /* 0x000fe2000f8e9658 */
[----:B------:R-:W-:Y:S01]  /*14d60*/  FFMA.FTZ R233, R119, c[0x0][0x23c], -R107 ;  /* 0x00008f0077e97a23 */ /* 0x000fe2000001086b */
[----:B------:R-:W-:Y:S01]  /*14d70*/  LOP3.LUT R88, R120, 0xffff, RZ, 0xc0, !PT ;  /* 0x0000ffff78587812 */ /* 0x000fe200078ec0ff */
[----:B------:R-:W-:Y:S01]  /*14d80*/  FFMA.FTZ R15, R177, c[0x0][0x23c], -R181 ;  /* 0x00008f00b10f7a23 */ /* 0x000fe200000108b5 */
[--C-:B------:R-:W-:Y:S01]  /*14d90*/  SHF.R.U32.HI R59, RZ, 0x10, R120.reuse ;  /* 0x00000010ff3b7819 */ /* 0x100fe20000011678 */
[----:B------:R-:W-:Y:S01]  /*14da0*/  FFMA.FTZ R211, R80, c[0x0][0x23c], -R179 ;  /* 0x00008f0050d37a23 */ /* 0x000fe200000108b3 */
[----:B------:R-:W-:Y:S01]  /*14db0*/  LOP3.LUT R61, R120, 0xff, RZ, 0xc0, !PT ;  /* 0x000000ff783d7812 */ /* 0x000fe200078ec0ff */
[----:B------:R-:W-:Y:S01]  /*14dc0*/  MUFU.EX2 R189, R189 ;  /* 0x000000bd00bd7308 */ /* 0x000fe20000000800 */
[----:B------:R-:W-:Y:S01]  /*14dd0*/  SHF.R.U32.HI R63, RZ, 0x18, R120 ;  /* 0x00000018ff3f7819 */ /* 0x000fe20000011678 */
[----:B------:R-:W-:Y:S01]  /*14de0*/  IMAD.WIDE.U32 R120, R71, -0x326172a9, RZ ;  /* 0xcd9e8d5747787825 */ /* 0x000fe200078e00ff */
[----:B------:R-:W-:Y:S01]  /*14df0*/  PRMT R71, R53, 0x5410, R96 ;  /* 0x0000541035477816 */ /* 0x000fe20000000060 */
[--C-:B------:R-:W-:Y:S01]  /*14e00*/  HSET2.LE.AND R55, R55, R240.reuse, PT ;  /* 0x000000f037377233 */ /* 0x100fe20003803000 */
[----:B------:R-:W-:Y:S01]  /*14e10*/  SHF.R.U32.HI R96, RZ, 0x8, R89 ;  /* 0x00000008ff607819 */ /* 0x000fe20000011659 */
[----:B-1----:R-:W-:Y:S01]  /*14e20*/  FFMA.FTZ R91, R206, c[0x0][0x23c], -R181 ;  /* 0x00008f00ce5b7a23 */ /* 0x002fe200000108b5 */
[----:B------:R-:W-:Y:S01]  /*14e30*/  LOP3.LUT R60, R24, 0xffff, RZ, 0xc0, !PT ;  /* 0x0000ffff183c7812 */ /* 0x000fe200078ec0ff */
[----:B------:R-:W-:Y:S01]  /*14e40*/  FFMA.FTZ R206, R104, c[0x0][0x23c], -R107 ;  /* 0x00008f0068ce7a23 */ /* 0x000fe2000001086b */
[----:B------:R-:W-:Y:S01]  /*14e50*/  FSEL R72, R72, RZ, P0 ;  /* 0x000000ff48487208 */ /* 0x000fe20000000000 */
[----:B------:R-:W-:Y:S01]  /*14e60*/  MUFU.EX2 R15, R15 ;  /* 0x0000000f000f7308 */ /* 0x000fe20000000800 */
[----:B------:R-:W-:Y:S01]  /*14e70*/  PRMT R29, R29, 0x5410, R90 ;  /* 0x000054101d1d7816 */ /* 0x000fe2000000005a */
[----:B------:R-:W-:Y:S01]  /*14e80*/  FFMA.FTZ R214, R98, c[0x0][0x23c], -R179 ;  /* 0x00008f0062d67a23 */ /* 0x000fe200000108b3 */
[----:B------:R-:W-:Y:S01]  /*14e90*/  PRMT R27, R27, 0x5410, R96 ;  /* 0x000054101b1b7816 */ /* 0x000fe20000000060 */
[--C-:B------:R-:W-:Y:S01]  /*14ea0*/  FFMA.FTZ R203, R37, c[0x0][0x23c], -R72.reuse ;  /* 0x00008f0025cb7a23 */ /* 0x100fe20000010848 */
[----:B------:R-:W-:Y:S01]  /*14eb0*/  LOP3.LUT R9, R24, 0xff, RZ, 0xc0, !PT ;  /* 0x000000ff18097812 */ /* 0x000fe200078ec0ff */
[----:B------:R-:W-:Y:S01]  /*14ec0*/  FFMA.FTZ R190, R21, c[0x0][0x23c], -R72 ;  /* 0x00008f0015be7a23 */ /* 0x000fe20000010848 */
[----:B------:R-:W-:Y:S01]  /*14ed0*/  SHF.R.U32.HI R60, RZ, 0x8, R60 ;  /* 0x00000008ff3c7819 */ /* 0x000fe2000001163c */
[----:B------:R-:W-:Y:S01]  /*14ee0*/  FFMA.FTZ R187, R11, c[0x0][0x23c], -R72 ;  /* 0x00008f000bbb7a23 */ /* 0x000fe20000010848 */
[----:B------:R-:W-:Y:S01]  /*14ef0*/  SHF.R.U32.HI R96, RZ, 0x8, R88 ;  /* 0x00000008ff607819 */ /* 0x000fe20000011658 */
[----:B------:R-:W-:Y:S01]  /*14f00*/  MUFU.EX2 R203, R203 ;  /* 0x000000cb00cb7308 */ /* 0x000fe20000000800 */
[----:B------:R-:W-:Y:S01]  /*14f10*/  SHF.R.U32.HI R69, RZ, 0x10, R122 ;  /* 0x00000010ff457819 */ /* 0x000fe2000001167a */
[--C-:B------:R-:W-:Y:S01]  /*14f20*/  FFMA.FTZ R200, R41, c[0x0][0x23c], -R72.reuse ;  /* 0x00008f0029c87a23 */ /* 0x100fe20000010848 */
[----:B------:R-:W-:Y:S01]  /*14f30*/  SHF.R.U32.HI R90, RZ, 0x10, R45 ;  /* 0x00000010ff5a7819 */ /* 0x000fe2000001162d */
[----:B------:R-:W-:Y:S01]  /*14f40*/  FFMA.FTZ R36, R30, c[0x0][0x23c], -R72 ;  /* 0x00008f001e247a23 */ /* 0x000fe20000010848 */
[----:B------:R-:W-:Y:S01]  /*14f50*/  LOP3.LUT R88, R14, 0xffff, RZ, 0xc0, !PT ;  /* 0x0000ffff0e587812 */ /* 0x000fe200078ec0ff */
[--C-:B------:R-:W-:Y:S01]  /*14f60*/  FFMA.FTZ R208, R84, c[0x0][0x23c], -R179.reuse ;  /* 0x00008f0054d07a23 */ /* 0x100fe200000108b3 */
[----:B------:R-:W-:Y:S01]  /*14f70*/  PRMT R37, R9, 0x5410, R60 ;  /* 0x0000541009257816 */ /* 0x000fe2000000003c */
[----:B------:R-:W-:Y:S01]  /*14f80*/  FFMA.FTZ R210, R86, c[0x0][0x23c], -R179 ;  /* 0x00008f0056d27a23 */ /* 0x000fe200000108b3 */
[----:B------:R-:W-:Y:S01]  /*14f90*/  SHF.R.U32.HI R45, RZ, 0x18, R45 ;  /* 0x00000018ff2d7819 */ /* 0x000fe2000001162d */
[----:B------:R-:W-:Y:S01]  /*14fa0*/  MUFU.EX2 R119, R36 ;  /* 0x0000002400777308 */ /* 0x000fe20000000800 */
[----:B------:R-:W-:Y:S01]  /*14fb0*/  LOP3.LUT R90, R90, 0xff, RZ, 0xc0, !PT ;  /* 0x000000ff5a5a7812 */ /* 0x000fe200078ec0ff */
[--C-:B------:R-:W-:Y:S01]  /*14fc0*/  FFMA.FTZ R31, R31, c[0x0][0x23c], -R72.reuse ;  /* 0x00008f001f1f7a23 */ /* 0x100fe20000010848 */
[----:B------:R-:W-:Y:S01]  /*14fd0*/  LOP3.LUT R108, R69, 0xff, RZ, 0xc0, !PT ;  /* 0x000000ff456c7812 */ /* 0x000fe200078ec0ff */
[----:B------:R-:W-:Y:S01]  /*14fe0*/  FFMA.FTZ R172, R8, c[0x0][0x23c], -R72 ;  /* 0x00008f0008ac7a23 */ /* 0x000fe20000010848 */
[----:B------:R-:W-:Y:S01]  /*14ff0*/  SHF.R.U32.HI R53, RZ, 0x10, R24 ;  /* 0x00000010ff357819 */ /* 0x000fe20000011618 */
[----:B------:R-:W-:Y:S01]  /*15000*/  FFMA.FTZ R80, R117, c[0x0][0x23c], -R107 ;  /* 0x00008f0075507a23 */ /* 0x000fe2000001086b */
[----:B------:R-:W-:Y:S01]  /*15010*/  LOP3.LUT R69, R14, 0xff, RZ, 0xc0, !PT ;  /* 0x000000ff0e457812 */ /* 0x000fe200078ec0ff */
[--C-:B------:R-:W-:Y:S01]  /*15020*/  FFMA.FTZ R125, R188, c[0x0][0x23c], -R181.reuse ;  /* 0x00008f00bc7d7a23 */ /* 0x100fe200000108b5 */
[----:B------:R-:W-:Y:S01]  /*15030*/  SHF.R.U32.HI R88, RZ, 0x8, R88 ;  /* 0x00000008ff587819 */ /* 0x000fe20000011658 */
[----:B------:R-:W1:Y:S01]  /*15040*/  MUFU.EX2 R190, R190 ;  /* 0x000000be00be7308 */ /* 0x000e620000000800 */
[----:B------:R-:W-:Y:S01]  /*15050*/  SHF.R.U32.HI R9, RZ, 0x10, R14 ;  /* 0x00000010ff097819 */ /* 0x000fe2000001160e */
[----:B------:R-:W-:Y:S01]  /*15060*/  FFMA.FTZ R188, R242, c[0x0][0x23c], -R181 ;  /* 0x00008f00f2bc7a23 */ /* 0x000fe200000108b5 */
[----:B------:R-:W-:Y:S01]  /*15070*/  LOP3.LUT R60, R121, UR16, R246, 0x96, !PT ;  /* 0x00000010793c7c12 */ /* 0x000fe2000f8e96f6 */
[----:B------:R-:W-:Y:S01]  /*15080*/  FFMA.FTZ R242, R77, c[0x0][0x23c], -R107 ;  /* 0x00008f004df27a23 */ /* 0x000fe2000001086b */
[----:B------:R-:W-:Y:S01]  /*15090*/  PRMT R45, R90, 0x5410, R45 ;  /* 0x000054105a2d7816 */ /* 0x000fe2000000002d */
[----:B------:R-:W-:Y:S01]  /*150a0*/  FFMA.FTZ R30, R112, c[0x0][0x23c], -R107 ;  /* 0x00008f00701e7a23 */ /* 0x000fe2000001086b */
[----:B------:R-:W-:Y:S01]  /*150b0*/  SHF.R.U32.HI R90, RZ, 0x18, R24 ;  /* 0x00000018ff5a7819 */ /* 0x000fe20000011618 */
[----:B------:R-:W-:Y:S01]  /*150c0*/  FFMA.FTZ R6, R197, c[0x0][0x23c], -R181 ;  /* 0x00008f00c5067a23 */ /* 0x000fe200000108b5 */
[----:B------:R-:W-:Y:S01]  /*150d0*/  LOP3.LUT R53, R53, 0xff, RZ, 0xc0, !PT ;  /* 0x000000ff35357812 */ /* 0x000fe200078ec0ff */
[----:B------:R1:W-:Y:S01]  /*150e0*/  MUFU.EX2 R104, R31 ;  /* 0x0000001f00687308 */ /* 0x0003e20000000800 */
[----:B------:R-:W-:Y:S01]  /*150f0*/  PRMT R69, R69, 0x5410, R88 ;  /* 0x0000541045457816 */ /* 0x000fe20000000058 */
[--C-:B------:R-:W-:Y:S01]  /*15100*/  HSET2.LE.AND R45, R45, R240.reuse, PT ;  /* 0x000000f02d2d7233 */ /* 0x100fe20003803000 */
[----:B------:R-:W-:Y:S01]  /*15110*/  SHF.R.U32.HI R67, RZ, 0x18, R122 ;  /* 0x00000018ff437819 */ /* 0x000fe2000001167a */
[----:B------:R-:W-:Y:S01]  /*15120*/  FFMA.FTZ R122, R178, c[0x0][0x23c], -R179 ;  /* 0x00008f00b27a7a23 */ /* 0x000fe200000108b3 */
[----:B------:R-:W-:Y:S01]  /*15130*/  SHF.R.U32.HI R88, RZ, 0x18, R14 ;  /* 0x00000018ff587819 */ /* 0x000fe2000001160e */
[--C-:B------:R-:W-:Y:S01]  /*15140*/  FFMA.FTZ R178, R168, c[0x0][0x23c], -R181.reuse ;  /* 0x00008f00a8b27a23 */ /* 0x100fe200000108b5 */
[----:B------:R-:W-:Y:S01]  /*15150*/  LOP3.LUT R9, R9, 0xff, RZ, 0xc0, !PT ;  /* 0x000000ff09097812 */ /* 0x000fe200078ec0ff */
[----:B------:R-:W-:Y:S01]  /*15160*/  FFMA.FTZ R197, R225, c[0x0][0x23c], -R181 ;  /* 0x00008f00e1c57a23 */ /* 0x000fe200000108b5 */
[----:B------:R-:W-:Y:S01]  /*15170*/  LOP3.LUT R14, R57, 0xffff, RZ, 0xc0, !PT ;  /* 0x0000ffff390e7812 */ /* 0x000fe200078ec0ff */
[----:B------:R-:W1:Y:S01]  /*15180*/  MUFU.EX2 R186, R186 ;  /* 0x000000ba00ba7308 */ /* 0x000e620000000800 */
[----:B------:R-:W-:Y:S01]  /*15190*/  PRMT R53, R53, 0x5410, R90 ;  /* 0x0000541035357816 */ /* 0x000fe2000000005a */
[----:B------:R-:W-:Y:S01]  /*151a0*/  FFMA.FTZ R225, R49, c[0x0][0x23c], -R179 ;  /* 0x00008f0031e17a23 */ /* 0x000fe200000108b3 */
[----:B------:R-:W-:Y:S01]  /*151b0*/  PRMT R65, R61, 0x5410, R96 ;  /* 0x000054103d417816 */ /* 0x000fe20000000060 */
[----:B------:R-:W-:Y:S01]  /*151c0*/  FFMA.FTZ R96, R196, c[0x0][0x23c], -R181 ;  /* 0x00008f00c4607a23 */ /* 0x000fe200000108b5 */
[----:B------:R-:W-:Y:S01]  /*151d0*/  SHF.R.U32.HI R10, RZ, 0x18, R57 ;  /* 0x00000018ff0a7819 */ /* 0x000fe20000011639 */
[----:B------:R-:W-:Y:S01]  /*151e0*/  FFMA.FTZ R196, R239, c[0x0][0x23c], -R181 ;  /* 0x00008f00efc47a23 */ /* 0x000fe200000108b5 */
[----:B------:R-:W-:Y:S01]  /*151f0*/  LOP3.LUT R90, R59, 0xff, RZ, 0xc0, !PT ;  /* 0x000000ff3b5a7812 */ /* 0x000fe200078ec0ff */
[----:B------:R-:W-:Y:S01]  /*15200*/  FFMA.FTZ R239, R76, c[0x0][0x23c], -R107 ;  /* 0x00008f004cef7a23 */ /* 0x000fe2000001086b */
[----:B------:R-:W-:Y:S01]  /*15210*/  PRMT R59, R108, 0x5410, R67 ;  /* 0x000054106c3b7816 */ /* 0x000fe20000000043 */
[----:B------:R-:W-:Y:S01]  /*15220*/  MUFU.EX2 R187, R187 ;  /* 0x000000bb00bb7308 */ /* 0x000fe20000000800 */
[----:B------:R-:W-:Y:S01]  /*15230*/  SHF.R.U32.HI R61, RZ, 0x10, R57 ;  /* 0x00000010ff3d7819 */ /* 0x000fe20000011639 */
[--C-:B------:R-:W-:Y:S01]  /*15240*/  HSET2.LE.AND R53, R53, R240.reuse, PT ;  /* 0x000000f035357233 */ /* 0x100fe20003803000 */
[----:B------:R-:W-:Y:S01]  /*15250*/  LOP3.LUT R67, R57, 0xff, RZ, 0xc0, !PT ;  /* 0x000000ff39437812 */ /* 0x000fe200078ec0ff */
[----:B------:R-:W-:Y:S01]  /*15260*/  FFMA.FTZ R126, R54, c[0x0][0x23c], -R179 ;  /* 0x00008f00367e7a23 */ /* 0x000fe200000108b3 */
[----:B------:R-:W-:Y:S01]  /*15270*/  PRMT R57, R9, 0x5410, R88 ;  /* 0x0000541009397816 */ /* 0x000fe20000000058 */
[----:B------:R-:W-:Y:S01]  /*15280*/  IMAD.WIDE.U32 R88, R60, -0x2daee0ad, RZ ;  /* 0xd2511f533c587825 */ /* 0x000fe200078e00ff */
[----:B------:R-:W-:Y:S01]  /*15290*/  FSEL R9, R2, RZ, P1 ;  /* 0x000000ff02097208 */ /* 0x000fe20000800000 */
[--C-:B------:R-:W-:Y:S01]  /*152a0*/  HSET2.LE.AND R54, R29, R240.reuse, PT ;  /* 0x000000f01d367233 */ /* 0x100fe20003803000 */
[----:B------:R-:W-:Y:S01]  /*152b0*/  SHF.R.U32.HI R14, RZ, 0x8, R14 ;  /* 0x00000008ff0e7819 */ /* 0x000fe2000001160e */
[----:B------:R-:W-:Y:S01]  /*152c0*/  MUFU.EX2 R172, R172 ;  /* 0x000000ac00ac7308 */ /* 0x000fe20000000800 */
[----:B------:R-:W-:Y:S01]  /*152d0*/  LOP3.LUT R21, R221, UR14, R120, 0x96, !PT ;  /* 0x0000000edd157c12 */ /* 0x000fe2000f8e9678 */
[----:B------:R-:W-:Y:S01]  /*152e0*/  FADD.FTZ R9, -R9, R164 ;  /* 0x000000a409097221 */ /* 0x000fe20000010100 */
[----:B------:R-:W-:Y:S01]  /*152f0*/  LOP3.LUT R120, R213, UR14, R120, 0x96, !PT ;  /* 0x0000000ed5787c12 */ /* 0x000fe2000f8e9678 */
[----:B------:R-:W-:Y:S01]  /*15300*/  FFMA.FTZ R99, R194, c[0x0][0x23c], -R181 ;  /* 0x00008f00c2637a23 */ /* 0x000fe200000108b5 */
[----:B------:R-:W-:Y:S01]  /*15310*/  PRMT R67, R67, 0x5410, R14 ;  /* 0x0000541043437816 */ /* 0x000fe2000000000e */
[--C-:B------:R-:W-:Y:S01]  /*15320*/  FFMA.FTZ R194, R47, c[0x0][0x23c], -R179.reuse ;  /* 0x00008f002fc27a23 */ /* 0x100fe200000108b3 */
[----:B------:R-:W-:Y:S01]  /*15330*/  FSEL R14, R0, RZ, P0 ;  /* 0x000000ff000e7208 */ /* 0x000fe20000000000 */
[----:B------:R-:W-:Y:S01]  /*15340*/  FFMA.FTZ R20, R20, c[0x0][0x23c], -R179 ;  /* 0x00008f0014147a23 */ /* 0x000fe200000108b3 */
[----:B------:R-:W-:Y:S01]  /*15350*/  LOP3.LUT R164, R89, UR13, R244, 0x96, !PT ;  /* 0x0000000d59a47c12 */ /* 0x000fe2000f8e96f4 */
[----:B------:R-:W-:Y:S01]  /*15360*/  MUFU.EX2 R124, R124 ;  /* 0x0000007c007c7308 */ /* 0x000fe20000000800 */
[----:B------:R-:W-:Y:S01]  /*15370*/  LOP3.LUT R24, R121, UR16, R250, 0x96, !PT ;  /* 0x0000001079187c12 */ /* 0x000fe2000f8e96fa */
[----:B------:R-:W-:Y:S01]  /*15380*/  FADD.FTZ R14, -R14, R165 ;  /* 0x000000a50e0e7221 */ /* 0x000fe20000010100 */
[----:B------:R-:W-:Y:S01]  /*15390*/  FSEL R11, R17, RZ, P3 ;  /* 0x000000ff110b7208 */ /* 0x000fe20001800000 */
[----:B------:R-:W-:Y:S01]  /*153a0*/  IMAD.WIDE.U32 R164, R164, -0x326172a9, RZ ;  /* 0xcd9e8d57a4a47825 */ /* 0x000fe200078e00ff */
[----:B------:R-:W-:Y:S01]  /*153b0*/  LOP3.LUT R61, R61, 0xff, RZ, 0xc0, !PT ;  /* 0x000000ff3d3d7812 */ /* 0x000fe200078ec0ff */
[--C-:B------:R-:W-:Y:S01]  /*153c0*/  HSET2.LE.AND R59, R59, R240.reuse, PT ;  /* 0x000000f03b3b7233 */ /* 0x100fe20003803000 */
[----:B------:R-:W-:Y:S01]  /*153d0*/  PRMT R63, R90, 0x5410, R63 ;  /* 0x000054105a3f7816 */ /* 0x000fe2000000003f */
[----:B------:R-:W-:Y:S01]  /*153e0*/  IMAD.WIDE.U32 R120, R120, -0x2daee0ad, RZ ;  /* 0xd2511f5378787825 */ /* 0x000fe200078e00ff */
[----:B------:R-:W-:Y:S01]  /*153f0*/  LOP3.LUT R85, R165, UR12, R212, 0x96, !PT ;  /* 0x0000000ca5557c12 */ /* 0x000fe2000f8e96d4 */
[----:B------:R-:W-:Y:S01]  /*15400*/  MUFU.EX2 R112, R20 ;  /* 0x0000001400707308 */ /* 0x000fe20000000800 */
[----:B------:R-:W-:Y:S01]  /*15410*/  PRMT R61, R61, 0x5410, R10 ;  /* 0x000054103d3d7816 */ /* 0x000fe2000000000a */
[----:B------:R-:W-:Y:S01]  /*15420*/  FADD.FTZ R10, -R11, R166 ;  /* 0x000000a60b0a7221 */ /* 0x000fe20000010100 */
[----:B------:R-:W-:Y:S01]  /*15430*/  LOP3.LUT R88, R121, UR11, R88, 0x96, !PT ;  /* 0x0000000b79587c12 */ /* 0x000fe2000f8e9658 */
[--C-:B------:R-:W-:Y:S01]  /*15440*/  FFMA.FTZ R11, R48, c[0x0][0x23c], -R181.reuse ;  /* 0x00008f00300b7a23 */ /* 0x100fe200000108b5 */
[----:B------:R-:W-:Y:S01]  /*15450*/  FSEL R8, R3, RZ, P2 ;  /* 0x000000ff03087208 */ /* 0x000fe20001000000 */
[--C-:B------:R-:W-:Y:S01]  /*15460*/  FFMA.FTZ R48, R169, c[0x0][0x23c], -R181.reuse ;  /* 0x00008f00a9307a23 */ /* 0x100fe200000108b5 */
[--C-:B------:R-:W-:Y:S01]  /*15470*/  HSET2.LE.AND R57, R57, R240.reuse, PT ;  /* 0x000000f039397233 */ /* 0x100fe20003803000 */
[----:B------:R-:W-:Y:S01]  /*15480*/  IMAD.WIDE.U32 R168, R88, -0x326172a9, RZ ;  /* 0xcd9e8d5758a87825 */ /* 0x000fe200078e00ff */
[--C-:B------:R-:W-:Y:S01]  /*15490*/  HSET2.LE.AND R61, R61, R240.reuse, PT ;  /* 0x000000f03d3d7233 */ /* 0x100fe20003803000 */
[----:B------:R-:W-:Y:S01]  /*154a0*/  MUFU.EX2 R178, R178 ;  /* 0x000000b200b27308 */ /* 0x000fe20000000800 */
[--C-:B------:R-:W-:Y:S01]  /*154b0*/  HSET2.LE.AND R63, R63, R240.reuse, PT ;  /* 0x000000f03f3f7233 */ /* 0x100fe20003803000 */
[--C-:B------:R-:W-:Y:S01]  /*154c0*/  FFMA.FTZ R89, R170, c[0x0][0x23c], -R181.reuse ;  /* 0x00008f00aa597a23 */ /* 0x100fe200000108b5 */
[----:B------:R-:W-:Y:S01]  /*154d0*/  LOP3.LUT R164, R169, UR10, R164, 0x96, !PT ;  /* 0x0000000aa9a47c12 */ /* 0x000fe2000f8e96a4 */
[----:B------:R-:W-:Y:S01]  /*154e0*/  IMAD.WIDE.U32 R170, R85, -0x2daee0ad, RZ ;  /* 0xd2511f5355aa7825 */ /* 0x000fe200078e00ff */
[----:B------:R-:W-:Y:S03]  /*154f0*/  PLOP3.LUT P0, PT, PT, PT, UP0, 0x80, 0x0 ;  /* 0x000000000000781c */ /* 0x000fe60003f0f008 */
[----:B------:R-:W-:Y:S01]  /*15500*/  FFMA.FTZ R90, R204, c[0x0][0x23c], -R181 ;  /* 0x00008f00cc5a7a23 */ /* 0x000fe200000108b5 */
[----:B------:R-:W-:Y:S01]  /*15510*/  LOP3.LUT R120, R171, UR9, R120, 0x96, !PT ;  /* 0x00000009ab787c12 */ /* 0x000fe2000f8e9678 */
[----:B------:R-:W-:Y:S01]  /*15520*/  MUFU.EX2 R169, R89 ;  /* 0x0000005900a97308 */ /* 0x000fe20000000800 */
[----:B------:R-:W-:Y:S04]  /*15530*/  IMAD.WIDE.U32 R204, R164, -0x2daee0ad, RZ ;  /* 0xd2511f53a4cc7825 */ /* 0x000fe800078e00ff */
[----:B------:R-:W-:Y:S04]  /*15540*/  IMAD.WIDE.U32 R120, R120, -0x326172a9, RZ ;  /* 0xcd9e8d5778787825 */ /* 0x000fe800078e00ff */
[----:B------:R-:W-:Y:S01]  /*15550*/  IMAD.MOV.U32 R166, RZ, RZ, R241 ;  /* 0x000000ffffa67224 */ /* 0x000fe200078e00f1 */
[----:B------:R-:W-:Y:S01]  /*15560*/  MUFU.EX2 R123, R123 ;  /* 0x0000007b007b7308 */ /* 0x000fe20000000800 */
[----:B------:R-:W-:Y:S01]  /*15570*/  LOP3.LUT R217, R121, UR8, R168, 0x96, !PT ;  /* 0x0000000879d97c12 */ /* 0x000fe2000f8e96a8 */
[----:B------:R-:W-:Y:S01]  /*15580*/  FFMA.FTZ R168, R18, c[0x0][0x23c], -R179 ;  /* 0x00008f0012a87a23 */ /* 0x000fe200000108b3 */
[----:B------:R-:W-:Y:S01]  /*15590*/  LOP3.LUT R18, R205, UR7, R170, 0x96, !PT ;  /* 0x00000007cd127c12 */ /* 0x000fe2000f8e96aa */
[----:B------:R-:W-:Y:S02]  /*155a0*/  FFMA.FTZ R121, R87, c[0x0][0x23c], -R107 ;  /* 0x00008f0057797a23 */ /* 0x000fe4000001086b */
[--C-:B------:R-:W-:Y:S02]  /*155b0*/  FFMA.FTZ R87, R32, c[0x0][0x23c], -R179.reuse ;  /* 0x00008f0020577a23 */ /* 0x100fe400000108b3 */
[----:B------:R-:W-:Y:S02]  /*155c0*/  IMAD.WIDE.U32 R174, R18, -0x326172a9, RZ ;  /* 0xcd9e8d5712ae7825 */ /* 0x000fe400078e00ff */
[----:B------:R-:W-:Y:S02]  /*155d0*/  MUFU.EX2 R122, R122 ;  /* 0x0000007a007a7308 */ /* 0x000fe40000000800 */
[--C-:B------:R-:W-:Y:S01]  /*155e0*/  FFMA.FTZ R32, R38, c[0x0][0x23c], -R179.reuse ;  /* 0x00008f0026207a23 */ /* 0x100fe200000108b3 */
[----:B------:R-:W-:Y:S01]  /*155f0*/  LOP3.LUT R85, R175, UR17, R120, 0x96, !PT ;  /* 0x00000011af557c12 */ /* 0x000fe2000f8e9678 */
[----:B------:R-:W-:Y:S02]  /*15600*/  FFMA.FTZ R38, R82, c[0x0][0x23c], -R179 ;  /* 0x00008f0052267a23 */ /* 0x000fe400000108b3 */
[----:B------:R-:W-:Y:S01]  /*15610*/  IMAD.MOV.U32 R82, RZ, RZ, R174 ;  /* 0x000000ffff527224 */ /* 0x000fe200078e00ae */
[----:B-1----:R-:W-:Y:S01]  /*15620*/  LOP3.LUT R31, R85, 0xffff, RZ, 0xc0, !PT ;  /* 0x0000ffff551f7812 */ /* 0x002fe200078ec0ff */
[----:B------:R-:W-:Y:S02]  /*15630*/  FFMA.FTZ R120, R26, c[0x0][0x23c], -R107 ;  /* 0x00008f001a787a23 */ /* 0x000fe4000001086b */
[----:B------:R-:W-:Y:S01]  /*15640*/  MUFU.EX2 R168, R168 ;  /* 0x000000a800a87308 */ /* 0x000fe20000000800 */
[----:B------:R-:W-:Y:S01]  /*15650*/  IMAD.MOV.U32 R46, RZ, RZ, R82 ;  /* 0x000000ffff2e7224 */ /* 0x000fe200078e0052 */
[----:B------:R-:W-:Y:S01]  /*15660*/  SHF.R.U32.HI R31, RZ, 0x8, R31 ;  /* 0x00000008ff1f7819 */ /* 0x000fe2000001161f */
[--C-:B------:R-:W-:Y:S02]  /*15670*/  FFMA.FTZ R26, R116, c[0x0][0x23c], -R107.reuse ;  /* 0x00008f00741a7a23 */ /* 0x100fe4000001086b */
[----:B------:R-:W-:Y:S01]  /*15680*/  IMAD.MOV.U32 R116, RZ, RZ, R46 ;  /* 0x000000ffff747224 */ /* 0x000fe200078e002e */
[--C-:B------:R-:W-:Y:S01]  /*15690*/  HSET2.LE.AND R46, R238, R240.reuse, PT ;  /* 0x000000f0ee2e7233 */ /* 0x100fe20003803000 */
[--C-:B------:R-:W-:Y:S02]  /*156a0*/  FFMA.FTZ R238, R33, c[0x0][0x23c], -R72.reuse ;  /* 0x00008f0021ee7a23 */ /* 0x100fe40000010848 */
[----:B------:R-:W3:Y:S01]  /*156b0*/  LDL.LU R33, [R1+0x14] ;  /* 0x0000140001217983 */ /* 0x000ee20000300800 */
[----:B------:R-:W-:Y:S01]  /*156c0*/  MUFU.EX2 R121, R121 ;  /* 0x0000007900797308 */ /* 0x000fe20000000800 */
[--C-:B------:R-:W-:Y:S02]  /*156d0*/  FFMA.FTZ R241, R93, c[0x0][0x23c], -R107.reuse ;  /* 0x00008f005df17a23 */ /* 0x100fe4000001086b */
[----:B------:R-:W3:Y:S01]  /*156e0*/  LDL.LU R41, [R1+0x10] ;  /* 0x0000100001297983 */ /* 0x000ee20000300800 */
[--C-:B------:R-:W-:Y:S02]  /*156f0*/  FFMA.FTZ R174, R109, c[0x0][0x23c], -R107.reuse ;  /* 0x00008f006dae7a23 */ /* 0x100fe4000001086b */
[--C-:B------:R-:W-:Y:S01]  /*15700*/  FFMA.FTZ R109, R12, c[0x0][0x23c], -R72.reuse ;  /* 0x00008f000c6d7a23 */ /* 0x100fe20000010848 */
[----:B--2---:R-:W-:Y:S01]  /*15710*/  F2FP.BF16.PACK_AB R12, R183, R184 ;  /* 0x000000b8b70c723e */ /* 0x004fe200000010ff */
[----:B------:R-:W-:Y:S02]  /*15720*/  FFMA.FTZ R165, R23, c[0x0][0x23c], -R107 ;  /* 0x00008f0017a57a23 */ /* 0x000fe4000001086b */
[----:B------:R1:W-:Y:S01]  /*15730*/  MUFU.EX2 R93, R11 ;  /* 0x0000000b005d7308 */ /* 0x0003e20000000800 */
[--C-:B------:R-:W-:Y:S02]  /*15740*/  FFMA.FTZ R164, R83, c[0x0][0x23c], -R72.reuse ;  /* 0x00008f0053a47a23 */ /* 0x100fe40000010848 */
[----:B------:R-:W-:Y:S02]  /*15750*/  IMAD.MOV.U32 R83, RZ, RZ, R175 ;  /* 0x000000ffff537224 */ /* 0x000fe400078e00af */
[----:B------:R-:W-:Y:S01]  /*15760*/  FFMA.FTZ R175, R52, c[0x0][0x23c], -R179 ;  /* 0x00008f0034af7a23 */ /* 0x000fe200000108b3 */
[--C-:B------:R-:W-:Y:S01]  /*15770*/  HSET2.LE.AND R52, R37, R240.reuse, PT ;  /* 0x000000f025347233 */ /* 0x100fe20003803000 */
[----:B------:R-:W-:Y:S02]  /*15780*/  IMAD.MOV.U32 R47, RZ, RZ, R83 ;  /* 0x000000ffff2f7224 */ /* 0x000fe400078e0053 */
[----:B------:R-:W-:Y:S01]  /*15790*/  IMAD.WIDE.U32 R36, R217, -0x2daee0ad, RZ ;  /* 0xd2511f53d9247825 */ /* 0x000fe200078e00ff */
[----:B------:R-:W-:Y:S03]  /*157a0*/  MUFU.EX2 R165, R165 ;  /* 0x000000a500a57308 */ /* 0x000fe60000000800 */
[----:B------:R-:W-:Y:S01]  /*157b0*/  IMAD.MOV.U32 R117, RZ, RZ, R47 ;  /* 0x000000ffff757224 */ /* 0x000fe200078e002f */
[--C-:B------:R-:W-:Y:S01]  /*157c0*/  HSET2.LE.AND R47, R243, R240.reuse, PT ;  /* 0x000000f0f32f7233 */ /* 0x100fe20003803000 */
[----:B------:R-:W-:Y:S02]  /*157d0*/  FFMA.FTZ R207, R100, c[0x0][0x23c], -R179 ;  /* 0x00008f0064cf7a23 */ /* 0x000fe400000108b3 */
[----:B------:R-:W-:Y:S02]  /*157e0*/  IMAD.MOV.U32 R77, RZ, RZ, R117 ;  /* 0x000000ffff4d7224 */ /* 0x000fe400078e0075 */
[----:B------:R-:W-:Y:S01]  /*157f0*/  LOP3.LUT R47, R47, R12, RZ, 0xc0, !PT ;  /* 0x0000000c2f2f7212 */ /* 0x000fe200078ec0ff */
[----:B------:R2:W-:Y:S01]  /*15800*/  MUFU.EX2 R117, R32 ;  /* 0x0000002000757308 */ /* 0x0005e20000000800 */
[----:B----4-:R-:W-:Y:S01]  /*15810*/  F2FP.BF16.PACK_AB R12, R192, R19 ;  /* 0x00000013c00c723e */ /* 0x010fe200000010ff */
[----:B------:R-:W-:Y:S01]  /*15820*/  FFMA.FTZ R23, R70, c[0x0][0x23c], -R179 ;  /* 0x00008f0046177a23 */ /* 0x000fe200000108b3 */
[----:B------:R-:W-:Y:S01]  /*15830*/  SHF.R.U32.HI R70, RZ, 0x10, R85 ;  /* 0x00000010ff467819 */ /* 0x000fe20000011655 */
[----:B------:R-:W-:Y:S01]  /*15840*/  FMUL.FTZ R9, R9, c[0x0][0x23c] ;  /* 0x00008f0009097a20 */ /* 0x000fe20000410000 */
[----:B-1----:R-:W-:Y:S01]  /*15850*/  F2FP.BF16.PACK_AB R11, R182, R185 ;  /* 0x000000b9b60b723e */ /* 0x002fe200000010ff */
[----:B------:R-:W-:Y:S01]  /*15860*/  FFMA.FTZ R243, R94, c[0x0][0x23c], -R72 ;  /* 0x00008f005ef37a23 */ /* 0x000fe20000010848 */
[----:B------:R-:W-:Y:S01]  /*15870*/  LOP3.LUT R45, R45, R12, RZ, 0xc0, !PT ;  /* 0x0000000c2d2d7212 */ /* 0x000fe200078ec0ff */
[--C-:B------:R-:W-:Y:S01]  /*15880*/  FFMA.FTZ R170, R35, c[0x0][0x23c], -R107.reuse ;  /* 0x00008f0023aa7a23 */ /* 0x100fe2000001086b */
[----:B------:R-:W-:Y:S01]  /*15890*/  LOP3.LUT R46, R46, R11, RZ, 0xc0, !PT ;  /* 0x0000000b2e2e7212 */ /* 0x000fe200078ec0ff */
[----:B------:R1:W-:Y:S01]  /*158a0*/  MUFU.EX2 R100, R87 ;  /* 0x0000005700647308 */ /* 0x0003e20000000800 */
[----:B------:R-:W-:Y:S01]  /*158b0*/  IMAD.MOV.U32 R76, RZ, RZ, R116 ;  /* 0x000000ffff4c7224 */ /* 0x000fe200078e0074 */
[----:B------:R-:W-:Y:S01]  /*158c0*/  F2FP.BF16.PACK_AB R11, R193, R16 ;  /* 0x00000010c10b723e */ /* 0x000fe200000010ff */
[--C-:B------:R-:W-:Y:S01]  /*158d0*/  FFMA.FTZ R40, R40, c[0x0][0x23c], -R107.reuse ;  /* 0x00008f0028287a23 */ /* 0x100fe2000001086b */
[----:B------:R-:W-:Y:S01]  /*158e0*/  F2FP.BF16.PACK_AB R12, R190, R203 ;  /* 0x000000cbbe0c723e */ /* 0x000fe200000010ff */
[--C-:B------:R-:W-:Y:S01]  /*158f0*/  FFMA.FTZ R18, R130, c[0x0][0x23c], -R107.reuse ;  /* 0x00008f0082127a23 */ /* 0x100fe2000001086b */
[----:B------:R-:W-:Y:S01]  /*15900*/  LOP3.LUT R70, R70, 0xff, RZ, 0xc0, !PT ;  /* 0x000000ff46467812 */ /* 0x000fe200078ec0ff */
[--C-:B------:R-:W-:Y:S01]  /*15910*/  FFMA.FTZ R113, R113, c[0x0][0x23c], -R107.reuse ;  /* 0x00008f0071717a23 */ /* 0x100fe2000001086b */
[----:B------:R-:W-:Y:S01]  /*15920*/  LOP3.LUT R52, R52, R11, RZ, 0xc0, !PT ;  /* 0x0000000b34347212 */ /* 0x000fe200078ec0ff */
[--C-:B------:R-:W-:Y:S01]  /*15930*/  FFMA.FTZ R108, R97, c[0x0][0x23c], -R107.reuse ;  /* 0x00008f00616c7a23 */ /* 0x100fe2000001086b */
[----:B------:R-:W4:Y:S01]  /*15940*/  MUFU.EX2 R9, R9 ;  /* 0x0000000900097308 */ /* 0x000f220000000800 */
[--C-:B------:R-:W-:Y:S01]  /*15950*/  FFMA.FTZ R83, R103, c[0x0][0x23c], -R107.reuse ;  /* 0x00008f0067537a23 */ /* 0x100fe2000001086b */
[----:B------:R-:W-:Y:S01]  /*15960*/  LOP3.LUT R53, R53, R12, RZ, 0xc0, !PT ;  /* 0x0000000c35357212 */ /* 0x000fe200078ec0ff */
[----:B------:R-:W-:Y:S01]  /*15970*/  FFMA.FTZ R130, R73, c[0x0][0x23c], -R107 ;  /* 0x00008f0049827a23 */ /* 0x000fe2000001086b */
[----:B------:R-:W-:Y:S01]  /*15980*/  F2FP.BF16.PACK_AB R11, R186, R189 ;  /* 0x000000bdba0b723e */ /* 0x000fe200000010ff */
[----:B------:R-:W-:Y:S01]  /*15990*/  FADD.FTZ R8, -R8, R167 ;  /* 0x000000a708087221 */ /* 0x000fe20000010100 */
[----:B------:R-:W-:Y:S01]  /*159a0*/  LOP3.LUT R12, R36, 0xff, RZ, 0xc0, !PT ;  /* 0x000000ff240c7812 */ /* 0x000fe200078ec0ff */
[----:B------:R-:W-:Y:S01]  /*159b0*/  FFMA.FTZ R167, R176, c[0x0][0x23c], -R181 ;  /* 0x00008f00b0a77a23 */ /* 0x000fe200000108b5 */
[----:B------:R-:W-:Y:S01]  /*159c0*/  LOP3.LUT R54, R54, R11, RZ, 0xc0, !PT ;  /* 0x0000000b36367212 */ /* 0x000fe200078ec0ff */
[----:B------:R-:W-:Y:S01]  /*159d0*/  FFMA.FTZ R176, R4, c[0x0][0x23c], -R107 ;  /* 0x00008f0004b07a23 */ /* 0x000fe2000001086b */
[----:B------:R-:W-:Y:S01]  /*159e0*/  MUFU.EX2 R94, R22 ;  /* 0x00000016005e7308 */ /* 0x000fe20000000800 */
[--C-:B------:R-:W-:Y:S01]  /*159f0*/  FFMA.FTZ R60, R180, c[0x0][0x23c], -R181.reuse ;  /* 0x00008f00b43c7a23 */ /* 0x100fe200000108b5 */
[----:B------:R-:W-:Y:S01]  /*15a00*/  SHF.R.U32.HI R11, RZ, 0x10, R36 ;  /* 0x00000010ff0b7819 */ /* 0x000fe20000011624 */
[--C-:B------:R-:W-:Y:S02]  /*15a10*/  FFMA.FTZ R39, R39, c[0x0][0x23c], -R181.reuse ;  /* 0x00008f0027277a23 */ /* 0x100fe400000108b5 */
[----:B------:R-:W-:Y:S02]  /*15a20*/  FFMA.FTZ R177, R202, c[0x0][0x23c], -R181 ;  /* 0x00008f00cab17a23 */ /* 0x000fe400000108b5 */
[----:B------:R-:W-:Y:S02]  /*15a30*/  FFMA.FTZ R202, R106, c[0x0][0x23c], -R107 ;  /* 0x00008f006aca7a23 */ /* 0x000fe4000001086b */
[--C-:B------:R-:W-:Y:S01]  /*15a40*/  FFMA.FTZ R88, R64, c[0x0][0x23c], -R179.reuse ;  /* 0x00008f0040587a23 */ /* 0x100fe200000108b3 */
[----:B------:R-:W-:Y:S01]  /*15a50*/  MUFU.EX2 R167, R167 ;  /* 0x000000a700a77308 */ /* 0x000fe20000000800 */
[----:B------:R-:W-:Y:S02]  /*15a60*/  FFMA.FTZ R180, R51, c[0x0][0x23c], -R179 ;  /* 0x00008f0033b47a23 */ /* 0x000fe400000108b3 */
[--C-:B------:R-:W-:Y:S02]  /*15a70*/  FFMA.FTZ R51, R115, c[0x0][0x23c], -R107.reuse ;  /* 0x00008f0073337a23 */ /* 0x100fe4000001086b */
[----:B------:R-:W-:Y:S02]  /*15a80*/  IMAD.MOV.U32 R114, RZ, RZ, R204 ;  /* 0x000000ffff727224 */ /* 0x000fe400078e00cc */
[----:B------:R-:W-:Y:S02]  /*15a90*/  FFMA.FTZ R204, R105, c[0x0][0x23c], -R107 ;  /* 0x00008f0069cc7a23 */ /* 0x000fe4000001086b */
[----:B------:R-:W-:Y:S01]  /*15aa0*/  IMAD.MOV.U32 R115, RZ, RZ, R205 ;  /* 0x000000ffff737224 */ /* 0x000fe200078e00cd */
[----:B------:R-:W-:Y:S01]  /*15ab0*/  MUFU.EX2 R170, R170 ;  /* 0x000000aa00aa7308 */ /* 0x000fe20000000800 */
[----:B------:R-:W-:Y:S01]  /*15ac0*/  FFMA.FTZ R205, R92, c[0x0][0x23c], -R107 ;  /* 0x00008f005ccd7a23 */ /* 0x000fe2000001086b */
[----:B------:R-:W-:Y:S01]  /*15ad0*/  LOP3.LUT R29, R37, UR18, R114, 0x96, !PT ;  /* 0x00000012251d7c12 */ /* 0x000fe2000f8e9672 */
[--C-:B------:R-:W-:Y:S02]  /*15ae0*/  FFMA.FTZ R198, R198, c[0x0][0x23c], -R181.reuse ;  /* 0x00008f00c6c67a23 */ /* 0x100fe400000108b5 */
[--C-:B------:R-:W-:Y:S01]  /*15af0*/  FFMA.FTZ R7, R199, c[0x0][0x23c], -R181.reuse ;  /* 0x00008f00c7077a23 */ /* 0x100fe200000108b5 */
[----:B--2---:R-:W-:Y:S01]  /*15b00*/  LOP3.LUT R32, R29, 0xffff, RZ, 0xc0, !PT ;  /* 0x0000ffff1d207812 */ /* 0x004fe200078ec0ff */
[----:B------:R-:W-:Y:S01]  /*15b10*/  FFMA.FTZ R181, R5, c[0x0][0x23c], -R181 ;  /* 0x00008f0005b57a23 */ /* 0x000fe200000108b5 */
[----:B------:R-:W-:Y:S01]  /*15b20*/  SHF.R.U32.HI R20, RZ, 0x18, R29 ;  /* 0x00000018ff147819 */ /* 0x000fe2000001161d */
[----:B------:R-:W-:Y:S01]  /*15b30*/  FFMA.FTZ R5, R102, c[0x0][0x23c], -R179 ;  /* 0x00008f0066057a23 */ /* 0x000fe200000108b3 */
[----:B------:R-:W-:Y:S01]  /*15b40*/  MUFU.EX2 R115, R40 ;  /* 0x0000002800737308 */ /* 0x000fe20000000800 */
[----:B------:R-:W-:Y:S01]  /*15b50*/  FFMA.FTZ R102, R44, c[0x0][0x23c], -R107 ;  /* 0x00008f002c667a23 */ /* 0x000fe2000001086b */
[--C-:B------:R-:W-:Y:S01]  /*15b60*/  HSET2.LE.AND R44, R71, R240.reuse, PT ;  /* 0x000000f0472c7233 */ /* 0x100fe20003803000 */
[--C-:B------:R-:W-:Y:S01]  /*15b70*/  FFMA.FTZ R50, R50, c[0x0][0x23c], -R179.reuse ;  /* 0x00008f0032327a23 */ /* 0x100fe200000108b3 */
[----:B-1----:R-:W-:Y:S01]  /*15b80*/  LOP3.LUT R87, R29, 0xff, RZ, 0xc0, !PT ;  /* 0x000000ff1d577812 */ /* 0x002fe200078ec0ff */
[--C-:B------:R-:W-:Y:S01]  /*15b90*/  FFMA.FTZ R89, R66, c[0x0][0x23c], -R179.reuse ;  /* 0x00008f0042597a23 */ /* 0x100fe200000108b3 */
[----:B------:R-:W-:Y:S01]  /*15ba0*/  SHF.R.U32.HI R32, RZ, 0x8, R32 ;  /* 0x00000008ff207819 */ /* 0x000fe20000011620 */
[--C-:B------:R-:W-:Y:S01]  /*15bb0*/  FFMA.FTZ R35, R68, c[0x0][0x23c], -R179.reuse ;  /* 0x00008f0044237a23 */ /* 0x100fe200000108b3 */
[----:B------:R-:W-:Y:S01]  /*15bc0*/  LOP3.LUT R68, R85, 0xff, RZ, 0xc0, !PT ;  /* 0x000000ff55447812 */ /* 0x000fe200078ec0ff */
[--C-:B------:R-:W-:Y:S01]  /*15bd0*/  FFMA.FTZ R191, R191, c[0x0][0x23c], -R179.reuse ;  /* 0x00008f00bfbf7a23 */ /* 0x100fe200000108b3 */
[----:B------:R-:W-:Y:S01]  /*15be0*/  MUFU.EX2 R92, R198 ;  /* 0x000000c6005c7308 */ /* 0x000fe20000000800 */
[----:B------:R-:W-:Y:S01]  /*15bf0*/  FFMA.FTZ R179, R118, c[0x0][0x23c], -R179 ;  /* 0x00008f0076b37a23 */ /* 0x000fe200000108b3 */
[----:B------:R-:W-:Y:S01]  /*15c00*/  SHF.R.U32.HI R85, RZ, 0x18, R85 ;  /* 0x00000018ff557819 */ /* 0x000fe20000011655 */
[--C-:B------:R-:W-:Y:S01]  /*15c10*/  FFMA.FTZ R118, R166, c[0x0][0x23c], -R107.reuse ;  /* 0x00008f00a6767a23 */ /* 0x100fe2000001086b */
[----:B------:R-:W-:Y:S01]  /*15c20*/  SHF.R.U32.HI R71, RZ, 0x18, R76 ;  /* 0x00000018ff477819 */ /* 0x000fe2000001164c */
[----:B------:R-:W-:Y:S01]  /*15c30*/  FFMA.FTZ R107, R236, c[0x0][0x23c], -R107 ;  /* 0x00008f00ec6b7a23 */ /* 0x000fe2000001086b */
[----:B------:R-:W-:Y:S01]  /*15c40*/  PRMT R70, R70, 0x5410, R85 ;  /* 0x0000541046467816 */ /* 0x000fe20000000055 */
[--C-:B------:R-:W-:Y:S01]  /*15c50*/  FFMA.FTZ R236, R28, c[0x0][0x23c], -R72.reuse ;  /* 0x00008f001cec7a23 */ /* 0x100fe20000010848 */
[----:B------:R-:W-:Y:S01]  /*15c60*/  LOP3.LUT R28, R36, 0xffff, RZ, 0xc0, !PT ;  /* 0x0000ffff241c7812 */ /* 0x000fe200078ec0ff */
[----:B------:R-:W-:Y:S01]  /*15c70*/  FMUL.FTZ R10, R10, c[0x0][0x23c] ;  /* 0x00008f000a0a7a20 */ /* 0x000fe20000410000 */
[----:B------:R1:W-:Y:S01]  /*15c80*/  MUFU.EX2 R114, R60 ;  /* 0x0000003c00727308 */ /* 0x0003e20000000800 */
[--C-:B------:R-:W-:Y:S01]  /*15c90*/  FFMA.FTZ R98, R13, c[0x0][0x23c], -R72.reuse ;  /* 0x00008f000d627a23 */ /* 0x100fe20000010848 */
[----:B------:R-:W-:Y:S01]  /*15ca0*/  F2FP.BF16.PACK_AB R13, R195, R15 ;  /* 0x0000000fc30d723e */ /* 0x000fe200000010ff */
[--C-:B------:R-:W-:Y:S01]  /*15cb0*/  FFMA.FTZ R106, R25, c[0x0][0x23c], -R72.reuse ;  /* 0x00008f00196a7a23 */ /* 0x100fe20000010848 */
[----:B------:R-:W-:Y:S01]  /*15cc0*/  LOP3.LUT R25, R76, 0xffff, RZ, 0xc0, !PT ;  /* 0x0000ffff4c197812 */ /* 0x000fe200078ec0ff */
[----:B------:R-:W-:Y:S01]  /*15cd0*/  FFMA.FTZ R199, R110, c[0x0][0x23c], -R72 ;  /* 0x00008f006ec77a23 */ /* 0x000fe20000010848 */
[----:B------:R-:W-:Y:S01]  /*15ce0*/  SHF.R.U32.HI R85, RZ, 0x8, R28 ;  /* 0x00000008ff557819 */ /* 0x000fe2000001161c */
[----:B----4-:R-:W-:Y:S01]  /*15cf0*/  FMUL.FTZ R37, R9, R145 ;  /* 0x0000009109257220 */ /* 0x010fe20000410000 */
[----:B------:R-:W-:Y:S01]  /*15d00*/  LOP3.LUT R44, R44, R13, RZ, 0xc0, !PT ;  /* 0x0000000d2c2c7212 */ /* 0x000fe200078ec0ff */
[--C-:B------:R-:W-:Y:S01]  /*15d10*/  FFMA.FTZ R4, R95, c[0x0][0x23c], -R72.reuse ;  /* 0x00008f005f047a23 */ /* 0x100fe20000010848 */
[----:B------:R-:W-:Y:S01]  /*15d20*/  MUFU.EX2 R110, R30 ;  /* 0x0000001e006e7308 */ /* 0x000fe20000000800 */
[----:B------:R-:W-:Y:S01]  /*15d30*/  PRMT R85, R12, 0x5410, R85 ;  /* 0x000054100c557816 */ /* 0x000fe20000000055 */
[--C-:B------:R-:W-:Y:S01]  /*15d40*/  FFMA.FTZ R116, R42, c[0x0][0x23c], -R72.reuse ;  /* 0x00008f002a747a23 */ /* 0x100fe20000010848 */
[----:B------:R-:W-:Y:S01]  /*15d50*/  F2FP.BF16.PACK_AB R12, R172, R187 ;  /* 0x000000bbac0c723e */ /* 0x000fe200000010ff */
[----:B------:R-:W-:Y:S01]  /*15d60*/  FFMA.FTZ R103, R43, c[0x0][0x23c], -R72 ;  /* 0x00008f002b677a23 */ /* 0x000fe20000010848 */
[----:B------:R-:W-:Y:S01]  /*15d70*/  PRMT R87, R87, 0x5410, R32 ;  /* 0x0000541057577816 */ /* 0x000fe20000000020 */
[----:B------:R-:W-:Y:S01]  /*15d80*/  FMUL.FTZ R32, R9, R148 ;  /* 0x0000009409207220 */ /* 0x000fe20000410000 */
[----:B------:R-:W-:Y:S01]  /*15d90*/  LOP3.LUT R55, R55, R12, RZ, 0xc0, !PT ;  /* 0x0000000c37377212 */ /* 0x000fe200078ec0ff */
[----:B------:R-:W-:Y:S01]  /*15da0*/  FFMA.FTZ R201, R201, c[0x0][0x23c], -R72 ;  /* 0x00008f00c9c97a23 */ /* 0x000fe20000010848 */
[----:B------:R-:W-:Y:S01]  /*15db0*/  SHF.R.U32.HI R13, RZ, 0x10, R76 ;  /* 0x00000010ff0d7819 */ /* 0x000fe2000001164c */
[----:B------:R-:W-:Y:S01]  /*15dc0*/  MUFU.EX2 R10, R10 ;  /* 0x0000000a000a7308 */ /* 0x000fe20000000800 */
[--C-:B------:R-:W-:Y:S01]  /*15dd0*/  FFMA.FTZ R171, R81, c[0x0][0x23c], -R72.reuse ;  /* 0x00008f0051ab7a23 */ /* 0x100fe20000010848 */
[----:B------:R-:W-:Y:S01]  /*15de0*/  SHF.R.U32.HI R77, RZ, 0x10, R29 ;  /* 0x00000010ff4d7819 */ /* 0x000fe2000001161d */
[--C-:B------:R-:W-:Y:S01]  /*15df0*/  FFMA.FTZ R81, R75, c[0x0][0x23c], -R72.reuse ;  /* 0x00008f004b517a23 */ /* 0x100fe20000010848 */
[----:B------:R-:W-:Y:S01]  /*15e00*/  LOP3.LUT R75, R76, 0xff, RZ, 0xc0, !PT ;  /* 0x000000ff4c4b7812 */ /* 0x000fe200078ec0ff */
[----:B------:R-:W-:Y:S01]  /*15e10*/  FFMA.FTZ R49, R79, c[0x0][0x23c], -R72 ;  /* 0x00008f004f317a23 */ /* 0x000fe20000010848 */
[----:B------:R-:W-:Y:S01]  /*15e20*/  SHF.R.U32.HI R79, RZ, 0x18, R36 ;  /* 0x00000018ff4f7819 */ /* 0x000fe20000011624 */
[----:B------:R-:W-:Y:S01]  /*15e30*/  IMAD.WIDE.U32 R28, R21, -0x2daee0ad, RZ ;  /* 0xd2511f53151c7825 */ /* 0x000fe200078e00ff */
[----:B------:R-:W-:Y:S01]  /*15e40*/  SHF.R.U32.HI R36, RZ, 0x8, R25 ;  /* 0x00000008ff247819 */ /* 0x000fe20000011619 */
[--C-:B-1----:R-:W-:Y:S01]  /*15e50*/  HSET2.LE.AND R60, R67, R240.reuse, PT ;  /* 0x000000f0433c7233 */ /* 0x102fe20003803000 */
[----:B------:R1:W-:Y:S01]  /*15e60*/  MUFU.EX2 R97, R18 ;  /* 0x0000001200617308 */ /* 0x0003e20000000800 */
[----:B------:R-:W-:Y:S01]  /*15e70*/  LOP3.LUT R77, R77, 0xff, RZ, 0xc0, !PT ;  /* 0x000000ff4d4d7812 */ /* 0x000fe200078ec0ff */
[----:B------:R-:W-:Y:S01]  /*15e80*/  FMUL.FTZ R21, R9, R137 ;  /* 0x0000008909157220 */ /* 0x000fe20000410000 */
[----:B------:R-:W-:Y:S01]  /*15e90*/  PRMT R75, R75, 0x5410, R36 ;  /* 0x000054104b4b7816 */ /* 0x000fe20000000024 */
[----:B------:R-:W-:Y:S01]  /*15ea0*/  FFMA.FTZ R198, R111, c[0x0][0x23c], -R72 ;  /* 0x00008f006fc67a23 */ /* 0x000fe20000010848 */
[----:B------:R-:W-:Y:S01]  /*15eb0*/  LOP3.LUT R36, R13, 0xff, RZ, 0xc0, !PT ;  /* 0x000000ff0d247812 */ /* 0x000fe200078ec0ff */
[----:B------:R-:W-:Y:S01]  /*15ec0*/  IMAD.WIDE.U32 R12, R24, -0x2daee0ad, RZ ;  /* 0xd2511f53180c7825 */ /* 0x000fe200078e00ff */
[----:B------:R-:W-:Y:S01]  /*15ed0*/  PRMT R77, R77, 0x5410, R20 ;  /* 0x000054104d4d7816 */ /* 0x000fe20000000014 */
[--C-:B------:R-:W-:Y:S01]  /*15ee0*/  HSET2.LE.AND R76, R87, R240.reuse, PT ;  /* 0x000000f0574c7233 */ /* 0x100fe20003803000 */
[----:B------:R-:W-:Y:S01]  /*15ef0*/  LOP3.LUT R20, R11, 0xff, RZ, 0xc0, !PT ;  /* 0x000000ff0b147812 */ /* 0x000fe200078ec0ff */
[----:B------:R-:W-:Y:S01]  /*15f00*/  MUFU.EX2 R111, R26 ;  /* 0x0000001a006f7308 */ /* 0x000fe20000000800 */
[----:B------:R-:W-:Y:S01]  /*15f10*/  LOP3.LUT R24, R13, UR13, R248, 0x96, !PT ;  /* 0x0000000d0d187c12 */ /* 0x000fe2000f8e96f8 */
[C---:B------:R-:W-:Y:S01]  /*15f20*/  FMUL.FTZ R13, R9.reuse, R141 ;  /* 0x0000008d090d7220 */ /* 0x040fe20000410000 */
[----:B------:R-:W-:Y:S01]  /*15f30*/  PRMT R71, R36, 0x5410, R71 ;  /* 0x0000541024477816 */ /* 0x000fe20000000047 */
[----:B------:R-:W-:Y:S01]  /*15f40*/  FMUL.FTZ R36, R9, R144 ;  /* 0x0000009009247220 */ /* 0x000fe20000410000 */
[----:B------:R-:W-:Y:S01]  /*15f50*/  PRMT R79, R20, 0x5410, R79 ;  /* 0x00005410144f7816 */ /* 0x000fe2000000004f */
[----:B------:R-:W-:Y:S01]  /*15f60*/  IMAD.WIDE.U32 R24, R24, -0x326172a9, RZ ;  /* 0xcd9e8d5718187825 */ /* 0x000fe200078e00ff */
[----:B------:R-:W-:Y:S01]  /*15f70*/  LOP3.LUT R11, R29, UR11, R12, 0x96, !PT ;  /* 0x0000000b1d0b7c12 */ /* 0x000fe2000f8e960c */
[--C-:B------:R-:W-:Y:S01]  /*15f80*/  HSET2.LE.AND R71, R71, R240.reuse, PT ;  /* 0x000000f047477233 */ /* 0x100fe20003803000 */
[----:B------:R-:W-:Y:S01]  /*15f90*/  PRMT R68, R68, 0x5410, R31 ;  /* 0x0000541044447816 */ /* 0x000fe2000000001f */
[----:B------:R-:W-:Y:S01]  /*15fa0*/  MUFU.EX2 R120, R120 ;  /* 0x0000007800787308 */ /* 0x000fe20000000800 */
[C---:B------:R-:W-:Y:S01]  /*15fb0*/  FMUL.FTZ R12, R9.reuse, R140 ;  /* 0x0000008c090c7220 */ /* 0x040fe20000410000 */
[--C-:B------:R-:W-:Y:S01]  /*15fc0*/  HSET2.LE.AND R77, R77, R240.reuse, PT ;  /* 0x000000f04d4d7233 */ /* 0x100fe20003803000 */
[----:B------:R-:W-:Y:S01]  /*15fd0*/  FMUL.FTZ R20, R9, R136 ;  /* 0x0000008809147220 */ /* 0x000fe20000410000 */
[----:B-1----:R-:W-:Y:S01]  /*15fe0*/  F2FP.BF16.PACK_AB R18, R122, R123 ;  /* 0x0000007b7a12723e */ /* 0x002fe200000010ff */
[----:B------:R-:W-:Y:S01]  /*15ff0*/  IMAD.MOV.U32 R66, RZ, RZ, R50 ;  /* 0x000000ffff427224 */ /* 0x000fe200078e0032 */
[--C-:B------:R-:W-:Y:S01]  /*16000*/  HSET2.LE.AND R68, R68, R240.reuse, PT ;  /* 0x000000f044447233 */ /* 0x100fe20003803000 */
[--C-:B------:R-:W-:Y:S01]  /*16010*/  FFMA.FTZ R105, R58, c[0x0][0x23c], -R72.reuse ;  /* 0x00008f003a697a23 */ /* 0x100fe20000010848 */
[----:B------:R-:W-:Y:S01]  /*16020*/  LOP3.LUT R59, R59, R18, RZ, 0xc0, !PT ;  /* 0x000000123b3b7212 */ /* 0x000fe200078ec0ff */
[--C-:B------:R-:W-:Y:S01]  /*16030*/  HSET2.LE.AND R58, R27, R240.reuse, PT ;  /* 0x000000f01b3a7233 */ /* 0x100fe20003803000 */
[----:B------:R-:W-:Y:S01]  /*16040*/  MUFU.EX2 R95, R66 ;  /* 0x00000042005f7308 */ /* 0x000fe20000000800 */
[----:B------:R-:W-:Y:S01]  /*16050*/  F2FP.BF16.PACK_AB R18, R168, R173 ;  /* 0x000000ada812723e */ /* 0x000fe200000010ff */
[--C-:B------:R-:W-:Y:S01]  /*16060*/  HSET2.LE.AND R79, R79, R240.reuse, PT ;  /* 0x000000f04f4f7233 */ /* 0x100fe20003803000 */
[--C-:B------:R-:W-:Y:S01]  /*16070*/  FFMA.FTZ R166, R56, c[0x0][0x23c], -R72.reuse ;  /* 0x00008f0038a67a23 */ /* 0x100fe20000010848 */
[--C-:B------:R-:W-:Y:S01]  /*16080*/  HSET2.LE.AND R56, R69, R240.reuse, PT ;  /* 0x000000f045387233 */ /* 0x100fe20003803000 */
[----:B------:R-:W-:Y:S01]  /*16090*/  LOP3.LUT R57, R57, R18, RZ, 0xc0, !PT ;  /* 0x0000001239397212 */ /* 0x000fe200078ec0ff */
[--C-:B------:R-:W-:Y:S01]  /*160a0*/  HSET2.LE.AND R69, R70, R240.reuse, PT ;  /* 0x000000f046457233 */ /* 0x100fe20003803000 */
[--C-:B------:R-:W-:Y:S01]  /*160b0*/  FFMA.FTZ R50, R78, c[0x0][0x23c], -R72.reuse ;  /* 0x00008f004e327a23 */ /* 0x100fe20000010848 */
[--C-:B------:R-:W-:Y:S01]  /*160c0*/  HSET2.LE.AND R70, R75, R240.reuse, PT ;  /* 0x000000f04b467233 */ /* 0x100fe20003803000 */
[--C-:B------:R-:W-:Y:S01]  /*160d0*/  FFMA.FTZ R73, R62, c[0x0][0x23c], -R72.reuse ;  /* 0x00008f003e497a23 */ /* 0x100fe20000010848 */
[----:B------:R-:W-:Y:S01]  /*160e0*/  MUFU.EX2 R171, R171 ;  /* 0x000000ab00ab7308 */ /* 0x000fe20000000800 */
[--C-:B------:R-:W-:Y:S01]  /*160f0*/  HSET2.LE.AND R62, R65, R240.reuse, PT ;  /* 0x000000f0413e7233 */ /* 0x100fe20003803000 */
[--C-:B------:R-:W-:Y:S02]  /*16100*/  FFMA.FTZ R82, R74, c[0x0][0x23c], -R72.reuse ;  /* 0x00008f004a527a23 */ /* 0x100fe40000010848 */
[--C-:B------:R-:W-:Y:S02]  /*16110*/  FFMA.FTZ R128, R128, c[0x0][0x23c], -R72.reuse ;  /* 0x00008f0080807a23 */ /* 0x100fe40000010848 */
[--C-:B------:R-:W-:Y:S02]  /*16120*/  FFMA.FTZ R129, R129, c[0x0][0x23c], -R72.reuse ;  /* 0x00008f0081817a23 */ /* 0x100fe40000010848 */
[--C-:B------:R-:W-:Y:S02]  /*16130*/  FFMA.FTZ R101, R101, c[0x0][0x23c], -R72.reuse ;  /* 0x00008f0065657a23 */ /* 0x100fe40000010848 */
[----:B------:R-:W1:Y:S01]  /*16140*/  MUFU.EX2 R164, R164 ;  /* 0x000000a400a47308 */ /* 0x000e620000000800 */
[----:B------:R-:W-:Y:S09]  /*16150*/  FFMA.FTZ R127, R127, c[0x0][0x23c], -R72 ;  /* 0x00008f007f7f7a23 */ /* 0x000ff20000010848 */
[----:B------:R-:W-:Y:S10]  /*16160*/  MUFU.EX2 R125, R125 ;  /* 0x0000007d007d7308 */ /* 0x000ff40000000800 */
[----:B------:R-:W-:Y:S01]  /*16170*/  MUFU.EX2 R116, R116 ;  /* 0x0000007400747308 */ /* 0x000fe20000000800 */
[----:B-1----:R-:W-:Y:S04]  /*16180*/  F2FP.BF16.PACK_AB R18, R164, R171 ;  /* 0x000000aba412723e */ /* 0x002fe800000010ff */
[----:B------:R-:W-:Y:S05]  /*16190*/  LOP3.LUT R61, R61, R18, RZ, 0xc0, !PT ;  /* 0x000000123d3d7212 */ /* 0x000fea00078ec0ff */
[----:B------:R-:W1:Y:S01]  /*161a0*/  MUFU.EX2 R103, R103 ;  /* 0x0000006700677308 */ /* 0x000e620000000800 */
[----:B------:R-:W-:Y:S04]  /*161b0*/  F2FP.BF16.PACK_AB R18, R104, R119 ;  /* 0x000000776812723e */ /* 0x000fe800000010ff */
[----:B------:R-:W-:Y:S02]  /*161c0*/  LOP3.LUT R63, R63, R18, RZ, 0xc0, !PT ;  /* 0x000000123f3f7212 */ /* 0x000fe400078ec0ff */
[----:B------:R-:W-:Y:S03]  /*161d0*/  F2FP.BF16.PACK_AB R18, R100, R95 ;  /* 0x0000005f6412723e */ /* 0x000fe600000010ff */
[----:B------:R-:W-:Y:S10]  /*161e0*/  MUFU.EX2 R102, R102 ;  /* 0x0000006600667308 */ /* 0x000ff40000000800 */
[----:B------:R-:W-:Y:S10]  /*161f0*/  MUFU.EX2 R109, R109 ;  /* 0x0000006d006d7308 */ /* 0x000ff40000000800 */
[----:B------:R-:W2:Y:S10]  /*16200*/  MUFU.EX2 R98, R98 ;  /* 0x0000006200627308 */ /* 0x000eb40000000800 */
[----:B------:R-:W-:Y:S10]  /*16210*/  MUFU.EX2 R91, R91 ;  /* 0x0000005b005b7308 */ /* 0x000ff40000000800 */
[----:B------:R-:W-:Y:S10]  /*16220*/  MUFU.EX2 R90, R90 ;  /* 0x0000005a005a7308 */ /* 0x000ff40000000800 */
[----:B------:R-:W-:Y:S10]  /*16230*/  MUFU.EX2 R89, R89 ;  /* 0x0000005900597308 */ /* 0x000ff40000000800 */
[----:B------:R-:W-:Y:S01]  /*16240*/  MUFU.EX2 R88, R88 ;  /* 0x0000005800587308 */ /* 0x000fe20000000800 */
[C---:B---3--:R-:W-:Y:S09]  /*16250*/  FFMA.FTZ R16, R9.reuse, R33, R16 ;  /* 0x0000002109107223 */ /* 0x048ff20000010010 */
[----:B------:R-:W-:Y:S01]  /*16260*/  MUFU.EX2 R105, R105 ;  /* 0x0000006900697308 */ /* 0x000fe20000000800 */
[----:B------:R-:W-:Y:S01]  /*16270*/  FMUL.FTZ R33, R9, R149 ;  /* 0x0000009509217220 */ /* 0x000fe20000410000 */
[----:B------:R-:W-:Y:S01]  /*16280*/  LOP3.LUT R9, R25, UR12, R220, 0x96, !PT ;  /* 0x0000000c19097c12 */ /* 0x000fe2000f8e96dc */
[C---:B------:R-:W-:Y:S02]  /*16290*/  FFMA.FTZ R144, R10.reuse, R41, R15 ;  /* 0x000000290a907223 */ /* 0x040fe4000001000f */
[----:B------:R-:W-:Y:S04]  /*162a0*/  IMAD.WIDE.U32 R40, R11, -0x326172a9, RZ ;  /* 0xcd9e8d570b287825 */ /* 0x000fe800078e00ff */
[----:B------:R-:W-:Y:S01]  /*162b0*/  IMAD.WIDE.U32 R30, R9, -0x2daee0ad, RZ ;  /* 0xd2511f53091e7825 */ /* 0x000fe200078e00ff */
[----:B------:R-:W-:Y:S03]  /*162c0*/  MUFU.EX2 R106, R106 ;  /* 0x0000006a006a7308 */ /* 0x000fe60000000800 */
[----:B------:R-:W-:Y:S01]  /*162d0*/  FADD.FTZ R144, R195, R144 ;  /* 0x00000090c3907221 */ /* 0x000fe20000010000 */
[----:B------:R-:W-:Y:S02]  /*162e0*/  LOP3.LUT R9, R31, UR9, R28, 0x96, !PT ;  /* 0x000000091f097c12 */ /* 0x000fe4000f8e961c */
[----:B------:R-:W-:Y:S01]  /*162f0*/  LOP3.LUT R28, R41, UR10, R24, 0x96, !PT ;  /* 0x0000000a291c7c12 */ /* 0x000fe2000f8e9618 */
[----:B------:R-:W-:Y:S02]  /*16300*/  FMUL.FTZ R41, R10, R161 ;  /* 0x000000a10a297220 */ /* 0x000fe40000410000 */
[----:B------:R-:W-:Y:S01]  /*16310*/  IMAD.WIDE.U32 R24, R9, -0x326172a9, RZ ;  /* 0xcd9e8d5709187825 */ /* 0x000fe200078e00ff */
[----:B------:R-:W-:Y:S03]  /*16320*/  MUFU.EX2 R96, R96 ;  /* 0x0000006000607308 */ /* 0x000fe60000000800 */
[----:B------:R-:W-:Y:S01]  /*16330*/  IMAD.WIDE.U32 R28, R28, -0x2daee0ad, RZ ;  /* 0xd2511f531c1c7825 */ /* 0x000fe200078e00ff */
[----:B------:R-:W-:Y:S03]  /*16340*/  LOP3.LUT R9, R25, UR8, R40, 0x96, !PT ;  /* 0x0000000819097c12 */ /* 0x000fe6000f8e9628 */
[C---:B------:R-:W-:Y:S01]  /*16350*/  FMUL.FTZ R40, R10.reuse, R160 ;  /* 0x000000a00a287220 */ /* 0x040fe20000410000 */
[----:B------:R-:W-:Y:S01]  /*16360*/  LOP3.LUT R11, R29, UR7, R30, 0x96, !PT ;  /* 0x000000071d0b7c12 */ /* 0x000fe2000f8e961e */
[----:B------:R-:W-:Y:S01]  /*16370*/  FMUL.FTZ R29, R10, R157 ;  /* 0x0000009d0a1d7220 */ /* 0x000fe20000410000 */
[----:B------:R-:W-:Y:S01]  /*16380*/  MUFU.EX2 R99, R99 ;  /* 0x0000006300637308 */ /* 0x000fe20000000800 */
[----:B------:R-:W-:Y:S02]  /*16390*/  IMAD.MOV.U32 R160, RZ, RZ, R219 ;  /* 0x000000ffffa07224 */ /* 0x000fe400078e00db */
[----:B------:R-:W-:Y:S05]  /*163a0*/  IMAD.WIDE.U32 R30, R11, -0x326172a9, RZ ;  /* 0xcd9e8d570b1e7825 */ /* 0x000fea00078e00ff */
[----:B------:R-:W-:Y:S02]  /*163b0*/  LOP3.LUT R64, R31, UR17, R24, 0x96, !PT ;  /* 0x000000111f407c12 */ /* 0x000fe4000f8e9618 */
[----:B------:R-:W-:Y:S01]  /*163c0*/  MUFU.EX2 R113, R113 ;  /* 0x0000007100717308 */ /* 0x000fe20000000800 */
[C---:B------:R-:W-:Y:S02]  /*163d0*/  LOP3.LUT R24, R30.reuse, 0xffff, RZ, 0xc0, !PT ;  /* 0x0000ffff1e187812 */ /* 0x040fe400078ec0ff */
[----:B------:R-:W-:Y:S02]  /*163e0*/  LOP3.LUT R149, R30, 0xff, RZ, 0xc0, !PT ;  /* 0x000000ff1e957812 */ /* 0x000fe400078ec0ff */
[----:B------:R-:W-:Y:S02]  /*163f0*/  SHF.R.U32.HI R145, RZ, 0x10, R30 ;  /* 0x00000010ff917819 */ /* 0x000fe4000001161e */
[----:B------:R-:W-:Y:S02]  /*16400*/  SHF.R.U32.HI R24, RZ, 0x8, R24 ;  /* 0x00000008ff187819 */ /* 0x000fe40000011618 */
[----:B------:R-:W-:Y:S01]  /*16410*/  LOP3.LUT R145, R145, 0xff, RZ, 0xc0, !PT ;  /* 0x000000ff91917812 */ /* 0x000fe200078ec0ff */
[----:B------:R-:W-:Y:S01]  /*16420*/  MUFU.EX2 R108, R108 ;  /* 0x0000006c006c7308 */ /* 0x000fe20000000800 */
[----:B------:R-:W-:Y:S02]  /*16430*/  PRMT R149, R149, 0x5410, R24 ;  /* 0x0000541095957816 */ /* 0x000fe40000000018 */
[----:B------:R-:W-:Y:S02]  /*16440*/  SHF.R.U32.HI R24, RZ, 0x18, R30 ;  /* 0x00000018ff187819 */ /* 0x000fe4000001161e */
[----:B------:R-:W-:Y:S01]  /*16450*/  LOP3.LUT R22, R64, 0xffff, RZ, 0xc0, !PT ;  /* 0x0000ffff40167812 */ /* 0x000fe200078ec0ff */
[--C-:B------:R-:W-:Y:S01]  /*16460*/  HSET2.LE.AND R66, R149, R240.reuse, PT ;  /* 0x000000f095427233 */ /* 0x100fe20003803000 */
[----:B------:R-:W-:Y:S01]  /*16470*/  PRMT R145, R145, 0x5410, R24 ;  /* 0x0000541091917816 */ /* 0x000fe20000000018 */
[----:B------:R-:W-:Y:S01]  /*16480*/  IMAD.WIDE.U32 R24, R9, -0x2daee0ad, RZ ;  /* 0xd2511f5309187825 */ /* 0x000fe200078e00ff */
[----:B------:R-:W-:Y:S01]  /*16490*/  SHF.R.U32.HI R22, RZ, 0x8, R22 ;  /* 0x00000008ff167819 */ /* 0x000fe20000011616 */
[----:B------:R-:W-:Y:S01]  /*164a0*/  MUFU.EX2 R128, R128 ;  /* 0x0000008000807308 */ /* 0x000fe20000000800 */
[----:B------:R-:W-:Y:S01]  /*164b0*/  SHF.R.U32.HI R65, RZ, 0x18, R64 ;  /* 0x00000018ff417819 */ /* 0x000fe20000011640 */
[----:B------:R-:W-:Y:S01]  /*164c0*/  FMUL.FTZ R9, R8, c[0x0][0x23c] ;  /* 0x00008f0008097a20 */ /* 0x000fe20000410000 */
[C---:B------:R-:W-:Y:S01]  /*164d0*/  LOP3.LUT R8, R24.reuse, 0xffff, RZ, 0xc0, !PT ;  /* 0x0000ffff18087812 */ /* 0x040fe200078ec0ff */
[--C-:B------:R-:W-:Y:S01]  /*164e0*/  HSET2.LE.AND R67, R145, R240.reuse, PT ;  /* 0x000000f091437233 */ /* 0x100fe20003803000 */
[----:B------:R-:W-:Y:S02]  /*164f0*/  LOP3.LUT R141, R24, 0xff, RZ, 0xc0, !PT ;  /* 0x000000ff188d7812 */ /* 0x000fe400078ec0ff */
[----:B------:R-:W-:Y:S02]  /*16500*/  SHF.R.U32.HI R137, RZ, 0x18, R24 ;  /* 0x00000018ff897819 */ /* 0x000fe40000011618 */
[----:B------:R-:W-:Y:S01]  /*16510*/  LOP3.LUT R67, R67, R18, RZ, 0xc0, !PT ;  /* 0x0000001243437212 */ /* 0x000fe200078ec0ff */
[----:B------:R-:W3:Y:S01]  /*16520*/  MUFU.EX2 R15, R9 ;  /* 0x00000009000f7308 */ /* 0x000ee20000000800 */
[----:B------:R-:W-:Y:S02]  /*16530*/  SHF.R.U32.HI R8, RZ, 0x8, R8 ;  /* 0x00000008ff087819 */ /* 0x000fe40000011608 */
[----:B------:R-:W-:Y:S01]  /*16540*/  LOP3.LUT R78, R25, UR18, R28, 0x96, !PT ;  /* 0x00000012194e7c12 */ /* 0x000fe2000f8e961c */
[C---:B------:R-:W-:Y:S01]  /*16550*/  FMUL.FTZ R25, R10.reuse, R153 ;  /* 0x000000990a197220 */ /* 0x040fe20000410000 */
[----:B------:R-:W-:Y:S01]  /*16560*/  PRMT R141, R141, 0x5410, R8 ;  /* 0x000054108d8d7816 */ /* 0x000fe20000000008 */
[C---:B------:R-:W-:Y:S01]  /*16570*/  FMUL.FTZ R28, R10.reuse, R156 ;  /* 0x0000009c0a1c7220 */ /* 0x040fe20000410000 */
[----:B------:R-:W-:Y:S01]  /*16580*/  SHF.R.U32.HI R8, RZ, 0x10, R24 ;  /* 0x00000010ff087819 */ /* 0x000fe20000011618 */
[----:B------:R-:W-:Y:S01]  /*16590*/  FMUL.FTZ R24, R10, R152 ;  /* 0x000000980a187220 */ /* 0x000fe20000410000 */
[----:B-1----:R-:W-:Y:S01]  /*165a0*/  F2FP.BF16.PACK_AB R18, R103, R116 ;  /* 0x000000746712723e */ /* 0x002fe200000010ff */
[----:B------:R-:W-:Y:S01]  /*165b0*/  MUFU.EX2 R126, R126 ;  /* 0x0000007e007e7308 */ /* 0x000fe20000000800 */
[----:B------:R-:W-:Y:S01]  /*165c0*/  LOP3.LUT R8, R8, 0xff, RZ, 0xc0, !PT ;  /* 0x000000ff08087812 */ /* 0x000fe200078ec0ff */
[--C-:B------:R-:W-:Y:S01]  /*165d0*/  HSET2.LE.AND R74, R141, R240.reuse, PT ;  /* 0x000000f08d4a7233 */ /* 0x100fe20003803000 */
[----:B------:R-:W-:Y:S02]  /*165e0*/  LOP3.LUT R69, R69, R18, RZ, 0xc0, !PT ;  /* 0x0000001245457212 */ /* 0x000fe400078ec0ff */
[----:B------:R-:W-:Y:S01]  /*165f0*/  PRMT R137, R8, 0x5410, R137 ;  /* 0x0000541008897816 */ /* 0x000fe20000000089 */
[----:B------:R-:W-:Y:S01]  /*16600*/  FMUL.FTZ R8, R10, R132 ;  /* 0x000000840a087220 */ /* 0x000fe20000410000 */
[----:B--2---:R-:W-:Y:S03]  /*16610*/  F2FP.BF16.PACK_AB R18, R98, R109 ;  /* 0x0000006d6212723e */ /* 0x004fe600000010ff */
[----:B------:R-:W1:Y:S01]  /*16620*/  MUFU.EX2 R131, R131 ;  /* 0x0000008300837308 */ /* 0x000e620000000800 */
[--C-:B------:R-:W-:Y:S01]  /*16630*/  HSET2.LE.AND R75, R137, R240.reuse, PT ;  /* 0x000000f0894b7233 */ /* 0x100fe20003803000 */
[----:B------:R-:W-:Y:S01]  /*16640*/  LOP3.LUT R71, R71, R18, RZ, 0xc0, !PT ;  /* 0x0000001247477212 */ /* 0x000fe200078ec0ff */
[C---:B---3--:R-:W-:Y:S01]  /*16650*/  FFMA.FTZ R161, R15.reuse, R252, R19 ;  /* 0x000000fc0fa17223 */ /* 0x048fe20000010013 */
[----:B------:R-:W-:Y:S01]  /*16660*/  F2FP.BF16.PACK_AB R19, R124, R167 ;  /* 0x000000a77c13723e */ /* 0x000fe200000010ff */
[----:B------:R-:W-:Y:S01]  /*16670*/  FMUL.FTZ R9, R10, R133 ;  /* 0x000000850a097220 */ /* 0x000fe20000410000 */
[----:B------:R-:W-:Y:S01]  /*16680*/  F2FP.BF16.PACK_AB R18, R88, R89 ;  /* 0x000000595812723e */ /* 0x000fe200000010ff */
[----:B------:R-:W-:Y:S01]  /*16690*/  FMUL.FTZ R10, R15, R134 ;  /* 0x000000860f0a7220 */ /* 0x000fe20000410000 */
[----:B------:R-:W-:Y:S02]  /*166a0*/  LOP3.LUT R58, R58, R19, RZ, 0xc0, !PT ;  /* 0x000000133a3a7212 */ /* 0x000fe400078ec0ff */
[----:B------:R2:W3:Y:S01]  /*166b0*/  MUFU.EX2 R133, R73 ;  /* 0x0000004900857308 */ /* 0x0004e20000000800 */
[----:B------:R-:W-:Y:S01]  /*166c0*/  F2FP.BF16.PACK_AB R19, R169, R178 ;  /* 0x000000b2a913723e */ /* 0x000fe200000010ff */
[----:B------:R-:W-:Y:S01]  /*166d0*/  FMUL.FTZ R11, R15, R135 ;  /* 0x000000870f0b7220 */ /* 0x000fe20000410000 */
[----:B------:R-:W-:Y:S01]  /*166e0*/  LOP3.LUT R75, R75, R18, RZ, 0xc0, !PT ;  /* 0x000000124b4b7212 */ /* 0x000fe200078ec0ff */
[C---:B------:R-:W-:Y:S01]  /*166f0*/  FMUL.FTZ R26, R15.reuse, R154 ;  /* 0x0000009a0f1a7220 */ /* 0x040fe20000410000 */
[----:B------:R-:W-:Y:S01]  /*16700*/  LOP3.LUT R56, R56, R19, RZ, 0xc0, !PT ;  /* 0x0000001338387212 */ /* 0x000fe200078ec0ff */
[C---:B------:R-:W-:Y:S01]  /*16710*/  FMUL.FTZ R27, R15.reuse, R155 ;  /* 0x0000009b0f1b7220 */ /* 0x040fe20000410000 */
[----:B------:R-:W-:Y:S01]  /*16720*/  LOP3.LUT R19, R64, 0xff, RZ, 0xc0, !PT ;  /* 0x000000ff40137812 */ /* 0x000fe200078ec0ff */
[C---:B------:R-:W-:Y:S02]  /*16730*/  FMUL.FTZ R30, R15.reuse, R158 ;  /* 0x0000009e0f1e7220 */ /* 0x040fe40000410000 */
[----:B------:R-:W-:Y:S01]  /*16740*/  MUFU.EX2 R130, R130 ;  /* 0x0000008200827308 */ /* 0x000fe20000000800 */
[----:B------:R-:W-:Y:S01]  /*16750*/  FMUL.FTZ R31, R15, R159 ;  /* 0x0000009f0f1f7220 */ /* 0x000fe20000410000 */
[----:B------:R-:W-:Y:S01]  /*16760*/  PRMT R19, R19, 0x5410, R22 ;  /* 0x0000541013137816 */ /* 0x000fe20000000016 */
[C---:B------:R-:W-:Y:S01]  /*16770*/  FMUL.FTZ R42, R15.reuse, R162 ;  /* 0x000000a20f2a7220 */ /* 0x040fe20000410000 */
[----:B------:R-:W-:Y:S01]  /*16780*/  SHF.R.U32.HI R22, RZ, 0x10, R64 ;  /* 0x00000010ff167819 */ /* 0x000fe20000011640 */
[----:B------:R-:W-:Y:S01]  /*16790*/  FMUL.FTZ R43, R15, R163 ;  /* 0x000000a30f2b7220 */ /* 0x000fe20000410000 */
[----:B------:R-:W-:Y:S01]  /*167a0*/  F2FP.BF16.PACK_AB R15, R165, R170 ;  /* 0x000000aaa50f723e */ /* 0x000fe200000010ff */
[--C-:B------:R-:W-:Y:S01]  /*167b0*/  HSET2.LE.AND R64, R19, R240.reuse, PT ;  /* 0x000000f013407233 */ /* 0x100fe20003803000 */
[----:B------:R-:W-:Y:S01]  /*167c0*/  LOP3.LUT R19, R78, 0xff, RZ, 0xc0, !PT ;  /* 0x000000ff4e137812 */ /* 0x000fe200078ec0ff */
[----:B------:R-:W-:Y:S01]  /*167d0*/  IMAD.MOV.U32 R163, RZ, RZ, R223 ;  /* 0x000000ffffa37224 */ /* 0x000fe200078e00df */
[----:B------:R-:W-:Y:S01]  /*167e0*/  MUFU.EX2 R149, R82 ;  /* 0x0000005200957308 */ /* 0x000fe20000000800 */
[----:B------:R-:W-:Y:S01]  /*167f0*/  LOP3.LUT R60, R60, R15, RZ, 0xc0, !PT ;  /* 0x0000000f3c3c7212 */ /* 0x000fe200078ec0ff */
[----:B------:R-:W-:Y:S01]  /*16800*/  IMAD.MOV.U32 R155, RZ, RZ, R221 ;  /* 0x000000ffff9b7224 */ /* 0x000fe200078e00dd */
[----:B------:R-:W-:Y:S01]  /*16810*/  F2FP.BF16.PACK_AB R15, R120, R121 ;  /* 0x00000079780f723e */ /* 0x000fe200000010ff */
[----:B------:R-:W-:Y:S01]  /*16820*/  IMAD.MOV.U32 R154, RZ, RZ, R220 ;  /* 0x000000ffff9a7224 */ /* 0x000fe200078e00dc */
[----:B--2---:R-:W-:Y:S01]  /*16830*/  SHF.R.U32.HI R73, RZ, 0x10, R78 ;  /* 0x00000010ff497819 */ /* 0x004fe2000001164e */
[----:B------:R-:W-:Y:S01]  /*16840*/  IMAD.MOV.U32 R162, RZ, RZ, R222 ;  /* 0x000000ffffa27224 */ /* 0x000fe200078e00de */
[----:B------:R-:W-:Y:S01]  /*16850*/  LOP3.LUT R62, R62, R15, RZ, 0xc0, !PT ;  /* 0x0000000f3e3e7212 */ /* 0x000fe200078ec0ff */
[----:B------:R-:W-:Y:S01]  /*16860*/  IMAD.MOV.U32 R252, RZ, RZ, R218 ;  /* 0x000000fffffc7224 */ /* 0x000fe200078e00da */
[----:B------:R-:W-:Y:S01]  /*16870*/  F2FP.BF16.PACK_AB R15, R92, R93 ;  /* 0x0000005d5c0f723e */ /* 0x000fe200000010ff */
[----:B------:R-:W-:Y:S01]  /*16880*/  MUFU.EX2 R136, R81 ;  /* 0x0000005100887308 */ /* 0x000fe20000000800 */
[----:B------:R-:W-:Y:S01]  /*16890*/  LOP3.LUT R73, R73, 0xff, RZ, 0xc0, !PT ;  /* 0x000000ff49497812 */ /* 0x000fe200078ec0ff */
[----:B------:R-:W-:Y:S01]  /*168a0*/  IMAD.MOV.U32 R162, RZ, RZ, R237 ;  /* 0x000000ffffa27224 */ /* 0x000fe200078e00ed */
[----:B------:R-:W-:Y:S01]  /*168b0*/  LOP3.LUT R66, R66, R15, RZ, 0xc0, !PT ;  /* 0x0000000f42427212 */ /* 0x000fe200078ec0ff */
[----:B------:R-:W-:Y:S01]  /*168c0*/  FADD.FTZ R161, R192, R161 ;  /* 0x000000a1c0a17221 */ /* 0x000fe20000010000 */
[----:B------:R-:W-:Y:S02]  /*168d0*/  F2FP.BF16.PACK_AB R15, R114, R125 ;  /* 0x0000007d720f723e */ /* 0x000fe400000010ff */
[----:B------:R-:W-:Y:S02]  /*168e0*/  LOP3.LUT R22, R22, 0xff, RZ, 0xc0, !PT ;  /* 0x000000ff16167812 */ /* 0x000fe400078ec0ff */
[----:B------:R-:W-:Y:S01]  /*168f0*/  LOP3.LUT R64, R64, R15, RZ, 0xc0, !PT ;  /* 0x0000000f40407212 */ /* 0x000fe200078ec0ff */
[----:B------:R-:W-:Y:S01]  /*16900*/  MUFU.EX2 R148, R49 ;  /* 0x0000003100947308 */ /* 0x000fe20000000800 */
[----:B------:R-:W-:Y:S02]  /*16910*/  F2FP.BF16.PACK_AB R15, R110, R115 ;  /* 0x000000736e0f723e */ /* 0x000fe400000010ff */
[----:B------:R-:W-:Y:S02]  /*16920*/  PRMT R65, R22, 0x5410, R65 ;  /* 0x0000541016417816 */ /* 0x000fe40000000041 */
[----:B------:R-:W-:Y:S02]  /*16930*/  LOP3.LUT R68, R68, R15, RZ, 0xc0, !PT ;  /* 0x0000000f44447212 */ /* 0x000fe400078ec0ff */
[----:B------:R-:W-:Y:S01]  /*16940*/  F2FP.BF16.PACK_AB R15, R111, R102 ;  /* 0x000000666f0f723e */ /* 0x000fe200000010ff */
[--C-:B------:R-:W-:Y:S01]  /*16950*/  HSET2.LE.AND R65, R65, R240.reuse, PT ;  /* 0x000000f041417233 */ /* 0x100fe20003803000 */
[----:B------:R-:W-:Y:S01]  /*16960*/  F2FP.BF16.PACK_AB R22, R112, R117 ;  /* 0x000000757016723e */ /* 0x000fe200000010ff */
[----:B------:R2:W-:Y:S01]  /*16970*/  MUFU.EX2 R140, R80 ;  /* 0x00000050008c7308 */ /* 0x0005e20000000800 */
[----:B------:R-:W-:Y:S02]  /*16980*/  LOP3.LUT R70, R70, R15, RZ, 0xc0, !PT ;  /* 0x0000000f46467212 */ /* 0x000fe400078ec0ff */
[----:B------:R-:W-:Y:S02]  /*16990*/  F2FP.BF16.PACK_AB R15, R90, R91 ;  /* 0x0000005b5a0f723e */ /* 0x000fe400000010ff */
[----:B------:R-:W-:Y:S02]  /*169a0*/  LOP3.LUT R65, R65, R22, RZ, 0xc0, !PT ;  /* 0x0000001641417212 */ /* 0x000fe400078ec0ff */
[----:B------:R-:W-:Y:S02]  /*169b0*/  LOP3.LUT R74, R74, R15, RZ, 0xc0, !PT ;  /* 0x0000000f4a4a7212 */ /* 0x000fe400078ec0ff */
[----:B------:R-:W-:Y:S01]  /*169c0*/  LOP3.LUT R15, R78, 0xffff, RZ, 0xc0, !PT ;  /* 0x0000ffff4e0f7812 */ /* 0x000fe200078ec0ff */
[----:B------:R-:W-:Y:S01]  /*169d0*/  MUFU.EX2 R158, R38 ;  /* 0x00000026009e7308 */ /* 0x000fe20000000800 */
[----:B-1----:R-:W-:Y:S02]  /*169e0*/  F2FP.BF16.PACK_AB R22, R131, R126 ;  /* 0x0000007e8316723e */ /* 0x002fe400000010ff */
[----:B------:R-:W-:Y:S02]  /*169f0*/  SHF.R.U32.HI R18, RZ, 0x8, R15 ;  /* 0x00000008ff127819 */ /* 0x000fe4000001160f */
[----:B------:R-:W-:Y:S02]  /*16a00*/  F2FP.BF16.PACK_AB R15, R97, R94 ;  /* 0x0000005e610f723e */ /* 0x000fe400000010ff */
[----:B------:R-:W-:Y:S02]  /*16a10*/  PRMT R19, R19, 0x5410, R18 ;  /* 0x0000541013137816 */ /* 0x000fe40000000012 */
[----:B------:R-:W-:Y:S01]  /*16a20*/  F2FP.BF16.PACK_AB R18, R106, R105 ;  /* 0x000000696a12723e */ /* 0x000fe200000010ff */
[----:B------:R-:W-:Y:S01]  /*16a30*/  MUFU.EX2 R157, R35 ;  /* 0x00000023009d7308 */ /* 0x000fe20000000800 */
[----:B------:R-:W-:Y:S01]  /*16a40*/  LOP3.LUT R76, R76, R15, RZ, 0xc0, !PT ;  /* 0x0000000f4c4c7212 */ /* 0x000fe200078ec0ff */
[--C-:B------:R-:W-:Y:S01]  /*16a50*/  HSET2.LE.AND R72, R19, R240.reuse, PT ;  /* 0x000000f013487233 */ /* 0x100fe20003803000 */
[----:B------:R-:W-:Y:S02]  /*16a60*/  F2FP.BF16.PACK_AB R15, R99, R96 ;  /* 0x00000060630f723e */ /* 0x000fe400000010ff */
[----:B------:R-:W-:Y:S02]  /*16a70*/  LOP3.LUT R77, R77, R18, RZ, 0xc0, !PT ;  /* 0x000000124d4d7212 */ /* 0x000fe400078ec0ff */
[----:B------:R-:W-:Y:S01]  /*16a80*/  SHF.R.U32.HI R18, RZ, 0x18, R78 ;  /* 0x00000018ff127819 */ /* 0x000fe2000001164e */
[--C-:B------:R-:W-:Y:S01]  /*16a90*/  HSET2.LE.AND R78, R85, R240.reuse, PT ;  /* 0x000000f0554e7233 */ /* 0x100fe20003803000 */
[----:B------:R-:W-:Y:S01]  /*16aa0*/  LOP3.LUT R72, R72, R15, RZ, 0xc0, !PT ;  /* 0x0000000f48487212 */ /* 0x000fe200078ec0ff */
[----:B------:R-:W-:Y:S01]  /*16ab0*/  MUFU.EX2 R159, R48 ;  /* 0x00000030009f7308 */ /* 0x000fe20000000800 */
[----:B------:R-:W-:Y:S02]  /*16ac0*/  F2FP.BF16.PACK_AB R15, R108, R113 ;  /* 0x000000716c0f723e */ /* 0x000fe400000010ff */
[----:B------:R-:W-:Y:S02]  /*16ad0*/  PRMT R73, R73, 0x5410, R18 ;  /* 0x0000541049497816 */ /* 0x000fe40000000012 */
[----:B------:R-:W-:Y:S01]  /*16ae0*/  LOP3.LUT R78, R78, R15, RZ, 0xc0, !PT ;  /* 0x0000000f4e4e7212 */ /* 0x000fe200078ec0ff */
[----:B------:R-:W-:Y:S01]  /*16af0*/  IMAD.U32 R15, RZ, RZ, UR4 ;  /* 0x00000004ff0f7e24 */ /* 0x000fe2000f8e00ff */
[----:B---3--:R-:W-:Y:S01]  /*16b00*/  F2FP.BF16.PACK_AB R18, R128, R133 ;  /* 0x000000858012723e */ /* 0x008fe200000010ff */
[--C-:B------:R-:W-:Y:S02]  /*16b10*/  HSET2.LE.AND R73, R73, R240.reuse, PT ;  /* 0x000000f049497233 */ /* 0x100fe40003803000 */
[----:B------:R-:W-:Y:S01]  /*16b20*/  MUFU.EX2 R156, R39 ;  /* 0x00000027009c7308 */ /* 0x000fe20000000800 */
[----:B------:R-:W-:Y:S02]  /*16b30*/  LOP3.LUT R15, R163, UR27, R15, 0x96, !PT ;  /* 0x0000001ba30f7c12 */ /* 0x000fe4000f8e960f */
[----:B------:R-:W-:Y:S02]  /*16b40*/  LOP3.LUT R79, R79, R18, RZ, 0xc0, !PT ;  /* 0x000000124f4f7212 */ /* 0x000fe400078ec0ff */
[----:B------:R-:W-:Y:S01]  /*16b50*/  LOP3.LUT R73, R73, R22, RZ, 0xc0, !PT ;  /* 0x0000001649497212 */ /* 0x000fe200078ec0ff */
[----:B------:R-:W-:Y:S04]  /*16b60*/  IMAD.WIDE.U32 R84, R15, -0x326172a9, RZ ;  /* 0xcd9e8d570f547825 */ /* 0x000fe800078e00ff */
[----:B------:R-:W-:Y:S01]  /*16b70*/  MUFU.EX2 R177, R177 ;  /* 0x000000b100b17308 */ /* 0x000fe20000000800 */
[----:B------:R-:W-:Y:S02]  /*16b80*/  LOP3.LUT R18, R85, UR16, R246, 0x96, !PT ;  /* 0x0000001055127c12 */ /* 0x000fe4000f8e96f6 */
[--C-:B------:R-:W-:Y:S02]  /*16b90*/  LOP3.LUT R15, R213, UR14, R84.reuse, 0x96, !PT ;  /* 0x0000000ed50f7c12 */ /* 0x100fe4000f8e9654 */
[----:B------:R-:W-:Y:S02]  /*16ba0*/  LOP3.LUT R19, R155, UR14, R84, 0x96, !PT ;  /* 0x0000000e9b137c12 */ /* 0x000fe4000f8e9654 */
[----:B------:R-:W-:Y:S01]  /*16bb0*/  LOP3.LUT R132, R85, UR16, R250, 0x96, !PT ;  /* 0x0000001055847c12 */ /* 0x000fe2000f8e96fa */
[----:B------:R-:W-:Y:S02]  /*16bc0*/  IMAD.WIDE.U32 R84, R18, -0x2daee0ad, RZ ;  /* 0xd2511f5312547825 */ /* 0x000fe400078e00ff */
[----:B------:R-:W-:Y:S02]  /*16bd0*/  MUFU.EX2 R175, R175 ;  /* 0x000000af00af7308 */ /* 0x000fe40000000800 */
[----:B------:R-:W-:Y:S01]  /*16be0*/  IMAD.WIDE.U32 R86, R15, -0x2daee0ad, RZ ;  /* 0xd2511f530f567825 */ /* 0x000fe200078e00ff */
[----:B------:R-:W-:Y:S03]  /*16bf0*/  LOP3.LUT R18, R85, UR13, R244, 0x96, !PT ;  /* 0x0000000d55127c12 */ /* 0x000fe6000f8e96f4 */
[----:B--2---:R-:W-:Y:S01]  /*16c00*/  IMAD.WIDE.U32 R80, R19, -0x2daee0ad, RZ ;  /* 0xd2511f5313507825 */ /* 0x004fe200078e00ff */
[----:B------:R-:W-:Y:S03]  /*16c10*/  LOP3.LUT R15, R87, UR11, R84, 0x96, !PT ;  /* 0x0000000b570f7c12 */ /* 0x000fe6000f8e9654 */
[----:B------:R-:W-:Y:S01]  /*16c20*/  MUFU.EX2 R7, R7 ;  /* 0x0000000700077308 */ /* 0x000fe20000000800 */
[----:B------:R-:W-:Y:S04]  /*16c30*/  IMAD.WIDE.U32 R134, R18, -0x326172a9, RZ ;  /* 0xcd9e8d5712867825 */ /* 0x000fe800078e00ff */
[----:B------:R-:W-:Y:S01]  /*16c40*/  IMAD.WIDE.U32 R84, R15, -0x326172a9, RZ ;  /* 0xcd9e8d570f547825 */ /* 0x000fe200078e00ff */
[----:B------:R-:W-:Y:S04]  /*16c50*/  LOP3.LUT R15, R135, UR12, R212, 0x96, !PT ;  /* 0x0000000c870f7c12 */ /* 0x000fe8000f8e96d4 */
        /* <DEDUP_REMOVED lines=9> */
[----:B------:R-:W-:Y:S05]  /*16cf0*/  LOP3.LUT R18, R85, UR7, R134, 0x96, !PT ;  /* 0x0000000755127c12 */ /* 0x000fea000f8e9686 */
[----:B------:R-:W-:Y:S02]  /*16d00*/  IMAD.WIDE.U32 R134, R18, -0x326172a9, RZ ;  /* 0xcd9e8d5712867825 */ /* 0x000fe400078e00ff */
[----:B------:R-:W-:Y:S03]  /*16d10*/  MUFU.EX2 R196, R196 ;  /* 0x000000c400c47308 */ /* 0x000fe60000000800 */
[----:B------:R-:W-:Y:S02]  /*16d20*/  LOP3.LUT R18, R135, UR17, R86, 0x96, !PT ;  /* 0x0000001187127c12 */ /* 0x000fe4000f8e9656 */
[C---:B------:R-:W-:Y:S02]  /*16d30*/  LOP3.LUT R86, R134.reuse, 0xffff, RZ, 0xc0, !PT ;  /* 0x0000ffff86567812 */ /* 0x040fe400078ec0ff */
[----:B------:R-:W-:Y:S02]  /*16d40*/  LOP3.LUT R137, R134, 0xff, RZ, 0xc0, !PT ;  /* 0x000000ff86897812 */ /* 0x000fe400078ec0ff */
[--C-:B------:R-:W-:Y:S01]  /*16d50*/  SHF.R.U32.HI R141, RZ, 0x10, R134.reuse ;  /* 0x00000010ff8d7819 */ /* 0x100fe20000011686 */
[----:B------:R-:W-:Y:S01]  /*16d60*/  MUFU.EX2 R107, R107 ;  /* 0x0000006b006b7308 */ /* 0x000fe20000000800 */
[----:B------:R-:W-:Y:S01]  /*16d70*/  SHF.R.U32.HI R87, RZ, 0x18, R134 ;  /* 0x00000018ff577819 */ /* 0x000fe20000011686 */
[----:B------:R-:W-:Y:S01]  /*16d80*/  IMAD.WIDE.U32 R134, R15, -0x2daee0ad, RZ ;  /* 0xd2511f530f867825 */ /* 0x000fe200078e00ff */
[----:B------:R-:W-:Y:S02]  /*16d90*/  LOP3.LUT R15, R18, 0xff, RZ, 0xc0, !PT ;  /* 0x000000ff120f7812 */ /* 0x000fe400078ec0ff */
[----:B------:R-:W-:Y:S02]  /*16da0*/  SHF.R.U32.HI R85, RZ, 0x18, R18 ;  /* 0x00000018ff557819 */ /* 0x000fe40000011612 */
[----:B------:R-:W-:Y:S02]  /*16db0*/  LOP3.LUT R22, R135, UR18, R84, 0x96, !PT ;  /* 0x0000001287167c12 */ /* 0x000fe4000f8e9654 */
[----:B------:R-:W-:Y:S01]  /*16dc0*/  LOP3.LUT R152, R134, 0xffff, RZ, 0xc0, !PT ;  /* 0x0000ffff86987812 */ /* 0x000fe200078ec0ff */
[----:B------:R-:W-:Y:S01]  /*16dd0*/  MUFU.EX2 R207, R207 ;  /* 0x000000cf00cf7308 */ /* 0x000fe20000000800 */
[----:B------:R-:W-:Y:S02]  /*16de0*/  LOP3.LUT R84, R18, 0xffff, RZ, 0xc0, !PT ;  /* 0x0000ffff12547812 */ /* 0x000fe400078ec0ff */
[----:B------:R-:W-:Y:S02]  /*16df0*/  SHF.R.U32.HI R86, RZ, 0x8, R86 ;  /* 0x00000008ff567819 */ /* 0x000fe40000011656 */
[----:B------:R-:W-:Y:S02]  /*16e00*/  SHF.R.U32.HI R84, RZ, 0x8, R84 ;  /* 0x00000008ff547819 */ /* 0x000fe40000011654 */
[----:B------:R-:W-:Y:S02]  /*16e10*/  SHF.R.U32.HI R145, RZ, 0x10, R134 ;  /* 0x00000010ff917819 */ /* 0x000fe40000011686 */
[----:B------:R-:W-:Y:S01]  /*16e20*/  PRMT R15, R15, 0x5410, R84 ;  /* 0x000054100f0f7816 */ /* 0x000fe20000000054 */
[----:B------:R-:W1:Y:S01]  /*16e30*/  MUFU.EX2 R135, R83 ;  /* 0x0000005300877308 */ /* 0x000e620000000800 */
[----:B------:R-:W-:Y:S02]  /*16e40*/  LOP3.LUT R153, R134, 0xff, RZ, 0xc0, !PT ;  /* 0x000000ff86997812 */ /* 0x000fe400078ec0ff */
[----:B------:R-:W-:Y:S01]  /*16e50*/  SHF.R.U32.HI R134, RZ, 0x18, R134 ;  /* 0x00000018ff867819 */ /* 0x000fe20000011686 */
[--C-:B------:R-:W-:Y:S01]  /*16e60*/  HSET2.LE.AND R84, R15, R240.reuse, PT ;  /* 0x000000f00f547233 */ /* 0x100fe20003803000 */
[----:B------:R-:W-:Y:S02]  /*16e70*/  LOP3.LUT R145, R145, 0xff, RZ, 0xc0, !PT ;  /* 0x000000ff91917812 */ /* 0x000fe400078ec0ff */
[----:B------:R-:W-:Y:S02]  /*16e80*/  SHF.R.U32.HI R152, RZ, 0x8, R152 ;  /* 0x00000008ff987819 */ /* 0x000fe40000011698 */
[----:B------:R-:W-:Y:S01]  /*16e90*/  PRMT R219, R145, 0x5410, R134 ;  /* 0x0000541091db7816 */ /* 0x000fe20000000086 */
[----:B------:R-:W-:Y:S01]  /*16ea0*/  IMAD.MOV.U32 R145, RZ, RZ, R211 ;  /* 0x000000ffff917224 */ /* 0x000fe200078e00d3 */
[----:B------:R-:W-:Y:S01]  /*16eb0*/  MUFU.EX2 R134, R23 ;  /* 0x0000001700867308 */ /* 0x000fe20000000800 */
[----:B------:R-:W-:Y:S09]  /*16ec0*/  PRMT R220, R153, 0x5410, R152 ;  /* 0x0000541099dc7816 */ /* 0x000ff20000000098 */
[----:B------:R-:W-:Y:S01]  /*16ed0*/  MUFU.EX2 R197, R197 ;  /* 0x000000c500c57308 */ /* 0x000fe20000000800 */
[----:B-1----:R-:W-:Y:S01]  /*16ee0*/  F2FP.BF16.PACK_AB R15, R130, R135 ;  /* 0x00000087820f723e */ /* 0x002fe200000010ff */
[----:B------:R-:W-:Y:S03]  /*16ef0*/  IMAD.WIDE.U32 R82, R132, -0x2daee0ad, RZ ;  /* 0xd2511f5384527825 */ /* 0x000fe600078e00ff */
[----:B------:R-:W-:Y:S02]  /*16f00*/  LOP3.LUT R84, R84, R15, RZ, 0xc0, !PT ;  /* 0x0000000f54547212 */ /* 0x000fe400078ec0ff */
[----:B------:R-:W-:Y:S03]  /*16f10*/  SHF.R.U32.HI R15, RZ, 0x10, R18 ;  /* 0x00000010ff0f7819 */ /* 0x000fe60000011612 */
[----:B------:R-:W-:Y:S01]  /*16f20*/  MUFU.EX2 R132, R34 ;  /* 0x0000002200847308 */ /* 0x000fe20000000800 */
[----:B------:R-:W-:Y:S02]  /*16f30*/  LOP3.LUT R18, R15, 0xff, RZ, 0xc0, !PT ;  /* 0x000000ff0f127812 */ /* 0x000fe400078ec0ff */
[----:B------:R-:W-:Y:S02]  /*16f40*/  PRMT R15, R137, 0x5410, R86 ;  /* 0x00005410890f7816 */ /* 0x000fe40000000056 */
[----:B------:R-:W-:Y:S02]  /*16f50*/  PRMT R85, R18, 0x5410, R85 ;  /* 0x0000541012557816 */ /* 0x000fe40000000055 */
[----:B------:R-:W-:Y:S03]  /*16f60*/  F2FP.BF16.PACK_AB R18, R136, R149 ;  /* 0x000000958812723e */ /* 0x000fe600000010ff */
[----:B------:R-:W1:Y:S01]  /*16f70*/  MUFU.EX2 R137, R51 ;  /* 0x0000003300897308 */ /* 0x000e620000000800 */
[--C-:B------:R-:W-:Y:S02]  /*16f80*/  HSET2.LE.AND R86, R15, R240.reuse, PT ;  /* 0x000000f00f567233 */ /* 0x100fe40003803000 */
[--C-:B------:R-:W-:Y:S05]  /*16f90*/  HSET2.LE.AND R85, R85, R240.reuse, PT ;  /* 0x000000f055557233 */ /* 0x100fea0003803000 */
[----:B------:R-:W-:Y:S02]  /*16fa0*/  LOP3.LUT R85, R85, R18, RZ, 0xc0, !PT ;  /* 0x0000001255557212 */ /* 0x000fe400078ec0ff */
[----:B------:R-:W-:Y:S01]  /*16fb0*/  LOP3.LUT R18, R141, 0xff, RZ, 0xc0, !PT ;  /* 0x000000ff8d127812 */ /* 0x000fe200078ec0ff */
[----:B------:R-:W-:Y:S03]  /*16fc0*/  MUFU.EX2 R118, R118 ;  /* 0x0000007600767308 */ /* 0x000fe60000000800 */
[----:B------:R-:W-:Y:S05]  /*16fd0*/  PRMT R87, R18, 0x5410, R87 ;  /* 0x0000541012577816 */ /* 0x000fea0000000057 */
[--C-:B------:R-:W-:Y:S02]  /*16fe0*/  HSET2.LE.AND R87, R87, R240.reuse, PT ;  /* 0x000000f057577233 */ /* 0x100fe40003803000 */
[----:B------:R-:W2:Y:S01]  /*16ff0*/  MUFU.EX2 R141, R50 ;  /* 0x00000032008d7308 */ /* 0x000ea20000000800 */
[----:B-1----:R-:W-:Y:S04]  /*17000*/  F2FP.BF16.PACK_AB R15, R137, R140 ;  /* 0x0000008c890f723e */ /* 0x002fe800000010ff */
[----:B------:R-:W-:Y:S02]  /*17010*/  LOP3.LUT R86, R86, R15, RZ, 0xc0, !PT ;  /* 0x0000000f56567212 */ /* 0x000fe400078ec0ff */
[----:B------:R-:W-:Y:S03]  /*17020*/  LOP3.LUT R15, R81, UR11, R82, 0x96, !PT ;  /* 0x0000000b510f7c12 */ /* 0x000fe6000f8e9652 */
[----:B------:R-:W-:Y:S10]  /*17030*/  MUFU.EX2 R206, R206 ;  /* 0x000000ce00ce7308 */ /* 0x000ff40000000800 */
[----:B------:R-:W-:Y:S01]  /*17040*/  MUFU.EX2 R205, R205 ;  /* 0x000000cd00cd7308 */ /* 0x000fe20000000800 */
[----:B--2---:R-:W-:Y:S04]  /*17050*/  F2FP.BF16.PACK_AB R18, R148, R141 ;  /* 0x0000008d9412723e */ /* 0x004fe800000010ff */
[----:B------:R-:W-:Y:S02]  /*17060*/  LOP3.LUT R87, R87, R18, RZ, 0xc0, !PT ;  /* 0x0000001257577212 */ /* 0x000fe400078ec0ff */
[----:B------:R-:W-:Y:S03]  /*17070*/  LOP3.LUT R18, R83, UR13, R248, 0x96, !PT ;  /* 0x0000000d53127c12 */ /* 0x000fe6000f8e96f8 */
[----:B------:R-:W-:Y:S02]  /*17080*/  MUFU.EX2 R204, R204 ;  /* 0x000000cc00cc7308 */ /* 0x000fe40000000800 */
[----:B------:R-:W-:Y:S05]  /*17090*/  IMAD.WIDE.U32 R50, R18, -0x326172a9, RZ ;  /* 0xcd9e8d5712327825 */ /* 0x000fea00078e00ff */
[----:B------:R-:W-:Y:S03]  /*170a0*/  LOP3.LUT R18, R51, UR12, R154, 0x96, !PT ;  /* 0x0000000c33127c12 */ /* 0x000fe6000f8e969a */
[----:B------:R-:W-:Y:S02]  /*170b0*/  MUFU.EX2 R202, R202 ;  /* 0x000000ca00ca7308 */ /* 0x000fe40000000800 */
[----:B------:R-:W-:Y:S05]  /*170c0*/  IMAD.WIDE.U32 R82, R18, -0x2daee0ad, RZ ;  /* 0xd2511f5312527825 */ /* 0x000fea00078e00ff */
        /* <DEDUP_REMOVED lines=14> */
[----:B------:R-:W-:Y:S01]  /*171b0*/  SHF.R.U32.HI R83, RZ, 0x10, R80 ;  /* 0x00000010ff537819 */ /* 0x000fe20000011650 */
[----:B------:R-:W-:Y:S01]  /*171c0*/  MUFU.EX2 R188, R188 ;  /* 0x000000bc00bc7308 */ /* 0x000fe20000000800 */
[----:B------:R-:W-:Y:S02]  /*171d0*/  SHF.R.U32.HI R18, RZ, 0x8, R18 ;  /* 0x00000008ff127819 */ /* 0x000fe40000011612 */
[----:B------:R-:W-:Y:S02]  /*171e0*/  LOP3.LUT R83, R83, 0xff, RZ, 0xc0, !PT ;  /* 0x000000ff53537812 */ /* 0x000fe400078ec0ff */
[----:B------:R-:W-:Y:S02]  /*171f0*/  PRMT R15, R15, 0x5410, R18 ;  /* 0x000054100f0f7816 */ /* 0x000fe40000000012 */
[----:B------:R-:W-:Y:S01]  /*17200*/  SHF.R.U32.HI R18, RZ, 0x18, R80 ;  /* 0x00000018ff127819 */ /* 0x000fe20000011650 */
[----:B------:R-:W-:Y:S02]  /*17210*/  IMAD.WIDE.U32 R80, R19, -0x2daee0ad, RZ ;  /* 0xd2511f5313507825 */ /* 0x000fe400078e00ff */
[--C-:B------:R-:W-:Y:S01]  /*17220*/  HSET2.LE.AND R82, R15, R240.reuse, PT ;  /* 0x000000f00f527233 */ /* 0x100fe20003803000 */
[----:B------:R-:W-:Y:S01]  /*17230*/  PRMT R83, R83, 0x5410, R18 ;  /* 0x0000541053537816 */ /* 0x000fe20000000012 */
[----:B------:R-:W-:Y:S01]  /*17240*/  MUFU.EX2 R176, R176 ;  /* 0x000000b000b07308 */ /* 0x000fe20000000800 */
[----:B------:R-:W-:Y:S02]  /*17250*/  F2FP.BF16.PACK_AB R18, R157, R158 ;  /* 0x0000009e9d12723e */ /* 0x000fe400000010ff */
[----:B------:R-:W-:Y:S01]  /*17260*/  F2FP.BF16.PACK_AB R15, R156, R159 ;  /* 0x0000009f9c0f723e */ /* 0x000fe200000010ff */
[--C-:B------:R-:W-:Y:S01]  /*17270*/  HSET2.LE.AND R83, R83, R240.reuse, PT ;  /* 0x000000f053537233 */ /* 0x100fe20003803000 */
[----:B------:R-:W-:Y:S02]  /*17280*/  SHF.R.U32.HI R19, RZ, 0x10, R80 ;  /* 0x00000010ff137819 */ /* 0x000fe40000011650 */
[----:B------:R-:W-:Y:S02]  /*17290*/  LOP3.LUT R82, R82, R15, RZ, 0xc0, !PT ;  /* 0x0000000f52527212 */ /* 0x000fe400078ec0ff */
[----:B------:R-:W-:Y:S01]  /*172a0*/  LOP3.LUT R83, R83, R18, RZ, 0xc0, !PT ;  /* 0x0000001253537212 */ /* 0x000fe200078ec0ff */
[----:B------:R-:W-:Y:S01]  /*172b0*/  MUFU.EX2 R194, R194 ;  /* 0x000000c200c27308 */ /* 0x000fe20000000800 */
[C---:B------:R-:W-:Y:S02]  /*172c0*/  LOP3.LUT R18, R80.reuse, 0xffff, RZ, 0xc0, !PT ;  /* 0x0000ffff50127812 */ /* 0x040fe400078ec0ff */
[----:B------:R-:W-:Y:S02]  /*172d0*/  LOP3.LUT R15, R80, 0xff, RZ, 0xc0, !PT ;  /* 0x000000ff500f7812 */ /* 0x000fe400078ec0ff */
[----:B------:R-:W-:Y:S02]  /*172e0*/  SHF.R.U32.HI R18, RZ, 0x8, R18 ;  /* 0x00000008ff127819 */ /* 0x000fe40000011612 */
[----:B------:R-:W-:Y:S02]  /*172f0*/  LOP3.LUT R19, R19, 0xff, RZ, 0xc0, !PT ;  /* 0x000000ff13137812 */ /* 0x000fe400078ec0ff */
[----:B------:R-:W-:Y:S01]  /*17300*/  PRMT R223, R15, 0x5410, R18 ;  /* 0x000054100fdf7816 */ /* 0x000fe20000000012 */
[----:B------:R-:W-:Y:S01]  /*17310*/  MUFU.EX2 R191, R191 ;  /* 0x000000bf00bf7308 */ /* 0x000fe20000000800 */
[----:B------:R-:W-:Y:S02]  /*17320*/  SHF.R.U32.HI R18, RZ, 0x18, R80 ;  /* 0x00000018ff127819 */ /* 0x000fe40000011650 */
[----:B------:R-:W-:Y:S02]  /*17330*/  LOP3.LUT R15, R49, 0xff, RZ, 0xc0, !PT ;  /* 0x000000ff310f7812 */ /* 0x000fe400078ec0ff */
[----:B------:R-:W-:Y:S02]  /*17340*/  PRMT R19, R19, 0x5410, R18 ;  /* 0x0000541013137816 */ /* 0x000fe40000000012 */
[----:B------:R-:W-:Y:S02]  /*17350*/  LOP3.LUT R18, R49, 0xffff, RZ, 0xc0, !PT ;  /* 0x0000ffff31127812 */ /* 0x000fe400078ec0ff */
[----:B------:R-:W-:Y:S01]  /*17360*/  LOP3.LUT R39, R81, UR18, R50, 0x96, !PT ;  /* 0x0000001251277c12 */ /* 0x000fe2000f8e9632 */
[----:B------:R-:W-:Y:S01]  /*17370*/  MUFU.EX2 R180, R180 ;  /* 0x000000b400b47308 */ /* 0x000fe20000000800 */
[----:B------:R-:W-:Y:S02]  /*17380*/  SHF.R.U32.HI R18, RZ, 0x8, R18 ;  /* 0x00000008ff127819 */ /* 0x000fe40000011612 */
[--C-:B------:R-:W-:Y:S02]  /*17390*/  SHF.R.U32.HI R81, RZ, 0x18, R49.reuse ;  /* 0x00000018ff517819 */ /* 0x100fe40000011631 */
[----:B------:R-:W-:Y:S05]  /*173a0*/  PRMT R15, R15, 0x5410, R18 ;  /* 0x000054100f0f7816 */ /* 0x000fea0000000012 */
[--C-:B------:R-:W-:Y:S01]  /*173b0*/  HSET2.LE.AND R80, R15, R240.reuse, PT ;  /* 0x000000f00f507233 */ /* 0x100fe20003803000 */
[----:B------:R-:W-:Y:S01]  /*173c0*/  F2FP.BF16.PACK_AB R15, R132, R177 ;  /* 0x000000b1840f723e */ /* 0x000fe200000010ff */
[----:B------:R-:W-:Y:S03]  /*173d0*/  MUFU.EX2 R179, R179 ;  /* 0x000000b300b37308 */ /* 0x000fe60000000800 */
[----:B------:R-:W-:Y:S02]  /*173e0*/  LOP3.LUT R80, R80, R15, RZ, 0xc0, !PT ;  /* 0x0000000f50507212 */ /* 0x000fe400078ec0ff */
[----:B------:R-:W-:Y:S04]  /*173f0*/  SHF.R.U32.HI R15, RZ, 0x10, R49 ;  /* 0x00000010ff0f7819 */ /* 0x000fe80000011631 */
[----:B------:R-:W-:Y:S01]  /*17400*/  LOP3.LUT R18, R15, 0xff, RZ, 0xc0, !PT ;  /* 0x000000ff0f127812 */ /* 0x000fe200078ec0ff */
[----:B------:R-:W-:Y:S01]  /*17410*/  MUFU.EX2 R166, R166 ;  /* 0x000000a600a67308 */ /* 0x000fe20000000800 */
[----:B------:R-:W-:Y:S02]  /*17420*/  LOP3.LUT R15, R39, 0xff, RZ, 0xc0, !PT ;  /* 0x000000ff270f7812 */ /* 0x000fe400078ec0ff */
[----:B------:R-:W-:Y:S02]  /*17430*/  PRMT R81, R18, 0x5410, R81 ;  /* 0x0000541012517816 */ /* 0x000fe40000000051 */
[----:B------:R-:W-:Y:S03]  /*17440*/  F2FP.BF16.PACK_AB R18, R175, R134 ;  /* 0x00000086af12723e */ /* 0x000fe600000010ff */
[--C-:B------:R-:W-:Y:S02]  /*17450*/  HSET2.LE.AND R81, R81, R240.reuse, PT ;  /* 0x000000f051517233 */ /* 0x100fe40003803000 */
[----:B------:R-:W-:Y:S03]  /*17460*/  MUFU.EX2 R129, R129 ;  /* 0x0000008100817308 */ /* 0x000fe60000000800 */
[----:B------:R-:W-:Y:S02]  /*17470*/  LOP3.LUT R81, R81, R18, RZ, 0xc0, !PT ;  /* 0x0000001251517212 */ /* 0x000fe400078ec0ff */
[----:B------:R-:W-:Y:S04]  /*17480*/  LOP3.LUT R18, R39, 0xffff, RZ, 0xc0, !PT ;  /* 0x0000ffff27127812 */ /* 0x000fe800078ec0ff */
[----:B------:R-:W-:Y:S01]  /*17490*/  SHF.R.U32.HI R18, RZ, 0x8, R18 ;  /* 0x00000008ff127819 */ /* 0x000fe20000011612 */
[----:B------:R-:W-:Y:S03]  /*174a0*/  MUFU.EX2 R101, R101 ;  /* 0x0000006500657308 */ /* 0x000fe60000000800 */
[----:B------:R-:W-:Y:S02]  /*174b0*/  PRMT R222, R15, 0x5410, R18 ;  /* 0x000054100fde7816 */ /* 0x000fe40000000012 */
[--C-:B------:R-:W-:Y:S02]  /*174c0*/  SHF.R.U32.HI R15, RZ, 0x10, R39.reuse ;  /* 0x00000010ff0f7819 */ /* 0x100fe40000011627 */
[----:B------:R-:W-:Y:S02]  /*174d0*/  SHF.R.U32.HI R39, RZ, 0x18, R39 ;  /* 0x00000018ff277819 */ /* 0x000fe40000011627 */
[----:B------:R-:W-:Y:S02]  /*174e0*/  LOP3.LUT R18, R15, 0xff, RZ, 0xc0, !PT ;  /* 0x000000ff0f127812 */ /* 0x000fe400078ec0ff */
[----:B------:R-:W-:Y:S02]  /*174f0*/  LOP3.LUT R15, R22, 0xff, RZ, 0xc0, !PT ;  /* 0x000000ff160f7812 */ /* 0x000fe400078ec0ff */
[----:B------:R-:W-:Y:S02]  /*17500*/  PRMT R221, R18, 0x5410, R39 ;  /* 0x0000541012dd7816 */ /* 0x000fe40000000027 */
[----:B------:R-:W-:Y:S04]  /*17510*/  LOP3.LUT R18, R22, 0xffff, RZ, 0xc0, !PT ;  /* 0x0000ffff16127812 */ /* 0x000fe800078ec0ff */
[----:B------:R-:W-:Y:S04]  /*17520*/  SHF.R.U32.HI R18, RZ, 0x8, R18 ;  /* 0x00000008ff127819 */ /* 0x000fe80000011612 */
        /* <DEDUP_REMOVED lines=8> */
[----:B------:R-:W-:Y:S05]  /*175b0*/  LOP3.LUT R15, R35, UR16, R250, 0x96, !PT ;  /* 0x00000010230f7c12 */ /* 0x000fea000f8e96fa */
[----:B------:R-:W-:Y:S05]  /*175c0*/  IMAD.WIDE.U32 R48, R15, -0x2daee0ad, RZ ;  /* 0xd2511f530f307825 */ /* 0x000fea00078e00ff */
[----:B------:R-:W-:Y:S05]  /*175d0*/  LOP3.LUT R15, R49, UR13, R248, 0x96, !PT ;  /* 0x0000000d310f7c12 */ /* 0x000fea000f8e96f8 */
[----:B------:R-:W-:Y:S01]  /*175e0*/  IMAD.WIDE.U32 R38, R15, -0x326172a9, RZ ;  /* 0xcd9e8d570f267825 */ /* 0x000fe200078e00ff */
[----:B------:R-:W-:Y:S04]  /*175f0*/  LOP3.LUT R15, R155, UR14, R34, 0x96, !PT ;  /* 0x0000000e9b0f7c12 */ /* 0x000fe8000f8e9622 */
[----:B------:R-:W-:Y:S01]  /*17600*/  LOP3.LUT R22, R39, UR12, R154, 0x96, !PT ;  /* 0x0000000c27167c12 */ /* 0x000fe2000f8e969a */
[----:B------:R-:W-:Y:S04]  /*17610*/  IMAD.WIDE.U32 R152, R15, -0x2daee0ad, RZ ;  /* 0xd2511f530f987825 */ /* 0x000fe800078e00ff */
[----:B------:R-:W-:Y:S01]  /*17620*/  IMAD.WIDE.U32 R50, R22, -0x2daee0ad, RZ ;  /* 0xd2511f5316327825 */ /* 0x000fe200078e00ff */
[----:B------:R-:W-:Y:S03]  /*17630*/  LOP3.LUT R18, R153, UR11, R48, 0x96, !PT ;  /* 0x0000000b99127c12 */ /* 0x000fe6000f8e9630 */
[----:B------:R-:W-:Y:S01]  /*17640*/  IMAD.MOV.U32 R153, RZ, RZ, R210 ;  /* 0x000000ffff997224 */ /* 0x000fe200078e00d2 */
[----:B------:R-:W-:Y:S01]  /*17650*/  LOP3.LUT R15, R51, UR9, R152, 0x96, !PT ;  /* 0x00000009330f7c12 */ /* 0x000fe2000f8e9698 */
[----:B------:R-:W-:Y:S05]  /*17660*/  IMAD.WIDE.U32 R48, R18, -0x326172a9, RZ ;  /* 0xcd9e8d5712307825 */ /* 0x000fea00078e00ff */
[----:B------:R-:W-:Y:S01]  /*17670*/  LOP3.LUT R18, R49, UR10, R38, 0x96, !PT ;  /* 0x0000000a31127c12 */ /* 0x000fe2000f8e9626 */
[----:B------:R-:W-:Y:S04]  /*17680*/  IMAD.MOV.U32 R49, RZ, RZ, R213 ;  /* 0x000000ffff317224 */ /* 0x000fe800078e00d5 */
[----:B------:R-:W-:Y:S05]  /*17690*/  IMAD.WIDE.U32 R22, R18, -0x2daee0ad, RZ ;  /* 0xd2511f5312167825 */ /* 0x000fea00078e00ff */
[----:B------:R-:W-:Y:S01]  /*176a0*/  LOP3.LUT R18, R23, UR7, R50, 0x96, !PT ;  /* 0x0000000717127c12 */ /* 0x000fe2000f8e9632 */
[----:B------:R-:W-:Y:S04]  /*176b0*/  IMAD.WIDE.U32 R50, R15, -0x326172a9, RZ ;  /* 0xcd9e8d570f327825 */ /* 0x000fe800078e00ff */
[----:B------:R-:W-:Y:S01]  /*176c0*/  IMAD.WIDE.U32 R38, R18, -0x326172a9, RZ ;  /* 0xcd9e8d5712267825 */ /* 0x000fe200078e00ff */
[----:B------:R-:W-:Y:S03]  /*176d0*/  LOP3.LUT R15, R51, UR8, R48, 0x96, !PT ;  /* 0x00000008330f7c12 */ /* 0x000fe6000f8e9630 */
[----:B------:R-:W-:Y:S01]  /*176e0*/  IMAD.MOV.U32 R48, RZ, RZ, R212 ;  /* 0x000000ffff307224 */ /* 0x000fe200078e00d4 */
[C---:B------:R-:W-:Y:S01]  /*176f0*/  LOP3.LUT R23, R38.reuse, 0xffff, RZ, 0xc0, !PT ;  /* 0x0000ffff26177812 */ /* 0x040fe200078ec0ff */
[----:B------:R-:W-:Y:S01]  /*17700*/  IMAD.MOV.U32 R51, RZ, RZ, R153 ;  /* 0x000000ffff337224 */ /* 0x000fe200078e0099 */
[----:B------:R-:W-:Y:S02]  /*17710*/  LOP3.LUT R154, R38, 0xff, RZ, 0xc0, !PT ;  /* 0x000000ff269a7812 */ /* 0x000fe400078ec0ff */
[----:B------:R-:W-:Y:S02]  /*17720*/  SHF.R.U32.HI R23, RZ, 0x8, R23 ;  /* 0x00000008ff177819 */ /* 0x000fe40000011617 */
[----:B------:R-:W-:Y:S01]  /*17730*/  LOP3.LUT R18, R39, UR17, R50, 0x96, !PT ;  /* 0x0000001127127c12 */ /* 0x000fe2000f8e9632 */
[----:B------:R-:W-:Y:S01]  /*17740*/  IMAD.MOV.U32 R50, RZ, RZ, R145 ;  /* 0x000000ffff327224 */ /* 0x000fe200078e0091 */
[----:B------:R-:W-:Y:S02]  /*17750*/  PRMT R154, R154, 0x5410, R23 ;  /* 0x000054109a9a7816 */ /* 0x000fe40000000017 */
[--C-:B------:R-:W-:Y:S02]  /*17760*/  SHF.R.U32.HI R23, RZ, 0x18, R38.reuse ;  /* 0x00000018ff177819 */ /* 0x100fe40000011626 */
[----:B------:R-:W-:Y:S01]  /*17770*/  SHF.R.U32.HI R152, RZ, 0x10, R38 ;  /* 0x00000010ff987819 */ /* 0x000fe20000011626 */
[----:B------:R-:W-:Y:S01]  /*17780*/  IMAD.WIDE.U32 R38, R15, -0x2daee0ad, RZ ;  /* 0xd2511f530f267825 */ /* 0x000fe200078e00ff */
[----:B------:R-:W-:Y:S02]  /*17790*/  LOP3.LUT R15, R35, UR16, R246, 0x96, !PT ;  /* 0x00000010230f7c12 */ /* 0x000fe4000f8e96f6 */
[----:B------:R-:W-:Y:S02]  /*177a0*/  LOP3.LUT R152, R152, 0xff, RZ, 0xc0, !PT ;  /* 0x000000ff98987812 */ /* 0x000fe400078ec0ff */
[----:B------:R-:W-:Y:S02]  /*177b0*/  LOP3.LUT R237, R39, UR18, R22, 0x96, !PT ;  /* 0x0000001227ed7c12 */ /* 0x000fe4000f8e9616 */
[C---:B------:R-:W-:Y:S02]  /*177c0*/  LOP3.LUT R22, R18.reuse, 0xffff, RZ, 0xc0, !PT ;  /* 0x0000ffff12167812 */ /* 0x040fe400078ec0ff */
[----:B------:R-:W-:Y:S02]  /*177d0*/  LOP3.LUT R163, R18, 0xff, RZ, 0xc0, !PT ;  /* 0x000000ff12a37812 */ /* 0x000fe400078ec0ff */
[----:B------:R-:W-:Y:S02]  /*177e0*/  SHF.R.U32.HI R22, RZ, 0x8, R22 ;  /* 0x00000008ff167819 */ /* 0x000fe40000011616 */
[----:B------:R-:W-:Y:S02]  /*177f0*/  PRMT R152, R152, 0x5410, R23 ;  /* 0x0000541098987816 */ /* 0x000fe40000000017 */
[----:B------:R-:W-:Y:S01]  /*17800*/  PRMT R163, R163, 0x5410, R22 ;  /* 0x00005410a3a37816 */ /* 0x000fe20000000016 */
[----:B------:R-:W-:Y:S01]  /*17810*/  IMAD.WIDE.U32 R22, R15, -0x2daee0ad, RZ ;  /* 0xd2511f530f167825 */ /* 0x000fe200078e00ff */
[--C-:B------:R-:W-:Y:S02]  /*17820*/  SHF.R.U32.HI R155, RZ, 0x10, R18.reuse ;  /* 0x00000010ff9b7819 */ /* 0x100fe40000011612 */
[----:B------:R-:W-:Y:S02]  /*17830*/  SHF.R.U32.HI R18, RZ, 0x18, R18 ;  /* 0x00000018ff127819 */ /* 0x000fe40000011612 */
[----:B------:R-:W-:Y:S02]  /*17840*/  LOP3.LUT R15, R23, UR13, R244, 0x96, !PT ;  /* 0x0000000d170f7c12 */ /* 0x000fe4000f8e96f4 */
[----:B------:R-:W-:Y:S02]  /*17850*/  LOP3.LUT R155, R155, 0xff, RZ, 0xc0, !PT ;  /* 0x000000ff9b9b7812 */ /* 0x000fe400078ec0ff */
[C---:B------:R-:W-:Y:S02]  /*17860*/  LOP3.LUT R213, R38.reuse, 0xffff, RZ, 0xc0, !PT ;  /* 0x0000ffff26d57812 */ /* 0x040fe400078ec0ff */
[----:B------:R-:W-:Y:S02]  /*17870*/  PRMT R155, R155, 0x5410, R18 ;  /* 0x000054109b9b7816 */ /* 0x000fe40000000012 */
[----:B------:R-:W-:Y:S01]  /*17880*/  LOP3.LUT R18, R49, UR14, R34, 0x96, !PT ;  /* 0x0000000e31127c12 */ /* 0x000fe2000f8e9622 */
[----:B------:R-:W-:Y:S01]  /*17890*/  IMAD.WIDE.U32 R34, R15, -0x326172a9, RZ ;  /* 0xcd9e8d570f227825 */ /* 0x000fe200078e00ff */
[----:B------:R-:W-:Y:S02]  /*178a0*/  SHF.R.U32.HI R212, RZ, 0x10, R38 ;  /* 0x00000010ffd47819 */ /* 0x000fe40000011626 */
[----:B------:R-:W-:Y:S02]  /*178b0*/  LOP3.LUT R211, R38, 0xff, RZ, 0xc0, !PT ;  /* 0x000000ff26d37812 */ /* 0x000fe400078ec0ff */
[----:B------:R-:W-:Y:S01]  /*178c0*/  LOP3.LUT R15, R35, UR12, R48, 0x96, !PT ;  /* 0x0000000c230f7c12 */ /* 0x000fe2000f8e9630 */
[----:B------:R-:W-:Y:S01]  /*178d0*/  IMAD.WIDE.U32 R48, R18, -0x2daee0ad, RZ ;  /* 0xd2511f5312307825 */ /* 0x000fe200078e00ff */
[----:B------:R-:W-:Y:S03]  /*178e0*/  SHF.R.U32.HI R210, RZ, 0x18, R38 ;  /* 0x00000018ffd27819 */ /* 0x000fe60000011626 */
[----:B------:R-:W-:Y:S01]  /*178f0*/  IMAD.WIDE.U32 R38, R15, -0x2daee0ad, RZ ;  /* 0xd2511f530f267825 */ /* 0x000fe200078e00ff */
[----:B------:R-:W-:Y:S03]  /*17900*/  LOP3.LUT R18, R49, UR11, R22, 0x96, !PT ;  /* 0x0000000b31127c12 */ /* 0x000fe6000f8e9616 */
[----:B------:R-:W-:Y:S01]  /*17910*/  IMAD.MOV.U32 R49, RZ, RZ, R214 ;  /* 0x000000ffff317224 */ /* 0x000fe200078e00d6 */
[----:B------:R-:W-:Y:S01]  /*17920*/  LOP3.LUT R15, R39, UR9, R48, 0x96, !PT ;  /* 0x00000009270f7c12 */ /* 0x000fe2000f8e9630 */
[----:B------:R-:W-:Y:S04]  /*17930*/  IMAD.WIDE.U32 R22, R18, -0x326172a9, RZ ;  /* 0xcd9e8d5712167825 */ /* 0x000fe800078e00ff */
[----:B------:R-:W-:Y:S01]  /*17940*/  IMAD.MOV.U32 R48, RZ, RZ, R162 ;  /* 0x000000ffff307224 */ /* 0x000fe200078e00a2 */
[----:B------:R-:W-:Y:S05]  /*17950*/  LOP3.LUT R34, R23, UR10, R34, 0x96, !PT ;  /* 0x0000000a17227c12 */ /* 0x000fea000f8e9622 */
[----:B------:R-:W-:Y:S05]  /*17960*/  IMAD.WIDE.U32 R34, R34, -0x2daee0ad, RZ ;  /* 0xd2511f5322227825 */ /* 0x000fea00078e00ff */
[----:B------:R-:W-:Y:S01]  /*17970*/  LOP3.LUT R18, R35, UR7, R38, 0x96, !PT ;  /* 0x0000000723127c12 */ /* 0x000fe2000f8e9626 */
[----:B------:R-:W-:Y:S04]  /*17980*/  IMAD.WIDE.U32 R38, R15, -0x326172a9, RZ ;  /* 0xcd9e8d570f267825 */ /* 0x000fe800078e00ff */
[----:B------:R-:W-:Y:S01]  /*17990*/  IMAD.MOV.U32 R35, RZ, RZ, R208 ;  /* 0x000000ffff237224 */ /* 0x000fe200078e00d0 */
[----:B------:R-:W-:Y:S01]  /*179a0*/  LOP3.LUT R15, R39, UR8, R22, 0x96, !PT ;  /* 0x00000008270f7c12 */ /* 0x000fe2000f8e9616 */
[----:B------:R-:W-:Y:S04]  /*179b0*/  IMAD.WIDE.U32 R22, R18, -0x326172a9, RZ ;  /* 0xcd9e8d5712167825 */ /* 0x000fe800078e00ff */
[----:B------:R-:W-:Y:S01]  /*179c0*/  IMAD.MOV.U32 R39, RZ, RZ, R252 ;  /* 0x000000ffff277224 */ /* 0x000fe200078e00fc */
[C---:B------:R-:W-:Y:S02]  /*179d0*/  LOP3.LUT R18, R22.reuse, 0xffff, RZ, 0xc0, !PT ;  /* 0x0000ffff16127812 */ /* 0x040fe400078ec0ff */
[----:B------:R-:W-:Y:S02]  /*179e0*/  LOP3.LUT R153, R22, 0xff, RZ, 0xc0, !PT ;  /* 0x000000ff16997812 */ /* 0x000fe400078ec0ff */
[----:B------:R-:W-:Y:S02]  /*179f0*/  SHF.R.U32.HI R18, RZ, 0x8, R18 ;  /* 0x00000008ff127819 */ /* 0x000fe40000011612 */
[----:B------:R-:W-:Y:S02]  /*17a00*/  SHF.R.U32.HI R145, RZ, 0x10, R22 ;  /* 0x00000010ff917819 */ /* 0x000fe40000011616 */
[----:B------:R-:W-:Y:S01]  /*17a10*/  PRMT R153, R153, 0x5410, R18 ;  /* 0x0000541099997816 */ /* 0x000fe20000000012 */
[----:B------:R-:W-:Y:S01]  /*17a20*/  FMUL.FTZ R18, R14, c[0x0][0x23c] ;  /* 0x00008f000e127a20 */ /* 0x000fe20000410000 */
[----:B------:R-:W-:Y:S02]  /*17a30*/  SHF.R.U32.HI R22, RZ, 0x18, R22 ;  /* 0x00000018ff167819 */ /* 0x000fe40000011616 */
[----:B------:R-:W-:Y:S02]  /*17a40*/  LOP3.LUT R145, R145, 0xff, RZ, 0xc0, !PT ;  /* 0x000000ff91917812 */ /* 0x000fe400078ec0ff */
[----:B------:R-:W-:Y:S01]  /*17a50*/  LOP3.LUT R214, R23, UR17, R38, 0x96, !PT ;  /* 0x0000001117d67c12 */ /* 0x000fe2000f8e9626 */
[----:B------:R-:W1:Y:S01]  /*17a60*/  MUFU.EX2 R18, R18 ;  /* 0x0000001200127308 */ /* 0x000e620000000800 */
[----:B------:R-:W-:Y:S01]  /*17a70*/  PRMT R145, R145, 0x5410, R22 ;  /* 0x0000541091917816 */ /* 0x000fe20000000016 */
[----:B------:R-:W-:Y:S04]  /*17a80*/  IMAD.WIDE.U32 R22, R15, -0x2daee0ad, RZ ;  /* 0xd2511f530f167825 */ /* 0x000fe800078e00ff */
[----:B------:R-:W-:Y:S01]  /*17a90*/  IMAD.MOV.U32 R38, RZ, RZ, R160 ;  /* 0x000000ffff267224 */ /* 0x000fe200078e00a0 */
[----:B------:R-:W-:Y:S02]  /*17aa0*/  SHF.R.U32.HI R208, RZ, 0x10, R22 ;  /* 0x00000010ffd07819 */ /* 0x000fe40000011616 */
[----:B------:R-:W-:Y:S01]  /*17ab0*/  LOP3.LUT R160, R23, UR18, R34, 0x96, !PT ;  /* 0x0000001217a07c12 */ /* 0x000fe2000f8e9622 */
[----:B------:R-:W-:Y:S01]  /*17ac0*/  IMAD.MOV.U32 R34, RZ, RZ, R209 ;  /* 0x000000ffff227224 */ /* 0x000fe200078e00d1 */
[C---:B------:R-:W-:Y:S01]  /*17ad0*/  LOP3.LUT R209, R22.reuse, 0xffff, RZ, 0xc0, !PT ;  /* 0x0000ffff16d17812 */ /* 0x040fe200078ec0ff */
[----:B------:R-:W-:Y:S01]  /*17ae0*/  IMAD.MOV.U32 R23, RZ, RZ, R49 ;  /* 0x000000ffff177224 */ /* 0x000fe200078e0031 */
[----:B------:R-:W-:Y:S02]  /*17af0*/  LOP3.LUT R252, R22, 0xff, RZ, 0xc0, !PT ;  /* 0x000000ff16fc7812 */ /* 0x000fe400078ec0ff */
[----:B------:R-:W-:Y:S01]  /*17b00*/  SHF.R.U32.HI R162, RZ, 0x18, R22 ;  /* 0x00000018ffa27819 */ /* 0x000fe20000011616 */
[----:B------:R-:W-:Y:S02]  /*17b10*/  IMAD.MOV.U32 R22, RZ, RZ, R48 ;  /* 0x000000ffff167224 */ /* 0x000fe400078e0030 */
[C---:B-1----:R-:W-:Y:S02]  /*17b20*/  FMUL.FTZ R14, R18.reuse, R142 ;  /* 0x0000008e120e7220 */ /* 0x042fe40000410000 */
[----:B------:R-:W-:Y:S02]  /*17b30*/  IMAD.MOV.U32 R142, RZ, RZ, R50 ;  /* 0x000000ffff8e7224 */ /* 0x000fe400078e0032 */
[C---:B------:R-:W-:Y:S02]  /*17b40*/  FMUL.FTZ R15, R18.reuse, R143 ;  /* 0x0000008f120f7220 */ /* 0x040fe40000410000 */
[----:B------:R-:W-:Y:S02]  /*17b50*/  IMAD.MOV.U32 R143, RZ, RZ, R51 ;  /* 0x000000ffff8f7224 */ /* 0x000fe400078e0033 */
[----:B------:R-:W1:Y:S02]  /*17b60*/  LDSM.16.MT88.4 R48, [R216+0x4000] ;  /* 0x00400000d830783b */ /* 0x000e640000004200 */
[-C--:B-1----:R-:W-:Y:S08]  /*17b70*/  HMMA.16816.F32.BF16 R8, R44, R48.reuse, R8 ;  /* 0x000000302c08723c */ /* 0x082ff00000041808 */
[C---:B------:R-:W-:Y:S07]  /*17b80*/  HMMA.16816.F32.BF16 R12, R52.reuse, R48, R12 ;  /* 0x00000030340c723c */ /* 0x040fee000004180c */
[----:B------:R-:W-:Y:S02]  /*17b90*/  IMAD.MOV.U32 R48, RZ, RZ, R22 ;  /* 0x000000ffff307224 */ /* 0x000fe400078e0016 */
[----:B------:R-:W-:Y:S03]  /*17ba0*/  IMAD.MOV.U32 R49, RZ, RZ, R23 ;  /* 0x000000ffff317224 */ /* 0x000fe600078e0017 */
[C---:B------:R-:W-:Y:S02]  /*17bb0*/  FMUL.FTZ R22, R18.reuse, R138 ;  /* 0x0000008a12167220 */ /* 0x040fe40000410000 */
[C---:B------:R-:W-:Y:S02]  /*17bc0*/  FMUL.FTZ R23, R18.reuse, R139 ;  /* 0x0000008b12177220 */ /* 0x040fe40000410000 */
[----:B------:R-:W-:Y:S02]  /*17bd0*/  IMAD.MOV.U32 R139, RZ, RZ, R48 ;  /* 0x000000ffff8b7224 */ /* 0x000fe400078e0030 */
[----:B------:R-:W-:Y:S02]  /*17be0*/  IMAD.MOV.U32 R138, RZ, RZ, R34 ;  /* 0x000000ffff8a7224 */ /* 0x000fe400078e0022 */
[C---:B------:R-:W-:Y:S01]  /*17bf0*/  FMUL.FTZ R34, R18.reuse, R150 ;  /* 0x0000009612227220 */ /* 0x040fe20000410000 */
[-C--:B------:R-:W-:Y:S03]  /*17c00*/  HMMA.16816.F32.BF16 R20, R52, R50.reuse, R20 ;  /* 0x000000323414723c */ /* 0x080fe60000041814 */
[----:B------:R-:W-:Y:S01]  /*17c10*/  IMAD.MOV.U32 R150, RZ, RZ, R35 ;  /* 0x000000ffff967224 */ /* 0x000fe200078e0023 */
[----:B------:R-:W-:Y:S01]  /*17c20*/  MUFU.EX2 R138, R138 ;  /* 0x0000008a008a7308 */ /* 0x000fe20000000800 */
[C---:B------:R-:W-:Y:S02]  /*17c30*/  FMUL.FTZ R35, R18.reuse, R151 ;  /* 0x0000009712237220 */ /* 0x040fe40000410000 */
[----:B------:R-:W-:Y:S01]  /*17c40*/  IMAD.MOV.U32 R151, RZ, RZ, R49 ;  /* 0x000000ffff977224 */ /* 0x000fe200078e0031 */
[C---:B------:R-:W-:Y:S01]  /*17c50*/  HMMA.16816.F32.BF16 R24, R44.reuse, R50, R24 ;  /* 0x000000322c18723c */ /* 0x040fe20000041818 */
[----:B------:R-:W1:Y:S07]  /*17c60*/  LDSM.16.MT88.4 R48, [R215+0x4000] ;  /* 0x00400000d730783b */ /* 0x000e6e0000004200 */
[-C--:B-1----:R-:W-:Y:S08]  /*17c70*/  HMMA.16816.F32.BF16 R28, R44, R48.reuse, R28 ;  /* 0x000000302c1c723c */ /* 0x082ff0000004181c */
[C---:B------:R-:W-:Y:S07]  /*17c80*/  HMMA.16816.F32.BF16 R32, R52.reuse, R48, R32 ;  /* 0x000000303420723c */ /* 0x040fee0000041820 */
[----:B------:R-:W-:Y:S02]  /*17c90*/  IMAD.MOV.U32 R49, RZ, RZ, R38 ;  /* 0x000000ffff317224 */ /* 0x000fe400078e0026 */
[----:B------:R-:W-:Y:S03]  /*17ca0*/  IMAD.MOV.U32 R48, RZ, RZ, R39 ;  /* 0x000000ffff307224 */ /* 0x000fe600078e0027 */
[C---:B------:R-:W-:Y:S02]  /*17cb0*/  FMUL.FTZ R38, R18.reuse, R146 ;  /* 0x0000009212267220 */ /* 0x040fe40000410000 */
[----:B------:R-:W-:Y:S01]  /*17cc0*/  FMUL.FTZ R39, R18, R147 ;  /* 0x0000009312277220 */ /* 0x000fe20000410000 */
[----:B------:R-:W-:Y:S04]  /*17cd0*/  LOP3.LUT R147, R208, 0xff, RZ, 0xc0, !PT ;  /* 0x000000ffd0937812 */ /* 0x000fe800078ec0ff */
[----:B------:R-:W-:Y:S02]  /*17ce0*/  PRMT R147, R147, 0x5410, R162 ;  /* 0x0000541093937816 */ /* 0x000fe400000000a2 */
[-C--:B------:R-:W-:Y:S01]  /*17cf0*/  HMMA.16816.F32.BF16 R36, R52, R50.reuse, R36 ;  /* 0x000000323424723c */ /* 0x080fe20000041824 */
[----:B------:R-:W-:Y:S02]  /*17d00*/  LDSM.16.MT88.4 R52, [R216+0x5400] ;  /* 0x00540000d834783b */ /* 0x000fe40000004200 */
[--C-:B------:R-:W-:Y:S05]  /*17d10*/  HSET2.LE.AND R147, R147, R240.reuse, PT ;  /* 0x000000f093937233 */ /* 0x100fea0003803000 */
        /* <DEDUP_REMOVED lines=10> */
[----:B------:R-:W-:Y:S01]  /*17dc0*/  LOP3.LUT R62, R214, 0xffff, RZ, 0xc0, !PT ;  /* 0x0000ffffd63e7812 */ /* 0x000fe200078ec0ff */
[----:B------:R-:W-:Y:S01]  /*17dd0*/  HMMA.16816.F32.BF16 R40, R56, R46, R40 ;  /* 0x0000002e3828723c */ /* 0x000fe20000041828 */
[----:B------:R-:W1:Y:S03]  /*17de0*/  LDSM.16.MT88.4 R44, [R216+0x4800] ;  /* 0x00480000d82c783b */ /* 0x000e660000004200 */
[----:B------:R-:W-:Y:S01]  /*17df0*/  SHF.R.U32.HI R62, RZ, 0x8, R62 ;  /* 0x00000008ff3e7819 */ /* 0x000fe2000001163e */
[----:B------:R-:W-:Y:S01]  /*17e00*/  FADD.FTZ R60, R184, R161 ;  /* 0x000000a1b83c7221 */ /* 0x000fe20000010000 */
[----:B------:R-:W-:Y:S01]  /*17e10*/  SHF.R.U32.HI R161, RZ, 0x18, R237 ;  /* 0x00000018ffa17819 */ /* 0x000fe200000116ed */
[--C-:B------:R-:W-:Y:S01]  /*17e20*/  HSET2.LE.AND R58, R220, R240.reuse, PT ;  /* 0x000000f0dc3a7233 */ /* 0x100fe20003803000 */
[----:B------:R-:W-:Y:S01]  /*17e30*/  FADD.FTZ R56, R193, R16 ;  /* 0x00000010c1387221 */ /* 0x000fe20000010000 */
[--C-:B------:R-:W-:Y:S03]  /*17e40*/  HSET2.LE.AND R59, R219, R240.reuse, PT ;  /* 0x000000f0db3b7233 */ /* 0x100fe60003803000 */
[--C-:B------:R-:W-:Y:S01]  /*17e50*/  HSET2.LE.AND R57, R217, R240.reuse, PT ;  /* 0x000000f0d9397233 */ /* 0x100fe20003803000 */
[----:B------:R-:W-:Y:S01]  /*17e60*/  FADD.FTZ R60, R183, R60 ;  /* 0x0000003cb73c7221 */ /* 0x000fe20000010000 */
[----:B------:R-:W-:Y:S01]  /*17e70*/  LOP3.LUT R183, R160, 0xff, RZ, 0xc0, !PT ;  /* 0x000000ffa0b77812 */ /* 0x000fe200078ec0ff */
[----:B------:R-:W-:Y:S01]  /*17e80*/  FADD.FTZ R61, R189, R56 ;  /* 0x00000038bd3d7221 */ /* 0x000fe20000010000 */
[--C-:B------:R-:W-:Y:S01]  /*17e90*/  HSET2.LE.AND R56, R218, R240.reuse, PT ;  /* 0x000000f0da387233 */ /* 0x100fe20003803000 */
[----:B------:R-:W-:Y:S01]  /*17ea0*/  LOP3.LUT R189, R214, 0xff, RZ, 0xc0, !PT ;  /* 0x000000ffd6bd7812 */ /* 0x000fe200078ec0ff */
[----:B------:R-:W-:Y:S02]  /*17eb0*/  FADD.FTZ R173, R173, R60 ;  /* 0x0000003cadad7221 */ /* 0x000fe40000010000 */
[----:B------:R-:W-:Y:S01]  /*17ec0*/  FADD.FTZ R61, R186, R61 ;  /* 0x0000003dba3d7221 */ /* 0x000fe20000010000 */
[----:B------:R-:W-:Y:S01]  /*17ed0*/  PRMT R189, R189, 0x5410, R62 ;  /* 0x00005410bdbd7816 */ /* 0x000fe2000000003e */
[----:B------:R-:W-:Y:S04]  /*17ee0*/  FADD.FTZ R168, R168, R173 ;  /* 0x000000ada8a87221 */ /* 0x000fe80000010000 */
[----:B------:R-:W-:Y:S04]  /*17ef0*/  FADD.FTZ R123, R123, R168 ;  /* 0x000000a87b7b7221 */ /* 0x000fe80000010000 */
[----:B------:R-:W-:Y:S04]  /*17f00*/  FADD.FTZ R122, R122, R123 ;  /* 0x0000007b7a7a7221 */ /* 0x000fe80000010000 */
[----:B------:R-:W-:Y:S04]  /*17f10*/  FADD.FTZ R117, R117, R122 ;  /* 0x0000007a75757221 */ /* 0x000fe80000010000 */
[----:B------:R-:W-:Y:S01]  /*17f20*/  FADD.FTZ R112, R112, R117 ;  /* 0x0000007570707221 */ /* 0x000fe20000010000 */
[-C--:B-1----:R-:W-:Y:S08]  /*17f30*/  HMMA.16816.F32.BF16 R8, R64, R44.reuse, R8 ;  /* 0x0000002c4008723c */ /* 0x082ff00000041808 */
[C---:B------:R-:W-:Y:S08]  /*17f40*/  HMMA.16816.F32.BF16 R12, R68.reuse, R44, R12 ;  /* 0x0000002c440c723c */ /* 0x040ff0000004180c */
[-C--:B------:R-:W-:Y:S08]  /*17f50*/  HMMA.16816.F32.BF16 R20, R68, R46.reuse, R20 ;  /* 0x0000002e4414723c */ /* 0x080ff00000041814 */
[C---:B------:R-:W-:Y:S01]  /*17f60*/  HMMA.16816.F32.BF16 R24, R64.reuse, R46, R24 ;  /* 0x0000002e4018723c */ /* 0x040fe20000041818 */
[----:B------:R-:W1:Y:S07]  /*17f70*/  LDSM.16.MT88.4 R44, [R215+0x4800] ;  /* 0x00480000d72c783b */ /* 0x000e6e0000004200 */
[-C--:B-1----:R-:W-:Y:S08]  /*17f80*/  HMMA.16816.F32.BF16 R28, R64, R44.reuse, R28 ;  /* 0x0000002c401c723c */ /* 0x082ff0000004181c */
[C---:B------:R-:W-:Y:S08]  /*17f90*/  HMMA.16816.F32.BF16 R32, R68.reuse, R44, R32 ;  /* 0x0000002c4420723c */ /* 0x040ff00000041820 */
[-C--:B------:R-:W-:Y:S01]  /*17fa0*/  HMMA.16816.F32.BF16 R36, R68, R46.reuse, R36 ;  /* 0x0000002e4424723c */ /* 0x080fe20000041824 */
[----:B------:R1:W-:Y:S07]  /*17fb0*/  MUFU.EX2 R69, R233 ;  /* 0x000000e900457308 */ /* 0x0003ee0000000800 */
[----:B------:R-:W-:Y:S01]  /*17fc0*/  HMMA.16816.F32.BF16 R40, R64, R46, R40 ;  /* 0x0000002e4028723c */ /* 0x000fe20000041828 */
[----:B------:R-:W2:Y:S02]  /*17fd0*/  LDSM.16.MT88.4 R44, [R216+0x4c00] ;  /* 0x004c0000d82c783b */ /* 0x000ea40000004200 */
[----:B------:R-:W-:Y:S10]  /*17fe0*/  MUFU.EX2 R68, R48 ;  /* 0x0000003000447308 */ /* 0x000ff40000000800 */
[----:B------:R3:W4:Y:S01]  /*17ff0*/  MUFU.EX2 R65, R49 ;  /* 0x0000003100417308 */ /* 0x0007220000000800 */
[----:B-1----:R1:W5:Y:S09]  /*18000*/  LDL.LU R233, [R1+0x9c] ;  /* 0x00009c0001e97983 */ /* 0x0023720000300800 */
[----:B------:R-:W-:Y:S10]  /*18010*/  MUFU.EX2 R70, R235 ;  /* 0x000000eb00467308 */ /* 0x000ff40000000800 */
[----:B------:R-:W-:Y:S01]  /*18020*/  MUFU.EX2 R71, R234 ;  /* 0x000000ea00477308 */ /* 0x000fe20000000800 */
[----:B---3--:R-:W-:Y:S01]  /*18030*/  LDSM.16.MT88.4 R48, [R215+0x5000] ;  /* 0x00500000d730783b */ /* 0x008fe20000004200 */
[-C--:B--2---:R-:W-:Y:S08]  /*18040*/  HMMA.16816.F32.BF16 R8, R72, R44.reuse, R8 ;  /* 0x0000002c4808723c */ /* 0x084ff00000041808 */
[----:B------:R-:W-:Y:S01]  /*18050*/  MUFU.EX2 R66, R150 ;  /* 0x0000009600427308 */ /* 0x000fe20000000800 */
[C---:B------:R-:W-:Y:S09]  /*18060*/  HMMA.16816.F32.BF16 R12, R76.reuse, R44, R12 ;  /* 0x0000002c4c0c723c */ /* 0x040ff2000004180c */
[----:B------:R-:W-:Y:S01]  /*18070*/  MUFU.EX2 R150, R239 ;  /* 0x000000ef00967308 */ /* 0x000fe20000000800 */
[-C--:B------:R-:W-:Y:S09]  /*18080*/  HMMA.16816.F32.BF16 R20, R76, R46.reuse, R20 ;  /* 0x0000002e4c14723c */ /* 0x080ff20000041814 */
[----:B------:R-:W-:Y:S01]  /*18090*/  MUFU.EX2 R67, R151 ;  /* 0x0000009700437308 */ /* 0x000fe20000000800 */
[C---:B------:R-:W-:Y:S01]  /*180a0*/  HMMA.16816.F32.BF16 R24, R72.reuse, R46, R24 ;  /* 0x0000002e4818723c */ /* 0x040fe20000041818 */
[----:B------:R-:W2:Y:S08]  /*180b0*/  LDSM.16.MT88.4 R44, [R215+0x4c00] ;  /* 0x004c0000d72c783b */ /* 0x000eb00000004200 */
[----:B------:R-:W-:Y:S01]  /*180c0*/  MUFU.EX2 R151, R238 ;  /* 0x000000ee00977308 */ /* 0x000fe20000000800 */
[-C--:B--2---:R-:W-:Y:S08]  /*180d0*/  HMMA.16816.F32.BF16 R28, R72, R44.reuse, R28 ;  /* 0x0000002c481c723c */ /* 0x084ff0000004181c */
[C---:B------:R-:W-:Y:S08]  /*180e0*/  HMMA.16816.F32.BF16 R32, R76.reuse, R44, R32 ;  /* 0x0000002c4c20723c */ /* 0x040ff00000041820 */
[-C--:B------:R-:W-:Y:S01]  /*180f0*/  HMMA.16816.F32.BF16 R36, R76, R46.reuse, R36 ;  /* 0x0000002e4c24723c */ /* 0x080fe20000041824 */
[----:B------:R-:W-:Y:S07]  /*18100*/  MUFU.EX2 R76, R224 ;  /* 0x000000e0004c7308 */ /* 0x000fee0000000800 */
[----:B------:R-:W-:Y:S01]  /*18110*/  HMMA.16816.F32.BF16 R40, R72, R46, R40 ;  /* 0x0000002e4828723c */ /* 0x000fe20000041828 */
[----:B------:R-:W2:Y:S02]  /*18120*/  LDSM.16.MT88.4 R44, [R216+0x5000] ;  /* 0x00500000d82c783b */ /* 0x000ea40000004200 */
[----:B------:R3:W-:Y:S10]  /*18130*/  MUFU.EX2 R72, R241 ;  /* 0x000000f100487308 */ /* 0x0007f40000000800 */
[----:B------:R1:W-:Y:S10]  /*18140*/  MUFU.EX2 R74, R243 ;  /* 0x000000f3004a7308 */ /* 0x0003f40000000800 */
[----:B------:R-:W4:Y:S01]  /*18150*/  MUFU.EX2 R73, R139 ;  /* 0x0000008b00497308 */ /* 0x000f220000000800 */
[----:B---3--:R-:W3:Y:S09]  /*18160*/  LDL.LU R241, [R1+0x98] ;  /* 0x0000980001f17983 */ /* 0x008ef20000300800 */
[----:B------:R4:W-:Y:S01]  /*18170*/  MUFU.EX2 R139, R242 ;  /* 0x000000f2008b7308 */ /* 0x0009e20000000800 */
[----:B-1----:R1:W5:Y:S01]  /*18180*/  LDL.LU R243, [R1+0x94] ;  /* 0x0000940001f37983 */ /* 0x0023620000300800 */
[-C--:B--2---:R-:W-:Y:S08]  /*18190*/  HMMA.16816.F32.BF16 R8, R80, R44.reuse, R8 ;  /* 0x0000002c5008723c */ /* 0x084ff00000041808 */
[----:B------:R-:W-:Y:S01]  /*181a0*/  MUFU.EX2 R77, R4 ;  /* 0x00000004004d7308 */ /* 0x000fe20000000800 */
[C---:B------:R-:W-:Y:S09]  /*181b0*/  HMMA.16816.F32.BF16 R12, R84.reuse, R44, R12 ;  /* 0x0000002c540c723c */ /* 0x040ff2000004180c */
[----:B------:R2:W-:Y:S03]  /*181c0*/  MUFU.EX2 R4, R236 ;  /* 0x000000ec00047308 */ /* 0x0005e60000000800 */
[--C-:B------:R-:W-:Y:S01]  /*181d0*/  HSET2.LE.AND R44, R222, R240.reuse, PT ;  /* 0x000000f0de2c7233 */ /* 0x100fe20003803000 */
[-C--:B------:R-:W-:Y:S01]  /*181e0*/  HMMA.16816.F32.BF16 R20, R84, R46.reuse, R20 ;  /* 0x0000002e5414723c */ /* 0x080fe20000041814 */
[----:B----4-:R1:W5:Y:S02]  /*181f0*/  LDL.LU R242, [R1+0x90] ;  /* 0x0000900001f27983 */ /* 0x0103640000300800 */
[----:B------:R-:W-:Y:S02]  /*18200*/  F2FP.BF16.PACK_AB R45, R65, R68 ;  /* 0x00000044412d723e */ /* 0x000fe400000010ff */
[----:B------:R1:W5:Y:S01]  /*18210*/  LDL.LU R239, [R1+0x8c] ;  /* 0x00008c0001ef7983 */ /* 0x0003620000300800 */
[----:B------:R4:W1:Y:S02]  /*18220*/  MUFU.EX2 R75, R225 ;  /* 0x000000e1004b7308 */ /* 0x0008640000000800 */
[C---:B------:R-:W-:Y:S01]  /*18230*/  HMMA.16816.F32.BF16 R24, R80.reuse, R46, R24 ;  /* 0x0000002e5018723c */ /* 0x040fe20000041818 */
[----:B------:R1:W5:Y:S06]  /*18240*/  LDL.LU R238, [R1+0x88] ;  /* 0x0000880001ee7983 */ /* 0x00036c0000300800 */
[--C-:B------:R-:W-:Y:S01]  /*18250*/  HSET2.LE.AND R46, R223, R240.reuse, PT ;  /* 0x000000f0df2e7233 */ /* 0x100fe20003803000 */
[----:B------:R1:W-:Y:S01]  /*18260*/  MUFU.EX2 R79, R143 ;  /* 0x0000008f004f7308 */ /* 0x0003e20000000800 */
[-C--:B------:R-:W-:Y:S01]  /*18270*/  HMMA.16816.F32.BF16 R28, R80, R48.reuse, R28 ;  /* 0x00000030501c723c */ /* 0x080fe2000004181c */
[----:B--2---:R2:W5:Y:S02]  /*18280*/  LDL.LU R236, [R1+0x84] ;  /* 0x0000840001ec7983 */ /* 0x0045640000300800 */
[----:B------:R-:W-:Y:S01]  /*18290*/  LOP3.LUT R46, R46, R45, RZ, 0xc0, !PT ;  /* 0x0000002d2e2e7212 */ /* 0x000fe200078ec0ff */
[--C-:B------:R-:W-:Y:S01]  /*182a0*/  HSET2.LE.AND R45, R221, R240.reuse, PT ;  /* 0x000000f0dd2d7233 */ /* 0x100fe20003803000 */
[----:B------:R2:W5:Y:S01]  /*182b0*/  LDL.LU R235, [R1+0x80] ;  /* 0x0000800001eb7983 */ /* 0x0005620000300800 */
[--C-:B------:R-:W-:Y:S03]  /*182c0*/  HSET2.LE.AND R47, R19, R240.reuse, PT ;  /* 0x000000f0132f7233 */ /* 0x100fe60003803000 */
[----:B------:R-:W2:Y:S01]  /*182d0*/  MUFU.EX2 R78, R142 ;  /* 0x0000008e004e7308 */ /* 0x000ea20000000800 */
[C---:B------:R-:W-:Y:S01]  /*182e0*/  HMMA.16816.F32.BF16 R32, R84.reuse, R48, R32 ;  /* 0x000000305420723c */ /* 0x040fe20000041820 */
[----:B------:R2:W5:Y:S03]  /*182f0*/  LDL.LU R234, [R1+0x7c] ;  /* 0x00007c0001ea7983 */ /* 0x0005660000300800 */
[----:B------:R-:W-:Y:S01]  /*18300*/  F2FP.BF16.PACK_AB R19, R73, R138 ;  /* 0x0000008a4913723e */ /* 0x000fe200000010ff */
[----:B----4-:R4:W5:Y:S01]  /*18310*/  LDL.LU R225, [R1+0x78] ;  /* 0x0000780001e17983 */ /* 0x0109620000300800 */
[----:B-1----:R-:W-:Y:S02]  /*18320*/  F2FP.BF16.PACK_AB R64, R76, R75 ;  /* 0x0000004b4c40723e */ /* 0x002fe400000010ff */
[-C--:B------:R-:W-:Y:S01]  /*18330*/  HMMA.16816.F32.BF16 R36, R84, R50.reuse, R36 ;  /* 0x000000325424723c */ /* 0x080fe20000041824 */
[----:B------:R4:W5:Y:S03]  /*18340*/  LDL.LU R224, [R1+0x74] ;  /* 0x0000740001e07983 */ /* 0x0009660000300800 */
[----:B------:R-:W-:Y:S01]  /*18350*/  F2FP.BF16.PACK_AB R49, R72, R69 ;  /* 0x000000454831723e */ /* 0x000fe200000010ff */
[----:B------:R-:W-:Y:S01]  /*18360*/  FADD.FTZ R143, R185, R144 ;  /* 0x00000090b98f7221 */ /* 0x000fe20000010000 */
[----:B------:R4:W5:Y:S01]  /*18370*/  LDL.LU R223, [R1+0x70] ;  /* 0x0000700001df7983 */ /* 0x0009620000300800 */
[----:B------:R-:W-:Y:S01]  /*18380*/  F2FP.BF16.PACK_AB R48, R77, R74 ;  /* 0x0000004a4d30723e */ /* 0x000fe200000010ff */
[----:B------:R-:W-:Y:S01]  /*18390*/  HMMA.16816.F32.BF16 R40, R80, R50, R40 ;  /* 0x000000325028723c */ /* 0x000fe20000041828 */
[----:B------:R-:W-:Y:S01]  /*183a0*/  MUFU.EX2 R81, R174 ;  /* 0x000000ae00517308 */ /* 0x000fe20000000800 */
[----:B------:R4:W5:Y:S02]  /*183b0*/  LDL.LU R222, [R1+0x6c] ;  /* 0x00006c0001de7983 */ /* 0x0009640000300800 */
[----:B------:R-:W-:Y:S01]  /*183c0*/  FADD.FTZ R143, R182, R143 ;  /* 0x0000008fb68f7221 */ /* 0x000fe20000010000 */
[----:B------:R-:W-:Y:S01]  /*183d0*/  LOP3.LUT R58, R58, R49, RZ, 0xc0, !PT ;  /* 0x000000313a3a7212 */ /* 0x000fe200078ec0ff */
[----:B------:R4:W5:Y:S01]  /*183e0*/  LDL.LU R221, [R1+0x68] ;  /* 0x0000680001dd7983 */ /* 0x0009620000300800 */
[----:B------:R-:W-:Y:S01]  /*183f0*/  FADD.FTZ R80, R170, R61 ;  /* 0x0000003daa507221 */ /* 0x000fe20000010000 */
[----:B------:R-:W-:Y:S01]  /*18400*/  LOP3.LUT R59, R59, R48, RZ, 0xc0, !PT ;  /* 0x000000303b3b7212 */ /* 0x000fe200078ec0ff */
[----:B------:R-:W-:Y:S01]  /*18410*/  FADD.FTZ R178, R178, R143 ;  /* 0x0000008fb2b27221 */ /* 0x000fe20000010000 */
[----:B------:R4:W5:Y:S02]  /*18420*/  LDL.LU R220, [R1+0x64] ;  /* 0x0000640001dc7983 */ /* 0x0009640000300800 */
[----:B------:R-:W-:Y:S01]  /*18430*/  FADD.FTZ R80, R165, R80 ;  /* 0x00000050a5507221 */ /* 0x000fe20000010000 */
[----:B------:R-:W-:Y:S01]  /*18440*/  SHF.R.U32.HI R87, RZ, 0x8, R213 ;  /* 0x00000008ff577819 */ /* 0x000fe200000116d5 */
[----:B------:R-:W-:Y:S01]  /*18450*/  FADD.FTZ R178, R169, R178 ;  /* 0x000000b2a9b27221 */ /* 0x000fe20000010000 */
[----:B------:R-:W1:Y:S01]  /*18460*/  LDSM.16.MT88.4 R48, [R215+0x5400] ;  /* 0x00540000d730783b */ /* 0x000e620000004200 */
[----:B------:R-:W-:Y:S01]  /*18470*/  FADD.FTZ R121, R121, R80 ;  /* 0x0000005079797221 */ /* 0x000fe20000010000 */
[----:B------:R-:W-:Y:S01]  /*18480*/  LOP3.LUT R85, R212, 0xff, RZ, 0xc0, !PT ;  /* 0x000000ffd4557812 */ /* 0x000fe200078ec0ff */
[----:B------:R-:W-:Y:S01]  /*18490*/  FADD.FTZ R167, R167, R178 ;  /* 0x000000b2a7a77221 */ /* 0x000fe20000010000 */
[----:B------:R-:W-:Y:S01]  /*184a0*/  PRMT R87, R211, 0x5410, R87 ;  /* 0x00005410d3577816 */ /* 0x000fe20000000057 */
[----:B------:R-:W-:Y:S01]  /*184b0*/  FADD.FTZ R120, R120, R121 ;  /* 0x0000007978787221 */ /* 0x000fe20000010000 */
[----:B------:R-:W-:Y:S01]  /*184c0*/  PRMT R85, R85, 0x5410, R210 ;  /* 0x0000541055557816 */ /* 0x000fe200000000d2 */
[----:B------:R-:W-:Y:S01]  /*184d0*/  FADD.FTZ R124, R124, R167 ;  /* 0x000000a77c7c7221 */ /* 0x000fe20000010000 */
[----:B------:R4:W5:Y:S01]  /*184e0*/  LDL.LU R219, [R1+0x60] ;  /* 0x0000600001db7983 */ /* 0x0009620000300800 */
[----:B------:R-:W-:Y:S01]  /*184f0*/  IMAD.MOV.U32 R165, RZ, RZ, R0 ;  /* 0x000000ffffa57224 */ /* 0x000fe200078e0000 */
[----:B------:R-:W-:Y:S01]  /*18500*/  SHF.R.U32.HI R83, RZ, 0x8, R209 ;  /* 0x00000008ff537819 */ /* 0x000fe200000116d1 */
[----:B------:R-:W-:Y:S01]  /*18510*/  FADD.FTZ R125, R125, R124 ;  /* 0x0000007c7d7d7221 */ /* 0x000fe20000010000 */
[----:B------:R4:W5:Y:S01]  /*18520*/  LDL.LU R218, [R1+0x5c] ;  /* 0x00005c0001da7983 */ /* 0x0009620000300800 */
[----:B------:R-:W-:Y:S01]  /*18530*/  IMAD.MOV.U32 R167, RZ, RZ, R3 ;  /* 0x000000ffffa77224 */ /* 0x000fe200078e0003 */
[----:B------:R-:W-:Y:S01]  /*18540*/  LOP3.LUT R44, R44, R19, RZ, 0xc0, !PT ;  /* 0x000000132c2c7212 */ /* 0x000fe200078ec0ff */
[----:B------:R-:W-:Y:S01]  /*18550*/  FADD.FTZ R114, R114, R125 ;  /* 0x0000007d72727221 */ /* 0x000fe20000010000 */
[----:B------:R4:W5:Y:S01]  /*18560*/  LDL.LU R217, [R1+0x58] ;  /* 0x0000580001d97983 */ /* 0x0009620000300800 */
[----:B------:R-:W-:Y:S01]  /*18570*/  F2FP.BF16.PACK_AB R19, R150, R139 ;  /* 0x0000008b9613723e */ /* 0x000fe200000010ff */
[--C-:B------:R-:W-:Y:S01]  /*18580*/  HSET2.LE.AND R162, R87, R240.reuse, PT ;  /* 0x000000f057a27233 */ /* 0x100fe20003803000 */
[----:B------:R-:W-:Y:S01]  /*18590*/  FADD.FTZ R93, R93, R114 ;  /* 0x000000725d5d7221 */ /* 0x000fe20000010000 */
[----:B------:R-:W-:Y:S02]  /*185a0*/  LOP3.LUT R185, R237, 0xff, RZ, 0xc0, !PT ;  /* 0x000000ffedb97812 */ /* 0x000fe400078ec0ff */
[----:B------:R-:W-:Y:S02]  /*185b0*/  LOP3.LUT R56, R56, R19, RZ, 0xc0, !PT ;  /* 0x0000001338387212 */ /* 0x000fe400078ec0ff */
[----:B------:R-:W-:Y:S02]  /*185c0*/  F2FP.BF16.PACK_AB R19, R71, R70 ;  /* 0x000000464713723e */ /* 0x000fe400000010ff */
[----:B------:R-:W-:Y:S02]  /*185d0*/  SHF.R.U32.HI R143, RZ, 0x10, R160 ;  /* 0x00000010ff8f7819 */ /* 0x000fe400000116a0 */
[----:B------:R-:W-:Y:S02]  /*185e0*/  PRMT R83, R252, 0x5410, R83 ;  /* 0x00005410fc537816 */ /* 0x000fe40000000053 */
[----:B------:R-:W-:Y:S03]  /*185f0*/  LOP3.LUT R143, R143, 0xff, RZ, 0xc0, !PT ;  /* 0x000000ff8f8f7812 */ /* 0x000fe600078ec0ff */
[--C-:B------:R-:W-:Y:S01]  /*18600*/  HSET2.LE.AND R146, R83, R240.reuse, PT ;  /* 0x000000f053927233 */ /* 0x100fe20003803000 */
[----:B---3--:R-:W-:Y:S01]  /*18610*/  FFMA.FTZ R203, R18, R241, R203 ;  /* 0x000000f112cb7223 */ /* 0x008fe200000100cb */
[----:B------:R-:W-:Y:S01]  /*18620*/  F2FP.BF16.PACK_AB R18, R66, R67 ;  /* 0x000000434212723e */ /* 0x000fe200000010ff */
[----:B------:R-:W3:Y:S02]  /*18630*/  MUFU.EX2 R241, R6 ;  /* 0x0000000600f17308 */ /* 0x000ee40000000800 */
[----:B------:R-:W-:Y:S01]  /*18640*/  FADD.FTZ R190, R190, R203 ;  /* 0x000000cbbebe7221 */ /* 0x000fe20000010000 */
[----:B------:R-:W-:Y:S02]  /*18650*/  LOP3.LUT R47, R47, R18, RZ, 0xc0, !PT ;  /* 0x000000122f2f7212 */ /* 0x000fe400078ec0ff */
[----:B--2---:R-:W-:Y:S01]  /*18660*/  F2FP.BF16.PACK_AB R18, R78, R79 ;  /* 0x0000004f4e12723e */ /* 0x004fe200000010ff */
[----:B------:R-:W-:Y:S01]  /*18670*/  FADD.FTZ R63, R187, R190 ;  /* 0x000000bebb3f7221 */ /* 0x000fe20000010000 */
[----:B------:R-:W-:Y:S02]  /*18680*/  SHF.R.U32.HI R187, RZ, 0x10, R214 ;  /* 0x00000010ffbb7819 */ /* 0x000fe400000116d6 */
[----:B------:R-:W-:Y:S01]  /*18690*/  LOP3.LUT R45, R45, R18, RZ, 0xc0, !PT ;  /* 0x000000122d2d7212 */ /* 0x000fe200078ec0ff */
[----:B------:R-:W-:Y:S01]  /*186a0*/  FADD.FTZ R172, R172, R63 ;  /* 0x0000003facac7221 */ /* 0x000fe20000010000 */
[----:B------:R-:W-:Y:S01]  /*186b0*/  F2FP.BF16.PACK_AB R18, R4, R151 ;  /* 0x000000970412723e */ /* 0x000fe200000010ff */
[----:B------:R-:W2:Y:S01]  /*186c0*/  LDSM.16.MT88.4 R60, [R216+0x5800] ;  /* 0x00580000d83c783b */ /* 0x000ea20000004200 */
[----:B------:R-:W-:Y:S01]  /*186d0*/  LOP3.LUT R187, R187, 0xff, RZ, 0xc0, !PT ;  /* 0x000000ffbbbb7812 */ /* 0x000fe200078ec0ff */
[----:B------:R-:W-:Y:S01]  /*186e0*/  FADD.FTZ R171, R171, R172 ;  /* 0x000000acabab7221 */ /* 0x000fe20000010000 */
[----:B------:R-:W-:Y:S01]  /*186f0*/  LOP3.LUT R57, R57, R18, RZ, 0xc0, !PT ;  /* 0x0000001239397212 */ /* 0x000fe200078ec0ff */
[-C--:B------:R-:W-:Y:S05]  /*18700*/  HMMA.16816.F32.BF16 R8, R44, R52.reuse, R8 ;  /* 0x000000342c08723c */ /* 0x080fea0000041808 */
[----:B------:R-:W-:Y:S01]  /*18710*/  FADD.FTZ R164, R164, R171 ;  /* 0x000000aba4a47221 */ /* 0x000fe20000010000 */
[----:B------:R-:W-:Y:S02]  /*18720*/  SHF.R.U32.HI R18, RZ, 0x18, R214 ;  /* 0x00000018ff127819 */ /* 0x000fe400000116d6 */
[----:B------:R4:W5:Y:S01]  /*18730*/  LDL.LU R214, [R1+0x54] ;  /* 0x0000540001d67983 */ /* 0x0009620000300800 */
[----:B------:R-:W-:Y:S01]  /*18740*/  FADD.FTZ R119, R119, R164 ;  /* 0x000000a477777221 */ /* 0x000fe20000010000 */
[C---:B------:R-:W-:Y:S02]  /*18750*/  HMMA.16816.F32.BF16 R12, R56.reuse, R52, R12 ;  /* 0x00000034380c723c */ /* 0x040fe4000004180c */
[----:B------:R4:W5:Y:S02]  /*18760*/  LDL.LU R213, [R1+0x50] ;  /* 0x0000500001d57983 */ /* 0x0009640000300800 */
[----:B------:R-:W-:Y:S01]  /*18770*/  FADD.FTZ R119, R104, R119 ;  /* 0x0000007768777221 */ /* 0x000fe20000010000 */
[----:B------:R-:W-:Y:S01]  /*18780*/  PRMT R187, R187, 0x5410, R18 ;  /* 0x00005410bbbb7816 */ /* 0x000fe20000000012 */
[----:B------:R-:W-:Y:S01]  /*18790*/  IMAD.MOV.U32 R164, RZ, RZ, R2 ;  /* 0x000000ffffa47224 */ /* 0x000fe200078e0002 */
[----:B------:R4:W5:Y:S01]  /*187a0*/  LDL.LU R212, [R1+0x4c] ;  /* 0x00004c0001d47983 */ /* 0x0009620000300800 */
[----:B------:R-:W-:Y:S01]  /*187b0*/  FADD.FTZ R116, R116, R119 ;  /* 0x0000007774747221 */ /* 0x000fe20000010000 */
[-C--:B------:R-:W-:Y:S02]  /*187c0*/  HMMA.16816.F32.BF16 R20, R56, R54.reuse, R20 ;  /* 0x000000363814723c */ /* 0x080fe40000041814 */
[----:B------:R4:W5:Y:S01]  /*187d0*/  LDL.LU R211, [R1+0x48] ;  /* 0x0000480001d37983 */ /* 0x0009620000300800 */
[----:B------:R-:W-:Y:S01]  /*187e0*/  FADD.FTZ R116, R103, R116 ;  /* 0x0000007467747221 */ /* 0x000fe20000010000 */
[--C-:B------:R-:W-:Y:S01]  /*187f0*/  HSET2.LE.AND R53, R155, R240.reuse, PT ;  /* 0x000000f09b357233 */ /* 0x100fe20003803000 */
[----:B------:R-:W-:Y:S01]  /*18800*/  LOP3.LUT R52, R237, 0xffff, RZ, 0xc0, !PT ;  /* 0x0000ffffed347812 */ /* 0x000fe200078ec0ff */
[----:B------:R4:W5:Y:S01]  /*18810*/  LDL.LU R210, [R1+0x44] ;  /* 0x0000440001d27983 */ /* 0x0009620000300800 */
[----:B------:R-:W-:Y:S01]  /*18820*/  FADD.FTZ R109, R109, R116 ;  /* 0x000000746d6d7221 */ /* 0x000fe20000010000 */
[C---:B------:R-:W-:Y:S02]  /*18830*/  HMMA.16816.F32.BF16 R24, R44.reuse, R54, R24 ;  /* 0x000000362c18723c */ /* 0x040fe40000041818 */
[----:B------:R4:W5:Y:S02]  /*18840*/  LDL.LU R209, [R1+0x40] ;  /* 0x0000400001d17983 */ /* 0x0009640000300800 */
[----:B------:R-:W-:Y:S01]  /*18850*/  FADD.FTZ R98, R98, R109 ;  /* 0x0000006d62627221 */ /* 0x000fe20000010000 */
[----:B------:R-:W-:Y:S01]  /*18860*/  SHF.R.U32.HI R18, RZ, 0x10, R237 ;  /* 0x00000010ff127819 */ /* 0x000fe200000116ed */
[----:B------:R4:W5:Y:S01]  /*18870*/  LDL.LU R208, [R1+0x38] ;  /* 0x0000380001d07983 */ /* 0x0009620000300800 */
[--C-:B------:R-:W-:Y:S01]  /*18880*/  HSET2.LE.AND R54, R154, R240.reuse, PT ;  /* 0x000000f09a367233 */ /* 0x100fe20003803000 */
[----:B------:R-:W-:Y:S01]  /*18890*/  FADD.FTZ R105, R105, R98 ;  /* 0x0000006269697221 */ /* 0x000fe20000010000 */
[-C--:B-1----:R-:W-:Y:S01]  /*188a0*/  HMMA.16816.F32.BF16 R28, R44, R48.reuse, R28 ;  /* 0x000000302c1c723c */ /* 0x082fe2000004181c */
[----:B------:R-:W1:Y:S02]  /*188b0*/  S2R R237, SR_TID.X ;  /* 0x0000000000ed7919 */ /* 0x000e640000002100 */
[----:B------:R-:W-:Y:S01]  /*188c0*/  FADD.FTZ R106, R106, R105 ;  /* 0x000000696a6a7221 */ /* 0x000fe20000010000 */
[----:B------:R-:W-:Y:S01]  /*188d0*/  SHF.R.U32.HI R52, RZ, 0x8, R52 ;  /* 0x00000008ff347819 */ /* 0x000fe20000011634 */
[--C-:B------:R-:W-:Y:S01]  /*188e0*/  HSET2.LE.AND R55, R152, R240.reuse, PT ;  /* 0x000000f098377233 */ /* 0x100fe20003803000 */
[----:B------:R-:W-:Y:S01]  /*188f0*/  LOP3.LUT R18, R18, 0xff, RZ, 0xc0, !PT ;  /* 0x000000ff12127812 */ /* 0x000fe200078ec0ff */
[----:B------:R-:W-:Y:S01]  /*18900*/  FADD.FTZ R133, R133, R106 ;  /* 0x0000006a85857221 */ /* 0x000fe20000010000 */
[C---:B------:R-:W-:Y:S04]  /*18910*/  HMMA.16816.F32.BF16 R32, R56.reuse, R48, R32 ;  /* 0x000000303820723c */ /* 0x040fe80000041820 */
[----:B------:R-:W-:Y:S01]  /*18920*/  FADD.FTZ R128, R128, R133 ;  /* 0x0000008580807221 */ /* 0x000fe20000010000 */
[----:B------:R-:W-:Y:S01]  /*18930*/  PRMT R185, R185, 0x5410, R52 ;  /* 0x00005410b9b97816 */ /* 0x000fe20000000034 */
[--C-:B------:R-:W-:Y:S01]  /*18940*/  HSET2.LE.AND R52, R163, R240.reuse, PT ;  /* 0x000000f0a3347233 */ /* 0x100fe20003803000 */
[----:B---3--:R-:W-:Y:S01]  /*18950*/  F2FP.BF16.PACK_AB R49, R241, R7 ;  /* 0x00000007f131723e */ /* 0x008fe200000010ff */
[----:B------:R-:W-:Y:S01]  /*18960*/  FADD.FTZ R149, R149, R128 ;  /* 0x0000008095957221 */ /* 0x000fe20000010000 */
[-C--:B------:R-:W-:Y:S01]  /*18970*/  HMMA.16816.F32.BF16 R36, R56, R50.reuse, R36 ;  /* 0x000000323824723c */ /* 0x080fe20000041824 */
[----:B------:R-:W3:Y:S02]  /*18980*/  MUFU.EX2 R58, R127 ;  /* 0x0000007f003a7308 */ /* 0x000ee40000000800 */
[----:B------:R-:W-:Y:S01]  /*18990*/  FADD.FTZ R136, R136, R149 ;  /* 0x0000009588887221 */ /* 0x000fe20000010000 */
[----:B------:R-:W-:Y:S01]  /*189a0*/  PRMT R161, R18, 0x5410, R161 ;  /* 0x0000541012a17816 */ /* 0x000fe200000000a1 */
[--C-:B------:R-:W-:Y:S01]  /*189b0*/  HSET2.LE.AND R48, R189, R240.reuse, PT ;  /* 0x000000f0bd307233 */ /* 0x100fe20003803000 */
[----:B------:R-:W-:Y:S01]  /*189c0*/  LOP3.LUT R18, R160, 0xffff, RZ, 0xc0, !PT ;  /* 0x0000ffffa0127812 */ /* 0x000fe200078ec0ff */
[----:B------:R-:W-:Y:S01]  /*189d0*/  FADD.FTZ R59, R115, R120 ;  /* 0x00000078733b7221 */ /* 0x000fe20000010000 */
[----:B------:R-:W-:Y:S04]  /*189e0*/  HMMA.16816.F32.BF16 R40, R44, R50, R40 ;  /* 0x000000322c28723c */ /* 0x000fe80000041828 */
[----:B------:R-:W-:Y:S01]  /*189f0*/  FADD.FTZ R59, R110, R59 ;  /* 0x0000003b6e3b7221 */ /* 0x000fe20000010000 */
[----:B------:R-:W-:Y:S01]  /*18a00*/  LOP3.LUT R52, R52, R49, RZ, 0xc0, !PT ;  /* 0x0000003134347212 */ /* 0x000fe200078ec0ff */
[----:B-1----:R-:W-:Y:S01]  /*18a10*/  IMAD.SHL.U32 R237, R237, 0x2, RZ ;  /* 0x00000002eded7824 */ /* 0x002fe200078e00ff */
[--C-:B------:R-:W-:Y:S01]  /*18a20*/  HSET2.LE.AND R49, R187, R240.reuse, PT ;  /* 0x000000f0bb317233 */ /* 0x100fe20003803000 */
[----:B------:R-:W-:Y:S01]  /*18a30*/  FADD.FTZ R102, R102, R59 ;  /* 0x0000003b66667221 */ /* 0x000fe20000010000 */
[----:B------:R-:W-:Y:S03]  /*18a40*/  SHF.R.U32.HI R18, RZ, 0x8, R18 ;  /* 0x00000008ff127819 */ /* 0x000fe60000011612 */
[----:B------:R-:W-:Y:S01]  /*18a50*/  FADD.FTZ R59, R92, R93 ;  /* 0x0000005d5c3b7221 */ /* 0x000fe20000010000 */
[----:B------:R-:W-:Y:S01]  /*18a60*/  F2FP.BF16.PACK_AB R44, R200, R201 ;  /* 0x000000c9c82c723e */ /* 0x000fe200000010ff */
[----:B------:R-:W-:Y:S01]  /*18a70*/  FADD.FTZ R111, R111, R102 ;  /* 0x000000666f6f7221 */ /* 0x000fe20000010000 */
[----:B------:R-:W-:Y:S01]  /*18a80*/  PRMT R183, R183, 0x5410, R18 ;  /* 0x00005410b7b77816 */ /* 0x000fe20000000012 */
[----:B------:R-:W-:Y:S01]  /*18a90*/  FADD.FTZ R96, R96, R59 ;  /* 0x0000003b60607221 */ /* 0x000fe20000010000 */
[----:B------:R-:W-:Y:S01]  /*18aa0*/  F2FP.BF16.PACK_AB R18, R207, R5 ;  /* 0x00000005cf12723e */ /* 0x000fe200000010ff */
[----:B------:R-:W-:Y:S01]  /*18ab0*/  FADD.FTZ R94, R94, R111 ;  /* 0x0000006f5e5e7221 */ /* 0x000fe20000010000 */
[----:B------:R-:W-:Y:S01]  /*18ac0*/  LOP3.LUT R49, R49, R44, RZ, 0xc0, !PT ;  /* 0x0000002c31317212 */ /* 0x000fe200078ec0ff */
[----:B------:R-:W-:Y:S01]  /*18ad0*/  FADD.FTZ R96, R99, R96 ;  /* 0x0000006063607221 */ /* 0x000fe20000010000 */
[----:B------:R-:W1:Y:S01]  /*18ae0*/  LDSM.16.MT88.4 R44, [R215+0x5800] ;  /* 0x00580000d72c783b */ /* 0x000e620000004200 */
[----:B------:R-:W-:Y:S01]  /*18af0*/  FADD.FTZ R94, R97, R94 ;  /* 0x0000005e615e7221 */ /* 0x000fe20000010000 */
[----:B------:R-:W-:Y:S01]  /*18b00*/  LOP3.LUT R54, R54, R19, RZ, 0xc0, !PT ;  /* 0x0000001336367212 */ /* 0x000fe200078ec0ff */
[----:B------:R-:W-:Y:S01]  /*18b10*/  FADD.FTZ R91, R91, R96 ;  /* 0x000000605b5b7221 */ /* 0x000fe20000010000 */
[----:B------:R-:W-:Y:S01]  /*18b20*/  LOP3.LUT R55, R55, R64, RZ, 0xc0, !PT ;  /* 0x0000004037377212 */ /* 0x000fe200078ec0ff */
[----:B------:R-:W-:Y:S01]  /*18b30*/  FADD.FTZ R113, R113, R94 ;  /* 0x0000005e71717221 */ /* 0x000fe20000010000 */
[----:B------:R-:W-:Y:S01]  /*18b40*/  LOP3.LUT R53, R53, R18, RZ, 0xc0, !PT ;  /* 0x0000001235357212 */ /* 0x000fe200078ec0ff */
[----:B------:R-:W-:Y:S01]  /*18b50*/  FADD.FTZ R90, R90, R91 ;  /* 0x0000005b5a5a7221 */ /* 0x000fe20000010000 */
[----:B------:R-:W-:Y:S01]  /*18b60*/  F2FP.BF16.PACK_AB R19, R205, R206 ;  /* 0x000000cecd13723e */ /* 0x000fe200000010ff */
[----:B------:R-:W-:Y:S01]  /*18b70*/  FADD.FTZ R108, R108, R113 ;  /* 0x000000716c6c7221 */ /* 0x000fe20000010000 */
[--C-:B------:R-:W-:Y:S01]  /*18b80*/  HSET2.LE.AND R50, R153, R240.reuse, PT ;  /* 0x000000f099327233 */ /* 0x100fe20003803000 */
[----:B------:R-:W-:Y:S01]  /*18b90*/  FADD.FTZ R177, R177, R90 ;  /* 0x0000005ab1b17221 */ /* 0x000fe20000010000 */
[--C-:B------:R-:W-:Y:S01]  /*18ba0*/  HSET2.LE.AND R51, R145, R240.reuse, PT ;  /* 0x000000f091337233 */ /* 0x100fe20003803000 */
[----:B------:R-:W-:Y:S01]  /*18bb0*/  LOP3.LUT R48, R48, R19, RZ, 0xc0, !PT ;  /* 0x0000001330307212 */ /* 0x000fe200078ec0ff */
[-C--:B--2---:R-:W-:Y:S01]  /*18bc0*/  HMMA.16816.F32.BF16 R8, R52, R60.reuse, R8 ;  /* 0x0000003c3408723c */ /* 0x084fe20000041808 */
[----:B------:R-:W2:Y:S04]  /*18bd0*/  LDSM.16.MT88.4 R152, [R216+0x5c00] ;  /* 0x005c0000d898783b */ /* 0x000ea80000004200 */
[----:B------:R-:W-:Y:S01]  /*18be0*/  F2FP.BF16.PACK_AB R19, R202, R204 ;  /* 0x000000ccca13723e */ /* 0x000fe200000010ff */
[--C-:B------:R-:W-:Y:S01]  /*18bf0*/  HSET2.LE.AND R163, R85, R240.reuse, PT ;  /* 0x000000f055a37233 */ /* 0x100fe20003803000 */
[----:B------:R-:W-:Y:S01]  /*18c00*/  F2FP.BF16.PACK_AB R18, R198, R199 ;  /* 0x000000c7c612723e */ /* 0x000fe200000010ff */
[--C-:B------:R-:W-:Y:S01]  /*18c10*/  HSET2.LE.AND R161, R161, R240.reuse, PT ;  /* 0x000000f0a1a17233 */ /* 0x100fe20003803000 */
[----:B------:R-:W-:Y:S03]  /*18c20*/  LOP3.LUT R50, R50, R19, RZ, 0xc0, !PT ;  /* 0x0000001332327212 */ /* 0x000fe600078ec0ff */
[----:B------:R-:W-:Y:S01]  /*18c30*/  LOP3.LUT R51, R51, R18, RZ, 0xc0, !PT ;  /* 0x0000001233337212 */ /* 0x000fe200078ec0ff */
[--C-:B------:R-:W-:Y:S01]  /*18c40*/  HSET2.LE.AND R144, R183, R240.reuse, PT ;  /* 0x000000f0b7907233 */ /* 0x100fe20003803000 */
[----:B------:R-:W-:Y:S02]  /*18c50*/  F2FP.BF16.PACK_AB R57, R196, R197 ;  /* 0x000000c5c439723e */ /* 0x000fe400000010ff */
[----:B------:R-:W-:Y:S02]  /*18c60*/  F2FP.BF16.PACK_AB R19, R181, R188 ;  /* 0x000000bcb513723e */ /* 0x000fe400000010ff */
[----:B------:R-:W-:Y:S01]  /*18c70*/  LOP3.LUT R162, R162, R57, RZ, 0xc0, !PT ;  /* 0x00000039a2a27212 */ /* 0x000fe200078ec0ff */
[C---:B------:R-:W-:Y:S04]  /*18c80*/  HMMA.16816.F32.BF16 R12, R48.reuse, R60, R12 ;  /* 0x0000003c300c723c */ /* 0x040fe8000004180c */
[----:B------:R-:W-:Y:S02]  /*18c90*/  F2FP.BF16.PACK_AB R57, R107, R118 ;  /* 0x000000766b39723e */ /* 0x000fe400000010ff */
[----:B------:R-:W-:Y:S01]  /*18ca0*/  SHF.R.U32.HI R160, RZ, 0x18, R160 ;  /* 0x00000018ffa07819 */ /* 0x000fe200000116a0 */
[----:B------:R-:W-:Y:S01]  /*18cb0*/  FADD.FTZ R61, R95, R112 ;  /* 0x000000705f3d7221 */ /* 0x000fe20000010000 */
[-C--:B------:R-:W-:Y:S04]  /*18cc0*/  HMMA.16816.F32.BF16 R20, R48, R62.reuse, R20 ;  /* 0x0000003e3014723c */ /* 0x080fe80000041814 */
[----:B------:R-:W-:Y:S01]  /*18cd0*/  FADD.FTZ R61, R100, R61 ;  /* 0x0000003d643d7221 */ /* 0x000fe20000010000 */
[----:B------:R-:W-:Y:S01]  /*18ce0*/  PRMT R143, R143, 0x5410, R160 ;  /* 0x000054108f8f7816 */ /* 0x000fe200000000a0 */
[--C-:B------:R-:W-:Y:S01]  /*18cf0*/  HSET2.LE.AND R160, R185, R240.reuse, PT ;  /* 0x000000f0b9a07233 */ /* 0x100fe20003803000 */
[----:B------:R-:W-:Y:S01]  /*18d00*/  F2FP.BF16.PACK_AB R56, R191, R194 ;  /* 0x000000c2bf38723e */ /* 0x000fe200000010ff */
[----:B------:R-:W-:Y:S01]  /*18d10*/  FADD.FTZ R126, R126, R61 ;  /* 0x0000003d7e7e7221 */ /* 0x000fe20000010000 */
[C---:B------:R-:W-:Y:S04]  /*18d20*/  HMMA.16816.F32.BF16 R24, R52.reuse, R62, R24 ;  /* 0x0000003e3418723c */ /* 0x040fe80000041818 */
[----:B------:R-:W-:Y:S01]  /*18d30*/  FADD.FTZ R126, R131, R126 ;  /* 0x0000007e837e7221 */ /* 0x000fe20000010000 */
[----:B------:R-:W-:Y:S01]  /*18d40*/  LOP3.LUT R160, R160, R19, RZ, 0xc0, !PT ;  /* 0x00000013a0a07212 */ /* 0x000fe200078ec0ff */
[----:B------:R-:W-:Y:S01]  /*18d50*/  HSET2.LE.AND R145, R143, R240, PT ;  /* 0x000000f08f917233 */ /* 0x000fe20003803000 */
[----:B------:R-:W-:Y:S01]  /*18d60*/  F2FP.BF16.PACK_AB R19, R81, R176 ;  /* 0x000000b05113723e */ /* 0x000fe200000010ff */
[-C--:B-1----:R-:W-:Y:S04]  /*18d70*/  HMMA.16816.F32.BF16 R28, R52, R44.reuse, R28 ;  /* 0x0000002c341c723c */ /* 0x082fe8000004181c */
[----:B------:R-:W-:Y:S02]  /*18d80*/  LOP3.LUT R163, R163, R56, RZ, 0xc0, !PT ;  /* 0x00000038a3a37212 */ /* 0x000fe400078ec0ff */
[----:B------:R-:W-:Y:S02]  /*18d90*/  F2FP.BF16.PACK_AB R18, R179, R180 ;  /* 0x000000b4b312723e */ /* 0x000fe400000010ff */
[C---:B------:R-:W-:Y:S04]  /*18da0*/  HMMA.16816.F32.BF16 R32, R48.reuse, R44, R32 ;  /* 0x0000002c3020723c */ /* 0x040fe80000041820 */
[----:B------:R-:W-:Y:S02]  /*18db0*/  LOP3.LUT R161, R161, R18, RZ, 0xc0, !PT ;  /* 0x00000012a1a17212 */ /* 0x000fe400078ec0ff */
[----:B------:R-:W-:Y:S02]  /*18dc0*/  F2FP.BF16.PACK_AB R18, R129, R166 ;  /* 0x000000a68112723e */ /* 0x000fe400000010ff */
[-C--:B------:R-:W-:Y:S04]  /*18dd0*/  HMMA.16816.F32.BF16 R36, R48, R46.reuse, R36 ;  /* 0x0000002e3024723c */ /* 0x080fe80000041824 */
[----:B------:R-:W-:Y:S02]  /*18de0*/  LOP3.LUT R145, R145, R18, RZ, 0xc0, !PT ;  /* 0x0000001291917212 */ /* 0x000fe400078ec0ff */
[----:B------:R-:W-:Y:S01]  /*18df0*/  LOP3.LUT R144, R144, R19, RZ, 0xc0, !PT ;  /* 0x0000001390907212 */ /* 0x000fe200078ec0ff */
[----:B------:R-:W-:Y:S01]  /*18e00*/  FADD.FTZ R19, R89, R126 ;  /* 0x0000007e59137221 */ /* 0x000fe20000010000 */
[----:B------:R-:W-:Y:S01]  /*18e10*/  HMMA.16816.F32.BF16 R40, R52, R46, R40 ;  /* 0x0000002e3428723c */ /* 0x000fe20000041828 */
[----:B------:R-:W1:Y:S03]  /*18e20*/  LDSM.16.MT88.4 R44, [R215+0x5c00] ;  /* 0x005c0000d72c783b */ /* 0x000e660000004200 */
[----:B------:R-:W-:Y:S01]  /*18e30*/  FADD.FTZ R19, R88, R19 ;  /* 0x0000001358137221 */ /* 0x000fe20000010000 */
[----:B---3--:R-:W-:Y:S01]  /*18e40*/  F2FP.BF16.PACK_AB R56, R58, R101 ;  /* 0x000000653a38723e */ /* 0x008fe200000010ff */
[----:B------:R-:W-:Y:S01]  /*18e50*/  FADD.FTZ R48, R132, R177 ;  /* 0x000000b184307221 */ /* 0x000fe20000010000 */
[----:B------:R-:W-:Y:S01]  /*18e60*/  LOP3.LUT R146, R146, R57, RZ, 0xc0, !PT ;  /* 0x0000003992927212 */ /* 0x000fe200078ec0ff */
[----:B------:R-:W-:Y:S01]  /*18e70*/  FADD.FTZ R18, R134, R19 ;  /* 0x0000001386127221 */ /* 0x000fe20000010000 */
[----:B------:R-:W-:Y:S03]  /*18e80*/  LOP3.LUT R147, R147, R56, RZ, 0xc0, !PT ;  /* 0x0000003893937212 */ /* 0x000fe600078ec0ff */
[----:B------:R-:W-:Y:S01]  /*18e90*/  FADD.FTZ R19, R135, R108 ;  /* 0x0000006c87137221 */ /* 0x000fe20000010000 */
[----:B------:R-:W-:Y:S01]  /*18ea0*/  LOP3.LUT R237, R237, 0x6, RZ, 0xc0, !PT ;  /* 0x00000006eded7812 */ /* 0x000fe200078ec0ff */
[----:B------:R-:W-:Y:S01]  /*18eb0*/  FADD.FTZ R159, R159, R48 ;  /* 0x000000309f9f7221 */ /* 0x000fe20000010000 */
[-C--:B--2---:R-:W-:Y:S05]  /*18ec0*/  HMMA.16816.F32.BF16 R132, R160, R152.reuse, R8 ;  /* 0x00000098a084723c */ /* 0x084fea0000041808 */
[----:B------:R-:W-:Y:S02]  /*18ed0*/  FADD.FTZ R19, R130, R19 ;  /* 0x0000001382137221 */ /* 0x000fe40000010000 */
[----:B------:R-:W-:Y:S02]  /*18ee0*/  FADD.FTZ R159, R156, R159 ;  /* 0x0000009f9c9f7221 */ /* 0x000fe40000010000 */
[----:B------:R-:W-:Y:S03]  /*18ef0*/  FADD.FTZ R8, R140, R19 ;  /* 0x000000138c087221 */ /* 0x000fe60000010000 */
        /* <DEDUP_REMOVED lines=45> */
[----:B------:R-:W-:Y:S01]  /*191d0*/  FADD.FTZ R201, R201, R74 ;  /* 0x0000004ac9c97221 */ /* 0x000fe20000010000 */
[----:B------:R4:W-:Y:S01]  /*191e0*/  STL [R1+0x10], R5 ;  /* 0x0000100501007387 */ /* 0x0009e20000100800 */
[----:B------:R-:W-:Y:S02]  /*191f0*/  FADD.FTZ R4, R107, R118 ;  /* 0x000000766b047221 */ /* 0x000fe40000010000 */
[----:B------:R-:W-:Y:S03]  /*19200*/  FADD.FTZ R66, R207, R66 ;  /* 0x00000042cf427221 */ /* 0x000fe60000010000 */
[----:B------:R4:W-:Y:S01]  /*19210*/  STL [R1+0x14], R4 ;  /* 0x0000140401007387 */ /* 0x0009e20000100800 */
        /* <DEDUP_REMOVED lines=13> */
[----:B------:R-:W-:Y:S01]  /*192f0*/  IMAD.MOV.U32 R166, RZ, RZ, R17 ;  /* 0x000000ffffa67224 */ /* 0x000fe200078e0011 */
[----:B----45:R-:W-:-:S05]  /*19300*/  @P0 BRA `(.L_x_746) ;  /* 0xffff86f000000947 */ /* 0x030fca000383ffff */
.L_x_745:
[----:B------:R-:W2:Y:S04]  /*19310*/  LDL.LU R7, [R1+0x10] ;  /* 0x0000100001077983 */ /* 0x000ea80000300800 */
[----:B------:R-:W1:Y:S04]  /*19320*/  SHFL.BFLY PT, R15, R252, 0x2, 0x1f ;  /* 0x0c401f00fc0f7f89 */ /* 0x000e6800000e0000 */
[----:B------:R-:W3:Y:S01]  /*19330*/  SHFL.BFLY PT, R6, R241, 0x2, 0x1f ;  /* 0x0c401f00f1067f89 */ /* 0x000ee200000e0000 */
[----:B------:R-:W-:-:S02]  /*19340*/  MOV R12, 0x3f800000 ;  /* 0x3f800000000c7802 */ /* 0x000fc40000000f00 */
[----:B------:R-:W-:Y:S01]  /*19350*/  MOV R13, 0x3f800000 ;  /* 0x3f800000000d7802 */ /* 0x000fe20000000f00 */
[----:B------:R-:W4:Y:S01]  /*19360*/  LDL.LU R5, [R1+0x14] ;  /* 0x0000140001057983 */ /* 0x000f220000300800 */
[----:B------:R-:W3:Y:S01]  /*19370*/  S2UR UR7, SR_CTAID.Y ;  /* 0x00000000000779c3 */ /* 0x000ee20000002600 */
[----:B------:R-:W-:Y:S01]  /*19380*/  UISETP.NE.AND UP4, UPT, UR22, -0x1, UPT ;  /* 0xffffffff1600788c */ /* 0x000fe2000bf85270 */
[----:B------:R-:W-:Y:S01]  /*19390*/  BSSY B0, `(.L_x_749) ;  /* 0x00000e5000007945 */ /* 0x000fe20003800000 */
[----:B------:R-:W-:Y:S02]  /*193a0*/  ULDC.U8 UR10, c[0x0][0x329] ;  /* 0x0000ca40000a7ab9 */ /* 0x000fe40000000000 */
[----:B------:R-:W-:Y:S02]  /*193b0*/  UISETP.NE.AND UP3, UPT, UR10, URZ, UPT ;  /* 0x0000003f0a00728c */ /* 0x000fe4000bf65270 */
[----:B------:R-:W-:Y:S02]  /*193c0*/  ULDC.U8 UR12, c[0x0][0x328] ;  /* 0x0000ca00000c7ab9 */ /* 0x000fe40000000000 */
[----:B------:R-:W-:-:S02]  /*193d0*/  UISETP.NE.AND UP2, UPT, UR12, URZ, UPT ;  /* 0x0000003f0c00728c */ /* 0x000fc4000bf45270 */
[----:B------:R-:W-:Y:S02]  /*193e0*/  ULDC.64 UR4, c[0x0][0x1e8] ;  /* 0x00007a0000047ab9 */ /* 0x000fe40000000a00 */
[----:B------:R-:W-:Y:S01]  /*193f0*/  @UP4 UIMAD.WIDE.U32 UR14, UR22, UR4, URZ ;  /* 0x00000004160e42a5 */ /* 0x000fe2000f8e003f */
[----:B-1----:R-:W-:Y:S01]  /*19400*/  FADD.FTZ R15, R15, R252 ;  /* 0x000000fc0f0f7221 */ /* 0x002fe20000010000 */
[----:B------:R-:W-:Y:S01]  /*19410*/  UISETP.EQ.AND UP2, UPT, UR10, URZ, UP2 ;  /* 0x0000003f0a00728c */ /* 0x000fe20009742270 */
[----:B------:R-:W1:Y:S01]  /*19420*/  S2UR UR10, SR_CTAID.X ;  /* 0x00000000000a79c3 */ /* 0x000e620000002500 */
[----:B------:R-:W-:Y:S01]  /*19430*/  @UP3 ULDC UR11, c[0x0][0x210] ;  /* 0x00008400000b3ab9 */ /* 0x000fe20000000800 */
[----:B---3--:R-:W-:Y:S01]  /*19440*/  FADD.FTZ R11, R6, R241 ;  /* 0x000000f1060b7221 */ /* 0x008fe20000010000 */
[----:B------:R-:W3:Y:S01]  /*19450*/  SHFL.BFLY PT, R8, R15, 0x1, 0x1f ;  /* 0x0c201f000f087f89 */ /* 0x000ee200000e0000 */
[----:B------:R-:W-:Y:S02]  /*19460*/  ULDC UR9, c[0x0][0x214] ;  /* 0x0000850000097ab9 */ /* 0x000fe40000000800 */
[----:B------:R-:W-:Y:S01]  /*19470*/  @UP4 UIMAD UR8, UR22, UR5, UR15 ;  /* 0x00000005160842a4 */ /* 0x000fe2000f8e020f */
[----:B------:R-:W1:Y:S01]  /*19480*/  SHFL.BFLY PT, R6, R11, 0x1, 0x1f ;  /* 0x0c201f000b067f89 */ /* 0x000e6200000e0000 */
[----:B------:R-:W-:-:S02]  /*19490*/  @!UP4 USHF.R.S32.HI UR13, URZ, 0x1f, UR7 ;  /* 0x0000001f3f0dc899 */ /* 0x000fc40008011407 */
[----:B------:R-:W-:Y:S02]  /*194a0*/  @!UP3 UISETP.NE.AND UP1, UPT, UR12, URZ, UPT ;  /* 0x0000003f0c00b28c */ /* 0x000fe4000bf25270 */
[----:B------:R-:W-:Y:S02]  /*194b0*/  ULDC.64 UR4, c[0x0][0x1e0] ;  /* 0x0000780000047ab9 */ /* 0x000fe40000000a00 */
[----:B------:R-:W-:Y:S01]  /*194c0*/  @UP3 UIMAD UR12, UR11, UR9, URZ ;  /* 0x000000090b0c32a4 */ /* 0x000fe2000f8e023f */
[----:B------:R-:W1:Y:S01]  /*194d0*/  S2UR UR11, SR_CTAID.Z ;  /* 0x00000000000b79c3 */ /* 0x000e620000002700 */
[----:B------:R-:W-:Y:S02]  /*194e0*/  @!UP4 UIMAD UR13, UR13, UR4, URZ ;  /* 0x000000040d0dc2a4 */ /* 0x000fe4000f8e023f */
[----:B------:R-:W-:Y:S02]  /*194f0*/  UISETP.NE.OR UP0, UPT, UR22, -0x1, !UP2 ;  /* 0xffffffff1600788c */ /* 0x000fe4000d705670 */
[----:B------:R-:W-:-:S02]  /*19500*/  @!UP4 UIMAD UR13, UR7, UR5, UR13 ;  /* 0x00000005070dc2a4 */ /* 0x000fc4000f8e020d */
[----:B------:R-:W-:Y:S02]  /*19510*/  @!UP4 UIMAD.WIDE.U32 UR18, UR7, UR4, URZ ;  /* 0x000000040712c2a5 */ /* 0x000fe4000f8e003f */
[----:B------:R-:W-:Y:S02]  /*19520*/  ULDC UR5, c[0x0][0x234] ;  /* 0x00008d0000057ab9 */ /* 0x000fe40000000800 */
[----:B------:R-:W-:Y:S01]  /*19530*/  @!UP3 USEL UR12, UR9, UR5, !UP1 ;  /* 0x00000005090cb287 */ /* 0x000fe2000c800000 */
[----:B---3--:R-:W-:Y:S01]  /*19540*/  FADD.FTZ R8, R15, R8 ;  /* 0x000000080f087221 */ /* 0x008fe20000010000 */
[----:B------:R-:W-:Y:S02]  /*19550*/  ULDC UR4, c[0x0][0x1c0] ;  /* 0x0000700000047ab9 */ /* 0x000fe40000000800 */
[----:B------:R-:W-:Y:S01]  /*19560*/  @UP3 UMOV UR15, 0x1 ;  /* 0x00000001000f3882 */ /* 0x000fe20000000000 */
[----:B-1----:R-:W-:Y:S01]  /*19570*/  FADD.FTZ R6, R11, R6 ;  /* 0x000000060b067221 */ /* 0x002fe20000010000 */
[----:B------:R-:W-:Y:S01]  /*19580*/  FSETP.NE.FTZ.AND P3, PT, R8, RZ, PT ;  /* 0x000000ff0800720b */ /* 0x000fe20003f75000 */
[----:B------:R-:W-:Y:S01]  /*19590*/  IMAD.MOV.U32 R11, RZ, RZ, 0x3f800000 ;  /* 0x3f800000ff0b7424 */ /* 0x000fe200078e00ff */
[----:B------:R-:W-:-:S02]  /*195a0*/  @!UP3 UIMAD UR15, UR12, UR4, URZ ;  /* 0x000000040c0fb2a4 */ /* 0x000fc4000f8e023f */
[----:B------:R-:W-:Y:S01]  /*195b0*/  FSETP.NE.FTZ.AND P1, PT, R6, RZ, PT ;  /* 0x000000ff0600720b */ /* 0x000fe20003f35000 */
[----:B------:R-:W-:Y:S02]  /*195c0*/  @UP3 ULDC UR16, c[0x0][0x210] ;  /* 0x0000840000103ab9 */ /* 0x000fe40000000800 */
[----:B------:R-:W-:Y:S02]  /*195d0*/  UIMAD UR4, UR7, UR15, URZ ;  /* 0x0000000f070472a4 */ /* 0x000fe4000f8e023f */
[----:B------:R-:W-:Y:S02]  /*195e0*/  @!UP3 UMOV UR16, 0x1 ;  /* 0x000000010010b882 */ /* 0x000fe40000000000 */
[----:B------:R-:W-:Y:S02]  /*195f0*/  @!UP0 UIMAD UR22, UR7, UR9, URZ ;  /* 0x00000009071682a4 */ /* 0x000fe4000f8e023f */
[----:B------:R-:W1:Y:S01]  /*19600*/  @P3 MUFU.RCP R12, R8 ;  /* 0x00000008000c3308 */ /* 0x000e620000001000 */
[----:B------:R-:W-:-:S02]  /*19610*/  UIMAD UR10, UR10, UR16, URZ ;  /* 0x000000100a0a72a4 */ /* 0x000fc4000f8e023f */
[----:B------:R-:W-:Y:S02]  /*19620*/  USEL UR4, UR4, URZ, !UP2 ;  /* 0x0000003f04047287 */ /* 0x000fe4000d000000 */
[----:B------:R-:W-:Y:S02]  /*19630*/  USHF.L.U32 UR10, UR10, 0x7, URZ ;  /* 0x000000070a0a7899 */ /* 0x000fe4000800063f */
[----:B------:R-:W-:Y:S01]  /*19640*/  UIMAD UR12, UR11, UR12, UR4 ;  /* 0x0000000c0b0c72a4 */ /* 0x000fe2000f8e0204 */
[----:B------:R-:W3:Y:S01]  /*19650*/  @P1 MUFU.RCP R11, R6 ;  /* 0x00000006000b1308 */ /* 0x000ee20000001000 */
[----:B------:R-:W-:Y:S02]  /*19660*/  @!UP2 UMOV UR20, URZ ;  /* 0x0000003f0014ac82 */ /* 0x000fe40008000000 */
[----:B------:R-:W-:Y:S02]  /*19670*/  @UP2 UMOV UR20, UR22 ;  /* 0x0000001600142c82 */ /* 0x000fe40008000000 */
[----:B------:R-:W-:-:S02]  /*19680*/  @!UP2 UMOV UR21, URZ ;  /* 0x0000003f0015ac82 */ /* 0x000fc40008000000 */
[----:B------:R-:W-:Y:S01]  /*19690*/  USHF.R.S32.HI UR4, URZ, 0x1f, UR10 ;  /* 0x0000001f3f047899 */ /* 0x000fe2000801140a */
[----:B-1----:R-:W-:Y:S01]  /*196a0*/  FMUL.FTZ R12, R12, c[0x0][0x2dc] ;  /* 0x0000b7000c0c7a20 */ /* 0x002fe20000410000 */
[----:B------:R-:W1:Y:S01]  /*196b0*/  @P3 MUFU.LG2 R8, R8 ;  /* 0x0000000800083308 */ /* 0x000e620000000c00 */
[----:B------:R-:W-:Y:S02]  /*196c0*/  @UP2 USHF.R.S32.HI UR21, URZ, 0x1f, UR22 ;  /* 0x0000001f3f152899 */ /* 0x000fe40008011416 */
[C---:B------:R-:W-:Y:S01]  /*196d0*/  FMUL.FTZ R134, R12.reuse, R134 ;  /* 0x000000860c867220 */ /* 0x040fe20000410000 */
[----:B------:R-:W-:Y:S01]  /*196e0*/  USHF.R.S32.HI UR5, URZ, 0x1f, UR12 ;  /* 0x0000001f3f057899 */ /* 0x000fe2000801140c */
[C---:B------:R-:W-:Y:S01]  /*196f0*/  FMUL.FTZ R135, R12.reuse, R135 ;  /* 0x000000870c877220 */ /* 0x040fe20000410000 */
[----:B------:R-:W-:Y:S01]  /*19700*/  UIADD3 UR10, UP1, UP0, UR10, UR20, UR12 ;  /* 0x000000140a0a7290 */ /* 0x000fe2000f83e00c */
[C---:B------:R-:W-:Y:S01]  /*19710*/  FMUL.FTZ R154, R12.reuse, R154 ;  /* 0x0000009a0c9a7220 */ /* 0x040fe20000410000 */
[----:B------:R-:W-:Y:S01]  /*19720*/  @P1 MUFU.LG2 R6, R6 ;  /* 0x0000000600061308 */ /* 0x000fe20000000c00 */
[C---:B------:R-:W-:Y:S01]  /*19730*/  FMUL.FTZ R155, R12.reuse, R155 ;  /* 0x0000009b0c9b7220 */ /* 0x040fe20000410000 */
[----:B------:R-:W-:Y:S01]  /*19740*/  F2FP.BF16.PACK_AB R134, R135, R134 ;  /* 0x000000868786723e */ /* 0x000fe200000010ff */
[C---:B------:R-:W-:Y:S01]  /*19750*/  FMUL.FTZ R158, R12.reuse, R158 ;  /* 0x0000009e0c9e7220 */ /* 0x040fe20000410000 */
[----:B------:R-:W-:Y:S01]  /*19760*/  @!UP4 UIADD3 UR8, UR19, UR13, URZ ;  /* 0x0000000d1308c290 */ /* 0x000fe2000fffe03f */
[C---:B------:R-:W-:Y:S01]  /*19770*/  FMUL.FTZ R159, R12.reuse, R159 ;  /* 0x0000009f0c9f7220 */ /* 0x040fe20000410000 */
[----:B------:R-:W-:Y:S01]  /*19780*/  F2FP.BF16.PACK_AB R154, R155, R154 ;  /* 0x0000009a9b9a723e */ /* 0x000fe200000010ff */
[C---:B------:R-:W-:Y:S01]  /*19790*/  FMUL.FTZ R162, R12.reuse, R162 ;  /* 0x000000a20ca27220 */ /* 0x040fe20000410000 */
[----:B------:R-:W-:Y:S01]  /*197a0*/  UIADD3.X UR4, UR4, UR21, UR5, UP1, UP0 ;  /* 0x0000001504047290 */ /* 0x000fe20008fe0405 */
[----:B------:R-:W-:Y:S01]  /*197b0*/  FMUL.FTZ R163, R12, R163 ;  /* 0x000000a30ca37220 */ /* 0x000fe20000410000 */
[----:B------:R-:W-:Y:S01]  /*197c0*/  F2FP.BF16.PACK_AB R158, R159, R158 ;  /* 0x0000009e9f9e723e */ /* 0x000fe200000010ff */
[----:B---3--:R-:W-:Y:S01]  /*197d0*/  FMUL.FTZ R11, R11, c[0x0][0x2dc] ;  /* 0x0000b7000b0b7a20 */ /* 0x008fe20000410000 */
[----:B------:R-:W-:Y:S01]  /*197e0*/  @!UP4 UMOV UR14, UR18 ;  /* 0x00000012000ecc82 */ /* 0x000fe20008000000 */
[----:B-1----:R-:W-:Y:S01]  /*197f0*/  @P3 FMUL.FTZ R8, R8, 0.69314718246459960938 ;  /* 0x3f31721808083820 */ /* 0x002fe20000410000 */
[----:B------:R-:W-:Y:S01]  /*19800*/  F2FP.BF16.PACK_AB R162, R163, R162 ;  /* 0x000000a2a3a2723e */ /* 0x000fe200000010ff */
[----:B------:R-:W-:-:S02]  /*19810*/  FMUL.FTZ R142, R11, R142 ;  /* 0x0000008e0b8e7220 */ /* 0x000fc40000410000 */
[C---:B------:R-:W-:Y:S02]  /*19820*/  FMUL.FTZ R143, R11.reuse, R143 ;  /* 0x0000008f0b8f7220 */ /* 0x040fe40000410000 */
[C---:B------:R-:W-:Y:S02]  /*19830*/  FMUL.FTZ R138, R11.reuse, R138 ;  /* 0x0000008a0b8a7220 */ /* 0x040fe40000410000 */
[----:B------:R-:W-:Y:S01]  /*19840*/  FMUL.FTZ R139, R11, R139 ;  /* 0x0000008b0b8b7220 */ /* 0x000fe20000410000 */
[----:B------:R-:W-:Y:S01]  /*19850*/  F2FP.BF16.PACK_AB R142, R143, R142 ;  /* 0x0000008e8f8e723e */ /* 0x000fe200000010ff */
[C---:B------:R-:W-:Y:S02]  /*19860*/  FMUL.FTZ R150, R11.reuse, R150 ;  /* 0x000000960b967220 */ /* 0x040fe40000410000 */
[----:B------:R-:W-:Y:S01]  /*19870*/  FMUL.FTZ R151, R11, R151 ;  /* 0x000000970b977220 */ /* 0x000fe20000410000 */
[----:B------:R-:W-:Y:S01]  /*19880*/  F2FP.BF16.PACK_AB R138, R139, R138 ;  /* 0x0000008a8b8a723e */ /* 0x000fe200000010ff */
[----:B------:R-:W-:-:S02]  /*19890*/  FMUL.FTZ R146, R11, R146 ;  /* 0x000000920b927220 */ /* 0x000fc40000410000 */
[----:B------:R-:W-:Y:S01]  /*198a0*/  FMUL.FTZ R11, R11, R147 ;  /* 0x000000930b0b7220 */ /* 0x000fe20000410000 */
[----:B------:R-:W-:-:S04]  /*198b0*/  F2FP.BF16.PACK_AB R150, R151, R150 ;  /* 0x000000969796723e */ /* 0x000fc800000010ff */
[----:B------:R-:W-:Y:S01]  /*198c0*/  F2FP.BF16.PACK_AB R11, R11, R146 ;  /* 0x000000920b0b723e */ /* 0x000fe200000010ff */
[----:B--2---:R-:W1:Y:S04]  /*198d0*/  SHFL.BFLY PT, R10, R7, 0x2, 0x1f ;  /* 0x0c401f00070a7f89 */ /* 0x004e6800000e0000 */
[----:B----4-:R-:W2:Y:S01]  /*198e0*/  SHFL.BFLY PT, R4, R5, 0x2, 0x1f ;  /* 0x0c401f0005047f89 */ /* 0x010ea200000e0000 */
[----:B-1----:R-:W-:-:S05]  /*198f0*/  FADD.FTZ R10, R10, R7 ;  /* 0x000000070a0a7221 */ /* 0x002fca0000010000 */
[----:B------:R-:W1:Y:S01]  /*19900*/  SHFL.BFLY PT, R9, R10, 0x1, 0x1f ;  /* 0x0c201f000a097f89 */ /* 0x000e6200000e0000 */
[----:B--2---:R-:W-:-:S03]  /*19910*/  FADD.FTZ R4, R4, R5 ;  /* 0x0000000504047221 */ /* 0x004fc60000010000 */
[----:B------:R-:W2:Y:S04]  /*19920*/  S2R R5, SR_TID.X ;  /* 0x0000000000057919 */ /* 0x000ea80000002100 */
[----:B------:R-:W3:Y:S01]  /*19930*/  SHFL.BFLY PT, R7, R4, 0x1, 0x1f ;  /* 0x0c201f0004077f89 */ /* 0x000ee200000e0000 */
[----:B-1----:R-:W-:Y:S01]  /*19940*/  FADD.FTZ R9, R10, R9 ;  /* 0x000000090a097221 */ /* 0x002fe20000010000 */
[----:B------:R-:W-:-:S04]  /*19950*/  MOV R10, 0x3f800000 ;  /* 0x3f800000000a7802 */ /* 0x000fc80000000f00 */
[----:B------:R-:W-:Y:S01]  /*19960*/  FSETP.NE.FTZ.AND P4, PT, R9, RZ, PT ;  /* 0x000000ff0900720b */ /* 0x000fe20003f95000 */
[----:B---3--:R-:W-:Y:S01]  /*19970*/  FADD.FTZ R7, R4, R7 ;  /* 0x0000000704077221 */ /* 0x008fe20000010000 */
[----:B--2---:R-:W-:-:S04]  /*19980*/  SHF.R.S32.HI R4, RZ, 0x1f, R5 ;  /* 0x0000001fff047819 */ /* 0x004fc80000011405 */
[----:B------:R-:W-:-:S07]  /*19990*/  FSETP.NE.FTZ.AND P2, PT, R7, RZ, PT ;  /* 0x000000ff0700720b */ /* 0x000fce0003f55000 */
[----:B------:R-:W1:Y:S01]  /*199a0*/  @P4 MUFU.RCP R13, R9 ;  /* 0x00000009000d4308 */ /* 0x000e620000001000 */
[CC--:B------:R-:W-:Y:S02]  /*199b0*/  LEA.HI R14, R4.reuse, R5.reuse, RZ, 0x2 ;  /* 0x00000005040e7211 */ /* 0x0c0fe400078f10ff */
[----:B------:R-:W-:Y:S02]  /*199c0*/  LEA.HI R4, R4, R5, RZ, 0x5 ;  /* 0x0000000504047211 */ /* 0x000fe400078f28ff */
[----:B------:R-:W-:Y:S02]  /*199d0*/  SHF.R.S32.HI R15, RZ, 0x2, R14 ;  /* 0x00000002ff0f7819 */ /* 0x000fe4000001140e */
[----:B------:R-:W-:Y:S01]  /*199e0*/  LOP3.LUT R14, R14, 0xfffffffc, RZ, 0xc0, !PT ;  /* 0xfffffffc0e0e7812 */ /* 0x000fe200078ec0ff */
[----:B------:R-:W-:Y:S01]  /*199f0*/  @P4 MUFU.LG2 R9, R9 ;  /* 0x0000000900094308 */ /* 0x000fe20000000c00 */
[----:B------:R-:W-:-:S04]  /*19a00*/  SHF.R.S32.HI R12, RZ, 0x1f, R15 ;  /* 0x0000001fff0c7819 */ /* 0x000fc8000001140f */
[----:B------:R-:W-:-:S03]  /*19a10*/  LEA.HI R12, R12, R15, RZ, 0x3 ;  /* 0x0000000f0c0c7211 */ /* 0x000fc600078f18ff */
[----:B------:R-:W2:Y:S01]  /*19a20*/  @P2 MUFU.RCP R10, R7 ;  /* 0x00000007000a2308 */ /* 0x000ea20000001000 */
[----:B------:R-:W-:Y:S01]  /*19a30*/  LOP3.LUT R12, R12, 0xfffffff8, RZ, 0xc0, !PT ;  /* 0xfffffff80c0c7812 */ /* 0x000fe200078ec0ff */
[----:B-1----:R-:W-:-:S03]  /*19a40*/  FMUL.FTZ R13, R13, c[0x0][0x2dc] ;  /* 0x0000b7000d0d7a20 */ /* 0x002fc60000410000 */
[----:B------:R-:W-:Y:S01]  /*19a50*/  IADD3 R12, R15, -R12, RZ ;  /* 0x8000000c0f0c7210 */ /* 0x000fe20007ffe0ff */
[C---:B------:R-:W-:Y:S01]  /*19a60*/  FMUL.FTZ R132, R13.reuse, R132 ;  /* 0x000000840d847220 */ /* 0x040fe20000410000 */
[----:B------:R-:W-:Y:S01]  /*19a70*/  IADD3 R15, -R14, R5, RZ ;  /* 0x000000050e0f7210 */ /* 0x000fe20007ffe1ff */
[C---:B------:R-:W-:Y:S01]  /*19a80*/  FMUL.FTZ R133, R13.reuse, R133 ;  /* 0x000000850d857220 */ /* 0x040fe20000410000 */
[----:B------:R-:W-:Y:S01]  /*19a90*/  LEA.HI R19, R12, R12, RZ, 0x1 ;  /* 0x0000000c0c137211 */ /* 0x000fe200078f08ff */
[C---:B------:R-:W-:Y:S01]  /*19aa0*/  FMUL.FTZ R152, R13.reuse, R152 ;  /* 0x000000980d987220 */ /* 0x040fe20000410000 */
[----:B------:R-:W1:Y:S01]  /*19ab0*/  @P2 MUFU.LG2 R7, R7 ;  /* 0x0000000700072308 */ /* 0x000e620000000c00 */
[C---:B------:R-:W-:Y:S01]  /*19ac0*/  FMUL.FTZ R153, R13.reuse, R153 ;  /* 0x000000990d997220 */ /* 0x040fe20000410000 */
[----:B------:R-:W-:Y:S01]  /*19ad0*/  SHF.R.S32.HI R16, RZ, 0x1, R19 ;  /* 0x00000001ff107819 */ /* 0x000fe20000011413 */
[----:B------:R-:W-:Y:S01]  /*19ae0*/  FMUL.FTZ R156, R13, R156 ;  /* 0x0000009c0d9c7220 */ /* 0x000fe20000410000 */
[----:B------:R-:W-:Y:S01]  /*19af0*/  LOP3.LUT R19, R19, 0x3fffffe, RZ, 0xc0, !PT ;  /* 0x03fffffe13137812 */ /* 0x000fe200078ec0ff */
[----:B--2---:R-:W-:Y:S01]  /*19b00*/  FMUL.FTZ R10, R10, c[0x0][0x2dc] ;  /* 0x0000b7000a0a7a20 */ /* 0x004fe20000410000 */
[----:B------:R-:W-:Y:S01]  /*19b10*/  F2FP.BF16.PACK_AB R132, R133, R132 ;  /* 0x000000848584723e */ /* 0x000fe200000010ff */
[----:B------:R-:W-:Y:S01]  /*19b20*/  IMAD.SHL.U32 R14, R16, 0x40, RZ ;  /* 0x00000040100e7824 */ /* 0x000fe200078e00ff */
[----:B------:R-:W-:Y:S01]  /*19b30*/  IADD3 R19, R12, -R19, RZ ;  /* 0x800000130c137210 */ /* 0x000fe20007ffe0ff */
[C---:B------:R-:W-:Y:S01]  /*19b40*/  FMUL.FTZ R140, R10.reuse, R140 ;  /* 0x0000008c0a8c7220 */ /* 0x040fe20000410000 */
        /* <DEDUP_REMOVED lines=11> */
[----:B------:R-:W-:Y:S01]  /*19c00*/  FMUL.FTZ R157, R13, R157 ;  /* 0x0000009d0d9d7220 */ /* 0x000fe20000410000 */
[----:B------:R-:W-:Y:S01]  /*19c10*/  F2FP.BF16.PACK_AB R148, R149, R148 ;  /* 0x000000949594723e */ /* 0x000fe200000010ff */
[C---:B------:R-:W-:Y:S01]  /*19c20*/  FMUL.FTZ R160, R13.reuse, R160 ;  /* 0x000000a00da07220 */ /* 0x040fe20000410000 */
[----:B------:R-:W-:Y:S01]  /*19c30*/  LEA R12, R10, R15, 0x8 ;  /* 0x0000000f0a0c7211 */ /* 0x000fe200078e40ff */
[----:B------:R-:W-:Y:S01]  /*19c40*/  FMUL.FTZ R13, R13, R161 ;  /* 0x000000a10d0d7220 */ /* 0x000fe20000410000 */
[----:B------:R-:W-:Y:S01]  /*19c50*/  LOP3.LUT R15, R14, 0xc0, RZ, 0xc0, !PT ;  /* 0x000000c00e0f7812 */ /* 0x000fe200078ec0ff */
[----:B------:R-:W-:Y:S01]  /*19c60*/  @P4 FMUL.FTZ R18, R9, 0.69314718246459960938 ;  /* 0x3f31721809124820 */ /* 0x000fe20000410000 */
[----:B------:R-:W-:Y:S01]  /*19c70*/  LOP3.LUT R14, R16, 0x1, RZ, 0xc0, !PT ;  /* 0x00000001100e7812 */ /* 0x000fe200078ec0ff */
[----:B------:R-:W-:Y:S01]  /*19c80*/  IMAD R12, R19, 0x10, R12 ;  /* 0x00000010130c7824 */ /* 0x000fe200078e020c */
[----:B------:R-:W-:Y:S01]  /*19c90*/  LEA.HI R15, R15, R15, RZ, 0x1d ;  /* 0x0000000f0f0f7211 */ /* 0x000fe200078fe8ff */
[----:B-1----:R-:W-:Y:S01]  /*19ca0*/  @P2 FMUL.FTZ R7, R7, 0.69314718246459960938 ;  /* 0x3f31721807072820 */ /* 0x002fe20000410000 */
[----:B------:R-:W-:Y:S01]  /*19cb0*/  ISETP.NE.U32.AND P0, PT, R14, 0x1, PT ;  /* 0x000000010e00780c */ /* 0x000fe20003f05070 */
[----:B------:R-:W-:Y:S01]  /*19cc0*/  @P1 FMUL.FTZ R9, R6, 0.69314718246459960938 ;  /* 0x3f31721806091820 */ /* 0x000fe20000410000 */
[----:B------:R-:W-:-:S02]  /*19cd0*/  MOV R14, 0xfffffff0 ;  /* 0xfffffff0000e7802 */ /* 0x000fc40000000f00 */
[----:B------:R-:W-:Y:S02]  /*19ce0*/  LEA R12, R12, R15, 0x1 ;  /* 0x0000000f0c0c7211 */ /* 0x000fe400078e08ff */
[----:B------:R-:W-:Y:S02]  /*19cf0*/  SEL R14, R14, 0x10, !P0 ;  /* 0x000000100e0e7807 */ /* 0x000fe40004000000 */
[----:B------:R-:W-:Y:S01]  /*19d00*/  LOP3.LUT P0, RZ, R16, 0x2, RZ, 0xc0, !PT ;  /* 0x0000000210ff7812 */ /* 0x000fe2000780c0ff */
[----:B------:R-:W-:Y:S01]  /*19d10*/  IMAD.SHL.U32 R15, R12, 0x2, RZ ;  /* 0x000000020c0f7824 */ /* 0x000fe200078e00ff */
[----:B------:R-:W-:Y:S02]  /*19d20*/  F2FP.BF16.PACK_AB R156, R157, R156 ;  /* 0x0000009c9d9c723e */ /* 0x000fe400000010ff */
[----:B------:R-:W-:Y:S02]  /*19d30*/  F2FP.BF16.PACK_AB R13, R13, R160 ;  /* 0x000000a00d0d723e */ /* 0x000fe400000010ff */
[C---:B------:R-:W-:Y:S01]  /*19d40*/  IADD3 R21, R15.reuse, 0x20, RZ ;  /* 0x000000200f157810 */ /* 0x040fe20007ffe0ff */
[----:B------:R-:W-:Y:S01]  /*19d50*/  STS [R15], R132 ;  /* 0x000000840f007388 */ /* 0x000fe20000000800 */
[----:B------:R-:W-:-:S02]  /*19d60*/  IADD3 R19, R15, R14, RZ ;  /* 0x0000000e0f137210 */ /* 0x000fc40007ffe0ff */
[----:B------:R-:W-:Y:S01]  /*19d70*/  F2FP.BF16.PACK_AB R144, R145, R144 ;  /* 0x000000909190723e */ /* 0x000fe200000010ff */
[----:B------:R-:W-:Y:S01]  /*19d80*/  STS [R15+0x200], R134 ;  /* 0x000200860f007388 */ /* 0x000fe20000000800 */
[----:B------:R-:W-:Y:S02]  /*19d90*/  LOP3.LUT R4, R4, 0xffffffe0, RZ, 0xc0, !PT ;  /* 0xffffffe004047812 */ /* 0x000fe400078ec0ff */
[----:B------:R-:W-:Y:S01]  /*19da0*/  @P0 IADD3 R21, R15, -0x20, RZ ;  /* 0xffffffe00f150810 */ /* 0x000fe20007ffe0ff */
[----:B------:R-:W-:Y:S01]  /*19db0*/  STS [R19], R152 ;  /* 0x0000009813007388 */ /* 0x000fe20000000800 */
[----:B------:R-:W-:Y:S02]  /*19dc0*/  IADD3 R4, -R4, R5, RZ ;  /* 0x0000000504047210 */ /* 0x000fe40007ffe1ff */
[----:B------:R-:W-:Y:S01]  /*19dd0*/  IADD3 R16, R14, R21, RZ ;  /* 0x000000150e107210 */ /* 0x000fe20007ffe0ff */
[----:B------:R-:W-:Y:S01]  /*19de0*/  STS [R19+0x200], R154 ;  /* 0x0002009a13007388 */ /* 0x000fe20000000800 */
[----:B------:R-:W-:-:S02]  /*19df0*/  LOP3.LUT P0, RZ, R4, 0x3, RZ, 0xc0, !PT ;  /* 0x0000000304ff7812 */ /* 0x000fc4000780c0ff */
[----:B------:R-:W-:Y:S01]  /*19e00*/  MOV R4, 0x7f800000 ;  /* 0x7f80000000047802 */ /* 0x000fe20000000f00 */
[----:B------:R-:W-:Y:S01]  /*19e10*/  STS [R15+0x1000], R140 ;  /* 0x0010008c0f007388 */ /* 0x000fe20000000800 */
[----:B------:R-:W-:Y:S01]  /*19e20*/  MOV R5, 0x7f800000 ;  /* 0x7f80000000057802 */ /* 0x000fe20000000f00 */
[----:B------:R-:W-:Y:S02]  /*19e30*/  @P2 FFMA.FTZ R4, R2, c[0x0][0x238], R7 ;  /* 0x00008e0002042a23 */ /* 0x000fe40000010007 */
[----:B------:R-:W-:Y:S01]  /*19e40*/  STS [R15+0x1200], R142 ;  /* 0x0012008e0f007388 */ /* 0x000fe20000000800 */
[----:B------:R-:W-:-:S03]  /*19e50*/  @P1 FFMA.FTZ R5, R0, c[0x0][0x238], R9 ;  /* 0x00008e0000051a23 */ /* 0x000fc60000010009 */
[----:B------:R-:W-:Y:S04]  /*19e60*/  STS [R19+0x1000], R136 ;  /* 0x0010008813007388 */ /* 0x000fe80000000800 */
[----:B------:R-:W-:Y:S04]  /*19e70*/  STS [R19+0x1200], R138 ;  /* 0x0012008a13007388 */ /* 0x000fe80000000800 */
[----:B------:R-:W-:Y:S04]  /*19e80*/  STS [R21], R156 ;  /* 0x0000009c15007388 */ /* 0x000fe80000000800 */
[----:B------:R-:W-:Y:S04]  /*19e90*/  STS [R21+0x200], R158 ;  /* 0x0002009e15007388 */ /* 0x000fe80000000800 */
[----:B------:R-:W-:Y:S04]  /*19ea0*/  STS [R16], R13 ;  /* 0x0000000d10007388 */ /* 0x000fe80000000800 */
[----:B------:R-:W-:Y:S04]  /*19eb0*/  STS [R16+0x200], R162 ;  /* 0x000200a210007388 */ /* 0x000fe80000000800 */
[----:B------:R-:W-:Y:S04]  /*19ec0*/  STS [R21+0x1000], R148 ;  /* 0x0010009415007388 */ /* 0x000fe80000000800 */
[----:B------:R-:W-:Y:S04]  /*19ed0*/  STS [R21+0x1200], R150 ;  /* 0x0012009615007388 */ /* 0x000fe80000000800 */
[----:B------:R-:W-:Y:S04]  /*19ee0*/  STS [R16+0x1000], R144 ;  /* 0x0010009010007388 */ /* 0x000fe80000000800 */
[----:B------:R1:W-:Y:S04]  /*19ef0*/  STS [R16+0x1200], R11 ;  /* 0x0012000b10007388 */ /* 0x0003e80000000800 */
[----:B------:R-:W-:Y:S01]  /*19f00*/  BAR.SYNC.DEFER_BLOCKING 0x0 ;  /* 0x0000000000007b1d */ /* 0x000fe20000010000 */
[----:B-1----:R-:W-:Y:S01]  /*19f10*/  IMAD.MOV.U32 R11, RZ, RZ, 0x7f800000 ;  /* 0x7f800000ff0b7424 */ /* 0x002fe200078e00ff */
[----:B------:R-:W-:Y:S01]  /*19f20*/  MOV R16, 0x7f800000 ;  /* 0x7f80000000107802 */ /* 0x000fe20000000f00 */
[----:B------:R-:W-:-:S03]  /*19f30*/  @P4 FFMA.FTZ R11, R17, c[0x0][0x238], R18 ;  /* 0x00008e00110b4a23 */ /* 0x000fc60000010012 */
[----:B-----5:R1:W2:Y:S01]  /*19f40*/  LDS.128 R24, [R223] ;  /* 0x00000000df187984 */ /* 0x0202a20000000c00 */
[----:B------:R-:W-:-:S03]  /*19f50*/  @P3 FFMA.FTZ R16, R3, c[0x0][0x238], R8 ;  /* 0x00008e0003103a23 */ /* 0x000fc60000010008 */
        /* <DEDUP_REMOVED lines=26> */
[----:B------:R-:W-:Y:S01]  /*1a100*/  @!P5 LEA R32, P2, R3, c[0x0][0x200], 0x2 ;  /* 0x000080000320da11 */ /* 0x000fe200078410ff */
[----:B------:R4:W-:Y:S01]  /*1a110*/  @!P6 STG.E [R18.64], R11 ;  /* 0x0000000b1200e986 */ /* 0x0009e2000c101918 */
[----:B------:R-:W-:-:S02]  /*1a120*/  @!P4 IADD3 R2, P1, R8, UR10, RZ ;  /* 0x0000000a0802cc10 */ /* 0x000fc4000ff3e0ff */
[----:B------:R-:W-:Y:S02]  /*1a130*/  @!P3 IADD3 R6, P0, R7, UR10, RZ ;  /* 0x0000000a0706bc10 */ /* 0x000fe4000ff1e0ff */
[----:B------:R-:W-:Y:S02]  /*1a140*/  @!P5 LEA.HI.X R33, R3, c[0x0][0x204], R0, 0x2, P2 ;  /* 0x000081000321da11 */ /* 0x000fe400010f1400 */
[----:B------:R-:W-:Y:S02]  /*1a150*/  @!P4 LEA.HI.X.SX32 R3, R8, UR4, 0x1, P1 ;  /* 0x000000040803cc11 */ /* 0x000fe400088f0eff */
[----:B------:R-:W-:Y:S01]  /*1a160*/  @!P3 LEA.HI.X.SX32 R7, R7, UR4, 0x1, P0 ;  /* 0x000000040707bc11 */ /* 0x000fe200080f0eff */
[----:B------:R4:W-:Y:S01]  /*1a170*/  @!P5 STG.E [R32.64], R16 ;  /* 0x000000102000d986 */ /* 0x0009e2000c101918 */
[----:B------:R-:W-:Y:S02]  /*1a180*/  @!P4 LEA R34, P1, R2, c[0x0][0x200], 0x2 ;  /* 0x000080000222ca11 */ /* 0x000fe400078210ff */
[----:B------:R-:W-:-:S02]  /*1a190*/  @!P3 LEA R8, P0, R6, c[0x0][0x200], 0x2 ;  /* 0x000080000608ba11 */ /* 0x000fc400078010ff */
[----:B------:R-:W-:Y:S02]  /*1a1a0*/  @!P4 LEA.HI.X R35, R2, c[0x0][0x204], R3, 0x2, P1 ;  /* 0x000081000223ca11 */ /* 0x000fe400008f1403 */
[----:B------:R-:W-:-:S03]  /*1a1b0*/  @!P3 LEA.HI.X R9, R6, c[0x0][0x204], R7, 0x2, P0 ;  /* 0x000081000609ba11 */ /* 0x000fc600000f1407 */
[----:B------:R4:W-:Y:S04]  /*1a1c0*/  @!P4 STG.E [R34.64], R4 ;  /* 0x000000042200c986 */ /* 0x0009e8000c101918 */
[----:B------:R4:W-:Y:S02]  /*1a1d0*/  @!P3 STG.E [R8.64], R5 ;  /* 0x000000050800b986 */ /* 0x0009e4000c101918 */
.L_x_750:
[----:B------:R-:W-:Y:S05]  /*1a1e0*/  BSYNC B0 ;  /* 0x0000000000007941 */ /* 0x000fea0003800000 */
.L_x_749:
[----:B------:R-:W5:Y:S01]  /*1a1f0*/  S2R R3, SR_TID.X ;  /* 0x0000000000037919 */ /* 0x000f620000002100 */
[----:B----4-:R-:W-:Y:S01]  /*1a200*/  IADD3 R4, P0, R242, UR14, RZ ;  /* 0x0000000ef2047c10 */ /* 0x010fe2000ff1e0ff */
[----:B------:R-:W-:Y:S01]  /*1a210*/  USHF.R.S32.HI UR7, URZ, 0x1f, UR11 ;  /* 0x0000001f3f077899 */ /* 0x000fe2000801140b */
[----:B------:R-:W-:Y:S01]  /*1a220*/  BSSY B0, `(.L_x_751) ;  /* 0x0000015000007945 */ /* 0x000fe20003800000 */
[----:B------:R-:W4:Y:S01]  /*1a230*/  S2R R0, SR_CTAID.Z ;  /* 0x0000000000007919 */ /* 0x000f220000002700 */
[----:B------:R-:W-:Y:S01]  /*1a240*/  IADD3.X R5, R243, UR8, RZ, P0, !PT ;  /* 0x00000008f3057c10 */ /* 0x000fe200087fe4ff */
[----:B------:R-:W-:-:S02]  /*1a250*/  ULDC.64 UR4, c[0x0][0x1f0] ;  /* 0x00007c0000047ab9 */ /* 0x000fc40000000a00 */
[----:B------:R-:W-:-:S04]  /*1a260*/  UIMAD UR4, UR7, UR4, URZ ;  /* 0x00000004070472a4 */ /* 0x000fc8000f8e023f */
[----:B------:R-:W-:Y:S01]  /*1a270*/  UIMAD UR4, UR11, UR5, UR4 ;  /* 0x000000050b0472a4 */ /* 0x000fe2000f8e0204 */
[----:B-----5:R-:W-:-:S04]  /*1a280*/  SHF.R.S32.HI R2, RZ, 0x1f, R3 ;  /* 0x0000001fff027819 */ /* 0x020fc80000011403 */
[----:B------:R-:W-:Y:S01]  /*1a290*/  LEA.HI R2, R2, R3, RZ, 0x2 ;  /* 0x0000000302027211 */ /* 0x000fe200078f10ff */
[----:B----4-:R-:W-:-:S03]  /*1a2a0*/  IMAD.WIDE.U32 R4, R0, c[0x0][0x1f0], R4 ;  /* 0x00007c0000047a25 */ /* 0x010fc600078e0004 */
[----:B------:R-:W-:Y:S02]  /*1a2b0*/  SHF.R.S32.HI R2, RZ, 0x2, R2 ;  /* 0x00000002ff027819 */ /* 0x000fe40000011402 */
[----:B------:R-:W-:Y:S02]  /*1a2c0*/  IADD3 R7, R5, UR4, RZ ;  /* 0x0000000405077c10 */ /* 0x000fe4000fffe0ff */
[----:B------:R-:W-:-:S13]  /*1a2d0*/  ISETP.GE.AND P0, PT, R2, UR6, PT ;  /* 0x0000000602007c0c */ /* 0x000fda000bf06270 */
        /* <DEDUP_REMOVED lines=9> */
.L_x_752:
[----:B------:R-:W-:Y:S05]  /*1a370*/  BSYNC B0 ;  /* 0x0000000000007941 */ /* 0x000fea0003800000 */
.L_x_751:
[----:B------:R-:W-:Y:S01]  /*1a380*/  IADD3 R2, R2, 0x20, RZ ;  /* 0x0000002002027810 */ /* 0x000fe20007ffe0ff */
[----:B------:R-:W-:Y:S03]  /*1a390*/  BSSY B0, `(.L_x_753) ;  /* 0x000000e000007945 */ /* 0x000fe60003800000 */
[----:B------:R-:W-:-:S13]  /*1a3a0*/  ISETP.GE.AND P0, PT, R2, UR6, PT ;  /* 0x0000000602007c0c */ /* 0x000fda000bf06270 */
        /* <DEDUP_REMOVED lines=11> */
[----:B---3--:R3:W-:Y:S02]  /*1a460*/  STG.E.128 [R2.64], R20 ;  /* 0x0000001402007986 */ /* 0x0087e4000c101d18 */
.L_x_754:
[----:B------:R-:W-:Y:S05]  /*1a470*/  BSYNC B0 ;  /* 0x0000000000007941 */ /* 0x000fea0003800000 */
.L_x_753:
[----:B------:R-:W-:Y:S01]  /*1a480*/  ISETP.GE.AND P0, PT, R222, UR6, PT ;  /* 0x00000006de007c0c */ /* 0x000fe2000bf06270 */
[----:B------:R-:W-:-:S12]  /*1a490*/  BSSY B0, `(.L_x_755) ;  /* 0x000000d000007945 */ /* 0x000fd80003800000 */
[----:B------:R-:W-:Y:S05]  /*1a4a0*/  @P0 BRA `(.L_x_756) ;  /* 0x000000b000000947 */ /* 0x000fea0003800000 */
[----:B---3--:R-:W-:Y:S01]  /*1a4b0*/  IADD3 R3, P0, R224, 0x40, RZ ;  /* 0x00000040e0037810 */ /* 0x008fe20007f1e0ff */
        /* <DEDUP_REMOVED lines=9> */
[----:B------:R3:W-:Y:S02]  /*1a550*/  STG.E.128 [R2.64], R12 ;  /* 0x0000000c02007986 */ /* 0x0007e4000c101d18 */
.L_x_756:
[----:B------:R-:W-:Y:S05]  /*1a560*/  BSYNC B0 ;  /* 0x0000000000007941 */ /* 0x000fea0003800000 */
.L_x_755:
[----:B------:R-:W-:-:S13]  /*1a570*/  ISETP.GE.AND P0, PT, R221, UR6, PT ;  /* 0x00000006dd007c0c */ /* 0x000fda000bf06270 */
        /* <DEDUP_REMOVED lines=12> */
.L_x_757:
        /* <DEDUP_REMOVED lines=12> */
.L_x_1142:


//--------------------- .text._ZN5flash16flash_fwd_kernelI23Flash_fwd_kernel_traitsILi32ELi128ELi128ELi4ELb0ELb0EN7cutlass10bfloat16_tE19Flash_kernel_traitsILi32ELi128ELi128ELi4ES3_EELb0ELb0ELb1ELb0ELb0ELb1ELb1ELb0EEEvNS_16Flash_fwd_paramsE --------------------------
	.section	.text._ZN5flash16flash_fwd_kernelI23Flash_fwd_kernel_traitsILi32ELi128ELi128ELi4ELb0ELb0EN7cutlass10bfloat16_tE19Flash_kernel_traitsILi32ELi128ELi128ELi4ES3_EELb0ELb0ELb1ELb0ELb0ELb1ELb1ELb0EEEvNS_16Flash_fwd_paramsE,"ax",@progbits
	.sectioninfo	@"SHI_REGISTERS=255"
	.align	128
        .global         _ZN5flash16flash_fwd_kernelI23Flash_fwd_kernel_traitsILi32ELi128ELi128ELi4ELb0ELb0EN7cutlass10bfloat16_tE19Flash_kernel_traitsILi32ELi128ELi128ELi4ES3_EELb0ELb0ELb1ELb0ELb0ELb1ELb1ELb0EEEvNS_16Flash_fwd_paramsE
        .type           _ZN5flash16flash_fwd_kernelI23Flash_fwd_kernel_traitsILi32ELi128ELi128ELi4ELb0ELb0EN7cutlass10bfloat16_tE19Flash_kernel_traitsILi32ELi128ELi128ELi4ES3_EELb0ELb0ELb1ELb0ELb0ELb1ELb1ELb0EEEvNS_16Flash_fwd_paramsE,@function
        .size           _ZN5flash16flash_fwd_kernelI23Flash_fwd_kernel_traitsILi32ELi128ELi128ELi4ELb0ELb0EN7cutlass10bfloat16_tE19Flash_kernel_traitsILi32ELi128ELi128ELi4ES3_EELb0ELb0ELb1ELb0ELb0ELb1ELb1ELb0EEEvNS_16Flash_fwd_paramsE,(.L_x_1143 - _ZN5flash16flash_fwd_kernelI23Flash_fwd_kernel_traitsILi32ELi128ELi128ELi4ELb0ELb0EN7cutlass10bfloat16_tE19Flash_kernel_traitsILi32ELi128ELi128ELi4ES3_EELb0ELb0ELb1ELb0ELb0ELb1ELb1ELb0EEEvNS_16Flash_fwd_paramsE)
        .other          _ZN5flash16flash_fwd_kernelI23Flash_fwd_kernel_traitsILi32ELi128ELi128ELi4ELb0ELb0EN7cutlass10bfloat16_tE19Flash_kernel_traitsILi32ELi128ELi128ELi4ES3_EELb0ELb0ELb1ELb0ELb0ELb1ELb1ELb0EEEvNS_16Flash_fwd_paramsE,@"STO_CUDA_ENTRY STV_DEFAULT"
_ZN5flash16flash_fwd_kernelI23Flash_fwd_kernel_traitsILi32ELi128ELi128ELi4ELb0ELb0EN7cutlass10bfloat16_tE19Flash_kernel_traitsILi32ELi128ELi128ELi4ES3_EELb0ELb0ELb1ELb0ELb0ELb1ELb1ELb0EEEvNS_16Flash_fwd_paramsE:
.text._ZN5flash16flash_fwd_kernelI23Flash_fwd_kernel_traitsILi32ELi128ELi128ELi4ELb0ELb0EN7cutlass10bfloat16_tE19Flash_kernel_traitsILi32ELi128ELi128ELi4ES3_EELb0ELb0ELb1ELb0ELb0ELb1ELb1ELb0EEEvNS_16Flash_fwd_paramsE:
        /* <DEDUP_REMOVED lines=25> */
[----:B------:R-:W4:Y:S01]  /*0190*/  S2R R16, SR_CTAID.Z ;  /* 0x0000000000107919 */ /* 0x000f220000002700 */
[----:B------:R-:W-:Y:S01]  /*01a0*/  ISETP.NE.AND.EX P0, PT, RZ, c[0x0][0x24c], PT, P0 ;  /* 0x00009300ff007a0c */ /* 0x000fe20003f05300 */
[----:B--2---:R-:W-:Y:S02]  /*01b0*/  @P2 IMAD.IADD R96, R5, 0x1, -R230 ;  /* 0x0000000105602824 */ /* 0x004fe400078e0ae6 */
[----:B------:R-:W-:-:S10]  /*01c0*/  @!P2 IMAD.MOV.U32 R96, RZ, RZ, c[0x0][0x214] ;  /* 0x00008500ff60a624 */ /* 0x000fd400078e00ff */
[----:B------:R-:W-:Y:S05]  /*01d0*/  @!P0 BRA `(.L_x_758) ;  /* 0x0000004000008947 */ /* 0x000fea0003800000 */
[----:B-1-34-:R-:W2:Y:S02]  /*01e0*/  @P3 LDG.E R4, [R6.64+0x4] ;  /* 0x0000040806043981 */ /* 0x01aea4000c1e1900 */
[----:B--2--5:R-:W-:-:S06]  /*01f0*/  @P3 IADD3 R4, R4, -R9, RZ ;  /* 0x8000000904043210 */ /* 0x024fcc0007ffe0ff */
[----:B------:R1:W5:Y:S01]  /*0200*/  @!P3 LDG.E R4, [R6.64] ;  /* 0x000000080604b981 */ /* 0x000362000c1e1900 */
[----:B------:R-:W-:Y:S05]  /*0210*/  BRA `(.L_x_759) ;  /* 0x0000001000007947 */ /* 0x000fea0003800000 */
.L_x_758:
[----:B-1-34-:R-:W-:Y:S02]  /*0220*/  MOV R4, c[0x0][0x218] ;  /* 0x0000860000047a02 */ /* 0x01afe40000000f00 */
.L_x_759:
        /* <DEDUP_REMOVED lines=33> */
[----:B------:R-:W-:Y:S01]  /*0440*/  BSSY B0, `(.L_x_761) ;  /* 0x000003d000007945 */ /* 0x000fe20003800000 */
[----:B------:R-:W-:Y:S02]  /*0450*/  SHF.R.S32.HI R2, RZ, 0x1f, R73 ;  /* 0x0000001fff027819 */ /* 0x000fe40000011449 */
[----:B------:R-:W-:Y:S02]  /*0460*/  IADD3 R96, -R111, R96, RZ ;  /* 0x000000606f607210 */ /* 0x000fe40007ffe1ff */
[----:B------:R-:W-:Y:S01]  /*0470*/  LEA.HI R2, R2, R73, RZ, 0x2 ;  /* 0x0000004902027211 */ /* 0x000fe200078f10ff */
[----:B------:R-:W2:Y:S06]  /*0480*/  LDC.U8 R3, c[0x0][0x328] ;  /* 0x0000ca00ff037b82 */ /* 0x000eac0000000000 */
[----:B------:R-:W-:Y:S01]  /*0490*/  @P0 IMAD.WIDE.U32 R6, R230, c[0x0][0x1e8], RZ ;  /* 0x00007a00e6060a25 */ /* 0x000fe200078e00ff */
[----:B------:R-:W-:-:S03]  /*04a0*/  @!P0 SHF.R.S32.HI R9, RZ, 0x1f, R0 ;  /* 0x0000001fff098819 */ /* 0x000fc60000011400 */
[----:B------:R-:W-:Y:S02]  /*04b0*/  @P0 IMAD R5, R230, c[0x0][0x1ec], R7 ;  /* 0x00007b00e6050a24 */ /* 0x000fe400078e0207 */
[----:B------:R-:W-:Y:S01]  /*04c0*/  @P0 IMAD.MOV.U32 R7, RZ, RZ, R6 ;  /* 0x000000ffff070224 */ /* 0x000fe200078e0006 */
[----:B------:R-:W-:Y:S01]  /*04d0*/  LOP3.LUT R6, R2, 0x1ffffffc, RZ, 0xc0, !PT ;  /* 0x1ffffffc02067812 */ /* 0x000fe200078ec0ff */
[----:B------:R-:W-:Y:S01]  /*04e0*/  @!P0 IMAD.WIDE.U32 R10, R0, c[0x0][0x1e0], RZ ;  /* 0x00007800000a8a25 */ /* 0x000fe200078e00ff */
[----:B------:R-:W-:Y:S02]  /*04f0*/  SHF.R.S32.HI R2, RZ, 0x2, R2 ;  /* 0x00000002ff027819 */ /* 0x000fe40000011402 */
[----:B-1----:R-:W-:Y:S01]  /*0500*/  ISETP.NE.AND P2, PT, R4, RZ, PT ;  /* 0x000000ff0400720c */ /* 0x002fe20003f45270 */
[----:B------:R-:W-:Y:S02]  /*0510*/  @!P0 IMAD R9, R9, c[0x0][0x1e0], RZ ;  /* 0x0000780009098a24 */ /* 0x000fe400078e02ff */
[----:B------:R-:W-:-:S02]  /*0520*/  IMAD.IADD R6, R73, 0x1, -R6 ;  /* 0x0000000149067824 */ /* 0x000fc400078e0a06 */
[----:B------:R-:W-:Y:S01]  /*0530*/  @!P0 IMAD.MOV.U32 R7, RZ, RZ, R10 ;  /* 0x000000ffff078224 */ /* 0x000fe200078e000a */
[----:B--2---:R-:W-:Y:S01]  /*0540*/  ISETP.NE.AND P1, PT, R3, RZ, PT ;  /* 0x000000ff0300720c */ /* 0x004fe20003f25270 */
[----:B------:R-:W-:-:S03]  /*0550*/  IMAD.SHL.U32 R6, R6, 0x8, RZ ;  /* 0x0000000806067824 */ /* 0x000fc600078e00ff */
[----:B------:R-:W-:Y:S01]  /*0560*/  ISETP.NE.OR P3, PT, R4, RZ, !P1 ;  /* 0x000000ff0400720c */ /* 0x000fe20004f65670 */
[----:B------:R-:W-:Y:S02]  /*0570*/  @!P0 IMAD R4, R0, c[0x0][0x1e4], R9 ;  /* 0x0000790000048a24 */ /* 0x000fe400078e0209 */
[----:B------:R-:W-:Y:S01]  /*0580*/  @!P2 MOV R8, c[0x0][0x214] ;  /* 0x000085000008aa02 */ /* 0x000fe20000000f00 */
[----:B------:R-:W-:Y:S01]  /*0590*/  @P2 IMAD.MOV.U32 R3, RZ, RZ, c[0x0][0x210] ;  /* 0x00008400ff032624 */ /* 0x000fe200078e00ff */
[----:B------:R-:W-:Y:S01]  /*05a0*/  @P2 MOV R9, 0x1 ;  /* 0x0000000100092802 */ /* 0x000fe20000000f00 */
[----:B------:R-:W-:Y:S02]  /*05b0*/  @!P0 IMAD.IADD R5, R11, 0x1, R4 ;  /* 0x000000010b058824 */ /* 0x000fe400078e0204 */
[----:B------:R-:W-:Y:S01]  /*05c0*/  @P2 IMAD R3, R3, c[0x0][0x214], RZ ;  /* 0x0000850003032a24 */ /* 0x000fe200078e02ff */
[----:B------:R-:W-:Y:S02]  /*05d0*/  @!P2 SEL R3, R8, c[0x0][0x234], !P1 ;  /* 0x00008d000803aa07 */ /* 0x000fe40004800000 */
[----:B------:R-:W-:-:S02]  /*05e0*/  IADD3 R4, P1, R6, R7, RZ ;  /* 0x0000000706047210 */ /* 0x000fc40007f3e0ff */
[----:B------:R-:W-:Y:S01]  /*05f0*/  SHF.R.S32.HI R7, RZ, 0x1f, R16 ;  /* 0x0000001fff077819 */ /* 0x000fe20000011410 */
[----:B------:R-:W-:Y:S01]  /*0600*/  @!P2 IMAD R9, R3, c[0x0][0x1c0], RZ ;  /* 0x000070000309aa24 */ /* 0x000fe200078e02ff */
[----:B------:R-:W-:Y:S01]  /*0610*/  LEA.HI.X.SX32 R5, R6, R5, 0x1, P1 ;  /* 0x0000000506057211 */ /* 0x000fe200008f0eff */
[C---:B------:R-:W-:Y:S02]  /*0620*/  @!P3 IMAD R11, R0.reuse, c[0x0][0x214], RZ ;  /* 0x00008500000bba24 */ /* 0x040fe400078e02ff */
[----:B------:R-:W-:Y:S02]  /*0630*/  IMAD R0, R0, R9, RZ ;  /* 0x0000000900007224 */ /* 0x000fe400078e02ff */
[----:B------:R-:W-:Y:S01]  /*0640*/  @P2 IMAD.MOV.U32 R6, RZ, RZ, c[0x0][0x210] ;  /* 0x00008400ff062624 */ /* 0x000fe200078e00ff */
[----:B------:R-:W-:Y:S01]  /*0650*/  @!P3 SEL R230, R11, R230, !P0 ;  /* 0x000000e60be6b207 */ /* 0x000fe20004000000 */
[----:B------:R-:W-:Y:S01]  /*0660*/  @!P2 IMAD.MOV.U32 R6, RZ, RZ, 0x1 ;  /* 0x00000001ff06a424 */ /* 0x000fe200078e00ff */
[----:B------:R-:W-:Y:S01]  /*0670*/  SEL R0, R0, RZ, P3 ;  /* 0x000000ff00007207 */ /* 0x000fe20001800000 */
[----:B------:R-:W-:Y:S01]  /*0680*/  CS2R R8, SRZ ;  /* 0x0000000000087805 */ /* 0x000fe2000001ff00 */
[----:B------:R-:W-:Y:S01]  /*0690*/  ISETP.GE.AND P2, PT, R2, R96, PT ;  /* 0x000000600200720c */ /* 0x000fe20003f46270 */
[----:B------:R-:W-:Y:S01]  /*06a0*/  IMAD R111, R111, R6, RZ ;  /* 0x000000066f6f7224 */ /* 0x000fe200078e02ff */
[----:B------:R-:W-:Y:S01]  /*06b0*/  @!P3 SHF.R.S32.HI R9, RZ, 0x1f, R230 ;  /* 0x0000001fff09b819 */ /* 0x000fe200000114e6 */
[----:B------:R-:W-:Y:S01]  /*06c0*/  IMAD R0, R16, R3, R0 ;  /* 0x0000000310007224 */ /* 0x000fe200078e0200 */
[----:B------:R-:W-:Y:S01]  /*06d0*/  SHF.R.S32.HI R3, RZ, 0x1f, R2 ;  /* 0x0000001fff037819 */ /* 0x000fe20000011402 */
[----:B------:R-:W-:Y:S01]  /*06e0*/  @!P3 IMAD.MOV.U32 R8, RZ, RZ, R230 ;  /* 0x000000ffff08b224 */ /* 0x000fe200078e00e6 */
[----:B------:R-:W-:Y:S01]  /*06f0*/  SHF.R.S32.HI R11, RZ, 0x1f, R111 ;  /* 0x0000001fff0b7819 */ /* 0x000fe2000001146f */
[----:B------:R-:W-:-:S02]  /*0700*/  IMAD R7, R7, c[0x0][0x1f0], RZ ;  /* 0x00007c0007077a24 */ /* 0x000fc400078e02ff */
[C---:B------:R-:W-:Y:S01]  /*0710*/  IMAD.WIDE.U32 R4, R16.reuse, c[0x0][0x1f0], R4 ;  /* 0x00007c0010047a25 */ /* 0x040fe200078e0004 */
[--C-:B------:R-:W-:Y:S02]  /*0720*/  IADD3 R111, P1, P0, R111, R8, R0.reuse ;  /* 0x000000086f6f7210 */ /* 0x100fe4000783e000 */
        /* <DEDUP_REMOVED lines=14> */
.L_x_762:
[----:B------:R-:W-:Y:S05]  /*0810*/  BSYNC B0 ;  /* 0x0000000000007941 */ /* 0x000fea0003800000 */
.L_x_761:
        /* <DEDUP_REMOVED lines=15> */
.L_x_764:
[----:B------:R-:W-:Y:S05]  /*0910*/  BSYNC B0 ;  /* 0x0000000000007941 */ /* 0x000fea0003800000 */
.L_x_763:
        /* <DEDUP_REMOVED lines=15> */
.L_x_766:
[----:B------:R-:W-:Y:S05]  /*0a10*/  BSYNC B0 ;  /* 0x0000000000007941 */ /* 0x000fea0003800000 */
.L_x_765:
[----:B------:R-:W-:Y:S01]  /*0a20*/  IADD3 R7, R2, 0x60, RZ ;  /* 0x0000006002077810 */ /* 0x000fe20007ffe0ff */
[----:B------:R-:W-:Y:S03]  /*0a30*/  BSSY B0, `(.L_x_767) ;  /* 0x000000e000007945 */ /* 0x000fe60003800000 */
[----:B------:R-:W-:-:S13]  /*0a40*/  ISETP.GE.AND P0, PT, R7, R96, PT ;  /* 0x000000600700720c */ /* 0x000fda0003f06270 */
[----:B------:R-:W-:Y:S05]  /*0a50*/  @P0 BRA `(.L_x_768) ;  /* 0x000000b000000947 */ /* 0x000fea0003800000 */
[----:B------:R-:W-:Y:S01]  /*0a60*/  IADD3 R0, P0, R12, 0x60, RZ ;  /* 0x000000600c007810 */ /* 0x000fe20007f1e0ff */
[----:B------:R-:W-:-:S04]  /*0a70*/  IMAD.MOV.U32 R12, RZ, RZ, R4 ;  /* 0x000000ffff0c7224 */ /* 0x000fc800078e0004 */
[----:B------:R-:W-:Y:S01]  /*0a80*/  IMAD.X R5, RZ, RZ, R13, P0 ;  /* 0x000000ffff057224 */ /* 0x000fe200000e060d */
[----:B------:R-:W-:-:S03]  /*0a90*/  MOV R13, R15 ;  /* 0x0000000f000d7202 */ /* 0x000fc60000000f00 */
[----:B------:R-:W-:Y:S02]  /*0aa0*/  IMAD R5, R5, c[0x0][0x1e8], RZ ;  /* 0x00007a0005057a24 */ /* 0x000fe400078e02ff */
[----:B------:R-:W-:-:S04]  /*0ab0*/  IMAD.WIDE.U32 R12, R0, c[0x0][0x1e8], R12 ;  /* 0x00007a00000c7a25 */ /* 0x000fc800078e000c */
[----:B------:R-:W-:Y:S01]  /*0ac0*/  IMAD R5, R0, c[0x0][0x1ec], R5 ;  /* 0x00007b0000057a24 */ /* 0x000fe200078e0205 */
[----:B------:R-:W-:-:S04]  /*0ad0*/  LEA R4, P0, R12, c[0x0][0x1d0], 0x1 ;  /* 0x000074000c047a11 */ /* 0x000fc800078008ff */
[----:B------:R-:W-:-:S04]  /*0ae0*/  IADD3 R5, R13, R5, RZ ;  /* 0x000000050d057210 */ /* 0x000fc80007ffe0ff */
[----:B------:R-:W-:-:S05]  /*0af0*/  LEA.HI.X R5, R12, c[0x0][0x1d4], R5, 0x1, P0 ;  /* 0x000075000c057a11 */ /* 0x000fca00000f0c05 */
[----:B------:R2:W-:Y:S02]  /*0b00*/  STG.E.128 [R4.64], RZ ;  /* 0x000000ff04007986 */ /* 0x0005e4000c101d08 */
.L_x_768:
[----:B------:R-:W-:Y:S05]  /*0b10*/  BSYNC B0 ;  /* 0x0000000000007941 */ /* 0x000fea0003800000 */
.L_x_767:
        /* <DEDUP_REMOVED lines=8> */
[CC--:B------:R-:W-:Y:S02]  /*0ba0*/  @!P5 IADD3 R4, P0, R5.reuse, R111.reuse, RZ ;  /* 0x0000006f0504d210 */ /* 0x0c0fe40007f1e0ff */
[----:B------:R-:W-:Y:S02]  /*0bb0*/  @!P4 IADD3 R3, P1, R0, R111, RZ ;  /* 0x0000006f0003c210 */ /* 0x000fe40007f3e0ff */
[----:B------:R-:W-:Y:S02]  /*0bc0*/  @!P5 LEA.HI.X.SX32 R9, R5, R8, 0x1, P0 ;  /* 0x000000080509d211 */ /* 0x000fe400000f0eff */
[----:B------:R-:W-:-:S02]  /*0bd0*/  @!P5 LEA R12, P2, R4, c[0x0][0x200], 0x2 ;  /* 0x00008000040cda11 */ /* 0x000fc400078410ff */
[----:B------:R-:W-:Y:S02]  /*0be0*/  @!P3 IADD3 R5, P0, R2, R111, RZ ;  /* 0x0000006f0205b210 */ /* 0x000fe40007f1e0ff */
[-C--:B------:R-:W-:Y:S02]  /*0bf0*/  @!P4 LEA.HI.X.SX32 R0, R0, R8.reuse, 0x1, P1 ;  /* 0x000000080000c211 */ /* 0x080fe400008f0eff */
[----:B------:R-:W-:Y:S02]  /*0c00*/  @!P4 LEA R10, P1, R3, c[0x0][0x200], 0x2 ;  /* 0x00008000030aca11 */ /* 0x000fe400078210ff */
[----:B------:R-:W-:Y:S01]  /*0c10*/  @!P5 LEA.HI.X R13, R4, c[0x0][0x204], R9, 0x2, P2 ;  /* 0x00008100040dda11 */ /* 0x000fe200010f1409 */
[----:B------:R-:W-:Y:S01]  /*0c20*/  @!P4 IMAD.MOV.U32 R9, RZ, RZ, 0x7f800000 ;  /* 0x7f800000ff09c424 */ /* 0x000fe200078e00ff */
        /* <DEDUP_REMOVED lines=18> */
.L_x_760:
[----:B-1----:R-:W-:Y:S02]  /*0d50*/  ISETP.NE.AND P1, PT, R230, -0x1, PT ;  /* 0xffffffffe600780c */ /* 0x002fe40003f25270 */
[----:B------:R-:W-:-:S11]  /*0d60*/  ISETP.NE.AND P0, PT, R9, -0x1, PT ;  /* 0xffffffff0900780c */ /* 0x000fd60003f05270 */
[----:B------:R-:W-:Y:S01]  /*0d70*/  @!P1 SHF.R.S32.HI R5, RZ, 0x1f, R0 ;  /* 0x0000001fff059819 */ /* 0x000fe20000011400 */
[----:B------:R-:W-:Y:S01]  /*0d80*/  @P1 IMAD.WIDE.U32 R10, R230, c[0x0][0x190], RZ ;  /* 0x00006400e60a1a25 */ /* 0x000fe200078e00ff */
[----:B------:R-:W-:-:S03]  /*0d90*/  @P0 IADD3 R6, R2, R9, RZ ;  /* 0x0000000902060210 */ /* 0x000fc60007ffe0ff */
[----:B------:R-:W-:Y:S01]  /*0da0*/  @!P1 IMAD R5, R5, c[0x0][0x178], RZ ;  /* 0x00005e0005059a24 */ /* 0x000fe200078e02ff */
[----:B------:R-:W-:Y:S01]  /*0db0*/  @P1 MOV R8, R10 ;  /* 0x0000000a00081202 */ /* 0x000fe20000000f00 */
[----:B------:R-:W-:Y:S02]  /*0dc0*/  @P1 IMAD R3, R230, c[0x0][0x194], R11 ;  /* 0x00006500e6031a24 */ /* 0x000fe400078e020b */
[----:B------:R-:W-:-:S04]  /*0dd0*/  @!P1 IMAD.WIDE.U32 R10, R0, c[0x0][0x178], RZ ;  /* 0x00005e00000a9a25 */ /* 0x000fc800078e00ff */
[----:B------:R-:W-:Y:S01]  /*0de0*/  @!P1 IMAD R4, R0, c[0x0][0x17c], R5 ;  /* 0x00005f0000049a24 */ /* 0x000fe200078e0205 */
[----:B------:R-:W-:Y:S01]  /*0df0*/  @!P1 MOV R8, R10 ;  /* 0x0000000a00089202 */ /* 0x000fe20000000f00 */
[----:B------:R-:W-:-:S03]  /*0e00*/  @P0 IMAD.WIDE.U32 R242, R6, c[0x0][0x198], RZ ;  /* 0x0000660006f20a25 */ /* 0x000fc600078e00ff */
        /* <DEDUP_REMOVED lines=13> */
.L_x_769:
[----:B------:R-:W-:Y:S01]  /*0ee0*/  IABS R7, c[0x0][0x1c8] ;  /* 0x0000720000077a13 */ /* 0x000fe20000000000 */
[----:B------:R-:W-:-:S03]  /*0ef0*/  IMAD.MOV.U32 R10, RZ, RZ, RZ ;  /* 0x000000ffff0a7224 */ /* 0x000fc600078e00ff */
[----:B------:R-:W1:Y:S08]  /*0f00*/  I2F.RP R12, R7 ;  /* 0x00000007000c7306 */ /* 0x000e700000209400 */
[----:B-1----:R-:W1:Y:S02]  /*0f10*/  MUFU.RCP R11, R12 ;  /* 0x0000000c000b7308 */ /* 0x002e640000001000 */
[----:B-1----:R-:W-:-:S06]  /*0f20*/  IADD3 R11, R11, 0xffffffe, RZ ;  /* 0x0ffffffe0b0b7810 */ /* 0x002fcc0007ffe0ff */
[----:B------:R-:W1:Y:S02]  /*0f30*/  F2I.FTZ.U32.TRUNC.NTZ R11, R11 ;  /* 0x0000000b000b7305 */ /* 0x000e64000021f000 */
[----:B-1----:R-:W-:-:S04]  /*0f40*/  IMAD.MOV R4, RZ, RZ, -R11 ;  /* 0x000000ffff047224 */ /* 0x002fc800078e0a0b */
[----:B------:R-:W-:Y:S01]  /*0f50*/  IMAD R5, R4, R7, RZ ;  /* 0x0000000704057224 */ /* 0x000fe200078e02ff */
[----:B------:R-:W-:-:S03]  /*0f60*/  IABS R4, R16 ;  /* 0x0000001000047213 */ /* 0x000fc60000000000 */
[----:B------:R-:W-:-:S04]  /*0f70*/  IMAD.HI.U32 R10, R11, R5, R10 ;  /* 0x000000050b0a7227 */ /* 0x000fc800078e000a */
[----:B------:R-:W-:-:S04]  /*0f80*/  IMAD.MOV.U32 R5, RZ, RZ, R4 ;  /* 0x000000ffff057224 */ /* 0x000fc800078e0004 */
[----:B------:R-:W-:-:S05]  /*0f90*/  IMAD.HI.U32 R56, R10, R5, RZ ;  /* 0x000000050a387227 */ /* 0x000fca00078e00ff */
[----:B------:R-:W-:-:S05]  /*0fa0*/  IADD3 R4, -R56, RZ, RZ ;  /* 0x000000ff38047210 */ /* 0x000fca0007ffe1ff */
[----:B------:R-:W-:Y:S02]  /*0fb0*/  IMAD R4, R7, R4, R5 ;  /* 0x0000000407047224 */ /* 0x000fe400078e0205 */
[----:B------:R-:W-:-:S03]  /*0fc0*/  @P0 IMAD.IADD R5, R2, 0x1, R9 ;  /* 0x0000000102050824 */ /* 0x000fc600078e0209 */
[----:B------:R-:W-:Y:S01]  /*0fd0*/  ISETP.GT.U32.AND P2, PT, R7, R4, PT ;  /* 0x000000040700720c */ /* 0x000fe20003f44070 */
[----:B------:R-:W-:-:S04]  /*0fe0*/  @P0 IMAD.WIDE.U32 R14, R5, c[0x0][0x1a0], RZ ;  /* 0x00006800050e0a25 */ /* 0x000fc800078e00ff */
[----:B------:R-:W-:-:S08]  /*0ff0*/  @P0 IMAD R5, R5, c[0x0][0x1a4], R15 ;  /* 0x0000690005050a24 */ /* 0x000fd000078e020f */
[----:B------:R-:W-:Y:S01]  /*1000*/  @!P2 IMAD.IADD R4, R4, 0x1, -R7 ;  /* 0x000000010404a824 */ /* 0x000fe200078e0a07 */
[----:B------:R-:W-:Y:S02]  /*1010*/  @!P2 IADD3 R56, R56, 0x1, RZ ;  /* 0x000000013838a810 */ /* 0x000fe40007ffe0ff */
[----:B------:R-:W-:Y:S02]  /*1020*/  ISETP.NE.AND P2, PT, RZ, c[0x0][0x1c8], PT ;  /* 0x00007200ff007a0c */ /* 0x000fe40003f45270 */
[----:B------:R-:W-:Y:S02]  /*1030*/  ISETP.GE.U32.AND P3, PT, R4, R7, PT ;  /* 0x000000070400720c */ /* 0x000fe40003f66070 */
[----:B------:R-:W-:Y:S02]  /*1040*/  LOP3.LUT R4, R16, c[0x0][0x1c8], RZ, 0x3c, !PT ;  /* 0x0000720010047a12 */ /* 0x000fe400078e3cff */
[----:B------:R-:W-:Y:S02]  /*1050*/  SHF.R.S32.HI R7, RZ, 0x1f, R16 ;  /* 0x0000001fff077819 */ /* 0x000fe40000011410 */
        /* <DEDUP_REMOVED lines=15> */
.L_x_770:
[----:B------:R-:W-:Y:S01]  /*1150*/  SHF.R.S32.HI R12, RZ, 0x1f, R73 ;  /* 0x0000001fff0c7819 */ /* 0x000fe20000011449 */
[----:B------:R-:W-:Y:S01]  /*1160*/  IMAD R7, R7, c[0x0][0x1a8], RZ ;  /* 0x00006a0007077a24 */ /* 0x000fe200078e02ff */
[----:B------:R-:W-:Y:S01]  /*1170*/  IADD3 R68, R38, -0x1, RZ ;  /* 0xffffffff26447810 */ /* 0x000fe20007ffe0ff */
[----:B------:R-:W-:Y:S01]  /*1180*/  IMAD.IADD R226, R96, 0x1, -R111 ;  /* 0x0000000160e27824 */ /* 0x000fe200078e0a6f */
[-C--:B------:R-:W-:Y:S01]  /*1190*/  LEA.HI R13, R12, R73.reuse, RZ, 0x2 ;  /* 0x000000490c0d7211 */ /* 0x080fe200078f10ff */
[----:B------:R-:W-:Y:S01]  /*11a0*/  IMAD R30, R16, c[0x0][0x1ac], R7 ;  /* 0x00006b00101e7a24 */ /* 0x000fe200078e0207 */
[CC--:B------:R-:W-:Y:S01]  /*11b0*/  LEA.HI R2, R12.reuse, R73.reuse, RZ, 0x3 ;  /* 0x000000490c027211 */ /* 0x0c0fe200078f18ff */
[----:B------:R-:W-:Y:S01]  /*11c0*/  IMAD.MOV.U32 R37, RZ, RZ, c[0x0][0x198] ;  /* 0x00006600ff257624 */ /* 0x000fe200078e00ff */
[----:B------:R-:W-:Y:S01]  /*11d0*/  LOP3.LUT R250, R13, 0xfffffffc, RZ, 0xc0, !PT ;  /* 0xfffffffc0dfa7812 */ /* 0x000fe200078ec0ff */
[----:B------:R-:W-:Y:S01]  /*11e0*/  IMAD.MOV.U32 R228, RZ, RZ, 0x7 ;  /* 0x00000007ffe47424 */ /* 0x000fe200078e00ff */
[----:B------:R-:W-:Y:S01]  /*11f0*/  SHF.R.S32.HI R22, RZ, 0x2, R13 ;  /* 0x00000002ff167819 */ /* 0x000fe2000001140d */
[----:B------:R-:W-:Y:S01]  /*1200*/  IMAD.SHL.U32 R65, R37, 0x80, RZ ;  /* 0x0000008025417824 */ /* 0x000fe200078e00ff */
[----:B------:R-:W-:Y:S01]  /*1210*/  LEA.HI R102, R12, R73, RZ, 0x5 ;  /* 0x000000490c667211 */ /* 0x000fe200078f28ff */
[----:B------:R-:W-:Y:S01]  /*1220*/  IMAD.IADD R250, R73, 0x1, -R250 ;  /* 0x0000000149fa7824 */ /* 0x000fe200078e0afa */
[C---:B------:R-:W-:Y:S01]  /*1230*/  IADD3 R11, R22.reuse, 0x20, RZ ;  /* 0x00000020160b7810 */ /* 0x040fe20007ffe0ff */
[----:B------:R-:W-:Y:S01]  /*1240*/  IMAD.MOV.U32 R36, RZ, RZ, c[0x0][0x19c] ;  /* 0x00006700ff247624 */ /* 0x000fe200078e00ff */
[----:B------:R-:W-:Y:S01]  /*1250*/  IADD3 R7, R22, 0x40, RZ ;  /* 0x0000004016077810 */ /* 0x000fe20007ffe0ff */
[----:B------:R-:W-:Y:S01]  /*1260*/  IMAD.SHL.U32 R250, R250, 0x8, RZ ;  /* 0x00000008fafa7824 */ /* 0x000fe200078e00ff */
[-C--:B------:R-:W-:Y:S01]  /*1270*/  ISETP.GE.AND P3, PT, R11, R226.reuse, PT ;  /* 0x000000e20b00720c */ /* 0x080fe20003f66270 */
[----:B------:R-:W-:Y:S01]  /*1280*/  IMAD.SHL.U32 R245, R73, 0x2, RZ ;  /* 0x0000000249f57824 */ /* 0x000fe200078e00ff */
[----:B------:R-:W-:Y:S01]  /*1290*/  ISETP.GE.AND P1, PT, R7, R226, PT ;  /* 0x000000e20700720c */ /* 0x000fe20003f26270 */
[----:B------:R-:W-:Y:S01]  /*12a0*/  IMAD.MOV.U32 R147, RZ, RZ, R68 ;  /* 0x000000ffff937224 */ /* 0x000fe200078e0044 */
[----:B------:R-:W-:-:S02]  /*12b0*/  IADD3 R8, P0, R250, R8, RZ ;  /* 0x00000008fa087210 */ /* 0x000fc40007f1e0ff */
[----:B------:R-:W-:Y:S02]  /*12c0*/  SHF.R.S32.HI R251, RZ, 0x1f, R250 ;  /* 0x0000001ffffb7819 */ /* 0x000fe400000114fa */
[----:B------:R-:W-:Y:S01]  /*12d0*/  LEA.HI R13, R13, R22, RZ, 0x1 ;  /* 0x000000160d0d7211 */ /* 0x000fe200078f08ff */
[----:B------:R-:W-:Y:S01]  /*12e0*/  STL [R1+0x10], R147 ;  /* 0x0000109301007387 */ /* 0x000fe20000100800 */
[----:B------:R-:W-:Y:S01]  /*12f0*/  IADD3 R225, R22, 0x60, RZ ;  /* 0x0000006016e17810 */ /* 0x000fe20007ffe0ff */
[----:B------:R-:W-:Y:S01]  /*1300*/  IMAD.X R9, R251, 0x1, R3, P0 ;  /* 0x00000001fb097824 */ /* 0x000fe200000e0603 */
[----:B------:R-:W-:Y:S02]  /*1310*/  SHF.R.S32.HI R23, RZ, 0x1f, R22 ;  /* 0x0000001fff177819 */ /* 0x000fe40000011416 */
[----:B------:R-:W-:Y:S01]  /*1320*/  LOP3.LUT R13, R13, 0x7fffffe, RZ, 0xc0, !PT ;  /* 0x07fffffe0d0d7812 */ /* 0x000fe200078ec0ff */
[----:B------:R-:W-:Y:S01]  /*1330*/  IMAD.WIDE.U32 R16, R16, c[0x0][0x1a8], R8 ;  /* 0x00006a0010107a25 */ /* 0x000fe200078e0008 */
[----:B------:R-:W-:-:S02]  /*1340*/  SHF.R.S32.HI R9, RZ, 0x3, R2 ;  /* 0x00000003ff097819 */ /* 0x000fc40000011402 */
[-C--:B------:R-:W-:Y:S01]  /*1350*/  ISETP.GE.AND P2, PT, R225, R226.reuse, PT ;  /* 0x000000e2e100720c */ /* 0x080fe20003f46270 */
[----:B------:R-:W-:Y:S01]  /*1360*/  IMAD.WIDE R232, R233, 0x80, R22 ;  /* 0x00000080e9e87825 */ /* 0x000fe200078e0216 */
[----:B------:R-:W-:Y:S02]  /*1370*/  SHF.R.S32.HI R105, RZ, 0x5, R102 ;  /* 0x00000005ff697819 */ /* 0x000fe40000011466 */
[----:B------:R-:W-:Y:S01]  /*1380*/  ISETP.GE.AND P0, PT, R22, R226, PT ;  /* 0x000000e21600720c */ /* 0x000fe20003f06270 */
[----:B------:R-:W-:Y:S01]  /*1390*/  IMAD.SHL.U32 R15, R9, 0x40, RZ ;  /* 0x00000040090f7824 */ /* 0x000fe200078e00ff */
[----:B------:R-:W-:Y:S01]  /*13a0*/  @!P3 IADD3 R28, P4, R232, 0x20, RZ ;  /* 0x00000020e81cb810 */ /* 0x000fe20007f9e0ff */
[----:B------:R-:W-:Y:S01]  /*13b0*/  IMAD.IADD R4, R22, 0x1, -R13 ;  /* 0x0000000116047824 */ /* 0x000fe200078e0a0d */
[----:B------:R-:W-:Y:S01]  /*13c0*/  @!P1 IADD3 R24, P5, R232, 0x40, RZ ;  /* 0x00000040e8189810 */ /* 0x000fe20007fbe0ff */
[----:B------:R-:W-:Y:S01]  /*13d0*/  IMAD.IADD R31, R17, 0x1, R30 ;  /* 0x00000001111f7824 */ /* 0x000fe200078e021e */
[----:B------:R-:W-:Y:S01]  /*13e0*/  LOP3.LUT R15, R15, 0xc0, RZ, 0xc0, !PT ;  /* 0x000000c00f0f7812 */ /* 0x000fe200078ec0ff */
[----:B------:R-:W-:Y:S01]  /*13f0*/  IMAD R231, R105, 0x8, R4 ;  /* 0x0000000869e77824 */ /* 0x000fe200078e0204 */
[----:B------:R-:W-:Y:S01]  /*1400*/  SHF.R.S32.HI R59, RZ, 0x1f, R56 ;  /* 0x0000001fff3b7819 */ /* 0x000fe20000011438 */
[--C-:B------:R-:W-:Y:S01]  /*1410*/  @!P3 IMAD.X R21, RZ, RZ, R233.reuse, P4 ;  /* 0x000000ffff15b224 */ /* 0x100fe200020e06e9 */
[----:B------:R-:W-:Y:S01]  /*1420*/  LOP3.LUT R3, R15, 0x18, R250, 0xf8, !PT ;  /* 0x000000180f037812 */ /* 0x000fe200078ef8fa */
[----:B------:R-:W-:Y:S01]  /*1430*/  @!P1 IMAD.X R13, RZ, RZ, R233, P5 ;  /* 0x000000ffff0d9224 */ /* 0x000fe200028e06e9 */
[----:B------:R-:W-:Y:S01]  /*1440*/  SHF.R.U32.HI R0, RZ, 0x3, R15 ;  /* 0x00000003ff007819 */ /* 0x000fe2000001160f */
[--C-:B------:R-:W-:Y:S01]  /*1450*/  @!P0 IMAD.MOV.U32 R30, RZ, RZ, R16.reuse ;  /* 0x000000ffff1e8224 */ /* 0x100fe200078e0010 */
[----:B------:R-:W-:Y:S01]  /*1460*/  SHF.L.U64.HI R39, R37, R228, c[0x0][0x19c] ;  /* 0x0000670025277619 */ /* 0x000fe200000102e4 */
[----:B------:R-:W-:Y:S01]  /*1470*/  @!P0 IMAD R15, R233, c[0x0][0x190], RZ ;  /* 0x00006400e90f8a24 */ /* 0x000fe200078e02ff */
[----:B------:R-:W-:Y:S01]  /*1480*/  LOP3.LUT R0, R3, R0, RZ, 0x3c, !PT ;  /* 0x0000000003007212 */ /* 0x000fe200078e3cff */
[----:B------:R-:W-:Y:S01]  /*1490*/  @!P1 IMAD R13, R13, c[0x0][0x190], RZ ;  /* 0x000064000d0d9a24 */ /* 0x000fe200078e02ff */
[----:B------:R-:W-:Y:S01]  /*14a0*/  LOP3.LUT R2, R2, 0xfffffff8, RZ, 0xc0, !PT ;  /* 0xfffffff802027812 */ /* 0x000fe200078ec0ff */
[----:B------:R-:W-:Y:S01]  /*14b0*/  @!P1 IMAD.MOV.U32 R18, RZ, RZ, R16 ;  /* 0x000000ffff129224 */ /* 0x000fe200078e0010 */
[----:B------:R-:W-:Y:S01]  /*14c0*/  LEA.HI R12, R12, R73, RZ, 0x4 ;  /* 0x000000490c0c7211 */ /* 0x000fe200078f20ff */
[----:B------:R-:W-:Y:S01]  /*14d0*/  IMAD.U32 R231, R231, 0x20, R0 ;  /* 0x00000020e7e77824 */ /* 0x000fe200078e0000 */
[----:B------:R-:W-:Y:S01]  /*14e0*/  @!P2 IADD3 R0, P4, R232, 0x60, RZ ;  /* 0x00000060e800a810 */ /* 0x000fe20007f9e0ff */
[--C-:B------:R-:W-:Y:S01]  /*14f0*/  @!P1 IMAD.MOV.U32 R19, RZ, RZ, R31.reuse ;  /* 0x000000ffff139224 */ /* 0x100fe200078e001f */
[----:B------:R-:W-:Y:S01]  /*1500*/  LOP3.LUT R102, R102, 0xffffffe0, RZ, 0xc0, !PT ;  /* 0xffffffe066667812 */ /* 0x000fe200078ec0ff */
[----:B------:R-:W-:Y:S01]  /*1510*/  @!P3 IMAD.MOV.U32 R27, RZ, RZ, R31 ;  /* 0x000000ffff1bb224 */ /* 0x000fe200078e001f */
[----:B------:R-:W-:Y:S01]  /*1520*/  IADD3 R235, R83, -c[0x0][0x2e4], -R96 ;  /* 0x8000b90053eb7a10 */ /* 0x000fe20007ffe860 */
[----:B------:R-:W-:Y:S01]  /*1530*/  @!P2 IMAD.X R3, RZ, RZ, R233, P4 ;  /* 0x000000ffff03a224 */ /* 0x000fe200020e06e9 */
[----:B------:R-:W-:Y:S01]  /*1540*/  LOP3.LUT R245, R245, 0x6, RZ, 0xc0, !PT ;  /* 0x00000006f5f57812 */ /* 0x000fe200078ec0ff */
[----:B------:R-:W-:-:S02]  /*1550*/  @!P2 IMAD.MOV.U32 R17, RZ, RZ, R31 ;  /* 0x000000ffff11a224 */ /* 0x000fc400078e001f */
[----:B------:R-:W-:Y:S02]  /*1560*/  @!P3 IMAD R21, R21, c[0x0][0x190], RZ ;  /* 0x000064001515ba24 */ /* 0x000fe400078e02ff */
[----:B------:R-:W-:Y:S02]  /*1570*/  @!P3 IMAD.MOV.U32 R26, RZ, RZ, R16 ;  /* 0x000000ffff1ab224 */ /* 0x000fe400078e0010 */
[C---:B------:R-:W-:Y:S02]  /*1580*/  @!P0 IMAD R4, R232.reuse, c[0x0][0x194], R15 ;  /* 0x00006500e8048a24 */ /* 0x040fe400078e020f */
[----:B------:R-:W-:-:S04]  /*1590*/  @!P0 IMAD.WIDE.U32 R30, R232, c[0x0][0x190], R30 ;  /* 0x00006400e81e8a25 */ /* 0x000fc800078e001e */
[C---:B------:R-:W-:Y:S02]  /*15a0*/  @!P1 IMAD R10, R24.reuse, c[0x0][0x194], R13 ;  /* 0x00006500180a9a24 */ /* 0x040fe400078e020d */
[----:B------:R-:W-:-:S04]  /*15b0*/  @!P1 IMAD.WIDE.U32 R24, R24, c[0x0][0x190], R18 ;  /* 0x0000640018189a25 */ /* 0x000fc800078e0012 */
[----:B------:R-:W-:Y:S01]  /*15c0*/  @!P2 IMAD R3, R3, c[0x0][0x190], RZ ;  /* 0x000064000303aa24 */ /* 0x000fe200078e02ff */
[----:B------:R-:W-:Y:S01]  /*15d0*/  @!P1 LEA R18, P4, R24, c[0x0][0x160], 0x1 ;  /* 0x0000580018129a11 */ /* 0x000fe200078808ff */
[C---:B------:R-:W-:Y:S02]  /*15e0*/  @!P3 IMAD R8, R28.reuse, c[0x0][0x194], R21 ;  /* 0x000065001c08ba24 */ /* 0x040fe400078e0215 */
[----:B------:R-:W-:Y:S01]  /*15f0*/  @!P3 IMAD.WIDE.U32 R28, R28, c[0x0][0x190], R26 ;  /* 0x000064001c1cba25 */ /* 0x000fe200078e001a */
[----:B------:R-:W-:-:S03]  /*1600*/  @!P0 LEA R26, P6, R30, c[0x0][0x160], 0x1 ;  /* 0x000058001e1a8a11 */ /* 0x000fc600078c08ff */
[----:B------:R-:W-:Y:S01]  /*1610*/  @!P0 IMAD.IADD R4, R31, 0x1, R4 ;  /* 0x000000011f048824 */ /* 0x000fe200078e0204 */
[----:B------:R-:W-:Y:S01]  /*1620*/  @!P3 LEA R20, P5, R28, c[0x0][0x160], 0x1 ;  /* 0x000058001c14ba11 */ /* 0x000fe200078a08ff */
[----:B------:R-:W-:Y:S02]  /*1630*/  @!P1 IMAD.IADD R10, R25, 0x1, R10 ;  /* 0x00000001190a9824 */ /* 0x000fe400078e020a */
[----:B------:R-:W-:Y:S01]  /*1640*/  @!P2 IMAD R3, R0, c[0x0][0x194], R3 ;  /* 0x000065000003aa24 */ /* 0x000fe200078e0203 */
[----:B------:R-:W-:Y:S01]  /*1650*/  @!P0 LEA.HI.X R27, R30, c[0x0][0x164], R4, 0x1, P6 ;  /* 0x000059001e1b8a11 */ /* 0x000fe200030f0c04 */
[----:B------:R-:W-:Y:S01]  /*1660*/  @!P2 IMAD.WIDE.U32 R32, R0, c[0x0][0x190], R16 ;  /* 0x000064000020aa25 */ /* 0x000fe200078e0010 */
[----:B------:R-:W-:-:S03]  /*1670*/  @!P1 LEA.HI.X R19, R24, c[0x0][0x164], R10, 0x1, P4 ;  /* 0x0000590018139a11 */ /* 0x000fc600020f0c0a */
[----:B------:R-:W-:Y:S01]  /*1680*/  @!P2 IMAD.IADD R4, R33, 0x1, R3 ;  /* 0x000000012104a824 */ /* 0x000fe200078e0203 */
[----:B------:R-:W-:Y:S01]  /*1690*/  @!P2 LEA R16, P4, R32, c[0x0][0x160], 0x1 ;  /* 0x000058002010aa11 */ /* 0x000fe200078808ff */
[----:B------:R-:W-:Y:S02]  /*16a0*/  IMAD R3, R23, c[0x0][0x198], RZ ;  /* 0x0000660017037a24 */ /* 0x000fe400078e02ff */
[----:B------:R-:W-:Y:S01]  /*16b0*/  IMAD.WIDE.U32 R24, R22, c[0x0][0x198], R250 ;  /* 0x0000660016187a25 */ /* 0x000fe200078e00fa */
[----:B------:R-:W-:-:S03]  /*16c0*/  @!P2 LEA.HI.X R17, R32, c[0x0][0x164], R4, 0x1, P4 ;  /* 0x000059002011aa11 */ /* 0x000fc600020f0c04 */
[----:B------:R-:W-:Y:S01]  /*16d0*/  IMAD R3, R22, c[0x0][0x19c], R3 ;  /* 0x0000670016037a24 */ /* 0x000fe200078e0203 */
[----:B------:R-:W-:Y:S01]  /*16e0*/  IADD3 R242, P6, R242, R24, RZ ;  /* 0x00000018f2f27210 */ /* 0x000fe20007fde0ff */
[----:B------:R-:W-:Y:S02]  /*16f0*/  @!P3 IMAD.IADD R8, R29, 0x1, R8 ;  /* 0x000000011d08b824 */ /* 0x000fe400078e0208 */
[----:B------:R-:W-:Y:S01]  /*1700*/  IMAD R0, R68, -0x80, R83 ;  /* 0xffffff8044007824 */ /* 0x000fe200078e0253 */
[----:B------:R-:W-:Y:S01]  /*1710*/  IADD3.X R243, R6, R25, R3, P6, !PT ;  /* 0x0000001906f37210 */ /* 0x000fe200037fe403 */
[----:B------:R-:W-:Y:S01]  /*1720*/  IMAD R4, R23, c[0x0][0x1a0], RZ ;  /* 0x0000680017047a24 */ /* 0x000fe200078e02ff */
[----:B------:R-:W-:Y:S01]  /*1730*/  @!P3 LEA.HI.X R21, R28, c[0x0][0x164], R8, 0x1, P5 ;  /* 0x000059001c15ba11 */ /* 0x000fe200028f0c08 */
[----:B------:R-:W-:Y:S01]  /*1740*/  IMAD R247, R59, c[0x0][0x1b0], RZ ;  /* 0x00006c003bf77a24 */ /* 0x000fe200078e02ff */
[CC--:B------:R-:W-:Y:S01]  /*1750*/  ISETP.GE.AND P5, PT, R22.reuse, R0.reuse, PT ;  /* 0x000000001600720c */ /* 0x0c0fe20003fa6270 */
[C---:B------:R-:W-:Y:S01]  /*1760*/  IMAD R4, R22.reuse, c[0x0][0x1a4], R4 ;  /* 0x0000690016047a24 */ /* 0x040fe200078e0204 */
[C---:B------:R-:W-:Y:S01]  /*1770*/  ISETP.GE.AND P4, PT, R22.reuse, R0, PT ;  /* 0x000000001600720c */ /* 0x040fe20003f86270 */
[----:B------:R-:W-:Y:S01]  /*1780*/  IMAD.SHL.U32 R231, R231, 0x2, RZ ;  /* 0x00000002e7e77824 */ /* 0x000fe200078e00ff */
[----:B------:R-:W-:Y:S01]  /*1790*/  SHF.R.S32.HI R6, RZ, 0x1f, R68 ;  /* 0x0000001fff067819 */ /* 0x000fe20000011444 */
[----:B------:R-:W-:-:S03]  /*17a0*/  IMAD.WIDE.U32 R22, R22, c[0x0][0x1a0], R250 ;  /* 0x0000680016167a25 */ /* 0x000fc600078e00fa */
[----:B------:R-:W-:Y:S01]  /*17b0*/  @!PT LDS RZ, [RZ] ;  /* 0x00000000fffff984 */ /* 0x000fe20000000800 */
[----:B------:R-:W-:Y:S01]  /*17c0*/  @!PT LDS RZ, [RZ] ;  /* 0x00000000fffff984 */ /* 0x000fe20000000800 */
[----:B------:R-:W-:Y:S01]  /*17d0*/  @!PT LDS RZ, [RZ] ;  /* 0x00000000fffff984 */ /* 0x000fe20000000800 */
[----:B------:R1:W-:Y:S01]  /*17e0*/  @!P0 LDGSTS.E.BYPASS.LTC128B.128 [R231], [R26.64] ;  /* 0x000000001ae78fae */ /* 0x0003e2000b901d48 */
[----:B------:R-:W-:Y:S01]  /*17f0*/  IMAD R247, R56, c[0x0][0x1b4], R247 ;  /* 0x00006d0038f77a24 */ /* 0x000fe200078e02f7 */
[----:B------:R-:W-:Y:S01]  /*1800*/  IADD3 R14, P6, R14, R22, RZ ;  /* 0x000000160e0e7210 */ /* 0x000fe20007fde0ff */
[----:B------:R-:W-:Y:S01]  /*1810*/  IMAD.WIDE.U32 R242, R56, c[0x0][0x1b0], R242 ;  /* 0x00006c0038f27a25 */ /* 0x000fe200078e00f2 */
[-C--:B------:R-:W-:Y:S01]  /*1820*/  ISETP.GE.AND P0, PT, R11, R0.reuse, PT ;  /* 0x000000000b00720c */ /* 0x080fe20003f06270 */
[----:B------:R2:W-:Y:S01]  /*1830*/  @!P3 LDGSTS.E.BYPASS.LTC128B.128 [R231+0x800], [R20.64] ;  /* 0x0080000014e7bfae */ /* 0x0005e2000b901d48 */
[----:B------:R-:W-:Y:S01]  /*1840*/  IADD3.X R15, R5, R23, R4, P6, !PT ;  /* 0x00000017050f7210 */ /* 0x000fe200037fe404 */
[----:B------:R-:W-:Y:S01]  /*1850*/  IMAD.MOV.U32 R25, RZ, RZ, c[0x0][0x1a0] ;  /* 0x00006800ff197624 */ /* 0x000fe200078e00ff */
[----:B------:R-:W-:Y:S01]  /*1860*/  ISETP.GE.AND P3, PT, R11, R0, PT ;  /* 0x000000000b00720c */ /* 0x000fe20003f66270 */
[----:B------:R-:W-:Y:S01]  /*1870*/  IMAD R13, R39, R68, RZ ;  /* 0x00000044270d7224 */ /* 0x000fe200078e02ff */
[----:B------:R3:W-:Y:S01]  /*1880*/  @!P1 LDGSTS.E.BYPASS.LTC128B.128 [R231+0x1000], [R18.64] ;  /* 0x0100000012e79fae */ /* 0x0007e2000b901d48 */
[----:B------:R-:W-:Y:S01]  /*1890*/  IMAD.IADD R247, R243, 0x1, R247 ;  /* 0x00000001f3f77824 */ /* 0x000fe200078e02f7 */
[----:B------:R-:W-:Y:S01]  /*18a0*/  SHF.L.U64.HI R228, R25, R228, c[0x0][0x1a4] ;  /* 0x0000690019e47619 */ /* 0x000fe200000102e4 */
[----:B------:R-:W-:Y:S01]  /*18b0*/  IMAD.MOV.U32 R246, RZ, RZ, R242 ;  /* 0x000000fffff67224 */ /* 0x000fe200078e00f2 */
[----:B------:R4:W-:Y:S01]  /*18c0*/  @!P2 LDGSTS.E.BYPASS.LTC128B.128 [R231+0x1800], [R16.64] ;  /* 0x0180000010e7afae */ /* 0x0009e2000b901d48 */
[-C--:B------:R-:W-:Y:S01]  /*18d0*/  IMAD R13, R6, R65.reuse, R13 ;  /* 0x00000041060d7224 */ /* 0x080fe200078e020d */
[----:B------:R-:W-:Y:S01]  /*18e0*/  ISETP.GE.AND P2, PT, R7, R0, PT ;  /* 0x000000000700720c */ /* 0x000fe20003f46270 */
[----:B------:R-:W-:-:S04]  /*18f0*/  IMAD.WIDE.U32 R4, R68, R65, R246 ;  /* 0x0000004144047225 */ /* 0x000fc800078e00f6 */
[----:B------:R-:W-:Y:S02]  /*1900*/  IMAD.SHL.U32 R229, R25, 0x80, RZ ;  /* 0x0000008019e57824 */ /* 0x000fe400078e00ff */
[----:B------:R-:W-:Y:S02]  /*1910*/  IMAD R3, R228, R68, RZ ;  /* 0x00000044e4037224 */ /* 0x000fe400078e02ff */
[----:B------:R-:W-:Y:S01]  /*1920*/  IMAD.IADD R5, R5, 0x1, R13 ;  /* 0x0000000105057824 */ /* 0x000fe200078e020d */
[----:B-1----:R-:W-:Y:S01]  /*1930*/  @!P5 LEA R26, P6, R4, c[0x0][0x168], 0x1 ;  /* 0x00005a00041ada11 */ /* 0x002fe200078c08ff */
[----:B------:R-:W-:Y:S01]  /*1940*/  IMAD R3, R6, R229, R3 ;  /* 0x000000e506037224 */ /* 0x000fe200078e0203 */
[----:B------:R-:W-:Y:S01]  /*1950*/  @!P0 LEA R6, P1, R37, R4, 0x5 ;  /* 0x0000000425068211 */ /* 0x000fe200078228ff */
[----:B------:R-:W-:Y:S01]  /*1960*/  IMAD.IADD R2, R73, 0x1, -R2 ;  /* 0x0000000149027824 */ /* 0x000fe200078e0a02 */
[----:B------:R-:W-:Y:S01]  /*1970*/  @!P5 LEA.HI.X R27, R4, c[0x0][0x16c], R5, 0x1, P6 ;  /* 0x00005b00041bda11 */ /* 0x000fe200030f0c05 */
[----:B------:R-:W-:Y:S01]  /*1980*/  IMAD R59, R59, c[0x0][0x1b8], RZ ;  /* 0x00006e003b3b7a24 */ /* 0x000fe200078e02ff */
[-C--:B------:R-:W-:Y:S01]  /*1990*/  ISETP.GE.AND P6, PT, R7, R0.reuse, PT ;  /* 0x000000000700720c */ /* 0x080fe20003fc6270 */
[----:B------:R-:W-:Y:S01]  /*19a0*/  IMAD.SHL.U32 R7, R36, 0x40, RZ ;  /* 0x0000004024077824 */ /* 0x000fe200078e00ff */
[----:B------:R-:W-:Y:S01]  /*19b0*/  @!P0 LEA.HI.X R11, R37, R5, R36, 0x5, P1 ;  /* 0x00000005250b8211 */ /* 0x000fe200008f2c24 */
[----:B------:R1:W-:Y:S01]  /*19c0*/  @!P5 LDGSTS.E.BYPASS.LTC128B.128 [R231+0x2000], [R26.64] ;  /* 0x020000001ae7dfae */ /* 0x0003e2000b901d48 */
[----:B------:R-:W-:Y:S01]  /*19d0*/  @!P0 LEA R22, P1, R6, c[0x0][0x168], 0x1 ;  /* 0x00005a0006168a11 */ /* 0x000fe200078208ff */
[C---:B------:R-:W-:Y:S01]  /*19e0*/  IMAD R59, R56.reuse, c[0x0][0x1bc], R59 ;  /* 0x00006f00383b7a24 */ /* 0x040fe200078e023b */
[----:B------:R-:W-:Y:S01]  /*19f0*/  ISETP.GE.AND P5, PT, R225, R0, PT ;  /* 0x00000000e100720c */ /* 0x000fe20003fa6270 */
[----:B------:R-:W-:Y:S01]  /*1a00*/  IMAD.WIDE.U32 R56, R56, c[0x0][0x1b8], R14 ;  /* 0x00006e0038387a25 */ /* 0x000fe200078e000e */
[----:B------:R-:W-:-:S02]  /*1a10*/  @!P0 LEA.HI.X R23, R6, c[0x0][0x16c], R11, 0x1, P1 ;  /* 0x00005b0006178a11 */ /* 0x000fc400008f0c0b */
[----:B------:R-:W-:Y:S01]  /*1a20*/  LEA.HI R223, R2, R2, RZ, 0x1 ;  /* 0x0000000202df7211 */ /* 0x000fe200078f08ff */
[----:B----4-:R-:W-:Y:S01]  /*1a30*/  IMAD.WIDE.U32 R16, R37, 0x40, RZ ;  /* 0x0000004025107825 */ /* 0x010fe200078e00ff */
[----:B------:R-:W-:Y:S01]  /*1a40*/  ISETP.GE.AND P1, PT, R225, R0, PT ;  /* 0x00000000e100720c */ /* 0x000fe20003f26270 */
[----:B------:R2:W-:Y:S01]  /*1a50*/  @!P0 LDGSTS.E.BYPASS.LTC128B.128 [R231+0x2800], [R22.64] ;  /* 0x0280000016e78fae */ /* 0x0005e2000b901d48 */
[----:B------:R-:W-:Y:S01]  /*1a60*/  SHF.R.S32.HI R0, RZ, 0x1, R223 ;  /* 0x00000001ff007819 */ /* 0x000fe200000114df */
[----:B------:R-:W-:Y:S01]  /*1a70*/  IMAD.IADD R59, R57, 0x1, R59 ;  /* 0x00000001393b7824 */ /* 0x000fe200078e023b */
[----:B------:R-:W-:Y:S01]  /*1a80*/  LOP3.LUT R223, R223, 0x7fffffe, RZ, 0xc0, !PT ;  /* 0x07fffffedfdf7812 */ /* 0x000fe200078ec0ff */
[----:B------:R-:W-:Y:S01]  /*1a90*/  IMAD.MOV.U32 R58, RZ, RZ, R56 ;  /* 0x000000ffff3a7224 */ /* 0x000fe200078e0038 */
[----:B------:R-:W-:Y:S01]  /*1aa0*/  @!P6 IADD3 R10, P0, R4, R16, RZ ;  /* 0x00000010040ae210 */ /* 0x000fe20007f1e0ff */
[----:B------:R-:W-:Y:S01]  /*1ab0*/  IMAD.SHL.U32 R8, R0, 0x40, RZ ;  /* 0x0000004000087824 */ /* 0x000fe200078e00ff */
[----:B------:R-:W-:Y:S01]  /*1ac0*/  SHF.R.S32.HI R11, RZ, 0x4, R12 ;  /* 0x00000004ff0b7819 */ /* 0x000fe2000001140c */
[----:B------:R-:W-:Y:S01]  /*1ad0*/  IMAD.IADD R223, R2, 0x1, -R223 ;  /* 0x0000000102df7824 */ /* 0x000fe200078e0adf */
[----:B------:R-:W-:Y:S01]  /*1ae0*/  @!P6 IADD3.X R7, R5, R17, R7, P0, !PT ;  /* 0x000000110507e210 */ /* 0x000fe200007fe407 */
[----:B------:R-:W-:Y:S01]  /*1af0*/  @!P5 IMAD R2, R36, 0x60, RZ ;  /* 0x000000602402d824 */ /* 0x000fe200078e02ff */
[----:B---3--:R-:W-:Y:S01]  /*1b00*/  @!P6 LEA R18, P0, R10, c[0x0][0x168], 0x1 ;  /* 0x00005a000a12ea11 */ /* 0x008fe200078008ff */
[----:B------:R-:W-:Y:S01]  /*1b10*/  @!P5 IMAD.WIDE.U32 R4, R37, 0x60, R4 ;  /* 0x000000602504d825 */ /* 0x000fe200078e0004 */
[----:B------:R-:W-:-:S02]  /*1b20*/  LEA.HI R6, R12, R11, RZ, 0x1 ;  /* 0x0000000b0c067211 */ /* 0x000fc400078f08ff */
[----:B------:R-:W-:Y:S01]  /*1b30*/  @!P6 LEA.HI.X R19, R10, c[0x0][0x16c], R7, 0x1, P0 ;  /* 0x00005b000a13ea11 */ /* 0x000fe200000f0c07 */
[----:B------:R-:W-:Y:S01]  /*1b40*/  @!P5 IMAD.IADD R2, R5, 0x1, R2 ;  /* 0x000000010502d824 */ /* 0x000fe200078e0202 */
[----:B------:R-:W-:Y:S01]  /*1b50*/  @!P5 LEA R16, P0, R4, c[0x0][0x168], 0x1 ;  /* 0x00005a000410da11 */ /* 0x000fe200078008ff */
[----:B------:R-:W-:Y:S01]  /*1b60*/  IMAD.SHL.U32 R9, R9, 0x8, RZ ;  /* 0x0000000809097824 */ /* 0x000fe200078e00ff */
[----:B------:R-:W-:Y:S01]  /*1b70*/  LOP3.LUT R12, R12, 0xfffffff0, RZ, 0xc0, !PT ;  /* 0xfffffff00c0c7812 */ /* 0x000fe200078ec0ff */
[----:B------:R3:W-:Y:S01]  /*1b80*/  @!P6 LDGSTS.E.BYPASS.LTC128B.128 [R231+0x3000], [R18.64] ;  /* 0x0300000012e7efae */ /* 0x0007e2000b901d48 */
[----:B------:R-:W-:Y:S01]  /*1b90*/  @!P5 LEA.HI.X R17, R4, c[0x0][0x16c], R2, 0x1, P0 ;  /* 0x00005b000411da11 */ /* 0x000fe200000f0c02 */
[----:B------:R-:W-:Y:S01]  /*1ba0*/  IMAD.MOV.U32 R24, RZ, RZ, c[0x0][0x1a4] ;  /* 0x00006900ff187624 */ /* 0x000fe200078e00ff */
[----:B------:R-:W-:Y:S01]  /*1bb0*/  LOP3.LUT R8, R8, 0xc0, RZ, 0xc0, !PT ;  /* 0x000000c008087812 */ /* 0x000fe200078ec0ff */
[----:B------:R-:W-:Y:S01]  /*1bc0*/  IMAD.IADD R10, R73, 0x1, -R12 ;  /* 0x00000001490a7824 */ /* 0x000fe200078e0a0c */
[----:B------:R-:W-:Y:S01]  /*1bd0*/  LOP3.LUT R6, R6, 0xfffffffe, RZ, 0xc0, !PT ;  /* 0xfffffffe06067812 */ /* 0x000fe200078ec0ff */
[----:B------:R4:W-:Y:S01]  /*1be0*/  @!P5 LDGSTS.E.BYPASS.LTC128B.128 [R231+0x3800], [R16.64] ;  /* 0x0380000010e7dfae */ /* 0x0009e2000b901d48 */
[----:B------:R-:W-:Y:S01]  /*1bf0*/  IMAD.WIDE.U32 R14, R25, 0x40, RZ ;  /* 0x00000040190e7825 */ /* 0x000fe200078e00ff */
[----:B------:R-:W-:-:S02]  /*1c00*/  LOP3.LUT R9, R8, 0x8, R9, 0xf8, !PT ;  /* 0x0000000808097812 */ /* 0x000fc400078ef809 */
[----:B------:R-:W0:Y:S01]  /*1c10*/  LDGDEPBAR ;  /* 0x00000000000079af */ /* 0x000e220000000000 */
[----:B------:R-:W-:Y:S01]  /*1c20*/  LEA.HI R97, R10, R10, RZ, 0x1 ;  /* 0x0000000a0a617211 */ /* 0x000fe200078f08ff */
[----:B------:R-:W-:Y:S01]  /*1c30*/  IMAD.WIDE.U32 R12, R68, R229, R58 ;  /* 0x000000e5440c7225 */ /* 0x000fe200078e003a */
[----:B------:R-:W-:Y:S02]  /*1c40*/  SHF.R.S32.HI R5, RZ, 0x1f, R10 ;  /* 0x0000001fff057819 */ /* 0x000fe4000001140a */
[--C-:B------:R-:W-:Y:S01]  /*1c50*/  SHF.R.S32.HI R7, RZ, 0x1, R97.reuse ;  /* 0x00000001ff077819 */ /* 0x100fe20000011461 */
[----:B------:R-:W-:Y:S01]  /*1c60*/  IMAD.SHL.U32 R4, R24, 0x40, RZ ;  /* 0x0000004018047824 */ /* 0x000fe200078e00ff */
[----:B------:R-:W-:Y:S01]  /*1c70*/  SHF.R.S32.HI R2, RZ, 0x1f, R97 ;  /* 0x0000001fff027819 */ /* 0x000fe20000011461 */
[----:B------:R-:W-:Y:S01]  /*1c80*/  IMAD.IADD R13, R13, 0x1, R3 ;  /* 0x000000010d0d7824 */ /* 0x000fe200078e0203 */
[----:B------:R-:W-:Y:S01]  /*1c90*/  SHF.R.U32.HI R8, RZ, 0x3, R8 ;  /* 0x00000003ff087819 */ /* 0x000fe20000011608 */
[----:B------:R-:W-:Y:S01]  /*1ca0*/  IMAD.IADD R6, R11, 0x1, -R6 ;  /* 0x000000010b067824 */ /* 0x000fe200078e0a06 */
[----:B------:R-:W-:-:S02]  /*1cb0*/  LEA.HI R2, R2, R7, RZ, 0x2 ;  /* 0x0000000702027211 */ /* 0x000fc400078f10ff */
[----:B------:R-:W-:Y:S01]  /*1cc0*/  LEA.HI R5, R5, R10, RZ, 0x3 ;  /* 0x0000000a05057211 */ /* 0x000fe200078f18ff */
[----:B------:R-:W-:Y:S01]  /*1cd0*/  IMAD R223, R6, 0x8, R223 ;  /* 0x0000000806df7824 */ /* 0x000fe200078e02df */
[----:B------:R-:W-:Y:S01]  /*1ce0*/  LOP3.LUT R2, R2, 0xfffffffc, RZ, 0xc0, !PT ;  /* 0xfffffffc02027812 */ /* 0x000fe200078ec0ff */
[----:B------:R-:W-:Y:S01]  /*1cf0*/  IMAD.SHL.U32 R6, R6, 0x8, RZ ;  /* 0x0000000806067824 */ /* 0x000fe200078e00ff */
[C---:B------:R-:W-:Y:S01]  /*1d00*/  @!P2 IADD3 R3, P0, R12.reuse, R14, RZ ;  /* 0x0000000e0c03a210 */ /* 0x040fe20007f1e0ff */
[----:B------:R-:W-:Y:S01]  /*1d10*/  IMAD.SHL.U32 R5, R5, 0x20, RZ ;  /* 0x0000002005057824 */ /* 0x000fe200078e00ff */
[----:B------:R-:W-:Y:S01]  /*1d20*/  LOP3.LUT R8, R9, R8, RZ, 0x3c, !PT ;  /* 0x0000000809087212 */ /* 0x000fe200078e3cff */
[----:B------:R-:W-:Y:S01]  /*1d30*/  IMAD.IADD R2, R7, 0x1, -R2 ;  /* 0x0000000107027824 */ /* 0x000fe200078e0a02 */
[----:B------:R-:W-:Y:S02]  /*1d40*/  @!P4 LEA R14, P5, R12, c[0x0][0x170], 0x1 ;  /* 0x00005c000c0eca11 */ /* 0x000fe400078a08ff */
[----:B------:R-:W-:Y:S01]  /*1d50*/  LOP3.LUT R97, R97, 0x7fffffe, RZ, 0xc0, !PT ;  /* 0x07fffffe61617812 */ /* 0x000fe200078ec0ff */
[----:B------:R-:W-:-:S04]  /*1d60*/  DEPBAR.LE SB0, 0x0 ;  /* 0x000080000000791a */ /* 0x000fc80000000000 */
[----:B------:R-:W-:Y:S01]  /*1d70*/  BAR.SYNC.DEFER_BLOCKING 0x0 ;  /* 0x0000000000007b1d */ /* 0x000fe20000010000 */
[----:B------:R-:W-:Y:S01]  /*1d80*/  IMAD.SHL.U32 R9, R2, 0x40, RZ ;  /* 0x0000004002097824 */ /* 0x000fe200078e00ff */
[----:B------:R-:W-:Y:S01]  /*1d90*/  @!P2 IADD3.X R4, R13, R15, R4, P0, !PT ;  /* 0x0000000f0d04a210 */ /* 0x000fe200007fe404 */
[----:B------:R-:W-:Y:S01]  /*1da0*/  IMAD.U32 R223, R223, 0x20, R8 ;  /* 0x00000020dfdf7824 */ /* 0x000fe200078e0008 */
[----:B------:R-:W-:Y:S01]  /*1db0*/  @!P3 LEA R7, P0, R25, R12, 0x5 ;  /* 0x0000000c1907b211 */ /* 0x000fe200078028ff */
[----:B------:R-:W-:Y:S01]  /*1dc0*/  IMAD.IADD R97, R10, 0x1, -R97 ;  /* 0x000000010a617824 */ /* 0x000fe200078e0a61 */
[----:B------:R-:W-:Y:S01]  /*1dd0*/  @!P4 LEA.HI.X R15, R12, c[0x0][0x174], R13, 0x1, P5 ;  /* 0x00005d000c0fca11 */ /* 0x000fe200028f0c0d */
[----:B------:R-:W-:Y:S01]  /*1de0*/  IMAD.SHL.U32 R223, R223, 0x2, RZ ;  /* 0x00000002dfdf7824 */ /* 0x000fe200078e00ff */
[----:B------:R-:W-:Y:S02]  /*1df0*/  LOP3.LUT R9, R9, 0xc0, RZ, 0xc0, !PT ;  /* 0x000000c009097812 */ /* 0x000fe400078ec0ff */
[----:B----4-:R-:W-:-:S02]  /*1e00*/  @!P2 LEA R16, P5, R3, c[0x0][0x170], 0x1 ;  /* 0x00005c000310aa11 */ /* 0x010fc400078a08ff */
[----:B------:R-:W-:Y:S01]  /*1e10*/  LOP3.LUT R72, R5, 0xffffff00, RZ, 0xc0, !PT ;  /* 0xffffff0005487812 */ /* 0x000fe200078ec0ff */
[----:B------:R-:W-:Y:S01]  /*1e20*/  IMAD.MOV.U32 R5, RZ, RZ, 0x10 ;  /* 0x00000010ff057424 */ /* 0x000fe200078e00ff */
[C---:B------:R-:W-:Y:S01]  /*1e30*/  @!P3 LEA.HI.X R8, R25.reuse, R13, R24, 0x5, P0 ;  /* 0x0000000d1908b211 */ /* 0x040fe200000f2c18 */
[----:B------:R-:W-:Y:S01]  /*1e40*/  @!P1 IMAD.WIDE.U32 R12, R25, 0x60, R12 ;  /* 0x00000060190c9825 */ /* 0x000fe200078e000c */
[----:B------:R-:W-:Y:S02]  /*1e50*/  @!P3 LEA R10, P0, R7, c[0x0][0x170], 0x1 ;  /* 0x00005c00070aba11 */ /* 0x000fe400078008ff */
[----:B------:R-:W-:Y:S02]  /*1e60*/  LOP3.LUT R6, R9, 0x8, R6, 0xf8, !PT ;  /* 0x0000000809067812 */ /* 0x000fe400078ef806 */
[----:B------:R-:W-:Y:S02]  /*1e70*/  SHF.R.U32.HI R67, RZ, 0x3, R9 ;  /* 0x00000003ff437819 */ /* 0x000fe40000011609 */
[----:B------:R-:W-:Y:S01]  /*1e80*/  @!P2 LEA.HI.X R17, R3, c[0x0][0x174], R4, 0x1, P5 ;  /* 0x00005d000311aa11 */ /* 0x000fe200028f0c04 */
[----:B------:R-:W-:Y:S01]  /*1e90*/  IMAD R4, R105, 0x200, R72 ;  /* 0x0000020069047824 */ /* 0x000fe200078e0248 */
[----:B------:R-:W-:Y:S01]  /*1ea0*/  @!P3 LEA.HI.X R11, R7, c[0x0][0x174], R8, 0x1, P0 ;  /* 0x00005d00070bba11 */ /* 0x000fe200000f0c08 */
[----:B------:R-:W-:Y:S01]  /*1eb0*/  @!P1 IMAD R7, R24, 0x60, RZ ;  /* 0x0000006018079824 */ /* 0x000fe200078e02ff */
[----:B------:R-:W-:Y:S01]  /*1ec0*/  LOP3.LUT R67, R6, R67, RZ, 0x3c, !PT ;  /* 0x0000004306437212 */ /* 0x000fe200078e3cff */
[----:B------:R-:W-:Y:S01]  /*1ed0*/  IMAD R4, R97, 0x20, R4 ;  /* 0x0000002061047824 */ /* 0x000fe200078e0204 */
[C---:B------:R-:W-:Y:S01]  /*1ee0*/  @!P1 LEA R8, P0, R12.reuse, c[0x0][0x170], 0x1 ;  /* 0x00005c000c089a11 */ /* 0x040fe200078008ff */
[----:B------:R-:W-:Y:S01]  /*1ef0*/  @!P1 IMAD.IADD R7, R13, 0x1, R7 ;  /* 0x000000010d079824 */ /* 0x000fe200078e0207 */
[----:B------:R-:W-:Y:S01]  /*1f00*/  @P4 STS [R231+0x4000], RZ ;  /* 0x004000ffe7004388 */ /* 0x000fe20000000800 */
[----:B------:R-:W-:Y:S01]  /*1f10*/  IMAD.IADD R224, R67, 0x1, R4 ;  /* 0x0000000143e07824 */ /* 0x000fe200078e0204 */
[----:B------:R-:W-:Y:S01]  /*1f20*/  IADD3 R221, R223, 0x2020, RZ ;  /* 0x00002020dfdd7810 */ /* 0x000fe20007ffe0ff */
[----:B------:R-:W-:Y:S01]  /*1f30*/  IMAD R72, R97, 0x20, R72 ;  /* 0x0000002061487824 */ /* 0x000fe200078e0248 */
[----:B------:R-:W-:Y:S01]  /*1f40*/  @P4 STS [R231+0x4004], RZ ;  /* 0x004004ffe7004388 */ /* 0x000fe20000000800 */
[----:B------:R-:W-:Y:S01]  /*1f50*/  @!P1 LEA.HI.X R9, R12, c[0x0][0x174], R7, 0x1, P0 ;  /* 0x00005d000c099a11 */ /* 0x000fe200000f0c07 */
[----:B------:R-:W-:Y:S01]  /*1f60*/  IMAD.SHL.U32 R224, R224, 0x2, RZ ;  /* 0x00000002e0e07824 */ /* 0x000fe200078e00ff */
[----:B------:R-:W-:Y:S01]  /*1f70*/  LOP3.LUT P0, RZ, R0, 0x2, RZ, 0xc0, !PT ;  /* 0x0000000200ff7812 */ /* 0x000fe2000780c0ff */
[----:B------:R-:W-:Y:S01]  /*1f80*/  @P4 STS.64 [R231+0x4008], RZ ;  /* 0x004008ffe7004388 */ /* 0x000fe20000000a00 */
[----:B------:R-:W-:Y:S01]  /*1f90*/  IADD3 R0, R223, 0x2000, RZ ;  /* 0x00002000df007810 */ /* 0x000fe20007ffe0ff */
[----:B------:R-:W-:-:S02]  /*1fa0*/  IMAD.IADD R220, R67, 0x1, R72 ;  /* 0x0000000143dc7824 */ /* 0x000fc400078e0248 */
        /* <DEDUP_REMOVED lines=9> */
[----:B------:R-:W-:-:S03]  /*2040*/  @P0 IADD3 R221, R0, -0x20, RZ ;  /* 0xffffffe000dd0810 */ /* 0x000fc60007ffe0ff */
        /* <DEDUP_REMOVED lines=10> */
[C---:B------:R-:W-:Y:S02]  /*20f0*/  IADD3 R214, R221.reuse, 0x1400, RZ ;  /* 0x00001400ddd67810 */ /* 0x040fe40007ffe0ff */
[----:B------:R-:W-:Y:S01]  /*2100*/  IADD3 R213, R221, 0x1800, RZ ;  /* 0x00001800ddd57810 */ /* 0x000fe20007ffe0ff */
[----:B------:R-:W-:Y:S01]  /*2110*/  @!PT LDS RZ, [RZ] ;  /* 0x00000000fffff984 */ /* 0x000fe20000000800 */
[----:B------:R-:W-:Y:S01]  /*2120*/  @!PT LDS RZ, [RZ] ;  /* 0x00000000fffff984 */ /* 0x000fe20000000800 */
[----:B------:R-:W-:Y:S01]  /*2130*/  @!PT LDS RZ, [RZ] ;  /* 0x00000000fffff984 */ /* 0x000fe20000000800 */
[----:B------:R5:W-:Y:S01]  /*2140*/  @!P1 LDGSTS.E.BYPASS.LTC128B.128 [R231+0x5800], [R8.64] ;  /* 0x0580000008e79fae */ /* 0x000be2000b901d48 */
[----:B------:R-:W-:-:S02]  /*2150*/  LOP3.LUT P1, RZ, R2, 0x2, RZ, 0xc0, !PT ;  /* 0x0000000202ff7812 */ /* 0x000fc4000782c0ff */
[----:B------:R-:W-:Y:S01]  /*2160*/  IADD3 R212, R221, 0x1c00, RZ ;  /* 0x00001c00ddd47810 */ /* 0x000fe20007ffe0ff */
[----:B----4-:R-:W-:Y:S01]  /*2170*/  LDSM.16.M88.4 R12, [R224] ;  /* 0x00000000e00c783b */ /* 0x010fe20000000200 */
[----:B------:R-:W-:-:S03]  /*2180*/  SEL R5, R5, 0xfffffff0, !P1 ;  /* 0xfffffff005057807 */ /* 0x000fc60004800000 */
[----:B------:R-:W4:Y:S02]  /*2190*/  LDSM.16.M88.4 R40, [R223+0x2000] ;  /* 0x00200000df28783b */ /* 0x000f240000000200 */
[----:B------:R-:W-:Y:S02]  /*21a0*/  IMAD R222, R5, 0x2, R224 ;  /* 0x0000000205de7824 */ /* 0x000fe400078e02e0 */
[----:B------:R-:W-:Y:S04]  /*21b0*/  LDSM.16.M88.4 R48, [R221] ;  /* 0x00000000dd30783b */ /* 0x000fe80000000200 */
[----:B------:R-:W-:Y:S04]  /*21c0*/  LDSM.16.M88.4 R28, [R222+0x1000] ;  /* 0x00100000de1c783b */ /* 0x000fe80000000200 */
[----:B---3--:R-:W-:Y:S04]  /*21d0*/  LDSM.16.M88.4 R16, [R222] ;  /* 0x00000000de10783b */ /* 0x008fe80000000200 */
[----:B--2---:R-:W-:Y:S04]  /*21e0*/  LDSM.16.M88.4 R20, [R223+0x2400] ;  /* 0x00240000df14783b */ /* 0x004fe80000000200 */
[----:B-----5:R-:W2:Y:S04]  /*21f0*/  LDSM.16.M88.4 R8, [R224+0x1000] ;  /* 0x00100000e008783b */ /* 0x020ea80000000200 */
[----:B------:R-:W-:Y:S04]  /*2200*/  LDSM.16.M88.4 R60, [R221+0x800] ;  /* 0x00080000dd3c783b */ /* 0x000fe80000000200 */
[----:B------:R-:W0:Y:S01]  /*2210*/  LDGDEPBAR ;  /* 0x00000000000079af */ /* 0x000e220000000000 */
[C---:B----4-:R-:W-:Y:S08]  /*2220*/  HMMA.16816.F32.BF16 R52, R12.reuse, R40, RZ ;  /* 0x000000280c34723c */ /* 0x050ff000000418ff */
[----:B------:R-:W-:Y:S08]  /*2230*/  HMMA.16816.F32.BF16 R32, R12, R42, RZ ;  /* 0x0000002a0c20723c */ /* 0x000ff000000418ff */
[----:B--2---:R-:W-:Y:S08]  /*2240*/  HMMA.16816.F32.BF16 R44, R8, R40, RZ ;  /* 0x00000028082c723c */ /* 0x004ff000000418ff */
[----:B------:R-:W-:Y:S08]  /*2250*/  HMMA.16816.F32.BF16 R52, R16, R48, R52 ;  /* 0x000000301034723c */ /* 0x000ff00000041834 */
[----:B------:R-:W-:Y:S08]  /*2260*/  HMMA.16816.F32.BF16 R40, R8, R42, RZ ;  /* 0x0000002a0828723c */ /* 0x000ff000000418ff */
[----:B------:R-:W-:Y:S08]  /*2270*/  HMMA.16816.F32.BF16 R32, R16, R50, R32 ;  /* 0x000000321020723c */ /* 0x000ff00000041820 */
[----:B------:R-:W-:Y:S01]  /*2280*/  FMUL.FTZ R52, R52, c[0x0][0x2ec] ;  /* 0x0000bb0034347a20 */ /* 0x000fe20000410000 */
[----:B------:R-:W-:Y:S01]  /*2290*/  HMMA.16816.F32.BF16 R44, R28, R48, R44 ;  /* 0x000000301c2c723c */ /* 0x000fe2000004182c */
[----:B------:R-:W-:-:S02]  /*22a0*/  FMUL.FTZ R3, R53, c[0x0][0x2ec] ;  /* 0x0000bb0035037a20 */ /* 0x000fc40000410000 */
[----:B------:R2:W3:Y:S01]  /*22b0*/  MUFU.TANH R64, R52 ;  /* 0x0000003400407308 */ /* 0x0004e20000002400 */
[----:B-1----:R-:W-:Y:S02]  /*22c0*/  FMUL.FTZ R27, R54, c[0x0][0x2ec] ;  /* 0x0000bb00361b7a20 */ /* 0x002fe40000410000 */
[----:B------:R-:W-:Y:S02]  /*22d0*/  FMUL.FTZ R26, R55, c[0x0][0x2ec] ;  /* 0x0000bb00371a7a20 */ /* 0x000fe40000410000 */
[----:B------:R-:W-:Y:S03]  /*22e0*/  HMMA.16816.F32.BF16 R40, R28, R50, R40 ;  /* 0x000000321c28723c */ /* 0x000fe60000041828 */
[----:B------:R-:W1:Y:S04]  /*22f0*/  MUFU.TANH R3, R3 ;  /* 0x0000000300037308 */ /* 0x000e680000002400 */
[----:B------:R-:W-:Y:S01]  /*2300*/  FMUL.FTZ R32, R32, c[0x0][0x2ec] ;  /* 0x0000bb0020207a20 */ /* 0x000fe20000410000 */
[----:B------:R-:W-:Y:S01]  /*2310*/  HMMA.16816.F32.BF16 R48, R8, R20, RZ ;  /* 0x000000140830723c */ /* 0x000fe200000418ff */
[----:B------:R-:W-:Y:S01]  /*2320*/  FMUL.FTZ R6, R34, c[0x0][0x2ec] ;  /* 0x0000bb0022067a20 */ /* 0x000fe20000410000 */
[----:B--2---:R-:W2:Y:S01]  /*2330*/  LDSM.16.M88.4 R52, [R221+0x400] ;  /* 0x00040000dd34783b */ /* 0x004ea20000000200 */
[----:B------:R2:W-:Y:S01]  /*2340*/  MUFU.TANH R66, R32 ;  /* 0x0000002000427308 */ /* 0x0005e20000002400 */
[----:B------:R-:W-:-:S02]  /*2350*/  FMUL.FTZ R69, R33, c[0x0][0x2ec] ;  /* 0x0000bb0021457a20 */ /* 0x000fc40000410000 */
[----:B------:R-:W-:Y:S02]  /*2360*/  FMUL.FTZ R2, R35, c[0x0][0x2ec] ;  /* 0x0000bb0023027a20 */ /* 0x000fe40000410000 */
[----:B------:R-:W-:Y:S02]  /*2370*/  FMUL.FTZ R0, R44, c[0x0][0x2ec] ;  /* 0x0000bb002c007a20 */ /* 0x000fe40000410000 */
[----:B------:R-:W-:Y:S01]  /*2380*/  FMUL.FTZ R141, R45, c[0x0][0x2ec] ;  /* 0x0000bb002d8d7a20 */ /* 0x000fe20000410000 */
[----:B------:R-:W4:Y:S01]  /*2390*/  MUFU.TANH R27, R27 ;  /* 0x0000001b001b7308 */ /* 0x000f220000002400 */
[----:B------:R-:W-:Y:S02]  /*23a0*/  FMUL.FTZ R4, R46, c[0x0][0x2ec] ;  /* 0x0000bb002e047a20 */ /* 0x000fe40000410000 */
[----:B------:R-:W-:Y:S02]  /*23b0*/  FMUL.FTZ R7, R47, c[0x0][0x2ec] ;  /* 0x0000bb002f077a20 */ /* 0x000fe40000410000 */
[----:B------:R-:W-:Y:S01]  /*23c0*/  FMUL.FTZ R40, R40, c[0x0][0x2ec] ;  /* 0x0000bb0028287a20 */ /* 0x000fe20000410000 */
[----:B------:R-:W-:Y:S01]  /*23d0*/  HMMA.16816.F32.BF16 R44, R12, R20, RZ ;  /* 0x000000140c2c723c */ /* 0x000fe200000418ff */
[----:B------:R-:W-:Y:S01]  /*23e0*/  FMUL.FTZ R42, R42, c[0x0][0x2ec] ;  /* 0x0000bb002a2a7a20 */ /* 0x000fe20000410000 */
[----:B------:R-:W5:Y:S01]  /*23f0*/  MUFU.TANH R26, R26 ;  /* 0x0000001a001a7308 */ /* 0x000f620000002400 */
[----:B------:R-:W-:-:S02]  /*2400*/  FMUL.FTZ R113, R41, c[0x0][0x2ec] ;  /* 0x0000bb0029717a20 */ /* 0x000fc40000410000 */
[----:B------:R-:W-:-:S05]  /*2410*/  FMUL.FTZ R139, R43, c[0x0][0x2ec] ;  /* 0x0000bb002b8b7a20 */ /* 0x000fca0000410000 */
[----:B------:R-:W-:Y:S08]  /*2420*/  MUFU.TANH R101, R40 ;  /* 0x0000002800657308 */ /* 0x000ff00000002400 */
[----:B------:R1:W-:Y:S01]  /*2430*/  MUFU.TANH R99, R42 ;  /* 0x0000002a00637308 */ /* 0x0003e20000002400 */
[-C--:B--2---:R-:W-:Y:S01]  /*2440*/  HMMA.16816.F32.BF16 R32, R28, R52.reuse, R48 ;  /* 0x000000341c20723c */ /* 0x084fe20000041830 */
[----:B------:R-:W2:Y:S06]  /*2450*/  LDSM.16.M88.4 R48, [R223+0x2800] ;  /* 0x00280000df30783b */ /* 0x000eac0000000200 */
[----:B------:R-:W2:Y:S01]  /*2460*/  MUFU.TANH R0, R0 ;  /* 0x0000000000007308 */ /* 0x000ea20000002400 */
[----:B------:R-:W-:Y:S07]  /*2470*/  HMMA.16816.F32.BF16 R44, R16, R52, R44 ;  /* 0x00000034102c723c */ /* 0x000fee000004182c */
[----:B------:R-:W2:Y:S01]  /*2480*/  MUFU.TANH R141, R141 ;  /* 0x0000008d008d7308 */ /* 0x000ea20000002400 */
[-C--:B-1----:R-:W-:Y:S07]  /*2490*/  HMMA.16816.F32.BF16 R40, R8, R22.reuse, RZ ;  /* 0x000000160828723c */ /* 0x082fee00000418ff */
[----:B------:R-:W1:Y:S01]  /*24a0*/  MUFU.TANH R4, R4 ;  /* 0x0000000400047308 */ /* 0x000e620000002400 */
[----:B------:R-:W-:Y:S01]  /*24b0*/  HMMA.16816.F32.BF16 R20, R12, R22, RZ ;  /* 0x000000160c14723c */ /* 0x000fe200000418ff */
[----:B------:R-:W-:-:S06]  /*24c0*/  FMUL.FTZ R137, R32, c[0x0][0x2ec] ;  /* 0x0000bb0020897a20 */ /* 0x000fcc0000410000 */
[----:B------:R-:W1:Y:S01]  /*24d0*/  MUFU.TANH R7, R7 ;  /* 0x0000000700077308 */ /* 0x000e620000002400 */
[----:B------:R-:W-:Y:S02]  /*24e0*/  FMUL.FTZ R87, R33, c[0x0][0x2ec] ;  /* 0x0000bb0021577a20 */ /* 0x000fe40000410000 */
[----:B------:R-:W-:Y:S02]  /*24f0*/  FMUL.FTZ R85, R34, c[0x0][0x2ec] ;  /* 0x0000bb0022557a20 */ /* 0x000fe40000410000 */
[----:B------:R-:W-:Y:S02]  /*2500*/  FMUL.FTZ R133, R35, c[0x0][0x2ec] ;  /* 0x0000bb0023857a20 */ /* 0x000fe40000410000 */
[----:B------:R-:W-:Y:S01]  /*2510*/  FMUL.FTZ R44, R44, c[0x0][0x2ec] ;  /* 0x0000bb002c2c7a20 */ /* 0x000fe20000410000 */
[----:B------:R-:W1:Y:S01]  /*2520*/  MUFU.TANH R6, R6 ;  /* 0x0000000600067308 */ /* 0x000e620000002400 */
[----:B------:R-:W-:Y:S02]  /*2530*/  FMUL.FTZ R45, R45, c[0x0][0x2ec] ;  /* 0x0000bb002d2d7a20 */ /* 0x000fe40000410000 */
[----:B------:R-:W-:-:S02]  /*2540*/  FMUL.FTZ R46, R46, c[0x0][0x2ec] ;  /* 0x0000bb002e2e7a20 */ /* 0x000fc40000410000 */
[----:B------:R-:W-:Y:S01]  /*2550*/  FMUL.FTZ R47, R47, c[0x0][0x2ec] ;  /* 0x0000bb002f2f7a20 */ /* 0x000fe20000410000 */
[-C--:B------:R-:W-:Y:S02]  /*2560*/  HMMA.16816.F32.BF16 R40, R28, R54.reuse, R40 ;  /* 0x000000361c28723c */ /* 0x080fe40000041828 */
[----:B------:R-:W-:Y:S06]  /*2570*/  MUFU.TANH R81, R44 ;  /* 0x0000002c00517308 */ /* 0x000fec0000002400 */
[----:B------:R-:W-:Y:S02]  /*2580*/  HMMA.16816.F32.BF16 R20, R16, R54, R20 ;  /* 0x000000361014723c */ /* 0x000fe40000041814 */
[----:B------:R-:W-:Y:S06]  /*2590*/  MUFU.TANH R82, R45 ;  /* 0x0000002d00527308 */ /* 0x000fec0000002400 */
[-C--:B--2---:R-:W-:Y:S02]  /*25a0*/  HMMA.16816.F32.BF16 R32, R12, R48.reuse, RZ ;  /* 0x000000300c20723c */ /* 0x084fe400000418ff */
[----:B------:R-:W-:Y:S06]  /*25b0*/  MUFU.TANH R74, R46 ;  /* 0x0000002e004a7308 */ /* 0x000fec0000002400 */
[----:B------:R-:W-:Y:S01]  /*25c0*/  FMUL.FTZ R40, R40, c[0x0][0x2ec] ;  /* 0x0000bb0028287a20 */ /* 0x000fe20000410000 */
[----:B------:R-:W-:Y:S01]  /*25d0*/  HMMA.16816.F32.BF16 R52, R8, R48, RZ ;  /* 0x000000300834723c */ /* 0x000fe200000418ff */
[----:B------:R-:W-:Y:S01]  /*25e0*/  FMUL.FTZ R42, R42, c[0x0][0x2ec] ;  /* 0x0000bb002a2a7a20 */ /* 0x000fe20000410000 */
[----:B------:R2:W-:Y:S01]  /*25f0*/  MUFU.TANH R70, R47 ;  /* 0x0000002f00467308 */ /* 0x0005e20000002400 */
[----:B------:R-:W-:-:S02]  /*2600*/  FMUL.FTZ R41, R41, c[0x0][0x2ec] ;  /* 0x0000bb0029297a20 */ /* 0x000fc40000410000 */
[----:B------:R-:W-:Y:S02]  /*2610*/  FMUL.FTZ R43, R43, c[0x0][0x2ec] ;  /* 0x0000bb002b2b7a20 */ /* 0x000fe40000410000 */
[----:B------:R-:W-:Y:S02]  /*2620*/  FMUL.FTZ R95, R20, c[0x0][0x2ec] ;  /* 0x0000bb00145f7a20 */ /* 0x000fe40000410000 */
[----:B------:R-:W-:Y:S01]  /*2630*/  FMUL.FTZ R78, R22, c[0x0][0x2ec] ;  /* 0x0000bb00164e7a20 */ /* 0x000fe20000410000 */
[----:B------:R-:W-:Y:S01]  /*2640*/  MUFU.TANH R135, R40 ;  /* 0x0000002800877308 */ /* 0x000fe20000002400 */
[----:B------:R-:W-:Y:S02]  /*2650*/  FMUL.FTZ R90, R21, c[0x0][0x2ec] ;  /* 0x0000bb00155a7a20 */ /* 0x000fe40000410000 */
[----:B------:R-:W-:Y:S02]  /*2660*/  FMUL.FTZ R76, R23, c[0x0][0x2ec] ;  /* 0x0000bb00174c7a20 */ /* 0x000fe40000410000 */
[----:B------:R-:W-:Y:S03]  /*2670*/  HMMA.16816.F32.BF16 R20, R8, R50, RZ ;  /* 0x000000320814723c */ /* 0x000fe600000418ff */
[----:B------:R-:W-:Y:S01]  /*2680*/  MUFU.TANH R77, R42 ;  /* 0x0000002a004d7308 */ /* 0x000fe20000002400 */
[----:B--2---:R-:W-:Y:S04]  /*2690*/  LDSM.16.M88.4 R44, [R221+0xc00] ;  /* 0x000c0000dd2c783b */ /* 0x004fe80000000200 */
[----:B------:R-:W-:Y:S03]  /*26a0*/  HMMA.16816.F32.BF16 R32, R16, R60, R32 ;  /* 0x0000003c1020723c */ /* 0x000fe60000041820 */
[----:B------:R-:W-:Y:S05]  /*26b0*/  MUFU.TANH R71, R41 ;  /* 0x0000002900477308 */ /* 0x000fea0000002400 */
[----:B------:R-:W-:Y:S03]  /*26c0*/  HMMA.16816.F32.BF16 R48, R12, R50, RZ ;  /* 0x000000320c30723c */ /* 0x000fe600000418ff */
[----:B------:R2:W-:Y:S05]  /*26d0*/  MUFU.TANH R75, R43 ;  /* 0x0000002b004b7308 */ /* 0x0005ea0000002400 */
[C---:B------:R-:W-:Y:S03]  /*26e0*/  HMMA.16816.F32.BF16 R20, R28.reuse, R62, R20 ;  /* 0x0000003e1c14723c */ /* 0x040fe60000041814 */
[----:B------:R-:W1:Y:S05]  /*26f0*/  MUFU.TANH R69, R69 ;  /* 0x0000004500457308 */ /* 0x000e6a0000002400 */
[----:B------:R-:W-:Y:S01]  /*2700*/  HMMA.16816.F32.BF16 R52, R28, R60, R52 ;  /* 0x0000003c1c34723c */ /* 0x000fe20000041834 */
[----:B------:R-:W-:Y:S01]  /*2710*/  FMUL.FTZ R32, R32, c[0x0][0x2ec] ;  /* 0x0000bb0020207a20 */ /* 0x000fe20000410000 */
[----:B--2---:R-:W2:Y:S01]  /*2720*/  LDSM.16.M88.4 R40, [R223+0x2c00] ;  /* 0x002c0000df28783b */ /* 0x004ea20000000200 */
[----:B------:R-:W-:-:S02]  /*2730*/  FMUL.FTZ R33, R33, c[0x0][0x2ec] ;  /* 0x0000bb0021217a20 */ /* 0x000fc40000410000 */
[----:B------:R-:W-:Y:S01]  /*2740*/  MUFU.TANH R107, R32 ;  /* 0x00000020006b7308 */ /* 0x000fe20000002400 */
[----:B------:R-:W-:Y:S02]  /*2750*/  FMUL.FTZ R34, R34, c[0x0][0x2ec] ;  /* 0x0000bb0022227a20 */ /* 0x000fe40000410000 */
[----:B------:R-:W-:Y:S01]  /*2760*/  FMUL.FTZ R84, R35, c[0x0][0x2ec] ;  /* 0x0000bb0023547a20 */ /* 0x000fe20000410000 */
[----:B------:R-:W-:Y:S01]  /*2770*/  HMMA.16816.F32.BF16 R48, R16, R62, R48 ;  /* 0x0000003e1030723c */ /* 0x000fe20000041830 */
[----:B------:R-:W-:Y:S03]  /*2780*/  LDSM.16.M88.4 R60, [R223+0x3800] ;  /* 0x00380000df3c783b */ /* 0x000fe60000000200 */
[----:B------:R-:W-:Y:S03]  /*2790*/  MUFU.TANH R100, R33 ;  /* 0x0000002100647308 */ /* 0x000fe60000002400 */
[----:B------:R-:W-:-:S02]  /*27a0*/  FMUL.FTZ R86, R20, c[0x0][0x2ec] ;  /* 0x0000bb0014567a20 */ /* 0x000fc40000410000 */
[----:B------:R-:W-:Y:S02]  /*27b0*/  FMUL.FTZ R93, R22, c[0x0][0x2ec] ;  /* 0x0000bb00165d7a20 */ /* 0x000fe40000410000 */
[----:B------:R-:W-:Y:S01]  /*27c0*/  FMUL.FTZ R89, R21, c[0x0][0x2ec] ;  /* 0x0000bb0015597a20 */ /* 0x000fe20000410000 */
[----:B------:R2:W-:Y:S01]  /*27d0*/  MUFU.TANH R88, R34 ;  /* 0x0000002200587308 */ /* 0x0005e20000002400 */
[----:B------:R-:W-:Y:S02]  /*27e0*/  FMUL.FTZ R103, R23, c[0x0][0x2ec] ;  /* 0x0000bb0017677a20 */ /* 0x000fe40000410000 */
[----:B------:R-:W-:Y:S02]  /*27f0*/  FMUL.FTZ R52, R52, c[0x0][0x2ec] ;  /* 0x0000bb0034347a20 */ /* 0x000fe40000410000 */
[----:B------:R-:W-:Y:S02]  /*2800*/  FMUL.FTZ R53, R53, c[0x0][0x2ec] ;  /* 0x0000bb0035357a20 */ /* 0x000fe40000410000 */
[----:B------:R-:W-:Y:S01]  /*2810*/  FMUL.FTZ R54, R54, c[0x0][0x2ec] ;  /* 0x0000bb0036367a20 */ /* 0x000fe20000410000 */
[----:B------:R-:W-:Y:S01]  /*2820*/  MUFU.TANH R80, R52 ;  /* 0x0000003400507308 */ /* 0x000fe20000002400 */
[----:B------:R-:W-:-:S03]  /*2830*/  FMUL.FTZ R91, R55, c[0x0][0x2ec] ;  /* 0x0000bb00375b7a20 */ /* 0x000fc60000410000 */
[----:B------:R-:W-:Y:S02]  /*2840*/  FMUL.FTZ R48, R48, c[0x0][0x2ec] ;  /* 0x0000bb0030307a20 */ /* 0x000fe40000410000 */
[----:B------:R-:W-:Y:S02]  /*2850*/  FMUL.FTZ R50, R50, c[0x0][0x2ec] ;  /* 0x0000bb0032327a20 */ /* 0x000fe40000410000 */
[----:B------:R-:W-:Y:S01]  /*2860*/  MUFU.TANH R79, R53 ;  /* 0x00000035004f7308 */ /* 0x000fe20000002400 */
[----:B------:R-:W-:Y:S02]  /*2870*/  FMUL.FTZ R49, R49, c[0x0][0x2ec] ;  /* 0x0000bb0031317a20 */ /* 0x000fe40000410000 */
[----:B------:R-:W-:Y:S01]  /*2880*/  FMUL.FTZ R51, R51, c[0x0][0x2ec] ;  /* 0x0000bb0033337a20 */ /* 0x000fe20000410000 */
[-C--:B--2---:R-:W-:Y:S04]  /*2890*/  HMMA.16816.F32.BF16 R32, R12, R40.reuse, RZ ;  /* 0x000000280c20723c */ /* 0x084fe800000418ff */
[----:B------:R2:W-:Y:S04]  /*28a0*/  MUFU.TANH R92, R54 ;  /* 0x00000036005c7308 */ /* 0x0005e80000002400 */
[----:B------:R-:W-:Y:S04]  /*28b0*/  HMMA.16816.F32.BF16 R20, R8, R40, RZ ;  /* 0x000000280814723c */ /* 0x000fe800000418ff */
[----:B------:R-:W-:Y:S03]  /*28c0*/  MUFU.TANH R109, R48 ;  /* 0x00000030006d7308 */ /* 0x000fe60000002400 */
[----:B------:R-:W-:-:S02]  /*28d0*/  IMAD.IADD R41, R73, 0x1, -R102 ;  /* 0x0000000149297824 */ /* 0x000fc400078e0a66 */
[----:B------:R-:W-:-:S03]  /*28e0*/  IMAD R73, R68, 0x80, R245 ;  /* 0x0000008044497824 */ /* 0x000fc600078e02f5 */
[----:B------:R-:W-:Y:S01]  /*28f0*/  MUFU.TANH R98, R50 ;  /* 0x0000003200627308 */ /* 0x000fe20000002400 */
[----:B------:R-:W-:Y:S02]  /*2900*/  SHF.R.S32.HI R40, RZ, 0x1f, R41 ;  /* 0x0000001fff287819 */ /* 0x000fe40000011429 */
[----:B------:R-:W-:Y:S01]  /*2910*/  IADD3 R117, R73, 0x48, RZ ;  /* 0x0000004849757810 */ /* 0x000fe20007ffe0ff */
[----:B--2---:R-:W-:Y:S01]  /*2920*/  HMMA.16816.F32.BF16 R52, R16, R44, R32 ;  /* 0x0000002c1034723c */ /* 0x004fe20000041820 */
[----:B------:R-:W-:-:S03]  /*2930*/  LEA.HI R40, R40, R41, RZ, 0x2 ;  /* 0x0000002928287211 */ /* 0x000fc600078f10ff */
[----:B------:R-:W-:Y:S01]  /*2940*/  MUFU.TANH R108, R49 ;  /* 0x00000031006c7308 */ /* 0x000fe20000002400 */
[----:B------:R-:W-:Y:S02]  /*2950*/  IADD3 R116, R73, 0x49, RZ ;  /* 0x0000004949747810 */ /* 0x000fe40007ffe0ff */
[----:B------:R-:W-:Y:S01]  /*2960*/  SHF.R.S32.HI R244, RZ, 0x2, R40 ;  /* 0x00000002fff47819 */ /* 0x000fe20000011428 */
[----:B------:R-:W-:Y:S04]  /*2970*/  HMMA.16816.F32.BF16 R20, R28, R44, R20 ;  /* 0x0000002c1c14723c */ /* 0x000fe80000041814 */
[----:B------:R2:W-:Y:S03]  /*2980*/  MUFU.TANH R94, R51 ;  /* 0x00000033005e7308 */ /* 0x0005e60000002400 */
[----:B------:R-:W-:Y:S01]  /*2990*/  IMAD R45, R105, 0x10, R111 ;  /* 0x00000010692d7824 */ /* 0x000fe200078e026f */
[----:B------:R-:W-:Y:S01]  /*29a0*/  HMMA.16816.F32.BF16 R32, R8, R42, RZ ;  /* 0x0000002a0820723c */ /* 0x000fe200000418ff */
[----:B------:R-:W-:-:S03]  /*29b0*/  IADD3 R44, R83, 0x1, -R96 ;  /* 0x00000001532c7810 */ /* 0x000fc60007ffe860 */
[----:B------:R-:W1:Y:S01]  /*29c0*/  MUFU.TANH R2, R2 ;  /* 0x0000000200027308 */ /* 0x000e620000002400 */
[----:B------:R-:W-:Y:S01]  /*29d0*/  IMAD.IADD R45, R45, 0x1, R244 ;  /* 0x000000012d2d7824 */ /* 0x000fe200078e02f4 */
[----:B------:R-:W-:-:S03]  /*29e0*/  IADD3 R44, R44, c[0x0][0x2e8], RZ ;  /* 0x0000ba002c2c7a10 */ /* 0x000fc60007ffe0ff */
[----:B------:R-:W-:Y:S01]  /*29f0*/  IMAD.IADD R241, R45, 0x1, R235 ;  /* 0x000000012df17824 */ /* 0x000fe200078e02eb */
[----:B------:R-:W-:Y:S01]  /*2a00*/  HMMA.16816.F32.BF16 R40, R12, R42, RZ ;  /* 0x0000002a0c28723c */ /* 0x000fe200000418ff */
[----:B------:R-:W-:Y:S01]  /*2a10*/  FMUL.FTZ R52, R52, c[0x0][0x2ec] ;  /* 0x0000bb0034347a20 */ /* 0x000fe20000410000 */
[----:B--2---:R-:W2:Y:S01]  /*2a20*/  LDSM.16.M88.4 R48, [R223+0x3000] ;  /* 0x00300000df30783b */ /* 0x004ea20000000200 */
[----:B------:R-:W-:Y:S01]  /*2a30*/  FMUL.FTZ R53, R53, c[0x0][0x2ec] ;  /* 0x0000bb0035357a20 */ /* 0x000fe20000410000 */
[----:B------:R-:W-:Y:S01]  /*2a40*/  IADD3 R238, R45, 0x8, RZ ;  /* 0x000000082dee7810 */ /* 0x000fe20007ffe0ff */
[----:B------:R-:W-:Y:S01]  /*2a50*/  FMUL.FTZ R54, R54, c[0x0][0x2ec] ;  /* 0x0000bb0036367a20 */ /* 0x000fe20000410000 */
[----:B------:R-:W-:Y:S01]  /*2a60*/  MUFU.TANH R140, R52 ;  /* 0x00000034008c7308 */ /* 0x000fe20000002400 */
[----:B------:R-:W-:Y:S01]  /*2a70*/  FMUL.FTZ R55, R55, c[0x0][0x2ec] ;  /* 0x0000bb0037377a20 */ /* 0x000fe20000410000 */
[----:B------:R-:W-:Y:S01]  /*2a80*/  IADD3 R236, R45, 0x40, RZ ;  /* 0x000000402dec7810 */ /* 0x000fe20007ffe0ff */
[----:B------:R-:W-:Y:S01]  /*2a90*/  FMUL.FTZ R20, R20, c[0x0][0x2ec] ;  /* 0x0000bb0014147a20 */ /* 0x000fe20000410000 */
[----:B------:R-:W-:Y:S01]  /*2aa0*/  IMNMX R241, RZ, R241, !PT ;  /* 0x000000f1fff17217 */ /* 0x000fe20007800200 */
[----:B------:R-:W-:-:S02]  /*2ab0*/  FMUL.FTZ R21, R21, c[0x0][0x2ec] ;  /* 0x0000bb0015157a20 */ /* 0x000fc40000410000 */
[----:B------:R-:W-:Y:S01]  /*2ac0*/  FMUL.FTZ R22, R22, c[0x0][0x2ec] ;  /* 0x0000bb0016167a20 */ /* 0x000fe20000410000 */
[----:B------:R-:W-:Y:S01]  /*2ad0*/  MUFU.TANH R123, R53 ;  /* 0x00000035007b7308 */ /* 0x000fe20000002400 */
[----:B------:R-:W-:Y:S01]  /*2ae0*/  FMUL.FTZ R23, R23, c[0x0][0x2ec] ;  /* 0x0000bb0017177a20 */ /* 0x000fe20000410000 */
[-C--:B------:R-:W-:Y:S01]  /*2af0*/  HMMA.16816.F32.BF16 R32, R28, R46.reuse, R32 ;  /* 0x0000002e1c20723c */ /* 0x080fe20000041820 */
[C---:B------:R-:W-:Y:S01]  /*2b00*/  IMAD.IADD R240, R45.reuse, 0x1, R44 ;  /* 0x000000012df07824 */ /* 0x040fe200078e022c */
[----:B------:R-:W-:Y:S01]  /*2b10*/  IADD3 R45, R45, 0x48, RZ ;  /* 0x000000482d2d7810 */ /* 0x000fe20007ffe0ff */
[C-C-:B------:R-:W-:Y:S02]  /*2b20*/  IMAD.IADD R239, R235.reuse, 0x1, R238.reuse ;  /* 0x00000001ebef7824 */ /* 0x140fe400078e02ee */
[----:B------:R-:W-:Y:S01]  /*2b30*/  IMAD.IADD R238, R44, 0x1, R238 ;  /* 0x000000012cee7824 */ /* 0x000fe200078e02ee */
[----:B------:R-:W-:Y:S01]  /*2b40*/  MUFU.TANH R114, R54 ;  /* 0x0000003600727308 */ /* 0x000fe20000002400 */
[-C--:B------:R-:W-:Y:S01]  /*2b50*/  IMNMX R240, R240, R83.reuse, PT ;  /* 0x00000053f0f07217 */ /* 0x080fe20003800200 */
[----:B------:R-:W-:Y:S01]  /*2b60*/  HMMA.16816.F32.BF16 R40, R16, R46, R40 ;  /* 0x0000002e1028723c */ /* 0x000fe20000041828 */
[--C-:B------:R-:W-:Y:S01]  /*2b70*/  IMAD.IADD R237, R235, 0x1, R236.reuse ;  /* 0x00000001ebed7824 */ /* 0x100fe200078e02ec */
[----:B------:R-:W-:Y:S01]  /*2b80*/  IMNMX R238, R238, R83, PT ;  /* 0x00000053eeee7217 */ /* 0x000fe20003800200 */
[C---:B------:R-:W-:Y:S01]  /*2b90*/  IMAD.IADD R236, R44.reuse, 0x1, R236 ;  /* 0x000000012cec7824 */ /* 0x040fe200078e02ec */
[C---:B------:R-:W-:Y:S01]  /*2ba0*/  ISETP.GE.AND P2, PT, R73.reuse, R240, PT ;  /* 0x000000f04900720c */ /* 0x040fe20003f46270 */
[--C-:B------:R-:W-:Y:S01]  /*2bb0*/  IMAD.IADD R234, R44, 0x1, R45.reuse ;  /* 0x000000012cea7824 */ /* 0x100fe200078e022d */
[----:B------:R1:W-:Y:S01]  /*2bc0*/  MUFU.TANH R106, R55 ;  /* 0x00000037006a7308 */ /* 0x0003e20000002400 */
[----:B------:R-:W-:Y:S01]  /*2bd0*/  IADD3 R44, R73, 0x1, RZ ;  /* 0x00000001492c7810 */ /* 0x000fe20007ffe0ff */
[----:B------:R-:W-:Y:S01]  /*2be0*/  IMAD.IADD R235, R235, 0x1, R45 ;  /* 0x00000001ebeb7824 */ /* 0x000fe200078e022d */
[----:B------:R-:W-:-:S02]  /*2bf0*/  IMNMX R239, RZ, R239, !PT ;  /* 0x000000efffef7217 */ /* 0x000fc40007800200 */
[C---:B------:R-:W-:Y:S02]  /*2c00*/  ISETP.GE.AND P0, PT, R44.reuse, R240, PT ;  /* 0x000000f02c00720c */ /* 0x040fe40003f06270 */
[-C--:B------:R-:W-:Y:S01]  /*2c10*/  ISETP.GE.AND P5, PT, R44, R238.reuse, PT ;  /* 0x000000ee2c00720c */ /* 0x080fe20003fa6270 */
[----:B------:R-:W-:Y:S01]  /*2c20*/  MUFU.TANH R104, R20 ;  /* 0x0000001400687308 */ /* 0x000fe20000002400 */
[C---:B------:R-:W-:Y:S01]  /*2c30*/  ISETP.GE.AND P3, PT, R73.reuse, R238, PT ;  /* 0x000000ee4900720c */ /* 0x040fe20003f66270 */
[----:B------:R-:W-:Y:S01]  /*2c40*/  FMUL.FTZ R32, R32, c[0x0][0x2ec] ;  /* 0x0000bb0020207a20 */ /* 0x000fe20000410000 */
[----:B------:R-:W-:Y:S01]  /*2c50*/  ISETP.LT.OR P2, PT, R73, R241, P2 ;  /* 0x000000f14900720c */ /* 0x000fe20001741670 */
[----:B------:R-:W-:Y:S01]  /*2c60*/  FMUL.FTZ R34, R34, c[0x0][0x2ec] ;  /* 0x0000bb0022227a20 */ /* 0x000fe20000410000 */
[----:B------:R-:W-:Y:S01]  /*2c70*/  IMNMX R236, R236, R83, PT ;  /* 0x00000053ecec7217 */ /* 0x000fe20003800200 */
[----:B------:R-:W-:Y:S01]  /*2c80*/  FMUL.FTZ R33, R33, c[0x0][0x2ec] ;  /* 0x0000bb0021217a20 */ /* 0x000fe20000410000 */
[C---:B------:R-:W-:Y:S01]  /*2c90*/  ISETP.LT.OR P0, PT, R44.reuse, R241, P0 ;  /* 0x000000f12c00720c */ /* 0x040fe20000701670 */
[----:B-1----:R-:W1:Y:S01]  /*2ca0*/  LDSM.16.M88.4 R52, [R221+0x1000] ;  /* 0x00100000dd34783b */ /* 0x002e620000000200 */
[----:B------:R-:W-:Y:S01]  /*2cb0*/  MUFU.TANH R105, R21 ;  /* 0x0000001500697308 */ /* 0x000fe20000002400 */
[-C--:B------:R-:W-:Y:S01]  /*2cc0*/  ISETP.LT.OR P5, PT, R44, R239.reuse, P5 ;  /* 0x000000ef2c00720c */ /* 0x080fe20002fa1670 */
[----:B------:R-:W-:Y:S01]  /*2cd0*/  FMUL.FTZ R35, R35, c[0x0][0x2ec] ;  /* 0x0000bb0023237a20 */ /* 0x000fe20000410000 */
[----:B------:R-:W-:Y:S01]  /*2ce0*/  ISETP.LT.OR P3, PT, R73, R239, P3 ;  /* 0x000000ef4900720c */ /* 0x000fe20001f61670 */
[----:B------:R-:W-:Y:S01]  /*2cf0*/  FMUL.FTZ R96, R41, c[0x0][0x2ec] ;  /* 0x0000bb0029607a20 */ /* 0x000fe20000410000 */
[----:B------:R-:W-:Y:S01]  /*2d00*/  IMNMX R234, R234, R83, PT ;  /* 0x00000053eaea7217 */ /* 0x000fe20003800200 */
[----:B------:R-:W-:Y:S01]  /*2d10*/  FMUL.FTZ R40, R40, c[0x0][0x2ec] ;  /* 0x0000bb0028287a20 */ /* 0x000fe20000410000 */
[----:B---3--:R-:W-:Y:S01]  /*2d20*/  FSEL R64, R64, -INF , !P2 ;  /* 0xff80000040407808 */ /* 0x008fe20005000000 */
[----:B------:R-:W-:Y:S01]  /*2d30*/  MUFU.TANH R164, R22 ;  /* 0x0000001600a47308 */ /* 0x000fe20000002400 */
[----:B------:R-:W-:Y:S01]  /*2d40*/  IMNMX R237, RZ, R237, !PT ;  /* 0x000000edffed7217 */ /* 0x000fe20007800200 */
[----:B------:R-:W-:Y:S01]  /*2d50*/  FMUL.FTZ R42, R42, c[0x0][0x2ec] ;  /* 0x0000bb002a2a7a20 */ /* 0x000fe20000410000 */
[-C--:B------:R-:W-:Y:S01]  /*2d60*/  ISETP.GE.AND P1, PT, R44, R236.reuse, PT ;  /* 0x000000ec2c00720c */ /* 0x080fe20003f26270 */
[----:B------:R-:W-:Y:S01]  /*2d70*/  FMUL.FTZ R43, R43, c[0x0][0x2ec] ;  /* 0x0000bb002b2b7a20 */ /* 0x000fe20000410000 */
[----:B------:R-:W-:-:S02]  /*2d80*/  ISETP.GE.AND P2, PT, R73, R236, PT ;  /* 0x000000ec4900720c */ /* 0x000fc40003f46270 */
[----:B------:R-:W-:Y:S01]  /*2d90*/  FSEL R3, R3, -INF , !P0 ;  /* 0xff80000003037808 */ /* 0x000fe20004000000 */
[----:B------:R2:W-:Y:S01]  /*2da0*/  MUFU.TANH R129, R23 ;  /* 0x0000001700817308 */ /* 0x0005e20000002400 */
[----:B----4-:R-:W-:Y:S02]  /*2db0*/  FSEL R27, R27, -INF , !P3 ;  /* 0xff8000001b1b7808 */ /* 0x010fe40005800000 */
[----:B-----5:R-:W-:Y:S02]  /*2dc0*/  FSEL R26, R26, -INF , !P5 ;  /* 0xff8000001a1a7808 */ /* 0x020fe40006800000 */
[----:B------:R-:W-:Y:S02]  /*2dd0*/  IMNMX R235, RZ, R235, !PT ;  /* 0x000000ebffeb7217 */ /* 0x000fe40007800200 */
[-C--:B------:R-:W-:Y:S01]  /*2de0*/  ISETP.LT.OR P1, PT, R44, R237.reuse, P1 ;  /* 0x000000ed2c00720c */ /* 0x080fe20000f21670 */
[----:B------:R3:W-:Y:S01]  /*2df0*/  MUFU.TANH R115, R32 ;  /* 0x0000002000737308 */ /* 0x0007e20000002400 */
[----:B------:R-:W-:-:S02]  /*2e00*/  ISETP.LT.OR P2, PT, R73, R237, P2 ;  /* 0x000000ed4900720c */ /* 0x000fc40001741670 */
[----:B------:R-:W-:Y:S02]  /*2e10*/  IADD3 R41, R73, 0x9, RZ ;  /* 0x0000000949297810 */ /* 0x000fe40007ffe0ff */
[----:B------:R-:W-:Y:S02]  /*2e20*/  FSEL R0, R0, -INF , !P2 ;  /* 0xff80000000007808 */ /* 0x000fe40005000000 */
[----:B------:R-:W-:Y:S01]  /*2e30*/  FSEL R141, R141, -INF , !P1 ;  /* 0xff8000008d8d7808 */ /* 0x000fe20004800000 */
[----:B--2---:R-:W-:Y:S01]  /*2e40*/  HMMA.16816.F32.BF16 R20, R12, R48, RZ ;  /* 0x000000300c14723c */ /* 0x004fe200000418ff */
[----:B------:R-:W-:Y:S01]  /*2e50*/  MUFU.TANH R166, R34 ;  /* 0x0000002200a67308 */ /* 0x000fe20000002400 */
[-C--:B------:R-:W-:Y:S02]  /*2e60*/  ISETP.GE.AND P6, PT, R44, R234.reuse, PT ;  /* 0x000000ea2c00720c */ /* 0x080fe40003fc6270 */
[----:B------:R-:W-:Y:S02]  /*2e70*/  ISETP.GE.AND P2, PT, R73, R234, PT ;  /* 0x000000ea4900720c */ /* 0x000fe40003f46270 */
[----:B------:R-:W-:-:S02]  /*2e80*/  ISETP.GE.AND P1, PT, R41, R240, PT ;  /* 0x000000f02900720c */ /* 0x000fc40003f26270 */
[----:B---3--:R-:W-:Y:S01]  /*2e90*/  IADD3 R32, R73, 0x8, RZ ;  /* 0x0000000849207810 */ /* 0x008fe20007ffe0ff */
[----:B------:R-:W-:Y:S01]  /*2ea0*/  MUFU.TANH R124, R33 ;  /* 0x00000021007c7308 */ /* 0x000fe20000002400 */
[----:B------:R-:W-:Y:S02]  /*2eb0*/  ISETP.LT.OR P6, PT, R44, R235, P6 ;  /* 0x000000eb2c00720c */ /* 0x000fe400037c1670 */
[C---:B------:R-:W-:Y:S02]  /*2ec0*/  ISETP.GE.AND P4, PT, R32.reuse, R240, PT ;  /* 0x000000f02000720c */ /* 0x040fe40003f86270 */
[C---:B------:R-:W-:Y:S02]  /*2ed0*/  ISETP.GE.AND P0, PT, R32.reuse, R238, PT ;  /* 0x000000ee2000720c */ /* 0x040fe40003f06270 */
[C---:B------:R-:W-:Y:S01]  /*2ee0*/  ISETP.GE.AND P3, PT, R32.reuse, R236, PT ;  /* 0x000000ec2000720c */ /* 0x040fe20003f66270 */
[----:B------:R2:W-:Y:S01]  /*2ef0*/  MUFU.TANH R169, R35 ;  /* 0x0000002300a97308 */ /* 0x0005e20000002400 */
[----:B------:R-:W-:-:S02]  /*2f00*/  ISETP.GE.AND P5, PT, R32, R234, PT ;  /* 0x000000ea2000720c */ /* 0x000fc40003fa6270 */
[C---:B------:R-:W-:Y:S02]  /*2f10*/  ISETP.LT.OR P4, PT, R32.reuse, R241, P4 ;  /* 0x000000f12000720c */ /* 0x040fe40002781670 */
[C---:B------:R-:W-:Y:S02]  /*2f20*/  ISETP.LT.OR P0, PT, R32.reuse, R239, P0 ;  /* 0x000000ef2000720c */ /* 0x040fe40000701670 */
[----:B-1----:R-:W-:Y:S01]  /*2f30*/  HMMA.16816.F32.BF16 R20, R16, R52, R20 ;  /* 0x000000341014723c */ /* 0x002fe20000041814 */
[C---:B------:R-:W-:Y:S01]  /*2f40*/  ISETP.LT.OR P3, PT, R32.reuse, R237, P3 ;  /* 0x000000ed2000720c */ /* 0x040fe20001f61670 */
[----:B------:R1:W-:Y:S01]  /*2f50*/  MUFU.TANH R143, R40 ;  /* 0x00000028008f7308 */ /* 0x0003e20000002400 */
[-C--:B------:R-:W-:Y:S02]  /*2f60*/  ISETP.LT.OR P5, PT, R32, R235.reuse, P5 ;  /* 0x000000eb2000720c */ /* 0x080fe40002fa1670 */
[----:B------:R-:W-:Y:S02]  /*2f70*/  ISETP.LT.OR P2, PT, R73, R235, P2 ;  /* 0x000000eb4900720c */ /* 0x000fe40001741670 */
[----:B------:R-:W-:Y:S01]  /*2f80*/  ISETP.LT.OR P1, PT, R41, R241, P1 ;  /* 0x000000f12900720c */ /* 0x000fe20000f21670 */
[----:B--2---:R-:W-:Y:S01]  /*2f90*/  HMMA.16816.F32.BF16 R32, R8, R48, RZ ;  /* 0x000000300820723c */ /* 0x004fe200000418ff */
[----:B------:R-:W-:Y:S01]  /*2fa0*/  FSEL R4, R4, -INF , !P2 ;  /* 0xff80000004047808 */ /* 0x000fe20005000000 */
[----:B------:R-:W2:Y:S01]  /*2fb0*/  MUFU.TANH R113, R113 ;  /* 0x0000007100717308 */ /* 0x000ea20000002400 */
[----:B------:R-:W-:-:S02]  /*2fc0*/  FSEL R7, R7, -INF , !P6 ;  /* 0xff80000007077808 */ /* 0x000fc40007000000 */
[----:B------:R-:W-:Y:S02]  /*2fd0*/  FSEL R66, R66, -INF , !P4 ;  /* 0xff80000042427808 */ /* 0x000fe40006000000 */
[----:B------:R-:W-:Y:S02]  /*2fe0*/  FSEL R6, R6, -INF , !P0 ;  /* 0xff80000006067808 */ /* 0x000fe40004000000 */
[----:B-1----:R-:W-:Y:S01]  /*2ff0*/  IADD3 R40, R73, 0x10, RZ ;  /* 0x0000001049287810 */ /* 0x002fe20007ffe0ff */
[----:B------:R-:W-:Y:S01]  /*3000*/  MUFU.TANH R122, R42 ;  /* 0x0000002a007a7308 */ /* 0x000fe20000002400 */
[----:B------:R-:W-:Y:S02]  /*3010*/  FSEL R101, R101, -INF , !P3 ;  /* 0xff80000065657808 */ /* 0x000fe40005800000 */
[----:B------:R-:W-:Y:S02]  /*3020*/  FSEL R99, R99, -INF , !P5 ;  /* 0xff80000063637808 */ /* 0x000fe40006800000 */
[----:B------:R-:W-:Y:S01]  /*3030*/  FSEL R69, R69, -INF , !P1 ;  /* 0xff80000045457808 */ /* 0x000fe20004800000 */
[----:B------:R-:W-:Y:S01]  /*3040*/  FMUL.FTZ R20, R20, c[0x0][0x2ec] ;  /* 0x0000bb0014147a20 */ /* 0x000fe20000410000 */
[----:B------:R-:W-:Y:S01]  /*3050*/  ISETP.GE.AND P2, PT, R40, R240, PT ;  /* 0x000000f02800720c */ /* 0x000fe20003f46270 */
[----:B------:R-:W-:Y:S01]  /*3060*/  FMUL.FTZ R21, R21, c[0x0][0x2ec] ;  /* 0x0000bb0015157a20 */ /* 0x000fe20000410000 */
[C---:B------:R-:W-:Y:S01]  /*3070*/  ISETP.GE.AND P6, PT, R41.reuse, R238, PT ;  /* 0x000000ee2900720c */ /* 0x040fe20003fc6270 */
[----:B------:R-:W-:Y:S01]  /*3080*/  FMUL.FTZ R22, R22, c[0x0][0x2ec] ;  /* 0x0000bb0016167a20 */ /* 0x000fe20000410000 */
[C---:B------:R-:W-:Y:S01]  /*3090*/  ISETP.GE.AND P4, PT, R41.reuse, R236, PT ;  /* 0x000000ec2900720c */ /* 0x040fe20003f86270 */
[----:B------:R1:W-:Y:S01]  /*30a0*/  MUFU.TANH R130, R43 ;  /* 0x0000002b00827308 */ /* 0x0003e20000002400 */
[----:B------:R-:W-:Y:S01]  /*30b0*/  ISETP.GE.AND P0, PT, R41, R234, PT ;  /* 0x000000ea2900720c */ /* 0x000fe20003f06270 */
[----:B------:R-:W-:Y:S01]  /*30c0*/  FMUL.FTZ R132, R23, c[0x0][0x2ec] ;  /* 0x0000bb0017847a20 */ /* 0x000fe20000410000 */
[C---:B------:R-:W-:Y:S01]  /*30d0*/  ISETP.GE.AND P3, PT, R40.reuse, R238, PT ;  /* 0x000000ee2800720c */ /* 0x040fe20003f66270 */
[----:B------:R-:W-:Y:S01]  /*30e0*/  HMMA.16816.F32.BF16 R32, R28, R52, R32 ;  /* 0x000000341c20723c */ /* 0x000fe20000041820 */
[----:B------:R-:W-:-:S02]  /*30f0*/  ISETP.GE.AND P5, PT, R40, R236, PT ;  /* 0x000000ec2800720c */ /* 0x000fc40003fa6270 */
[C---:B------:R-:W-:Y:S01]  /*3100*/  ISETP.GE.AND P1, PT, R40.reuse, R234, PT ;  /* 0x000000ea2800720c */ /* 0x040fe20003f26270 */
[----:B------:R-:W-:Y:S01]  /*3110*/  MUFU.TANH R145, R20 ;  /* 0x0000001400917308 */ /* 0x000fe20000002400 */
[C---:B------:R-:W-:Y:S02]  /*3120*/  ISETP.LT.OR P6, PT, R41.reuse, R239, P6 ;  /* 0x000000ef2900720c */ /* 0x040fe400037c1670 */
[C---:B------:R-:W-:Y:S02]  /*3130*/  ISETP.LT.OR P4, PT, R41.reuse, R237, P4 ;  /* 0x000000ed2900720c */ /* 0x040fe40002781670 */
[----:B------:R-:W-:Y:S02]  /*3140*/  ISETP.LT.OR P0, PT, R41, R235, P0 ;  /* 0x000000eb2900720c */ /* 0x000fe40000701670 */
[C---:B------:R-:W-:Y:S01]  /*3150*/  ISETP.LT.OR P2, PT, R40.reuse, R241, P2 ;  /* 0x000000f12800720c */ /* 0x040fe20001741670 */
[----:B------:R-:W-:Y:S01]  /*3160*/  MUFU.TANH R83, R21 ;  /* 0x0000001500537308 */ /* 0x000fe20000002400 */
[----:B------:R-:W-:-:S02]  /*3170*/  ISETP.LT.OR P3, PT, R40, R239, P3 ;  /* 0x000000ef2800720c */ /* 0x000fc40001f61670 */
[C---:B------:R-:W-:Y:S02]  /*3180*/  ISETP.LT.OR P5, PT, R40.reuse, R237, P5 ;  /* 0x000000ed2800720c */ /* 0x040fe40002fa1670 */
[----:B------:R-:W-:Y:S02]  /*3190*/  ISETP.LT.OR P1, PT, R40, R235, P1 ;  /* 0x000000eb2800720c */ /* 0x000fe40000f21670 */
[-C--:B-1----:R-:W-:Y:S01]  /*31a0*/  HMMA.16816.F32.BF16 R40, R8, R50.reuse, RZ ;  /* 0x000000320828723c */ /* 0x082fe200000418ff */
[----:B------:R1:W-:Y:S01]  /*31b0*/  MUFU.TANH R134, R22 ;  /* 0x0000001600867308 */ /* 0x0003e20000002400 */
[----:B------:R-:W-:Y:S02]  /*31c0*/  IADD3 R45, R73, 0x11, RZ ;  /* 0x00000011492d7810 */ /* 0x000fe40007ffe0ff */
[----:B------:R-:W-:Y:S01]  /*31d0*/  FSEL R2, R2, -INF , !P6 ;  /* 0xff80000002027808 */ /* 0x000fe20007000000 */
[----:B------:R-:W-:Y:S01]  /*31e0*/  FMUL.FTZ R170, R32, c[0x0][0x2ec] ;  /* 0x0000bb0020aa7a20 */ /* 0x000fe20000410000 */
[----:B--2---:R-:W-:Y:S01]  /*31f0*/  FSEL R113, R113, -INF , !P4 ;  /* 0xff80000071717808 */ /* 0x004fe20006000000 */
[----:B------:R-:W-:Y:S01]  /*3200*/  FMUL.FTZ R33, R33, c[0x0][0x2ec] ;  /* 0x0000bb0021217a20 */ /* 0x000fe20000410000 */
[C---:B------:R-:W-:Y:S01]  /*3210*/  ISETP.GE.AND P6, PT, R45.reuse, R240, PT ;  /* 0x000000f02d00720c */ /* 0x040fe20003fc6270 */
[----:B------:R-:W2:Y:S01]  /*3220*/  MUFU.TANH R139, R139 ;  /* 0x0000008b008b7308 */ /* 0x000ea20000002400 */
[C---:B------:R-:W-:Y:S01]  /*3230*/  ISETP.GE.AND P4, PT, R45.reuse, R238, PT ;  /* 0x000000ee2d00720c */ /* 0x040fe20003f86270 */
[----:B------:R-:W-:Y:S01]  /*3240*/  HMMA.16816.F32.BF16 R48, R12, R50, RZ ;  /* 0x000000320c30723c */ /* 0x000fe200000418ff */
[C---:B------:R-:W-:Y:S01]  /*3250*/  ISETP.LT.OR P6, PT, R45.reuse, R241, P6 ;  /* 0x000000f12d00720c */ /* 0x040fe200037c1670 */
[----:B------:R-:W-:Y:S01]  /*3260*/  FMUL.FTZ R34, R34, c[0x0][0x2ec] ;  /* 0x0000bb0022227a20 */ /* 0x000fe20000410000 */
[----:B------:R-:W-:Y:S01]  /*3270*/  ISETP.LT.OR P4, PT, R45, R239, P4 ;  /* 0x000000ef2d00720c */ /* 0x000fe20002781670 */
[----:B------:R-:W-:Y:S01]  /*3280*/  FMUL.FTZ R35, R35, c[0x0][0x2ec] ;  /* 0x0000bb0023237a20 */ /* 0x000fe20000410000 */
[----:B------:R-:W-:Y:S01]  /*3290*/  IADD3 R44, R73, 0x18, RZ ;  /* 0x00000018492c7810 */ /* 0x000fe20007ffe0ff */
[----:B-1----:R-:W1:Y:S01]  /*32a0*/  LDSM.16.M88.4 R20, [R223+0x3400] ;  /* 0x00340000df14783b */ /* 0x002e620000000200 */
[----:B------:R-:W3:Y:S01]  /*32b0*/  MUFU.TANH R137, R137 ;  /* 0x0000008900897308 */ /* 0x000ee20000002400 */
[----:B------:R-:W-:-:S02]  /*32c0*/  FSEL R81, R81, -INF , !P2 ;  /* 0xff80000051517808 */ /* 0x000fc40005000000 */
[----:B------:R-:W-:Y:S02]  /*32d0*/  FSEL R82, R82, -INF , !P6 ;  /* 0xff80000052527808 */ /* 0x000fe40007000000 */
[----:B------:R-:W-:Y:S01]  /*32e0*/  FSEL R74, R74, -INF , !P3 ;  /* 0xff8000004a4a7808 */ /* 0x000fe20005800000 */
[----:B------:R-:W-:Y:S01]  /*32f0*/  HMMA.16816.F32.BF16 R40, R28, R54, R40 ;  /* 0x000000361c28723c */ /* 0x000fe20000041828 */
[----:B--2---:R-:W-:Y:S01]  /*3300*/  FSEL R139, R139, -INF , !P0 ;  /* 0xff8000008b8b7808 */ /* 0x004fe20004000000 */
[----:B------:R-:W2:Y:S01]  /*3310*/  MUFU.TANH R87, R87 ;  /* 0x0000005700577308 */ /* 0x000ea20000002400 */
[----:B------:R-:W-:Y:S02]  /*3320*/  FSEL R70, R70, -INF , !P4 ;  /* 0xff80000046467808 */ /* 0x000fe40006000000 */
[C---:B------:R-:W-:Y:S02]  /*3330*/  ISETP.GE.AND P0, PT, R45.reuse, R236, PT ;  /* 0x000000ec2d00720c */ /* 0x040fe40003f06270 */
[----:B------:R-:W-:-:S02]  /*3340*/  ISETP.GE.AND P2, PT, R45, R234, PT ;  /* 0x000000ea2d00720c */ /* 0x000fc40003f46270 */
[C---:B------:R-:W-:Y:S01]  /*3350*/  ISETP.GE.AND P6, PT, R44.reuse, R240, PT ;  /* 0x000000f02c00720c */ /* 0x040fe20003fc6270 */
[----:B------:R-:W4:Y:S01]  /*3360*/  MUFU.TANH R85, R85 ;  /* 0x0000005500557308 */ /* 0x000f220000002400 */
[----:B---3--:R-:W-:Y:S01]  /*3370*/  FSEL R137, R137, -INF , !P5 ;  /* 0xff80000089897808 */ /* 0x008fe20006800000 */
[----:B------:R-:W-:Y:S01]  /*3380*/  HMMA.16816.F32.BF16 R48, R16, R54, R48 ;  /* 0x000000361030723c */ /* 0x000fe20000041830 */
[C---:B------:R-:W-:Y:S02]  /*3390*/  ISETP.GE.AND P3, PT, R44.reuse, R238, PT ;  /* 0x000000ee2c00720c */ /* 0x040fe40003f66270 */
[C---:B------:R-:W-:Y:S02]  /*33a0*/  ISETP.GE.AND P4, PT, R44.reuse, R236, PT ;  /* 0x000000ec2c00720c */ /* 0x040fe40003f86270 */
[----:B------:R-:W-:Y:S01]  /*33b0*/  ISETP.GE.AND P5, PT, R44, R234, PT ;  /* 0x000000ea2c00720c */ /* 0x000fe20003fa6270 */
[----:B------:R-:W3:Y:S01]  /*33c0*/  MUFU.TANH R133, R133 ;  /* 0x0000008500857308 */ /* 0x000ee20000002400 */
[----:B------:R-:W-:-:S02]  /*33d0*/  ISETP.LT.OR P0, PT, R45, R237, P0 ;  /* 0x000000ed2d00720c */ /* 0x000fc40000701670 */
[----:B------:R-:W-:Y:S02]  /*33e0*/  ISETP.LT.OR P2, PT, R45, R235, P2 ;  /* 0x000000eb2d00720c */ /* 0x000fe40001741670 */
[----:B------:R-:W-:Y:S01]  /*33f0*/  ISETP.LT.OR P6, PT, R44, R241, P6 ;  /* 0x000000f12c00720c */ /* 0x000fe200037c1670 */
[----:B------:R-:W-:Y:S01]  /*3400*/  FMUL.FTZ R249, R40, c[0x0][0x2ec] ;  /* 0x0000bb0028f97a20 */ /* 0x000fe20000410000 */
[C---:B------:R-:W-:Y:S01]  /*3410*/  ISETP.LT.OR P3, PT, R44.reuse, R239, P3 ;  /* 0x000000ef2c00720c */ /* 0x040fe20001f61670 */
[----:B------:R-:W-:Y:S01]  /*3420*/  MUFU.TANH R175, R33 ;  /* 0x0000002100af7308 */ /* 0x000fe20000002400 */
[----:B------:R-:W-:Y:S01]  /*3430*/  ISETP.LT.OR P4, PT, R44, R237, P4 ;  /* 0x000000ed2c00720c */ /* 0x000fe20002781670 */
[----:B------:R-:W-:Y:S01]  /*3440*/  FMUL.FTZ R42, R42, c[0x0][0x2ec] ;  /* 0x0000bb002a2a7a20 */ /* 0x000fe20000410000 */
[----:B------:R-:W-:Y:S01]  /*3450*/  ISETP.LT.OR P5, PT, R44, R235, P5 ;  /* 0x000000eb2c00720c */ /* 0x000fe20002fa1670 */
[----:B------:R-:W-:Y:S01]  /*3460*/  FMUL.FTZ R41, R41, c[0x0][0x2ec] ;  /* 0x0000bb0029297a20 */ /* 0x000fe20000410000 */
[----:B------:R-:W5:Y:S01]  /*3470*/  LDSM.16.M88.4 R44, [R221+0x1400] ;  /* 0x00140000dd2c783b */ /* 0x000f620000000200 */
[----:B------:R-:W-:Y:S01]  /*3480*/  IADD3 R32, R73, 0x19, RZ ;  /* 0x0000001949207810 */ /* 0x000fe20007ffe0ff */
[----:B------:R-:W-:Y:S01]  /*3490*/  FMUL.FTZ R43, R43, c[0x0][0x2ec] ;  /* 0x0000bb002b2b7a20 */ /* 0x000fe20000410000 */
[----:B--2---:R-:W-:Y:S01]  /*34a0*/  FSEL R87, R87, -INF , !P0 ;  /* 0xff80000057577808 */ /* 0x004fe20004000000 */
[----:B------:R-:W-:Y:S01]  /*34b0*/  MUFU.TANH R187, R34 ;  /* 0x0000002200bb7308 */ /* 0x000fe20000002400 */
[----:B----4-:R-:W-:Y:S01]  /*34c0*/  FSEL R85, R85, -INF , !P1 ;  /* 0xff80000055557808 */ /* 0x010fe20004800000 */
[----:B------:R-:W-:Y:S01]  /*34d0*/  FMUL.FTZ R48, R48, c[0x0][0x2ec] ;  /* 0x0000bb0030307a20 */ /* 0x000fe20000410000 */
[----:B---3--:R-:W-:Y:S01]  /*34e0*/  FSEL R133, R133, -INF , !P2 ;  /* 0xff80000085857808 */ /* 0x008fe20005000000 */
[----:B------:R-:W-:Y:S01]  /*34f0*/  FMUL.FTZ R50, R50, c[0x0][0x2ec] ;  /* 0x0000bb0032327a20 */ /* 0x000fe20000410000 */
[----:B------:R-:W-:Y:S01]  /*3500*/  FSEL R135, R135, -INF , !P4 ;  /* 0xff80000087877808 */ /* 0x000fe20006000000 */
[----:B------:R-:W-:Y:S01]  /*3510*/  FMUL.FTZ R49, R49, c[0x0][0x2ec] ;  /* 0x0000bb0031317a20 */ /* 0x000fe20000410000 */
[C---:B------:R-:W-:Y:S01]  /*3520*/  ISETP.GE.AND P0, PT, R32.reuse, R240, PT ;  /* 0x000000f02000720c */ /* 0x040fe20003f06270 */
[----:B------:R1:W-:Y:S01]  /*3530*/  MUFU.TANH R211, R35 ;  /* 0x0000002300d37308 */ /* 0x0003e20000002400 */
[C---:B------:R-:W-:Y:S01]  /*3540*/  ISETP.GE.AND P1, PT, R32.reuse, R238, PT ;  /* 0x000000ee2000720c */ /* 0x040fe20003f26270 */
[----:B------:R-:W-:Y:S01]  /*3550*/  FMUL.FTZ R51, R51, c[0x0][0x2ec] ;  /* 0x0000bb0033337a20 */ /* 0x000fe20000410000 */
[----:B------:R-:W-:-:S02]  /*3560*/  ISETP.GE.AND P2, PT, R32, R236, PT ;  /* 0x000000ec2000720c */ /* 0x000fc40003f46270 */
[C---:B------:R-:W-:Y:S02]  /*3570*/  ISETP.GE.AND P4, PT, R32.reuse, R234, PT ;  /* 0x000000ea2000720c */ /* 0x040fe40003f86270 */
[C---:B------:R-:W-:Y:S01]  /*3580*/  ISETP.LT.OR P0, PT, R32.reuse, R241, P0 ;  /* 0x000000f12000720c */ /* 0x040fe20000701670 */
[----:B------:R-:W2:Y:S01]  /*3590*/  MUFU.TANH R95, R95 ;  /* 0x0000005f005f7308 */ /* 0x000ea20000002400 */
[C---:B------:R-:W-:Y:S02]  /*35a0*/  ISETP.LT.OR P1, PT, R32.reuse, R239, P1 ;  /* 0x000000ef2000720c */ /* 0x040fe40000f21670 */
[C---:B------:R-:W-:Y:S02]  /*35b0*/  ISETP.LT.OR P2, PT, R32.reuse, R237, P2 ;  /* 0x000000ed2000720c */ /* 0x040fe40001741670 */
[----:B------:R-:W-:Y:S02]  /*35c0*/  ISETP.LT.OR P4, PT, R32, R235, P4 ;  /* 0x000000eb2000720c */ /* 0x000fe40002781670 */
[----:B------:R-:W-:Y:S01]  /*35d0*/  IADD3 R40, R73, 0x20, RZ ;  /* 0x0000002049287810 */ /* 0x000fe20007ffe0ff */
[----:B------:R-:W3:Y:S01]  /*35e0*/  MUFU.TANH R78, R78 ;  /* 0x0000004e004e7308 */ /* 0x000ee20000002400 */
[----:B-1----:R-:W-:Y:S01]  /*35f0*/  HMMA.16816.F32.BF16 R32, R12, R20, RZ ;  /* 0x000000140c20723c */ /* 0x002fe200000418ff */
[----:B------:R-:W-:-:S02]  /*3600*/  FSEL R77, R77, -INF , !P5 ;  /* 0xff8000004d4d7808 */ /* 0x000fc40006800000 */
[C---:B------:R-:W-:Y:S02]  /*3610*/  ISETP.GE.AND P5, PT, R40.reuse, R240, PT ;  /* 0x000000f02800720c */ /* 0x040fe40003fa6270 */
[----:B------:R-:W-:Y:S02]  /*3620*/  IADD3 R53, R73, 0x21, RZ ;  /* 0x0000002149357810 */ /* 0x000fe40007ffe0ff */
[----:B------:R-:W1:Y:S01]  /*3630*/  MUFU.TANH R90, R90 ;  /* 0x0000005a005a7308 */ /* 0x000e620000002400 */
[C---:B------:R-:W-:Y:S02]  /*3640*/  ISETP.LT.OR P5, PT, R40.reuse, R241, P5 ;  /* 0x000000f12800720c */ /* 0x040fe40002fa1670 */
[----:B--2---:R-:W-:Y:S02]  /*3650*/  FSEL R95, R95, -INF , !P6 ;  /* 0xff8000005f5f7808 */ /* 0x004fe40007000000 */
[----:B------:R-:W-:Y:S02]  /*3660*/  ISETP.GE.AND P6, PT, R40, R238, PT ;  /* 0x000000ee2800720c */ /* 0x000fe40003fc6270 */
[----:B------:R-:W-:Y:S01]  /*3670*/  FSEL R75, R75, -INF , !P4 ;  /* 0xff8000004b4b7808 */ /* 0x000fe20006000000 */
[----:B------:R-:W2:Y:S01]  /*3680*/  MUFU.TANH R76, R76 ;  /* 0x0000004c004c7308 */ /* 0x000ea20000002400 */
[----:B---3--:R-:W-:-:S02]  /*3690*/  FSEL R78, R78, -INF , !P3 ;  /* 0xff8000004e4e7808 */ /* 0x008fc40005800000 */
[----:B------:R-:W-:Y:S02]  /*36a0*/  ISETP.GE.AND P3, PT, R40, R236, PT ;  /* 0x000000ec2800720c */ /* 0x000fe40003f66270 */
[----:B------:R-:W-:Y:S02]  /*36b0*/  FSEL R107, R107, -INF , !P5 ;  /* 0xff8000006b6b7808 */ /* 0x000fe40006800000 */
[C---:B------:R-:W-:Y:S01]  /*36c0*/  ISETP.GE.AND P4, PT, R53.reuse, R238, PT ;  /* 0x000000ee3500720c */ /* 0x040fe20003f86270 */
[----:B------:R-:W3:Y:S01]  /*36d0*/  MUFU.TANH R84, R84 ;  /* 0x0000005400547308 */ /* 0x000ee20000002400 */
[----:B-1----:R-:W-:Y:S01]  /*36e0*/  FSEL R90, R90, -INF , !P0 ;  /* 0xff8000005a5a7808 */ /* 0x002fe20004000000 */
[----:B-----5:R-:W-:Y:S01]  /*36f0*/  HMMA.16816.F32.BF16 R32, R16, R44, R32 ;  /* 0x0000002c1020723c */ /* 0x020fe20000041820 */
[----:B------:R-:W-:Y:S02]  /*3700*/  ISETP.GE.AND P0, PT, R40, R234, PT ;  /* 0x000000ea2800720c */ /* 0x000fe40003f06270 */
[----:B------:R-:W-:-:S02]  /*3710*/  ISETP.GE.AND P5, PT, R53, R236, PT ;  /* 0x000000ec3500720c */ /* 0x000fc40003fa6270 */
[----:B------:R-:W-:Y:S01]  /*3720*/  ISETP.LT.OR P6, PT, R40, R239, P6 ;  /* 0x000000ef2800720c */ /* 0x000fe200037c1670 */
[----:B------:R-:W1:Y:S01]  /*3730*/  MUFU.TANH R91, R91 ;  /* 0x0000005b005b7308 */ /* 0x000e620000002400 */
[----:B--2---:R-:W-:Y:S02]  /*3740*/  FSEL R76, R76, -INF , !P1 ;  /* 0xff8000004c4c7808 */ /* 0x004fe40004800000 */
[C---:B------:R-:W-:Y:S02]  /*3750*/  ISETP.GE.AND P1, PT, R53.reuse, R240, PT ;  /* 0x000000f03500720c */ /* 0x040fe40003f26270 */
[C---:B------:R-:W-:Y:S02]  /*3760*/  ISETP.LT.OR P3, PT, R40.reuse, R237, P3 ;  /* 0x000000ed2800720c */ /* 0x040fe40001f61670 */
[----:B------:R-:W-:Y:S01]  /*3770*/  ISETP.LT.OR P0, PT, R40, R235, P0 ;  /* 0x000000eb2800720c */ /* 0x000fe20000701670 */
[----:B------:R-:W2:Y:S01]  /*3780*/  MUFU.TANH R86, R86 ;  /* 0x0000005600567308 */ /* 0x000ea20000002400 */
[----:B------:R-:W-:-:S02]  /*3790*/  ISETP.LT.OR P1, PT, R53, R241, P1 ;  /* 0x000000f13500720c */ /* 0x000fc40000f21670 */
[C---:B------:R-:W-:Y:S02]  /*37a0*/  ISETP.LT.OR P4, PT, R53.reuse, R239, P4 ;  /* 0x000000ef3500720c */ /* 0x040fe40002781670 */
[----:B------:R-:W-:Y:S02]  /*37b0*/  ISETP.LT.OR P5, PT, R53, R237, P5 ;  /* 0x000000ed3500720c */ /* 0x000fe40002fa1670 */
[----:B------:R-:W-:Y:S01]  /*37c0*/  IADD3 R52, R73, 0x28, RZ ;  /* 0x0000002849347810 */ /* 0x000fe20007ffe0ff */
[----:B------:R-:W4:Y:S01]  /*37d0*/  MUFU.TANH R93, R93 ;  /* 0x0000005d005d7308 */ /* 0x000f220000002400 */
[----:B------:R-:W-:Y:S01]  /*37e0*/  FSEL R71, R71, -INF , !P2 ;  /* 0xff80000047477808 */ /* 0x000fe20005000000 */
[----:B------:R-:W-:Y:S01]  /*37f0*/  FMUL.FTZ R32, R32, c[0x0][0x2ec] ;  /* 0x0000bb0020207a20 */ /* 0x000fe20000410000 */
[----:B------:R-:W-:Y:S01]  /*3800*/  FSEL R100, R100, -INF , !P1 ;  /* 0xff80000064647808 */ /* 0x000fe20004800000 */
[----:B------:R-:W-:Y:S01]  /*3810*/  FMUL.FTZ R33, R33, c[0x0][0x2ec] ;  /* 0x0000bb0021217a20 */ /* 0x000fe20000410000 */
[----:B------:R-:W-:Y:S01]  /*3820*/  FSEL R88, R88, -INF , !P6 ;  /* 0xff80000058587808 */ /* 0x000fe20007000000 */
[----:B------:R-:W-:Y:S01]  /*3830*/  FMUL.FTZ R34, R34, c[0x0][0x2ec] ;  /* 0x0000bb0022227a20 */ /* 0x000fe20000410000 */
[----:B---3--:R-:W-:Y:S01]  /*3840*/  FSEL R84, R84, -INF , !P4 ;  /* 0xff80000054547808 */ /* 0x008fe20006000000 */
[----:B------:R-:W-:Y:S01]  /*3850*/  MUFU.TANH R209, R42 ;  /* 0x0000002a00d17308 */ /* 0x000fe20000002400 */
[----:B------:R-:W-:Y:S01]  /*3860*/  FSEL R80, R80, -INF , !P3 ;  /* 0xff80000050507808 */ /* 0x000fe20005800000 */
[----:B------:R-:W-:Y:S01]  /*3870*/  FMUL.FTZ R35, R35, c[0x0][0x2ec] ;  /* 0x0000bb0023237a20 */ /* 0x000fe20000410000 */
[----:B------:R-:W-:-:S02]  /*3880*/  FSEL R79, R79, -INF , !P5 ;  /* 0xff8000004f4f7808 */ /* 0x000fc40006800000 */
[C---:B------:R-:W-:Y:S02]  /*3890*/  ISETP.GE.AND P2, PT, R52.reuse, R240, PT ;  /* 0x000000f03400720c */ /* 0x040fe40003f46270 */
[C---:B------:R-:W-:Y:S01]  /*38a0*/  ISETP.GE.AND P1, PT, R53.reuse, R234, PT ;  /* 0x000000ea3500720c */ /* 0x040fe20003f26270 */
[----:B------:R-:W-:Y:S01]  /*38b0*/  MUFU.TANH R181, R41 ;  /* 0x0000002900b57308 */ /* 0x000fe20000002400 */
[C---:B------:R-:W-:Y:S02]  /*38c0*/  ISETP.GE.AND P6, PT, R52.reuse, R238, PT ;  /* 0x000000ee3400720c */ /* 0x040fe40003fc6270 */
[C---:B------:R-:W-:Y:S02]  /*38d0*/  ISETP.GE.AND P4, PT, R52.reuse, R236, PT ;  /* 0x000000ec3400720c */ /* 0x040fe40003f86270 */
[C---:B------:R-:W-:Y:S02]  /*38e0*/  ISETP.GE.AND P3, PT, R52.reuse, R234, PT ;  /* 0x000000ea3400720c */ /* 0x040fe40003f66270 */
[----:B------:R-:W-:Y:S01]  /*38f0*/  ISETP.LT.OR P1, PT, R53, R235, P1 ;  /* 0x000000eb3500720c */ /* 0x000fe20000f21670 */
[----:B------:R3:W-:Y:S01]  /*3900*/  MUFU.TANH R193, R43 ;  /* 0x0000002b00c17308 */ /* 0x0007e20000002400 */
[----:B------:R-:W-:-:S02]  /*3910*/  ISETP.LT.OR P2, PT, R52, R241, P2 ;  /* 0x000000f13400720c */ /* 0x000fc40001741670 */
[C---:B------:R-:W-:Y:S02]  /*3920*/  ISETP.LT.OR P6, PT, R52.reuse, R239, P6 ;  /* 0x000000ef3400720c */ /* 0x040fe400037c1670 */
[C---:B------:R-:W-:Y:S02]  /*3930*/  ISETP.LT.OR P4, PT, R52.reuse, R237, P4 ;  /* 0x000000ed3400720c */ /* 0x040fe40002781670 */
[----:B------:R-:W-:Y:S01]  /*3940*/  ISETP.LT.OR P3, PT, R52, R235, P3 ;  /* 0x000000eb3400720c */ /* 0x000fe20001f61670 */
[----:B------:R-:W-:Y:S01]  /*3950*/  MUFU.TANH R97, R48 ;  /* 0x0000003000617308 */ /* 0x000fe20000002400 */
[----:B------:R-:W-:Y:S01]  /*3960*/  FSEL R92, R92, -INF , !P0 ;  /* 0xff8000005c5c7808 */ /* 0x000fe20004000000 */
[----:B------:R-:W5:Y:S01]  /*3970*/  LDSM.16.M88.4 R52, [R221+0x1800] ;  /* 0x00180000dd34783b */ /* 0x000f620000000200 */
[----:B-1----:R-:W-:Y:S02]  /*3980*/  FSEL R91, R91, -INF , !P1 ;  /* 0xff8000005b5b7808 */ /* 0x002fe40004800000 */
[----:B--2---:R-:W-:-:S02]  /*3990*/  FSEL R86, R86, -INF , !P4 ;  /* 0xff80000056567808 */ /* 0x004fc40006000000 */
[----:B----4-:R-:W-:Y:S01]  /*39a0*/  FSEL R93, R93, -INF , !P3 ;  /* 0xff8000005d5d7808 */ /* 0x010fe20005800000 */
[----:B---3--:R-:W-:Y:S01]  /*39b0*/  HMMA.16816.F32.BF16 R40, R8, R20, RZ ;  /* 0x000000140828723c */ /* 0x008fe200000418ff */
[----:B------:R-:W-:Y:S01]  /*39c0*/  MUFU.TANH R138, R50 ;  /* 0x00000032008a7308 */ /* 0x000fe20000002400 */
[----:B------:R-:W-:Y:S02]  /*39d0*/  FSEL R109, R109, -INF , !P2 ;  /* 0xff8000006d6d7808 */ /* 0x000fe40005000000 */
[----:B------:R-:W-:-:S03]  /*39e0*/  FSEL R98, R98, -INF , !P6 ;  /* 0xff80000062627808 */ /* 0x000fc60007000000 */
[C---:B------:R-:W-:Y:S02]  /*39f0*/  IADD3 R21, R73.reuse, 0x29, RZ ;  /* 0x0000002949157810 */ /* 0x040fe40007ffe0ff */
[----:B------:R-:W-:Y:S01]  /*3a00*/  MUFU.TANH R102, R49 ;  /* 0x0000003100667308 */ /* 0x000fe20000002400 */
[----:B------:R-:W-:Y:S02]  /*3a10*/  IADD3 R20, R73, 0x30, RZ ;  /* 0x0000003049147810 */ /* 0x000fe40007ffe0ff */
[CC--:B------:R-:W-:Y:S02]  /*3a20*/  ISETP.GE.AND P5, PT, R21.reuse, R240.reuse, PT ;  /* 0x000000f01500720c */ /* 0x0c0fe40003fa6270 */
[----:B------:R-:W-:Y:S02]  /*3a30*/  ISETP.GE.AND P0, PT, R20, R240, PT ;  /* 0x000000f01400720c */ /* 0x000fe40003f06270 */
[C---:B------:R-:W-:Y:S01]  /*3a40*/  ISETP.LT.OR P5, PT, R21.reuse, R241, P5 ;  /* 0x000000f11500720c */ /* 0x040fe20002fa1670 */
[----:B------:R1:W-:Y:S01]  /*3a50*/  MUFU.TANH R136, R51 ;  /* 0x0000003300887308 */ /* 0x0003e20000002400 */
[----:B------:R-:W-:-:S02]  /*3a60*/  ISETP.GE.AND P1, PT, R21, R238, PT ;  /* 0x000000ee1500720c */ /* 0x000fc40003f26270 */
[----:B------:R-:W-:Y:S02]  /*3a70*/  FSEL R108, R108, -INF , !P5 ;  /* 0xff8000006c6c7808 */ /* 0x000fe40006800000 */
[C---:B------:R-:W-:Y:S02]  /*3a80*/  ISETP.GE.AND P4, PT, R21.reuse, R236, PT ;  /* 0x000000ec1500720c */ /* 0x040fe40003f86270 */
[----:B------:R-:W-:Y:S01]  /*3a90*/  ISETP.GE.AND P3, PT, R21, R234, PT ;  /* 0x000000ea1500720c */ /* 0x000fe20003f66270 */
[----:B------:R-:W-:Y:S01]  /*3aa0*/  HMMA.16816.F32.BF16 R40, R28, R44, R40 ;  /* 0x0000002c1c28723c */ /* 0x000fe20000041828 */
[C---:B------:R-:W-:Y:S01]  /*3ab0*/  ISETP.GE.AND P2, PT, R20.reuse, R238, PT ;  /* 0x000000ee1400720c */ /* 0x040fe20003f46270 */
[----:B------:R-:W2:Y:S01]  /*3ac0*/  MUFU.TANH R103, R103 ;  /* 0x0000006700677308 */ /* 0x000ea20000002400 */
[C---:B------:R-:W-:Y:S02]  /*3ad0*/  ISETP.GE.AND P6, PT, R20.reuse, R236, PT ;  /* 0x000000ec1400720c */ /* 0x040fe40003fc6270 */
[----:B------:R-:W-:-:S02]  /*3ae0*/  ISETP.GE.AND P5, PT, R20, R234, PT ;  /* 0x000000ea1400720c */ /* 0x000fc40003fa6270 */
[C---:B------:R-:W-:Y:S01]  /*3af0*/  ISETP.LT.OR P1, PT, R21.reuse, R239, P1 ;  /* 0x000000ef1500720c */ /* 0x040fe20000f21670 */
[----:B-1----:R-:W-:Y:S01]  /*3b00*/  HMMA.16816.F32.BF16 R48, R8, R22, RZ ;  /* 0x000000160830723c */ /* 0x002fe200000418ff */
[C---:B------:R-:W-:Y:S01]  /*3b10*/  ISETP.LT.OR P4, PT, R21.reuse, R237, P4 ;  /* 0x000000ed1500720c */ /* 0x040fe20002781670 */
[----:B------:R-:W-:Y:S01]  /*3b20*/  MUFU.TANH R111, R32 ;  /* 0x00000020006f7308 */ /* 0x000fe20000002400 */
[----:B------:R-:W-:Y:S02]  /*3b30*/  ISETP.LT.OR P3, PT, R21, R235, P3 ;  /* 0x000000eb1500720c */ /* 0x000fe40001f61670 */
[C---:B------:R-:W-:Y:S02]  /*3b40*/  ISETP.LT.OR P0, PT, R20.reuse, R241, P0 ;  /* 0x000000f11400720c */ /* 0x040fe40000701670 */
[C---:B------:R-:W-:Y:S02]  /*3b50*/  ISETP.LT.OR P2, PT, R20.reuse, R239, P2 ;  /* 0x000000ef1400720c */ /* 0x040fe40001741670 */
[C---:B------:R-:W-:Y:S01]  /*3b60*/  ISETP.LT.OR P6, PT, R20.reuse, R237, P6 ;  /* 0x000000ed1400720c */ /* 0x040fe200037c1670 */
[----:B------:R-:W-:Y:S01]  /*3b70*/  MUFU.TANH R110, R33 ;  /* 0x00000021006e7308 */ /* 0x000fe20000002400 */
[----:B------:R-:W-:-:S02]  /*3b80*/  ISETP.LT.OR P5, PT, R20, R235, P5 ;  /* 0x000000eb1400720c */ /* 0x000fc40002fa1670 */
[----:B------:R-:W-:Y:S01]  /*3b90*/  HMMA.16816.F32.BF16 R20, R12, R22, RZ ;  /* 0x000000160c14723c */ /* 0x000fe200000418ff */
[----:B------:R-:W-:Y:S02]  /*3ba0*/  IADD3 R44, R73, 0x31, RZ ;  /* 0x00000031492c7810 */ /* 0x000fe40007ffe0ff */
[----:B------:R-:W-:Y:S01]  /*3bb0*/  FSEL R94, R94, -INF , !P1 ;  /* 0xff8000005e5e7808 */ /* 0x000fe20004800000 */
[----:B------:R-:W-:Y:S01]  /*3bc0*/  FMUL.FTZ R207, R40, c[0x0][0x2ec] ;  /* 0x0000bb0028cf7a20 */ /* 0x000fe20000410000 */
[----:B------:R-:W-:Y:S01]  /*3bd0*/  MUFU.TANH R144, R34 ;  /* 0x0000002200907308 */ /* 0x000fe20000002400 */
[----:B------:R-:W-:Y:S01]  /*3be0*/  ISETP.GE.AND P1, PT, R44, R240, PT ;  /* 0x000000f02c00720c */ /* 0x000fe20003f26270 */
[----:B------:R-:W-:Y:S01]  /*3bf0*/  FMUL.FTZ R41, R41, c[0x0][0x2ec] ;  /* 0x0000bb0029297a20 */ /* 0x000fe20000410000 */
[----:B--2---:R-:W-:Y:S01]  /*3c00*/  FSEL R103, R103, -INF , !P3 ;  /* 0xff80000067677808 */ /* 0x004fe20005800000 */
[----:B------:R-:W-:Y:S01]  /*3c10*/  FMUL.FTZ R42, R42, c[0x0][0x2ec] ;  /* 0x0000bb002a2a7a20 */ /* 0x000fe20000410000 */
[C---:B------:R-:W-:Y:S01]  /*3c20*/  ISETP.LT.OR P1, PT, R44.reuse, R241, P1 ;  /* 0x000000f12c00720c */ /* 0x040fe20000f21670 */
[----:B------:R-:W-:Y:S01]  /*3c30*/  FMUL.FTZ R43, R43, c[0x0][0x2ec] ;  /* 0x0000bb002b2b7a20 */ /* 0x000fe20000410000 */
[----:B------:R-:W-:Y:S01]  /*3c40*/  ISETP.GE.AND P3, PT, R44, R238, PT ;  /* 0x000000ee2c00720c */ /* 0x000fe20003f66270 */
[----:B------:R1:W-:Y:S01]  /*3c50*/  MUFU.TANH R142, R35 ;  /* 0x00000023008e7308 */ /* 0x0003e20000002400 */
[----:B------:R-:W-:-:S02]  /*3c60*/  FSEL R140, R140, -INF , !P0 ;  /* 0xff8000008c8c7808 */ /* 0x000fc40004000000 */
[----:B------:R-:W-:Y:S02]  /*3c70*/  FSEL R123, R123, -INF , !P1 ;  /* 0xff8000007b7b7808 */ /* 0x000fe40004800000 */
[C---:B------:R-:W-:Y:S02]  /*3c80*/  ISETP.LT.OR P3, PT, R44.reuse, R239, P3 ;  /* 0x000000ef2c00720c */ /* 0x040fe40001f61670 */
[----:B------:R-:W-:Y:S01]  /*3c90*/  IADD3 R40, R73, 0x38, RZ ;  /* 0x0000003849287810 */ /* 0x000fe20007ffe0ff */
[----:B------:R-:W2:Y:S01]  /*3ca0*/  MUFU.TANH R89, R89 ;  /* 0x0000005900597308 */ /* 0x000ea20000002400 */
[C---:B------:R-:W-:Y:S02]  /*3cb0*/  ISETP.GE.AND P0, PT, R44.reuse, R236, PT ;  /* 0x000000ec2c00720c */ /* 0x040fe40003f06270 */
[----:B------:R-:W-:Y:S01]  /*3cc0*/  HMMA.16816.F32.BF16 R20, R16, R46, R20 ;  /* 0x0000002e1014723c */ /* 0x000fe20000041814 */
[----:B------:R-:W-:Y:S02]  /*3cd0*/  ISETP.GE.AND P1, PT, R44, R234, PT ;  /* 0x000000ea2c00720c */ /* 0x000fe40003f26270 */
[----:B------:R-:W-:-:S02]  /*3ce0*/  FSEL R106, R106, -INF , !P3 ;  /* 0xff8000006a6a7808 */ /* 0x000fc40005800000 */
[----:B------:R-:W3:Y:S01]  /*3cf0*/  MUFU.TANH R96, R96 ;  /* 0x0000006000607308 */ /* 0x000ee20000002400 */
[----:B------:R-:W-:Y:S02]  /*3d00*/  FSEL R104, R104, -INF , !P6 ;  /* 0xff80000068687808 */ /* 0x000fe40007000000 */
[----:B-1----:R-:W-:Y:S01]  /*3d10*/  HMMA.16816.F32.BF16 R32, R28, R46, R48 ;  /* 0x0000002e1c20723c */ /* 0x002fe20000041830 */
[----:B------:R-:W1:Y:S01]  /*3d20*/  LDSM.16.M88.4 R48, [R223+0x3c00] ;  /* 0x003c0000df30783b */ /* 0x000e620000000200 */
[C---:B------:R-:W-:Y:S02]  /*3d30*/  ISETP.LT.OR P0, PT, R44.reuse, R237, P0 ;  /* 0x000000ed2c00720c */ /* 0x040fe40000701670 */
[----:B------:R-:W-:Y:S01]  /*3d40*/  ISETP.LT.OR P1, PT, R44, R235, P1 ;  /* 0x000000eb2c00720c */ /* 0x000fe20000f21670 */
[----:B------:R4:W-:Y:S01]  /*3d50*/  MUFU.TANH R199, R41 ;  /* 0x0000002900c77308 */ /* 0x0009e20000002400 */
[C---:B------:R-:W-:Y:S02]  /*3d60*/  ISETP.GE.AND P3, PT, R40.reuse, R236, PT ;  /* 0x000000ec2800720c */ /* 0x040fe40003f66270 */
[C---:B------:R-:W-:Y:S01]  /*3d70*/  ISETP.GE.AND P6, PT, R40.reuse, R234, PT ;  /* 0x000000ea2800720c */ /* 0x040fe20003fc6270 */
[----:B------:R-:W-:Y:S01]  /*3d80*/  HMMA.16816.F32.BF16 R44, R12, R60, RZ ;  /* 0x0000003c0c2c723c */ /* 0x000fe200000418ff */
[----:B------:R-:W-:-:S02]  /*3d90*/  ISETP.LT.OR P3, PT, R40, R237, P3 ;  /* 0x000000ed2800720c */ /* 0x000fc40001f61670 */
[----:B------:R-:W-:Y:S01]  /*3da0*/  ISETP.LT.OR P6, PT, R40, R235, P6 ;  /* 0x000000eb2800720c */ /* 0x000fe200037c1670 */
[----:B------:R-:W-:Y:S01]  /*3db0*/  MUFU.TANH R201, R42 ;  /* 0x0000002a00c97308 */ /* 0x000fe20000002400 */
[----:B--2---:R-:W-:Y:S02]  /*3dc0*/  FSEL R89, R89, -INF , !P4 ;  /* 0xff80000059597808 */ /* 0x004fe40006000000 */
[----:B------:R-:W-:Y:S01]  /*3dd0*/  FSEL R114, R114, -INF , !P2 ;  /* 0xff80000072727808 */ /* 0x000fe20005000000 */
[----:B------:R-:W-:Y:S01]  /*3de0*/  FMUL.FTZ R22, R22, c[0x0][0x2ec] ;  /* 0x0000bb0016167a20 */ /* 0x000fe20000410000 */
[----:B------:R-:W-:Y:S01]  /*3df0*/  FSEL R105, R105, -INF , !P0 ;  /* 0xff80000069697808 */ /* 0x000fe20004000000 */
[----:B------:R-:W-:Y:S01]  /*3e00*/  FMUL.FTZ R21, R21, c[0x0][0x2ec] ;  /* 0x0000bb0015157a20 */ /* 0x000fe20000410000 */
[----:B------:R-:W-:Y:S01]  /*3e10*/  ISETP.GE.AND P4, PT, R40, R240, PT ;  /* 0x000000f02800720c */ /* 0x000fe20003f86270 */
[----:B----4-:R-:W-:Y:S01]  /*3e20*/  FMUL.FTZ R41, R20, c[0x0][0x2ec] ;  /* 0x0000bb0014297a20 */ /* 0x010fe20000410000 */
[----:B------:R-:W-:Y:S01]  /*3e30*/  ISETP.GE.AND P2, PT, R40, R238, PT ;  /* 0x000000ee2800720c */ /* 0x000fe20003f46270 */
[----:B------:R-:W-:Y:S01]  /*3e40*/  MUFU.TANH R197, R43 ;  /* 0x0000002b00c57308 */ /* 0x000fe20000002400 */
[----:B------:R-:W-:Y:S01]  /*3e50*/  FMUL.FTZ R205, R32, c[0x0][0x2ec] ;  /* 0x0000bb0020cd7a20 */ /* 0x000fe20000410000 */
[----:B------:R-:W-:Y:S01]  /*3e60*/  IADD3 R32, R73, 0x39, RZ ;  /* 0x0000003949207810 */ /* 0x000fe20007ffe0ff */
[----:B------:R-:W-:Y:S01]  /*3e70*/  FMUL.FTZ R34, R34, c[0x0][0x2ec] ;  /* 0x0000bb0022227a20 */ /* 0x000fe20000410000 */
[----:B------:R-:W-:Y:S01]  /*3e80*/  FSEL R129, R129, -INF , !P1 ;  /* 0xff80000081817808 */ /* 0x000fe20004800000 */
[----:B------:R-:W-:Y:S01]  /*3e90*/  FMUL.FTZ R33, R33, c[0x0][0x2ec] ;  /* 0x0000bb0021217a20 */ /* 0x000fe20000410000 */
[----:B------:R-:W-:Y:S01]  /*3ea0*/  ISETP.GE.AND P0, PT, R32, R240, PT ;  /* 0x000000f02000720c */ /* 0x000fe20003f06270 */
[----:B------:R-:W-:Y:S01]  /*3eb0*/  FMUL.FTZ R191, R35, c[0x0][0x2ec] ;  /* 0x0000bb0023bf7a20 */ /* 0x000fe20000410000 */
[----:B------:R-:W-:Y:S01]  /*3ec0*/  FSEL R115, R115, -INF , !P3 ;  /* 0xff80000073737808 */ /* 0x000fe20005800000 */
[----:B------:R-:W-:Y:S01]  /*3ed0*/  MUFU.TANH R195, R34 ;  /* 0x0000002200c37308 */ /* 0x000fe20000002400 */
[----:B------:R-:W-:Y:S01]  /*3ee0*/  FSEL R166, R166, -INF , !P6 ;  /* 0xff800000a6a67808 */ /* 0x000fe20007000000 */
[----:B-----5:R-:W-:Y:S01]  /*3ef0*/  HMMA.16816.F32.BF16 R44, R16, R52, R44 ;  /* 0x00000034102c723c */ /* 0x020fe2000004182c */
[C---:B------:R-:W-:Y:S01]  /*3f00*/  ISETP.GE.AND P1, PT, R32.reuse, R238, PT ;  /* 0x000000ee2000720c */ /* 0x040fe20003f26270 */
[----:B------:R-:W-:Y:S01]  /*3f10*/  FMUL.FTZ R23, R23, c[0x0][0x2ec] ;  /* 0x0000bb0017177a20 */ /* 0x000fe20000410000 */
[----:B------:R-:W-:-:S02]  /*3f20*/  ISETP.GE.AND P3, PT, R32, R236, PT ;  /* 0x000000ec2000720c */ /* 0x000fc40003f66270 */
[----:B------:R-:W-:Y:S01]  /*3f30*/  ISETP.GE.AND P6, PT, R32, R234, PT ;  /* 0x000000ea2000720c */ /* 0x000fe20003fc6270 */
[----:B------:R2:W-:Y:S01]  /*3f40*/  MUFU.TANH R203, R33 ;  /* 0x0000002100cb7308 */ /* 0x0005e20000002400 */
[C---:B------:R-:W-:Y:S02]  /*3f50*/  ISETP.LT.OR P4, PT, R40.reuse, R241, P4 ;  /* 0x000000f12800720c */ /* 0x040fe40002781670 */
[----:B------:R-:W-:Y:S02]  /*3f60*/  ISETP.LT.OR P2, PT, R40, R239, P2 ;  /* 0x000000ef2800720c */ /* 0x000fe40001741670 */
[C---:B------:R-:W-:Y:S02]  /*3f70*/  ISETP.LT.OR P0, PT, R32.reuse, R241, P0 ;  /* 0x000000f12000720c */ /* 0x040fe40000701670 */
[----:B------:R-:W-:Y:S01]  /*3f80*/  IADD3 R40, R73, 0x40, RZ ;  /* 0x0000004049287810 */ /* 0x000fe20007ffe0ff */
[----:B------:R-:W4:Y:S01]  /*3f90*/  MUFU.TANH R170, R170 ;  /* 0x000000aa00aa7308 */ /* 0x000f220000002400 */
[----:B------:R-:W-:-:S02]  /*3fa0*/  ISETP.LT.OR P1, PT, R32, R239, P1 ;  /* 0x000000ef2000720c */ /* 0x000fc40000f21670 */
[C---:B------:R-:W-:Y:S02]  /*3fb0*/  ISETP.LT.OR P3, PT, R32.reuse, R237, P3 ;  /* 0x000000ed2000720c */ /* 0x040fe40001f61670 */
[----:B------:R-:W-:Y:S02]  /*3fc0*/  ISETP.LT.OR P6, PT, R32, R235, P6 ;  /* 0x000000eb2000720c */ /* 0x000fe400037c1670 */
[----:B------:R-:W-:Y:S01]  /*3fd0*/  FSEL R164, R164, -INF , !P5 ;  /* 0xff800000a4a47808 */ /* 0x000fe20006800000 */
[----:B--2---:R-:W-:Y:S01]  /*3fe0*/  HMMA.16816.F32.BF16 R32, R8, R60, RZ ;  /* 0x0000003c0820723c */ /* 0x004fe200000418ff */
[----:B------:R-:W-:Y:S01]  /*3ff0*/  FSEL R143, R143, -INF , !P4 ;  /* 0xff8000008f8f7808 */ /* 0x000fe20006000000 */
[----:B------:R2:W-:Y:S01]  /*4000*/  MUFU.TANH R61, R41 ;  /* 0x00000029003d7308 */ /* 0x0005e20000002400 */
[----:B------:R-:W-:Y:S01]  /*4010*/  FSEL R122, R122, -INF , !P2 ;  /* 0xff8000007a7a7808 */ /* 0x000fe20005000000 */
[----:B------:R-:W-:Y:S01]  /*4020*/  FMUL.FTZ R44, R44, c[0x0][0x2ec] ;  /* 0x0000bb002c2c7a20 */ /* 0x000fe20000410000 */
[----:B------:R-:W-:Y:S01]  /*4030*/  ISETP.GE.AND P5, PT, R40, R240, PT ;  /* 0x000000f02800720c */ /* 0x000fe20003fa6270 */
[----:B------:R-:W-:Y:S01]  /*4040*/  FMUL.FTZ R45, R45, c[0x0][0x2ec] ;  /* 0x0000bb002d2d7a20 */ /* 0x000fe20000410000 */
[----:B---3--:R-:W-:Y:S01]  /*4050*/  FSEL R60, R96, -INF , !P0 ;  /* 0xff800000603c7808 */ /* 0x008fe20004000000 */
[----:B------:R-:W-:Y:S01]  /*4060*/  FMUL.FTZ R46, R46, c[0x0][0x2ec] ;  /* 0x0000bb002e2e7a20 */ /* 0x000fe20000410000 */
[C---:B------:R-:W-:Y:S01]  /*4070*/  ISETP.GE.AND P4, PT, R40.reuse, R238, PT ;  /* 0x000000ee2800720c */ /* 0x040fe20003f86270 */
[----:B------:R-:W-:Y:S01]  /*4080*/  MUFU.TANH R146, R22 ;  /* 0x0000001600927308 */ /* 0x000fe20000002400 */
[C---:B------:R-:W-:Y:S01]  /*4090*/  ISETP.GE.AND P2, PT, R40.reuse, R236, PT ;  /* 0x000000ec2800720c */ /* 0x040fe20003f46270 */
[----:B------:R-:W-:Y:S01]  /*40a0*/  FMUL.FTZ R168, R47, c[0x0][0x2ec] ;  /* 0x0000bb002fa87a20 */ /* 0x000fe20000410000 */
[----:B------:R-:W-:-:S02]  /*40b0*/  ISETP.GE.AND P0, PT, R40, R234, PT ;  /* 0x000000ea2800720c */ /* 0x000fc40003f06270 */
[C---:B------:R-:W-:Y:S02]  /*40c0*/  ISETP.LT.OR P5, PT, R40.reuse, R241, P5 ;  /* 0x000000f12800720c */ /* 0x040fe40002fa1670 */
[C---:B------:R-:W-:Y:S01]  /*40d0*/  ISETP.LT.OR P4, PT, R40.reuse, R239, P4 ;  /* 0x000000ef2800720c */ /* 0x040fe20002781670 */
[----:B------:R-:W-:Y:S01]  /*40e0*/  MUFU.TANH R96, R21 ;  /* 0x0000001500607308 */ /* 0x000fe20000002400 */
[C---:B------:R-:W-:Y:S02]  /*40f0*/  ISETP.LT.OR P2, PT, R40.reuse, R237, P2 ;  /* 0x000000ed2800720c */ /* 0x040fe40001741670 */
[----:B------:R-:W-:Y:S02]  /*4100*/  ISETP.LT.OR P0, PT, R40, R235, P0 ;  /* 0x000000eb2800720c */ /* 0x000fe40000701670 */
[----:B--2---:R-:W2:Y:S01]  /*4110*/  LDSM.16.M88.4 R40, [R221+0x1c00] ;  /* 0x001c0000dd28783b */ /* 0x004ea20000000200 */
[----:B------:R-:W-:Y:S01]  /*4120*/  IADD3 R20, R73, 0x41, RZ ;  /* 0x0000004149147810 */ /* 0x000fe20007ffe0ff */
[----:B------:R-:W-:Y:S01]  /*4130*/  HMMA.16816.F32.BF16 R32, R28, R52, R32 ;  /* 0x000000341c20723c */ /* 0x000fe20000041820 */
[----:B------:R-:W-:Y:S01]  /*4140*/  FSEL R130, R130, -INF , !P1 ;  /* 0xff80000082827808 */ /* 0x000fe20004800000 */
[----:B------:R1:W-:Y:S01]  /*4150*/  MUFU.TANH R112, R23 ;  /* 0x0000001700707308 */ /* 0x0003e20000002400 */
[----:B------:R-:W-:Y:S01]  /*4160*/  FSEL R124, R124, -INF , !P3 ;  /* 0xff8000007c7c7808 */ /* 0x000fe20005800000 */
[----:B------:R-:W-:-:S04]  /*4170*/  DEPBAR.LE SB0, 0x0 ;  /* 0x000080000000791a */ /* 0x000fc80000000000 */
[----:B------:R-:W-:Y:S02]  /*4180*/  FSEL R169, R169, -INF , !P6 ;  /* 0xff800000a9a97808 */ /* 0x000fe40007000000 */
[----:B------:R-:W-:Y:S01]  /*4190*/  FSEL R145, R145, -INF , !P5 ;  /* 0xff80000091917808 */ /* 0x000fe20006800000 */
[----:B------:R-:W3:Y:S01]  /*41a0*/  MUFU.TANH R249, R249 ;  /* 0x000000f900f97308 */ /* 0x000ee20000002400 */
[C---:B------:R-:W-:Y:S02]  /*41b0*/  ISETP.GE.AND P1, PT, R20.reuse, R240, PT ;  /* 0x000000f01400720c */ /* 0x040fe40003f26270 */
[C---:B------:R-:W-:Y:S02]  /*41c0*/  ISETP.GE.AND P3, PT, R20.reuse, R238, PT ;  /* 0x000000ee1400720c */ /* 0x040fe40003f66270 */
[C---:B------:R-:W-:Y:S02]  /*41d0*/  ISETP.GE.AND P6, PT, R20.reuse, R236, PT ;  /* 0x000000ec1400720c */ /* 0x040fe40003fc6270 */
[C---:B------:R-:W-:Y:S01]  /*41e0*/  ISETP.GE.AND P5, PT, R20.reuse, R234, PT ;  /* 0x000000ea1400720c */ /* 0x040fe20003fa6270 */
[----:B------:R-:W-:Y:S01]  /*41f0*/  MUFU.TANH R53, R45 ;  /* 0x0000002d00357308 */ /* 0x000fe20000002400 */
[----:B------:R-:W-:-:S02]  /*4200*/  ISETP.LT.OR P1, PT, R20, R241, P1 ;  /* 0x000000f11400720c */ /* 0x000fc40000f21670 */
[C---:B------:R-:W-:Y:S02]  /*4210*/  ISETP.LT.OR P3, PT, R20.reuse, R239, P3 ;  /* 0x000000ef1400720c */ /* 0x040fe40001f61670 */
[----:B------:R-:W-:Y:S01]  /*4220*/  ISETP.LT.OR P6, PT, R20, R237, P6 ;  /* 0x000000ed1400720c */ /* 0x000fe200037c1670 */
[----:B------:R-:W-:Y:S01]  /*4230*/  FMUL.FTZ R189, R32, c[0x0][0x2ec] ;  /* 0x0000bb0020bd7a20 */ /* 0x000fe20000410000 */
[----:B------:R-:W-:Y:S01]  /*4240*/  ISETP.LT.OR P5, PT, R20, R235, P5 ;  /* 0x000000eb1400720c */ /* 0x000fe20002fa1670 */
[----:B------:R-:W-:Y:S01]  /*4250*/  MUFU.TANH R172, R46 ;  /* 0x0000002e00ac7308 */ /* 0x000fe20000002400 */
[----:B-1----:R-:W-:Y:S01]  /*4260*/  HMMA.16816.F32.BF16 R20, R12, R48, RZ ;  /* 0x000000300c14723c */ /* 0x002fe200000418ff */
[----:B------:R-:W-:Y:S01]  /*4270*/  FSEL R52, R83, -INF , !P1 ;  /* 0xff80000053347808 */ /* 0x000fe20004800000 */
[----:B------:R-:W-:Y:S01]  /*4280*/  FMUL.FTZ R33, R33, c[0x0][0x2ec] ;  /* 0x0000bb0021217a20 */ /* 0x000fe20000410000 */
[----:B----4-:R-:W-:Y:S01]  /*4290*/  FSEL R170, R170, -INF , !P2 ;  /* 0xff800000aaaa7808 */ /* 0x010fe20005000000 */
[----:B------:R-:W-:Y:S01]  /*42a0*/  FMUL.FTZ R34, R34, c[0x0][0x2ec] ;  /* 0x0000bb0022227a20 */ /* 0x000fe20000410000 */
[----:B------:R-:W-:Y:S01]  /*42b0*/  ISETP.GE.AND P2, PT, R117, R236, PT ;  /* 0x000000ec7500720c */ /* 0x000fe20003f46270 */
[----:B------:R-:W-:Y:S01]  /*42c0*/  FMUL.FTZ R35, R35, c[0x0][0x2ec] ;  /* 0x0000bb0023237a20 */ /* 0x000fe20000410000 */
[----:B------:R1:W-:Y:S01]  /*42d0*/  MUFU.TANH R83, R44 ;  /* 0x0000002c00537308 */ /* 0x0003e20000002400 */
[----:B------:R-:W-:-:S02]  /*42e0*/  FSEL R134, R134, -INF , !P4 ;  /* 0xff80000086867808 */ /* 0x000fc40006000000 */
[----:B------:R-:W-:Y:S02]  /*42f0*/  ISETP.LT.OR P2, PT, R117, R237, P2 ;  /* 0x000000ed7500720c */ /* 0x000fe40001741670 */
[----:B------:R-:W-:Y:S02]  /*4300*/  FSEL R175, R175, -INF , !P6 ;  /* 0xff800000afaf7808 */ /* 0x000fe40007000000 */
[----:B------:R-:W-:Y:S01]  /*4310*/  FSEL R187, R187, -INF , !P0 ;  /* 0xff800000bbbb7808 */ /* 0x000fe20004000000 */
[----:B------:R-:W-:Y:S01]  /*4320*/  MUFU.TANH R185, R33 ;  /* 0x0000002100b97308 */ /* 0x000fe20000002400 */
[----:B------:R-:W-:Y:S02]  /*4330*/  FSEL R211, R211, -INF , !P5 ;  /* 0xff800000d3d37808 */ /* 0x000fe40006800000 */
[----:B---3--:R-:W-:Y:S02]  /*4340*/  FSEL R249, R249, -INF , !P2 ;  /* 0xff800000f9f97808 */ /* 0x008fe40005000000 */
[----:B------:R-:W-:-:S02]  /*4350*/  ISETP.GE.AND P4, PT, R116, R240, PT ;  /* 0x000000f07400720c */ /* 0x000fc40003f86270 */
[C---:B------:R-:W-:Y:S01]  /*4360*/  ISETP.GE.AND P6, PT, R117.reuse, R234, PT ;  /* 0x000000ea7500720c */ /* 0x040fe20003fc6270 */
[----:B-1----:R-:W-:Y:S01]  /*4370*/  HMMA.16816.F32.BF16 R44, R8, R48, RZ ;  /* 0x00000030082c723c */ /* 0x002fe200000418ff */
[C---:B------:R-:W-:Y:S01]  /*4380*/  ISETP.GE.AND P0, PT, R116.reuse, R238, PT ;  /* 0x000000ee7400720c */ /* 0x040fe20003f06270 */
[----:B------:R-:W-:Y:S01]  /*4390*/  MUFU.TANH R177, R34 ;  /* 0x0000002200b17308 */ /* 0x000fe20000002400 */
[C---:B------:R-:W-:Y:S02]  /*43a0*/  ISETP.GE.AND P5, PT, R116.reuse, R236, PT ;  /* 0x000000ec7400720c */ /* 0x040fe40003fa6270 */
[C---:B------:R-:W-:Y:S02]  /*43b0*/  ISETP.GE.AND P2, PT, R116.reuse, R234, PT ;  /* 0x000000ea7400720c */ /* 0x040fe40003f46270 */
[----:B------:R-:W-:Y:S01]  /*43c0*/  ISETP.LT.OR P6, PT, R117, R235, P6 ;  /* 0x000000eb7500720c */ /* 0x000fe200037c1670 */
[----:B--2---:R-:W-:Y:S01]  /*43d0*/  HMMA.16816.F32.BF16 R20, R16, R40, R20 ;  /* 0x000000281014723c */ /* 0x004fe20000041814 */
[C---:B------:R-:W-:Y:S01]  /*43e0*/  ISETP.LT.OR P4, PT, R116.reuse, R241, P4 ;  /* 0x000000f17400720c */ /* 0x040fe20002781670 */
[----:B------:R1:W-:Y:S01]  /*43f0*/  MUFU.TANH R173, R35 ;  /* 0x0000002300ad7308 */ /* 0x0003e20000002400 */
[----:B------:R-:W-:-:S02]  /*4400*/  ISETP.LT.OR P0, PT, R116, R239, P0 ;  /* 0x000000ef7400720c */ /* 0x000fc40000701670 */
[C---:B------:R-:W-:Y:S02]  /*4410*/  ISETP.LT.OR P5, PT, R116.reuse, R237, P5 ;  /* 0x000000ed7400720c */ /* 0x040fe40002fa1670 */
[----:B------:R-:W-:Y:S02]  /*4420*/  ISETP.LT.OR P2, PT, R116, R235, P2 ;  /* 0x000000eb7400720c */ /* 0x000fe40001741670 */
[----:B------:R-:W-:Y:S01]  /*4430*/  IADD3 R116, R73, 0x50, RZ ;  /* 0x0000005049747810 */ /* 0x000fe20007ffe0ff */
[----:B------:R-:W2:Y:S01]  /*4440*/  MUFU.TANH R132, R132 ;  /* 0x0000008400847308 */ /* 0x000ea20000002400 */
[----:B------:R-:W-:Y:S02]  /*4450*/  FSEL R209, R209, -INF , !P6 ;  /* 0xff800000d1d17808 */ /* 0x000fe40007000000 */
[CC--:B------:R-:W-:Y:S02]  /*4460*/  ISETP.GE.AND P1, PT, R117.reuse, R240.reuse, PT ;  /* 0x000000f07500720c */ /* 0x0c0fe40003f26270 */
[C---:B------:R-:W-:Y:S01]  /*4470*/  ISETP.GE.AND P6, PT, R116.reuse, R240, PT ;  /* 0x000000f07400720c */ /* 0x040fe20003fc6270 */
[----:B------:R-:W-:Y:S01]  /*4480*/  HMMA.16816.F32.BF16 R44, R28, R40, R44 ;  /* 0x000000281c2c723c */ /* 0x000fe2000004182c */
[-C--:B------:R-:W-:Y:S01]  /*4490*/  ISETP.LT.OR P1, PT, R117, R241.reuse, P1 ;  /* 0x000000f17500720c */ /* 0x080fe20000f21670 */
[----:B------:R-:W3:Y:S01]  /*44a0*/  MUFU.TANH R207, R207 ;  /* 0x000000cf00cf7308 */ /* 0x000ee20000002400 */
[----:B------:R-:W-:-:S02]  /*44b0*/  ISETP.LT.OR P6, PT, R116, R241, P6 ;  /* 0x000000f17400720c */ /* 0x000fc400037c1670 */
[----:B------:R-:W-:Y:S02]  /*44c0*/  IADD3 R32, R73, 0x51, RZ ;  /* 0x0000005149207810 */ /* 0x000fe40007ffe0ff */
[----:B------:R-:W-:Y:S01]  /*44d0*/  FSEL R49, R97, -INF , !P1 ;  /* 0xff80000061317808 */ /* 0x000fe20004800000 */
[----:B------:R-:W-:Y:S01]  /*44e0*/  FMUL.FTZ R20, R20, c[0x0][0x2ec] ;  /* 0x0000bb0014147a20 */ /* 0x000fe20000410000 */
[----:B------:R-:W-:Y:S01]  /*44f0*/  FSEL R181, R181, -INF , !P5 ;  /* 0xff800000b5b57808 */ /* 0x000fe20006800000 */
[----:B------:R-:W-:Y:S01]  /*4500*/  FMUL.FTZ R97, R21, c[0x0][0x2ec] ;  /* 0x0000bb0015617a20 */ /* 0x000fe20000410000 */
[----:B------:R-:W-:Y:S01]  /*4510*/  FSEL R193, R193, -INF , !P2 ;  /* 0xff800000c1c17808 */ /* 0x000fe20005000000 */
[----:B------:R-:W-:Y:S01]  /*4520*/  FMUL.FTZ R128, R22, c[0x0][0x2ec] ;  /* 0x0000bb0016807a20 */ /* 0x000fe20000410000 */
[----:B------:R-:W-:Y:S01]  /*4530*/  FSEL R40, R111, -INF , !P6 ;  /* 0xff8000006f287808 */ /* 0x000fe20007000000 */
[----:B------:R-:W-:Y:S01]  /*4540*/  FMUL.FTZ R126, R23, c[0x0][0x2ec] ;  /* 0x0000bb00177e7a20 */ /* 0x000fe20000410000 */
[C---:B------:R-:W-:Y:S01]  /*4550*/  ISETP.GE.AND P1, PT, R32.reuse, R240, PT ;  /* 0x000000f02000720c */ /* 0x040fe20003f26270 */
[----:B------:R4:W-:Y:S01]  /*4560*/  MUFU.TANH R111, R20 ;  /* 0x00000014006f7308 */ /* 0x0009e20000002400 */
[----:B------:R-:W-:-:S02]  /*4570*/  ISETP.GE.AND P5, PT, R32, R238, PT ;  /* 0x000000ee2000720c */ /* 0x000fc40003fa6270 */
[C---:B------:R-:W-:Y:S02]  /*4580*/  ISETP.GE.AND P2, PT, R32.reuse, R236, PT ;  /* 0x000000ec2000720c */ /* 0x040fe40003f46270 */
[C---:B------:R-:W-:Y:S02]  /*4590*/  ISETP.GE.AND P6, PT, R32.reuse, R234, PT ;  /* 0x000000ea2000720c */ /* 0x040fe40003fc6270 */
[C---:B------:R-:W-:Y:S01]  /*45a0*/  ISETP.LT.OR P1, PT, R32.reuse, R241, P1 ;  /* 0x000000f12000720c */ /* 0x040fe20000f21670 */
[----:B------:R-:W5:Y:S01]  /*45b0*/  MUFU.TANH R205, R205 ;  /* 0x000000cd00cd7308 */ /* 0x000f620000002400 */
[C---:B------:R-:W-:Y:S01]  /*45c0*/  ISETP.LT.OR P5, PT, R32.reuse, R239, P5 ;  /* 0x000000ef2000720c */ /* 0x040fe20002fa1670 */
[----:B------:R-:W-:Y:S01]  /*45d0*/  FMUL.FTZ R118, R47, c[0x0][0x2ec] ;  /* 0x0000bb002f767a20 */ /* 0x000fe20000410000 */
[----:B------:R-:W-:Y:S01]  /*45e0*/  ISETP.LT.OR P2, PT, R32, R237, P2 ;  /* 0x000000ed2000720c */ /* 0x000fe20001741670 */
[----:B------:R-:W-:Y:S01]  /*45f0*/  FMUL.FTZ R46, R46, c[0x0][0x2ec] ;  /* 0x0000bb002e2e7a20 */ /* 0x000fe20000410000 */
[----:B------:R-:W-:Y:S01]  /*4600*/  ISETP.LT.OR P6, PT, R32, R235, P6 ;  /* 0x000000eb2000720c */ /* 0x000fe200037c1670 */
[----:B------:R-:W-:Y:S01]  /*4610*/  FMUL.FTZ R44, R44, c[0x0][0x2ec] ;  /* 0x0000bb002c2c7a20 */ /* 0x000fe20000410000 */
[----:B-1----:R-:W-:Y:S01]  /*4620*/  HMMA.16816.F32.BF16 R32, R8, R62, RZ ;  /* 0x0000003e0820723c */ /* 0x002fe200000418ff */
[----:B--2---:R-:W-:Y:S01]  /*4630*/  FSEL R132, R132, -INF , !P3 ;  /* 0xff80000084847808 */ /* 0x004fe20005800000 */
[----:B------:R-:W1:Y:S01]  /*4640*/  MUFU.TANH R191, R191 ;  /* 0x000000bf00bf7308 */ /* 0x000e620000002400 */
[----:B------:R-:W-:Y:S01]  /*4650*/  ISETP.GE.AND P3, PT, R117, R238, PT ;  /* 0x000000ee7500720c */ /* 0x000fe20003f66270 */
[----:B------:R-:W-:Y:S01]  /*4660*/  FMUL.FTZ R131, R45, c[0x0][0x2ec] ;  /* 0x0000bb002d837a20 */ /* 0x000fe20000410000 */
[----:B------:R-:W-:-:S02]  /*4670*/  FSEL R48, R102, -INF , !P4 ;  /* 0xff80000066307808 */ /* 0x000fc40006000000 */
[-C--:B------:R-:W-:Y:S01]  /*4680*/  ISETP.LT.OR P3, PT, R117, R239.reuse, P3 ;  /* 0x000000ef7500720c */ /* 0x080fe20001f61670 */
[C---:B----4-:R-:W-:Y:S01]  /*4690*/  HMMA.16816.F32.BF16 R20, R12.reuse, R62, RZ ;  /* 0x0000003e0c14723c */ /* 0x050fe200000418ff */
[----:B------:R-:W-:Y:S01]  /*46a0*/  FSEL R136, R136, -INF , !P0 ;  /* 0xff80000088887808 */ /* 0x000fe20004000000 */
[----:B------:R-:W2:Y:S01]  /*46b0*/  MUFU.TANH R189, R189 ;  /* 0x000000bd00bd7308 */ /* 0x000ea20000002400 */
[----:B------:R-:W-:Y:S02]  /*46c0*/  FSEL R138, R138, -INF , !P3 ;  /* 0xff8000008a8a7808 */ /* 0x000fe40005800000 */
[C---:B------:R-:W-:Y:S02]  /*46d0*/  ISETP.GE.AND P3, PT, R116.reuse, R238, PT ;  /* 0x000000ee7400720c */ /* 0x040fe40003f66270 */
[C---:B------:R-:W-:Y:S01]  /*46e0*/  ISETP.GE.AND P4, PT, R116.reuse, R236, PT ;  /* 0x000000ec7400720c */ /* 0x040fe20003f86270 */
[----:B------:R-:W-:Y:S01]  /*46f0*/  HMMA.16816.F32.BF16 R12, R12, R50, RZ ;  /* 0x000000320c0c723c */ /* 0x000fe200000418ff */
[C---:B------:R-:W-:Y:S01]  /*4700*/  ISETP.GE.AND P0, PT, R116.reuse, R234, PT ;  /* 0x000000ea7400720c */ /* 0x040fe20003f06270 */
[----:B------:R4:W-:Y:S01]  /*4710*/  MUFU.TANH R119, R46 ;  /* 0x0000002e00777308 */ /* 0x0009e20000002400 */
[----:B------:R-:W-:-:S02]  /*4720*/  ISETP.LT.OR P3, PT, R116, R239, P3 ;  /* 0x000000ef7400720c */ /* 0x000fc40001f61670 */
[C---:B------:R-:W-:Y:S02]  /*4730*/  ISETP.LT.OR P4, PT, R116.reuse, R237, P4 ;  /* 0x000000ed7400720c */ /* 0x040fe40002781670 */
[----:B------:R-:W-:Y:S01]  /*4740*/  ISETP.LT.OR P0, PT, R116, R235, P0 ;  /* 0x000000eb7400720c */ /* 0x000fe20000701670 */
[----:B------:R-:W-:Y:S01]  /*4750*/  HMMA.16816.F32.BF16 R8, R8, R50, RZ ;  /* 0x000000320808723c */ /* 0x000fe200000418ff */
[----:B------:R-:W-:Y:S01]  /*4760*/  IADD3 R116, R73, 0x58, RZ ;  /* 0x0000005849747810 */ /* 0x000fe20007ffe0ff */
[----:B------:R1:W-:Y:S01]  /*4770*/  MUFU.TANH R165, R44 ;  /* 0x0000002c00a57308 */ /* 0x0003e20000002400 */
[----:B---3--:R-:W-:Y:S02]  /*4780*/  FSEL R207, R207, -INF , !P4 ;  /* 0xff800000cfcf7808 */ /* 0x008fe40006000000 */
[C---:B------:R-:W-:Y:S02]  /*4790*/  ISETP.GE.AND P4, PT, R116.reuse, R236, PT ;  /* 0x000000ec7400720c */ /* 0x040fe40003f86270 */
[----:B------:R-:W-:Y:S01]  /*47a0*/  IADD3 R102, R73, 0x59, RZ ;  /* 0x0000005949667810 */ /* 0x000fe20007ffe0ff */
[----:B------:R-:W-:Y:S01]  /*47b0*/  HMMA.16816.F32.BF16 R32, R28, R54, R32 ;  /* 0x000000361c20723c */ /* 0x000fe20000041820 */
[----:B------:R-:W-:Y:S01]  /*47c0*/  ISETP.LT.OR P4, PT, R116, R237, P4 ;  /* 0x000000ed7400720c */ /* 0x000fe20002781670 */
[----:B------:R-:W-:Y:S01]  /*47d0*/  MUFU.TANH R168, R168 ;  /* 0x000000a800a87308 */ /* 0x000fe20000002400 */
[----:B------:R-:W-:-:S02]  /*47e0*/  FSEL R201, R201, -INF , !P0 ;  /* 0xff800000c9c97808 */ /* 0x000fc40004000000 */
[----:B------:R-:W-:Y:S02]  /*47f0*/  ISETP.GE.AND P0, PT, R102, R238, PT ;  /* 0x000000ee6600720c */ /* 0x000fe40003f06270 */
[----:B------:R-:W-:Y:S01]  /*4800*/  FSEL R144, R144, -INF , !P3 ;  /* 0xff80000090907808 */ /* 0x000fe20005800000 */
[C---:B------:R-:W-:Y:S01]  /*4810*/  HMMA.16816.F32.BF16 R20, R16.reuse, R54, R20 ;  /* 0x000000361014723c */ /* 0x040fe20000041814 */
[----:B------:R-:W-:Y:S01]  /*4820*/  FSEL R197, R197, -INF , !P6 ;  /* 0xff800000c5c57808 */ /* 0x000fe20007000000 */
[----:B------:R-:W-:Y:S01]  /*4830*/  MUFU.TANH R128, R128 ;  /* 0x0000008000807308 */ /* 0x000fe20000002400 */
[----:B-----5:R-:W-:Y:S02]  /*4840*/  FSEL R205, R205, -INF , !P4 ;  /* 0xff800000cdcd7808 */ /* 0x020fe40006000000 */
[C---:B------:R-:W-:Y:S02]  /*4850*/  ISETP.GE.AND P3, PT, R102.reuse, R240, PT ;  /* 0x000000f06600720c */ /* 0x040fe40003f66270 */
[C---:B------:R-:W-:Y:S01]  /*4860*/  ISETP.GE.AND P6, PT, R102.reuse, R236, PT ;  /* 0x000000ec6600720c */ /* 0x040fe20003fc6270 */
[----:B------:R-:W-:Y:S01]  /*4870*/  HMMA.16816.F32.BF16 R12, R16, R42, R12 ;  /* 0x0000002a100c723c */ /* 0x000fe2000004180c */
[C---:B------:R-:W-:Y:S01]  /*4880*/  ISETP.GE.AND P4, PT, R102.reuse, R234, PT ;  /* 0x000000ea6600720c */ /* 0x040fe20003f86270 */
[----:B------:R-:W-:Y:S01]  /*4890*/  MUFU.TANH R97, R97 ;  /* 0x0000006100617308 */ /* 0x000fe20000002400 */
[----:B------:R-:W-:-:S02]  /*48a0*/  ISETP.LT.OR P0, PT, R102, R239, P0 ;  /* 0x000000ef6600720c */ /* 0x000fc40000701670 */
[----:B------:R-:W-:Y:S02]  /*48b0*/  IADD3 R47, R73, 0x61, RZ ;  /* 0x00000061492f7810 */ /* 0x000fe40007ffe0ff */
[----:B------:R-:W-:Y:S01]  /*48c0*/  FSEL R41, R110, -INF , !P1 ;  /* 0xff8000006e297808 */ /* 0x000fe20004800000 */
[----:B------:R-:W-:Y:S01]  /*48d0*/  HMMA.16816.F32.BF16 R8, R28, R42, R8 ;  /* 0x0000002a1c08723c */ /* 0x000fe20000041808 */
[----:B------:R-:W-:Y:S01]  /*48e0*/  FSEL R142, R142, -INF , !P5 ;  /* 0xff8000008e8e7808 */ /* 0x000fe20006800000 */
[----:B------:R-:W-:Y:S01]  /*48f0*/  FMUL.FTZ R34, R34, c[0x0][0x2ec] ;  /* 0x0000bb0022227a20 */ /* 0x000fe20000410000 */
[----:B------:R-:W-:Y:S01]  /*4900*/  FSEL R199, R199, -INF , !P2 ;  /* 0xff800000c7c77808 */ /* 0x000fe20005000000 */
[----:B------:R-:W-:Y:S01]  /*4910*/  FMUL.FTZ R179, R33, c[0x0][0x2ec] ;  /* 0x0000bb0021b37a20 */ /* 0x000fe20000410000 */
[C---:B------:R-:W-:Y:S01]  /*4920*/  ISETP.GE.AND P1, PT, R116.reuse, R240, PT ;  /* 0x000000f07400720c */ /* 0x040fe20003f26270 */
[----:B------:R-:W3:Y:S01]  /*4930*/  MUFU.TANH R171, R34 ;  /* 0x0000002200ab7308 */ /* 0x000ee20000002400 */
[----:B------:R-:W-:Y:S01]  /*4940*/  ISETP.GE.AND P5, PT, R116, R238, PT ;  /* 0x000000ee7400720c */ /* 0x000fe20003fa6270 */
[----:B------:R-:W-:Y:S01]  /*4950*/  FMUL.FTZ R183, R32, c[0x0][0x2ec] ;  /* 0x0000bb0020b77a20 */ /* 0x000fe20000410000 */
[----:B------:R-:W-:Y:S01]  /*4960*/  ISETP.GE.AND P2, PT, R116, R234, PT ;  /* 0x000000ea7400720c */ /* 0x000fe20003f46270 */
[----:B------:R-:W-:Y:S01]  /*4970*/  FMUL.FTZ R33, R20, c[0x0][0x2ec] ;  /* 0x0000bb0014217a20 */ /* 0x000fe20000410000 */
[----:B------:R-:W-:Y:S01]  /*4980*/  ISETP.LT.OR P3, PT, R102, R241, P3 ;  /* 0x000000f16600720c */ /* 0x000fe20001f61670 */
[----:B------:R-:W-:Y:S01]  /*4990*/  FMUL.FTZ R180, R22, c[0x0][0x2ec] ;  /* 0x0000bb0016b47a20 */ /* 0x000fe20000410000 */
[C---:B------:R-:W-:Y:S01]  /*49a0*/  ISETP.LT.OR P6, PT, R102.reuse, R237, P6 ;  /* 0x000000ed6600720c */ /* 0x040fe200037c1670 */
[----:B------:R-:W-:Y:S01]  /*49b0*/  MUFU.TANH R183, R183 ;  /* 0x000000b700b77308 */ /* 0x000fe20000002400 */
[----:B------:R-:W-:Y:S01]  /*49c0*/  ISETP.LT.OR P4, PT, R102, R235, P4 ;  /* 0x000000eb6600720c */ /* 0x000fe20002781670 */
[----:B------:R-:W-:Y:S01]  /*49d0*/  FMUL.FTZ R176, R23, c[0x0][0x2ec] ;  /* 0x0000bb0017b07a20 */ /* 0x000fe20000410000 */
[----:B------:R-:W-:Y:S01]  /*49e0*/  FSEL R102, R112, -INF , !P0 ;  /* 0xff80000070667808 */ /* 0x000fe20004000000 */
[----:B------:R-:W-:Y:S01]  /*49f0*/  FMUL.FTZ R29, R21, c[0x0][0x2ec] ;  /* 0x0000bb00151d7a20 */ /* 0x000fe20000410000 */
[-C--:B------:R-:W-:Y:S01]  /*4a00*/  ISETP.GE.AND P0, PT, R47, R240.reuse, PT ;  /* 0x000000f02f00720c */ /* 0x080fe20003f06270 */
[----:B------:R-:W-:Y:S01]  /*4a10*/  FMUL.FTZ R35, R35, c[0x0][0x2ec] ;  /* 0x0000bb0023237a20 */ /* 0x000fe20000410000 */
[C---:B------:R-:W-:Y:S01]  /*4a20*/  ISETP.LT.OR P1, PT, R116.reuse, R241, P1 ;  /* 0x000000f17400720c */ /* 0x040fe20000f21670 */
[----:B------:R-:W5:Y:S01]  /*4a30*/  MUFU.TANH R33, R33 ;  /* 0x0000002100217308 */ /* 0x000f620000002400 */
[----:B------:R-:W-:Y:S01]  /*4a40*/  ISETP.LT.OR P5, PT, R116, R239, P5 ;  /* 0x000000ef7400720c */ /* 0x000fe20002fa1670 */
[----:B------:R-:W-:Y:S01]  /*4a50*/  FMUL.FTZ R14, R14, c[0x0][0x2ec] ;  /* 0x0000bb000e0e7a20 */ /* 0x000fe20000410000 */
[----:B------:R-:W-:Y:S01]  /*4a60*/  ISETP.LT.OR P2, PT, R116, R235, P2 ;  /* 0x000000eb7400720c */ /* 0x000fe20001741670 */
[----:B------:R-:W-:Y:S01]  /*4a70*/  FMUL.FTZ R117, R10, c[0x0][0x2ec] ;  /* 0x0000bb000a757a20 */ /* 0x000fe20000410000 */
[----:B------:R-:W-:Y:S01]  /*4a80*/  IADD3 R54, R73, 0x60, RZ ;  /* 0x0000006049367810 */ /* 0x000fe20007ffe0ff */
[----:B------:R-:W-:Y:S01]  /*4a90*/  FMUL.FTZ R10, R12, c[0x0][0x2ec] ;  /* 0x0000bb000c0a7a20 */ /* 0x000fe20000410000 */
[----:B------:R-:W-:Y:S01]  /*4aa0*/  ISETP.LT.OR P0, PT, R47, R241, P0 ;  /* 0x000000f12f00720c */ /* 0x000fe20000701670 */
[----:B------:R-:W2:Y:S01]  /*4ab0*/  MUFU.TANH R180, R180 ;  /* 0x000000b400b47308 */ /* 0x000ea20000002400 */
[----:B----4-:R-:W-:Y:S01]  /*4ac0*/  IADD3 R46, R73, 0x68, RZ ;  /* 0x00000068492e7810 */ /* 0x010fe20007ffe0ff */
[----:B------:R-:W-:Y:S01]  /*4ad0*/  FMUL.FTZ R127, R8, c[0x0][0x2ec] ;  /* 0x0000bb00087f7a20 */ /* 0x000fe20000410000 */
[----:B------:R-:W-:Y:S01]  /*4ae0*/  FSEL R195, R195, -INF , !P2 ;  /* 0xff800000c3c37808 */ /* 0x000fe20005000000 */
[----:B------:R-:W-:Y:S01]  /*4af0*/  FMUL.FTZ R12, R13, c[0x0][0x2ec] ;  /* 0x0000bb000d0c7a20 */ /* 0x000fe20000410000 */
[----:B------:R-:W-:Y:S01]  /*4b00*/  FSEL R45, R61, -INF , !P1 ;  /* 0xff8000003d2d7808 */ /* 0x000fe20004800000 */
[----:B------:R-:W-:Y:S01]  /*4b10*/  FMUL.FTZ R9, R9, c[0x0][0x2ec] ;  /* 0x0000bb0009097a20 */ /* 0x000fe20000410000 */
[----:B------:R-:W-:Y:S01]  /*4b20*/  FSEL R146, R146, -INF , !P5 ;  /* 0xff80000092927808 */ /* 0x000fe20006800000 */
[----:B------:R-:W-:Y:S01]  /*4b30*/  MUFU.TANH R179, R179 ;  /* 0x000000b300b37308 */ /* 0x000fe20000002400 */
[----:B-1----:R-:W-:Y:S01]  /*4b40*/  FSEL R44, R96, -INF , !P3 ;  /* 0xff800000602c7808 */ /* 0x002fe20005800000 */
[----:B------:R-:W-:Y:S01]  /*4b50*/  FMUL.FTZ R15, R15, c[0x0][0x2ec] ;  /* 0x0000bb000f0f7a20 */ /* 0x000fe20000410000 */
[C---:B------:R-:W-:Y:S01]  /*4b60*/  ISETP.GE.AND P2, PT, R54.reuse, R240, PT ;  /* 0x000000f03600720c */ /* 0x040fe20003f46270 */
[----:B------:R-:W-:Y:S01]  /*4b70*/  FMUL.FTZ R11, R11, c[0x0][0x2ec] ;  /* 0x0000bb000b0b7a20 */ /* 0x000fe20000410000 */
[----:B------:R-:W-:-:S02]  /*4b80*/  ISETP.GE.AND P1, PT, R54, R238, PT ;  /* 0x000000ee3600720c */ /* 0x000fc40003f26270 */
[C---:B------:R-:W-:Y:S01]  /*4b90*/  ISETP.GE.AND P5, PT, R54.reuse, R236, PT ;  /* 0x000000ec3600720c */ /* 0x040fe20003fa6270 */
[----:B------:R-:W1:Y:S01]  /*4ba0*/  MUFU.TANH R23, R29 ;  /* 0x0000001d00177308 */ /* 0x000e620000002400 */
[-C--:B------:R-:W-:Y:S02]  /*4bb0*/  ISETP.GE.AND P3, PT, R54, R234.reuse, PT ;  /* 0x000000ea3600720c */ /* 0x080fe40003f66270 */
[----:B------:R-:W-:Y:S02]  /*4bc0*/  FSEL R20, R53, -INF , !P0 ;  /* 0xff80000035147808 */ /* 0x000fe40004000000 */
[----:B------:R-:W-:Y:S02]  /*4bd0*/  ISETP.GE.AND P0, PT, R46, R234, PT ;  /* 0x000000ea2e00720c */ /* 0x000fe40003f06270 */
[C---:B------:R-:W-:Y:S01]  /*4be0*/  ISETP.LT.OR P2, PT, R54.reuse, R241, P2 ;  /* 0x000000f13600720c */ /* 0x040fe20001741670 */
[----:B------:R-:W4:Y:S01]  /*4bf0*/  MUFU.TANH R176, R176 ;  /* 0x000000b000b07308 */ /* 0x000f220000002400 */
[----:B------:R-:W-:-:S02]  /*4c00*/  ISETP.LT.OR P1, PT, R54, R239, P1 ;  /* 0x000000ef3600720c */ /* 0x000fc40000f21670 */
[C---:B------:R-:W-:Y:S02]  /*4c10*/  ISETP.LT.OR P5, PT, R54.reuse, R237, P5 ;  /* 0x000000ed3600720c */ /* 0x040fe40002fa1670 */
[-C--:B------:R-:W-:Y:S02]  /*4c20*/  ISETP.LT.OR P3, PT, R54, R235.reuse, P3 ;  /* 0x000000eb3600720c */ /* 0x080fe40001f61670 */
[----:B------:R-:W-:Y:S01]  /*4c30*/  ISETP.LT.OR P0, PT, R46, R235, P0 ;  /* 0x000000eb2e00720c */ /* 0x000fe20000701670 */
[----:B------:R-:W1:Y:S01]  /*4c40*/  MUFU.TANH R167, R35 ;  /* 0x0000002300a77308 */ /* 0x000e620000002400 */
[----:B------:R-:W-:Y:S02]  /*4c50*/  IADD3 R22, R73, 0x70, RZ ;  /* 0x0000007049167810 */ /* 0x000fe40007ffe0ff */
[----:B------:R-:W-:Y:S02]  /*4c60*/  FSEL R203, R203, -INF , !P6 ;  /* 0xff800000cbcb7808 */ /* 0x000fe40007000000 */
[----:B------:R-:W-:-:S02]  /*4c70*/  FSEL R191, R191, -INF , !P4 ;  /* 0xff800000bfbf7808 */ /* 0x000fc40006000000 */
[----:B------:R-:W-:Y:S01]  /*4c80*/  FSEL R32, R83, -INF , !P2 ;  /* 0xff80000053207808 */ /* 0x000fe20005000000 */
[----:B------:R-:W1:Y:S01]  /*4c90*/  MUFU.TANH R121, R14 ;  /* 0x0000000e00797308 */ /* 0x000e620000002400 */
[----:B------:R-:W-:Y:S02]  /*4ca0*/  FSEL R172, R172, -INF , !P1 ;  /* 0xff800000acac7808 */ /* 0x000fe40004800000 */
[----:B--2---:R-:W-:Y:S02]  /*4cb0*/  FSEL R189, R189, -INF , !P5 ;  /* 0xff800000bdbd7808 */ /* 0x004fe40006800000 */
[----:B------:R-:W-:Y:S02]  /*4cc0*/  FSEL R177, R177, -INF , !P3 ;  /* 0xff800000b1b17808 */ /* 0x000fe40005800000 */
[----:B------:R-:W-:Y:S01]  /*4cd0*/  ISETP.GE.AND P6, PT, R46, R240, PT ;  /* 0x000000f02e00720c */ /* 0x000fe20003fc6270 */
[----:B------:R-:W2:Y:S01]  /*4ce0*/  MUFU.TANH R126, R126 ;  /* 0x0000007e007e7308 */ /* 0x000ea20000002400 */
[----:B------:R-:W-:-:S02]  /*4cf0*/  ISETP.GE.AND P4, PT, R47, R238, PT ;  /* 0x000000ee2f00720c */ /* 0x000fc40003f86270 */
[C---:B------:R-:W-:Y:S02]  /*4d00*/  ISETP.GE.AND P2, PT, R47.reuse, R236, PT ;  /* 0x000000ec2f00720c */ /* 0x040fe40003f46270 */
[----:B------:R-:W-:Y:S02]  /*4d10*/  ISETP.GE.AND P1, PT, R47, R234, PT ;  /* 0x000000ea2f00720c */ /* 0x000fe40003f26270 */
[C---:B------:R-:W-:Y:S01]  /*4d20*/  ISETP.GE.AND P5, PT, R46.reuse, R238, PT ;  /* 0x000000ee2e00720c */ /* 0x040fe20003fa6270 */
[----:B------:R-:W1:Y:S01]  /*4d30*/  MUFU.TANH R131, R131 ;  /* 0x0000008300837308 */ /* 0x000e620000002400 */
[-C--:B------:R-:W-:Y:S02]  /*4d40*/  ISETP.GE.AND P3, PT, R46, R236.reuse, PT ;  /* 0x000000ec2e00720c */ /* 0x080fe40003f66270 */
[----:B---3--:R-:W-:Y:S02]  /*4d50*/  FSEL R171, R171, -INF , !P0 ;  /* 0xff800000abab7808 */ /* 0x008fe40004000000 */
[----:B------:R-:W-:-:S02]  /*4d60*/  ISETP.GE.AND P0, PT, R22, R236, PT ;  /* 0x000000ec1600720c */ /* 0x000fc40003f06270 */
[C---:B------:R-:W-:Y:S01]  /*4d70*/  ISETP.LT.OR P4, PT, R47.reuse, R239, P4 ;  /* 0x000000ef2f00720c */ /* 0x040fe20002781670 */
[----:B------:R-:W3:Y:S01]  /*4d80*/  MUFU.TANH R118, R118 ;  /* 0x0000007600767308 */ /* 0x000ee20000002400 */
[C---:B------:R-:W-:Y:S02]  /*4d90*/  ISETP.LT.OR P2, PT, R47.reuse, R237, P2 ;  /* 0x000000ed2f00720c */ /* 0x040fe40001741670 */
[----:B------:R-:W-:Y:S02]  /*4da0*/  ISETP.LT.OR P1, PT, R47, R235, P1 ;  /* 0x000000eb2f00720c */ /* 0x000fe40000f21670 */
[C---:B------:R-:W-:Y:S02]  /*4db0*/  ISETP.LT.OR P6, PT, R46.reuse, R241, P6 ;  /* 0x000000f12e00720c */ /* 0x040fe400037c1670 */
[C---:B------:R-:W-:Y:S01]  /*4dc0*/  ISETP.LT.OR P5, PT, R46.reuse, R239, P5 ;  /* 0x000000ef2e00720c */ /* 0x040fe20002fa1670 */
[----:B------:R-:W1:Y:S01]  /*4dd0*/  MUFU.TANH R10, R10 ;  /* 0x0000000a000a7308 */ /* 0x000e620000002400 */
[----:B------:R-:W-:-:S02]  /*4de0*/  ISETP.LT.OR P3, PT, R46, R237, P3 ;  /* 0x000000ed2e00720c */ /* 0x000fc40001f61670 */
[C---:B------:R-:W-:Y:S02]  /*4df0*/  IADD3 R28, R73.reuse, 0x69, RZ ;  /* 0x00000069491c7810 */ /* 0x040fe40007ffe0ff */
[----:B------:R-:W-:Y:S02]  /*4e00*/  ISETP.LT.OR P0, PT, R22, R237, P0 ;  /* 0x000000ed1600720c */ /* 0x000fe40000701670 */
[----:B------:R-:W-:Y:S01]  /*4e10*/  IADD3 R17, R73, 0x78, RZ ;  /* 0x0000007849117810 */ /* 0x000fe20007ffe0ff */
[----:B------:R-:W1:Y:S01]  /*4e20*/  MUFU.TANH R127, R127 ;  /* 0x0000007f007f7308 */ /* 0x000e620000002400 */
[----:B------:R-:W-:Y:S02]  /*4e30*/  FSEL R168, R168, -INF , !P4 ;  /* 0xff800000a8a87808 */ /* 0x000fe40006000000 */
[----:B------:R-:W-:Y:S02]  /*4e40*/  FSEL R185, R185, -INF , !P2 ;  /* 0xff800000b9b97808 */ /* 0x000fe40005000000 */
[----:B------:R-:W-:-:S02]  /*4e50*/  FSEL R173, R173, -INF , !P1 ;  /* 0xff800000adad7808 */ /* 0x000fc40004800000 */
[----:B-----5:R-:W-:Y:S01]  /*4e60*/  FSEL R21, R33, -INF , !P6 ;  /* 0xff80000021157808 */ /* 0x020fe20007000000 */
[----:B------:R5:W-:Y:S01]  /*4e70*/  MUFU.TANH R125, R9 ;  /* 0x00000009007d7308 */ /* 0x000be20000002400 */
[----:B------:R-:W-:Y:S02]  /*4e80*/  FSEL R180, R180, -INF , !P5 ;  /* 0xff800000b4b47808 */ /* 0x000fe40006800000 */
[----:B------:R-:W-:Y:S02]  /*4e90*/  FSEL R183, R183, -INF , !P3 ;  /* 0xff800000b7b77808 */ /* 0x000fe40005800000 */
[C---:B------:R-:W-:Y:S02]  /*4ea0*/  ISETP.GE.AND P4, PT, R28.reuse, R240, PT ;  /* 0x000000f01c00720c */ /* 0x040fe40003f86270 */
[C---:B------:R-:W-:Y:S01]  /*4eb0*/  ISETP.GE.AND P2, PT, R28.reuse, R238, PT ;  /* 0x000000ee1c00720c */ /* 0x040fe20003f46270 */
[----:B------:R-:W1:Y:S01]  /*4ec0*/  MUFU.TANH R117, R117 ;  /* 0x0000007500757308 */ /* 0x000e620000002400 */
[----:B------:R-:W-:-:S02]  /*4ed0*/  ISETP.GE.AND P1, PT, R28, R236, PT ;  /* 0x000000ec1c00720c */ /* 0x000fc40003f26270 */
[----:B------:R-:W-:Y:S02]  /*4ee0*/  ISETP.GE.AND P6, PT, R28, R234, PT ;  /* 0x000000ea1c00720c */ /* 0x000fe40003fc6270 */
[C---:B------:R-:W-:Y:S02]  /*4ef0*/  ISETP.GE.AND P5, PT, R22.reuse, R240, PT ;  /* 0x000000f01600720c */ /* 0x040fe40003fa6270 */
[-C--:B------:R-:W-:Y:S01]  /*4f00*/  ISETP.GE.AND P3, PT, R22, R238.reuse, PT ;  /* 0x000000ee1600720c */ /* 0x080fe20003f66270 */
[----:B------:R-:W1:Y:S01]  /*4f10*/  MUFU.TANH R12, R12 ;  /* 0x0000000c000c7308 */ /* 0x000e620000002400 */
[----:B------:R-:W-:Y:S02]  /*4f20*/  FSEL R165, R165, -INF , !P0 ;  /* 0xff800000a5a57808 */ /* 0x000fe40004000000 */
[----:B------:R-:W-:Y:S02]  /*4f30*/  ISETP.GE.AND P0, PT, R17, R238, PT ;  /* 0x000000ee1100720c */ /* 0x000fe40003f06270 */
[----:B------:R-:W-:-:S02]  /*4f40*/  ISETP.LT.OR P4, PT, R28, R241, P4 ;  /* 0x000000f11c00720c */ /* 0x000fc40002781670 */
[C---:B------:R-:W-:Y:S01]  /*4f50*/  ISETP.LT.OR P2, PT, R28.reuse, R239, P2 ;  /* 0x000000ef1c00720c */ /* 0x040fe20001741670 */
[----:B------:R-:W2:Y:S01]  /*4f60*/  MUFU.TANH R120, R15 ;  /* 0x0000000f00787308 */ /* 0x000ea20000002400 */
[C---:B------:R-:W-:Y:S02]  /*4f70*/  ISETP.LT.OR P1, PT, R28.reuse, R237, P1 ;  /* 0x000000ed1c00720c */ /* 0x040fe40000f21670 */
[----:B------:R-:W-:Y:S02]  /*4f80*/  ISETP.LT.OR P6, PT, R28, R235, P6 ;  /* 0x000000eb1c00720c */ /* 0x000fe400037c1670 */
[C---:B------:R-:W-:Y:S02]  /*4f90*/  ISETP.LT.OR P5, PT, R22.reuse, R241, P5 ;  /* 0x000000f11600720c */ /* 0x040fe40002fa1670 */
[----:B------:R-:W-:Y:S01]  /*4fa0*/  ISETP.LT.OR P3, PT, R22, R239, P3 ;  /* 0x000000ef1600720c */ /* 0x000fe20001f61670 */
[----:B------:R2:W2:Y:S01]  /*4fb0*/  MUFU.TANH R116, R11 ;  /* 0x0000000b00747308 */ /* 0x0004a20000002400 */
[----:B------:R-:W-:-:S02]  /*4fc0*/  IADD3 R18, R73, 0x71, RZ ;  /* 0x0000007149127810 */ /* 0x000fc40007ffe0ff */
[----:B------:R-:W-:Y:S02]  /*4fd0*/  ISETP.LT.OR P0, PT, R17, R239, P0 ;  /* 0x000000ef1100720c */ /* 0x000fe40000701670 */
[----:B-1----:R-:W-:Y:S02]  /*4fe0*/  FSEL R16, R23, -INF , !P4 ;  /* 0xff80000017107808 */ /* 0x002fe40006000000 */
[----:B----4-:R-:W-:Y:S02]  /*4ff0*/  FSEL R176, R176, -INF , !P2 ;  /* 0xff800000b0b07808 */ /* 0x010fe40005000000 */
[----:B------:R-:W-:Y:S02]  /*5000*/  FSEL R179, R179, -INF , !P1 ;  /* 0xff800000b3b37808 */ /* 0x000fe40004800000 */
[----:B------:R-:W-:Y:S02]  /*5010*/  FSEL R167, R167, -INF , !P6 ;  /* 0xff800000a7a77808 */ /* 0x000fe40007000000 */
[----:B------:R-:W-:-:S02]  /*5020*/  FSEL R8, R111, -INF , !P5 ;  /* 0xff8000006f087808 */ /* 0x000fc40006800000 */
[----:B------:R-:W-:Y:S02]  /*5030*/  FSEL R128, R128, -INF , !P3 ;  /* 0xff80000080807808 */ /* 0x000fe40005800000 */
[----:B------:R-:W-:Y:S02]  /*5040*/  ISETP.GE.AND P4, PT, R22, R234, PT ;  /* 0x000000ea1600720c */ /* 0x000fe40003f86270 */
[CC--:B------:R-:W-:Y:S02]  /*5050*/  ISETP.GE.AND P2, PT, R18.reuse, R240.reuse, PT ;  /* 0x000000f01200720c */ /* 0x0c0fe40003f46270 */
[----:B------:R-:W-:Y:S02]  /*5060*/  ISETP.GE.AND P1, PT, R17, R240, PT ;  /* 0x000000f01100720c */ /* 0x000fe40003f26270 */
[C---:B------:R-:W-:Y:S02]  /*5070*/  ISETP.GE.AND P6, PT, R18.reuse, R238, PT ;  /* 0x000000ee1200720c */ /* 0x040fe40003fc6270 */
[----:B------:R-:W-:-:S02]  /*5080*/  ISETP.GE.AND P5, PT, R18, R236, PT ;  /* 0x000000ec1200720c */ /* 0x000fc40003fa6270 */
[----:B------:R-:W-:Y:S02]  /*5090*/  ISETP.GE.AND P3, PT, R18, R234, PT ;  /* 0x000000ea1200720c */ /* 0x000fe40003f66270 */
[----:B------:R-:W-:Y:S02]  /*50a0*/  FSEL R121, R121, -INF , !P0 ;  /* 0xff80000079797808 */ /* 0x000fe40004000000 */
[----:B------:R-:W-:Y:S01]  /*50b0*/  ISETP.GT.AND P0, PT, R147, R227, PT ;  /* 0x000000e39300720c */ /* 0x000fe20003f04270 */
[----:B------:R-:W-:Y:S01]  /*50c0*/  BAR.SYNC.DEFER_BLOCKING 0x0 ;  /* 0x0000000000007b1d */ /* 0x000fe20000010000 */
[----:B------:R-:W-:Y:S02]  /*50d0*/  ISETP.LT.OR P4, PT, R22, R235, P4 ;  /* 0x000000eb1600720c */ /* 0x000fe40002781670 */
[C---:B------:R-:W-:Y:S02]  /*50e0*/  ISETP.LT.OR P2, PT, R18.reuse, R241, P2 ;  /* 0x000000f11200720c */ /* 0x040fe40001741670 */
[----:B------:R-:W-:-:S02]  /*50f0*/  ISETP.LT.OR P6, PT, R18, R239, P6 ;  /* 0x000000ef1200720c */ /* 0x000fc400037c1670 */
[C---:B------:R-:W-:Y:S02]  /*5100*/  ISETP.LT.OR P5, PT, R18.reuse, R237, P5 ;  /* 0x000000ed1200720c */ /* 0x040fe40002fa1670 */
[----:B------:R-:W-:Y:S02]  /*5110*/  ISETP.LT.OR P3, PT, R18, R235, P3 ;  /* 0x000000eb1200720c */ /* 0x000fe40001f61670 */
[----:B------:R-:W-:Y:S02]  /*5120*/  ISETP.LT.OR P1, PT, R17, R241, P1 ;  /* 0x000000f11100720c */ /* 0x000fe40000f21670 */
[----:B------:R-:W-:Y:S02]  /*5130*/  IADD3 R73, R73, 0x79, RZ ;  /* 0x0000007949497810 */ /* 0x000fe40007ffe0ff */
[----:B------:R-:W-:Y:S02]  /*5140*/  FSEL R119, R119, -INF , !P4 ;  /* 0xff80000077777808 */ /* 0x000fe40006000000 */
[----:B-----5:R-:W-:-:S02]  /*5150*/  FSEL R9, R97, -INF , !P2 ;  /* 0xff80000061097808 */ /* 0x020fc40005000000 */
[----:B--2---:R-:W-:Y:S02]  /*5160*/  FSEL R126, R126, -INF , !P6 ;  /* 0xff8000007e7e7808 */ /* 0x004fe40007000000 */
[----:B------:R-:W-:Y:S02]  /*5170*/  FSEL R131, R131, -INF , !P5 ;  /* 0xff80000083837808 */ /* 0x000fe40006800000 */
[----:B---3--:R-:W-:Y:S02]  /*5180*/  FSEL R118, R118, -INF , !P3 ;  /* 0xff80000076767808 */ /* 0x008fe40005800000 */
[----:B------:R-:W-:Y:S02]  /*5190*/  FSEL R10, R10, -INF , !P1 ;  /* 0xff8000000a0a7808 */ /* 0x000fe40004800000 */
        /* <DEDUP_REMOVED lines=19> */
[----:B------:R-:W-:Y:S01]  /*52d0*/  IADD3 R14, R38, -0x2, RZ ;  /* 0xfffffffe260e7810 */ /* 0x000fe20007ffe0ff */
        /* <DEDUP_REMOVED lines=23> */
.L_x_771:
[----:B-1----:R-:W-:Y:S02]  /*5450*/  FMNMX.FTZ R13, R64, R3, !PT ;  /* 0x00000003400d7209 */ /* 0x002fe40007810000 */
[----:B------:R-:W-:-:S02]  /*5460*/  FMNMX.FTZ R14, R0, R141, !PT ;  /* 0x0000008d000e7209 */ /* 0x000fc40007810000 */
[----:B------:R-:W-:Y:S02]  /*5470*/  FMNMX.FTZ R12, R66, R13, !PT ;  /* 0x0000000d420c7209 */ /* 0x000fe40007810000 */
[----:B------:R-:W-:Y:S02]  /*5480*/  SHF.L.U32 R220, R220, 0x1, RZ ;  /* 0x00000001dcdc7819 */ /* 0x000fe400000006ff */
[----:B------:R-:W-:Y:S02]  /*5490*/  FMNMX.FTZ R12, R69, R12, !PT ;  /* 0x0000000c450c7209 */ /* 0x000fe40007810000 */
[----:B------:R-:W-:Y:S01]  /*54a0*/  LEA R219, R5, R220, 0x1 ;  /* 0x000000dc05db7211 */ /* 0x000fe200078e08ff */
        /* <DEDUP_REMOVED lines=106> */
[----:B------:R-:W2:Y:S01]  /*5b50*/  MUFU.EX2 R97, R97 ;  /* 0x0000006100617308 */ /* 0x000ea20000000800 */
[----:B------:R-:W-:Y:S01]  /*5b60*/  FMNMX.FTZ R9, R75, R10, !PT ;  /* 0x0000000a4b097209 */ /* 0x000fe20007810000 */
[----:B------:R-:W-:Y:S01]  /*5b70*/  LDSM.16.MT88.4 R20, [R220+0x4800] ;  /* 0x00480000dc14783b */ /* 0x000fe20000004200 */
[----:B------:R-:W-:-:S02]  /*5b80*/  FMNMX.FTZ R3, R136, R3, !PT ;  /* 0x0000000388037209 */ /* 0x000fc40007810000 */
[----:B------:R-:W-:Y:S01]  /*5b90*/  FMNMX.FTZ R8, R105, R8, !PT ;  /* 0x0000000869087209 */ /* 0x000fe20007810000 */
[----:B------:R-:W-:Y:S01]  /*5ba0*/  LDSM.16.MT88.4 R16, [R219+0x4800] ;  /* 0x00480000db10783b */ /* 0x000fe20000004200 */
        /* <DEDUP_REMOVED lines=17> */
[----:B------:R-:W-:-:S05]  /*5cc0*/  FMNMX.FTZ R3, R120, R3, !PT ;  /* 0x0000000378037209 */ /* 0x000fca0007810000 */
[----:B------:R-:W3:Y:S01]  /*5cd0*/  SHFL.BFLY PT, R12, R3, 0x2, 0x1f ;  /* 0x0c401f00030c7f89 */ /* 0x000ee200000e0000 */
[----:B------:R-:W-:Y:S08]  /*5ce0*/  MUFU.EX2 R68, R68 ;  /* 0x0000004400447308 */ /* 0x000ff00000000800 */
[----:B------:R-:W-:Y:S08]  /*5cf0*/  MUFU.EX2 R65, R65 ;  /* 0x0000004100417308 */ /* 0x000ff00000000800 */
[----:B------:R-:W-:Y:S01]  /*5d00*/  MUFU.EX2 R66, R66 ;  /* 0x0000004200427308 */ /* 0x000fe20000000800 */
[----:B---3--:R-:W-:-:S07]  /*5d10*/  FMNMX.FTZ R12, R3, R12, !PT ;  /* 0x0000000c030c7209 */ /* 0x008fce0007810000 */
[----:B------:R-:W-:Y:S01]  /*5d20*/  MUFU.EX2 R63, R63 ;  /* 0x0000003f003f7308 */ /* 0x000fe20000000800 */
[----:B------:R-:W3:Y:S07]  /*5d30*/  SHFL.BFLY PT, R3, R12, 0x1, 0x1f ;  /* 0x0c201f000c037f89 */ /* 0x000eee00000e0000 */
[----:B------:R-:W-:Y:S08]  /*5d40*/  MUFU.EX2 R64, R64 ;  /* 0x0000004000407308 */ /* 0x000ff00000000800 */
[----:B------:R-:W-:Y:S08]  /*5d50*/  MUFU.EX2 R61, R61 ;  /* 0x0000003d003d7308 */ /* 0x000ff00000000800 */
[----:B------:R-:W-:Y:S01]  /*5d60*/  MUFU.EX2 R62, R62 ;  /* 0x0000003e003e7308 */ /* 0x000fe20000000800 */
[----:B---3--:R-:W-:-:S02]  /*5d70*/  FMNMX.FTZ R3, R12, R3, !PT ;  /* 0x000000030c037209 */ /* 0x008fc40007810000 */
[----:B------:R-:W-:Y:S02]  /*5d80*/  LDSM.16.MT88.4 R12, [R220+0x4400] ;  /* 0x00440000dc0c783b */ /* 0x000fe40000004200 */
[C---:B------:R-:W-:Y:S01]  /*5d90*/  FSETP.NEU.FTZ.AND P1, PT, R3.reuse, -INF , PT ;  /* 0xff8000000300780b */ /* 0x040fe20003f3d000 */
[----:B------:R-:W-:Y:S02]  /*5da0*/  FMUL.FTZ R123, R3, c[0x0][0x23c] ;  /* 0x00008f00037b7a20 */ /* 0x000fe40000410000 */
[----:B------:R-:W-:Y:S03]  /*5db0*/  MUFU.EX2 R55, R55 ;  /* 0x0000003700377308 */ /* 0x000fe60000000800 */
[----:B------:R-:W-:-:S05]  /*5dc0*/  FSEL R123, R123, RZ, P1 ;  /* 0x000000ff7b7b7208 */ /* 0x000fca0000800000 */
        /* <DEDUP_REMOVED lines=45> */
[----:B------:R-:W3:Y:S01]  /*60a0*/  MUFU.EX2 R95, R95 ;  /* 0x0000005f005f7308 */ /* 0x000ee20000000800 */
        /* <DEDUP_REMOVED lines=21> */
[----:B------:R-:W-:Y:S01]  /*6200*/  FFMA.FTZ R120, R120, c[0x0][0x23c], -R123 ;  /* 0x00008f0078787a23 */ /* 0x000fe2000001087b */
[----:B------:R-:W-:-:S02]  /*6210*/  FMNMX.FTZ R2, R127, R2, !PT ;  /* 0x000000027f027209 */ /* 0x000fc40007810000 */
[----:B------:R-:W-:Y:S01]  /*6220*/  FMNMX.FTZ R6, R173, R6, !PT ;  /* 0x00000006ad067209 */ /* 0x000fe20007810000 */
[----:B------:R-:W-:Y:S01]  /*6230*/  MUFU.EX2 R74, R74 ;  /* 0x0000004a004a7308 */ /* 0x000fe20000000800 */
[----:B------:R-:W-:Y:S02]  /*6240*/  FMNMX.FTZ R2, R125, R2, !PT ;  /* 0x000000027d027209 */ /* 0x000fe40007810000 */
[----:B------:R-:W-:Y:S02]  /*6250*/  FMNMX.FTZ R6, R171, R6, !PT ;  /* 0x00000006ab067209 */ /* 0x000fe40007810000 */
[----:B-1----:R-:W-:Y:S01]  /*6260*/  F2FP.BF16.PACK_AB R132, R111, R112 ;  /* 0x000000706f84723e */ /* 0x002fe200000010ff */
[----:B------:R-:W1:Y:S01]  /*6270*/  SHFL.BFLY PT, R11, R2, 0x2, 0x1f ;  /* 0x0c401f00020b7f89 */ /* 0x000e6200000e0000 */
[----:B------:R-:W-:Y:S01]  /*6280*/  FMNMX.FTZ R6, R167, R6, !PT ;  /* 0x00000006a7067209 */ /* 0x000fe20007810000 */
[----:B------:R-:W-:Y:S01]  /*6290*/  MUFU.EX2 R69, R69 ;  /* 0x0000004500457308 */ /* 0x000fe20000000800 */
[----:B--2---:R-:W-:-:S02]  /*62a0*/  F2FP.BF16.PACK_AB R134, R97, R110 ;  /* 0x0000006e6186723e */ /* 0x004fc400000010ff */
[----:B------:R-:W-:-:S04]  /*62b0*/  FMNMX.FTZ R9, R119, R6, !PT ;  /* 0x0000000677097209 */ /* 0x000fc80007810000 */
[----:B------:R-:W-:Y:S01]  /*62c0*/  FMNMX.FTZ R6, R118, R9, !PT ;  /* 0x0000000976067209 */ /* 0x000fe20007810000 */
[----:B------:R-:W-:Y:S03]  /*62d0*/  MUFU.EX2 R70, R70 ;  /* 0x0000004600467308 */ /* 0x000fe60000000800 */
[----:B------:R-:W-:-:S04]  /*62e0*/  FMNMX.FTZ R9, R117, R6, !PT ;  /* 0x0000000675097209 */ /* 0x000fc80007810000 */
[----:B------:R-:W-:Y:S01]  /*62f0*/  FMNMX.FTZ R6, R116, R9, !PT ;  /* 0x0000000974067209 */ /* 0x000fe20007810000 */
[----:B------:R-:W-:Y:S04]  /*6300*/  MUFU.EX2 R39, R39 ;  /* 0x0000002700277308 */ /* 0x000fe80000000800 */
[----:B------:R-:W2:Y:S01]  /*6310*/  SHFL.BFLY PT, R9, R6, 0x2, 0x1f ;  /* 0x0c401f0006097f89 */ /* 0x000ea200000e0000 */
[----:B-1----:R-:W-:-:S03]  /*6320*/  FMNMX.FTZ R2, R2, R11, !PT ;  /* 0x0000000b02027209 */ /* 0x002fc60007810000 */
[----:B------:R-:W-:Y:S02]  /*6330*/  MUFU.EX2 R42, R42 ;  /* 0x0000002a002a7308 */ /* 0x000fe40000000800 */
[----:B------:R-:W1:Y:S06]  /*6340*/  SHFL.BFLY PT, R11, R2, 0x1, 0x1f ;  /* 0x0c201f00020b7f89 */ /* 0x000e6c00000e0000 */
[----:B------:R-:W-:Y:S08]  /*6350*/  MUFU.EX2 R37, R37 ;  /* 0x0000002500257308 */ /* 0x000ff00000000800 */
[----:B------:R-:W-:Y:S01]  /*6360*/  MUFU.EX2 R40, R40 ;  /* 0x0000002800287308 */ /* 0x000fe20000000800 */
[----:B--2---:R-:W-:-:S07]  /*6370*/  FMNMX.FTZ R6, R6, R9, !PT ;  /* 0x0000000906067209 */ /* 0x004fce0007810000 */
[----:B------:R-:W-:Y:S01]  /*6380*/  MUFU.EX2 R35, R35 ;  /* 0x0000002300237308 */ /* 0x000fe20000000800 */
[----:B------:R-:W2:Y:S01]  /*6390*/  SHFL.BFLY PT, R9, R6, 0x1, 0x1f ;  /* 0x0c201f0006097f89 */ /* 0x000ea200000e0000 */
[----:B-1----:R-:W-:-:S04]  /*63a0*/  FMNMX.FTZ R2, R2, R11, !PT ;  /* 0x0000000b02027209 */ /* 0x002fc80007810000 */
        /* <DEDUP_REMOVED lines=8> */
[--C-:B------:R-:W-:Y:S01]  /*6430*/  FFMA.FTZ R101, R101, c[0x0][0x23c], -R130.reuse ;  /* 0x00008f0065657a23 */ /* 0x100fe20000010882 */
[----:B--2---:R-:W-:Y:S01]  /*6440*/  FMNMX.FTZ R0, R6, R9, !PT ;  /* 0x0000000906007209 */ /* 0x004fe20007810000 */
[----:B------:R-:W-:Y:S01]  /*6450*/  MUFU.EX2 R107, R107 ;  /* 0x0000006b006b7308 */ /* 0x000fe20000000800 */
[----:B------:R-:W-:Y:S01]  /*6460*/  LDSM.16.MT88.4 R8, [R219+0x4400] ;  /* 0x00440000db08783b */ /* 0x000fe20000004200 */
[----:B------:R-:W-:Y:S01]  /*6470*/  FFMA.FTZ R88, R137, c[0x0][0x23c], -R130 ;  /* 0x00008f0089587a23 */ /* 0x000fe20000010882 */
[C---:B------:R-:W-:Y:S01]  /*6480*/  FSETP.NEU.FTZ.AND P1, PT, R0.reuse, -INF , PT ;  /* 0xff8000000000780b */ /* 0x040fe20003f3d000 */
[----:B------:R-:W-:-:S02]  /*6490*/  FMUL.FTZ R122, R0, c[0x0][0x23c] ;  /* 0x00008f00007a7a20 */ /* 0x000fc40000410000 */
[--C-:B------:R-:W-:Y:S02]  /*64a0*/  FFMA.FTZ R87, R87, c[0x0][0x23c], -R130.reuse ;  /* 0x00008f0057577a23 */ /* 0x100fe40000010882 */
[----:B------:R-:W1:Y:S01]  /*64b0*/  MUFU.EX2 R106, R106 ;  /* 0x0000006a006a7308 */ /* 0x000e620000000800 */
[----:B------:R-:W-:Y:S01]  /*64c0*/  FSEL R122, R122, RZ, P1 ;  /* 0x000000ff7a7a7208 */ /* 0x000fe20000800000 */
[--C-:B------:R-:W-:Y:S01]  /*64d0*/  FFMA.FTZ R76, R135, c[0x0][0x23c], -R130.reuse ;  /* 0x00008f00874c7a23 */ /* 0x100fe20000010882 */
[----:B---3--:R-:W-:Y:S01]  /*64e0*/  F2FP.BF16.PACK_AB R135, R95, R100 ;  /* 0x000000645f87723e */ /* 0x008fe200000010ff */
[----:B------:R-:W-:Y:S02]  /*64f0*/  FFMA.FTZ R71, R71, c[0x0][0x23c], -R130 ;  /* 0x00008f0047477a23 */ /* 0x000fe40000010882 */
[--C-:B------:R-:W-:Y:S02]  /*6500*/  FFMA.FTZ R113, R4, c[0x0][0x23c], -R122.reuse ;  /* 0x00008f0004717a23 */ /* 0x100fe4000001087a */
[--C-:B------:R-:W-:Y:S01]  /*6510*/  FFMA.FTZ R114, R7, c[0x0][0x23c], -R122.reuse ;  /* 0x00008f0007727a23 */ /* 0x100fe2000001087a */
[----:B------:R-:W-:Y:S01]  /*6520*/  MUFU.EX2 R101, R101 ;  /* 0x0000006500657308 */ /* 0x000fe20000000800 */
[----:B------:R-:W2:Y:S01]  /*6530*/  LDSM.16.MT88.4 R4, [R219+0x4000] ;  /* 0x00400000db04783b */ /* 0x000ea20000004200 */
[----:B------:R-:W-:-:S02]  /*6540*/  FFMA.FTZ R99, R99, c[0x0][0x23c], -R122 ;  /* 0x00008f0063637a23 */ /* 0x000fc4000001087a */
[--C-:B------:R-:W-:Y:S02]  /*6550*/  FFMA.FTZ R98, R139, c[0x0][0x23c], -R122.reuse ;  /* 0x00008f008b627a23 */ /* 0x100fe4000001087a */
[--C-:B------:R-:W-:Y:S01]  /*6560*/  FFMA.FTZ R78, R77, c[0x0][0x23c], -R122.reuse ;  /* 0x00008f004d4e7a23 */ /* 0x100fe2000001087a */
[----:B-1----:R-:W-:Y:S01]  /*6570*/  F2FP.BF16.PACK_AB R136, R106, R107 ;  /* 0x0000006b6a88723e */ /* 0x002fe200000010ff */
[----:B------:R-:W1:Y:S01]  /*6580*/  MUFU.EX2 R94, R94 ;  /* 0x0000005e005e7308 */ /* 0x000e620000000800 */
[--C-:B------:R-:W-:Y:S02]  /*6590*/  FFMA.FTZ R85, R85, c[0x0][0x23c], -R122.reuse ;  /* 0x00008f0055557a23 */ /* 0x100fe4000001087a */
[--C-:B------:R-:W-:Y:S01]  /*65a0*/  FFMA.FTZ R84, R133, c[0x0][0x23c], -R122.reuse ;  /* 0x00008f0085547a23 */ /* 0x100fe2000001087a */
[----:B------:R-:W-:Y:S01]  /*65b0*/  F2FP.BF16.PACK_AB R133, R108, R109 ;  /* 0x0000006d6c85723e */ /* 0x000fe200000010ff */
[----:B------:R-:W-:Y:S02]  /*65c0*/  FFMA.FTZ R77, R75, c[0x0][0x23c], -R122 ;  /* 0x00008f004b4d7a23 */ /* 0x000fe4000001087a */
[----:B------:R-:W-:Y:S01]  /*65d0*/  FFMA.FTZ R75, R102, c[0x0][0x23c], -R123 ;  /* 0x00008f00664b7a23 */ /* 0x000fe2000001087b */
[----:B------:R-:W-:Y:S01]  /*65e0*/  MUFU.EX2 R113, R113 ;  /* 0x0000007100717308 */ /* 0x000fe20000000800 */
[----:B------:R-:W-:-:S02]  /*65f0*/  FFMA.FTZ R80, R80, c[0x0][0x23c], -R130 ;  /* 0x00008f0050507a23 */ /* 0x000fc40000010882 */
[----:B------:R-:W-:Y:S01]  /*6600*/  HMMA.16816.F32.BF16 R160, R132, R148, RZ ;  /* 0x0000009484a0723c */ /* 0x000fe200000418ff */
[--C-:B------:R-:W-:Y:S02]  /*6610*/  FFMA.FTZ R79, R79, c[0x0][0x23c], -R130.reuse ;  /* 0x00008f004f4f7a23 */ /* 0x100fe40000010882 */
[--C-:B------:R-:W-:Y:S02]  /*6620*/  FFMA.FTZ R86, R86, c[0x0][0x23c], -R130.reuse ;  /* 0x00008f0056567a23 */ /* 0x100fe40000010882 */
[----:B------:R-:W3:Y:S01]  /*6630*/  MUFU.EX2 R114, R114 ;  /* 0x0000007200727308 */ /* 0x000ee20000000800 */
[----:B-1----:R-:W-:Y:S01]  /*6640*/  F2FP.BF16.PACK_AB R138, R94, R101 ;  /* 0x000000655e8a723e */ /* 0x002fe200000010ff */
[----:B------:R-:W-:Y:S02]  /*6650*/  FFMA.FTZ R89, R89, c[0x0][0x23c], -R130 ;  /* 0x00008f0059597a23 */ /* 0x000fe40000010882 */
[--C-:B------:R-:W-:Y:S02]  /*6660*/  FFMA.FTZ R92, R92, c[0x0][0x23c], -R122.reuse ;  /* 0x00008f005c5c7a23 */ /* 0x100fe4000001087a */
[----:B------:R-:W-:-:S02]  /*6670*/  FFMA.FTZ R91, R91, c[0x0][0x23c], -R122 ;  /* 0x00008f005b5b7a23 */ /* 0x000fc4000001087a */
[----:B------:R-:W-:Y:S01]  /*6680*/  MUFU.EX2 R99, R99 ;  /* 0x0000006300637308 */ /* 0x000fe20000000800 */
[--C-:B------:R-:W-:Y:S02]  /*6690*/  FFMA.FTZ R93, R93, c[0x0][0x23c], -R122.reuse ;  /* 0x00008f005d5d7a23 */ /* 0x100fe4000001087a */
[----:B------:R-:W-:Y:S02]  /*66a0*/  FFMA.FTZ R102, R103, c[0x0][0x23c], -R122 ;  /* 0x00008f0067667a23 */ /* 0x000fe4000001087a */
[--C-:B------:R-:W-:Y:S02]  /*66b0*/  FFMA.FTZ R104, R104, c[0x0][0x23c], -R130.reuse ;  /* 0x00008f0068687a23 */ /* 0x100fe40000010882 */
[--C-:B------:R-:W-:Y:S01]  /*66c0*/  FFMA.FTZ R105, R105, c[0x0][0x23c], -R130.reuse ;  /* 0x00008f0069697a23 */ /* 0x100fe20000010882 */
[----:B------:R-:W1:Y:S01]  /*66d0*/  MUFU.EX2 R98, R98 ;  /* 0x0000006200627308 */ /* 0x000e620000000800 */
[----:B---3--:R-:W-:Y:S01]  /*66e0*/  F2FP.BF16.PACK_AB R137, R114, R113 ;  /* 0x000000717289723e */ /* 0x008fe200000010ff */
[----:B--2---:R-:W-:Y:S01]  /*66f0*/  HMMA.16816.F32.BF16 R144, R132, R4, RZ ;  /* 0x000000048490723c */ /* 0x004fe200000418ff */
[----:B------:R-:W-:-:S02]  /*6700*/  FFMA.FTZ R115, R115, c[0x0][0x23c], -R130 ;  /* 0x00008f0073737a23 */ /* 0x000fc40000010882 */
[----:B------:R-:W-:Y:S02]  /*6710*/  FFMA.FTZ R124, R124, c[0x0][0x23c], -R130 ;  /* 0x00008f007c7c7a23 */ /* 0x000fe40000010882 */
[--C-:B------:R-:W-:Y:S01]  /*6720*/  FFMA.FTZ R164, R164, c[0x0][0x23c], -R122.reuse ;  /* 0x00008f00a4a47a23 */ /* 0x100fe2000001087a */
[----:B------:R-:W-:Y:S01]  /*6730*/  MUFU.EX2 R88, R88 ;  /* 0x0000005800587308 */ /* 0x000fe20000000800 */
[--C-:B------:R-:W-:Y:S02]  /*6740*/  FFMA.FTZ R129, R129, c[0x0][0x23c], -R122.reuse ;  /* 0x00008f0081817a23 */ /* 0x100fe4000001087a */
[--C-:B------:R-:W-:Y:S02]  /*6750*/  FFMA.FTZ R166, R166, c[0x0][0x23c], -R122.reuse ;  /* 0x00008f00a6a67a23 */ /* 0x100fe4000001087a */
[----:B------:R-:W-:Y:S02]  /*6760*/  FFMA.FTZ R169, R169, c[0x0][0x23c], -R122 ;  /* 0x00008f00a9a97a23 */ /* 0x000fe4000001087a */
        /* <DEDUP_REMOVED lines=9> */
[--C-:B------:R-:W-:Y:S02]  /*6800*/  FFMA.FTZ R187, R187, c[0x0][0x23c], -R122.reuse ;  /* 0x00008f00bbbb7a23 */ /* 0x100fe4000001087a */
[--C-:B------:R-:W-:Y:S02]  /*6810*/  FFMA.FTZ R174, R211, c[0x0][0x23c], -R122.reuse ;  /* 0x00008f00d3ae7a23 */ /* 0x100fe4000001087a */
[--C-:B------:R-:W-:Y:S01]  /*6820*/  FFMA.FTZ R178, R209, c[0x0][0x23c], -R122.reuse ;  /* 0x00008f00d1b27a23 */ /* 0x100fe2000001087a */
[----:B------:R-:W-:Y:S01]  /*6830*/  HMMA.16816.F32.BF16 R140, R136, R4, RZ ;  /* 0x00000004888c723c */ /* 0x000fe200000418ff */
[----:B------:R-:W-:Y:S01]  /*6840*/  FFMA.FTZ R193, R193, c[0x0][0x23c], -R122 ;  /* 0x00008f00c1c17a23 */ /* 0x000fe2000001087a */
[----:B------:R-:W-:Y:S01]  /*6850*/  MUFU.EX2 R71, R71 ;  /* 0x0000004700477308 */ /* 0x000fe20000000800 */
[----:B------:R-:W-:-:S02]  /*6860*/  FFMA.FTZ R182, R207, c[0x0][0x23c], -R130 ;  /* 0x00008f00cfb67a23 */ /* 0x000fc40000010882 */
[--C-:B------:R-:W-:Y:S02]  /*6870*/  FFMA.FTZ R199, R199, c[0x0][0x23c], -R130.reuse ;  /* 0x00008f00c7c77a23 */ /* 0x100fe40000010882 */
[----:B-1----:R-:W-:Y:S01]  /*6880*/  F2FP.BF16.PACK_AB R4, R87, R88 ;  /* 0x000000585704723e */ /* 0x002fe200000010ff */
[C---:B------:R-:W-:Y:S01]  /*6890*/  HMMA.16816.F32.BF16 R152, R136.reuse, R150, RZ ;  /* 0x000000968898723c */ /* 0x040fe200000418ff */
[--C-:B------:R-:W-:Y:S01]  /*68a0*/  FFMA.FTZ R184, R205, c[0x0][0x23c], -R130.reuse ;  /* 0x00008f00cdb87a23 */ /* 0x100fe20000010882 */
[----:B------:R-:W-:Y:S01]  /*68b0*/  MUFU.EX2 R85, R85 ;  /* 0x0000005500557308 */ /* 0x000fe20000000800 */
[----:B------:R-:W-:Y:S02]  /*68c0*/  FFMA.FTZ R203, R203, c[0x0][0x23c], -R130 ;  /* 0x00008f00cbcb7a23 */ /* 0x000fe40000010882 */
[--C-:B------:R-:W-:Y:S02]  /*68d0*/  FFMA.FTZ R186, R201, c[0x0][0x23c], -R122.reuse ;  /* 0x00008f00c9ba7a23 */ /* 0x100fe4000001087a */
[--C-:B------:R-:W-:Y:S01]  /*68e0*/  FFMA.FTZ R197, R197, c[0x0][0x23c], -R122.reuse ;  /* 0x00008f00c5c57a23 */ /* 0x100fe2000001087a */
[----:B------:R-:W-:Y:S01]  /*68f0*/  HMMA.16816.F32.BF16 R136, R136, R6, RZ ;  /* 0x000000068888723c */ /* 0x000fe200000418ff */
[--C-:B------:R-:W-:Y:S01]  /*6900*/  FFMA.FTZ R188, R195, c[0x0][0x23c], -R122.reuse ;  /* 0x00008f00c3bc7a23 */ /* 0x100fe2000001087a */
[----:B------:R-:W1:Y:S01]  /*6910*/  MUFU.EX2 R84, R84 ;  /* 0x0000005400547308 */ /* 0x000e620000000800 */
[----:B------:R-:W-:-:S02]  /*6920*/  FFMA.FTZ R191, R191, c[0x0][0x23c], -R122 ;  /* 0x00008f00bfbf7a23 */ /* 0x000fc4000001087a */
[----:B------:R-:W-:Y:S02]  /*6930*/  FFMA.FTZ R195, R176, c[0x0][0x23c], -R123 ;  /* 0x00008f00b0c37a23 */ /* 0x000fe4000001087b */
[--C-:B------:R-:W-:Y:S01]  /*6940*/  FFMA.FTZ R176, R189, c[0x0][0x23c], -R130.reuse ;  /* 0x00008f00bdb07a23 */ /* 0x100fe20000010882 */
[C---:B------:R-:W-:Y:S01]  /*6950*/  HMMA.16816.F32.BF16 R148, R132.reuse, R150, RZ ;  /* 0x000000968494723c */ /* 0x040fe200000418ff */
[--C-:B------:R-:W-:Y:S01]  /*6960*/  FFMA.FTZ R185, R185, c[0x0][0x23c], -R130.reuse ;  /* 0x00008f00b9b97a23 */ /* 0x100fe20000010882 */
[----:B------:R-:W-:Y:S01]  /*6970*/  MUFU.EX2 R78, R78 ;  /* 0x0000004e004e7308 */ /* 0x000fe20000000800 */
[--C-:B------:R-:W-:Y:S02]  /*6980*/  FFMA.FTZ R183, R183, c[0x0][0x23c], -R130.reuse ;  /* 0x00008f00b7b77a23 */ /* 0x100fe40000010882 */
[----:B------:R-:W-:Y:S02]  /*6990*/  FFMA.FTZ R190, R179, c[0x0][0x23c], -R130 ;  /* 0x00008f00b3be7a23 */ /* 0x000fe40000010882 */
[--C-:B------:R-:W-:Y:S01]  /*69a0*/  FFMA.FTZ R177, R177, c[0x0][0x23c], -R122.reuse ;  /* 0x00008f00b1b17a23 */ /* 0x100fe2000001087a */
[----:B------:R-:W-:Y:S01]  /*69b0*/  HMMA.16816.F32.BF16 R132, R132, R6, RZ ;  /* 0x000000068484723c */ /* 0x000fe200000418ff */
[--C-:B------:R-:W-:Y:S01]  /*69c0*/  FFMA.FTZ R192, R173, c[0x0][0x23c], -R122.reuse ;  /* 0x00008f00adc07a23 */ /* 0x100fe2000001087a */
[----:B------:R-:W2:Y:S01]  /*69d0*/  MUFU.EX2 R77, R77 ;  /* 0x0000004d004d7308 */ /* 0x000ea20000000800 */
[----:B-1----:R-:W-:Y:S01]  /*69e0*/  F2FP.BF16.PACK_AB R5, R84, R85 ;  /* 0x000000555405723e */ /* 0x002fe200000010ff */
[----:B------:R-:W-:-:S02]  /*69f0*/  FFMA.FTZ R171, R171, c[0x0][0x23c], -R122 ;  /* 0x00008f00abab7a23 */ /* 0x000fc4000001087a */
[----:B------:R-:W-:Y:S01]  /*6a00*/  FFMA.FTZ R194, R167, c[0x0][0x23c], -R122 ;  /* 0x00008f00a7c27a23 */ /* 0x000fe2000001087a */
[----:B------:R-:W-:Y:S01]  /*6a10*/  F2FP.BF16.PACK_AB R6, R71, R76 ;  /* 0x0000004c4706723e */ /* 0x000fe200000010ff */
[----:B------:R-:W-:Y:S02]  /*6a20*/  FADD.FTZ R109, R109, R108 ;  /* 0x0000006c6d6d7221 */ /* 0x000fe40000010000 */
[----:B------:R-:W-:Y:S01]  /*6a30*/  MUFU.EX2 R80, R80 ;  /* 0x0000005000507308 */ /* 0x000fe20000000800 */
[----:B------:R-:W-:Y:S02]  /*6a40*/  FADD.FTZ R108, R107, R106 ;  /* 0x0000006a6b6c7221 */ /* 0x000fe40000010000 */
[----:B------:R-:W-:Y:S02]  /*6a50*/  FADD.FTZ R100, R100, R109 ;  /* 0x0000006d64647221 */ /* 0x000fe40000010000 */
[----:B------:R-:W-:Y:S02]  /*6a60*/  FADD.FTZ R114, R113, R114 ;  /* 0x0000007271727221 */ /* 0x000fe40000010000 */
[----:B------:R-:W-:Y:S01]  /*6a70*/  FADD.FTZ R95, R95, R100 ;  /* 0x000000645f5f7221 */ /* 0x000fe20000010000 */
[----:B--2---:R-:W-:Y:S01]  /*6a80*/  F2FP.BF16.PACK_AB R7, R77, R78 ;  /* 0x0000004e4d07723e */ /* 0x004fe200000010ff */
[----:B------:R-:W1:Y:S01]  /*6a90*/  MUFU.EX2 R79, R79 ;  /* 0x0000004f004f7308 */ /* 0x000e620000000800 */
[----:B------:R-:W-:-:S02]  /*6aa0*/  FADD.FTZ R101, R101, R108 ;  /* 0x0000006c65657221 */ /* 0x000fc40000010000 */
[----:B------:R-:W-:Y:S02]  /*6ab0*/  FADD.FTZ R99, R99, R114 ;  /* 0x0000007263637221 */ /* 0x000fe40000010000 */
[--C-:B------:R-:W-:Y:S01]  /*6ac0*/  FFMA.FTZ R165, R165, c[0x0][0x23c], -R130.reuse ;  /* 0x00008f00a5a57a23 */ /* 0x100fe20000010882 */
[C---:B------:R-:W-:Y:S01]  /*6ad0*/  HMMA.16816.F32.BF16 R156, R4.reuse, R12, R156 ;  /* 0x0000000c049c723c */ /* 0x040fe2000004189c */
[----:B------:R-:W-:Y:S01]  /*6ae0*/  FADD.FTZ R98, R98, R99 ;  /* 0x0000006362627221 */ /* 0x000fe20000010000 */
[----:B------:R-:W-:Y:S01]  /*6af0*/  MUFU.EX2 R86, R86 ;  /* 0x0000005600567308 */ /* 0x000fe20000000800 */
[--C-:B------:R-:W-:Y:S02]  /*6b00*/  FFMA.FTZ R196, R131, c[0x0][0x23c], -R130.reuse ;  /* 0x00008f0083c47a23 */ /* 0x100fe40000010882 */
[--C-:B------:R-:W-:Y:S02]  /*6b10*/  FFMA.FTZ R127, R127, c[0x0][0x23c], -R130.reuse ;  /* 0x00008f007f7f7a23 */ /* 0x100fe40000010882 */
[----:B------:R-:W-:Y:S01]  /*6b20*/  FFMA.FTZ R130, R125, c[0x0][0x23c], -R130 ;  /* 0x00008f007d827a23 */ /* 0x000fe20000010882 */
[----:B------:R-:W-:Y:S01]  /*6b30*/  HMMA.16816.F32.BF16 R140, R4, R8, R140 ;  /* 0x00000008048c723c */ /* 0x000fe2000004188c */
[--C-:B------:R-:W-:Y:S01]  /*6b40*/  FFMA.FTZ R119, R119, c[0x0][0x23c], -R122.reuse ;  /* 0x00008f0077777a23 */ /* 0x100fe2000001087a */
[----:B------:R-:W-:Y:S01]  /*6b50*/  MUFU.EX2 R89, R89 ;  /* 0x0000005900597308 */ /* 0x000fe20000000800 */
[----:B------:R-:W-:-:S02]  /*6b60*/  FFMA.FTZ R118, R118, c[0x0][0x23c], -R122 ;  /* 0x00008f0076767a23 */ /* 0x000fc4000001087a */
[--C-:B------:R-:W-:Y:S02]  /*6b70*/  FFMA.FTZ R117, R117, c[0x0][0x23c], -R122.reuse ;  /* 0x00008f0075757a23 */ /* 0x100fe4000001087a */
[----:B------:R-:W-:Y:S01]  /*6b80*/  FFMA.FTZ R116, R116, c[0x0][0x23c], -R122 ;  /* 0x00008f0074747a23 */ /* 0x000fe2000001087a */
[C---:B------:R-:W-:Y:S01]  /*6b90*/  HMMA.16816.F32.BF16 R152, R4.reuse, R14, R152 ;  /* 0x0000000e0498723c */ /* 0x040fe20000041898 */
[----:B------:R-:W-:Y:S01]  /*6ba0*/  FFMA.FTZ R125, R126, c[0x0][0x23c], -R123 ;  /* 0x00008f007e7d7a23 */ /* 0x000fe2000001087b */
[----:B------:R-:W-:Y:S06]  /*6bb0*/  MUFU.EX2 R92, R92 ;  /* 0x0000005c005c7308 */ /* 0x000fec0000000800 */
[----:B------:R-:W-:Y:S02]  /*6bc0*/  HMMA.16816.F32.BF16 R136, R4, R10, R136 ;  /* 0x0000000a0488723c */ /* 0x000fe40000041888 */
[----:B------:R-:W2:Y:S05]  /*6bd0*/  MUFU.EX2 R91, R91 ;  /* 0x0000005b005b7308 */ /* 0x000eaa0000000800 */
[----:B------:R-:W-:-:S02]  /*6be0*/  F2FP.BF16.PACK_AB R4, R83, R96 ;  /* 0x000000605304723e */ /* 0x000fc400000010ff */
[----:B------:R-:W-:Y:S01]  /*6bf0*/  F2FP.BF16.PACK_AB R5, R81, R90 ;  /* 0x0000005a5105723e */ /* 0x000fe200000010ff */
[----:B------:R-:W-:Y:S01]  /*6c00*/  MUFU.EX2 R93, R93 ;  /* 0x0000005d005d7308 */ /* 0x000fe20000000800 */
[----:B------:R-:W-:Y:S01]  /*6c10*/  F2FP.BF16.PACK_AB R6, R73, R82 ;  /* 0x000000524906723e */ /* 0x000fe200000010ff */
[----:B------:R-:W-:Y:S01]  /*6c20*/  FADD.FTZ R90, R90, R95 ;  /* 0x0000005f5a5a7221 */ /* 0x000fe20000010000 */
[----:B------:R-:W-:-:S03]  /*6c30*/  F2FP.BF16.PACK_AB R7, R69, R74 ;  /* 0x0000004a4507723e */ /* 0x000fc600000010ff */
[----:B------:R-:W-:Y:S02]  /*6c40*/  FADD.FTZ R81, R81, R90 ;  /* 0x0000005a51517221 */ /* 0x000fe40000010000 */
[----:B------:R-:W3:Y:S02]  /*6c50*/  MUFU.EX2 R102, R102 ;  /* 0x0000006600667308 */ /* 0x000ee40000000800 */
[----:B------:R-:W-:Y:S01]  /*6c60*/  HMMA.16816.F32.BF16 R160, R4, R12, R160 ;  /* 0x0000000c04a0723c */ /* 0x000fe200000418a0 */
[----:B------:R-:W-:-:S04]  /*6c70*/  FADD.FTZ R74, R74, R81 ;  /* 0x000000514a4a7221 */ /* 0x000fc80000010000 */
[----:B------:R-:W-:Y:S01]  /*6c80*/  FADD.FTZ R69, R69, R74 ;  /* 0x0000004a45457221 */ /* 0x000fe20000010000 */
[----:B------:R-:W-:Y:S02]  /*6c90*/  MUFU.EX2 R104, R104 ;  /* 0x0000006800687308 */ /* 0x000fe40000000800 */
[C---:B------:R-:W-:Y:S06]  /*6ca0*/  HMMA.16816.F32.BF16 R144, R4.reuse, R8, R144 ;  /* 0x000000080490723c */ /* 0x040fec0000041890 */
[----:B------:R-:W4:Y:S02]  /*6cb0*/  MUFU.EX2 R105, R105 ;  /* 0x0000006900697308 */ /* 0x000f240000000800 */
[C---:B------:R-:W-:Y:S01]  /*6cc0*/  HMMA.16816.F32.BF16 R148, R4.reuse, R14, R148 ;  /* 0x0000000e0494723c */ /* 0x040fe20000041894 */
[----:B------:R-:W5:Y:S05]  /*6cd0*/  LDSM.16.MT88.4 R12, [R220+0x4c00] ;  /* 0x004c0000dc0c783b */ /* 0x000f6a0000004200 */
[----:B------:R-:W-:Y:S02]  /*6ce0*/  MUFU.EX2 R115, R115 ;  /* 0x0000007300737308 */ /* 0x000fe40000000800 */
[----:B------:R-:W-:Y:S01]  /*6cf0*/  HMMA.16816.F32.BF16 R132, R4, R10, R132 ;  /* 0x0000000a0484723c */ /* 0x000fe20000041884 */
[----:B------:R-:W4:Y:S05]  /*6d00*/  LDSM.16.MT88.4 R8, [R219+0x4c00] ;  /* 0x004c0000db08783b */ /* 0x000f2a0000004200 */
[----:B------:R-:W-:Y:S01]  /*6d10*/  MUFU.EX2 R124, R124 ;  /* 0x0000007c007c7308 */ /* 0x000fe20000000800 */
[----:B-1----:R-:W-:-:S02]  /*6d20*/  F2FP.BF16.PACK_AB R4, R79, R80 ;  /* 0x000000504f04723e */ /* 0x002fc400000010ff */
[----:B--2---:R-:W-:Y:S02]  /*6d30*/  F2FP.BF16.PACK_AB R5, R91, R92 ;  /* 0x0000005c5b05723e */ /* 0x004fe400000010ff */
[----:B------:R-:W-:Y:S02]  /*6d40*/  F2FP.BF16.PACK_AB R6, R89, R86 ;  /* 0x000000565906723e */ /* 0x000fe400000010ff */
[----:B---3--:R-:W-:Y:S01]  /*6d50*/  F2FP.BF16.PACK_AB R7, R102, R93 ;  /* 0x0000005d6607723e */ /* 0x008fe200000010ff */
[----:B------:R-:W-:Y:S06]  /*6d60*/  MUFU.EX2 R164, R164 ;  /* 0x000000a400a47308 */ /* 0x000fec0000000800 */
[C---:B------:R-:W-:Y:S02]  /*6d70*/  HMMA.16816.F32.BF16 R156, R4.reuse, R20, R156 ;  /* 0x00000014049c723c */ /* 0x040fe4000004189c */
[----:B------:R-:W1:Y:S06]  /*6d80*/  MUFU.EX2 R129, R129 ;  /* 0x0000008100817308 */ /* 0x000e6c0000000800 */
[C---:B------:R-:W-:Y:S02]  /*6d90*/  HMMA.16816.F32.BF16 R140, R4.reuse, R16, R140 ;  /* 0x00000010048c723c */ /* 0x040fe4000004188c */
[----:B------:R-:W-:Y:S06]  /*6da0*/  MUFU.EX2 R166, R166 ;  /* 0x000000a600a67308 */ /* 0x000fec0000000800 */
[C---:B------:R-:W-:Y:S02]  /*6db0*/  HMMA.16816.F32.BF16 R152, R4.reuse, R22, R152 ;  /* 0x000000160498723c */ /* 0x040fe40000041898 */
[----:B------:R-:W2:Y:S06]  /*6dc0*/  MUFU.EX2 R169, R169 ;  /* 0x000000a900a97308 */ /* 0x000eac0000000800 */
[----:B------:R-:W-:Y:S02]  /*6dd0*/  HMMA.16816.F32.BF16 R136, R4, R18, R136 ;  /* 0x000000120488723c */ /* 0x000fe40000041888 */
[----:B------:R-:W-:Y:S05]  /*6de0*/  MUFU.EX2 R170, R170 ;  /* 0x000000aa00aa7308 */ /* 0x000fea0000000800 */
[----:B------:R-:W-:-:S02]  /*6df0*/  F2FP.BF16.PACK_AB R4, R67, R72 ;  /* 0x000000484304723e */ /* 0x000fc400000010ff */
[----:B------:R-:W-:Y:S01]  /*6e00*/  F2FP.BF16.PACK_AB R5, R39, R70 ;  /* 0x000000462705723e */ /* 0x000fe200000010ff */
[----:B------:R-:W3:Y:S01]  /*6e10*/  MUFU.EX2 R175, R175 ;  /* 0x000000af00af7308 */ /* 0x000ee20000000800 */
[----:B------:R-:W-:Y:S01]  /*6e20*/  F2FP.BF16.PACK_AB R6, R65, R68 ;  /* 0x000000444106723e */ /* 0x000fe200000010ff */
[----:B------:R-:W-:Y:S01]  /*6e30*/  FADD.FTZ R70, R70, R69 ;  /* 0x0000004546467221 */ /* 0x000fe20000010000 */
[----:B------:R-:W-:-:S03]  /*6e40*/  F2FP.BF16.PACK_AB R7, R37, R42 ;  /* 0x0000002a2507723e */ /* 0x000fc600000010ff */
[----:B------:R-:W-:Y:S02]  /*6e50*/  FADD.FTZ R39, R39, R70 ;  /* 0x0000004627277221 */ /* 0x000fe40000010000 */
[----:B------:R-:W-:Y:S02]  /*6e60*/  MUFU.EX2 R172, R172 ;  /* 0x000000ac00ac7308 */ /* 0x000fe40000000800 */
[----:B------:R-:W-:Y:S01]  /*6e70*/  HMMA.16816.F32.BF16 R160, R4, R20, R160 ;  /* 0x0000001404a0723c */ /* 0x000fe200000418a0 */
[----:B------:R-:W-:-:S04]  /*6e80*/  FADD.FTZ R42, R42, R39 ;  /* 0x000000272a2a7221 */ /* 0x000fc80000010000 */
[----:B------:R-:W-:Y:S01]  /*6e90*/  FADD.FTZ R37, R37, R42 ;  /* 0x0000002a25257221 */ /* 0x000fe20000010000 */
[----:B------:R-:W-:Y:S02]  /*6ea0*/  MUFU.EX2 R181, R181 ;  /* 0x000000b500b57308 */ /* 0x000fe40000000800 */
[C---:B------:R-:W-:Y:S01]  /*6eb0*/  HMMA.16816.F32.BF16 R148, R4.reuse, R22, R148 ;  /* 0x000000160494723c */ /* 0x040fe20000041894 */
[----:B------:R-:W3:Y:S05]  /*6ec0*/  LDSM.16.MT88.4 R20, [R220+0x5000] ;  /* 0x00500000dc14783b */ /* 0x000eea0000004200 */
[----:B------:R-:W-:Y:S02]  /*6ed0*/  MUFU.EX2 R187, R187 ;  /* 0x000000bb00bb7308 */ /* 0x000fe40000000800 */
[C---:B------:R-:W-:Y:S06]  /*6ee0*/  HMMA.16816.F32.BF16 R144, R4.reuse, R16, R144 ;  /* 0x000000100490723c */ /* 0x040fec0000041890 */
[----:B------:R-:W3:Y:S02]  /*6ef0*/  MUFU.EX2 R174, R174 ;  /* 0x000000ae00ae7308 */ /* 0x000ee40000000800 */
[----:B------:R-:W-:Y:S01]  /*6f00*/  HMMA.16816.F32.BF16 R132, R4, R18, R132 ;  /* 0x000000120484723c */ /* 0x000fe20000041884 */
[----:B------:R-:W3:Y:S05]  /*6f10*/  LDSM.16.MT88.4 R16, [R219+0x5000] ;  /* 0x00500000db10783b */ /* 0x000eea0000004200 */
[----:B------:R-:W-:Y:S01]  /*6f20*/  MUFU.EX2 R178, R178 ;  /* 0x000000b200b27308 */ /* 0x000fe20000000800 */
[----:B----4-:R-:W-:-:S02]  /*6f30*/  F2FP.BF16.PACK_AB R4, R105, R104 ;  /* 0x000000686904723e */ /* 0x010fc400000010ff */
[----:B-1----:R-:W-:Y:S02]  /*6f40*/  F2FP.BF16.PACK_AB R5, R129, R164 ;  /* 0x000000a48105723e */ /* 0x002fe400000010ff */
[----:B------:R-:W-:Y:S02]  /*6f50*/  F2FP.BF16.PACK_AB R6, R124, R115 ;  /* 0x000000737c06723e */ /* 0x000fe400000010ff */
[----:B--2---:R-:W-:Y:S01]  /*6f60*/  F2FP.BF16.PACK_AB R7, R169, R166 ;  /* 0x000000a6a907723e */ /* 0x004fe200000010ff */
[----:B------:R-:W1:Y:S06]  /*6f70*/  MUFU.EX2 R193, R193 ;  /* 0x000000c100c17308 */ /* 0x000e6c0000000800 */
[C---:B-----5:R-:W-:Y:S02]  /*6f80*/  HMMA.16816.F32.BF16 R156, R4.reuse, R12, R156 ;  /* 0x0000000c049c723c */ /* 0x060fe4000004189c */
[----:B------:R-:W-:Y:S06]  /*6f90*/  MUFU.EX2 R53, R53 ;  /* 0x0000003500357308 */ /* 0x000fec0000000800 */
        /* <DEDUP_REMOVED lines=8> */
[----:B------:R-:W4:Y:S01]  /*7020*/  MUFU.EX2 R29, R29 ;  /* 0x0000001d001d7308 */ /* 0x000f220000000800 */
        /* <DEDUP_REMOVED lines=8> */
[----:B------:R-:W5:Y:S02]  /*70b0*/  MUFU.EX2 R199, R199 ;  /* 0x000000c700c77308 */ /* 0x000f640000000800 */
[C---:B------:R-:W-:Y:S01]  /*70c0*/  HMMA.16816.F32.BF16 R148, R4.reuse, R14, R148 ;  /* 0x0000000e0494723c */ /* 0x040fe20000041894 */
[----:B------:R-:W2:Y:S05]  /*70d0*/  LDSM.16.MT88.4 R12, [R220+0x5400] ;  /* 0x00540000dc0c783b */ /* 0x000eaa0000004200 */
[----:B------:R-:W-:Y:S02]  /*70e0*/  MUFU.EX2 R184, R184 ;  /* 0x000000b800b87308 */ /* 0x000fe40000000800 */
[C---:B------:R-:W-:Y:S06]  /*70f0*/  HMMA.16816.F32.BF16 R144, R4.reuse, R8, R144 ;  /* 0x000000080490723c */ /* 0x040fec0000041890 */
[----:B------:R-:W-:Y:S02]  /*7100*/  MUFU.EX2 R203, R203 ;  /* 0x000000cb00cb7308 */ /* 0x000fe40000000800 */
[----:B------:R-:W-:Y:S01]  /*7110*/  HMMA.16816.F32.BF16 R132, R4, R10, R132 ;  /* 0x0000000a0484723c */ /* 0x000fe20000041884 */
[----:B------:R-:W2:Y:S05]  /*7120*/  LDSM.16.MT88.4 R8, [R219+0x5400] ;  /* 0x00540000db08783b */ /* 0x000eaa0000004200 */
[----:B------:R-:W-:Y:S01]  /*7130*/  MUFU.EX2 R186, R186 ;  /* 0x000000ba00ba7308 */ /* 0x000fe20000000800 */
[----:B---3--:R-:W-:-:S02]  /*7140*/  F2FP.BF16.PACK_AB R4, R175, R170 ;  /* 0x000000aaaf04723e */ /* 0x008fc400000010ff */
[----:B------:R-:W-:Y:S02]  /*7150*/  F2FP.BF16.PACK_AB R5, R174, R187 ;  /* 0x000000bbae05723e */ /* 0x000fe400000010ff */
[----:B------:R-:W-:Y:S02]  /*7160*/  F2FP.BF16.PACK_AB R6, R181, R172 ;  /* 0x000000acb506723e */ /* 0x000fe400000010ff */
[----:B-1----:R-:W-:Y:S01]  /*7170*/  F2FP.BF16.PACK_AB R7, R193, R178 ;  /* 0x000000b2c107723e */ /* 0x002fe200000010ff */
[----:B------:R-:W1:Y:S06]  /*7180*/  MUFU.EX2 R197, R197 ;  /* 0x000000c500c57308 */ /* 0x000e6c0000000800 */
[C---:B------:R-:W-:Y:S02]  /*7190*/  HMMA.16816.F32.BF16 R156, R4.reuse, R20, R156 ;  /* 0x00000014049c723c */ /* 0x040fe4000004189c */
[----:B------:R-:W-:Y:S06]  /*71a0*/  MUFU.EX2 R188, R188 ;  /* 0x000000bc00bc7308 */ /* 0x000fec0000000800 */
[C---:B------:R-:W-:Y:S02]  /*71b0*/  HMMA.16816.F32.BF16 R152, R4.reuse, R22, R152 ;  /* 0x000000160498723c */ /* 0x040fe40000041898 */
[----:B------:R-:W3:Y:S06]  /*71c0*/  MUFU.EX2 R191, R191 ;  /* 0x000000bf00bf7308 */ /* 0x000eec0000000800 */
[C---:B------:R-:W-:Y:S02]  /*71d0*/  HMMA.16816.F32.BF16 R140, R4.reuse, R16, R140 ;  /* 0x00000010048c723c */ /* 0x040fe4000004188c */
[----:B------:R-:W-:Y:S06]  /*71e0*/  MUFU.EX2 R54, R54 ;  /* 0x0000003600367308 */ /* 0x000fec0000000800 */
[----:B------:R-:W-:Y:S02]  /*71f0*/  HMMA.16816.F32.BF16 R136, R4, R18, R136 ;  /* 0x000000120488723c */ /* 0x000fe40000041888 */
[----:B------:R-:W1:Y:S05]  /*7200*/  MUFU.EX2 R51, R51 ;  /* 0x0000003300337308 */ /* 0x000e6a0000000800 */
[----:B------:R-:W-:-:S02]  /*7210*/  F2FP.BF16.PACK_AB R4, R55, R62 ;  /* 0x0000003e3704723e */ /* 0x000fc400000010ff */
[----:B--2---:R-:W-:Y:S01]  /*7220*/  F2FP.BF16.PACK_AB R5, R31, R32 ;  /* 0x000000201f05723e */ /* 0x004fe200000010ff */
[----:B------:R-:W-:Y:S01]  /*7230*/  MUFU.EX2 R52, R52 ;  /* 0x0000003400347308 */ /* 0x000fe20000000800 */
[----:B------:R-:W-:Y:S01]  /*7240*/  F2FP.BF16.PACK_AB R6, R53, R60 ;  /* 0x0000003c3506723e */ /* 0x000fe200000010ff */
[----:B------:R-:W-:Y:S01]  /*7250*/  FADD.FTZ R32, R32, R33 ;  /* 0x0000002120207221 */ /* 0x000fe20000010000 */
[----:B----4-:R-:W-:-:S03]  /*7260*/  F2FP.BF16.PACK_AB R7, R29, R30 ;  /* 0x0000001e1d07723e */ /* 0x010fc600000010ff */
[----:B------:R-:W-:Y:S02]  /*7270*/  FADD.FTZ R31, R31, R32 ;  /* 0x000000201f1f7221 */ /* 0x000fe40000010000 */
[----:B------:R-:W-:Y:S02]  /*7280*/  MUFU.EX2 R49, R49 ;  /* 0x0000003100317308 */ /* 0x000fe40000000800 */
[----:B------:R-:W-:Y:S01]  /*7290*/  HMMA.16816.F32.BF16 R144, R4, R16, R144 ;  /* 0x000000100490723c */ /* 0x000fe20000041890 */
[----:B------:R-:W-:-:S04]  /*72a0*/  FADD.FTZ R30, R30, R31 ;  /* 0x0000001f1e1e7221 */ /* 0x000fc80000010000 */
[----:B------:R-:W-:Y:S01]  /*72b0*/  FADD.FTZ R29, R29, R30 ;  /* 0x0000001e1d1d7221 */ /* 0x000fe20000010000 */
[----:B------:R-:W-:Y:S02]  /*72c0*/  MUFU.EX2 R28, R28 ;  /* 0x0000001c001c7308 */ /* 0x000fe40000000800 */
[C---:B------:R-:W-:Y:S06]  /*72d0*/  HMMA.16816.F32.BF16 R160, R4.reuse, R20, R160 ;  /* 0x0000001404a0723c */ /* 0x040fec00000418a0 */
[----:B------:R-:W2:Y:S02]  /*72e0*/  MUFU.EX2 R27, R27 ;  /* 0x0000001b001b7308 */ /* 0x000ea40000000800 */
[C---:B------:R-:W-:Y:S01]  /*72f0*/  HMMA.16816.F32.BF16 R148, R4.reuse, R22, R148 ;  /* 0x000000160494723c */ /* 0x040fe20000041894 */
[----:B------:R-:W4:Y:S05]  /*7300*/  LDSM.16.MT88.4 R20, [R220+0x5800] ;  /* 0x00580000dc14783b */ /* 0x000f2a0000004200 */
[----:B------:R-:W-:Y:S02]  /*7310*/  MUFU.EX2 R26, R26 ;  /* 0x0000001a001a7308 */ /* 0x000fe40000000800 */
[----:B------:R-:W-:Y:S01]  /*7320*/  HMMA.16816.F32.BF16 R132, R4, R18, R132 ;  /* 0x000000120484723c */ /* 0x000fe20000041884 */
[----:B------:R-:W2:Y:S05]  /*7330*/  LDSM.16.MT88.4 R16, [R219+0x5800] ;  /* 0x00580000db10783b */ /* 0x000eaa0000004200 */
[----:B------:R-:W2:Y:S01]  /*7340*/  MUFU.EX2 R75, R75 ;  /* 0x0000004b004b7308 */ /* 0x000ea20000000800 */
[----:B-----5:R-:W-:-:S02]  /*7350*/  F2FP.BF16.PACK_AB R4, R199, R182 ;  /* 0x000000b6c704723e */ /* 0x020fc400000010ff */
[----:B-1----:R-:W-:Y:S02]  /*7360*/  F2FP.BF16.PACK_AB R5, R197, R186 ;  /* 0x000000bac505723e */ /* 0x002fe400000010ff */
        /* <DEDUP_REMOVED lines=8> */
[----:B------:R-:W-:Y:S06]  /*73f0*/  MUFU.EX2 R190, R190 ;  /* 0x000000be00be7308 */ /* 0x000fec0000000800 */
[----:B------:R-:W-:Y:S02]  /*7400*/  HMMA.16816.F32.BF16 R136, R4, R10, R136 ;  /* 0x0000000a0488723c */ /* 0x000fe40000041888 */
[----:B------:R-:W-:Y:S05]  /*7410*/  MUFU.EX2 R177, R177 ;  /* 0x000000b100b17308 */ /* 0x000fea0000000800 */
[----:B------:R-:W-:-:S02]  /*7420*/  F2FP.BF16.PACK_AB R4, R51, R54 ;  /* 0x000000363304723e */ /* 0x000fc400000010ff */
[----:B--2---:R-:W-:Y:S01]  /*7430*/  F2FP.BF16.PACK_AB R5, R27, R28 ;  /* 0x0000001c1b05723e */ /* 0x004fe200000010ff */
[----:B------:R-:W2:Y:S01]  /*7440*/  MUFU.EX2 R192, R192 ;  /* 0x000000c000c07308 */ /* 0x000ea20000000800 */
        /* <DEDUP_REMOVED lines=8> */
[----:B------:R-:W3:Y:S01]  /*74d0*/  MUFU.EX2 R194, R194 ;  /* 0x000000c200c27308 */ /* 0x000ee20000000800 */
[----:B------:R-:W-:Y:S01]  /*74e0*/  FADD.FTZ R9, R112, R111 ;  /* 0x0000006f70097221 */ /* 0x000fe20000010000 */
[----:B------:R-:W-:Y:S03]  /*74f0*/  HMMA.16816.F32.BF16 R160, R4, R12, R160 ;  /* 0x0000000c04a0723c */ /* 0x000fe600000418a0 */
[----:B------:R-:W-:-:S03]  /*7500*/  FADD.FTZ R110, R110, R9 ;  /* 0x000000096e6e7221 */ /* 0x000fc60000010000 */
[----:B------:R-:W-:Y:S01]  /*7510*/  MUFU.EX2 R50, R50 ;  /* 0x0000003200327308 */ /* 0x000fe20000000800 */
[----:B------:R-:W-:Y:S01]  /*7520*/  FADD.FTZ R97, R97, R110 ;  /* 0x0000006e61617221 */ /* 0x000fe20000010000 */
[----:B------:R-:W-:Y:S01]  /*7530*/  HMMA.16816.F32.BF16 R148, R4, R14, R148 ;  /* 0x0000000e0494723c */ /* 0x000fe20000041894 */
[----:B------:R-:W5:Y:S02]  /*7540*/  LDSM.16.MT88.4 R12, [R220+0x5c00] ;  /* 0x005c0000dc0c783b */ /* 0x000f640000004200 */
[----:B------:R-:W-:-:S03]  /*7550*/  FADD.FTZ R96, R96, R97 ;  /* 0x0000006160607221 */ /* 0x000fc60000010000 */
[----:B------:R-:W4:Y:S01]  /*7560*/  MUFU.EX2 R47, R47 ;  /* 0x0000002f002f7308 */ /* 0x000f220000000800 */
[----:B------:R-:W-:Y:S01]  /*7570*/  FADD.FTZ R83, R83, R96 ;  /* 0x0000006053537221 */ /* 0x000fe20000010000 */
[----:B------:R-:W-:Y:S01]  /*7580*/  HMMA.16816.F32.BF16 R132, R4, R10, R132 ;  /* 0x0000000a0484723c */ /* 0x000fe20000041884 */
[----:B------:R-:W5:Y:S02]  /*7590*/  LDSM.16.MT88.4 R8, [R219+0x5c00] ;  /* 0x005c0000db08783b */ /* 0x000f640000004200 */
[----:B------:R-:W-:-:S03]  /*75a0*/  FADD.FTZ R82, R82, R83 ;  /* 0x0000005352527221 */ /* 0x000fc60000010000 */
[----:B------:R-:W-:Y:S01]  /*75b0*/  MUFU.EX2 R48, R48 ;  /* 0x0000003000307308 */ /* 0x000fe20000000800 */
[----:B-1----:R-:W-:Y:S01]  /*75c0*/  F2FP.BF16.PACK_AB R4, R185, R176 ;  /* 0x000000b0b904723e */ /* 0x002fe200000010ff */
[----:B------:R-:W-:Y:S01]  /*75d0*/  FADD.FTZ R73, R73, R82 ;  /* 0x0000005249497221 */ /* 0x000fe20000010000 */
[----:B--2---:R-:W-:Y:S02]  /*75e0*/  F2FP.BF16.PACK_AB R5, R192, R177 ;  /* 0x000000b1c005723e */ /* 0x004fe400000010ff */
[----:B------:R-:W-:Y:S01]  /*75f0*/  F2FP.BF16.PACK_AB R6, R190, R183 ;  /* 0x000000b7be06723e */ /* 0x000fe200000010ff */
[----:B------:R-:W-:Y:S01]  /*7600*/  FADD.FTZ R72, R72, R73 ;  /* 0x0000004948487221 */ /* 0x000fe20000010000 */
[----:B---3--:R-:W-:Y:S01]  /*7610*/  F2FP.BF16.PACK_AB R7, R194, R171 ;  /* 0x000000abc207723e */ /* 0x008fe200000010ff */
[----:B------:R-:W-:Y:S02]  /*7620*/  MUFU.EX2 R45, R45 ;  /* 0x0000002d002d7308 */ /* 0x000fe40000000800 */
[----:B------:R-:W-:-:S04]  /*7630*/  FADD.FTZ R67, R67, R72 ;  /* 0x0000004843437221 */ /* 0x000fc80000010000 */
[----:B----4-:R-:W-:Y:S01]  /*7640*/  HMMA.16816.F32.BF16 R156, R4, R20, R156 ;  /* 0x00000014049c723c */ /* 0x010fe2000004189c */
[----:B------:R-:W-:Y:S01]  /*7650*/  FADD.FTZ R68, R68, R67 ;  /* 0x0000004344447221 */ /* 0x000fe20000010000 */
[----:B------:R-:W-:Y:S03]  /*7660*/  MUFU.EX2 R103, R103 ;  /* 0x0000006700677308 */ /* 0x000fe60000000800 */
[----:B------:R-:W-:-:S03]  /*7670*/  FADD.FTZ R65, R65, R68 ;  /* 0x0000004441417221 */ /* 0x000fc60000010000 */
[----:B------:R-:W-:Y:S01]  /*7680*/  HMMA.16816.F32.BF16 R152, R4, R22, R152 ;  /* 0x000000160498723c */ /* 0x000fe20000041898 */
[----:B------:R-:W-:Y:S01]  /*7690*/  FADD.FTZ R66, R66, R65 ;  /* 0x0000004142427221 */ /* 0x000fe20000010000 */
[----:B------:R-:W1:Y:S03]  /*76a0*/  MUFU.EX2 R168, R168 ;  /* 0x000000a800a87308 */ /* 0x000e660000000800 */
[----:B------:R-:W-:-:S03]  /*76b0*/  FADD.FTZ R63, R63, R66 ;  /* 0x000000423f3f7221 */ /* 0x000fc60000010000 */
[----:B------:R-:W-:Y:S01]  /*76c0*/  HMMA.16816.F32.BF16 R140, R4, R16, R140 ;  /* 0x00000010048c723c */ /* 0x000fe2000004188c */
[----:B------:R-:W-:Y:S01]  /*76d0*/  FADD.FTZ R64, R64, R63 ;  /* 0x0000003f40407221 */ /* 0x000fe20000010000 */
[----:B------:R-:W-:Y:S03]  /*76e0*/  MUFU.EX2 R180, R180 ;  /* 0x000000b400b47308 */ /* 0x000fe60000000800 */
[----:B------:R-:W-:-:S03]  /*76f0*/  FADD.FTZ R61, R61, R64 ;  /* 0x000000403d3d7221 */ /* 0x000fc60000010000 */
[----:B------:R-:W-:Y:S01]  /*7700*/  HMMA.16816.F32.BF16 R136, R4, R18, R136 ;  /* 0x000000120488723c */ /* 0x000fe20000041888 */
[----:B------:R-:W-:Y:S01]  /*7710*/  FADD.FTZ R62, R62, R61 ;  /* 0x0000003d3e3e7221 */ /* 0x000fe20000010000 */
[----:B------:R-:W2:Y:S03]  /*7720*/  MUFU.EX2 R195, R195 ;  /* 0x000000c300c37308 */ /* 0x000ea60000000800 */
[----:B------:R-:W-:Y:S02]  /*7730*/  FADD.FTZ R55, R55, R62 ;  /* 0x0000003e37377221 */ /* 0x000fe40000010000 */
[----:B------:R-:W-:Y:S02]  /*7740*/  F2FP.BF16.PACK_AB R4, R47, R50 ;  /* 0x000000322f04723e */ /* 0x000fe400000010ff */
[----:B-1----:R-:W-:Y:S01]  /*7750*/  F2FP.BF16.PACK_AB R5, R168, R103 ;  /* 0x00000067a805723e */ /* 0x002fe200000010ff */
[----:B------:R-:W-:Y:S01]  /*7760*/  FADD.FTZ R60, R60, R55 ;  /* 0x000000373c3c7221 */ /* 0x000fe20000010000 */
[----:B------:R-:W-:Y:S01]  /*7770*/  F2FP.BF16.PACK_AB R6, R45, R48 ;  /* 0x000000302d06723e */ /* 0x000fe200000010ff */
[----:B------:R-:W-:Y:S01]  /*7780*/  MUFU.EX2 R165, R165 ;  /* 0x000000a500a57308 */ /* 0x000fe20000000800 */
[----:B------:R-:W-:-:S02]  /*7790*/  FADD.FTZ R103, R103, R26 ;  /* 0x0000001a67677221 */ /* 0x000fc40000010000 */
[----:B------:R-:W-:Y:S02]  /*77a0*/  FADD.FTZ R53, R53, R60 ;  /* 0x0000003c35357221 */ /* 0x000fe40000010000 */
[----:B------:R-:W-:Y:S01]  /*77b0*/  FADD.FTZ R103, R168, R103 ;  /* 0x00000067a8677221 */ /* 0x000fe20000010000 */
[----:B--2---:R-:W-:Y:S01]  /*77c0*/  F2FP.BF16.PACK_AB R7, R195, R180 ;  /* 0x000000b4c307723e */ /* 0x004fe200000010ff */
[----:B------:R-:W-:Y:S01]  /*77d0*/  FADD.FTZ R54, R54, R53 ;  /* 0x0000003536367221 */ /* 0x000fe20000010000 */
[----:B------:R-:W1:Y:S01]  /*77e0*/  MUFU.EX2 R196, R196 ;  /* 0x000000c400c47308 */ /* 0x000e620000000800 */
[----:B------:R-:W-:Y:S02]  /*77f0*/  FADD.FTZ R180, R180, R103 ;  /* 0x00000067b4b47221 */ /* 0x000fe40000010000 */
[----:B------:R-:W-:Y:S02]  /*7800*/  FADD.FTZ R51, R51, R54 ;  /* 0x0000003633337221 */ /* 0x000fe40000010000 */
[----:B------:R-:W-:Y:S01]  /*7810*/  HMMA.16816.F32.BF16 R144, R4, R16, R144 ;  /* 0x000000100490723c */ /* 0x000fe20000041890 */
[----:B------:R-:W-:-:S02]  /*7820*/  FADD.FTZ R195, R195, R180 ;  /* 0x000000b4c3c37221 */ /* 0x000fc40000010000 */
[----:B------:R-:W-:Y:S01]  /*7830*/  MUFU.EX2 R127, R127 ;  /* 0x0000007f007f7308 */ /* 0x000fe20000000800 */
[----:B------:R-:W-:-:S03]  /*7840*/  FADD.FTZ R52, R52, R51 ;  /* 0x0000003334347221 */ /* 0x000fc60000010000 */
[----:B------:R-:W-:Y:S01]  /*7850*/  FADD.FTZ R17, R94, R101 ;  /* 0x000000655e117221 */ /* 0x000fe20000010000 */
[C---:B------:R-:W-:Y:S01]  /*7860*/  HMMA.16816.F32.BF16 R160, R4.reuse, R20, R160 ;  /* 0x0000001404a0723c */ /* 0x040fe200000418a0 */
[----:B------:R-:W-:Y:S02]  /*7870*/  FADD.FTZ R49, R49, R52 ;  /* 0x0000003431317221 */ /* 0x000fe40000010000 */
[----:B------:R-:W-:Y:S01]  /*7880*/  FADD.FTZ R88, R88, R17 ;  /* 0x0000001158587221 */ /* 0x000fe20000010000 */
[----:B------:R-:W2:Y:S01]  /*7890*/  MUFU.EX2 R126, R130 ;  /* 0x00000082007e7308 */ /* 0x000ea20000000800 */
[----:B------:R-:W-:Y:S02]  /*78a0*/  FADD.FTZ R17, R85, R98 ;  /* 0x0000006255117221 */ /* 0x000fe40000010000 */
[----:B------:R-:W-:Y:S01]  /*78b0*/  FADD.FTZ R87, R87, R88 ;  /* 0x0000005857577221 */ /* 0x000fe20000010000 */
[----:B------:R-:W-:Y:S01]  /*78c0*/  HMMA.16816.F32.BF16 R148, R4, R22, R148 ;  /* 0x000000160494723c */ /* 0x000fe20000041894 */
[----:B------:R-:W-:-:S02]  /*78d0*/  FADD.FTZ R17, R84, R17 ;  /* 0x0000001154117221 */ /* 0x000fc40000010000 */
[----:B------:R-:W-:Y:S01]  /*78e0*/  FADD.FTZ R76, R76, R87 ;  /* 0x000000574c4c7221 */ /* 0x000fe20000010000 */
[----:B------:R-:W-:Y:S01]  /*78f0*/  MUFU.EX2 R111, R119 ;  /* 0x00000077006f7308 */ /* 0x000fe20000000800 */
[----:B------:R-:W-:Y:S02]  /*7900*/  FADD.FTZ R78, R78, R17 ;  /* 0x000000114e4e7221 */ /* 0x000fe40000010000 */
[----:B------:R-:W-:Y:S01]  /*7910*/  FADD.FTZ R71, R71, R76 ;  /* 0x0000004c47477221 */ /* 0x000fe20000010000 */
[----:B------:R-:W-:Y:S01]  /*7920*/  HMMA.16816.F32.BF16 R132, R4, R18, R132 ;  /* 0x000000120484723c */ /* 0x000fe20000041884 */
[----:B------:R-:W-:Y:S02]  /*7930*/  FADD.FTZ R77, R77, R78 ;  /* 0x0000004e4d4d7221 */ /* 0x000fe40000010000 */
[----:B------:R-:W-:Y:S01]  /*7940*/  FADD.FTZ R80, R80, R71 ;  /* 0x0000004750507221 */ /* 0x000fe20000010000 */
[----:B------:R-:W3:Y:S01]  /*7950*/  MUFU.EX2 R106, R118 ;  /* 0x00000076006a7308 */ /* 0x000ee20000000800 */
[----:B------:R-:W-:-:S02]  /*7960*/  FADD.FTZ R92, R92, R77 ;  /* 0x0000004d5c5c7221 */ /* 0x000fc40000010000 */
[----:B------:R-:W-:Y:S01]  /*7970*/  FADD.FTZ R79, R79, R80 ;  /* 0x000000504f4f7221 */ /* 0x000fe20000010000 */
[----:B-1----:R-:W-:Y:S01]  /*7980*/  F2FP.BF16.PACK_AB R4, R196, R165 ;  /* 0x000000a5c404723e */ /* 0x002fe200000010ff */
[----:B------:R-:W-:Y:S01]  /*7990*/  FADD.FTZ R92, R91, R92 ;  /* 0x0000005c5b5c7221 */ /* 0x000fe20000010000 */
[----:B--2---:R-:W-:Y:S01]  /*79a0*/  F2FP.BF16.PACK_AB R6, R126, R127 ;  /* 0x0000007f7e06723e */ /* 0x004fe200000010ff */
[----:B------:R-:W-:Y:S01]  /*79b0*/  FADD.FTZ R86, R86, R79 ;  /* 0x0000004f56567221 */ /* 0x000fe20000010000 */
[----:B------:R-:W-:Y:S01]  /*79c0*/  MUFU.EX2 R20, R117 ;  /* 0x0000007500147308 */ /* 0x000fe20000000800 */
[----:B------:R-:W-:Y:S02]  /*79d0*/  FADD.FTZ R93, R93, R92 ;  /* 0x0000005c5d5d7221 */ /* 0x000fe40000010000 */
[----:B------:R-:W-:Y:S02]  /*79e0*/  FADD.FTZ R89, R89, R86 ;  /* 0x0000005659597221 */ /* 0x000fe40000010000 */
[----:B------:R-:W-:-:S02]  /*79f0*/  FADD.FTZ R93, R102, R93 ;  /* 0x0000005d665d7221 */ /* 0x000fc40000010000 */
[----:B------:R-:W-:Y:S01]  /*7a00*/  FADD.FTZ R104, R104, R89 ;  /* 0x0000005968687221 */ /* 0x000fe20000010000 */
[----:B------:R-:W1:Y:S01]  /*7a10*/  MUFU.EX2 R21, R116 ;  /* 0x0000007400157308 */ /* 0x000e620000000800 */
[----:B------:R-:W-:Y:S01]  /*7a20*/  FADD.FTZ R164, R164, R93 ;  /* 0x0000005da4a47221 */ /* 0x000fe20000010000 */
[----:B---3--:R-:W-:Y:S01]  /*7a30*/  F2FP.BF16.PACK_AB R5, R106, R111 ;  /* 0x0000006f6a05723e */ /* 0x008fe200000010ff */
[----:B------:R-:W-:Y:S02]  /*7a40*/  FADD.FTZ R104, R105, R104 ;  /* 0x0000006869687221 */ /* 0x000fe40000010000 */
[----:B------:R-:W-:Y:S02]  /*7a50*/  FADD.FTZ R129, R129, R164 ;  /* 0x000000a481817221 */ /* 0x000fe40000010000 */
[----:B------:R-:W-:Y:S01]  /*7a60*/  FADD.FTZ R115, R115, R104 ;  /* 0x0000006873737221 */ /* 0x000fe20000010000 */
[----:B------:R-:W-:Y:S01]  /*7a70*/  MUFU.EX2 R46, R46 ;  /* 0x0000002e002e7308 */ /* 0x000fe20000000800 */
[----:B------:R-:W-:-:S02]  /*7a80*/  FADD.FTZ R166, R166, R129 ;  /* 0x00000081a6a67221 */ /* 0x000fc40000010000 */
[----:B------:R-:W-:Y:S02]  /*7a90*/  FADD.FTZ R115, R124, R115 ;  /* 0x000000737c737221 */ /* 0x000fe40000010000 */
[----:B------:R-:W-:Y:S02]  /*7aa0*/  FADD.FTZ R166, R169, R166 ;  /* 0x000000a6a9a67221 */ /* 0x000fe40000010000 */
[----:B------:R-:W-:Y:S01]  /*7ab0*/  FADD.FTZ R170, R170, R115 ;  /* 0x00000073aaaa7221 */ /* 0x000fe20000010000 */
[----:B------:R-:W2:Y:S01]  /*7ac0*/  MUFU.EX2 R43, R43 ;  /* 0x0000002b002b7308 */ /* 0x000ea20000000800 */
[----:B------:R-:W-:Y:S01]  /*7ad0*/  FADD.FTZ R187, R187, R166 ;  /* 0x000000a6bbbb7221 */ /* 0x000fe20000010000 */
[----:B-1----:R-:W-:Y:S01]  /*7ae0*/  F2FP.BF16.PACK_AB R7, R21, R20 ;  /* 0x000000141507723e */ /* 0x002fe200000010ff */
[----:B------:R-:W-:Y:S02]  /*7af0*/  FADD.FTZ R175, R175, R170 ;  /* 0x000000aaafaf7221 */ /* 0x000fe40000010000 */
[----:B------:R-:W-:-:S02]  /*7b00*/  FADD.FTZ R187, R174, R187 ;  /* 0x000000bbaebb7221 */ /* 0x000fc40000010000 */
[----:B------:R-:W-:Y:S01]  /*7b10*/  FADD.FTZ R50, R50, R49 ;  /* 0x0000003132327221 */ /* 0x000fe20000010000 */
[----:B------:R-:W-:Y:S01]  /*7b20*/  MUFU.EX2 R128, R128 ;  /* 0x0000008000807308 */ /* 0x000fe20000000800 */
[----:B------:R-:W-:Y:S01]  /*7b30*/  FADD.FTZ R172, R172, R175 ;  /* 0x000000afacac7221 */ /* 0x000fe20000010000 */
[C---:B-----5:R-:W-:Y:S01]  /*7b40*/  HMMA.16816.F32.BF16 R156, R4.reuse, R12, R156 ;  /* 0x0000000c049c723c */ /* 0x060fe2000004189c */
[----:B------:R-:W-:Y:S02]  /*7b50*/  FADD.FTZ R178, R178, R187 ;  /* 0x000000bbb2b27221 */ /* 0x000fe40000010000 */
[----:B------:R-:W-:Y:S02]  /*7b60*/  FADD.FTZ R47, R47, R50 ;  /* 0x000000322f2f7221 */ /* 0x000fe40000010000 */
[----:B------:R-:W-:Y:S01]  /*7b70*/  FADD.FTZ R181, R181, R172 ;  /* 0x000000acb5b57221 */ /* 0x000fe20000010000 */
[----:B------:R-:W1:Y:S01]  /*7b80*/  MUFU.EX2 R125, R125 ;  /* 0x0000007d007d7308 */ /* 0x000e620000000800 */
[----:B------:R-:W-:Y:S01]  /*7b90*/  FADD.FTZ R193, R193, R178 ;  /* 0x000000b2c1c17221 */ /* 0x000fe20000010000 */
[----:B------:R-:W-:Y:S01]  /*7ba0*/  HMMA.16816.F32.BF16 R152, R4, R14, R152 ;  /* 0x0000000e0498723c */ /* 0x000fe20000041898 */
[----:B------:R-:W-:-:S02]  /*7bb0*/  FADD.FTZ R48, R48, R47 ;  /* 0x0000002f30307221 */ /* 0x000fc40000010000 */
[----:B------:R-:W-:Y:S02]  /*7bc0*/  FADD.FTZ R182, R182, R181 ;  /* 0x000000b5b6b67221 */ /* 0x000fe40000010000 */
[----:B------:R-:W-:Y:S01]  /*7bd0*/  FADD.FTZ R186, R186, R193 ;  /* 0x000000c1baba7221 */ /* 0x000fe20000010000 */
[----:B------:R-:W-:Y:S01]  /*7be0*/  MUFU.EX2 R44, R44 ;  /* 0x0000002c002c7308 */ /* 0x000fe20000000800 */
[----:B------:R-:W-:Y:S01]  /*7bf0*/  FADD.FTZ R45, R45, R48 ;  /* 0x000000302d2d7221 */ /* 0x000fe20000010000 */
[C---:B------:R-:W-:Y:S01]  /*7c00*/  HMMA.16816.F32.BF16 R140, R4.reuse, R8, R140 ;  /* 0x00000008048c723c */ /* 0x040fe2000004188c */
[----:B------:R-:W-:Y:S02]  /*7c10*/  FADD.FTZ R199, R199, R182 ;  /* 0x000000b6c7c77221 */ /* 0x000fe40000010000 */
[----:B------:R-:W-:Y:S02]  /*7c20*/  FADD.FTZ R197, R197, R186 ;  /* 0x000000bac5c57221 */ /* 0x000fe40000010000 */
[----:B------:R-:W-:Y:S01]  /*7c30*/  FADD.FTZ R184, R184, R199 ;  /* 0x000000c7b8b87221 */ /* 0x000fe20000010000 */
[----:B------:R-:W3:Y:S01]  /*7c40*/  MUFU.EX2 R41, R41 ;  /* 0x0000002900297308 */ /* 0x000ee20000000800 */
[----:B------:R-:W-:Y:S01]  /*7c50*/  FADD.FTZ R188, R188, R197 ;  /* 0x000000c5bcbc7221 */ /* 0x000fe20000010000 */
[----:B------:R-:W-:Y:S01]  /*7c60*/  HMMA.16816.F32.BF16 R136, R4, R10, R136 ;  /* 0x0000000a0488723c */ /* 0x000fe20000041888 */
[----:B------:R-:W-:-:S02]  /*7c70*/  FADD.FTZ R203, R203, R184 ;  /* 0x000000b8cbcb7221 */ /* 0x000fc40000010000 */
[----:B------:R-:W-:Y:S02]  /*7c80*/  FADD.FTZ R188, R191, R188 ;  /* 0x000000bcbfbc7221 */ /* 0x000fe40000010000 */
[----:B------:R-:W-:Y:S01]  /*7c90*/  FADD.FTZ R176, R176, R203 ;  /* 0x000000cbb0b07221 */ /* 0x000fe20000010000 */
[----:B------:R-:W-:Y:S01]  /*7ca0*/  MUFU.EX2 R121, R121 ;  /* 0x0000007900797308 */ /* 0x000fe20000000800 */
[----:B--2---:R-:W-:Y:S01]  /*7cb0*/  F2FP.BF16.PACK_AB R4, R43, R46 ;  /* 0x0000002e2b04723e */ /* 0x004fe200000010ff */
[----:B------:R-:W-:Y:S01]  /*7cc0*/  FADD.FTZ R46, R46, R45 ;  /* 0x0000002d2e2e7221 */ /* 0x000fe20000010000 */
[----:B-1----:R-:W-:Y:S01]  /*7cd0*/  F2FP.BF16.PACK_AB R5, R125, R128 ;  /* 0x000000807d05723e */ /* 0x002fe200000010ff */
[----:B------:R-:W-:Y:S02]  /*7ce0*/  FADD.FTZ R128, R128, R195 ;  /* 0x000000c380807221 */ /* 0x000fe40000010000 */
[----:B------:R-:W-:Y:S02]  /*7cf0*/  FADD.FTZ R43, R43, R46 ;  /* 0x0000002e2b2b7221 */ /* 0x000fe40000010000 */
[----:B------:R-:W1:Y:S01]  /*7d00*/  MUFU.EX2 R120, R120 ;  /* 0x0000007800787308 */ /* 0x000e620000000800 */
[----:B------:R-:W-:Y:S01]  /*7d10*/  FADD.FTZ R128, R125, R128 ;  /* 0x000000807d807221 */ /* 0x000fe20000010000 */
[----:B---3--:R-:W-:Y:S01]  /*7d20*/  F2FP.BF16.PACK_AB R6, R41, R44 ;  /* 0x0000002c2906723e */ /* 0x008fe200000010ff */
[----:B------:R-:W-:-:S02]  /*7d30*/  FADD.FTZ R44, R44, R43 ;  /* 0x0000002b2c2c7221 */ /* 0x000fc40000010000 */
        /* <DEDUP_REMOVED lines=8> */
[----:B------:R-:W-:-:S02]  /*7dc0*/  FADD.FTZ R121, R121, R128 ;  /* 0x0000008079797221 */ /* 0x000fc40000010000 */
[----:B------:R-:W-:Y:S02]  /*7dd0*/  FADD.FTZ R190, R190, R183 ;  /* 0x000000b7bebe7221 */ /* 0x000fe40000010000 */
[----:B------:R-:W-:Y:S02]  /*7de0*/  FADD.FTZ R174, R120, R121 ;  /* 0x0000007978ae7221 */ /* 0x000fe40000010000 */
[----:B------:R-:W-:Y:S01]  /*7df0*/  FADD.FTZ R194, R194, R171 ;  /* 0x000000abc2c27221 */ /* 0x000fe20000010000 */
[----:B------:R-:W-:Y:S01]  /*7e00*/  HMMA.16816.F32.BF16 R160, R4, R12, R160 ;  /* 0x0000000c04a0723c */ /* 0x000fe200000418a0 */
[----:B------:R-:W-:Y:S01]  /*7e10*/  FADD.FTZ R165, R165, R190 ;  /* 0x000000bea5a57221 */ /* 0x000fe20000010000 */
[----:B------:R2:W-:Y:S01]  /*7e20*/  STL [R1+0x8], R174 ;  /* 0x000008ae01007387 */ /* 0x0005e20000100800 */
        /* <DEDUP_REMOVED lines=8> */
[C---:B------:R-:W-:Y:S08]  /*7eb0*/  HMMA.16816.F32.BF16 R144, R4.reuse, R8, R144 ;  /* 0x000000080490723c */ /* 0x040ff00000041890 */
[----:B------:R-:W-:Y:S01]  /*7ec0*/  HMMA.16816.F32.BF16 R132, R4, R10, R132 ;  /* 0x0000000a0484723c */ /* 0x000fe20000041884 */
[----:B------:R-:W-:Y:S07]  /*7ed0*/  @!P0 BRA `(.L_x_772) ;  /* 0x0000627000008947 */ /* 0x000fee0003800000 */
[----:B------:R-:W-:Y:S01]  /*7ee0*/  IADD3 R6, R38, -0x2, RZ ;  /* 0xfffffffe26067810 */ /* 0x000fe20007ffe0ff */
[----:B------:R-:W-:-:S04]  /*7ef0*/  DEPBAR.LE SB0, 0x0 ;  /* 0x000080000000791a */ /* 0x000fc80000000000 */
[----:B------:R-:W-:Y:S01]  /*7f00*/  SHF.R.S32.HI R4, RZ, 0x1f, R6 ;  /* 0x0000001fff047819 */ /* 0x000fe20000011406 */
[----:B------:R-:W-:Y:S01]  /*7f10*/  IMAD R5, R228, R6, RZ ;  /* 0x00000006e4057224 */ /* 0x000fe200078e02ff */
[----:B------:R1:W-:Y:S01]  /*7f20*/  STL [R1+0x10], R6 ;  /* 0x0000100601007387 */ /* 0x0003e20000100800 */
[C---:B------:R-:W-:Y:S02]  /*7f30*/  SHF.L.U64.HI R24, R25.reuse, 0x6, R24 ;  /* 0x0000000619187819 */ /* 0x040fe40000010218 */
[-C--:B------:R-:W-:Y:S02]  /*7f40*/  IMAD R4, R4, R229.reuse, R5 ;  /* 0x000000e504047224 */ /* 0x080fe400078e0205 */
[----:B------:R-:W-:Y:S02]  /*7f50*/  IMAD.SHL.U32 R5, R25, 0x40, RZ ;  /* 0x0000004019057824 */ /* 0x000fe400078e00ff */
[----:B-1----:R-:W-:-:S04]  /*7f60*/  IMAD.WIDE.U32 R6, R6, R229, R58 ;  /* 0x000000e506067225 */ /* 0x002fc800078e003a */
[----:B------:R-:W-:Y:S01]  /*7f70*/  IMAD.IADD R4, R7, 0x1, R4 ;  /* 0x0000000107047824 */ /* 0x000fe200078e0204 */
[----:B------:R-:W-:Y:S01]  /*7f80*/  BAR.SYNC.DEFER_BLOCKING 0x0 ;  /* 0x0000000000007b1d */ /* 0x000fe20000010000 */
[----:B------:R-:W-:-:S04]  /*7f90*/  LEA R8, P1, R6, c[0x0][0x170], 0x1 ;  /* 0x00005c0006087a11 */ /* 0x000fc800078208ff */
[----:B------:R-:W-:Y:S02]  /*7fa0*/  IADD3 R12, P0, R5, R8, RZ ;  /* 0x00000008050c7210 */ /* 0x000fe40007f1e0ff */
[----:B------:R-:W-:Y:S02]  /*7fb0*/  LEA.HI.X R9, R6, c[0x0][0x174], R4, 0x1, P1 ;  /* 0x00005d0006097a11 */ /* 0x000fe400008f0c04 */
[----:B------:R-:W-:-:S03]  /*7fc0*/  IADD3 R14, P1, R12, R5, RZ ;  /* 0x000000050c0e7210 */ /* 0x000fc60007f3e0ff */
[----:B------:R-:W-:Y:S01]  /*7fd0*/  IMAD.X R13, R24, 0x1, R9, P0 ;  /* 0x00000001180d7824 */ /* 0x000fe200000e0609 */
[----:B------:R-:W-:-:S03]  /*7fe0*/  IADD3 R26, P0, R14, R5, RZ ;  /* 0x000000050e1a7210 */ /* 0x000fc60007f1e0ff */
[----:B------:R-:W-:-:S04]  /*7ff0*/  IMAD.X R15, R13, 0x1, R24, P1 ;  /* 0x000000010d0f7824 */ /* 0x000fc800008e0618 */
[----:B------:R-:W-:Y:S01]  /*8000*/  IMAD.X R27, R15, 0x1, R24, P0 ;  /* 0x000000010f1b7824 */ /* 0x000fe200000e0618 */
[----:B------:R-:W-:Y:S01]  /*8010*/  @!PT LDS RZ, [RZ] ;  /* 0x00000000fffff984 */ /* 0x000fe20000000800 */
[----:B------:R-:W-:Y:S01]  /*8020*/  @!PT LDS RZ, [RZ] ;  /* 0x00000000fffff984 */ /* 0x000fe20000000800 */
[----:B------:R-:W-:Y:S01]  /*8030*/  @!PT LDS RZ, [RZ] ;  /* 0x00000000fffff984 */ /* 0x000fe20000000800 */
[----:B------:R1:W-:Y:S04]  /*8040*/  LDGSTS.E.BYPASS.LTC128B.128 [R231+0x4000], [R8.64] ;  /* 0x0400000008e77fae */ /* 0x0003e8000b901d48 */
[----:B------:R3:W-:Y:S04]  /*8050*/  LDGSTS.E.BYPASS.LTC128B.128 [R231+0x4800], [R12.64] ;  /* 0x048000000ce77fae */ /* 0x0007e8000b901d48 */
[----:B------:R3:W-:Y:S04]  /*8060*/  LDGSTS.E.BYPASS.LTC128B.128 [R231+0x5000], [R14.64] ;  /* 0x050000000ee77fae */ /* 0x0007e8000b901d48 */
[----:B------:R4:W-:Y:S04]  /*8070*/  LDGSTS.E.BYPASS.LTC128B.128 [R231+0x5800], [R26.64] ;  /* 0x058000001ae77fae */ /* 0x0009e8000b901d48 */
[----:B------:R-:W-:Y:S04]  /*8080*/  LDSM.16.M88.4 R32, [R224] ;  /* 0x00000000e020783b */ /* 0x000fe80000000200 */
[----:B------:R-:W5:Y:S04]  /*8090*/  LDSM.16.M88.4 R4, [R223+0x2000] ;  /* 0x00200000df04783b */ /* 0x000f680000000200 */
[----:B------:R-:W1:Y:S04]  /*80a0*/  LDSM.16.M88.4 R28, [R224+0x1000] ;  /* 0x00100000e01c783b */ /* 0x000e680000000200 */
[----:B------:R-:W-:Y:S04]  /*80b0*/  LDSM.16.M88.4 R20, [R222] ;  /* 0x00000000de14783b */ /* 0x000fe80000000200 */
[----:B------:R-:W2:Y:S04]  /*80c0*/  LDSM.16.M88.4 R40, [R221] ;  /* 0x00000000dd28783b */ /* 0x000ea80000000200 */
[----:B------:R-:W2:Y:S04]  /*80d0*/  LDSM.16.M88.4 R16, [R222+0x1000] ;  /* 0x00100000de10783b */ /* 0x000ea80000000200 */
[----:B----4-:R-:W4:Y:S04]  /*80e0*/  LDSM.16.M88.4 R24, [R223+0x2400] ;  /* 0x00240000df18783b */ /* 0x010f280000000200 */
[----:B------:R-:W-:Y:S04]  /*80f0*/  LDSM.16.M88.4 R48, [R217] ;  /* 0x00000000d930783b */ /* 0x000fe80000000200 */
[----:B------:R-:W0:Y:S01]  /*8100*/  LDGDEPBAR ;  /* 0x00000000000079af */ /* 0x000e220000000000 */
[-C--:B-----5:R-:W-:Y:S08]  /*8110*/  HMMA.16816.F32.BF16 R44, R32, R4.reuse, RZ ;  /* 0x00000004202c723c */ /* 0x0a0ff000000418ff */
[C---:B-1----:R-:W-:Y:S08]  /*8120*/  HMMA.16816.F32.BF16 R8, R28.reuse, R4, RZ ;  /* 0x000000041c08723c */ /* 0x042ff000000418ff */
[----:B---3--:R-:W-:Y:S08]  /*8130*/  HMMA.16816.F32.BF16 R12, R28, R6, RZ ;  /* 0x000000061c0c723c */ /* 0x008ff000000418ff */
[-C--:B--2---:R-:W-:Y:S08]  /*8140*/  HMMA.16816.F32.BF16 R44, R20, R40.reuse, R44 ;  /* 0x00000028142c723c */ /* 0x084ff0000004182c */
[C---:B------:R-:W-:Y:S08]  /*8150*/  HMMA.16816.F32.BF16 R8, R16.reuse, R40, R8 ;  /* 0x000000281008723c */ /* 0x040ff00000041808 */
[----:B------:R-:W-:Y:S08]  /*8160*/  HMMA.16816.F32.BF16 R12, R16, R42, R12 ;  /* 0x0000002a100c723c */ /* 0x000ff0000004180c */
[----:B------:R-:W-:Y:S01]  /*8170*/  FMUL.FTZ R44, R44, c[0x0][0x2ec] ;  /* 0x0000bb002c2c7a20 */ /* 0x000fe20000410000 */
[----:B------:R-:W-:Y:S01]  /*8180*/  HMMA.16816.F32.BF16 R4, R32, R6, RZ ;  /* 0x000000062004723c */ /* 0x000fe200000418ff */
[----:B------:R-:W-:-:S02]  /*8190*/  FMUL.FTZ R67, R45, c[0x0][0x2ec] ;  /* 0x0000bb002d437a20 */ /* 0x000fc40000410000 */
[----:B------:R1:W2:Y:S01]  /*81a0*/  MUFU.TANH R69, R44 ;  /* 0x0000002c00457308 */ /* 0x0002a20000002400 */
[----:B------:R-:W-:Y:S02]  /*81b0*/  FMUL.FTZ R62, R46, c[0x0][0x2ec] ;  /* 0x0000bb002e3e7a20 */ /* 0x000fe40000410000 */
[----:B------:R-:W-:Y:S02]  /*81c0*/  FMUL.FTZ R60, R47, c[0x0][0x2ec] ;  /* 0x0000bb002f3c7a20 */ /* 0x000fe40000410000 */
[----:B------:R-:W-:Y:S02]  /*81d0*/  FMUL.FTZ R111, R8, c[0x0][0x2ec] ;  /* 0x0000bb00086f7a20 */ /* 0x000fe40000410000 */
[----:B------:R-:W-:Y:S01]  /*81e0*/  FMUL.FTZ R102, R9, c[0x0][0x2ec] ;  /* 0x0000bb0009667a20 */ /* 0x000fe20000410000 */
[----:B------:R-:W-:Y:S01]  /*81f0*/  MUFU.TANH R67, R67 ;  /* 0x0000004300437308 */ /* 0x000fe20000002400 */
[----:B------:R-:W-:Y:S02]  /*8200*/  FMUL.FTZ R39, R10, c[0x0][0x2ec] ;  /* 0x0000bb000a277a20 */ /* 0x000fe40000410000 */
[----:B------:R-:W-:-:S02]  /*8210*/  FMUL.FTZ R166, R11, c[0x0][0x2ec] ;  /* 0x0000bb000ba67a20 */ /* 0x000fc40000410000 */
[----:B----4-:R-:W-:Y:S01]  /*8220*/  HMMA.16816.F32.BF16 R8, R32, R24, RZ ;  /* 0x000000182008723c */ /* 0x010fe200000418ff */
[----:B------:R-:W-:Y:S01]  /*8230*/  FMUL.FTZ R12, R12, c[0x0][0x2ec] ;  /* 0x0000bb000c0c7a20 */ /* 0x000fe20000410000 */
[----:B-1----:R-:W1:Y:S01]  /*8240*/  LDSM.16.M88.4 R44, [R218] ;  /* 0x00000000da2c783b */ /* 0x002e620000000200 */
[----:B------:R-:W-:Y:S02]  /*8250*/  FMUL.FTZ R14, R14, c[0x0][0x2ec] ;  /* 0x0000bb000e0e7a20 */ /* 0x000fe40000410000 */
[----:B------:R-:W-:Y:S01]  /*8260*/  MUFU.TANH R113, R12 ;  /* 0x0000000c00717308 */ /* 0x000fe20000002400 */
[----:B------:R-:W-:Y:S02]  /*8270*/  FMUL.FTZ R13, R13, c[0x0][0x2ec] ;  /* 0x0000bb000d0d7a20 */ /* 0x000fe40000410000 */
[----:B------:R-:W-:Y:S01]  /*8280*/  FMUL.FTZ R15, R15, c[0x0][0x2ec] ;  /* 0x0000bb000f0f7a20 */ /* 0x000fe20000410000 */
[----:B------:R-:W-:Y:S04]  /*8290*/  HMMA.16816.F32.BF16 R4, R20, R42, R4 ;  /* 0x0000002a1404723c */ /* 0x000fe80000041804 */
[----:B------:R-:W-:Y:S04]  /*82a0*/  MUFU.TANH R112, R14 ;  /* 0x0000000e00707308 */ /* 0x000fe80000002400 */
[----:B------:R-:W-:Y:S04]  /*82b0*/  HMMA.16816.F32.BF16 R40, R28, R24, RZ ;  /* 0x000000181c28723c */ /* 0x000fe800000418ff */
[----:B------:R-:W-:Y:S08]  /*82c0*/  MUFU.TANH R114, R13 ;  /* 0x0000000d00727308 */ /* 0x000ff00000002400 */
[----:B------:R3:W-:Y:S04]  /*82d0*/  MUFU.TANH R172, R15 ;  /* 0x0000000f00ac7308 */ /* 0x0007e80000002400 */
[----:B------:R-:W-:-:S02]  /*82e0*/  FMUL.FTZ R76, R4, c[0x0][0x2ec] ;  /* 0x0000bb00044c7a20 */ /* 0x000fc40000410000 */
[----:B------:R-:W-:Y:S02]  /*82f0*/  FMUL.FTZ R63, R6, c[0x0][0x2ec] ;  /* 0x0000bb00063f7a20 */ /* 0x000fe40000410000 */
[----:B------:R-:W-:Y:S01]  /*8300*/  FMUL.FTZ R74, R5, c[0x0][0x2ec] ;  /* 0x0000bb00054a7a20 */ /* 0x000fe20000410000 */
[----:B------:R-:W-:Y:S01]  /*8310*/  MUFU.TANH R111, R111 ;  /* 0x0000006f006f7308 */ /* 0x000fe20000002400 */
[----:B------:R-:W-:Y:S02]  /*8320*/  FMUL.FTZ R61, R7, c[0x0][0x2ec] ;  /* 0x0000bb00073d7a20 */ /* 0x000fe40000410000 */
[----:B------:R-:W-:Y:S01]  /*8330*/  HMMA.16816.F32.BF16 R4, R28, R26, RZ ;  /* 0x0000001a1c04723c */ /* 0x000fe200000418ff */
[----:B---3--:R-:W3:Y:S04]  /*8340*/  LDSM.16.M88.4 R12, [R223+0x2800] ;  /* 0x00280000df0c783b */ /* 0x008ee80000000200 */
[----:B------:R-:W4:Y:S03]  /*8350*/  MUFU.TANH R62, R62 ;  /* 0x0000003e003e7308 */ /* 0x000f260000002400 */
[-C--:B-1----:R-:W-:Y:S05]  /*8360*/  HMMA.16816.F32.BF16 R8, R20, R44.reuse, R8 ;  /* 0x0000002c1408723c */ /* 0x082fea0000041808 */
[----:B------:R-:W1:Y:S03]  /*8370*/  MUFU.TANH R60, R60 ;  /* 0x0000003c003c7308 */ /* 0x000e660000002400 */
[----:B------:R-:W-:Y:S05]  /*8380*/  HMMA.16816.F32.BF16 R40, R16, R44, R40 ;  /* 0x0000002c1028723c */ /* 0x000fea0000041828 */
[----:B------:R-:W5:Y:S03]  /*8390*/  MUFU.TANH R39, R39 ;  /* 0x0000002700277308 */ /* 0x000f660000002400 */
[----:B------:R-:W-:Y:S05]  /*83a0*/  HMMA.16816.F32.BF16 R24, R32, R26, RZ ;  /* 0x0000001a2018723c */ /* 0x000fea00000418ff */
[----:B------:R-:W1:Y:S03]  /*83b0*/  MUFU.TANH R166, R166 ;  /* 0x000000a600a67308 */ /* 0x000e660000002400 */
[----:B------:R-:W-:Y:S01]  /*83c0*/  FMUL.FTZ R8, R8, c[0x0][0x2ec] ;  /* 0x0000bb0008087a20 */ /* 0x000fe20000410000 */
[----:B------:R-:W-:Y:S01]  /*83d0*/  HMMA.16816.F32.BF16 R4, R16, R46, R4 ;  /* 0x0000002e1004723c */ /* 0x000fe20000041804 */
[----:B------:R-:W-:-:S02]  /*83e0*/  FMUL.FTZ R9, R9, c[0x0][0x2ec] ;  /* 0x0000bb0009097a20 */ /* 0x000fc40000410000 */
[----:B------:R-:W-:Y:S01]  /*83f0*/  FMUL.FTZ R10, R10, c[0x0][0x2ec] ;  /* 0x0000bb000a0a7a20 */ /* 0x000fe20000410000 */
[----:B------:R-:W-:Y:S01]  /*8400*/  MUFU.TANH R77, R8 ;  /* 0x00000008004d7308 */ /* 0x000fe20000002400 */
[----:B------:R-:W-:Y:S02]  /*8410*/  FMUL.FTZ R64, R11, c[0x0][0x2ec] ;  /* 0x0000bb000b407a20 */ /* 0x000fe40000410000 */
[----:B------:R-:W-:Y:S02]  /*8420*/  FMUL.FTZ R40, R40, c[0x0][0x2ec] ;  /* 0x0000bb0028287a20 */ /* 0x000fe40000410000 */
[----:B------:R-:W-:Y:S02]  /*8430*/  FMUL.FTZ R41, R41, c[0x0][0x2ec] ;  /* 0x0000bb0029297a20 */ /* 0x000fe40000410000 */
[----:B------:R-:W-:Y:S01]  /*8440*/  FMUL.FTZ R43, R43, c[0x0][0x2ec] ;  /* 0x0000bb002b2b7a20 */ /* 0x000fe20000410000 */
[----:B------:R-:W-:Y:S01]  /*8450*/  MUFU.TANH R75, R9 ;  /* 0x00000009004b7308 */ /* 0x000fe20000002400 */
[----:B------:R-:W-:-:S02]  /*8460*/  FMUL.FTZ R37, R42, c[0x0][0x2ec] ;  /* 0x0000bb002a257a20 */ /* 0x000fc40000410000 */
[----:B------:R-:W-:Y:S05]  /*8470*/  HMMA.16816.F32.BF16 R24, R20, R46, R24 ;  /* 0x0000002e1418723c */ /* 0x000fea0000041818 */
[----:B------:R1:W-:Y:S03]  /*8480*/  MUFU.TANH R65, R10 ;  /* 0x0000000a00417308 */ /* 0x0003e60000002400 */
[----:B---3--:R-:W-:Y:S01]  /*8490*/  HMMA.16816.F32.BF16 R44, R28, R12, RZ ;  /* 0x0000000c1c2c723c */ /* 0x008fe200000418ff */
[----:B------:R-:W-:Y:S02]  /*84a0*/  FMUL.FTZ R4, R4, c[0x0][0x2ec] ;  /* 0x0000bb0004047a20 */ /* 0x000fe40000410000 */
[----:B------:R-:W-:-:S02]  /*84b0*/  FMUL.FTZ R6, R6, c[0x0][0x2ec] ;  /* 0x0000bb0006067a20 */ /* 0x000fc40000410000 */
[----:B------:R-:W-:Y:S01]  /*84c0*/  MUFU.TANH R119, R40 ;  /* 0x0000002800777308 */ /* 0x000fe20000002400 */
[----:B------:R-:W-:Y:S02]  /*84d0*/  FMUL.FTZ R5, R5, c[0x0][0x2ec] ;  /* 0x0000bb0005057a20 */ /* 0x000fe40000410000 */
[----:B------:R-:W-:Y:S01]  /*84e0*/  FMUL.FTZ R124, R7, c[0x0][0x2ec] ;  /* 0x0000bb00077c7a20 */ /* 0x000fe20000410000 */
[----:B-1----:R-:W-:Y:S04]  /*84f0*/  HMMA.16816.F32.BF16 R8, R32, R12, RZ ;  /* 0x0000000c2008723c */ /* 0x002fe800000418ff */
[----:B------:R-:W-:Y:S03]  /*8500*/  MUFU.TANH R125, R41 ;  /* 0x00000029007d7308 */ /* 0x000fe60000002400 */
[----:B------:R-:W-:-:S02]  /*8510*/  FMUL.FTZ R24, R24, c[0x0][0x2ec] ;  /* 0x0000bb0018187a20 */ /* 0x000fc40000410000 */
[----:B------:R-:W-:Y:S02]  /*8520*/  FMUL.FTZ R26, R26, c[0x0][0x2ec] ;  /* 0x0000bb001a1a7a20 */ /* 0x000fe40000410000 */
[----:B------:R-:W-:Y:S01]  /*8530*/  FMUL.FTZ R25, R25, c[0x0][0x2ec] ;  /* 0x0000bb0019197a20 */ /* 0x000fe20000410000 */
[----:B------:R1:W-:Y:S01]  /*8540*/  MUFU.TANH R118, R43 ;  /* 0x0000002b00767308 */ /* 0x0003e20000002400 */
[----:B------:R-:W-:Y:S02]  /*8550*/  FMUL.FTZ R27, R27, c[0x0][0x2ec] ;  /* 0x0000bb001b1b7a20 */ /* 0x000fe40000410000 */
[-C--:B------:R-:W-:Y:S05]  /*8560*/  HMMA.16816.F32.BF16 R44, R16, R48.reuse, R44 ;  /* 0x00000030102c723c */ /* 0x080fea000004182c */
[----:B------:R-:W-:Y:S04]  /*8570*/  MUFU.TANH R79, R24 ;  /* 0x00000018004f7308 */ /* 0x000fe80000002400 */
[----:B------:R-:W-:Y:S01]  /*8580*/  HMMA.16816.F32.BF16 R8, R20, R48, R8 ;  /* 0x000000301408723c */ /* 0x000fe20000041808 */
[----:B-1----:R-:W1:Y:S03]  /*8590*/  LDSM.16.M88.4 R40, [R223+0x2c00] ;  /* 0x002c0000df28783b */ /* 0x002e660000000200 */
[----:B------:R-:W-:Y:S08]  /*85a0*/  MUFU.TANH R68, R26 ;  /* 0x0000001a00447308 */ /* 0x000ff00000002400 */
[----:B------:R-:W-:Y:S03]  /*85b0*/  MUFU.TANH R78, R25 ;  /* 0x00000019004e7308 */ /* 0x000fe60000002400 */
[----:B------:R-:W-:-:S02]  /*85c0*/  FMUL.FTZ R44, R44, c[0x0][0x2ec] ;  /* 0x0000bb002c2c7a20 */ /* 0x000fc40000410000 */
[----:B------:R-:W-:Y:S02]  /*85d0*/  FMUL.FTZ R45, R45, c[0x0][0x2ec] ;  /* 0x0000bb002d2d7a20 */ /* 0x000fe40000410000 */
[----:B------:R-:W-:Y:S02]  /*85e0*/  FMUL.FTZ R46, R46, c[0x0][0x2ec] ;  /* 0x0000bb002e2e7a20 */ /* 0x000fe40000410000 */
[----:B------:R-:W-:Y:S01]  /*85f0*/  FMUL.FTZ R130, R47, c[0x0][0x2ec] ;  /* 0x0000bb002f827a20 */ /* 0x000fe20000410000 */
[----:B------:R3:W-:Y:S02]  /*8600*/  MUFU.TANH R66, R27 ;  /* 0x0000001b00427308 */ /* 0x0007e40000002400 */
[----:B------:R-:W-:Y:S02]  /*8610*/  FMUL.FTZ R8, R8, c[0x0][0x2ec] ;  /* 0x0000bb0008087a20 */ /* 0x000fe40000410000 */
[----:B------:R-:W-:-:S04]  /*8620*/  FMUL.FTZ R9, R9, c[0x0][0x2ec] ;  /* 0x0000bb0009097a20 */ /* 0x000fc80000410000 */
[----:B------:R-:W-:Y:S01]  /*8630*/  MUFU.TANH R165, R4 ;  /* 0x0000000400a57308 */ /* 0x000fe20000002400 */
[----:B------:R-:W-:Y:S02]  /*8640*/  FMUL.FTZ R10, R10, c[0x0][0x2ec] ;  /* 0x0000bb000a0a7a20 */ /* 0x000fe40000410000 */
[----:B------:R-:W-:Y:S01]  /*8650*/  FMUL.FTZ R71, R11, c[0x0][0x2ec] ;  /* 0x0000bb000b477a20 */ /* 0x000fe20000410000 */
[----:B---3--:R-:W3:Y:S04]  /*8660*/  LDSM.16.M88.4 R24, [R216] ;  /* 0x00000000d818783b */ /* 0x008ee80000000200 */
[----:B------:R-:W-:Y:S08]  /*8670*/  MUFU.TANH R80, R8 ;  /* 0x0000000800507308 */ /* 0x000ff00000002400 */
[----:B------:R-:W-:Y:S08]  /*8680*/  MUFU.TANH R81, R9 ;  /* 0x0000000900517308 */ /* 0x000ff00000002400 */
[----:B------:R1:W-:Y:S08]  /*8690*/  MUFU.TANH R72, R10 ;  /* 0x0000000a00487308 */ /* 0x0003f00000002400 */
[----:B------:R-:W-:Y:S01]  /*86a0*/  MUFU.TANH R122, R6 ;  /* 0x00000006007a7308 */ /* 0x000fe20000002400 */
[----:B-1----:R-:W-:Y:S07]  /*86b0*/  HMMA.16816.F32.BF16 R8, R32, R40, RZ ;  /* 0x000000282008723c */ /* 0x002fee00000418ff */
[----:B------:R1:W-:Y:S08]  /*86c0*/  MUFU.TANH R52, R5 ;  /* 0x0000000500347308 */ /* 0x0003f00000002400 */
[----:B------:R-:W-:Y:S01]  /*86d0*/  MUFU.TANH R126, R44 ;  /* 0x0000002c007e7308 */ /* 0x000fe20000002400 */
[-C--:B-1----:R-:W-:Y:S07]  /*86e0*/  HMMA.16816.F32.BF16 R4, R28, R14.reuse, RZ ;  /* 0x0000000e1c04723c */ /* 0x082fee00000418ff */
[----:B------:R-:W-:Y:S01]  /*86f0*/  MUFU.TANH R127, R45 ;  /* 0x0000002d007f7308 */ /* 0x000fe20000002400 */
[----:B------:R-:W-:Y:S07]  /*8700*/  HMMA.16816.F32.BF16 R12, R32, R14, RZ ;  /* 0x0000000e200c723c */ /* 0x000fee00000418ff */
[----:B------:R1:W-:Y:S01]  /*8710*/  MUFU.TANH R129, R46 ;  /* 0x0000002e00817308 */ /* 0x0003e20000002400 */
[----:B---3--:R-:W-:Y:S07]  /*8720*/  HMMA.16816.F32.BF16 R8, R20, R24, R8 ;  /* 0x000000181408723c */ /* 0x008fee0000041808 */
[----:B------:R-:W3:Y:S01]  /*8730*/  MUFU.TANH R102, R102 ;  /* 0x0000006600667308 */ /* 0x000ee20000002400 */
[-C--:B------:R-:W-:Y:S07]  /*8740*/  HMMA.16816.F32.BF16 R4, R16, R50.reuse, R4 ;  /* 0x000000321004723c */ /* 0x080fee0000041804 */
[----:B------:R-:W1:Y:S01]  /*8750*/  MUFU.TANH R76, R76 ;  /* 0x0000004c004c7308 */ /* 0x000e620000002400 */
[----:B------:R-:W-:Y:S07]  /*8760*/  HMMA.16816.F32.BF16 R12, R20, R50, R12 ;  /* 0x00000032140c723c */ /* 0x000fee000004180c */
[----:B------:R-:W2:Y:S01]  /*8770*/  MUFU.TANH R63, R63 ;  /* 0x0000003f003f7308 */ /* 0x000ea20000002400 */
[----:B------:R-:W-:Y:S01]  /*8780*/  FMUL.FTZ R85, R8, c[0x0][0x2ec] ;  /* 0x0000bb0008557a20 */ /* 0x000fe20000410000 */
[----:B-1----:R-:W-:Y:S01]  /*8790*/  HMMA.16816.F32.BF16 R44, R28, R40, RZ ;  /* 0x000000281c2c723c */ /* 0x002fe200000418ff */
[----:B------:R-:W-:-:S05]  /*87a0*/  FMUL.FTZ R84, R9, c[0x0][0x2ec] ;  /* 0x0000bb0009547a20 */ /* 0x000fca0000410000 */
[----:B------:R-:W1:Y:S01]  /*87b0*/  MUFU.TANH R74, R74 ;  /* 0x0000004a004a7308 */ /* 0x000e620000002400 */
[----:B------:R-:W-:Y:S02]  /*87c0*/  FMUL.FTZ R167, R10, c[0x0][0x2ec] ;  /* 0x0000bb000aa77a20 */ /* 0x000fe40000410000 */
[----:B------:R-:W-:Y:S02]  /*87d0*/  FMUL.FTZ R121, R11, c[0x0][0x2ec] ;  /* 0x0000bb000b797a20 */ /* 0x000fe40000410000 */
[----:B------:R-:W1:Y:S01]  /*87e0*/  LDSM.16.M88.4 R8, [R223+0x3000] ;  /* 0x00300000df08783b */ /* 0x000e620000000200 */
[----:B------:R-:W-:Y:S02]  /*87f0*/  FMUL.FTZ R4, R4, c[0x0][0x2ec] ;  /* 0x0000bb0004047a20 */ /* 0x000fe40000410000 */
[----:B------:R-:W-:Y:S01]  /*8800*/  FMUL.FTZ R6, R6, c[0x0][0x2ec] ;  /* 0x0000bb0006067a20 */ /* 0x000fe20000410000 */
[----:B------:R-:W1:Y:S01]  /*8810*/  MUFU.TANH R61, R61 ;  /* 0x0000003d003d7308 */ /* 0x000e620000002400 */
[----:B------:R-:W-:-:S02]  /*8820*/  FMUL.FTZ R5, R5, c[0x0][0x2ec] ;  /* 0x0000bb0005057a20 */ /* 0x000fc40000410000 */
[----:B------:R-:W-:Y:S02]  /*8830*/  FMUL.FTZ R184, R7, c[0x0][0x2ec] ;  /* 0x0000bb0007b87a20 */ /* 0x000fe40000410000 */
[----:B------:R-:W-:Y:S02]  /*8840*/  FMUL.FTZ R12, R12, c[0x0][0x2ec] ;  /* 0x0000bb000c0c7a20 */ /* 0x000fe40000410000 */
[----:B------:R-:W-:Y:S01]  /*8850*/  FMUL.FTZ R14, R14, c[0x0][0x2ec] ;  /* 0x0000bb000e0e7a20 */ /* 0x000fe20000410000 */
[----:B------:R-:W-:Y:S01]  /*8860*/  MUFU.TANH R128, R4 ;  /* 0x0000000400807308 */ /* 0x000fe20000002400 */
[----:B------:R-:W-:Y:S02]  /*8870*/  FMUL.FTZ R13, R13, c[0x0][0x2ec] ;  /* 0x0000bb000d0d7a20 */ /* 0x000fe40000410000 */
[----:B------:R-:W-:Y:S01]  /*8880*/  FMUL.FTZ R15, R15, c[0x0][0x2ec] ;  /* 0x0000bb000f0f7a20 */ /* 0x000fe20000410000 */
[----:B------:R-:W-:Y:S04]  /*8890*/  HMMA.16816.F32.BF16 R44, R16, R24, R44 ;  /* 0x00000018102c723c */ /* 0x000fe8000004182c */
[----:B------:R-:W-:Y:S03]  /*88a0*/  MUFU.TANH R164, R6 ;  /* 0x0000000600a47308 */ /* 0x000fe60000002400 */
[----:B------:R-:W-:-:S05]  /*88b0*/  IADD3 R24, R38, -0x2, RZ ;  /* 0xfffffffe26187810 */ /* 0x000fca0007ffe0ff */
[----:B------:R1:W-:Y:S01]  /*88c0*/  MUFU.TANH R131, R5 ;  /* 0x0000000500837308 */ /* 0x0003e20000002400 */
[C---:B------:R-:W-:Y:S01]  /*88d0*/  IMAD R70, R24.reuse, 0x80, R245 ;  /* 0x0000008018467824 */ /* 0x040fe200078e02f5 */
[----:B------:R-:W-:-:S04]  /*88e0*/  ISETP.GT.AND P0, PT, R24, R227, PT ;  /* 0x000000e31800720c */ /* 0x000fc80003f04270 */
[C---:B------:R-:W-:Y:S02]  /*88f0*/  ISETP.GE.AND P1, PT, R70.reuse, R240, PT ;  /* 0x000000f04600720c */ /* 0x040fe40003f26270 */
[----:B------:R-:W-:Y:S01]  /*8900*/  MUFU.TANH R82, R12 ;  /* 0x0000000c00527308 */ /* 0x000fe20000002400 */
[C---:B------:R-:W-:Y:S02]  /*8910*/  ISETP.GE.AND P6, PT, R70.reuse, R238, PT ;  /* 0x000000ee4600720c */ /* 0x040fe40003fc6270 */
[----:B------:R-:W-:Y:S01]  /*8920*/  ISETP.LT.OR P1, PT, R70, R241, P1 ;  /* 0x000000f14600720c */ /* 0x000fe20000f21670 */
[----:B------:R-:W-:Y:S01]  /*8930*/  FMUL.FTZ R44, R44, c[0x0][0x2ec] ;  /* 0x0000bb002c2c7a20 */ /* 0x000fe20000410000 */
[----:B------:R-:W-:Y:S01]  /*8940*/  ISETP.LT.OR P6, PT, R70, R239, P6 ;  /* 0x000000ef4600720c */ /* 0x000fe200037c1670 */
[----:B------:R-:W-:Y:S01]  /*8950*/  FMUL.FTZ R45, R45, c[0x0][0x2ec] ;  /* 0x0000bb002d2d7a20 */ /* 0x000fe20000410000 */
[----:B-1----:R-:W-:Y:S01]  /*8960*/  HMMA.16816.F32.BF16 R4, R28, R42, RZ ;  /* 0x0000002a1c04723c */ /* 0x002fe200000418ff */
[----:B------:R-:W-:Y:S01]  /*8970*/  MUFU.TANH R73, R14 ;  /* 0x0000000e00497308 */ /* 0x000fe20000002400 */
[----:B--2---:R-:W-:Y:S01]  /*8980*/  FSEL R69, R69, -INF , !P1 ;  /* 0xff80000045457808 */ /* 0x004fe20004800000 */
[----:B------:R-:W-:Y:S01]  /*8990*/  FMUL.FTZ R46, R46, c[0x0][0x2ec] ;  /* 0x0000bb002e2e7a20 */ /* 0x000fe20000410000 */
[----:B------:R-:W-:Y:S01]  /*89a0*/  ISETP.GE.AND P1, PT, R70, R236, PT ;  /* 0x000000ec4600720c */ /* 0x000fe20003f26270 */
[----:B------:R-:W-:Y:S01]  /*89b0*/  FMUL.FTZ R47, R47, c[0x0][0x2ec] ;  /* 0x0000bb002f2f7a20 */ /* 0x000fe20000410000 */
[----:B----4-:R-:W-:-:S02]  /*89c0*/  FSEL R62, R62, -INF , !P6 ;  /* 0xff8000003e3e7808 */ /* 0x010fc40007000000 */
[----:B------:R-:W-:Y:S01]  /*89d0*/  HMMA.16816.F32.BF16 R40, R32, R42, RZ ;  /* 0x0000002a2028723c */ /* 0x000fe200000418ff */
[----:B------:R-:W-:Y:S01]  /*89e0*/  MUFU.TANH R83, R13 ;  /* 0x0000000d00537308 */ /* 0x000fe20000002400 */
[----:B------:R-:W-:-:S04]  /*89f0*/  ISETP.LT.OR P1, PT, R70, R237, P1 ;  /* 0x000000ed4600720c */ /* 0x000fc80000f21670 */
[----:B------:R-:W-:-:S03]  /*8a00*/  FSEL R111, R111, -INF , !P1 ;  /* 0xff8000006f6f7808 */ /* 0x000fc60004800000 */
[----:B------:R1:W-:Y:S07]  /*8a10*/  MUFU.TANH R103, R15 ;  /* 0x0000000f00677308 */ /* 0x0003ee0000002400 */
[-C--:B------:R-:W-:Y:S01]  /*8a20*/  HMMA.16816.F32.BF16 R4, R16, R26.reuse, R4 ;  /* 0x0000001a1004723c */ /* 0x080fe20000041804 */
[----:B------:R2:W-:Y:S07]  /*8a30*/  MUFU.TANH R175, R44 ;  /* 0x0000002c00af7308 */ /* 0x0005ee0000002400 */
[----:B------:R-:W-:Y:S01]  /*8a40*/  HMMA.16816.F32.BF16 R40, R20, R26, R40 ;  /* 0x0000001a1428723c */ /* 0x000fe20000041828 */
[----:B-1----:R-:W1:Y:S01]  /*8a50*/  LDSM.16.M88.4 R12, [R215] ;  /* 0x00000000d70c783b */ /* 0x002e620000000200 */
[----:B------:R-:W4:Y:S06]  /*8a60*/  MUFU.TANH R64, R64 ;  /* 0x0000004000407308 */ /* 0x000f2c0000002400 */
[----:B------:R-:W-:Y:S01]  /*8a70*/  HMMA.16816.F32.BF16 R24, R32, R8, RZ ;  /* 0x000000082018723c */ /* 0x000fe200000418ff */
[----:B--2---:R-:W-:Y:S01]  /*8a80*/  IADD3 R44, R70, 0x8, RZ ;  /* 0x00000008462c7810 */ /* 0x004fe20007ffe0ff */
[----:B------:R-:W2:Y:S03]  /*8a90*/  MUFU.TANH R37, R37 ;  /* 0x0000002500257308 */ /* 0x000ea60000002400 */
[----:B------:R-:W-:-:S02]  /*8aa0*/  ISETP.GE.AND P1, PT, R44, R236, PT ;  /* 0x000000ec2c00720c */ /* 0x000fc40003f26270 */
[-C--:B------:R-:W-:Y:S01]  /*8ab0*/  ISETP.GE.AND P6, PT, R44, R240.reuse, PT ;  /* 0x000000f02c00720c */ /* 0x080fe20003fc6270 */
[----:B------:R-:W-:Y:S01]  /*8ac0*/  FMUL.FTZ R179, R4, c[0x0][0x2ec] ;  /* 0x0000bb0004b37a20 */ /* 0x000fe20000410000 */
[----:B------:R-:W-:Y:S01]  /*8ad0*/  IADD3 R4, R70, 0x1, RZ ;  /* 0x0000000146047810 */ /* 0x000fe20007ffe0ff */
[----:B------:R-:W-:Y:S01]  /*8ae0*/  FMUL.FTZ R6, R6, c[0x0][0x2ec] ;  /* 0x0000bb0006067a20 */ /* 0x000fe20000410000 */
[----:B------:R-:W-:Y:S01]  /*8af0*/  ISETP.LT.OR P1, PT, R44, R237, P1 ;  /* 0x000000ed2c00720c */ /* 0x000fe20000f21670 */
[----:B------:R-:W-:Y:S01]  /*8b00*/  FMUL.FTZ R5, R5, c[0x0][0x2ec] ;  /* 0x0000bb0005057a20 */ /* 0x000fe20000410000 */
[C---:B------:R-:W-:Y:S01]  /*8b10*/  ISETP.GE.AND P4, PT, R4.reuse, R240, PT ;  /* 0x000000f00400720c */ /* 0x040fe20003f86270 */
[----:B------:R-:W-:Y:S01]  /*8b20*/  MUFU.TANH R186, R6 ;  /* 0x0000000600ba7308 */ /* 0x000fe20000002400 */
[C---:B------:R-:W-:Y:S01]  /*8b30*/  ISETP.GE.AND P5, PT, R4.reuse, R238, PT ;  /* 0x000000ee0400720c */ /* 0x040fe20003fa6270 */
[----:B------:R-:W-:Y:S01]  /*8b40*/  FMUL.FTZ R194, R7, c[0x0][0x2ec] ;  /* 0x0000bb0007c27a20 */ /* 0x000fe20000410000 */
[----:B------:R-:W-:Y:S01]  /*8b50*/  ISETP.GE.AND P3, PT, R4, R236, PT ;  /* 0x000000ec0400720c */ /* 0x000fe20003f66270 */
[----:B------:R-:W-:Y:S01]  /*8b60*/  FMUL.FTZ R49, R40, c[0x0][0x2ec] ;  /* 0x0000bb0028317a20 */ /* 0x000fe20000410000 */
[----:B------:R-:W-:Y:S01]  /*8b70*/  ISETP.GE.AND P2, PT, R4, R234, PT ;  /* 0x000000ea0400720c */ /* 0x000fe20003f46270 */
[----:B------:R-:W-:Y:S01]  /*8b80*/  FMUL.FTZ R42, R42, c[0x0][0x2ec] ;  /* 0x0000bb002a2a7a20 */ /* 0x000fe20000410000 */
[C---:B------:R-:W-:Y:S01]  /*8b90*/  ISETP.LT.OR P4, PT, R4.reuse, R241, P4 ;  /* 0x000000f10400720c */ /* 0x040fe20002781670 */
[----:B------:R1:W-:Y:S01]  /*8ba0*/  MUFU.TANH R207, R5 ;  /* 0x0000000500cf7308 */ /* 0x0003e20000002400 */
[C---:B------:R-:W-:Y:S01]  /*8bb0*/  ISETP.LT.OR P5, PT, R4.reuse, R239, P5 ;  /* 0x000000ef0400720c */ /* 0x040fe20002fa1670 */
[----:B------:R-:W-:Y:S01]  /*8bc0*/  FMUL.FTZ R41, R41, c[0x0][0x2ec] ;  /* 0x0000bb0029297a20 */ /* 0x000fe20000410000 */
[C---:B------:R-:W-:Y:S01]  /*8bd0*/  ISETP.LT.OR P3, PT, R4.reuse, R237, P3 ;  /* 0x000000ed0400720c */ /* 0x040fe20001f61670 */
[----:B------:R-:W-:Y:S01]  /*8be0*/  FMUL.FTZ R43, R43, c[0x0][0x2ec] ;  /* 0x0000bb002b2b7a20 */ /* 0x000fe20000410000 */
[----:B------:R-:W-:-:S02]  /*8bf0*/  ISETP.LT.OR P2, PT, R4, R235, P2 ;  /* 0x000000eb0400720c */ /* 0x000fc40001741670 */
[----:B------:R-:W-:Y:S01]  /*8c00*/  FSEL R67, R67, -INF , !P4 ;  /* 0xff80000043437808 */ /* 0x000fe20006000000 */
[----:B------:R-:W-:Y:S01]  /*8c10*/  MUFU.TANH R173, R42 ;  /* 0x0000002a00ad7308 */ /* 0x000fe20000002400 */
[C---:B------:R-:W-:Y:S02]  /*8c20*/  ISETP.GE.AND P4, PT, R70.reuse, R234, PT ;  /* 0x000000ea4600720c */ /* 0x040fe40003f86270 */
[C---:B------:R-:W-:Y:S02]  /*8c30*/  IADD3 R40, R70.reuse, 0x9, RZ ;  /* 0x0000000946287810 */ /* 0x040fe40007ffe0ff */
[----:B------:R-:W-:Y:S02]  /*8c40*/  ISETP.LT.OR P4, PT, R70, R235, P4 ;  /* 0x000000eb4600720c */ /* 0x000fe40002781670 */
[----:B------:R-:W-:Y:S01]  /*8c50*/  FSEL R60, R60, -INF , !P5 ;  /* 0xff8000003c3c7808 */ /* 0x000fe20006800000 */
[----:B-1----:R-:W-:Y:S01]  /*8c60*/  HMMA.16816.F32.BF16 R4, R20, R12, R24 ;  /* 0x0000000c1404723c */ /* 0x002fe20000041818 */
[----:B-----5:R-:W-:Y:S01]  /*8c70*/  FSEL R39, R39, -INF , !P4 ;  /* 0xff80000027277808 */ /* 0x020fe20006000000 */
[----:B------:R-:W-:Y:S01]  /*8c80*/  MUFU.TANH R50, R41 ;  /* 0x0000002900327308 */ /* 0x000fe20000002400 */
[----:B------:R-:W-:-:S02]  /*8c90*/  FSEL R166, R166, -INF , !P2 ;  /* 0xff800000a6a67808 */ /* 0x000fc40005000000 */
[----:B------:R-:W-:Y:S02]  /*8ca0*/  ISETP.GE.AND P5, PT, R44, R238, PT ;  /* 0x000000ee2c00720c */ /* 0x000fe40003fa6270 */
[----:B---3--:R-:W-:Y:S01]  /*8cb0*/  FSEL R102, R102, -INF , !P3 ;  /* 0xff80000066667808 */ /* 0x008fe20005800000 */
[----:B------:R-:W-:Y:S01]  /*8cc0*/  HMMA.16816.F32.BF16 R24, R28, R8, RZ ;  /* 0x000000081c18723c */ /* 0x000fe200000418ff */
[C---:B------:R-:W-:Y:S01]  /*8cd0*/  ISETP.GE.AND P4, PT, R40.reuse, R240, PT ;  /* 0x000000f02800720c */ /* 0x040fe20003f86270 */
[----:B------:R-:W-:Y:S01]  /*8ce0*/  MUFU.TANH R169, R43 ;  /* 0x0000002b00a97308 */ /* 0x000fe20000002400 */
[----:B------:R-:W-:Y:S02]  /*8cf0*/  ISETP.GE.AND P2, PT, R40, R238, PT ;  /* 0x000000ee2800720c */ /* 0x000fe40003f46270 */
[C---:B------:R-:W-:Y:S02]  /*8d00*/  ISETP.GE.AND P3, PT, R44.reuse, R234, PT ;  /* 0x000000ea2c00720c */ /* 0x040fe40003f66270 */
[----:B------:R-:W-:-:S02]  /*8d10*/  ISETP.LT.OR P6, PT, R44, R241, P6 ;  /* 0x000000f12c00720c */ /* 0x000fc400037c1670 */
[----:B------:R-:W-:Y:S01]  /*8d20*/  ISETP.LT.OR P5, PT, R44, R239, P5 ;  /* 0x000000ef2c00720c */ /* 0x000fe20002fa1670 */
[----:B------:R-:W1:Y:S01]  /*8d30*/  MUFU.TANH R124, R124 ;  /* 0x0000007c007c7308 */ /* 0x000e620000002400 */
[C---:B------:R-:W-:Y:S02]  /*8d40*/  ISETP.LT.OR P4, PT, R40.reuse, R241, P4 ;  /* 0x000000f12800720c */ /* 0x040fe40002781670 */
[----:B------:R-:W-:Y:S02]  /*8d50*/  ISETP.LT.OR P2, PT, R40, R239, P2 ;  /* 0x000000ef2800720c */ /* 0x000fe40001741670 */
[----:B------:R-:W-:Y:S01]  /*8d60*/  ISETP.LT.OR P3, PT, R44, R235, P3 ;  /* 0x000000eb2c00720c */ /* 0x000fe20001f61670 */
[----:B------:R-:W-:Y:S01]  /*8d70*/  FMUL.FTZ R4, R4, c[0x0][0x2ec] ;  /* 0x0000bb0004047a20 */ /* 0x000fe20000410000 */
[----:B------:R-:W-:Y:S01]  /*8d80*/  IADD3 R8, R70, 0x10, RZ ;  /* 0x0000001046087810 */ /* 0x000fe20007ffe0ff */
[----:B------:R-:W-:Y:S01]  /*8d90*/  FMUL.FTZ R51, R5, c[0x0][0x2ec] ;  /* 0x0000bb0005337a20 */ /* 0x000fe20000410000 */
[----:B------:R-:W-:Y:S01]  /*8da0*/  FSEL R113, R113, -INF , !P1 ;  /* 0xff80000071717808 */ /* 0x000fe20004800000 */
[----:B------:R3:W-:Y:S01]  /*8db0*/  MUFU.TANH R48, R4 ;  /* 0x0000000400307308 */ /* 0x0007e20000002400 */
[----:B------:R-:W-:Y:S01]  /*8dc0*/  ISETP.GE.AND P1, PT, R40, R236, PT ;  /* 0x000000ec2800720c */ /* 0x000fe20003f26270 */
[----:B------:R-:W-:Y:S01]  /*8dd0*/  FMUL.FTZ R54, R6, c[0x0][0x2ec] ;  /* 0x0000bb0006367a20 */ /* 0x000fe20000410000 */
[----:B------:R-:W-:Y:S01]  /*8de0*/  FSEL R76, R76, -INF , !P6 ;  /* 0xff8000004c4c7808 */ /* 0x000fe20007000000 */
[----:B------:R-:W-:Y:S01]  /*8df0*/  HMMA.16816.F32.BF16 R24, R16, R12, R24 ;  /* 0x0000000c1018723c */ /* 0x000fe20000041818 */
[----:B------:R-:W-:Y:S01]  /*8e00*/  FSEL R63, R63, -INF , !P5 ;  /* 0xff8000003f3f7808 */ /* 0x000fe20006800000 */
[----:B------:R-:W-:Y:S01]  /*8e10*/  FMUL.FTZ R53, R7, c[0x0][0x2ec] ;  /* 0x0000bb0007357a20 */ /* 0x000fe20000410000 */
[----:B------:R-:W-:Y:S01]  /*8e20*/  FSEL R74, R74, -INF , !P4 ;  /* 0xff8000004a4a7808 */ /* 0x000fe20006000000 */
[----:B------:R-:W5:Y:S01]  /*8e30*/  MUFU.TANH R71, R71 ;  /* 0x0000004700477308 */ /* 0x000f620000002400 */
[----:B------:R-:W-:-:S02]  /*8e40*/  FSEL R61, R61, -INF , !P2 ;  /* 0xff8000003d3d7808 */ /* 0x000fc40005000000 */
[----:B------:R-:W-:Y:S02]  /*8e50*/  FSEL R112, R112, -INF , !P3 ;  /* 0xff80000070707808 */ /* 0x000fe40005800000 */
[C---:B------:R-:W-:Y:S02]  /*8e60*/  ISETP.GE.AND P6, PT, R8.reuse, R240, PT ;  /* 0x000000f00800720c */ /* 0x040fe40003fc6270 */
[C---:B------:R-:W-:Y:S01]  /*8e70*/  ISETP.GE.AND P5, PT, R8.reuse, R238, PT ;  /* 0x000000ee0800720c */ /* 0x040fe20003fa6270 */
[----:B---3--:R-:W-:Y:S01]  /*8e80*/  HMMA.16816.F32.BF16 R4, R28, R10, RZ ;  /* 0x0000000a1c04723c */ /* 0x008fe200000418ff */
[C---:B------:R-:W-:Y:S01]  /*8e90*/  ISETP.GE.AND P4, PT, R8.reuse, R236, PT ;  /* 0x000000ec0800720c */ /* 0x040fe20003f86270 */
[----:B------:R-:W3:Y:S01]  /*8ea0*/  MUFU.TANH R130, R130 ;  /* 0x0000008200827308 */ /* 0x000ee20000002400 */
[-C--:B------:R-:W-:Y:S02]  /*8eb0*/  ISETP.GE.AND P2, PT, R8, R234.reuse, PT ;  /* 0x000000ea0800720c */ /* 0x080fe40003f46270 */
[----:B------:R-:W-:-:S02]  /*8ec0*/  ISETP.GE.AND P3, PT, R40, R234, PT ;  /* 0x000000ea2800720c */ /* 0x000fc40003f66270 */
[----:B------:R-:W-:Y:S02]  /*8ed0*/  ISETP.LT.OR P1, PT, R40, R237, P1 ;  /* 0x000000ed2800720c */ /* 0x000fe40000f21670 */
[----:B------:R-:W-:Y:S01]  /*8ee0*/  IADD3 R12, R70, 0x11, RZ ;  /* 0x00000011460c7810 */ /* 0x000fe20007ffe0ff */
[----:B------:R-:W1:Y:S01]  /*8ef0*/  MUFU.TANH R184, R184 ;  /* 0x000000b800b87308 */ /* 0x000e620000002400 */
[----:B------:R-:W-:Y:S01]  /*8f00*/  ISETP.LT.OR P6, PT, R8, R241, P6 ;  /* 0x000000f10800720c */ /* 0x000fe200037c1670 */
[----:B------:R-:W-:Y:S01]  /*8f10*/  FMUL.FTZ R24, R24, c[0x0][0x2ec] ;  /* 0x0000bb0018187a20 */ /* 0x000fe20000410000 */
[C---:B------:R-:W-:Y:S01]  /*8f20*/  ISETP.LT.OR P5, PT, R8.reuse, R239, P5 ;  /* 0x000000ef0800720c */ /* 0x040fe20002fa1670 */
[----:B------:R-:W-:Y:S01]  /*8f30*/  FMUL.FTZ R25, R25, c[0x0][0x2ec] ;  /* 0x0000bb0019197a20 */ /* 0x000fe20000410000 */
[----:B------:R-:W-:Y:S01]  /*8f40*/  ISETP.LT.OR P4, PT, R8, R237, P4 ;  /* 0x000000ed0800720c */ /* 0x000fe20002781670 */
[----:B------:R-:W-:Y:S01]  /*8f50*/  FMUL.FTZ R26, R26, c[0x0][0x2ec] ;  /* 0x0000bb001a1a7a20 */ /* 0x000fe20000410000 */
[-C--:B------:R-:W-:Y:S01]  /*8f60*/  ISETP.LT.OR P2, PT, R8, R235.reuse, P2 ;  /* 0x000000eb0800720c */ /* 0x080fe20001741670 */
[----:B------:R-:W-:Y:S01]  /*8f70*/  FMUL.FTZ R27, R27, c[0x0][0x2ec] ;  /* 0x0000bb001b1b7a20 */ /* 0x000fe20000410000 */
[----:B------:R-:W-:Y:S01]  /*8f80*/  ISETP.LT.OR P3, PT, R40, R235, P3 ;  /* 0x000000eb2800720c */ /* 0x000fe20001f61670 */
[----:B------:R-:W-:Y:S01]  /*8f90*/  HMMA.16816.F32.BF16 R8, R32, R10, RZ ;  /* 0x0000000a2008723c */ /* 0x000fe200000418ff */
[----:B------:R-:W-:Y:S01]  /*8fa0*/  FSEL R114, R114, -INF , !P1 ;  /* 0xff80000072727808 */ /* 0x000fe20004800000 */
[----:B------:R-:W1:Y:S01]  /*8fb0*/  LDSM.16.M88.4 R40, [R223+0x3400] ;  /* 0x00340000df28783b */ /* 0x000e620000000200 */
[----:B------:R-:W-:Y:S01]  /*8fc0*/  ISETP.GE.AND P1, PT, R12, R240, PT ;  /* 0x000000f00c00720c */ /* 0x000fe20003f26270 */
[----:B------:R-:W-:Y:S01]  /*8fd0*/  MUFU.TANH R195, R24 ;  /* 0x0000001800c37308 */ /* 0x000fe20000002400 */
[----:B------:R-:W-:-:S02]  /*8fe0*/  FSEL R172, R172, -INF , !P3 ;  /* 0xff800000acac7808 */ /* 0x000fc40005800000 */
[C---:B------:R-:W-:Y:S01]  /*8ff0*/  ISETP.LT.OR P1, PT, R12.reuse, R241, P1 ;  /* 0x000000f10c00720c */ /* 0x040fe20000f21670 */
[----:B------:R-:W-:Y:S01]  /*9000*/  HMMA.16816.F32.BF16 R4, R16, R14, R4 ;  /* 0x0000000e1004723c */ /* 0x000fe20000041804 */
[----:B------:R-:W-:Y:S02]  /*9010*/  FSEL R77, R77, -INF , !P6 ;  /* 0xff8000004d4d7808 */ /* 0x000fe40007000000 */
[----:B------:R-:W-:Y:S01]  /*9020*/  FSEL R75, R75, -INF , !P1 ;  /* 0xff8000004b4b7808 */ /* 0x000fe20004800000 */
[----:B------:R-:W-:Y:S01]  /*9030*/  MUFU.TANH R187, R25 ;  /* 0x0000001900bb7308 */ /* 0x000fe20000002400 */
[C---:B------:R-:W-:Y:S02]  /*9040*/  ISETP.GE.AND P3, PT, R12.reuse, R238, PT ;  /* 0x000000ee0c00720c */ /* 0x040fe40003f66270 */
[C---:B------:R-:W-:Y:S02]  /*9050*/  ISETP.GE.AND P6, PT, R12.reuse, R236, PT ;  /* 0x000000ec0c00720c */ /* 0x040fe40003fc6270 */
[----:B------:R-:W-:-:S02]  /*9060*/  ISETP.GE.AND P1, PT, R12, R234, PT ;  /* 0x000000ea0c00720c */ /* 0x000fc40003f26270 */
[C---:B------:R-:W-:Y:S01]  /*9070*/  ISETP.LT.OR P3, PT, R12.reuse, R239, P3 ;  /* 0x000000ef0c00720c */ /* 0x040fe20001f61670 */
[----:B------:R-:W-:Y:S01]  /*9080*/  MUFU.TANH R180, R26 ;  /* 0x0000001a00b47308 */ /* 0x000fe20000002400 */
[C---:B------:R-:W-:Y:S02]  /*9090*/  ISETP.LT.OR P6, PT, R12.reuse, R237, P6 ;  /* 0x000000ed0c00720c */ /* 0x040fe400037c1670 */
[----:B------:R-:W-:Y:S01]  /*90a0*/  ISETP.LT.OR P1, PT, R12, R235, P1 ;  /* 0x000000eb0c00720c */ /* 0x000fe20000f21670 */
[----:B------:R-:W-:Y:S01]  /*90b0*/  HMMA.16816.F32.BF16 R8, R20, R14, R8 ;  /* 0x0000000e1408723c */ /* 0x000fe20000041808 */
[----:B------:R-:W-:Y:S02]  /*90c0*/  IADD3 R12, R70, 0x18, RZ ;  /* 0x00000018460c7810 */ /* 0x000fe40007ffe0ff */
[----:B------:R-:W-:Y:S01]  /*90d0*/  FSEL R65, R65, -INF , !P5 ;  /* 0xff80000041417808 */ /* 0x000fe20006800000 */
[----:B------:R1:W-:Y:S01]  /*90e0*/  MUFU.TANH R183, R27 ;  /* 0x0000001b00b77308 */ /* 0x0003e20000002400 */
[----:B----4-:R-:W-:-:S02]  /*90f0*/  FSEL R64, R64, -INF , !P3 ;  /* 0xff80000040407808 */ /* 0x010fc40005800000 */
[----:B------:R-:W-:Y:S01]  /*9100*/  FSEL R119, R119, -INF , !P4 ;  /* 0xff80000077777808 */ /* 0x000fe20006000000 */
[----:B------:R-:W-:Y:S01]  /*9110*/  FMUL.FTZ R4, R4, c[0x0][0x2ec] ;  /* 0x0000bb0004047a20 */ /* 0x000fe20000410000 */
[----:B------:R-:W-:Y:S01]  /*9120*/  FSEL R125, R125, -INF , !P6 ;  /* 0xff8000007d7d7808 */ /* 0x000fe20007000000 */
[----:B------:R-:W-:Y:S01]  /*9130*/  FMUL.FTZ R6, R6, c[0x0][0x2ec] ;  /* 0x0000bb0006067a20 */ /* 0x000fe20000410000 */
[C---:B------:R-:W-:Y:S01]  /*9140*/  ISETP.GE.AND P5, PT, R12.reuse, R240, PT ;  /* 0x000000f00c00720c */ /* 0x040fe20003fa6270 */
[----:B------:R4:W-:Y:S01]  /*9150*/  MUFU.TANH R188, R4 ;  /* 0x0000000400bc7308 */ /* 0x0009e20000002400 */
[C---:B------:R-:W-:Y:S01]  /*9160*/  ISETP.GE.AND P3, PT, R12.reuse, R238, PT ;  /* 0x000000ee0c00720c */ /* 0x040fe20003f66270 */
[----:B------:R-:W-:Y:S01]  /*9170*/  FMUL.FTZ R5, R5, c[0x0][0x2ec] ;  /* 0x0000bb0005057a20 */ /* 0x000fe20000410000 */
[C---:B------:R-:W-:Y:S01]  /*9180*/  ISETP.GE.AND P4, PT, R12.reuse, R236, PT ;  /* 0x000000ec0c00720c */ /* 0x040fe20003f86270 */
[----:B------:R-:W-:Y:S01]  /*9190*/  FMUL.FTZ R7, R7, c[0x0][0x2ec] ;  /* 0x0000bb0007077a20 */ /* 0x000fe20000410000 */
[----:B------:R-:W-:-:S02]  /*91a0*/  ISETP.GE.AND P6, PT, R12, R234, PT ;  /* 0x000000ea0c00720c */ /* 0x000fc40003fc6270 */
[C---:B------:R-:W-:Y:S01]  /*91b0*/  ISETP.LT.OR P5, PT, R12.reuse, R241, P5 ;  /* 0x000000f10c00720c */ /* 0x040fe20002fa1670 */
[----:B-1----:R-:W-:Y:S01]  /*91c0*/  HMMA.16816.F32.BF16 R24, R32, R40, RZ ;  /* 0x000000282018723c */ /* 0x002fe200000418ff */
[C---:B------:R-:W-:Y:S01]  /*91d0*/  ISETP.LT.OR P3, PT, R12.reuse, R239, P3 ;  /* 0x000000ef0c00720c */ /* 0x040fe20001f61670 */
[----:B------:R-:W-:Y:S01]  /*91e0*/  MUFU.TANH R177, R6 ;  /* 0x0000000600b17308 */ /* 0x000fe20000002400 */
[----:B------:R-:W-:Y:S01]  /*91f0*/  ISETP.LT.OR P4, PT, R12, R237, P4 ;  /* 0x000000ed0c00720c */ /* 0x000fe20002781670 */
[----:B------:R-:W-:Y:S01]  /*9200*/  FMUL.FTZ R55, R8, c[0x0][0x2ec] ;  /* 0x0000bb0008377a20 */ /* 0x000fe20000410000 */
[----:B------:R-:W-:Y:S01]  /*9210*/  ISETP.LT.OR P6, PT, R12, R235, P6 ;  /* 0x000000eb0c00720c */ /* 0x000fe200037c1670 */
[----:B------:R-:W-:Y:S01]  /*9220*/  FMUL.FTZ R10, R10, c[0x0][0x2ec] ;  /* 0x0000bb000a0a7a20 */ /* 0x000fe20000410000 */
[----:B------:R-:W1:Y:S01]  /*9230*/  LDSM.16.M88.4 R12, [R214] ;  /* 0x00000000d60c783b */ /* 0x000e620000000200 */
[----:B------:R-:W-:Y:S01]  /*9240*/  IADD3 R44, R70, 0x19, RZ ;  /* 0x00000019462c7810 */ /* 0x000fe20007ffe0ff */
[----:B------:R-:W-:Y:S01]  /*9250*/  FMUL.FTZ R9, R9, c[0x0][0x2ec] ;  /* 0x0000bb0009097a20 */ /* 0x000fe20000410000 */
[----:B--2---:R-:W-:Y:S01]  /*9260*/  FSEL R37, R37, -INF , !P2 ;  /* 0xff80000025257808 */ /* 0x004fe20005000000 */
[----:B------:R-:W-:Y:S01]  /*9270*/  MUFU.TANH R196, R5 ;  /* 0x0000000500c47308 */ /* 0x000fe20000002400 */
[----:B------:R-:W-:Y:S01]  /*9280*/  FSEL R118, R118, -INF , !P1 ;  /* 0xff80000076767808 */ /* 0x000fe20004800000 */
[----:B------:R-:W-:Y:S01]  /*9290*/  FMUL.FTZ R11, R11, c[0x0][0x2ec] ;  /* 0x0000bb000b0b7a20 */ /* 0x000fe20000410000 */
[----:B------:R-:W-:-:S02]  /*92a0*/  ISETP.GE.AND P2, PT, R44, R240, PT ;  /* 0x000000f02c00720c */ /* 0x000fc40003f46270 */
[C---:B------:R-:W-:Y:S02]  /*92b0*/  ISETP.GE.AND P1, PT, R44.reuse, R238, PT ;  /* 0x000000ee2c00720c */ /* 0x040fe40003f26270 */
[C---:B------:R-:W-:Y:S01]  /*92c0*/  ISETP.LT.OR P2, PT, R44.reuse, R241, P2 ;  /* 0x000000f12c00720c */ /* 0x040fe20001741670 */
[----:B------:R1:W-:Y:S01]  /*92d0*/  MUFU.TANH R182, R7 ;  /* 0x0000000700b67308 */ /* 0x0003e20000002400 */
[----:B------:R-:W-:Y:S02]  /*92e0*/  ISETP.LT.OR P1, PT, R44, R239, P1 ;  /* 0x000000ef2c00720c */ /* 0x000fe40000f21670 */
[----:B----4-:R-:W-:Y:S02]  /*92f0*/  IADD3 R4, R70, 0x20, RZ ;  /* 0x0000002046047810 */ /* 0x010fe40007ffe0ff */
[----:B------:R-:W-:Y:S02]  /*9300*/  FSEL R79, R79, -INF , !P5 ;  /* 0xff8000004f4f7808 */ /* 0x000fe40006800000 */
[----:B------:R-:W-:Y:S01]  /*9310*/  FSEL R68, R68, -INF , !P3 ;  /* 0xff80000044447808 */ /* 0x000fe20005800000 */
[----:B------:R-:W-:Y:S01]  /*9320*/  MUFU.TANH R91, R9 ;  /* 0x00000009005b7308 */ /* 0x000fe20000002400 */
[----:B------:R-:W-:-:S02]  /*9330*/  FSEL R78, R78, -INF , !P2 ;  /* 0xff8000004e4e7808 */ /* 0x000fc40005000000 */
[----:B------:R-:W-:Y:S02]  /*9340*/  FSEL R66, R66, -INF , !P1 ;  /* 0xff80000042427808 */ /* 0x000fe40004800000 */
[C---:B------:R-:W-:Y:S02]  /*9350*/  ISETP.GE.AND P5, PT, R4.reuse, R240, PT ;  /* 0x000000f00400720c */ /* 0x040fe40003fa6270 */
[C---:B------:R-:W-:Y:S01]  /*9360*/  ISETP.GE.AND P3, PT, R4.reuse, R238, PT ;  /* 0x000000ee0400720c */ /* 0x040fe20003f66270 */
[----:B------:R-:W-:Y:S01]  /*9370*/  MUFU.TANH R92, R11 ;  /* 0x0000000b005c7308 */ /* 0x000fe20000002400 */
[C---:B------:R-:W-:Y:S02]  /*9380*/  ISETP.GE.AND P2, PT, R4.reuse, R236, PT ;  /* 0x000000ec0400720c */ /* 0x040fe40003f46270 */
[C---:B------:R-:W-:Y:S02]  /*9390*/  ISETP.GE.AND P1, PT, R4.reuse, R234, PT ;  /* 0x000000ea0400720c */ /* 0x040fe40003f26270 */
[----:B------:R-:W-:-:S02]  /*93a0*/  ISETP.LT.OR P5, PT, R4, R241, P5 ;  /* 0x000000f10400720c */ /* 0x000fc40002fa1670 */
[C---:B------:R-:W-:Y:S01]  /*93b0*/  ISETP.LT.OR P3, PT, R4.reuse, R239, P3 ;  /* 0x000000ef0400720c */ /* 0x040fe20001f61670 */
[----:B------:R-:W2:Y:S01]  /*93c0*/  MUFU.TANH R85, R85 ;  /* 0x0000005500557308 */ /* 0x000ea20000002400 */
[C---:B------:R-:W-:Y:S02]  /*93d0*/  ISETP.LT.OR P2, PT, R4.reuse, R237, P2 ;  /* 0x000000ed0400720c */ /* 0x040fe40001741670 */
[----:B------:R-:W-:Y:S02]  /*93e0*/  ISETP.LT.OR P1, PT, R4, R235, P1 ;  /* 0x000000eb0400720c */ /* 0x000fe40000f21670 */
[----:B-1----:R-:W-:Y:S01]  /*93f0*/  HMMA.16816.F32.BF16 R4, R20, R12, R24 ;  /* 0x0000000c1404723c */ /* 0x002fe20000041818 */
[----:B------:R-:W-:Y:S02]  /*9400*/  FSEL R165, R165, -INF , !P4 ;  /* 0xff800000a5a57808 */ /* 0x000fe40006000000 */
[----:B------:R-:W-:Y:S01]  /*9410*/  FSEL R122, R122, -INF , !P6 ;  /* 0xff8000007a7a7808 */ /* 0x000fe20007000000 */
[----:B------:R-:W-:Y:S01]  /*9420*/  MUFU.TANH R176, R45 ;  /* 0x0000002d00b07308 */ /* 0x000fe20000002400 */
[----:B------:R-:W-:-:S02]  /*9430*/  ISETP.GE.AND P4, PT, R44, R236, PT ;  /* 0x000000ec2c00720c */ /* 0x000fc40003f86270 */
[C---:B------:R-:W-:Y:S01]  /*9440*/  ISETP.GE.AND P6, PT, R44.reuse, R234, PT ;  /* 0x000000ea2c00720c */ /* 0x040fe20003fc6270 */
[----:B------:R-:W-:Y:S01]  /*9450*/  HMMA.16816.F32.BF16 R24, R28, R40, RZ ;  /* 0x000000281c18723c */ /* 0x000fe200000418ff */
[C---:B------:R-:W-:Y:S02]  /*9460*/  ISETP.LT.OR P4, PT, R44.reuse, R237, P4 ;  /* 0x000000ed2c00720c */ /* 0x040fe40002781670 */
[----:B------:R-:W-:Y:S01]  /*9470*/  ISETP.LT.OR P6, PT, R44, R235, P6 ;  /* 0x000000eb2c00720c */ /* 0x000fe200037c1670 */
[----:B------:R-:W-:Y:S01]  /*9480*/  MUFU.TANH R190, R46 ;  /* 0x0000002e00be7308 */ /* 0x000fe20000002400 */
[----:B------:R-:W-:Y:S02]  /*9490*/  IADD3 R44, R70, 0x21, RZ ;  /* 0x00000021462c7810 */ /* 0x000fe40007ffe0ff */
[----:B------:R-:W-:Y:S02]  /*94a0*/  FSEL R124, R124, -INF , !P6 ;  /* 0xff8000007c7c7808 */ /* 0x000fe40007000000 */
[----:B------:R-:W-:-:S02]  /*94b0*/  FSEL R80, R80, -INF , !P5 ;  /* 0xff80000050507808 */ /* 0x000fc40006800000 */
[----:B------:R-:W-:Y:S01]  /*94c0*/  FSEL R116, R52, -INF , !P4 ;  /* 0xff80000034747808 */ /* 0x000fe20006000000 */
[----:B------:R-:W-:Y:S01]  /*94d0*/  MUFU.TANH R189, R47 ;  /* 0x0000002f00bd7308 */ /* 0x000fe20000002400 */
[C---:B------:R-:W-:Y:S02]  /*94e0*/  ISETP.GE.AND P6, PT, R44.reuse, R238, PT ;  /* 0x000000ee2c00720c */ /* 0x040fe40003fc6270 */
[----:B------:R-:W-:Y:S01]  /*94f0*/  ISETP.GE.AND P5, PT, R44, R236, PT ;  /* 0x000000ec2c00720c */ /* 0x000fe20003fa6270 */
[----:B------:R-:W-:Y:S01]  /*9500*/  FMUL.FTZ R4, R4, c[0x0][0x2ec] ;  /* 0x0000bb0004047a20 */ /* 0x000fe20000410000 */
[C---:B------:R-:W-:Y:S01]  /*9510*/  ISETP.GE.AND P4, PT, R44.reuse, R240, PT ;  /* 0x000000f02c00720c */ /* 0x040fe20003f86270 */
[----:B------:R-:W-:Y:S01]  /*9520*/  FMUL.FTZ R95, R5, c[0x0][0x2ec] ;  /* 0x0000bb00055f7a20 */ /* 0x000fe20000410000 */
[C---:B------:R-:W-:Y:S01]  /*9530*/  ISETP.LT.OR P6, PT, R44.reuse, R239, P6 ;  /* 0x000000ef2c00720c */ /* 0x040fe200037c1670 */
[----:B------:R1:W-:Y:S01]  /*9540*/  MUFU.TANH R90, R4 ;  /* 0x00000004005a7308 */ /* 0x0003e20000002400 */
[----:B------:R-:W-:Y:S01]  /*9550*/  ISETP.LT.OR P5, PT, R44, R237, P5 ;  /* 0x000000ed2c00720c */ /* 0x000fe20002fa1670 */
[----:B------:R-:W-:Y:S01]  /*9560*/  FMUL.FTZ R94, R6, c[0x0][0x2ec] ;  /* 0x0000bb00065e7a20 */ /* 0x000fe20000410000 */
[----:B------:R-:W-:Y:S01]  /*9570*/  IADD3 R8, R70, 0x28, RZ ;  /* 0x0000002846087810 */ /* 0x000fe20007ffe0ff */
[----:B------:R-:W-:Y:S01]  /*9580*/  FMUL.FTZ R93, R7, c[0x0][0x2ec] ;  /* 0x0000bb00075d7a20 */ /* 0x000fe20000410000 */
[----:B------:R-:W-:-:S02]  /*9590*/  ISETP.LT.OR P4, PT, R44, R241, P4 ;  /* 0x000000f12c00720c */ /* 0x000fc40002781670 */
[----:B------:R-:W-:Y:S01]  /*95a0*/  FSEL R72, R72, -INF , !P3 ;  /* 0xff80000048487808 */ /* 0x000fe20005800000 */
[----:B------:R4:W-:Y:S01]  /*95b0*/  MUFU.TANH R52, R10 ;  /* 0x0000000a00347308 */ /* 0x0009e20000002400 */
[----:B-----5:R-:W-:Y:S02]  /*95c0*/  FSEL R71, R71, -INF , !P6 ;  /* 0xff80000047477808 */ /* 0x020fe40007000000 */
[----:B------:R-:W-:Y:S02]  /*95d0*/  FSEL R126, R126, -INF , !P2 ;  /* 0xff8000007e7e7808 */ /* 0x000fe40005000000 */
[----:B------:R-:W-:Y:S02]  /*95e0*/  FSEL R127, R127, -INF , !P5 ;  /* 0xff8000007f7f7808 */ /* 0x000fe40006800000 */
[----:B------:R-:W-:Y:S01]  /*95f0*/  FSEL R81, R81, -INF , !P4 ;  /* 0xff80000051517808 */ /* 0x000fe20006000000 */
[----:B-1----:R-:W-:Y:S01]  /*9600*/  HMMA.16816.F32.BF16 R4, R28, R42, RZ ;  /* 0x0000002a1c04723c */ /* 0x002fe200000418ff */
[C---:B------:R-:W-:Y:S01]  /*9610*/  ISETP.GE.AND P3, PT, R8.reuse, R240, PT ;  /* 0x000000f00800720c */ /* 0x040fe20003f66270 */
[----:B------:R-:W1:Y:S01]  /*9620*/  MUFU.TANH R84, R84 ;  /* 0x0000005400547308 */ /* 0x000e620000002400 */
[----:B------:R-:W-:-:S02]  /*9630*/  ISETP.GE.AND P6, PT, R8, R238, PT ;  /* 0x000000ee0800720c */ /* 0x000fc40003fc6270 */
[C---:B------:R-:W-:Y:S02]  /*9640*/  ISETP.GE.AND P2, PT, R8.reuse, R236, PT ;  /* 0x000000ec0800720c */ /* 0x040fe40003f46270 */
[-C--:B------:R-:W-:Y:S01]  /*9650*/  ISETP.GE.AND P5, PT, R8, R234.reuse, PT ;  /* 0x000000ea0800720c */ /* 0x080fe20003fa6270 */
[----:B------:R-:W-:Y:S01]  /*9660*/  HMMA.16816.F32.BF16 R40, R32, R42, RZ ;  /* 0x0000002a2028723c */ /* 0x000fe200000418ff */
[----:B------:R-:W-:Y:S01]  /*9670*/  ISETP.GE.AND P4, PT, R44, R234, PT ;  /* 0x000000ea2c00720c */ /* 0x000fe20003f86270 */
[----:B------:R-:W5:Y:S01]  /*9680*/  MUFU.TANH R167, R167 ;  /* 0x000000a700a77308 */ /* 0x000f620000002400 */
[C---:B------:R-:W-:Y:S02]  /*9690*/  ISETP.LT.OR P3, PT, R8.reuse, R241, P3 ;  /* 0x000000f10800720c */ /* 0x040fe40001f61670 */
[C---:B------:R-:W-:Y:S02]  /*96a0*/  ISETP.LT.OR P6, PT, R8.reuse, R239, P6 ;  /* 0x000000ef0800720c */ /* 0x040fe400037c1670 */
[----:B------:R-:W-:-:S02]  /*96b0*/  ISETP.LT.OR P2, PT, R8, R237, P2 ;  /* 0x000000ed0800720c */ /* 0x000fc40001741670 */
[-C--:B------:R-:W-:Y:S01]  /*96c0*/  ISETP.LT.OR P5, PT, R8, R235.reuse, P5 ;  /* 0x000000eb0800720c */ /* 0x080fe20002fa1670 */
[----:B------:R-:W1:Y:S01]  /*96d0*/  MUFU.TANH R121, R121 ;  /* 0x0000007900797308 */ /* 0x000e620000002400 */
[----:B------:R-:W-:Y:S01]  /*96e0*/  ISETP.LT.OR P4, PT, R44, R235, P4 ;  /* 0x000000eb2c00720c */ /* 0x000fe20002781670 */
[C---:B----4-:R-:W-:Y:S01]  /*96f0*/  HMMA.16816.F32.BF16 R8, R16.reuse, R12, R24 ;  /* 0x0000000c1008723c */ /* 0x050fe20000041818 */
[----:B------:R-:W-:Y:S01]  /*9700*/  FSEL R129, R129, -INF , !P1 ;  /* 0xff80000081817808 */ /* 0x000fe20004800000 */
[----:B------:R-:W4:Y:S01]  /*9710*/  LDSM.16.M88.4 R44, [R223+0x3800] ;  /* 0x00380000df2c783b */ /* 0x000f220000000200 */
[----:B---3--:R-:W-:Y:S02]  /*9720*/  FSEL R130, R130, -INF , !P4 ;  /* 0xff80000082827808 */ /* 0x008fe40006000000 */
[----:B------:R-:W-:Y:S01]  /*9730*/  FSEL R128, R128, -INF , !P2 ;  /* 0xff80000080807808 */ /* 0x000fe20005000000 */
[----:B------:R-:W3:Y:S01]  /*9740*/  MUFU.TANH R179, R179 ;  /* 0x000000b300b37308 */ /* 0x000ee20000002400 */
[----:B------:R-:W-:Y:S01]  /*9750*/  IADD3 R12, R70, 0x29, RZ ;  /* 0x00000029460c7810 */ /* 0x000fe20007ffe0ff */
[----:B------:R-:W-:Y:S01]  /*9760*/  HMMA.16816.F32.BF16 R4, R16, R14, R4 ;  /* 0x0000000e1004723c */ /* 0x000fe20000041804 */
[----:B------:R-:W-:-:S02]  /*9770*/  FSEL R164, R164, -INF , !P5 ;  /* 0xff800000a4a47808 */ /* 0x000fc40006800000 */
[C---:B------:R-:W-:Y:S02]  /*9780*/  ISETP.GE.AND P1, PT, R12.reuse, R240, PT ;  /* 0x000000f00c00720c */ /* 0x040fe40003f26270 */
[C---:B------:R-:W-:Y:S01]  /*9790*/  ISETP.GE.AND P4, PT, R12.reuse, R238, PT ;  /* 0x000000ee0c00720c */ /* 0x040fe20003f86270 */
[----:B------:R-:W1:Y:S01]  /*97a0*/  MUFU.TANH R49, R49 ;  /* 0x0000003100317308 */ /* 0x000e620000002400 */
[C---:B------:R-:W-:Y:S01]  /*97b0*/  ISETP.GE.AND P2, PT, R12.reuse, R236, PT ;  /* 0x000000ec0c00720c */ /* 0x040fe20003f46270 */
[----:B------:R-:W-:Y:S01]  /*97c0*/  HMMA.16816.F32.BF16 R40, R20, R14, R40 ;  /* 0x0000000e1428723c */ /* 0x000fe20000041828 */
[----:B------:R-:W-:Y:S02]  /*97d0*/  ISETP.GE.AND P5, PT, R12, R234, PT ;  /* 0x000000ea0c00720c */ /* 0x000fe40003fa6270 */
[----:B------:R-:W-:Y:S02]  /*97e0*/  IADD3 R13, R70, 0x30, RZ ;  /* 0x00000030460d7810 */ /* 0x000fe40007ffe0ff */
[C---:B------:R-:W-:Y:S01]  /*97f0*/  ISETP.LT.OR P1, PT, R12.reuse, R241, P1 ;  /* 0x000000f10c00720c */ /* 0x040fe20000f21670 */
[----:B------:R-:W1:Y:S01]  /*9800*/  MUFU.TANH R51, R51 ;  /* 0x0000003300337308 */ /* 0x000e620000002400 */
[----:B------:R-:W-:Y:S01]  /*9810*/  ISETP.LT.OR P4, PT, R12, R239, P4 ;  /* 0x000000ef0c00720c */ /* 0x000fe20002781670 */
[----:B------:R-:W-:Y:S01]  /*9820*/  FMUL.FTZ R8, R8, c[0x0][0x2ec] ;  /* 0x0000bb0008087a20 */ /* 0x000fe20000410000 */
[C---:B------:R-:W-:Y:S01]  /*9830*/  ISETP.LT.OR P2, PT, R12.reuse, R237, P2 ;  /* 0x000000ed0c00720c */ /* 0x040fe20001741670 */
[----:B------:R-:W-:Y:S01]  /*9840*/  FMUL.FTZ R9, R9, c[0x0][0x2ec] ;  /* 0x0000bb0009097a20 */ /* 0x000fe20000410000 */
[----:B------:R-:W-:Y:S01]  /*9850*/  ISETP.LT.OR P5, PT, R12, R235, P5 ;  /* 0x000000eb0c00720c */ /* 0x000fe20002fa1670 */
[----:B------:R-:W-:Y:S01]  /*9860*/  FMUL.FTZ R10, R10, c[0x0][0x2ec] ;  /* 0x0000bb000a0a7a20 */ /* 0x000fe20000410000 */
[----:B------:R-:W-:Y:S01]  /*9870*/  FSEL R82, R82, -INF , !P3 ;  /* 0xff80000052527808 */ /* 0x000fe20005800000 */
[----:B------:R-:W-:Y:S01]  /*9880*/  FMUL.FTZ R11, R11, c[0x0][0x2ec] ;  /* 0x0000bb000b0b7a20 */ /* 0x000fe20000410000 */
[----:B------:R-:W-:Y:S01]  /*9890*/  IADD3 R12, R70, 0x31, RZ ;  /* 0x00000031460c7810 */ /* 0x000fe20007ffe0ff */
[----:B------:R-:W-:Y:S01]  /*98a0*/  FMUL.FTZ R4, R4, c[0x0][0x2ec] ;  /* 0x0000bb0004047a20 */ /* 0x000fe20000410000 */
[-C--:B------:R-:W-:Y:S01]  /*98b0*/  ISETP.GE.AND P3, PT, R13, R240.reuse, PT ;  /* 0x000000f00d00720c */ /* 0x080fe20003f66270 */
[----:B------:R-:W-:Y:S01]  /*98c0*/  FMUL.FTZ R6, R6, c[0x0][0x2ec] ;  /* 0x0000bb0006067a20 */ /* 0x000fe20000410000 */
[----:B------:R-:W-:Y:S01]  /*98d0*/  FSEL R73, R73, -INF , !P6 ;  /* 0xff80000049497808 */ /* 0x000fe20007000000 */
[----:B------:R-:W-:Y:S01]  /*98e0*/  FMUL.FTZ R5, R5, c[0x0][0x2ec] ;  /* 0x0000bb0005057a20 */ /* 0x000fe20000410000 */
[----:B------:R-:W-:Y:S01]  /*98f0*/  ISETP.GE.AND P6, PT, R12, R240, PT ;  /* 0x000000f00c00720c */ /* 0x000fe20003fc6270 */
[----:B------:R-:W-:Y:S01]  /*9900*/  MUFU.TANH R181, R8 ;  /* 0x0000000800b57308 */ /* 0x000fe20000002400 */
[-C--:B------:R-:W-:Y:S01]  /*9910*/  ISETP.LT.OR P3, PT, R13, R241.reuse, P3 ;  /* 0x000000f10d00720c */ /* 0x080fe20001f61670 */
[----:B------:R-:W-:Y:S01]  /*9920*/  FMUL.FTZ R185, R7, c[0x0][0x2ec] ;  /* 0x0000bb0007b97a20 */ /* 0x000fe20000410000 */
[----:B------:R-:W-:Y:S01]  /*9930*/  FSEL R83, R83, -INF , !P1 ;  /* 0xff80000053537808 */ /* 0x000fe20004800000 */
[----:B------:R-:W-:Y:S01]  /*9940*/  FMUL.FTZ R100, R40, c[0x0][0x2ec] ;  /* 0x0000bb0028647a20 */ /* 0x000fe20000410000 */
[----:B------:R-:W-:Y:S01]  /*9950*/  FSEL R103, R103, -INF , !P4 ;  /* 0xff80000067677808 */ /* 0x000fe20006000000 */
[----:B------:R-:W-:Y:S01]  /*9960*/  FMUL.FTZ R42, R42, c[0x0][0x2ec] ;  /* 0x0000bb002a2a7a20 */ /* 0x000fe20000410000 */
[----:B------:R-:W-:Y:S01]  /*9970*/  ISETP.LT.OR P6, PT, R12, R241, P6 ;  /* 0x000000f10c00720c */ /* 0x000fe200037c1670 */
[----:B------:R-:W-:Y:S01]  /*9980*/  MUFU.TANH R98, R9 ;  /* 0x0000000900627308 */ /* 0x000fe20000002400 */
[----:B------:R-:W-:Y:S01]  /*9990*/  FSEL R184, R184, -INF , !P5 ;  /* 0xff800000b8b87808 */ /* 0x000fe20006800000 */
[----:B------:R-:W-:Y:S01]  /*99a0*/  FMUL.FTZ R109, R41, c[0x0][0x2ec] ;  /* 0x0000bb00296d7a20 */ /* 0x000fe20000410000 */
[----:B--2---:R-:W-:Y:S01]  /*99b0*/  FSEL R85, R85, -INF , !P3 ;  /* 0xff80000055557808 */ /* 0x004fe20005800000 */
[----:B------:R-:W-:Y:S01]  /*99c0*/  FMUL.FTZ R115, R43, c[0x0][0x2ec] ;  /* 0x0000bb002b737a20 */ /* 0x000fe20000410000 */
[----:B------:R-:W-:-:S02]  /*99d0*/  ISETP.GE.AND P1, PT, R13, R238, PT ;  /* 0x000000ee0d00720c */ /* 0x000fc40003f26270 */
[----:B------:R-:W-:Y:S01]  /*99e0*/  ISETP.GE.AND P4, PT, R13, R236, PT ;  /* 0x000000ec0d00720c */ /* 0x000fe20003f86270 */
[----:B------:R-:W-:Y:S01]  /*99f0*/  MUFU.TANH R96, R10 ;  /* 0x0000000a00607308 */ /* 0x000fe20000002400 */
[C---:B------:R-:W-:Y:S02]  /*9a00*/  ISETP.GE.AND P5, PT, R12.reuse, R238, PT ;  /* 0x000000ee0c00720c */ /* 0x040fe40003fa6270 */
[----:B------:R-:W-:Y:S02]  /*9a10*/  ISETP.GE.AND P3, PT, R12, R236, PT ;  /* 0x000000ec0c00720c */ /* 0x000fe40003f66270 */
[----:B------:R-:W-:Y:S02]  /*9a20*/  FSEL R131, R131, -INF , !P2 ;  /* 0xff80000083837808 */ /* 0x000fe40005000000 */
[----:B-1----:R-:W-:Y:S01]  /*9a30*/  FSEL R84, R84, -INF , !P6 ;  /* 0xff80000054547808 */ /* 0x002fe20007000000 */
[----:B------:R4:W-:Y:S01]  /*9a40*/  MUFU.TANH R97, R11 ;  /* 0x0000000b00617308 */ /* 0x0009e20000002400 */
[----:B------:R-:W-:-:S02]  /*9a50*/  ISETP.GE.AND P2, PT, R13, R234, PT ;  /* 0x000000ea0d00720c */ /* 0x000fc40003f46270 */
[C---:B------:R-:W-:Y:S02]  /*9a60*/  ISETP.LT.OR P1, PT, R13.reuse, R239, P1 ;  /* 0x000000ef0d00720c */ /* 0x040fe40000f21670 */
[----:B------:R-:W-:Y:S02]  /*9a70*/  ISETP.LT.OR P4, PT, R13, R237, P4 ;  /* 0x000000ed0d00720c */ /* 0x000fe40002781670 */
[C---:B------:R-:W-:Y:S01]  /*9a80*/  ISETP.GE.AND P6, PT, R12.reuse, R234, PT ;  /* 0x000000ea0c00720c */ /* 0x040fe20003fc6270 */
[----:B------:R-:W-:Y:S01]  /*9a90*/  MUFU.TANH R178, R4 ;  /* 0x0000000400b27308 */ /* 0x000fe20000002400 */
[C---:B------:R-:W-:Y:S02]  /*9aa0*/  ISETP.LT.OR P5, PT, R12.reuse, R239, P5 ;  /* 0x000000ef0c00720c */ /* 0x040fe40002fa1670 */
[----:B------:R-:W-:Y:S02]  /*9ab0*/  ISETP.LT.OR P3, PT, R12, R237, P3 ;  /* 0x000000ed0c00720c */ /* 0x000fe40001f61670 */
[----:B------:R-:W-:-:S02]  /*9ac0*/  IADD3 R24, R70, 0x38, RZ ;  /* 0x0000003846187810 */ /* 0x000fc40007ffe0ff */
[-C--:B------:R-:W-:Y:S01]  /*9ad0*/  ISETP.LT.OR P2, PT, R13, R235.reuse, P2 ;  /* 0x000000eb0d00720c */ /* 0x080fe20001741670 */
[----:B------:R-:W-:Y:S01]  /*9ae0*/  MUFU.TANH R99, R6 ;  /* 0x0000000600637308 */ /* 0x000fe20000002400 */
[----:B------:R-:W-:Y:S01]  /*9af0*/  ISETP.LT.OR P6, PT, R12, R235, P6 ;  /* 0x000000eb0c00720c */ /* 0x000fe200037c1670 */
[----:B----4-:R-:W-:Y:S01]  /*9b00*/  HMMA.16816.F32.BF16 R8, R32, R44, RZ ;  /* 0x0000002c2008723c */ /* 0x010fe200000418ff */
[----:B-----5:R-:W-:Y:S01]  /*9b10*/  FSEL R167, R167, -INF , !P1 ;  /* 0xff800000a7a77808 */ /* 0x020fe20004800000 */
[----:B------:R-:W1:Y:S01]  /*9b20*/  LDSM.16.M88.4 R12, [R213] ;  /* 0x00000000d50c783b */ /* 0x000e620000000200 */
[----:B------:R-:W-:Y:S02]  /*9b30*/  FSEL R121, R121, -INF , !P5 ;  /* 0xff80000079797808 */ /* 0x000fe40006800000 */
[----:B------:R-:W-:Y:S01]  /*9b40*/  FSEL R175, R175, -INF , !P4 ;  /* 0xff800000afaf7808 */ /* 0x000fe20006000000 */
[----:B------:R2:W-:Y:S01]  /*9b50*/  MUFU.TANH R192, R5 ;  /* 0x0000000500c07308 */ /* 0x0005e20000002400 */
[----:B------:R-:W-:-:S02]  /*9b60*/  FSEL R176, R176, -INF , !P3 ;  /* 0xff800000b0b07808 */ /* 0x000fc40005800000 */
[C---:B------:R-:W-:Y:S02]  /*9b70*/  ISETP.GE.AND P1, PT, R24.reuse, R240, PT ;  /* 0x000000f01800720c */ /* 0x040fe40003f26270 */
[C---:B------:R-:W-:Y:S02]  /*9b80*/  ISETP.GE.AND P5, PT, R24.reuse, R238, PT ;  /* 0x000000ee1800720c */ /* 0x040fe40003fa6270 */
[C---:B------:R-:W-:Y:S01]  /*9b90*/  ISETP.GE.AND P4, PT, R24.reuse, R236, PT ;  /* 0x000000ec1800720c */ /* 0x040fe20003f86270 */
[----:B------:R4:W-:Y:S01]  /*9ba0*/  MUFU.TANH R105, R42 ;  /* 0x0000002a00697308 */ /* 0x0009e20000002400 */
[C---:B------:R-:W-:Y:S02]  /*9bb0*/  ISETP.GE.AND P3, PT, R24.reuse, R234, PT ;  /* 0x000000ea1800720c */ /* 0x040fe40003f66270 */
[C---:B------:R-:W-:Y:S02]  /*9bc0*/  ISETP.LT.OR P1, PT, R24.reuse, R241, P1 ;  /* 0x000000f11800720c */ /* 0x040fe40000f21670 */
[----:B------:R-:W-:-:S02]  /*9bd0*/  ISETP.LT.OR P5, PT, R24, R239, P5 ;  /* 0x000000ef1800720c */ /* 0x000fc40002fa1670 */
[C---:B------:R-:W-:Y:S01]  /*9be0*/  ISETP.LT.OR P4, PT, R24.reuse, R237, P4 ;  /* 0x000000ed1800720c */ /* 0x040fe20002781670 */
[----:B--2---:R-:W-:Y:S01]  /*9bf0*/  HMMA.16816.F32.BF16 R4, R28, R44, RZ ;  /* 0x0000002c1c04723c */ /* 0x004fe200000418ff */
[----:B------:R-:W-:Y:S01]  /*9c00*/  ISETP.LT.OR P3, PT, R24, R235, P3 ;  /* 0x000000eb1800720c */ /* 0x000fe20001f61670 */
[----:B------:R-:W2:Y:S01]  /*9c10*/  MUFU.TANH R194, R194 ;  /* 0x000000c200c27308 */ /* 0x000ea20000002400 */
[----:B------:R-:W-:Y:S02]  /*9c20*/  IADD3 R24, R70, 0x39, RZ ;  /* 0x0000003946187810 */ /* 0x000fe40007ffe0ff */
[----:B------:R-:W-:Y:S02]  /*9c30*/  FSEL R190, R190, -INF , !P2 ;  /* 0xff800000bebe7808 */ /* 0x000fe40005000000 */
[----:B------:R-:W-:Y:S02]  /*9c40*/  FSEL R189, R189, -INF , !P6 ;  /* 0xff800000bdbd7808 */ /* 0x000fe40007000000 */
[----:B---3--:R-:W-:Y:S01]  /*9c50*/  FSEL R179, R179, -INF , !P4 ;  /* 0xff800000b3b37808 */ /* 0x008fe20006000000 */
[----:B------:R-:W3:Y:S01]  /*9c60*/  MUFU.TANH R54, R54 ;  /* 0x0000003600367308 */ /* 0x000ee20000002400 */
[----:B------:R-:W-:-:S02]  /*9c70*/  FSEL R186, R186, -INF , !P3 ;  /* 0xff800000baba7808 */ /* 0x000fc40005800000 */
[C---:B------:R-:W-:Y:S02]  /*9c80*/  ISETP.GE.AND P2, PT, R24.reuse, R240, PT ;  /* 0x000000f01800720c */ /* 0x040fe40003f46270 */
[C---:B------:R-:W-:Y:S02]  /*9c90*/  ISETP.GE.AND P6, PT, R24.reuse, R238, PT ;  /* 0x000000ee1800720c */ /* 0x040fe40003fc6270 */
[C---:B------:R-:W-:Y:S01]  /*9ca0*/  ISETP.GE.AND P4, PT, R24.reuse, R236, PT ;  /* 0x000000ec1800720c */ /* 0x040fe20003f86270 */
[----:B------:R-:W5:Y:S01]  /*9cb0*/  MUFU.TANH R53, R53 ;  /* 0x0000003500357308 */ /* 0x000f620000002400 */
[C---:B------:R-:W-:Y:S01]  /*9cc0*/  ISETP.GE.AND P3, PT, R24.reuse, R234, PT ;  /* 0x000000ea1800720c */ /* 0x040fe20003f66270 */
[----:B-1----:R-:W-:Y:S01]  /*9cd0*/  HMMA.16816.F32.BF16 R8, R20, R12, R8 ;  /* 0x0000000c1408723c */ /* 0x002fe20000041808 */
[C---:B------:R-:W-:Y:S02]  /*9ce0*/  ISETP.LT.OR P2, PT, R24.reuse, R241, P2 ;  /* 0x000000f11800720c */ /* 0x040fe40001741670 */
[----:B------:R-:W-:-:S02]  /*9cf0*/  ISETP.LT.OR P6, PT, R24, R239, P6 ;  /* 0x000000ef1800720c */ /* 0x000fc400037c1670 */
[C---:B------:R-:W-:Y:S01]  /*9d00*/  ISETP.LT.OR P4, PT, R24.reuse, R237, P4 ;  /* 0x000000ed1800720c */ /* 0x040fe20002781670 */
[----:B------:R-:W1:Y:S01]  /*9d10*/  MUFU.TANH R55, R55 ;  /* 0x0000003700377308 */ /* 0x000e620000002400 */
[----:B------:R-:W-:Y:S01]  /*9d20*/  ISETP.LT.OR P3, PT, R24, R235, P3 ;  /* 0x000000eb1800720c */ /* 0x000fe20001f61670 */
[----:B------:R-:W-:Y:S01]  /*9d30*/  HMMA.16816.F32.BF16 R4, R16, R12, R4 ;  /* 0x0000000c1004723c */ /* 0x000fe20000041804 */
[----:B------:R-:W1:Y:S01]  /*9d40*/  LDSM.16.M88.4 R24, [R223+0x3c00] ;  /* 0x003c0000df18783b */ /* 0x000e620000000200 */
[----:B------:R-:W-:Y:S02]  /*9d50*/  IADD3 R40, R70, 0x40, RZ ;  /* 0x0000004046287810 */ /* 0x000fe40007ffe0ff */
[----:B------:R-:W-:Y:S02]  /*9d60*/  FSEL R86, R49, -INF , !P1 ;  /* 0xff80000031567808 */ /* 0x000fe40004800000 */
[----:B------:R-:W-:Y:S01]  /*9d70*/  FSEL R173, R173, -INF , !P5 ;  /* 0xff800000adad7808 */ /* 0x000fe20006800000 */
[----:B------:R-:W1:Y:S01]  /*9d80*/  MUFU.TANH R95, R95 ;  /* 0x0000005f005f7308 */ /* 0x000e620000002400 */
[----:B------:R-:W-:-:S02]  /*9d90*/  FSEL R87, R50, -INF , !P2 ;  /* 0xff80000032577808 */ /* 0x000fc40005000000 */
[----:B------:R-:W-:Y:S02]  /*9da0*/  FSEL R169, R169, -INF , !P6 ;  /* 0xff800000a9a97808 */ /* 0x000fe40007000000 */
[C---:B------:R-:W-:Y:S02]  /*9db0*/  ISETP.GE.AND P1, PT, R40.reuse, R240, PT ;  /* 0x000000f02800720c */ /* 0x040fe40003f26270 */
[C---:B------:R-:W-:Y:S01]  /*9dc0*/  ISETP.GE.AND P5, PT, R40.reuse, R238, PT ;  /* 0x000000ee2800720c */ /* 0x040fe20003fa6270 */
[----:B------:R-:W1:Y:S01]  /*9dd0*/  MUFU.TANH R94, R94 ;  /* 0x0000005e005e7308 */ /* 0x000e620000002400 */
[----:B------:R-:W-:Y:S01]  /*9de0*/  ISETP.GE.AND P2, PT, R40, R236, PT ;  /* 0x000000ec2800720c */ /* 0x000fe20003f46270 */
[----:B------:R-:W-:Y:S01]  /*9df0*/  FMUL.FTZ R108, R8, c[0x0][0x2ec] ;  /* 0x0000bb00086c7a20 */ /* 0x000fe20000410000 */
[C---:B------:R-:W-:Y:S01]  /*9e00*/  ISETP.GE.AND P6, PT, R40.reuse, R234, PT ;  /* 0x000000ea2800720c */ /* 0x040fe20003fc6270 */
[----:B------:R-:W-:Y:S01]  /*9e10*/  FMUL.FTZ R9, R9, c[0x0][0x2ec] ;  /* 0x0000bb0009097a20 */ /* 0x000fe20000410000 */
[----:B------:R-:W-:Y:S01]  /*9e20*/  ISETP.LT.OR P1, PT, R40, R241, P1 ;  /* 0x000000f12800720c */ /* 0x000fe20000f21670 */
[----:B------:R-:W-:Y:S01]  /*9e30*/  FMUL.FTZ R10, R10, c[0x0][0x2ec] ;  /* 0x0000bb000a0a7a20 */ /* 0x000fe20000410000 */
[C---:B------:R-:W-:Y:S01]  /*9e40*/  ISETP.LT.OR P5, PT, R40.reuse, R239, P5 ;  /* 0x000000ef2800720c */ /* 0x040fe20002fa1670 */
[----:B------:R-:W-:Y:S01]  /*9e50*/  FMUL.FTZ R11, R11, c[0x0][0x2ec] ;  /* 0x0000bb000b0b7a20 */ /* 0x000fe20000410000 */
[C---:B------:R-:W-:Y:S01]  /*9e60*/  ISETP.LT.OR P2, PT, R40.reuse, R237, P2 ;  /* 0x000000ed2800720c */ /* 0x040fe20001741670 */
[----:B------:R-:W-:Y:S01]  /*9e70*/  MUFU.TANH R101, R9 ;  /* 0x0000000900657308 */ /* 0x000fe20000002400 */
[----:B------:R-:W-:Y:S01]  /*9e80*/  ISETP.LT.OR P6, PT, R40, R235, P6 ;  /* 0x000000eb2800720c */ /* 0x000fe200037c1670 */
[----:B------:R-:W-:Y:S01]  /*9e90*/  FMUL.FTZ R4, R4, c[0x0][0x2ec] ;  /* 0x0000bb0004047a20 */ /* 0x000fe20000410000 */
[----:B----4-:R-:W4:Y:S01]  /*9ea0*/  LDSM.16.M88.4 R40, [R212] ;  /* 0x00000000d428783b */ /* 0x010f220000000200 */
[----:B------:R-:W-:Y:S01]  /*9eb0*/  IADD3 R12, R70, 0x41, RZ ;  /* 0x00000041460c7810 */ /* 0x000fe20007ffe0ff */
[----:B------:R-:W-:Y:S01]  /*9ec0*/  FMUL.FTZ R5, R5, c[0x0][0x2ec] ;  /* 0x0000bb0005057a20 */ /* 0x000fe20000410000 */
[----:B------:R-:W-:Y:S01]  /*9ed0*/  FSEL R207, R207, -INF , !P4 ;  /* 0xff800000cfcf7808 */ /* 0x000fe20006000000 */
[----:B------:R-:W-:Y:S01]  /*9ee0*/  FMUL.FTZ R6, R6, c[0x0][0x2ec] ;  /* 0x0000bb0006067a20 */ /* 0x000fe20000410000 */
[----:B------:R-:W-:Y:S01]  /*9ef0*/  ISETP.GE.AND P4, PT, R12, R240, PT ;  /* 0x000000f00c00720c */ /* 0x000fe20003f86270 */
[----:B------:R-:W-:Y:S01]  /*9f00*/  MUFU.TANH R110, R10 ;  /* 0x0000000a006e7308 */ /* 0x000fe20000002400 */
[----:B------:R-:W-:Y:S01]  /*9f10*/  FSEL R89, R48, -INF , !P1 ;  /* 0xff80000030597808 */ /* 0x000fe20004800000 */
[----:B------:R-:W-:Y:S01]  /*9f20*/  FMUL.FTZ R7, R7, c[0x0][0x2ec] ;  /* 0x0000bb0007077a20 */ /* 0x000fe20000410000 */
[----:B------:R-:W-:Y:S01]  /*9f30*/  ISETP.LT.OR P4, PT, R12, R241, P4 ;  /* 0x000000f10c00720c */ /* 0x000fe20002781670 */
[----:B------:R-:W-:-:S04]  /*9f40*/  DEPBAR.LE SB0, 0x0 ;  /* 0x000080000000791a */ /* 0x000fc80000000000 */
[----:B------:R-:W-:Y:S01]  /*9f50*/  FSEL R88, R51, -INF , !P4 ;  /* 0xff80000033587808 */ /* 0x000fe20006000000 */
[----:B------:R3:W-:Y:S01]  /*9f60*/  MUFU.TANH R171, R11 ;  /* 0x0000000b00ab7308 */ /* 0x0007e20000002400 */
[----:B-1----:R-:W-:Y:S01]  /*9f70*/  HMMA.16816.F32.BF16 R48, R32, R24, RZ ;  /* 0x000000182030723c */ /* 0x002fe200000418ff */
[----:B--2---:R-:W-:Y:S02]  /*9f80*/  FSEL R194, R194, -INF , !P3 ;  /* 0xff800000c2c27808 */ /* 0x004fe40005800000 */
[C---:B------:R-:W-:Y:S02]  /*9f90*/  ISETP.GE.AND P3, PT, R12.reuse, R238, PT ;  /* 0x000000ee0c00720c */ /* 0x040fe40003f66270 */
[C---:B------:R-:W-:Y:S02]  /*9fa0*/  ISETP.GE.AND P1, PT, R12.reuse, R236, PT ;  /* 0x000000ec0c00720c */ /* 0x040fe40003f26270 */
[C---:B------:R-:W-:Y:S01]  /*9fb0*/  ISETP.GE.AND P4, PT, R12.reuse, R234, PT ;  /* 0x000000ea0c00720c */ /* 0x040fe20003f86270 */
[----:B------:R1:W-:Y:S01]  /*9fc0*/  MUFU.TANH R197, R4 ;  /* 0x0000000400c57308 */ /* 0x0003e20000002400 */
[----:B------:R-:W-:-:S02]  /*9fd0*/  ISETP.LT.OR P3, PT, R12, R239, P3 ;  /* 0x000000ef0c00720c */ /* 0x000fc40001f61670 */
[----:B------:R-:W-:Y:S02]  /*9fe0*/  ISETP.LT.OR P1, PT, R12, R237, P1 ;  /* 0x000000ed0c00720c */ /* 0x000fe40000f21670 */
[----:B------:R-:W-:Y:S02]  /*9ff0*/  IADD3 R8, R70, 0x48, RZ ;  /* 0x0000004846087810 */ /* 0x000fe40007ffe0ff */
[----:B------:R-:W-:Y:S01]  /*a000*/  ISETP.LT.OR P4, PT, R12, R235, P4 ;  /* 0x000000eb0c00720c */ /* 0x000fe20002781670 */
[----:B------:R-:W-:Y:S01]  /*a010*/  MUFU.TANH R198, R5 ;  /* 0x0000000500c67308 */ /* 0x000fe20000002400 */
[----:B---3--:R-:W-:Y:S02]  /*a020*/  FSEL R13, R54, -INF , !P5 ;  /* 0xff800000360d7808 */ /* 0x008fe40006800000 */
[----:B-----5:R-:W-:Y:S02]  /*a030*/  FSEL R12, R53, -INF , !P3 ;  /* 0xff800000350c7808 */ /* 0x020fe40005800000 */
[----:B------:R-:W-:-:S02]  /*a040*/  FSEL R195, R195, -INF , !P2 ;  /* 0xff800000c3c37808 */ /* 0x000fc40005000000 */
[----:B------:R-:W-:Y:S01]  /*a050*/  FSEL R187, R187, -INF , !P1 ;  /* 0xff800000bbbb7808 */ /* 0x000fe20004800000 */
[----:B----4-:R-:W-:Y:S01]  /*a060*/  HMMA.16816.F32.BF16 R48, R20, R40, R48 ;  /* 0x000000281430723c */ /* 0x010fe20000041830 */
[C---:B------:R-:W-:Y:S01]  /*a070*/  ISETP.GE.AND P5, PT, R8.reuse, R240, PT ;  /* 0x000000f00800720c */ /* 0x040fe20003fa6270 */
[----:B------:R-:W-:Y:S01]  /*a080*/  MUFU.TANH R191, R6 ;  /* 0x0000000600bf7308 */ /* 0x000fe20000002400 */
[C---:B------:R-:W-:Y:S02]  /*a090*/  ISETP.GE.AND P3, PT, R8.reuse, R238, PT ;  /* 0x000000ee0800720c */ /* 0x040fe40003f66270 */
[C---:B------:R-:W-:Y:S02]  /*a0a0*/  ISETP.GE.AND P2, PT, R8.reuse, R236, PT ;  /* 0x000000ec0800720c */ /* 0x040fe40003f46270 */
[----:B------:R-:W-:Y:S02]  /*a0b0*/  ISETP.GE.AND P1, PT, R8, R234, PT ;  /* 0x000000ea0800720c */ /* 0x000fe40003f26270 */
[----:B------:R-:W-:Y:S01]  /*a0c0*/  IADD3 R44, R70, 0x49, RZ ;  /* 0x00000049462c7810 */ /* 0x000fe20007ffe0ff */
[----:B------:R2:W-:Y:S01]  /*a0d0*/  MUFU.TANH R193, R7 ;  /* 0x0000000700c17308 */ /* 0x0005e20000002400 */
[----:B------:R-:W-:-:S02]  /*a0e0*/  ISETP.LT.OR P5, PT, R8, R241, P5 ;  /* 0x000000f10800720c */ /* 0x000fc40002fa1670 */
[C---:B------:R-:W-:Y:S02]  /*a0f0*/  ISETP.LT.OR P3, PT, R8.reuse, R239, P3 ;  /* 0x000000ef0800720c */ /* 0x040fe40001f61670 */
[C---:B------:R-:W-:Y:S02]  /*a100*/  ISETP.LT.OR P2, PT, R8.reuse, R237, P2 ;  /* 0x000000ed0800720c */ /* 0x040fe40001741670 */
[----:B------:R-:W-:Y:S01]  /*a110*/  ISETP.LT.OR P1, PT, R8, R235, P1 ;  /* 0x000000eb0800720c */ /* 0x000fe20000f21670 */
[----:B------:R-:W3:Y:S01]  /*a120*/  MUFU.TANH R93, R93 ;  /* 0x0000005d005d7308 */ /* 0x000ee20000002400 */
[----:B------:R-:W-:Y:S01]  /*a130*/  FSEL R180, R180, -INF , !P6 ;  /* 0xff800000b4b47808 */ /* 0x000fe20007000000 */
[----:B------:R-:W-:Y:S01]  /*a140*/  HMMA.16816.F32.BF16 R8, R28, R24, RZ ;  /* 0x000000181c08723c */ /* 0x000fe200000418ff */
[----:B------:R-:W-:Y:S02]  /*a150*/  FSEL R183, R183, -INF , !P4 ;  /* 0xff800000b7b77808 */ /* 0x000fe40006000000 */
[----:B------:R-:W-:Y:S01]  /*a160*/  ISETP.GE.AND P6, PT, R44, R240, PT ;  /* 0x000000f02c00720c */ /* 0x000fe20003fc6270 */
[----:B------:R-:W-:Y:S01]  /*a170*/  FMUL.FTZ R48, R48, c[0x0][0x2ec] ;  /* 0x0000bb0030307a20 */ /* 0x000fe20000410000 */
[C---:B------:R-:W-:Y:S01]  /*a180*/  ISETP.GE.AND P4, PT, R44.reuse, R238, PT ;  /* 0x000000ee2c00720c */ /* 0x040fe20003f86270 */
[----:B------:R-:W4:Y:S01]  /*a190*/  MUFU.TANH R100, R100 ;  /* 0x0000006400647308 */ /* 0x000f220000002400 */
[----:B------:R-:W-:-:S02]  /*a1a0*/  ISETP.LT.OR P6, PT, R44, R241, P6 ;  /* 0x000000f12c00720c */ /* 0x000fc400037c1670 */
[----:B------:R-:W-:Y:S02]  /*a1b0*/  ISETP.LT.OR P4, PT, R44, R239, P4 ;  /* 0x000000ef2c00720c */ /* 0x000fe40002781670 */
[----:B-1----:R-:W-:Y:S02]  /*a1c0*/  IADD3 R4, R70, 0x50, RZ ;  /* 0x0000005046047810 */ /* 0x002fe40007ffe0ff */
[----:B------:R-:W-:Y:S01]  /*a1d0*/  FSEL R188, R188, -INF , !P2 ;  /* 0xff800000bcbc7808 */ /* 0x000fe20005000000 */
[----:B------:R-:W1:Y:S01]  /*a1e0*/  MUFU.TANH R109, R109 ;  /* 0x0000006d006d7308 */ /* 0x000e620000002400 */
[----:B------:R-:W-:Y:S02]  /*a1f0*/  FSEL R104, R55, -INF , !P5 ;  /* 0xff80000037687808 */ /* 0x000fe40006800000 */
[----:B------:R-:W-:Y:S02]  /*a200*/  FSEL R25, R52, -INF , !P3 ;  /* 0xff80000034197808 */ /* 0x000fe40005800000 */
[----:B------:R-:W-:-:S02]  /*a210*/  FSEL R106, R91, -INF , !P6 ;  /* 0xff8000005b6a7808 */ /* 0x000fc40007000000 */
[----:B------:R-:W-:Y:S01]  /*a220*/  FSEL R24, R92, -INF , !P4 ;  /* 0xff8000005c187808 */ /* 0x000fe20006000000 */
[----:B------:R-:W5:Y:S01]  /*a230*/  MUFU.TANH R115, R115 ;  /* 0x0000007300737308 */ /* 0x000f620000002400 */
[----:B------:R-:W-:Y:S01]  /*a240*/  ISETP.GE.AND P2, PT, R44, R236, PT ;  /* 0x000000ec2c00720c */ /* 0x000fe20003f46270 */
[----:B------:R-:W-:Y:S01]  /*a250*/  HMMA.16816.F32.BF16 R8, R16, R40, R8 ;  /* 0x000000281008723c */ /* 0x000fe20000041808 */
[C---:B------:R-:W-:Y:S02]  /*a260*/  ISETP.GE.AND P5, PT, R4.reuse, R240, PT ;  /* 0x000000f00400720c */ /* 0x040fe40003fa6270 */
[C---:B------:R-:W-:Y:S02]  /*a270*/  ISETP.GE.AND P3, PT, R4.reuse, R238, PT ;  /* 0x000000ee0400720c */ /* 0x040fe40003f66270 */
[C---:B------:R-:W-:Y:S01]  /*a280*/  ISETP.GE.AND P6, PT, R4.reuse, R236, PT ;  /* 0x000000ec0400720c */ /* 0x040fe20003fc6270 */
[----:B------:R-:W-:Y:S01]  /*a290*/  MUFU.TANH R91, R48 ;  /* 0x00000030005b7308 */ /* 0x000fe20000002400 */
[----:B------:R-:W-:Y:S01]  /*a2a0*/  ISETP.GE.AND P4, PT, R4, R234, PT ;  /* 0x000000ea0400720c */ /* 0x000fe20003f86270 */
[----:B------:R-:W-:Y:S01]  /*a2b0*/  FMUL.FTZ R40, R49, c[0x0][0x2ec] ;  /* 0x0000bb0031287a20 */ /* 0x000fe20000410000 */
[----:B------:R-:W-:-:S02]  /*a2c0*/  ISETP.LT.OR P2, PT, R44, R237, P2 ;  /* 0x000000ed2c00720c */ /* 0x000fc40001741670 */
[C---:B------:R-:W-:Y:S02]  /*a2d0*/  ISETP.LT.OR P5, PT, R4.reuse, R241, P5 ;  /* 0x000000f10400720c */ /* 0x040fe40002fa1670 */
[C---:B------:R-:W-:Y:S01]  /*a2e0*/  ISETP.LT.OR P3, PT, R4.reuse, R239, P3 ;  /* 0x000000ef0400720c */ /* 0x040fe20001f61670 */
[----:B------:R-:W1:Y:S01]  /*a2f0*/  MUFU.TANH R185, R185 ;  /* 0x000000b900b97308 */ /* 0x000e620000002400 */
[C---:B------:R-:W-:Y:S02]  /*a300*/  ISETP.LT.OR P6, PT, R4.reuse, R237, P6 ;  /* 0x000000ed0400720c */ /* 0x040fe400037c1670 */
[-C--:B------:R-:W-:Y:S02]  /*a310*/  ISETP.LT.OR P4, PT, R4, R235.reuse, P4 ;  /* 0x000000eb0400720c */ /* 0x080fe40002781670 */
[----:B------:R-:W-:Y:S02]  /*a320*/  IADD3 R4, R70, 0x51, RZ ;  /* 0x0000005146047810 */ /* 0x000fe40007ffe0ff */
[----:B------:R-:W-:Y:S01]  /*a330*/  FSEL R177, R177, -INF , !P1 ;  /* 0xff800000b1b17808 */ /* 0x000fe20004800000 */
[----:B------:R-:W1:Y:S01]  /*a340*/  MUFU.TANH R108, R108 ;  /* 0x0000006c006c7308 */ /* 0x000e620000002400 */
[----:B------:R-:W-:Y:S01]  /*a350*/  FSEL R196, R196, -INF , !P2 ;  /* 0xff800000c4c47808 */ /* 0x000fe20005000000 */
[----:B------:R-:W-:Y:S01]  /*a360*/  FMUL.FTZ R9, R9, c[0x0][0x2ec] ;  /* 0x0000bb0009097a20 */ /* 0x000fe20000410000 */
[----:B------:R-:W-:Y:S01]  /*a370*/  ISETP.GE.AND P1, PT, R44, R234, PT ;  /* 0x000000ea2c00720c */ /* 0x000fe20003f26270 */
[----:B------:R-:W-:Y:S01]  /*a380*/  FMUL.FTZ R8, R8, c[0x0][0x2ec] ;  /* 0x0000bb0008087a20 */ /* 0x000fe20000410000 */
[----:B------:R-:W-:Y:S01]  /*a390*/  ISETP.GE.AND P2, PT, R4, R240, PT ;  /* 0x000000f00400720c */ /* 0x000fe20003f46270 */
[----:B------:R-:W-:Y:S01]  /*a3a0*/  FMUL.FTZ R206, R10, c[0x0][0x2ec] ;  /* 0x0000bb000ace7a20 */ /* 0x000fe20000410000 */
[----:B------:R-:W-:Y:S01]  /*a3b0*/  ISETP.LT.OR P1, PT, R44, R235, P1 ;  /* 0x000000eb2c00720c */ /* 0x000fe20000f21670 */
[----:B------:R-:W-:Y:S01]  /*a3c0*/  FMUL.FTZ R44, R50, c[0x0][0x2ec] ;  /* 0x0000bb00322c7a20 */ /* 0x000fe20000410000 */
[----:B------:R-:W-:Y:S01]  /*a3d0*/  ISETP.LT.OR P2, PT, R4, R241, P2 ;  /* 0x000000f10400720c */ /* 0x000fe20001741670 */
[----:B------:R-:W-:Y:S01]  /*a3e0*/  FMUL.FTZ R50, R51, c[0x0][0x2ec] ;  /* 0x0000bb0033327a20 */ /* 0x000fe20000410000 */
[----:B------:R-:W-:Y:S01]  /*a3f0*/  FSEL R182, R182, -INF , !P1 ;  /* 0xff800000b6b67808 */ /* 0x000fe20004800000 */
[----:B------:R1:W-:Y:S01]  /*a400*/  MUFU.TANH R51, R44 ;  /* 0x0000002c00337308 */ /* 0x0003e20000002400 */
[----:B------:R-:W-:Y:S01]  /*a410*/  FSEL R107, R90, -INF , !P5 ;  /* 0xff8000005a6b7808 */ /* 0x000fe20006800000 */
[----:B------:R-:W-:Y:S01]  /*a420*/  FMUL.FTZ R205, R11, c[0x0][0x2ec] ;  /* 0x0000bb000bcd7a20 */ /* 0x000fe20000410000 */
[----:B------:R-:W-:-:S02]  /*a430*/  FSEL R49, R95, -INF , !P2 ;  /* 0xff8000005f317808 */ /* 0x000fc40005000000 */
[C---:B------:R-:W-:Y:S02]  /*a440*/  ISETP.GE.AND P1, PT, R4.reuse, R238, PT ;  /* 0x000000ee0400720c */ /* 0x040fe40003f26270 */
[C---:B------:R-:W-:Y:S01]  /*a450*/  ISETP.GE.AND P5, PT, R4.reuse, R236, PT ;  /* 0x000000ec0400720c */ /* 0x040fe20003fa6270 */
[----:B------:R3:W-:Y:S01]  /*a460*/  MUFU.TANH R90, R40 ;  /* 0x00000028005a7308 */ /* 0x0007e20000002400 */
[C---:B------:R-:W-:Y:S02]  /*a470*/  ISETP.GE.AND P2, PT, R4.reuse, R234, PT ;  /* 0x000000ea0400720c */ /* 0x040fe40003f46270 */
[C---:B------:R-:W-:Y:S02]  /*a480*/  ISETP.LT.OR P1, PT, R4.reuse, R239, P1 ;  /* 0x000000ef0400720c */ /* 0x040fe40000f21670 */
[C---:B------:R-:W-:Y:S02]  /*a490*/  ISETP.LT.OR P5, PT, R4.reuse, R237, P5 ;  /* 0x000000ed0400720c */ /* 0x040fe40002fa1670 */
[----:B------:R-:W-:Y:S01]  /*a4a0*/  ISETP.LT.OR P2, PT, R4, R235, P2 ;  /* 0x000000eb0400720c */ /* 0x000fe20001741670 */
[----:B------:R-:W-:Y:S01]  /*a4b0*/  MUFU.TANH R92, R8 ;  /* 0x00000008005c7308 */ /* 0x000fe20000002400 */
[----:B--2---:R-:W-:Y:S01]  /*a4c0*/  HMMA.16816.F32.BF16 R4, R28, R46, RZ ;  /* 0x0000002e1c04723c */ /* 0x004fe200000418ff */
[----:B------:R-:W-:-:S02]  /*a4d0*/  IADD3 R52, R70, 0x58, RZ ;  /* 0x0000005846347810 */ /* 0x000fc40007ffe0ff */
[----:B------:R-:W-:Y:S02]  /*a4e0*/  FSEL R181, R181, -INF , !P6 ;  /* 0xff800000b5b57808 */ /* 0x000fe40007000000 */
[----:B------:R-:W-:Y:S02]  /*a4f0*/  FSEL R55, R98, -INF , !P5 ;  /* 0xff80000062377808 */ /* 0x000fe40006800000 */
[C---:B------:R-:W-:Y:S01]  /*a500*/  ISETP.GE.AND P6, PT, R52.reuse, R236, PT ;  /* 0x000000ec3400720c */ /* 0x040fe20003fc6270 */
[----:B-1----:R-:W-:Y:S01]  /*a510*/  HMMA.16816.F32.BF16 R44, R32, R46, RZ ;  /* 0x0000002e202c723c */ /* 0x002fe200000418ff */
[----:B------:R-:W-:Y:S01]  /*a520*/  ISETP.GE.AND P5, PT, R52, R234, PT ;  /* 0x000000ea3400720c */ /* 0x000fe20003fa6270 */
[----:B------:R-:W-:Y:S01]  /*a530*/  MUFU.TANH R50, R50 ;  /* 0x0000003200327308 */ /* 0x000fe20000002400 */
[----:B------:R-:W-:Y:S02]  /*a540*/  FSEL R41, R94, -INF , !P3 ;  /* 0xff8000005e297808 */ /* 0x000fe40005800000 */
[----:B---3--:R-:W-:-:S02]  /*a550*/  FSEL R40, R93, -INF , !P1 ;  /* 0xff8000005d287808 */ /* 0x008fc40004800000 */
[C---:B------:R-:W-:Y:S01]  /*a560*/  ISETP.GE.AND P3, PT, R52.reuse, R240, PT ;  /* 0x000000f03400720c */ /* 0x040fe20003f66270 */
[----:B------:R-:W-:Y:S01]  /*a570*/  HMMA.16816.F32.BF16 R28, R28, R26, RZ ;  /* 0x0000001a1c1c723c */ /* 0x000fe200000418ff */
[C---:B------:R-:W-:Y:S01]  /*a580*/  ISETP.GE.AND P1, PT, R52.reuse, R238, PT ;  /* 0x000000ee3400720c */ /* 0x040fe20003f26270 */
[----:B------:R1:W-:Y:S01]  /*a590*/  MUFU.TANH R93, R9 ;  /* 0x00000009005d7308 */ /* 0x0003e20000002400 */
[C---:B------:R-:W-:Y:S02]  /*a5a0*/  ISETP.LT.OR P6, PT, R52.reuse, R237, P6 ;  /* 0x000000ed3400720c */ /* 0x040fe400037c1670 */
[----:B------:R-:W-:Y:S02]  /*a5b0*/  ISETP.LT.OR P5, PT, R52, R235, P5 ;  /* 0x000000eb3400720c */ /* 0x000fe40002fa1670 */
[----:B------:R-:W-:Y:S01]  /*a5c0*/  IADD3 R48, R70, 0x59, RZ ;  /* 0x0000005946307810 */ /* 0x000fe20007ffe0ff */
[----:B------:R-:W-:Y:S01]  /*a5d0*/  HMMA.16816.F32.BF16 R4, R16, R14, R4 ;  /* 0x0000000e1004723c */ /* 0x000fe20000041804 */
[C---:B------:R-:W-:Y:S01]  /*a5e0*/  ISETP.LT.OR P3, PT, R52.reuse, R241, P3 ;  /* 0x000000f13400720c */ /* 0x040fe20001f61670 */
[----:B------:R-:W-:Y:S01]  /*a5f0*/  MUFU.TANH R206, R206 ;  /* 0x000000ce00ce7308 */ /* 0x000fe20000002400 */
[----:B------:R-:W-:-:S02]  /*a600*/  ISETP.LT.OR P1, PT, R52, R239, P1 ;  /* 0x000000ef3400720c */ /* 0x000fc40000f21670 */
[----:B------:R-:W-:Y:S02]  /*a610*/  FSEL R53, R96, -INF , !P4 ;  /* 0xff80000060357808 */ /* 0x000fe40006000000 */
[----:B------:R-:W-:Y:S01]  /*a620*/  FSEL R52, R97, -INF , !P2 ;  /* 0xff80000061347808 */ /* 0x000fe20005000000 */
[----:B------:R-:W-:Y:S01]  /*a630*/  HMMA.16816.F32.BF16 R44, R20, R14, R44 ;  /* 0x0000000e142c723c */ /* 0x000fe2000004182c */
[----:B------:R-:W-:Y:S01]  /*a640*/  FSEL R178, R178, -INF , !P6 ;  /* 0xff800000b2b27808 */ /* 0x000fe20007000000 */
[----:B------:R-:W-:Y:S01]  /*a650*/  MUFU.TANH R205, R205 ;  /* 0x000000cd00cd7308 */ /* 0x000fe20000002400 */
[----:B------:R-:W-:Y:S02]  /*a660*/  FSEL R54, R99, -INF , !P5 ;  /* 0xff80000063367808 */ /* 0x000fe40006800000 */
[C---:B------:R-:W-:Y:S02]  /*a670*/  ISETP.GE.AND P4, PT, R48.reuse, R240, PT ;  /* 0x000000f03000720c */ /* 0x040fe40003f86270 */
[C---:B------:R-:W-:Y:S01]  /*a680*/  ISETP.GE.AND P2, PT, R48.reuse, R238, PT ;  /* 0x000000ee3000720c */ /* 0x040fe20003f46270 */
[----:B------:R-:W-:Y:S01]  /*a690*/  HMMA.16816.F32.BF16 R32, R32, R26, RZ ;  /* 0x0000001a2020723c */ /* 0x000fe200000418ff */
[----:B------:R-:W-:-:S02]  /*a6a0*/  ISETP.GE.AND P6, PT, R48, R236, PT ;  /* 0x000000ec3000720c */ /* 0x000fc40003fc6270 */
[C---:B------:R-:W-:Y:S02]  /*a6b0*/  ISETP.GE.AND P5, PT, R48.reuse, R234, PT ;  /* 0x000000ea3000720c */ /* 0x040fe40003fa6270 */
[C---:B------:R-:W-:Y:S02]  /*a6c0*/  ISETP.LT.OR P4, PT, R48.reuse, R241, P4 ;  /* 0x000000f13000720c */ /* 0x040fe40002781670 */
[----:B------:R-:W-:Y:S01]  /*a6d0*/  ISETP.LT.OR P2, PT, R48, R239, P2 ;  /* 0x000000ef3000720c */ /* 0x000fe20001741670 */
[----:B------:R-:W-:Y:S01]  /*a6e0*/  FMUL.FTZ R4, R4, c[0x0][0x2ec] ;  /* 0x0000bb0004047a20 */ /* 0x000fe20000410000 */
[C---:B------:R-:W-:Y:S01]  /*a6f0*/  ISETP.LT.OR P6, PT, R48.reuse, R237, P6 ;  /* 0x000000ed3000720c */ /* 0x040fe200037c1670 */
[-C--:B------:R-:W-:Y:S01]  /*a700*/  HMMA.16816.F32.BF16 R28, R16, R42.reuse, R28 ;  /* 0x0000002a101c723c */ /* 0x080fe2000004181c */
[----:B------:R-:W-:Y:S01]  /*a710*/  ISETP.LT.OR P5, PT, R48, R235, P5 ;  /* 0x000000eb3000720c */ /* 0x000fe20002fa1670 */
[----:B------:R2:W-:Y:S01]  /*a720*/  MUFU.TANH R208, R4 ;  /* 0x0000000400d07308 */ /* 0x0005e20000002400 */
[----:B------:R-:W-:Y:S01]  /*a730*/  IADD3 R48, R70, 0x60, RZ ;  /* 0x0000006046307810 */ /* 0x000fe20007ffe0ff */
[----:B------:R-:W-:Y:S01]  /*a740*/  FMUL.FTZ R199, R6, c[0x0][0x2ec] ;  /* 0x0000bb0006c77a20 */ /* 0x000fe20000410000 */
[----:B----4-:R-:W-:Y:S01]  /*a750*/  FSEL R10, R100, -INF , !P3 ;  /* 0xff800000640a7808 */ /* 0x010fe20005800000 */
[----:B------:R-:W-:Y:S01]  /*a760*/  FMUL.FTZ R44, R44, c[0x0][0x2ec] ;  /* 0x0000bb002c2c7a20 */ /* 0x000fe20000410000 */
[----:B-1----:R-:W-:Y:S01]  /*a770*/  FSEL R9, R105, -INF , !P1 ;  /* 0xff80000069097808 */ /* 0x002fe20004800000 */
[----:B------:R-:W-:Y:S01]  /*a780*/  FMUL.FTZ R16, R46, c[0x0][0x2ec] ;  /* 0x0000bb002e107a20 */ /* 0x000fe20000410000 */
[C---:B------:R-:W-:Y:S01]  /*a790*/  ISETP.GE.AND P3, PT, R48.reuse, R240, PT ;  /* 0x000000f03000720c */ /* 0x040fe20003f66270 */
[----:B------:R-:W-:Y:S01]  /*a7a0*/  FMUL.FTZ R15, R47, c[0x0][0x2ec] ;  /* 0x0000bb002f0f7a20 */ /* 0x000fe20000410000 */
[C---:B------:R-:W-:Y:S01]  /*a7b0*/  ISETP.GE.AND P1, PT, R48.reuse, R238, PT ;  /* 0x000000ee3000720c */ /* 0x040fe20003f26270 */
[----:B------:R-:W1:Y:S01]  /*a7c0*/  MUFU.TANH R44, R44 ;  /* 0x0000002c002c7308 */ /* 0x000e620000002400 */
[----:B------:R-:W-:Y:S01]  /*a7d0*/  FSEL R11, R109, -INF , !P4 ;  /* 0xff8000006d0b7808 */ /* 0x000fe20006000000 */
[----:B------:R-:W-:Y:S01]  /*a7e0*/  FMUL.FTZ R5, R5, c[0x0][0x2ec] ;  /* 0x0000bb0005057a20 */ /* 0x000fe20000410000 */
[----:B-----5:R-:W-:Y:S01]  /*a7f0*/  FSEL R8, R115, -INF , !P2 ;  /* 0xff80000073087808 */ /* 0x020fe20005000000 */
[----:B------:R-:W-:Y:S01]  /*a800*/  HMMA.16816.F32.BF16 R32, R20, R42, R32 ;  /* 0x0000002a1420723c */ /* 0x000fe20000041820 */
[C---:B------:R-:W-:Y:S01]  /*a810*/  ISETP.GE.AND P4, PT, R48.reuse, R236, PT ;  /* 0x000000ec3000720c */ /* 0x040fe20003f86270 */
[----:B------:R-:W-:Y:S01]  /*a820*/  FMUL.FTZ R7, R7, c[0x0][0x2ec] ;  /* 0x0000bb0007077a20 */ /* 0x000fe20000410000 */
[C---:B------:R-:W-:Y:S01]  /*a830*/  ISETP.GE.AND P2, PT, R48.reuse, R234, PT ;  /* 0x000000ea3000720c */ /* 0x040fe20003f46270 */
[----:B------:R-:W3:Y:S01]  /*a840*/  MUFU.TANH R16, R16 ;  /* 0x0000001000107308 */ /* 0x000ee20000002400 */
[----:B------:R-:W-:-:S02]  /*a850*/  ISETP.LT.OR P3, PT, R48, R241, P3 ;  /* 0x000000f13000720c */ /* 0x000fc40001f61670 */
[----:B------:R-:W-:Y:S01]  /*a860*/  ISETP.LT.OR P1, PT, R48, R239, P1 ;  /* 0x000000ef3000720c */ /* 0x000fe20000f21670 */
[----:B------:R-:W-:Y:S01]  /*a870*/  FMUL.FTZ R28, R28, c[0x0][0x2ec] ;  /* 0x0000bb001c1c7a20 */ /* 0x000fe20000410000 */
[----:B------:R-:W-:Y:S01]  /*a880*/  IADD3 R14, R70, 0x61, RZ ;  /* 0x00000061460e7810 */ /* 0x000fe20007ffe0ff */
[----:B------:R-:W-:Y:S01]  /*a890*/  FMUL.FTZ R29, R29, c[0x0][0x2ec] ;  /* 0x0000bb001d1d7a20 */ /* 0x000fe20000410000 */
[C---:B------:R-:W-:Y:S01]  /*a8a0*/  ISETP.LT.OR P4, PT, R48.reuse, R237, P4 ;  /* 0x000000ed3000720c */ /* 0x040fe20002781670 */
[----:B------:R4:W-:Y:S01]  /*a8b0*/  MUFU.TANH R210, R5 ;  /* 0x0000000500d27308 */ /* 0x0009e20000002400 */
[----:B------:R-:W-:Y:S01]  /*a8c0*/  ISETP.LT.OR P2, PT, R48, R235, P2 ;  /* 0x000000eb3000720c */ /* 0x000fe20001741670 */
[----:B------:R-:W-:Y:S01]  /*a8d0*/  FMUL.FTZ R30, R30, c[0x0][0x2ec] ;  /* 0x0000bb001e1e7a20 */ /* 0x000fe20000410000 */
[----:B------:R-:W-:Y:S01]  /*a8e0*/  FSEL R192, R192, -INF , !P6 ;  /* 0xff800000c0c07808 */ /* 0x000fe20007000000 */
[----:B------:R-:W-:Y:S01]  /*a8f0*/  FMUL.FTZ R31, R31, c[0x0][0x2ec] ;  /* 0x0000bb001f1f7a20 */ /* 0x000fe20000410000 */
[----:B------:R-:W-:-:S02]  /*a900*/  FSEL R185, R185, -INF , !P5 ;  /* 0xff800000b9b97808 */ /* 0x000fc40006800000 */
[----:B--2---:R-:W-:Y:S01]  /*a910*/  FSEL R4, R108, -INF , !P3 ;  /* 0xff8000006c047808 */ /* 0x004fe20005800000 */
[----:B------:R-:W2:Y:S01]  /*a920*/  MUFU.TANH R199, R199 ;  /* 0x000000c700c77308 */ /* 0x000ea20000002400 */
[----:B------:R-:W-:Y:S02]  /*a930*/  FSEL R48, R110, -INF , !P1 ;  /* 0xff8000006e307808 */ /* 0x000fe40004800000 */
[----:B------:R-:W-:Y:S01]  /*a940*/  ISETP.GE.AND P6, PT, R14, R240, PT ;  /* 0x000000f00e00720c */ /* 0x000fe20003fc6270 */
[----:B------:R-:W-:Y:S01]  /*a950*/  FMUL.FTZ R19, R34, c[0x0][0x2ec] ;  /* 0x0000bb0022137a20 */ /* 0x000fe20000410000 */
[C---:B------:R-:W-:Y:S01]  /*a960*/  ISETP.GE.AND P5, PT, R14.reuse, R238, PT ;  /* 0x000000ee0e00720c */ /* 0x040fe20003fa6270 */
[----:B------:R-:W-:Y:S01]  /*a970*/  FMUL.FTZ R35, R35, c[0x0][0x2ec] ;  /* 0x0000bb0023237a20 */ /* 0x000fe20000410000 */
[C---:B------:R-:W-:Y:S01]  /*a980*/  ISETP.GE.AND P3, PT, R14.reuse, R236, PT ;  /* 0x000000ec0e00720c */ /* 0x040fe20003f66270 */
[----:B------:R-:W-:Y:S01]  /*a990*/  MUFU.TANH R15, R15 ;  /* 0x0000000f000f7308 */ /* 0x000fe20000002400 */
[----:B------:R-:W-:-:S02]  /*a9a0*/  ISETP.GE.AND P1, PT, R14, R234, PT ;  /* 0x000000ea0e00720c */ /* 0x000fc40003f26270 */
[C---:B------:R-:W-:Y:S02]  /*a9b0*/  ISETP.LT.OR P6, PT, R14.reuse, R241, P6 ;  /* 0x000000f10e00720c */ /* 0x040fe400037c1670 */
[C---:B------:R-:W-:Y:S02]  /*a9c0*/  ISETP.LT.OR P5, PT, R14.reuse, R239, P5 ;  /* 0x000000ef0e00720c */ /* 0x040fe40002fa1670 */
[C---:B------:R-:W-:Y:S01]  /*a9d0*/  ISETP.LT.OR P3, PT, R14.reuse, R237, P3 ;  /* 0x000000ed0e00720c */ /* 0x040fe20001f61670 */
[----:B------:R-:W-:Y:S01]  /*a9e0*/  MUFU.TANH R200, R7 ;  /* 0x0000000700c87308 */ /* 0x000fe20000002400 */
[----:B------:R-:W-:Y:S01]  /*a9f0*/  ISETP.LT.OR P1, PT, R14, R235, P1 ;  /* 0x000000eb0e00720c */ /* 0x000fe20000f21670 */
[----:B------:R-:W-:Y:S01]  /*aa00*/  FMUL.FTZ R14, R45, c[0x0][0x2ec] ;  /* 0x0000bb002d0e7a20 */ /* 0x000fe20000410000 */
[----:B------:R-:W-:Y:S02]  /*aa10*/  IADD3 R6, R70, 0x68, RZ ;  /* 0x0000006846067810 */ /* 0x000fe40007ffe0ff */
[----:B------:R-:W-:-:S02]  /*aa20*/  FSEL R197, R197, -INF , !P4 ;  /* 0xff800000c5c57808 */ /* 0x000fc40006000000 */
[----:B------:R-:W-:Y:S01]  /*aa30*/  FSEL R191, R191, -INF , !P2 ;  /* 0xff800000bfbf7808 */ /* 0x000fe20005000000 */
[----:B------:R-:W5:Y:S01]  /*aa40*/  MUFU.TANH R14, R14 ;  /* 0x0000000e000e7308 */ /* 0x000f620000002400 */
[C---:B------:R-:W-:Y:S02]  /*aa50*/  ISETP.GE.AND P4, PT, R6.reuse, R240, PT ;  /* 0x000000f00600720c */ /* 0x040fe40003f86270 */
[C---:B------:R-:W-:Y:S02]  /*aa60*/  ISETP.GE.AND P2, PT, R6.reuse, R238, PT ;  /* 0x000000ee0600720c */ /* 0x040fe40003f46270 */
[----:B----4-:R-:W-:Y:S02]  /*aa70*/  FSEL R5, R101, -INF , !P6 ;  /* 0xff80000065057808 */ /* 0x010fe40007000000 */
[----:B------:R-:W-:Y:S01]  /*aa80*/  FSEL R171, R171, -INF , !P5 ;  /* 0xff800000abab7808 */ /* 0x000fe20006800000 */
[----:B------:R-:W-:Y:S01]  /*aa90*/  MUFU.TANH R19, R19 ;  /* 0x0000001300137308 */ /* 0x000fe20000002400 */
[----:B------:R-:W-:-:S02]  /*aaa0*/  ISETP.GE.AND P6, PT, R6, R236, PT ;  /* 0x000000ec0600720c */ /* 0x000fc40003fc6270 */
[C---:B------:R-:W-:Y:S02]  /*aab0*/  ISETP.GE.AND P5, PT, R6.reuse, R234, PT ;  /* 0x000000ea0600720c */ /* 0x040fe40003fa6270 */
[C---:B------:R-:W-:Y:S02]  /*aac0*/  ISETP.LT.OR P4, PT, R6.reuse, R241, P4 ;  /* 0x000000f10600720c */ /* 0x040fe40002781670 */
[----:B------:R-:W-:Y:S01]  /*aad0*/  ISETP.LT.OR P2, PT, R6, R239, P2 ;  /* 0x000000ef0600720c */ /* 0x000fe20001741670 */
[----:B------:R-:W-:Y:S01]  /*aae0*/  MUFU.TANH R248, R28 ;  /* 0x0000001c00f87308 */ /* 0x000fe20000002400 */
[----:B------:R-:W-:Y:S02]  /*aaf0*/  IADD3 R17, R70, 0x69, RZ ;  /* 0x0000006946117810 */ /* 0x000fe40007ffe0ff */
[C---:B------:R-:W-:Y:S02]  /*ab00*/  ISETP.LT.OR P6, PT, R6.reuse, R237, P6 ;  /* 0x000000ed0600720c */ /* 0x040fe400037c1670 */
[----:B------:R-:W-:-:S02]  /*ab10*/  ISETP.LT.OR P5, PT, R6, R235, P5 ;  /* 0x000000eb0600720c */ /* 0x000fc40002fa1670 */
[----:B------:R-:W-:Y:S01]  /*ab20*/  FSEL R198, R198, -INF , !P3 ;  /* 0xff800000c6c67808 */ /* 0x000fe20005800000 */
[----:B------:R-:W-:Y:S01]  /*ab30*/  MUFU.TANH R211, R29 ;  /* 0x0000001d00d37308 */ /* 0x000fe20000002400 */
[----:B------:R-:W-:Y:S02]  /*ab40*/  FSEL R193, R193, -INF , !P1 ;  /* 0xff800000c1c17808 */ /* 0x000fe40004800000 */
[----:B-1----:R-:W-:Y:S02]  /*ab50*/  FSEL R6, R44, -INF , !P4 ;  /* 0xff8000002c067808 */ /* 0x002fe40006000000 */
[----:B---3--:R-:W-:Y:S02]  /*ab60*/  FSEL R46, R16, -INF , !P2 ;  /* 0xff800000102e7808 */ /* 0x008fe40005000000 */
[C---:B------:R-:W-:Y:S01]  /*ab70*/  ISETP.GE.AND P3, PT, R17.reuse, R240, PT ;  /* 0x000000f01100720c */ /* 0x040fe20003f66270 */
[----:B------:R-:W-:Y:S01]  /*ab80*/  MUFU.TANH R204, R30 ;  /* 0x0000001e00cc7308 */ /* 0x000fe20000002400 */
[----:B------:R-:W-:-:S02]  /*ab90*/  ISETP.GE.AND P1, PT, R17, R238, PT ;  /* 0x000000ee1100720c */ /* 0x000fc40003f26270 */
[C---:B------:R-:W-:Y:S02]  /*aba0*/  ISETP.GE.AND P4, PT, R17.reuse, R236, PT ;  /* 0x000000ec1100720c */ /* 0x040fe40003f86270 */
[C---:B------:R-:W-:Y:S02]  /*abb0*/  ISETP.GE.AND P2, PT, R17.reuse, R234, PT ;  /* 0x000000ea1100720c */ /* 0x040fe40003f46270 */
[C---:B------:R-:W-:Y:S01]  /*abc0*/  ISETP.LT.OR P3, PT, R17.reuse, R241, P3 ;  /* 0x000000f11100720c */ /* 0x040fe20001f61670 */
[----:B------:R-:W-:Y:S01]  /*abd0*/  MUFU.TANH R202, R31 ;  /* 0x0000001f00ca7308 */ /* 0x000fe20000002400 */
[C---:B------:R-:W-:Y:S02]  /*abe0*/  ISETP.LT.OR P1, PT, R17.reuse, R239, P1 ;  /* 0x000000ef1100720c */ /* 0x040fe40000f21670 */
[C---:B------:R-:W-:Y:S02]  /*abf0*/  ISETP.LT.OR P4, PT, R17.reuse, R237, P4 ;  /* 0x000000ed1100720c */ /* 0x040fe40002781670 */
[----:B------:R-:W-:-:S02]  /*ac00*/  ISETP.LT.OR P2, PT, R17, R235, P2 ;  /* 0x000000eb1100720c */ /* 0x000fc40001741670 */
[----:B------:R-:W-:Y:S02]  /*ac10*/  IADD3 R17, R70, 0x70, RZ ;  /* 0x0000007046117810 */ /* 0x000fe40007ffe0ff */
[----:B------:R-:W-:Y:S02]  /*ac20*/  FSEL R208, R208, -INF , !P6 ;  /* 0xff800000d0d07808 */ /* 0x000fe40007000000 */
[----:B--2---:R-:W-:Y:S02]  /*ac30*/  FSEL R199, R199, -INF , !P5 ;  /* 0xff800000c7c77808 */ /* 0x004fe40006800000 */
[----:B-----5:R-:W-:Y:S02]  /*ac40*/  FSEL R7, R14, -INF , !P3 ;  /* 0xff8000000e077808 */ /* 0x020fe40005800000 */
[----:B------:R-:W-:Y:S02]  /*ac50*/  FSEL R42, R15, -INF , !P1 ;  /* 0xff8000000f2a7808 */ /* 0x000fe40004800000 */
[----:B------:R-:W-:-:S02]  /*ac60*/  ISETP.GE.AND P6, PT, R17, R240, PT ;  /* 0x000000f01100720c */ /* 0x000fc40003fc6270 */
[C---:B------:R-:W-:Y:S02]  /*ac70*/  ISETP.GE.AND P5, PT, R17.reuse, R238, PT ;  /* 0x000000ee1100720c */ /* 0x040fe40003fa6270 */
[C---:B------:R-:W-:Y:S02]  /*ac80*/  ISETP.GE.AND P3, PT, R17.reuse, R236, PT ;  /* 0x000000ec1100720c */ /* 0x040fe40003f66270 */
[C---:B------:R-:W-:Y:S02]  /*ac90*/  ISETP.GE.AND P1, PT, R17.reuse, R234, PT ;  /* 0x000000ea1100720c */ /* 0x040fe40003f26270 */
[----:B------:R-:W-:Y:S01]  /*aca0*/  IADD3 R16, R70, 0x71, RZ ;  /* 0x0000007146107810 */ /* 0x000fe20007ffe0ff */
[----:B------:R-:W-:Y:S01]  /*acb0*/  BAR.SYNC.DEFER_BLOCKING 0x0 ;  /* 0x0000000000007b1d */ /* 0x000fe20000010000 */
[C---:B------:R-:W-:Y:S02]  /*acc0*/  ISETP.LT.OR P6, PT, R17.reuse, R241, P6 ;  /* 0x000000f11100720c */ /* 0x040fe400037c1670 */
[----:B------:R-:W-:-:S02]  /*acd0*/  ISETP.LT.OR P5, PT, R17, R239, P5 ;  /* 0x000000ef1100720c */ /* 0x000fc40002fa1670 */
[C---:B------:R-:W-:Y:S02]  /*ace0*/  ISETP.LT.OR P3, PT, R17.reuse, R237, P3 ;  /* 0x000000ed1100720c */ /* 0x040fe40001f61670 */
[----:B------:R-:W-:Y:S01]  /*acf0*/  ISETP.LT.OR P1, PT, R17, R235, P1 ;  /* 0x000000eb1100720c */ /* 0x000fe20000f21670 */
[----:B------:R-:W-:Y:S01]  /*ad00*/  FMUL.FTZ R17, R32, c[0x0][0x2ec] ;  /* 0x0000bb0020117a20 */ /* 0x000fe20000410000 */
[----:B------:R-:W-:Y:S02]  /*ad10*/  FSEL R210, R210, -INF , !P4 ;  /* 0xff800000d2d27808 */ /* 0x000fe40006000000 */
[----:B------:R-:W-:Y:S02]  /*ad20*/  FSEL R200, R200, -INF , !P2 ;  /* 0xff800000c8c87808 */ /* 0x000fe40005000000 */
[C---:B------:R-:W-:Y:S01]  /*ad30*/  ISETP.GE.AND P4, PT, R16.reuse, R240, PT ;  /* 0x000000f01000720c */ /* 0x040fe20003f86270 */
[----:B------:R-:W1:Y:S01]  /*ad40*/  MUFU.TANH R17, R17 ;  /* 0x0000001100117308 */ /* 0x000e620000002400 */
[----:B------:R-:W-:-:S02]  /*ad50*/  ISETP.GE.AND P2, PT, R16, R238, PT ;  /* 0x000000ee1000720c */ /* 0x000fc40003f46270 */
[----:B------:R-:W-:Y:S02]  /*ad60*/  FSEL R14, R91, -INF , !P6 ;  /* 0xff8000005b0e7808 */ /* 0x000fe40007000000 */
[----:B------:R-:W-:Y:S02]  /*ad70*/  FSEL R51, R51, -INF , !P5 ;  /* 0xff80000033337808 */ /* 0x000fe40006800000 */
[C---:B------:R-:W-:Y:S02]  /*ad80*/  ISETP.GE.AND P6, PT, R16.reuse, R236, PT ;  /* 0x000000ec1000720c */ /* 0x040fe40003fc6270 */
[C---:B------:R-:W-:Y:S02]  /*ad90*/  ISETP.GE.AND P5, PT, R16.reuse, R234, PT ;  /* 0x000000ea1000720c */ /* 0x040fe40003fa6270 */
[C---:B------:R-:W-:Y:S02]  /*ada0*/  ISETP.LT.OR P4, PT, R16.reuse, R241, P4 ;  /* 0x000000f11000720c */ /* 0x040fe40002781670 */
[----:B------:R-:W-:-:S02]  /*adb0*/  ISETP.LT.OR P2, PT, R16, R239, P2 ;  /* 0x000000ef1000720c */ /* 0x000fc40001741670 */
[----:B------:R-:W-:Y:S02]  /*adc0*/  IADD3 R18, R70, 0x78, RZ ;  /* 0x0000007846127810 */ /* 0x000fe40007ffe0ff */
[C---:B------:R-:W-:Y:S02]  /*add0*/  ISETP.LT.OR P6, PT, R16.reuse, R237, P6 ;  /* 0x000000ed1000720c */ /* 0x040fe400037c1670 */
[----:B------:R-:W-:Y:S01]  /*ade0*/  ISETP.LT.OR P5, PT, R16, R235, P5 ;  /* 0x000000eb1000720c */ /* 0x000fe20002fa1670 */
[----:B------:R-:W-:Y:S01]  /*adf0*/  FMUL.FTZ R16, R33, c[0x0][0x2ec] ;  /* 0x0000bb0021107a20 */ /* 0x000fe20000410000 */
[----:B------:R-:W-:Y:S02]  /*ae00*/  FSEL R47, R92, -INF , !P3 ;  /* 0xff8000005c2f7808 */ /* 0x000fe40005800000 */
[----:B------:R-:W-:Y:S02]  /*ae10*/  FSEL R206, R206, -INF , !P1 ;  /* 0xff800000cece7808 */ /* 0x000fe40004800000 */
[----:B------:R-:W-:Y:S01]  /*ae20*/  FSEL R15, R90, -INF , !P4 ;  /* 0xff8000005a0f7808 */ /* 0x000fe20006000000 */
[----:B------:R-:W2:Y:S01]  /*ae30*/  MUFU.TANH R16, R16 ;  /* 0x0000001000107308 */ /* 0x000ea20000002400 */
        /* <DEDUP_REMOVED lines=9> */
[----:B------:R-:W3:Y:S01]  /*aed0*/  MUFU.TANH R18, R35 ;  /* 0x0000002300127308 */ /* 0x000ee20000002400 */
[----:B------:R-:W-:Y:S02]  /*aee0*/  IADD3 R70, R70, 0x79, RZ ;  /* 0x0000007946467810 */ /* 0x000fe40007ffe0ff */
[----:B------:R-:W-:Y:S02]  /*aef0*/  FSEL R45, R93, -INF , !P6 ;  /* 0xff8000005d2d7808 */ /* 0x000fe40007000000 */
[----:B------:R-:W-:Y:S02]  /*af00*/  FSEL R205, R205, -INF , !P5 ;  /* 0xff800000cdcd7808 */ /* 0x000fe40006800000 */
[----:B-1----:R-:W-:-:S02]  /*af10*/  FSEL R17, R17, -INF , !P3 ;  /* 0xff80000011117808 */ /* 0x002fc40005800000 */
        /* <DEDUP_REMOVED lines=10> */
[----:B------:R-:W-:Y:S02]  /*afc0*/  FSEL R204, R204, -INF , !P2 ;  /* 0xff800000cccc7808 */ /* 0x000fe40005000000 */
[----:B--2---:R-:W-:-:S02]  /*afd0*/  FSEL R16, R16, -INF , !P6 ;  /* 0xff80000010107808 */ /* 0x004fc40007000000 */
[----:B---3--:R-:W-:Y:S02]  /*afe0*/  FSEL R44, R18, -INF , !P5 ;  /* 0xff800000122c7808 */ /* 0x008fe40006800000 */
[----:B------:R-:W-:Y:S02]  /*aff0*/  FSEL R211, R211, -INF , !P3 ;  /* 0xff800000d3d37808 */ /* 0x000fe40005800000 */
[----:B------:R-:W-:Y:S01]  /*b000*/  FSEL R202, R202, -INF , !P1 ;  /* 0xff800000caca7808 */ /* 0x000fe20004800000 */
[----:B------:R-:W-:Y:S05]  /*b010*/  @!P0 BRA `(.L_x_773) ;  /* 0x000001b000008947 */ /* 0x000fea0003800000 */
[----:B------:R-:W-:Y:S01]  /*b020*/  IADD3 R19, R38, -0x3, RZ ;  /* 0xfffffffd26137810 */ /* 0x000fe20007ffe0ff */
[----:B------:R-:W-:Y:S02]  /*b030*/  ULDC.64 UR4, c[0x0][0x198] ;  /* 0x0000660000047ab9 */ /* 0x000fe40000000a00 */
[----:B------:R-:W-:Y:S01]  /*b040*/  USHF.L.U32 UR6, UR4, 0x6, URZ ;  /* 0x0000000604067899 */ /* 0x000fe2000800063f */
[----:B------:R-:W-:Y:S01]  /*b050*/  SHF.R.S32.HI R18, RZ, 0x1f, R19 ;  /* 0x0000001fff127819 */ /* 0x000fe20000011413 */
[----:B------:R-:W-:Y:S01]  /*b060*/  IMAD.WIDE.U32 R20, R19, c[0x0][0x198], RZ ;  /* 0x0000660013147a25 */ /* 0x000fe200078e00ff */
[----:B------:R-:W-:-:S03]  /*b070*/  USHF.L.U64.HI UR5, UR4, 0x6, UR5 ;  /* 0x0000000604057899 */ /* 0x000fc60008010205 */
[----:B------:R-:W-:-:S04]  /*b080*/  IMAD R18, R18, c[0x0][0x198], RZ ;  /* 0x0000660012127a24 */ /* 0x000fc800078e02ff */
[----:B------:R-:W-:Y:S01]  /*b090*/  IMAD R18, R19, c[0x0][0x19c], R18 ;  /* 0x0000670013127a24 */ /* 0x000fe200078e0212 */
[----:B------:R-:W-:-:S03]  /*b0a0*/  LEA R19, P0, R20, R242, 0x7 ;  /* 0x000000f214137211 */ /* 0x000fc600078038ff */
[----:B------:R-:W-:Y:S01]  /*b0b0*/  IMAD.IADD R21, R21, 0x1, R18 ;  /* 0x0000000115157824 */ /* 0x000fe200078e0212 */
[----:B------:R-:W-:-:S04]  /*b0c0*/  LEA R22, P1, R19, c[0x0][0x168], 0x1 ;  /* 0x00005a0013167a11 */ /* 0x000fc800078208ff */
        /* <DEDUP_REMOVED lines=16> */
.L_x_773:
[----:B-1----:R-:W-:Y:S01]  /*b1d0*/  FMNMX.FTZ R18, R36, R69, !PT ;  /* 0x0000004524127209 */ /* 0x002fe20007810000 */
[----:B------:R-:W-:Y:S01]  /*b1e0*/  LDSM.16.MT88.4 R28, [R220+0x4000] ;  /* 0x00400000dc1c783b */ /* 0x000fe20000004200 */
[----:B------:R-:W-:-:S02]  /*b1f0*/  MOV R23, R116 ;  /* 0x0000007400177202 */ /* 0x000fc40000000f00 */
[----:B------:R-:W-:Y:S01]  /*b200*/  FMNMX.FTZ R19, R67, R18, !PT ;  /* 0x0000001243137209 */ /* 0x000fe20007810000 */
[----:B------:R-:W-:Y:S01]  /*b210*/  LDSM.16.MT88.4 R32, [R220+0x4400] ;  /* 0x00440000dc20783b */ /* 0x000fe20000004200 */
[----:B------:R-:W-:Y:S02]  /*b220*/  MOV R22, R209 ;  /* 0x000000d100167202 */ /* 0x000fe40000000f00 */
        /* <DEDUP_REMOVED lines=33> */
[----:B------:R-:W1:Y:S02]  /*b440*/  SHFL.BFLY PT, R105, R20, 0x1, 0x1f ;  /* 0x0c201f0014697f89 */ /* 0x000e6400000e0000 */
        /* <DEDUP_REMOVED lines=53> */
[----:B------:R-:W-:-:S02]  /*b7a0*/  FFMA.FTZ R100, R80, c[0x0][0x23c], -R18 ;  /* 0x00008f0050647a23 */ /* 0x000fc40000010812 */
[----:B------:R-:W-:Y:S01]  /*b7b0*/  MUFU.EX2 R170, R170 ;  /* 0x000000aa00aa7308 */ /* 0x000fe20000000800 */
[----:B------:R-:W-:Y:S01]  /*b7c0*/  FMNMX.FTZ R20, R12, R19, !PT ;  /* 0x000000130c147209 */ /* 0x000fe20007810000 */
[--C-:B------:R-:W-:Y:S02]  /*b7d0*/  FFMA.FTZ R96, R85, c[0x0][0x23c], -R18.reuse ;  /* 0x00008f0055607a23 */ /* 0x100fe40000010812 */
[--C-:B------:R-:W-:Y:S01]  /*b7e0*/  FFMA.FTZ R94, R86, c[0x0][0x23c], -R18.reuse ;  /* 0x00008f00565e7a23 */ /* 0x100fe20000010812 */
[----:B------:R-:W-:Y:S01]  /*b7f0*/  FMNMX.FTZ R19, R25, R20, !PT ;  /* 0x0000001419137209 */ /* 0x000fe20007810000 */
[--C-:B------:R-:W-:Y:S02]  /*b800*/  FFMA.FTZ R93, R87, c[0x0][0x23c], -R18.reuse ;  /* 0x00008f00575d7a23 */ /* 0x100fe40000010812 */
[----:B------:R-:W-:Y:S01]  /*b810*/  MUFU.EX2 R120, R120 ;  /* 0x0000007800787308 */ /* 0x000fe20000000800 */
[----:B------:R-:W-:Y:S01]  /*b820*/  FMNMX.FTZ R20, R24, R19, !PT ;  /* 0x0000001318147209 */ /* 0x000fe20007810000 */
[----:B------:R-:W-:-:S02]  /*b830*/  FFMA.FTZ R87, R49, c[0x0][0x23c], -R18 ;  /* 0x00008f0031577a23 */ /* 0x000fc40000010812 */
        /* <DEDUP_REMOVED lines=8> */
[----:B------:R-:W-:-:S02]  /*b8c0*/  FFMA.FTZ R78, R17, c[0x0][0x23c], -R18 ;  /* 0x00008f00114e7a23 */ /* 0x000fc40000010812 */
[----:B------:R-:W-:Y:S01]  /*b8d0*/  MUFU.EX2 R110, R110 ;  /* 0x0000006e006e7308 */ /* 0x000fe20000000800 */
[----:B------:R-:W-:-:S04]  /*b8e0*/  FMNMX.FTZ R19, R8, R19, !PT ;  /* 0x0000001308137209 */ /* 0x000fc80007810000 */
[----:B------:R-:W-:-:S03]  /*b8f0*/  FMNMX.FTZ R20, R48, R19, !PT ;  /* 0x0000001330147209 */ /* 0x000fc60007810000 */
        /* <DEDUP_REMOVED lines=10> */
[----:B------:R-:W-:-:S05]  /*b9a0*/  FMNMX.FTZ R19, R44, R19, !PT ;  /* 0x000000132c137209 */ /* 0x000fca0007810000 */
[----:B------:R-:W1:Y:S02]  /*b9b0*/  SHFL.BFLY PT, R104, R19, 0x2, 0x1f ;  /* 0x0c401f0013687f89 */ /* 0x000e6400000e0000 */
        /* <DEDUP_REMOVED lines=15> */
[----:B------:R-:W-:Y:S02]  /*bab0*/  FMNMX.FTZ R6, R172, R7, !PT ;  /* 0x00000007ac067209 */ /* 0x000fe40007810000 */
[----:B------:R-:W-:Y:S02]  /*bac0*/  FSEL R21, R4, RZ, P2 ;  /* 0x000000ff04157208 */ /* 0x000fe40001000000 */
[----:B------:R-:W-:-:S03]  /*bad0*/  FMNMX.FTZ R4, R126, R5, !PT ;  /* 0x000000057e047209 */ /* 0x000fc60007810000 */
        /* <DEDUP_REMOVED lines=73> */
[----:B------:R-:W1:Y:S01]  /*bf70*/  MUFU.EX2 R106, R106 ;  /* 0x0000006a006a7308 */ /* 0x000e620000000800 */
[----:B------:R-:W-:Y:S02]  /*bf80*/  FMNMX.FTZ R6, R211, R6, !PT ;  /* 0x00000006d3067209 */ /* 0x000fe40007810000 */
[----:B------:R-:W-:Y:S02]  /*bf90*/  FMNMX.FTZ R4, R193, R4, !PT ;  /* 0x00000004c1047209 */ /* 0x000fe40007810000 */
[----:B------:R-:W-:Y:S01]  /*bfa0*/  MOV R21, R174 ;  /* 0x000000ae00157202 */ /* 0x000fe20000000f00 */
[----:B------:R-:W2:Y:S01]  /*bfb0*/  SHFL.BFLY PT, R103, R6, 0x2, 0x1f ;  /* 0x0c401f0006677f89 */ /* 0x000ea200000e0000 */
[----:B------:R-:W-:Y:S01]  /*bfc0*/  FMNMX.FTZ R5, R199, R4, !PT ;  /* 0x00000004c7057209 */ /* 0x000fe20007810000 */
[----:B------:R-:W-:Y:S01]  /*bfd0*/  MUFU.EX2 R107, R107 ;  /* 0x0000006b006b7308 */ /* 0x000fe20000000800 */
[----:B------:R-:W-:-:S02]  /*bfe0*/  FSEL R9, R105, RZ, P3 ;  /* 0x000000ff69097208 */ /* 0x000fc40001800000 */
[----:B------:R-:W-:Y:S02]  /*bff0*/  FMNMX.FTZ R5, R200, R5, !PT ;  /* 0x00000005c8057209 */ /* 0x000fe40007810000 */
[----:B------:R-:W-:Y:S01]  /*c000*/  FSEL R12, R104, RZ, P2 ;  /* 0x000000ff680c7208 */ /* 0x000fe20001000000 */
[----:B------:R-:W-:Y:S01]  /*c010*/  FADD.FTZ R24, R36, -R9 ;  /* 0x8000000924187221 */ /* 0x000fe20000010000 */
[----:B------:R-:W-:Y:S01]  /*c020*/  FMNMX.FTZ R4, R206, R5, !PT ;  /* 0x00000005ce047209 */ /* 0x000fe20007810000 */
[----:B------:R-:W-:Y:S01]  /*c030*/  MUFU.EX2 R76, R76 ;  /* 0x0000004c004c7308 */ /* 0x000fe20000000800 */
[----:B------:R-:W-:Y:S01]  /*c040*/  MOV R27, R21 ;  /* 0x00000015001b7202 */ /* 0x000fe20000000f00 */
[----:B------:R-:W-:Y:S01]  /*c050*/  FADD.FTZ R3, R3, -R12 ;  /* 0x8000000c03037221 */ /* 0x000fe20000010000 */
[----:B------:R-:W-:Y:S01]  /*c060*/  FMNMX.FTZ R5, R205, R4, !PT ;  /* 0x00000004cd057209 */ /* 0x000fe20007810000 */
[----:B------:R-:W-:Y:S01]  /*c070*/  FMUL.FTZ R24, R24, c[0x0][0x23c] ;  /* 0x00008f0018187a20 */ /* 0x000fe20000410000 */
[----:B-1----:R-:W-:Y:S01]  /*c080*/  F2FP.BF16.PACK_AB R49, R106, R115 ;  /* 0x000000736a31723e */ /* 0x002fe200000010ff */
[----:B------:R-:W-:Y:S01]  /*c090*/  FMUL.FTZ R3, R3, c[0x0][0x23c] ;  /* 0x00008f0003037a20 */ /* 0x000fe20000410000 */
[----:B------:R-:W-:Y:S01]  /*c0a0*/  FMNMX.FTZ R5, R204, R5, !PT ;  /* 0x00000005cc057209 */ /* 0x000fe20007810000 */
[----:B------:R-:W-:Y:S03]  /*c0b0*/  MUFU.EX2 R75, R75 ;  /* 0x0000004b004b7308 */ /* 0x000fe60000000800 */
[----:B------:R-:W-:-:S02]  /*c0c0*/  FMNMX.FTZ R4, R202, R5, !PT ;  /* 0x00000005ca047209 */ /* 0x000fc40007810000 */
[----:B--2---:R-:W-:-:S03]  /*c0d0*/  FMNMX.FTZ R103, R6, R103, !PT ;  /* 0x0000006706677209 */ /* 0x004fc60007810000 */
[----:B------:R-:W1:Y:S01]  /*c0e0*/  SHFL.BFLY PT, R5, R4, 0x2, 0x1f ;  /* 0x0c401f0004057f89 */ /* 0x000e6200000e0000 */
[----:B------:R-:W-:Y:S03]  /*c0f0*/  MUFU.EX2 R74, R74 ;  /* 0x0000004a004a7308 */ /* 0x000fe60000000800 */
[----:B------:R-:W2:Y:S05]  /*c100*/  SHFL.BFLY PT, R6, R103, 0x1, 0x1f ;  /* 0x0c201f0067067f89 */ /* 0x000eaa00000e0000 */
[----:B------:R-:W-:Y:S08]  /*c110*/  MUFU.EX2 R73, R73 ;  /* 0x0000004900497308 */ /* 0x000ff00000000800 */
[----:B------:R-:W-:Y:S01]  /*c120*/  MUFU.EX2 R72, R72 ;  /* 0x0000004800487308 */ /* 0x000fe20000000800 */
[----:B-1----:R-:W-:-:S07]  /*c130*/  FMNMX.FTZ R4, R4, R5, !PT ;  /* 0x0000000504047209 */ /* 0x002fce0007810000 */
[----:B------:R-:W-:Y:S01]  /*c140*/  MUFU.EX2 R71, R71 ;  /* 0x0000004700477308 */ /* 0x000fe20000000800 */
[----:B--2---:R-:W-:Y:S01]  /*c150*/  FMNMX.FTZ R103, R103, R6, !PT ;  /* 0x0000000667677209 */ /* 0x004fe20007810000 */
[----:B------:R-:W1:Y:S03]  /*c160*/  SHFL.BFLY PT, R5, R4, 0x1, 0x1f ;  /* 0x0c201f0004057f89 */ /* 0x000e6600000e0000 */
        /* <DEDUP_REMOVED lines=10> */
[--C-:B------:R-:W-:Y:S01]  /*c210*/  FFMA.FTZ R114, R114, c[0x0][0x23c], -R26.reuse ;  /* 0x00008f0072727a23 */ /* 0x100fe2000001081a */
[----:B-1----:R-:W-:Y:S01]  /*c220*/  FMNMX.FTZ R102, R4, R5, !PT ;  /* 0x0000000504667209 */ /* 0x002fe20007810000 */
[----:B------:R-:W-:Y:S01]  /*c230*/  FFMA.FTZ R111, R165, c[0x0][0x23c], -R26 ;  /* 0x00008f00a56f7a23 */ /* 0x000fe2000001081a */
[----:B------:R-:W-:-:S02]  /*c240*/  FSEL R5, R103, RZ, P1 ;  /* 0x000000ff67057208 */ /* 0x000fc40000800000 */
[C---:B------:R-:W-:Y:S01]  /*c250*/  FSETP.NEU.FTZ.AND P0, PT, R102.reuse, -INF , PT ;  /* 0xff8000006600780b */ /* 0x040fe20003f1d000 */
[----:B------:R-:W-:Y:S01]  /*c260*/  FMUL.FTZ R209, R102, c[0x0][0x23c] ;  /* 0x00008f0066d17a20 */ /* 0x000fe20000410000 */
[----:B------:R-:W1:Y:S01]  /*c270*/  MUFU.EX2 R174, R174 ;  /* 0x000000ae00ae7308 */ /* 0x000e620000000800 */
[----:B------:R-:W-:Y:S01]  /*c280*/  FADD.FTZ R2, R2, -R5 ;  /* 0x8000000502027221 */ /* 0x000fe20000010000 */
[----:B------:R-:W-:Y:S02]  /*c290*/  FSEL R5, R102, RZ, P0 ;  /* 0x000000ff66057208 */ /* 0x000fe40000000000 */
[----:B------:R-:W-:Y:S01]  /*c2a0*/  FSEL R209, R209, RZ, P0 ;  /* 0x000000ffd1d17208 */ /* 0x000fe20000000000 */
[----:B------:R-:W-:Y:S01]  /*c2b0*/  FMUL.FTZ R173, R2, c[0x0][0x23c] ;  /* 0x00008f0002ad7a20 */ /* 0x000fe20000410000 */
[----:B------:R-:W-:Y:S01]  /*c2c0*/  FSETP.NEU.FTZ.AND P1, PT, R104, -INF , PT ;  /* 0xff8000006800780b */ /* 0x000fe20003f3d000 */
[----:B------:R-:W-:Y:S01]  /*c2d0*/  FADD.FTZ R5, R0, -R5 ;  /* 0x8000000500057221 */ /* 0x000fe20000010000 */
[----:B------:R-:W-:Y:S01]  /*c2e0*/  MUFU.EX2 R121, R121 ;  /* 0x0000007900797308 */ /* 0x000fe20000000800 */
[----:B------:R-:W-:Y:S01]  /*c2f0*/  FFMA.FTZ R119, R172, c[0x0][0x23c], -R209 ;  /* 0x00008f00ac777a23 */ /* 0x000fe200000108d1 */
[----:B------:R-:W-:Y:S01]  /*c300*/  FSETP.NEU.FTZ.AND P0, PT, R103, -INF , PT ;  /* 0xff8000006700780b */ /* 0x000fe20003f1d000 */
[----:B------:R-:W-:-:S02]  /*c310*/  FMUL.FTZ R172, R5, c[0x0][0x23c] ;  /* 0x00008f0005ac7a20 */ /* 0x000fc40000410000 */
[----:B------:R-:W2:Y:S01]  /*c320*/  LDSM.16.MT88.4 R4, [R219+0x4000] ;  /* 0x00400000db04783b */ /* 0x000ea20000004200 */
[--C-:B------:R-:W-:Y:S02]  /*c330*/  FFMA.FTZ R169, R39, c[0x0][0x23c], -R209.reuse ;  /* 0x00008f0027a97a23 */ /* 0x100fe400000108d1 */
[----:B------:R-:W3:Y:S01]  /*c340*/  MUFU.EX2 R173, R173 ;  /* 0x000000ad00ad7308 */ /* 0x000ee20000000800 */
[--C-:B------:R-:W-:Y:S01]  /*c350*/  FFMA.FTZ R166, R166, c[0x0][0x23c], -R209.reuse ;  /* 0x00008f00a6a67a23 */ /* 0x100fe200000108d1 */
[----:B-1----:R-:W-:Y:S01]  /*c360*/  F2FP.BF16.PACK_AB R20, R167, R174 ;  /* 0x000000aea714723e */ /* 0x002fe200000010ff */
[--C-:B------:R-:W-:Y:S02]  /*c370*/  FFMA.FTZ R112, R112, c[0x0][0x23c], -R209.reuse ;  /* 0x00008f0070707a23 */ /* 0x100fe400000108d1 */
[--C-:B------:R-:W-:Y:S02]  /*c380*/  FFMA.FTZ R2, R125, c[0x0][0x23c], -R26.reuse ;  /* 0x00008f007d027a23 */ /* 0x100fe4000001081a */
[----:B------:R-:W-:Y:S01]  /*c390*/  FFMA.FTZ R0, R23, c[0x0][0x23c], -R26 ;  /* 0x00008f0017007a23 */ /* 0x000fe2000001081a */
[----:B------:R-:W1:Y:S01]  /*c3a0*/  MUFU.EX2 R114, R114 ;  /* 0x0000007200727308 */ /* 0x000e620000000800 */
[----:B------:R-:W-:Y:S01]  /*c3b0*/  MOV R26, R22 ;  /* 0x00000016001a7202 */ /* 0x000fe20000000f00 */
[----:B------:R-:W-:-:S02]  /*c3c0*/  FFMA.FTZ R125, R37, c[0x0][0x23c], -R209 ;  /* 0x00008f00257d7a23 */ /* 0x000fc400000108d1 */
[----:B------:R-:W4:Y:S01]  /*c3d0*/  LDSM.16.MT88.4 R36, [R219+0x4400] ;  /* 0x00440000db24783b */ /* 0x000f220000004200 */
[--C-:B------:R-:W-:Y:S02]  /*c3e0*/  FFMA.FTZ R118, R118, c[0x0][0x23c], -R209.reuse ;  /* 0x00008f0076767a23 */ /* 0x100fe400000108d1 */
[--C-:B------:R-:W-:Y:S01]  /*c3f0*/  FFMA.FTZ R122, R122, c[0x0][0x23c], -R209.reuse ;  /* 0x00008f007a7a7a23 */ /* 0x100fe200000108d1 */
[----:B------:R-:W-:Y:S01]  /*c400*/  MUFU.EX2 R169, R169 ;  /* 0x000000a900a97308 */ /* 0x000fe20000000800 */
[-C--:B---3--:R-:W-:Y:S02]  /*c410*/  FMUL.FTZ R12, R152, R173.reuse ;  /* 0x000000ad980c7220 */ /* 0x088fe40000410000 */
[-C--:B------:R-:W-:Y:S02]  /*c420*/  FMUL.FTZ R16, R140, R173.reuse ;  /* 0x000000ad8c107220 */ /* 0x080fe40000410000 */
[----:B------:R-:W-:Y:S01]  /*c430*/  FMUL.FTZ R8, R156, R173 ;  /* 0x000000ad9c087220 */ /* 0x000fe20000410000 */
[----:B------:R-:W-:Y:S01]  /*c440*/  MOV R156, R27 ;  /* 0x0000001b009c7202 */ /* 0x000fe20000000f00 */
[----:B------:R-:W-:Y:S01]  /*c450*/  FMUL.FTZ R9, R157, R173 ;  /* 0x000000ad9d097220 */ /* 0x000fe20000410000 */
[----:B------:R-:W3:Y:S01]  /*c460*/  MUFU.EX2 R166, R166 ;  /* 0x000000a600a67308 */ /* 0x000ee20000000800 */
[----:B-1----:R-:W-:Y:S01]  /*c470*/  F2FP.BF16.PACK_AB R22, R114, R121 ;  /* 0x000000797216723e */ /* 0x002fe200000010ff */
        /* <DEDUP_REMOVED lines=8> */
[----:B------:R-:W-:Y:S01]  /*c500*/  MOV R141, R51 ;  /* 0x00000033008d7202 */ /* 0x000fe20000000f00 */
[--C-:B------:R-:W-:Y:S01]  /*c510*/  FFMA.FTZ R165, R164, c[0x0][0x23c], -R209.reuse ;  /* 0x00008f00a4a57a23 */ /* 0x100fe200000108d1 */
[----:B------:R-:W-:Y:S01]  /*c520*/  F2FP.BF16.PACK_AB R51, R76, R107 ;  /* 0x0000006b4c33723e */ /* 0x000fe200000010ff */
[----:B------:R-:W-:-:S02]  /*c530*/  FFMA.FTZ R129, R129, c[0x0][0x23c], -R209 ;  /* 0x00008f0081817a23 */ /* 0x000fc400000108d1 */
[--C-:B------:R-:W-:Y:S01]  /*c540*/  FFMA.FTZ R130, R130, c[0x0][0x23c], -R209.reuse ;  /* 0x00008f0082827a23 */ /* 0x100fe200000108d1 */
[----:B------:R-:W1:Y:S01]  /*c550*/  MUFU.EX2 R119, R119 ;  /* 0x0000007700777308 */ /* 0x000e620000000800 */
[----:B---3--:R-:W-:Y:S01]  /*c560*/  F2FP.BF16.PACK_AB R21, R166, R169 ;  /* 0x000000a9a615723e */ /* 0x008fe200000010ff */
[--C-:B------:R-:W-:Y:S02]  /*c570*/  FFMA.FTZ R164, R184, c[0x0][0x23c], -R209.reuse ;  /* 0x00008f00b8a47a23 */ /* 0x100fe400000108d1 */
[--C-:B------:R-:W-:Y:S02]  /*c580*/  FFMA.FTZ R190, R190, c[0x0][0x23c], -R209.reuse ;  /* 0x00008f00bebe7a23 */ /* 0x100fe400000108d1 */
[--C-:B------:R-:W-:Y:S02]  /*c590*/  FFMA.FTZ R189, R189, c[0x0][0x23c], -R209.reuse ;  /* 0x00008f00bdbd7a23 */ /* 0x100fe400000108d1 */
[----:B------:R-:W3:Y:S01]  /*c5a0*/  MUFU.EX2 R172, R172 ;  /* 0x000000ac00ac7308 */ /* 0x000ee20000000800 */
[----:B------:R-:W-:-:S02]  /*c5b0*/  FFMA.FTZ R186, R186, c[0x0][0x23c], -R209 ;  /* 0x00008f00baba7a23 */ /* 0x000fc400000108d1 */
[--C-:B------:R-:W-:Y:S02]  /*c5c0*/  FFMA.FTZ R180, R180, c[0x0][0x23c], -R209.reuse ;  /* 0x00008f00b4b47a23 */ /* 0x100fe400000108d1 */
[--C-:B------:R-:W-:Y:S02]  /*c5d0*/  FFMA.FTZ R183, R183, c[0x0][0x23c], -R209.reuse ;  /* 0x00008f00b7b77a23 */ /* 0x100fe400000108d1 */
[--C-:B------:R-:W-:Y:S01]  /*c5e0*/  FFMA.FTZ R177, R177, c[0x0][0x23c], -R209.reuse ;  /* 0x00008f00b1b17a23 */ /* 0x100fe200000108d1 */
[----:B------:R-:W5:Y:S01]  /*c5f0*/  MUFU.EX2 R152, R24 ;  /* 0x0000001800987308 */ /* 0x000f620000000800 */
[----:B-1----:R-:W-:Y:S01]  /*c600*/  F2FP.BF16.PACK_AB R23, R119, R112 ;  /* 0x000000707717723e */ /* 0x002fe200000010ff */
[--C-:B------:R-:W-:Y:S02]  /*c610*/  FFMA.FTZ R182, R182, c[0x0][0x23c], -R209.reuse ;  /* 0x00008f00b6b67a23 */ /* 0x100fe400000108d1 */
[--C-:B------:R-:W-:Y:S02]  /*c620*/  FFMA.FTZ R53, R53, c[0x0][0x23c], -R209.reuse ;  /* 0x00008f0035357a23 */ /* 0x100fe400000108d1 */
[----:B------:R-:W-:-:S02]  /*c630*/  FFMA.FTZ R206, R206, c[0x0][0x23c], -R209 ;  /* 0x00008f00cece7a23 */ /* 0x000fc400000108d1 */
[----:B------:R-:W1:Y:S01]  /*c640*/  MUFU.EX2 R140, R3 ;  /* 0x00000003008c7308 */ /* 0x000e620000000800 */
[-C--:B---3--:R-:W-:Y:S02]  /*c650*/  FMUL.FTZ R10, R158, R172.reuse ;  /* 0x000000ac9e0a7220 */ /* 0x088fe40000410000 */
[-C--:B------:R-:W-:Y:S01]  /*c660*/  FMUL.FTZ R11, R159, R172.reuse ;  /* 0x000000ac9f0b7220 */ /* 0x080fe20000410000 */
[----:B------:R-:W-:Y:S01]  /*c670*/  MOV R159, R45 ;  /* 0x0000002d009f7202 */ /* 0x000fe20000000f00 */
[----:B------:R-:W-:Y:S01]  /*c680*/  FMUL.FTZ R14, R154, R172 ;  /* 0x000000ac9a0e7220 */ /* 0x000fe20000410000 */
[----:B------:R-:W-:Y:S01]  /*c690*/  MOV R154, R44 ;  /* 0x0000002c009a7202 */ /* 0x000fe20000000f00 */
[-C--:B------:R-:W-:Y:S01]  /*c6a0*/  FMUL.FTZ R15, R155, R172.reuse ;  /* 0x000000ac9b0f7220 */ /* 0x080fe20000410000 */
[----:B------:R-:W-:Y:S01]  /*c6b0*/  F2FP.BF16.PACK_AB R44, R170, R203 ;  /* 0x000000cbaa2c723e */ /* 0x000fe200000010ff */
[-C--:B------:R-:W-:Y:S01]  /*c6c0*/  FMUL.FTZ R18, R142, R172.reuse ;  /* 0x000000ac8e127220 */ /* 0x080fe20000410000 */
[C---:B------:R-:W-:Y:S01]  /*c6d0*/  HMMA.16816.F32.BF16 R8, R20.reuse, R28, R8 ;  /* 0x0000001c1408723c */ /* 0x040fe20000041808 */
[-C--:B------:R-:W-:Y:S01]  /*c6e0*/  FMUL.FTZ R19, R143, R172.reuse ;  /* 0x000000ac8f137220 */ /* 0x080fe20000410000 */
[----:B------:R-:W-:Y:S01]  /*c6f0*/  F2FP.BF16.PACK_AB R45, R168, R201 ;  /* 0x000000c9a82d723e */ /* 0x000fe200000010ff */
[-C--:B------:R-:W-:Y:S01]  /*c700*/  FMUL.FTZ R138, R138, R172.reuse ;  /* 0x000000ac8a8a7220 */ /* 0x080fe20000410000 */
[----:B------:R-:W-:Y:S01]  /*c710*/  MUFU.EX2 R113, R113 ;  /* 0x0000007100717308 */ /* 0x000fe20000000800 */
[----:B------:R-:W-:Y:S01]  /*c720*/  FMUL.FTZ R139, R139, R172 ;  /* 0x000000ac8b8b7220 */ /* 0x000fe20000410000 */
[----:B------:R-:W-:Y:S01]  /*c730*/  MOV R142, R43 ;  /* 0x0000002b008e7202 */ /* 0x000fe20000000f00 */
[-C--:B-----5:R-:W-:Y:S01]  /*c740*/  FMUL.FTZ R24, R160, R152.reuse ;  /* 0x00000098a0187220 */ /* 0x0a0fe20000410000 */
[C---:B------:R-:W-:Y:S01]  /*c750*/  HMMA.16816.F32.BF16 R12, R20.reuse, R30, R12 ;  /* 0x0000001e140c723c */ /* 0x040fe2000004180c */
[----:B------:R-:W-:Y:S01]  /*c760*/  FMUL.FTZ R25, R161, R152 ;  /* 0x00000098a1197220 */ /* 0x000fe20000410000 */
[----:B------:R-:W-:Y:S01]  /*c770*/  MOV R143, R50 ;  /* 0x00000032008f7202 */ /* 0x000fe20000000f00 */
[-C--:B-1----:R-:W-:Y:S01]  /*c780*/  FMUL.FTZ R26, R162, R140.reuse ;  /* 0x0000008ca21a7220 */ /* 0x082fe20000410000 */
[----:B------:R-:W1:Y:S01]  /*c790*/  MUFU.EX2 R2, R2 ;  /* 0x0000000200027308 */ /* 0x000e620000000800 */
[----:B------:R-:W-:Y:S01]  /*c7a0*/  FMUL.FTZ R27, R163, R140 ;  /* 0x0000008ca31b7220 */ /* 0x000fe20000410000 */
[----:B------:R-:W-:Y:S01]  /*c7b0*/  F2FP.BF16.PACK_AB R50, R101, R108 ;  /* 0x0000006c6532723e */ /* 0x000fe200000010ff */
[-C--:B------:R-:W-:Y:S01]  /*c7c0*/  FMUL.FTZ R148, R148, R152.reuse ;  /* 0x0000009894947220 */ /* 0x080fe20000410000 */
[----:B--2---:R-:W-:Y:S01]  /*c7d0*/  HMMA.16816.F32.BF16 R16, R20, R4, R16 ;  /* 0x000000041410723c */ /* 0x004fe20000041810 */
[----:B------:R-:W-:-:S02]  /*c7e0*/  FMUL.FTZ R149, R149, R152 ;  /* 0x0000009895957220 */ /* 0x000fc40000410000 */
[-C--:B------:R-:W-:Y:S01]  /*c7f0*/  FMUL.FTZ R150, R150, R140.reuse ;  /* 0x0000008c96967220 */ /* 0x080fe20000410000 */
[----:B------:R-:W-:Y:S01]  /*c800*/  MUFU.EX2 R111, R111 ;  /* 0x0000006f006f7308 */ /* 0x000fe20000000800 */
[----:B------:R-:W-:Y:S02]  /*c810*/  FMUL.FTZ R151, R151, R140 ;  /* 0x0000008c97977220 */ /* 0x000fe40000410000 */
[----:B------:R-:W-:Y:S01]  /*c820*/  FFMA.FTZ R3, R124, c[0x0][0x23c], -R209 ;  /* 0x00008f007c037a23 */ /* 0x000fe200000108d1 */
[----:B------:R-:W-:Y:S01]  /*c830*/  HMMA.16816.F32.BF16 R20, R20, R6, R136 ;  /* 0x000000061414723c */ /* 0x000fe20000041888 */
[----:B------:R-:W-:Y:S02]  /*c840*/  FMUL.FTZ R155, R104, c[0x0][0x23c] ;  /* 0x00008f00689b7a20 */ /* 0x000fe40000410000 */
[-C--:B------:R-:W-:Y:S01]  /*c850*/  FMUL.FTZ R40, R144, R152.reuse ;  /* 0x0000009890287220 */ /* 0x080fe20000410000 */
[----:B------:R-:W-:Y:S01]  /*c860*/  MUFU.EX2 R0, R0 ;  /* 0x0000000000007308 */ /* 0x000fe20000000800 */
[----:B------:R-:W-:Y:S01]  /*c870*/  FMUL.FTZ R41, R145, R152 ;  /* 0x0000009891297220 */ /* 0x000fe20000410000 */
[----:B------:R-:W-:Y:S01]  /*c880*/  FSEL R155, R155, RZ, P1 ;  /* 0x000000ff9b9b7208 */ /* 0x000fe20000800000 */
[----:B------:R-:W-:Y:S01]  /*c890*/  FMUL.FTZ R43, R147, R140 ;  /* 0x0000008c932b7220 */ /* 0x000fe20000410000 */
[----:B------:R-:W-:Y:S01]  /*c8a0*/  MOV R138, R46 ;  /* 0x0000002e008a7202 */ /* 0x000fe20000000f00 */
[----:B------:R-:W-:Y:S01]  /*c8b0*/  FMUL.FTZ R132, R132, R152 ;  /* 0x0000009884847220 */ /* 0x000fe20000410000 */
[----:B------:R-:W-:Y:S01]  /*c8c0*/  F2FP.BF16.PACK_AB R46, R117, R120 ;  /* 0x00000078752e723e */ /* 0x000fe200000010ff */
[----:B------:R-:W-:Y:S01]  /*c8d0*/  FMUL.FTZ R133, R133, R152 ;  /* 0x0000009885857220 */ /* 0x000fe20000410000 */
[----:B------:R-:W-:Y:S01]  /*c8e0*/  MUFU.EX2 R125, R125 ;  /* 0x0000007d007d7308 */ /* 0x000fe20000000800 */
[----:B------:R-:W-:Y:S01]  /*c8f0*/  MOV R139, R42 ;  /* 0x0000002a008b7202 */ /* 0x000fe20000000f00 */
[----:B------:R-:W-:-:S02]  /*c900*/  FMUL.FTZ R42, R146, R140 ;  /* 0x0000008c922a7220 */ /* 0x000fc40000410000 */
[-C--:B------:R-:W-:Y:S01]  /*c910*/  FMUL.FTZ R134, R134, R140.reuse ;  /* 0x0000008c86867220 */ /* 0x080fe20000410000 */
[C---:B------:R-:W-:Y:S01]  /*c920*/  HMMA.16816.F32.BF16 R24, R44.reuse, R28, R24 ;  /* 0x0000001c2c18723c */ /* 0x040fe20000041818 */
[----:B------:R-:W-:Y:S02]  /*c930*/  FMUL.FTZ R135, R135, R140 ;  /* 0x0000008c87877220 */ /* 0x000fe40000410000 */
[----:B------:R-:W2:Y:S01]  /*c940*/  MUFU.EX2 R118, R118 ;  /* 0x0000007600767308 */ /* 0x000ea20000000800 */
[----:B------:R-:W-:Y:S01]  /*c950*/  FFMA.FTZ R124, R48, c[0x0][0x23c], -R155 ;  /* 0x00008f00307c7a23 */ /* 0x000fe2000001089b */
[----:B------:R-:W-:Y:S01]  /*c960*/  F2FP.BF16.PACK_AB R48, R109, R110 ;  /* 0x0000006e6d30723e */ /* 0x000fe200000010ff */
[----:B------:R-:W-:Y:S02]  /*c970*/  FMUL.FTZ R158, R103, c[0x0][0x23c] ;  /* 0x00008f00679e7a20 */ /* 0x000fe40000410000 */
[----:B------:R-:W-:Y:S01]  /*c980*/  HMMA.16816.F32.BF16 R28, R44, R30, R148 ;  /* 0x0000001e2c1c723c */ /* 0x000fe20000041894 */
[----:B------:R-:W-:-:S02]  /*c990*/  FFMA.FTZ R147, R54, c[0x0][0x23c], -R209 ;  /* 0x00008f0036937a23 */ /* 0x000fc400000108d1 */
[----:B------:R-:W-:Y:S01]  /*c9a0*/  MUFU.EX2 R122, R122 ;  /* 0x0000007a007a7308 */ /* 0x000fe20000000800 */
[----:B------:R-:W-:Y:S01]  /*c9b0*/  FSEL R158, R158, RZ, P0 ;  /* 0x000000ff9e9e7208 */ /* 0x000fe20000000000 */
[--C-:B------:R-:W-:Y:S02]  /*c9c0*/  FFMA.FTZ R145, R142, c[0x0][0x23c], -R155.reuse ;  /* 0x00008f008e917a23 */ /* 0x100fe4000001089b */
[----:B------:R-:W-:Y:S01]  /*c9d0*/  FFMA.FTZ R146, R143, c[0x0][0x23c], -R155 ;  /* 0x00008f008f927a23 */ /* 0x000fe2000001089b */
[----:B------:R-:W-:Y:S01]  /*c9e0*/  HMMA.16816.F32.BF16 R40, R44, R4, R40 ;  /* 0x000000042c28723c */ /* 0x000fe20000041828 */
[--C-:B------:R-:W-:Y:S02]  /*c9f0*/  FFMA.FTZ R126, R126, c[0x0][0x23c], -R158.reuse ;  /* 0x00008f007e7e7a23 */ /* 0x100fe4000001089e */
[----:B------:R-:W3:Y:S01]  /*ca00*/  MUFU.EX2 R3, R3 ;  /* 0x0000000300037308 */ /* 0x000ee20000000800 */
[--C-:B------:R-:W-:Y:S02]  /*ca10*/  FFMA.FTZ R127, R127, c[0x0][0x23c], -R158.reuse ;  /* 0x00008f007f7f7a23 */ /* 0x100fe4000001089e */
[----:B------:R-:W-:-:S02]  /*ca20*/  FFMA.FTZ R128, R128, c[0x0][0x23c], -R158 ;  /* 0x00008f0080807a23 */ /* 0x000fc4000001089e */
[----:B------:R-:W-:Y:S01]  /*ca30*/  HMMA.16816.F32.BF16 R4, R44, R6, R132 ;  /* 0x000000062c04723c */ /* 0x000fe20000041884 */
[--C-:B------:R-:W-:Y:S02]  /*ca40*/  FFMA.FTZ R131, R131, c[0x0][0x23c], -R158.reuse ;  /* 0x00008f0083837a23 */ /* 0x100fe4000001089e */
[----:B------:R-:W-:Y:S01]  /*ca50*/  MUFU.EX2 R126, R126 ;  /* 0x0000007e007e7308 */ /* 0x000fe20000000800 */
[--C-:B------:R-:W-:Y:S02]  /*ca60*/  FFMA.FTZ R184, R207, c[0x0][0x23c], -R158.reuse ;  /* 0x00008f00cfb87a23 */ /* 0x100fe4000001089e */
[--C-:B------:R-:W-:Y:S01]  /*ca70*/  FFMA.FTZ R175, R175, c[0x0][0x23c], -R158.reuse ;  /* 0x00008f00afaf7a23 */ /* 0x100fe2000001089e */
[----:B-1----:R-:W-:Y:S01]  /*ca80*/  F2FP.BF16.PACK_AB R44, R2, R113 ;  /* 0x00000071022c723e */ /* 0x002fe200000010ff */
[----:B------:R-:W-:Y:S01]  /*ca90*/  HMMA.16816.F32.BF16 R24, R48, R32, R24 ;  /* 0x000000203018723c */ /* 0x000fe20000041818 */
[----:B--2---:R-:W-:Y:S01]  /*caa0*/  F2FP.BF16.PACK_AB R45, R118, R125 ;  /* 0x0000007d762d723e */ /* 0x004fe200000010ff */
[--C-:B------:R-:W-:Y:S01]  /*cab0*/  FFMA.FTZ R176, R176, c[0x0][0x23c], -R158.reuse ;  /* 0x00008f00b0b07a23 */ /* 0x100fe2000001089e */
[----:B------:R-:W-:Y:S01]  /*cac0*/  F2FP.BF16.PACK_AB R46, R0, R111 ;  /* 0x0000006f002e723e */ /* 0x000fe200000010ff */
[----:B------:R-:W1:Y:S01]  /*cad0*/  MUFU.EX2 R127, R127 ;  /* 0x0000007f007f7308 */ /* 0x000e620000000800 */
[----:B---3--:R-:W-:Y:S01]  /*cae0*/  F2FP.BF16.PACK_AB R47, R3, R122 ;  /* 0x0000007a032f723e */ /* 0x008fe200000010ff */
[----:B------:R-:W-:-:S02]  /*caf0*/  FFMA.FTZ R179, R179, c[0x0][0x23c], -R158 ;  /* 0x00008f00b3b37a23 */ /* 0x000fc4000001089e */
[----:B------:R-:W-:Y:S01]  /*cb00*/  HMMA.16816.F32.BF16 R28, R48, R34, R28 ;  /* 0x00000022301c723c */ /* 0x000fe2000004181c */
[----:B------:R-:W-:Y:S02]  /*cb10*/  FFMA.FTZ R207, R194, c[0x0][0x23c], -R209 ;  /* 0x00008f00c2cf7a23 */ /* 0x000fe400000108d1 */
[--C-:B------:R-:W-:Y:S01]  /*cb20*/  FFMA.FTZ R195, R195, c[0x0][0x23c], -R158.reuse ;  /* 0x00008f00c3c37a23 */ /* 0x100fe2000001089e */
[----:B------:R-:W-:Y:S01]  /*cb30*/  MUFU.EX2 R128, R128 ;  /* 0x0000008000807308 */ /* 0x000fe20000000800 */
[--C-:B------:R-:W-:Y:S02]  /*cb40*/  FFMA.FTZ R187, R187, c[0x0][0x23c], -R158.reuse ;  /* 0x00008f00bbbb7a23 */ /* 0x100fe4000001089e */
[--C-:B------:R-:W-:Y:S01]  /*cb50*/  FFMA.FTZ R188, R188, c[0x0][0x23c], -R158.reuse ;  /* 0x00008f00bcbc7a23 */ /* 0x100fe2000001089e */
[----:B------:R-:W-:Y:S01]  /*cb60*/  HMMA.16816.F32.BF16 R8, R44, R32, R8 ;  /* 0x000000202c08723c */ /* 0x000fe20000041808 */
[--C-:B------:R-:W-:Y:S02]  /*cb70*/  FFMA.FTZ R196, R196, c[0x0][0x23c], -R158.reuse ;  /* 0x00008f00c4c47a23 */ /* 0x100fe4000001089e */
[----:B------:R-:W-:Y:S01]  /*cb80*/  FFMA.FTZ R55, R55, c[0x0][0x23c], -R158 ;  /* 0x00008f0037377a23 */ /* 0x000fe2000001089e */
[----:B------:R-:W-:Y:S01]  /*cb90*/  MUFU.EX2 R131, R131 ;  /* 0x0000008300837308 */ /* 0x000fe20000000800 */
[----:B------:R-:W-:-:S02]  /*cba0*/  FFMA.FTZ R194, R138, c[0x0][0x23c], -R155 ;  /* 0x00008f008ac27a23 */ /* 0x000fc4000001089b */
[--C-:B------:R-:W-:Y:S01]  /*cbb0*/  FFMA.FTZ R138, R198, c[0x0][0x23c], -R158.reuse ;  /* 0x00008f00c68a7a23 */ /* 0x100fe2000001089e */
[C---:B------:R-:W-:Y:S01]  /*cbc0*/  HMMA.16816.F32.BF16 R12, R44.reuse, R34, R12 ;  /* 0x000000222c0c723c */ /* 0x040fe2000004180c */
[----:B------:R-:W2:Y:S01]  /*cbd0*/  LDSM.16.MT88.4 R32, [R219+0x4800] ;  /* 0x00480000db20783b */ /* 0x000ea20000004200 */
[----:B------:R-:W-:Y:S02]  /*cbe0*/  FFMA.FTZ R198, R185, c[0x0][0x23c], -R209 ;  /* 0x00008f00b9c67a23 */ /* 0x000fe400000108d1 */
[----:B------:R-:W-:Y:S01]  /*cbf0*/  MUFU.EX2 R129, R129 ;  /* 0x0000008100817308 */ /* 0x000fe20000000800 */
[--C-:B------:R-:W-:Y:S02]  /*cc00*/  FFMA.FTZ R181, R181, c[0x0][0x23c], -R158.reuse ;  /* 0x00008f00b5b57a23 */ /* 0x100fe4000001089e */
[----:B------:R-:W-:Y:S01]  /*cc10*/  FFMA.FTZ R178, R178, c[0x0][0x23c], -R158 ;  /* 0x00008f00b2b27a23 */ /* 0x000fe2000001089e */
[----:B----4-:R-:W-:Y:S01]  /*cc20*/  HMMA.16816.F32.BF16 R16, R44, R36, R16 ;  /* 0x000000242c10723c */ /* 0x010fe20000041810 */
[----:B------:R-:W-:-:S02]  /*cc30*/  FFMA.FTZ R132, R139, c[0x0][0x23c], -R155 ;  /* 0x00008f008b847a23 */ /* 0x000fc4000001089b */
[--C-:B------:R-:W-:Y:S01]  /*cc40*/  FFMA.FTZ R142, R197, c[0x0][0x23c], -R158.reuse ;  /* 0x00008f00c58e7a23 */ /* 0x100fe2000001089e */
[----:B------:R-:W3:Y:S01]  /*cc50*/  MUFU.EX2 R130, R130 ;  /* 0x0000008200827308 */ /* 0x000ee20000000800 */
[----:B------:R-:W-:Y:S02]  /*cc60*/  FFMA.FTZ R139, R191, c[0x0][0x23c], -R209 ;  /* 0x00008f00bf8b7a23 */ /* 0x000fe400000108d1 */
[----:B------:R-:W-:Y:S01]  /*cc70*/  FFMA.FTZ R208, R208, c[0x0][0x23c], -R158 ;  /* 0x00008f00d0d07a23 */ /* 0x000fe2000001089e */
[----:B------:R-:W-:Y:S01]  /*cc80*/  HMMA.16816.F32.BF16 R20, R44, R38, R20 ;  /* 0x000000262c14723c */ /* 0x000fe20000041814 */
[----:B------:R-:W4:Y:S01]  /*cc90*/  LDSM.16.MT88.4 R44, [R220+0x4800] ;  /* 0x00480000dc2c783b */ /* 0x000f220000004200 */
[----:B------:R-:W-:Y:S02]  /*cca0*/  FFMA.FTZ R203, R157, R152, R203 ;  /* 0x000000989dcb7223 */ /* 0x000fe400000100cb */
[----:B------:R-:W-:Y:S01]  /*ccb0*/  MUFU.EX2 R165, R165 ;  /* 0x000000a500a57308 */ /* 0x000fe20000000800 */
[----:B------:R-:W-:-:S02]  /*ccc0*/  FFMA.FTZ R136, R199, c[0x0][0x23c], -R209 ;  /* 0x00008f00c7887a23 */ /* 0x000fc400000108d1 */
[----:B------:R-:W-:Y:S01]  /*ccd0*/  FFMA.FTZ R143, R156, R140, R201 ;  /* 0x0000008c9c8f7223 */ /* 0x000fe200000100c9 */
[C---:B------:R-:W-:Y:S01]  /*cce0*/  HMMA.16816.F32.BF16 R40, R48.reuse, R36, R40 ;  /* 0x000000243028723c */ /* 0x040fe20000041828 */
[----:B------:R-:W-:Y:S02]  /*ccf0*/  FADD.FTZ R203, R170, R203 ;  /* 0x000000cbaacb7221 */ /* 0x000fe40000010000 */
[----:B------:R-:W-:Y:S01]  /*cd00*/  FFMA.FTZ R135, R200, c[0x0][0x23c], -R209 ;  /* 0x00008f00c8877a23 */ /* 0x000fe200000108d1 */
[----:B------:R-:W5:Y:S01]  /*cd10*/  MUFU.EX2 R164, R164 ;  /* 0x000000a400a47308 */ /* 0x000f620000000800 */
[----:B------:R-:W-:Y:S02]  /*cd20*/  FADD.FTZ R168, R168, R143 ;  /* 0x0000008fa8a87221 */ /* 0x000fe40000010000 */
[----:B-1----:R-:W-:Y:S01]  /*cd30*/  F2FP.BF16.PACK_AB R36, R127, R126 ;  /* 0x0000007e7f24723e */ /* 0x002fe200000010ff */
[----:B------:R-:W-:Y:S01]  /*cd40*/  HMMA.16816.F32.BF16 R4, R48, R38, R4 ;  /* 0x000000263004723c */ /* 0x000fe20000041804 */
[----:B---3--:R-:W-:Y:S01]  /*cd50*/  F2FP.BF16.PACK_AB R37, R130, R129 ;  /* 0x000000818225723e */ /* 0x008fe200000010ff */
[----:B------:R-:W-:-:S02]  /*cd60*/  FFMA.FTZ R169, R252, R172, R169 ;  /* 0x000000acfca97223 */ /* 0x000fc400000100a9 */
[----:B------:R-:W-:Y:S01]  /*cd70*/  MUFU.EX2 R68, R68 ;  /* 0x0000004400447308 */ /* 0x000fe20000000800 */
[----:B------:R-:W-:Y:S02]  /*cd80*/  FADD.FTZ R120, R120, R203 ;  /* 0x000000cb78787221 */ /* 0x000fe40000010000 */
[----:B------:R-:W-:Y:S01]  /*cd90*/  F2FP.BF16.PACK_AB R38, R131, R128 ;  /* 0x000000808326723e */ /* 0x000fe200000010ff */
[----:B------:R-:W-:Y:S01]  /*cda0*/  FADD.FTZ R123, R123, R168 ;  /* 0x000000a87b7b7221 */ /* 0x000fe20000010000 */
[----:B------:R-:W-:Y:S01]  /*cdb0*/  F2FP.BF16.PACK_AB R48, R99, R100 ;  /* 0x000000646330723e */ /* 0x000fe200000010ff */
[----:B------:R-:W-:Y:S01]  /*cdc0*/  FADD.FTZ R143, R166, R169 ;  /* 0x000000a9a68f7221 */ /* 0x000fe20000010000 */
[----:B------:R-:W-:Y:S01]  /*cdd0*/  F2FP.BF16.PACK_AB R49, R74, R75 ;  /* 0x0000004b4a31723e */ /* 0x000fe200000010ff */
[----:B------:R-:W-:Y:S01]  /*cde0*/  MUFU.EX2 R175, R175 ;  /* 0x000000af00af7308 */ /* 0x000fe20000000800 */
[----:B-----5:R-:W-:Y:S01]  /*cdf0*/  F2FP.BF16.PACK_AB R39, R164, R165 ;  /* 0x000000a5a427723e */ /* 0x020fe200000010ff */
[----:B------:R-:W-:Y:S01]  /*ce00*/  FADD.FTZ R117, R117, R120 ;  /* 0x0000007875757221 */ /* 0x000fe20000010000 */
[----:B------:R-:W-:Y:S01]  /*ce10*/  F2FP.BF16.PACK_AB R50, R97, R98 ;  /* 0x000000626132723e */ /* 0x000fe200000010ff */
[----:B------:R-:W-:Y:S01]  /*ce20*/  FADD.FTZ R116, R116, R123 ;  /* 0x0000007b74747221 */ /* 0x000fe20000010000 */
[----:B------:R-:W-:Y:S01]  /*ce30*/  F2FP.BF16.PACK_AB R51, R72, R73 ;  /* 0x000000494833723e */ /* 0x000fe200000010ff */
[----:B------:R-:W-:-:S02]  /*ce40*/  FADD.FTZ R110, R110, R117 ;  /* 0x000000756e6e7221 */ /* 0x000fc40000010000 */
[C---:B--2---:R-:W-:Y:S01]  /*ce50*/  HMMA.16816.F32.BF16 R16, R36.reuse, R32, R16 ;  /* 0x000000202410723c */ /* 0x044fe20000041810 */
[----:B------:R-:W1:Y:S01]  /*ce60*/  MUFU.EX2 R176, R176 ;  /* 0x000000b000b07308 */ /* 0x000e620000000800 */
[----:B------:R-:W-:Y:S02]  /*ce70*/  FADD.FTZ R115, R115, R116 ;  /* 0x0000007473737221 */ /* 0x000fe40000010000 */
[----:B------:R-:W-:Y:S02]  /*ce80*/  FADD.FTZ R109, R109, R110 ;  /* 0x0000006e6d6d7221 */ /* 0x000fe40000010000 */
[----:B------:R-:W-:Y:S02]  /*ce90*/  FADD.FTZ R106, R106, R115 ;  /* 0x000000736a6a7221 */ /* 0x000fe40000010000 */
[----:B----4-:R-:W-:Y:S01]  /*cea0*/  HMMA.16816.F32.BF16 R8, R36, R44, R8 ;  /* 0x0000002c2408723c */ /* 0x010fe20000041808 */
[----:B------:R-:W-:Y:S01]  /*ceb0*/  MUFU.EX2 R179, R179 ;  /* 0x000000b300b37308 */ /* 0x000fe20000000800 */
[----:B------:R-:W-:-:S02]  /*cec0*/  FADD.FTZ R108, R108, R109 ;  /* 0x0000006d6c6c7221 */ /* 0x000fc40000010000 */
[----:B------:R-:W-:Y:S02]  /*ced0*/  FADD.FTZ R107, R107, R106 ;  /* 0x0000006a6b6b7221 */ /* 0x000fe40000010000 */
[----:B------:R-:W-:Y:S02]  /*cee0*/  FADD.FTZ R101, R101, R108 ;  /* 0x0000006c65657221 */ /* 0x000fe40000010000 */
[----:B------:R-:W-:Y:S01]  /*cef0*/  HMMA.16816.F32.BF16 R12, R36, R46, R12 ;  /* 0x0000002e240c723c */ /* 0x000fe2000004180c */
[----:B------:R-:W-:Y:S01]  /*cf00*/  MUFU.EX2 R184, R184 ;  /* 0x000000b800b87308 */ /* 0x000fe20000000800 */
[----:B------:R-:W-:Y:S02]  /*cf10*/  FADD.FTZ R76, R76, R107 ;  /* 0x0000006b4c4c7221 */ /* 0x000fe40000010000 */
[----:B------:R-:W-:Y:S02]  /*cf20*/  FADD.FTZ R100, R100, R101 ;  /* 0x0000006564647221 */ /* 0x000fe40000010000 */
[----:B------:R-:W-:-:S02]  /*cf30*/  FADD.FTZ R75, R75, R76 ;  /* 0x0000004c4b4b7221 */ /* 0x000fc40000010000 */
[----:B------:R-:W-:Y:S01]  /*cf40*/  HMMA.16816.F32.BF16 R20, R36, R34, R20 ;  /* 0x000000222414723c */ /* 0x000fe20000041814 */
[----:B------:R-:W2:Y:S01]  /*cf50*/  LDSM.16.MT88.4 R36, [R220+0x4c00] ;  /* 0x004c0000dc24783b */ /* 0x000ea20000004200 */
[----:B------:R-:W-:Y:S01]  /*cf60*/  MUFU.EX2 R190, R190 ;  /* 0x000000be00be7308 */ /* 0x000fe20000000800 */
[----:B------:R-:W-:Y:S02]  /*cf70*/  FADD.FTZ R99, R99, R100 ;  /* 0x0000006463637221 */ /* 0x000fe40000010000 */
[----:B------:R-:W-:Y:S02]  /*cf80*/  FFMA.FTZ R210, R210, c[0x0][0x23c], -R158 ;  /* 0x00008f00d2d27a23 */ /* 0x000fe4000001089e */
[----:B------:R-:W-:Y:S01]  /*cf90*/  FFMA.FTZ R137, R193, c[0x0][0x23c], -R209 ;  /* 0x00008f00c1897a23 */ /* 0x000fe200000108d1 */
[----:B------:R-:W-:Y:S01]  /*cfa0*/  HMMA.16816.F32.BF16 R24, R48, R44, R24 ;  /* 0x0000002c3018723c */ /* 0x000fe20000041818 */
[----:B------:R-:W-:Y:S01]  /*cfb0*/  FADD.FTZ R74, R74, R75 ;  /* 0x0000004b4a4a7221 */ /* 0x000fe20000010000 */
[----:B------:R-:W3:Y:S01]  /*cfc0*/  MUFU.EX2 R189, R189 ;  /* 0x000000bd00bd7308 */ /* 0x000ee20000000800 */
[----:B------:R-:W-:-:S02]  /*cfd0*/  FFMA.FTZ R205, R205, c[0x0][0x23c], -R209 ;  /* 0x00008f00cdcd7a23 */ /* 0x000fc400000108d1 */
[----:B------:R-:W-:Y:S02]  /*cfe0*/  FFMA.FTZ R204, R204, c[0x0][0x23c], -R209 ;  /* 0x00008f00cccc7a23 */ /* 0x000fe400000108d1 */
[----:B------:R-:W-:Y:S01]  /*cff0*/  FADD.FTZ R98, R98, R99 ;  /* 0x0000006362627221 */ /* 0x000fe20000010000 */
[C---:B------:R-:W-:Y:S01]  /*d000*/  HMMA.16816.F32.BF16 R28, R48.reuse, R46, R28 ;  /* 0x0000002e301c723c */ /* 0x040fe2000004181c */
[----:B------:R-:W4:Y:S01]  /*d010*/  LDSM.16.MT88.4 R44, [R219+0x4c00] ;  /* 0x004c0000db2c783b */ /* 0x000f220000004200 */
[----:B------:R-:W-:Y:S01]  /*d020*/  MUFU.EX2 R186, R186 ;  /* 0x000000ba00ba7308 */ /* 0x000fe20000000800 */
[----:B------:R-:W-:Y:S02]  /*d030*/  FADD.FTZ R73, R73, R74 ;  /* 0x0000004a49497221 */ /* 0x000fe40000010000 */
[----:B------:R-:W-:Y:S02]  /*d040*/  FADD.FTZ R97, R97, R98 ;  /* 0x0000006261617221 */ /* 0x000fe40000010000 */
[----:B------:R-:W-:Y:S01]  /*d050*/  FADD.FTZ R72, R72, R73 ;  /* 0x0000004948487221 */ /* 0x000fe20000010000 */
[----:B------:R-:W-:Y:S01]  /*d060*/  HMMA.16816.F32.BF16 R40, R48, R32, R40 ;  /* 0x000000203028723c */ /* 0x000fe20000041828 */
[----:B------:R-:W-:Y:S01]  /*d070*/  FFMA.FTZ R171, R171, c[0x0][0x23c], -R155 ;  /* 0x00008f00abab7a23 */ /* 0x000fe2000001089b */
[----:B------:R-:W5:Y:S01]  /*d080*/  MUFU.EX2 R207, R207 ;  /* 0x000000cf00cf7308 */ /* 0x000f620000000800 */
[----:B------:R-:W-:-:S02]  /*d090*/  FFMA.FTZ R248, R248, c[0x0][0x23c], -R158 ;  /* 0x00008f00f8f87a23 */ /* 0x000fc4000001089e */
[--C-:B------:R-:W-:Y:S02]  /*d0a0*/  FFMA.FTZ R211, R211, c[0x0][0x23c], -R158.reuse ;  /* 0x00008f00d3d37a23 */ /* 0x100fe4000001089e */
[----:B-1----:R-:W-:Y:S01]  /*d0b0*/  F2FP.BF16.PACK_AB R32, R176, R175 ;  /* 0x000000afb020723e */ /* 0x002fe200000010ff */
[----:B------:R-:W-:Y:S01]  /*d0c0*/  HMMA.16816.F32.BF16 R4, R48, R34, R4 ;  /* 0x000000223004723c */ /* 0x000fe20000041804 */
[----:B---3--:R-:W-:Y:S01]  /*d0d0*/  F2FP.BF16.PACK_AB R33, R189, R190 ;  /* 0x000000bebd21723e */ /* 0x008fe200000010ff */
[----:B------:R-:W-:Y:S01]  /*d0e0*/  MUFU.EX2 R195, R195 ;  /* 0x000000c300c37308 */ /* 0x000fe20000000800 */
[--C-:B------:R-:W-:Y:S02]  /*d0f0*/  FFMA.FTZ R133, R153, c[0x0][0x23c], -R158.reuse ;  /* 0x00008f0099857a23 */ /* 0x100fe4000001089e */
[----:B------:R-:W-:Y:S02]  /*d100*/  FFMA.FTZ R134, R159, c[0x0][0x23c], -R158 ;  /* 0x00008f009f867a23 */ /* 0x000fe4000001089e */
[----:B------:R-:W-:Y:S01]  /*d110*/  F2FP.BF16.PACK_AB R34, R184, R179 ;  /* 0x000000b3b822723e */ /* 0x000fe200000010ff */
[----:B------:R-:W-:Y:S01]  /*d120*/  FFMA.FTZ R141, R141, c[0x0][0x23c], -R155 ;  /* 0x00008f008d8d7a23 */ /* 0x000fe2000001089b */
[----:B------:R-:W-:Y:S01]  /*d130*/  F2FP.BF16.PACK_AB R48, R95, R96 ;  /* 0x000000605f30723e */ /* 0x000fe200000010ff */
[----:B------:R-:W1:Y:S01]  /*d140*/  MUFU.EX2 R187, R187 ;  /* 0x000000bb00bb7308 */ /* 0x000e620000000800 */
[----:B-----5:R-:W-:Y:S01]  /*d150*/  F2FP.BF16.PACK_AB R35, R207, R186 ;  /* 0x000000bacf23723e */ /* 0x020fe200000010ff */
[----:B------:R-:W-:Y:S01]  /*d160*/  FADD.FTZ R96, R96, R97 ;  /* 0x0000006160607221 */ /* 0x000fe20000010000 */
[----:B------:R-:W-:Y:S01]  /*d170*/  F2FP.BF16.PACK_AB R49, R70, R71 ;  /* 0x000000474631723e */ /* 0x000fe200000010ff */
[----:B------:R-:W-:Y:S01]  /*d180*/  FADD.FTZ R71, R71, R72 ;  /* 0x0000004847477221 */ /* 0x000fe20000010000 */
[----:B------:R-:W-:Y:S01]  /*d190*/  F2FP.BF16.PACK_AB R50, R93, R94 ;  /* 0x0000005e5d32723e */ /* 0x000fe200000010ff */
[----:B------:R-:W-:Y:S01]  /*d1a0*/  FADD.FTZ R95, R95, R96 ;  /* 0x000000605f5f7221 */ /* 0x000fe20000010000 */
[----:B------:R-:W-:Y:S01]  /*d1b0*/  F2FP.BF16.PACK_AB R51, R68, R69 ;  /* 0x000000454433723e */ /* 0x000fe200000010ff */
[----:B--2---:R-:W-:Y:S01]  /*d1c0*/  HMMA.16816.F32.BF16 R8, R32, R36, R8 ;  /* 0x000000242008723c */ /* 0x004fe20000041808 */
        /* <DEDUP_REMOVED lines=8> */
[----:B------:R-:W-:-:S02]  /*d250*/  FFMA.FTZ R144, R154, c[0x0][0x23c], -R155 ;  /* 0x00008f009a907a23 */ /* 0x000fc4000001089b */
[C---:B----4-:R-:W-:Y:S01]  /*d260*/  HMMA.16816.F32.BF16 R16, R32.reuse, R44, R16 ;  /* 0x0000002c2010723c */ /* 0x050fe20000041810 */
[----:B------:R-:W-:Y:S07]  /*d270*/  MUFU.EX2 R180, R180 ;  /* 0x000000b400b47308 */ /* 0x000fee0000000800 */
[----:B------:R-:W-:Y:S01]  /*d280*/  HMMA.16816.F32.BF16 R20, R32, R46, R20 ;  /* 0x0000002e2014723c */ /* 0x000fe20000041814 */
[----:B------:R-:W2:Y:S01]  /*d290*/  LDSM.16.MT88.4 R32, [R220+0x5000] ;  /* 0x00500000dc20783b */ /* 0x000ea20000004200 */
[----:B------:R-:W3:Y:S06]  /*d2a0*/  MUFU.EX2 R183, R183 ;  /* 0x000000b700b77308 */ /* 0x000eec0000000800 */
[C---:B------:R-:W-:Y:S02]  /*d2b0*/  HMMA.16816.F32.BF16 R24, R48.reuse, R36, R24 ;  /* 0x000000243018723c */ /* 0x040fe40000041818 */
[----:B------:R-:W-:Y:S06]  /*d2c0*/  MUFU.EX2 R177, R177 ;  /* 0x000000b100b17308 */ /* 0x000fec0000000800 */
[C---:B------:R-:W-:Y:S01]  /*d2d0*/  HMMA.16816.F32.BF16 R28, R48.reuse, R38, R28 ;  /* 0x00000026301c723c */ /* 0x040fe2000004181c */
[----:B------:R-:W4:Y:S01]  /*d2e0*/  LDSM.16.MT88.4 R36, [R219+0x5000] ;  /* 0x00500000db24783b */ /* 0x000f220000004200 */
[----:B------:R-:W5:Y:S06]  /*d2f0*/  MUFU.EX2 R182, R182 ;  /* 0x000000b600b67308 */ /* 0x000f6c0000000800 */
[C---:B------:R-:W-:Y:S02]  /*d300*/  HMMA.16816.F32.BF16 R40, R48.reuse, R44, R40 ;  /* 0x0000002c3028723c */ /* 0x040fe40000041828 */
[----:B------:R-:W2:Y:S05]  /*d310*/  MUFU.EX2 R89, R89 ;  /* 0x0000005900597308 */ /* 0x000eaa0000000800 */
[----:B------:R-:W-:Y:S01]  /*d320*/  FFMA.FTZ R44, R192, c[0x0][0x23c], -R158 ;  /* 0x00008f00c02c7a23 */ /* 0x000fe2000001089e */
[----:B------:R-:W-:Y:S01]  /*d330*/  HMMA.16816.F32.BF16 R4, R48, R46, R4 ;  /* 0x0000002e3004723c */ /* 0x000fe20000041804 */
[--C-:B------:R-:W-:Y:S01]  /*d340*/  FFMA.FTZ R192, R52, c[0x0][0x23c], -R209.reuse ;  /* 0x00008f0034c07a23 */ /* 0x100fe200000108d1 */
[----:B------:R-:W-:Y:S01]  /*d350*/  MUFU.EX2 R67, R67 ;  /* 0x0000004300437308 */ /* 0x000fe20000000800 */
[----:B------:R-:W-:Y:S01]  /*d360*/  F2FP.BF16.PACK_AB R52, R91, R92 ;  /* 0x0000005c5b34723e */ /* 0x000fe200000010ff */
[----:B------:R-:W-:-:S02]  /*d370*/  FFMA.FTZ R209, R202, c[0x0][0x23c], -R209 ;  /* 0x00008f00cad17a23 */ /* 0x000fc400000108d1 */
[----:B------:R-:W-:Y:S01]  /*d380*/  FADD.FTZ R92, R92, R93 ;  /* 0x0000005d5c5c7221 */ /* 0x000fe20000010000 */
[----:B-1----:R-:W-:Y:S02]  /*d390*/  F2FP.BF16.PACK_AB R48, R187, R195 ;  /* 0x000000c3bb30723e */ /* 0x002fe400000010ff */
[----:B---3--:R-:W-:Y:S01]  /*d3a0*/  F2FP.BF16.PACK_AB R49, R183, R180 ;  /* 0x000000b4b731723e */ /* 0x008fe200000010ff */
[----:B------:R-:W-:Y:S01]  /*d3b0*/  MUFU.EX2 R66, R66 ;  /* 0x0000004200427308 */ /* 0x000fe20000000800 */
[----:B------:R-:W-:Y:S01]  /*d3c0*/  F2FP.BF16.PACK_AB R50, R196, R188 ;  /* 0x000000bcc432723e */ /* 0x000fe200000010ff */
[----:B------:R-:W-:Y:S01]  /*d3d0*/  FADD.FTZ R91, R91, R92 ;  /* 0x0000005c5b5b7221 */ /* 0x000fe20000010000 */
[----:B-----5:R-:W-:Y:S02]  /*d3e0*/  F2FP.BF16.PACK_AB R51, R182, R177 ;  /* 0x000000b1b633723e */ /* 0x020fe400000010ff */
[----:B--2---:R-:W-:Y:S01]  /*d3f0*/  F2FP.BF16.PACK_AB R54, R89, R90 ;  /* 0x0000005a5936723e */ /* 0x004fe200000010ff */
[----:B------:R-:W-:-:S02]  /*d400*/  FADD.FTZ R90, R90, R91 ;  /* 0x0000005b5a5a7221 */ /* 0x000fc40000010000 */
[----:B------:R-:W-:Y:S02]  /*d410*/  MUFU.EX2 R65, R65 ;  /* 0x0000004100417308 */ /* 0x000fe40000000800 */
[----:B------:R-:W-:Y:S01]  /*d420*/  HMMA.16816.F32.BF16 R8, R48, R32, R8 ;  /* 0x000000203008723c */ /* 0x000fe20000041808 */
[----:B------:R-:W-:-:S05]  /*d430*/  FADD.FTZ R89, R89, R90 ;  /* 0x0000005a59597221 */ /* 0x000fca0000010000 */
[----:B------:R-:W1:Y:S02]  /*d440*/  MUFU.EX2 R64, R64 ;  /* 0x0000004000407308 */ /* 0x000e640000000800 */
[C---:B------:R-:W-:Y:S06]  /*d450*/  HMMA.16816.F32.BF16 R12, R48.reuse, R34, R12 ;  /* 0x00000022300c723c */ /* 0x040fec000004180c */
[----:B------:R1:W-:Y:S02]  /*d460*/  MUFU.EX2 R148, R55 ;  /* 0x0000003700947308 */ /* 0x0003e40000000800 */
[C---:B----4-:R-:W-:Y:S06]  /*d470*/  HMMA.16816.F32.BF16 R16, R48.reuse, R36, R16 ;  /* 0x000000243010723c */ /* 0x050fec0000041810 */
[----:B------:R2:W-:Y:S02]  /*d480*/  MUFU.EX2 R185, R53 ;  /* 0x0000003500b97308 */ /* 0x0005e40000000800 */
[----:B------:R-:W-:Y:S01]  /*d490*/  HMMA.16816.F32.BF16 R20, R48, R38, R20 ;  /* 0x000000263014723c */ /* 0x000fe20000041814 */
[----:B------:R-:W3:Y:S01]  /*d4a0*/  LDSM.16.MT88.4 R48, [R219+0x5400] ;  /* 0x00540000db30783b */ /* 0x000ee20000004200 */
[----:B-1----:R-:W-:-:S04]  /*d4b0*/  F2FP.BF16.PACK_AB R55, R64, R65 ;  /* 0x000000414037723e */ /* 0x002fc800000010ff */
[----:B------:R-:W-:Y:S01]  /*d4c0*/  MUFU.EX2 R88, R88 ;  /* 0x0000005800587308 */ /* 0x000fe20000000800 */
[----:B--2---:R-:W-:-:S07]  /*d4d0*/  F2FP.BF16.PACK_AB R53, R66, R67 ;  /* 0x000000434235723e */ /* 0x004fce00000010ff */
[----:B------:R-:W1:Y:S01]  /*d4e0*/  MUFU.EX2 R87, R87 ;  /* 0x0000005700577308 */ /* 0x000e620000000800 */
[----:B------:R-:W-:-:S04]  /*d4f0*/  FADD.FTZ R67, R67, R68 ;  /* 0x0000004443437221 */ /* 0x000fc80000010000 */
[----:B------:R-:W-:Y:S01]  /*d500*/  FADD.FTZ R66, R66, R67 ;  /* 0x0000004342427221 */ /* 0x000fe20000010000 */
[----:B------:R-:W-:Y:S02]  /*d510*/  HMMA.16816.F32.BF16 R4, R52, R38, R4 ;  /* 0x000000263404723c */ /* 0x000fe40000041804 */
[----:B------:R-:W-:Y:S01]  /*d520*/  MUFU.EX2 R86, R86 ;  /* 0x0000005600567308 */ /* 0x000fe20000000800 */
[----:B------:R-:W-:-:S04]  /*d530*/  FADD.FTZ R65, R65, R66 ;  /* 0x0000004241417221 */ /* 0x000fc80000010000 */
[----:B------:R-:W-:Y:S01]  /*d540*/  FADD.FTZ R64, R64, R65 ;  /* 0x0000004140407221 */ /* 0x000fe20000010000 */
[C---:B------:R-:W-:Y:S02]  /*d550*/  HMMA.16816.F32.BF16 R24, R52.reuse, R32, R24 ;  /* 0x000000203418723c */ /* 0x040fe40000041818 */
[----:B------:R-:W2:Y:S06]  /*d560*/  MUFU.EX2 R85, R85 ;  /* 0x0000005500557308 */ /* 0x000eac0000000800 */
[C---:B------:R-:W-:Y:S01]  /*d570*/  HMMA.16816.F32.BF16 R28, R52.reuse, R34, R28 ;  /* 0x00000022341c723c */ /* 0x040fe2000004181c */
[----:B------:R-:W-:Y:S01]  /*d580*/  LDSM.16.MT88.4 R32, [R220+0x5800] ;  /* 0x00580000dc20783b */ /* 0x000fe20000004200 */
        /* <DEDUP_REMOVED lines=10> */
[C---:B----4-:R-:W-:Y:S01]  /*d630*/  F2FP.BF16.PACK_AB R53, R62.reuse, R63 ;  /* 0x0000003f3e35723e */ /* 0x050fe200000010ff */
[----:B------:R-:W-:Y:S02]  /*d640*/  FADD.FTZ R63, R63, R64 ;  /* 0x000000403f3f7221 */ /* 0x000fe40000010000 */
[----:B------:R-:W-:Y:S02]  /*d650*/  FADD.FTZ R85, R85, R86 ;  /* 0x0000005655557221 */ /* 0x000fe40000010000 */
[----:B------:R-:W-:Y:S02]  /*d660*/  FADD.FTZ R62, R62, R63 ;  /* 0x0000003f3e3e7221 */ /* 0x000fe40000010000 */
[----:B------:R-:W-:Y:S08]  /*d670*/  MUFU.EX2 R181, R181 ;  /* 0x000000b500b57308 */ /* 0x000ff00000000800 */
[----:B------:R-:W-:Y:S01]  /*d680*/  MUFU.EX2 R178, R178 ;  /* 0x000000b200b27308 */ /* 0x000fe20000000800 */
[----:B-1----:R-:W-:Y:S01]  /*d690*/  F2FP.BF16.PACK_AB R55, R60, R61 ;  /* 0x0000003d3c37723e */ /* 0x002fe200000010ff */
[----:B------:R-:W-:-:S04]  /*d6a0*/  FADD.FTZ R61, R61, R62 ;  /* 0x0000003e3d3d7221 */ /* 0x000fc80000010000 */
[----:B------:R-:W-:Y:S02]  /*d6b0*/  FADD.FTZ R61, R60, R61 ;  /* 0x0000003d3c3d7221 */ /* 0x000fe40000010000 */
[----:B------:R1:W2:Y:S01]  /*d6c0*/  MUFU.EX2 R197, R44 ;  /* 0x0000002c00c57308 */ /* 0x0002a20000000800 */
[C---:B---3--:R-:W-:Y:S07]  /*d6d0*/  HMMA.16816.F32.BF16 R4, R52.reuse, R50, R4 ;  /* 0x000000323404723c */ /* 0x048fee0000041804 */
[----:B------:R-:W3:Y:S01]  /*d6e0*/  MUFU.EX2 R192, R192 ;  /* 0x000000c000c07308 */ /* 0x000ee20000000800 */
[----:B------:R-:W-:Y:S07]  /*d6f0*/  HMMA.16816.F32.BF16 R40, R52, R48, R40 ;  /* 0x000000303428723c */ /* 0x000fee0000041828 */
[----:B------:R-:W-:Y:S01]  /*d700*/  MUFU.EX2 R191, R147 ;  /* 0x0000009300bf7308 */ /* 0x000fe20000000800 */
[----:B-1----:R-:W1:Y:S01]  /*d710*/  LDSM.16.MT88.4 R44, [R220+0x5400] ;  /* 0x00540000dc2c783b */ /* 0x002e620000004200 */
[----:B--2---:R-:W-:-:S06]  /*d720*/  F2FP.BF16.PACK_AB R38, R197, R178 ;  /* 0x000000b2c526723e */ /* 0x004fcc00000010ff */
[----:B------:R-:W2:Y:S01]  /*d730*/  MUFU.EX2 R198, R198 ;  /* 0x000000c600c67308 */ /* 0x000ea20000000800 */
[----:B---3--:R-:W-:-:S07]  /*d740*/  F2FP.BF16.PACK_AB R37, R192, R185 ;  /* 0x000000b9c025723e */ /* 0x008fce00000010ff */
[----:B------:R3:W-:Y:S08]  /*d750*/  MUFU.EX2 R199, R208 ;  /* 0x000000d000c77308 */ /* 0x0007f00000000800 */
[----:B------:R4:W-:Y:S01]  /*d760*/  MUFU.EX2 R200, R138 ;  /* 0x0000008a00c87308 */ /* 0x0009e20000000800 */
[----:B--2---:R-:W-:Y:S02]  /*d770*/  F2FP.BF16.PACK_AB R39, R198, R191 ;  /* 0x000000bfc627723e */ /* 0x004fe400000010ff */
[----:B---3--:R-:W-:-:S05]  /*d780*/  MOV R208, R148 ;  /* 0x0000009400d07202 */ /* 0x008fca0000000f00 */
[----:B------:R-:W2:Y:S01]  /*d790*/  MUFU.EX2 R193, R142 ;  /* 0x0000008e00c17308 */ /* 0x000ea20000000800 */
[----:B------:R-:W-:Y:S01]  /*d7a0*/  LDSM.16.MT88.4 R148, [R220+0x5c00] ;  /* 0x005c0000dc94783b */ /* 0x000fe20000004200 */
[----:B------:R-:W-:Y:S01]  /*d7b0*/  F2FP.BF16.PACK_AB R36, R208, R181 ;  /* 0x000000b5d024723e */ /* 0x000fe200000010ff */
[----:B----4-:R-:W-:-:S05]  /*d7c0*/  FFMA.FTZ R138, R249, R173, R174 ;  /* 0x000000adf98a7223 */ /* 0x010fca00000100ae */
[----:B------:R-:W-:Y:S01]  /*d7d0*/  MUFU.EX2 R202, R210 ;  /* 0x000000d200ca7308 */ /* 0x000fe20000000800 */
[----:B-1----:R-:W-:Y:S01]  /*d7e0*/  HMMA.16816.F32.BF16 R24, R52, R44, R24 ;  /* 0x0000002c3418723c */ /* 0x002fe20000041818 */
[----:B------:R-:W-:-:S04]  /*d7f0*/  FADD.FTZ R138, R167, R138 ;  /* 0x0000008aa78a7221 */ /* 0x000fc80000010000 */
[----:B------:R-:W-:Y:S02]  /*d800*/  FADD.FTZ R121, R121, R138 ;  /* 0x0000008a79797221 */ /* 0x000fe40000010000 */
[----:B------:R-:W-:Y:S01]  /*d810*/  MUFU.EX2 R201, R139 ;  /* 0x0000008b00c97308 */ /* 0x000fe20000000800 */
[----:B------:R-:W-:Y:S01]  /*d820*/  HMMA.16816.F32.BF16 R20, R36, R50, R20 ;  /* 0x000000322414723c */ /* 0x000fe20000041814 */
[----:B------:R-:W-:-:S04]  /*d830*/  FADD.FTZ R114, R114, R121 ;  /* 0x0000007972727221 */ /* 0x000fc80000010000 */
[----:B------:R-:W-:Y:S02]  /*d840*/  FADD.FTZ R113, R113, R114 ;  /* 0x0000007271717221 */ /* 0x000fe40000010000 */
[----:B------:R-:W1:Y:S01]  /*d850*/  MUFU.EX2 R172, R137 ;  /* 0x0000008900ac7308 */ /* 0x000e620000000800 */
[----:B------:R-:W-:Y:S01]  /*d860*/  FADD.FTZ R50, R112, R143 ;  /* 0x0000008f70327221 */ /* 0x000fe20000010000 */
[C---:B------:R-:W-:Y:S01]  /*d870*/  HMMA.16816.F32.BF16 R8, R36.reuse, R44, R8 ;  /* 0x0000002c2408723c */ /* 0x040fe20000041808 */
[----:B------:R-:W-:Y:S02]  /*d880*/  FADD.FTZ R2, R2, R113 ;  /* 0x0000007102027221 */ /* 0x000fe40000010000 */
[----:B------:R-:W-:Y:S02]  /*d890*/  FADD.FTZ R50, R119, R50 ;  /* 0x0000003277327221 */ /* 0x000fe40000010000 */
[----:B------:R-:W-:Y:S01]  /*d8a0*/  FADD.FTZ R111, R111, R2 ;  /* 0x000000026f6f7221 */ /* 0x000fe20000010000 */
[----:B------:R-:W-:Y:S01]  /*d8b0*/  MUFU.EX2 R166, R136 ;  /* 0x0000008800a67308 */ /* 0x000fe20000000800 */
[----:B------:R-:W-:Y:S01]  /*d8c0*/  FADD.FTZ R125, R125, R50 ;  /* 0x000000327d7d7221 */ /* 0x000fe20000010000 */
[----:B------:R-:W-:Y:S01]  /*d8d0*/  HMMA.16816.F32.BF16 R12, R36, R46, R12 ;  /* 0x0000002e240c723c */ /* 0x000fe2000004180c */
[----:B------:R-:W-:Y:S01]  /*d8e0*/  FADD.FTZ R111, R0, R111 ;  /* 0x0000006f006f7221 */ /* 0x000fe20000010000 */
[----:B--2---:R-:W-:Y:S01]  /*d8f0*/  F2FP.BF16.PACK_AB R44, R200, R193 ;  /* 0x000000c1c82c723e */ /* 0x004fe200000010ff */
[----:B------:R-:W-:-:S02]  /*d900*/  FADD.FTZ R125, R118, R125 ;  /* 0x0000007d767d7221 */ /* 0x000fc40000010000 */
[----:B------:R-:W-:Y:S01]  /*d910*/  FADD.FTZ R126, R126, R111 ;  /* 0x0000006f7e7e7221 */ /* 0x000fe20000010000 */
[----:B------:R-:W2:Y:S01]  /*d920*/  MUFU.EX2 R167, R135 ;  /* 0x0000008700a77308 */ /* 0x000ea20000000800 */
[----:B------:R-:W-:Y:S01]  /*d930*/  FADD.FTZ R122, R122, R125 ;  /* 0x0000007d7a7a7221 */ /* 0x000fe20000010000 */
[----:B------:R-:W-:Y:S01]  /*d940*/  HMMA.16816.F32.BF16 R16, R36, R48, R16 ;  /* 0x000000302410723c */ /* 0x000fe20000041810 */
[----:B------:R-:W3:Y:S01]  /*d950*/  LDSM.16.MT88.4 R36, [R219+0x5800] ;  /* 0x00580000db24783b */ /* 0x000ee20000004200 */
[----:B------:R-:W-:Y:S01]  /*d960*/  FADD.FTZ R127, R127, R126 ;  /* 0x0000007e7f7f7221 */ /* 0x000fe20000010000 */
[----:B-1----:R-:W-:Y:S01]  /*d970*/  F2FP.BF16.PACK_AB R45, R172, R201 ;  /* 0x000000c9ac2d723e */ /* 0x002fe200000010ff */
[----:B------:R-:W-:Y:S02]  /*d980*/  FADD.FTZ R122, R3, R122 ;  /* 0x0000007a037a7221 */ /* 0x000fe40000010000 */
[----:B------:R-:W-:Y:S01]  /*d990*/  FADD.FTZ R128, R128, R127 ;  /* 0x0000007f80807221 */ /* 0x000fe20000010000 */
[----:B------:R-:W-:Y:S01]  /*d9a0*/  MUFU.EX2 R84, R84 ;  /* 0x0000005400547308 */ /* 0x000fe20000000800 */
[----:B------:R-:W-:Y:S01]  /*d9b0*/  FADD.FTZ R129, R129, R122 ;  /* 0x0000007a81817221 */ /* 0x000fe20000010000 */
[----:B------:R-:W-:Y:S01]  /*d9c0*/  HMMA.16816.F32.BF16 R28, R52, R46, R28 ;  /* 0x0000002e341c723c */ /* 0x000fe2000004181c */
[----:B------:R-:W-:-:S02]  /*d9d0*/  FADD.FTZ R128, R131, R128 ;  /* 0x0000008083807221 */ /* 0x000fc40000010000 */
[----:B------:R-:W-:Y:S02]  /*d9e0*/  FADD.FTZ R130, R130, R129 ;  /* 0x0000008182827221 */ /* 0x000fe40000010000 */
[----:B------:R-:W-:Y:S01]  /*d9f0*/  FADD.FTZ R175, R175, R128 ;  /* 0x00000080afaf7221 */ /* 0x000fe20000010000 */
[----:B------:R-:W1:Y:S01]  /*da00*/  MUFU.EX2 R83, R83 ;  /* 0x0000005300537308 */ /* 0x000e620000000800 */
[----:B------:R-:W-:Y:S01]  /*da10*/  FADD.FTZ R165, R165, R130 ;  /* 0x00000082a5a57221 */ /* 0x000fe20000010000 */
[----:B------:R-:W-:Y:S01]  /*da20*/  F2FP.BF16.PACK_AB R46, R202, R199 ;  /* 0x000000c7ca2e723e */ /* 0x000fe200000010ff */
[----:B------:R-:W-:Y:S01]  /*da30*/  FADD.FTZ R176, R176, R175 ;  /* 0x000000afb0b07221 */ /* 0x000fe20000010000 */
[----:B--2---:R-:W-:Y:S01]  /*da40*/  F2FP.BF16.PACK_AB R47, R167, R166 ;  /* 0x000000a6a72f723e */ /* 0x004fe200000010ff */
[----:B------:R-:W-:Y:S02]  /*da50*/  FADD.FTZ R165, R164, R165 ;  /* 0x000000a5a4a57221 */ /* 0x000fe40000010000 */
[----:B------:R-:W-:Y:S01]  /*da60*/  FADD.FTZ R179, R179, R176 ;  /* 0x000000b0b3b37221 */ /* 0x000fe20000010000 */
[----:B------:R-:W-:Y:S01]  /*da70*/  MUFU.EX2 R82, R82 ;  /* 0x0000005200527308 */ /* 0x000fe20000000800 */
[----:B------:R-:W-:-:S02]  /*da80*/  FADD.FTZ R190, R190, R165 ;  /* 0x000000a5bebe7221 */ /* 0x000fc40000010000 */
[C---:B------:R-:W-:Y:S01]  /*da90*/  HMMA.16816.F32.BF16 R12, R44.reuse, R34, R12 ;  /* 0x000000222c0c723c */ /* 0x040fe2000004180c */
[----:B------:R-:W-:Y:S02]  /*daa0*/  FADD.FTZ R184, R184, R179 ;  /* 0x000000b3b8b87221 */ /* 0x000fe40000010000 */
[----:B------:R-:W-:Y:S02]  /*dab0*/  FADD.FTZ R189, R189, R190 ;  /* 0x000000bebdbd7221 */ /* 0x000fe40000010000 */
        /* <DEDUP_REMOVED lines=9> */
[----:B---3--:R-:W-:Y:S01]  /*db50*/  HMMA.16816.F32.BF16 R16, R44, R36, R16 ;  /* 0x000000242c10723c */ /* 0x008fe20000041810 */
[----:B------:R-:W-:Y:S02]  /*db60*/  FADD.FTZ R196, R196, R187 ;  /* 0x000000bbc4c47221 */ /* 0x000fe40000010000 */
[----:B------:R-:W-:Y:S01]  /*db70*/  FADD.FTZ R180, R183, R180 ;  /* 0x000000b4b7b47221 */ /* 0x000fe20000010000 */
[----:B------:R-:W3:Y:S01]  /*db80*/  MUFU.EX2 R171, R171 ;  /* 0x000000ab00ab7308 */ /* 0x000ee20000000800 */
[----:B------:R-:W-:-:S02]  /*db90*/  FADD.FTZ R196, R181, R196 ;  /* 0x000000c4b5c47221 */ /* 0x000fc40000010000 */
[----:B------:R-:W-:Y:S01]  /*dba0*/  FADD.FTZ R177, R177, R180 ;  /* 0x000000b4b1b17221 */ /* 0x000fe20000010000 */
[----:B------:R-:W-:Y:S01]  /*dbb0*/  HMMA.16816.F32.BF16 R20, R44, R38, R20 ;  /* 0x000000262c14723c */ /* 0x000fe20000041814 */
[----:B------:R-:W-:Y:S02]  /*dbc0*/  FADD.FTZ R3, R208, R196 ;  /* 0x000000c4d0037221 */ /* 0x000fe40000010000 */
[----:B------:R-:W-:Y:S01]  /*dbd0*/  FADD.FTZ R182, R182, R177 ;  /* 0x000000b1b6b67221 */ /* 0x000fe20000010000 */
[----:B------:R-:W-:Y:S01]  /*dbe0*/  MUFU.EX2 R194, R194 ;  /* 0x000000c200c27308 */ /* 0x000fe20000000800 */
[----:B------:R-:W-:Y:S01]  /*dbf0*/  FADD.FTZ R178, R178, R3 ;  /* 0x00000003b2b27221 */ /* 0x000fe20000010000 */
[----:B------:R-:W-:Y:S01]  /*dc00*/  MOV R3, R104 ;  /* 0x0000006800037202 */ /* 0x000fe20000000f00 */
[----:B------:R-:W-:Y:S01]  /*dc10*/  FADD.FTZ R185, R185, R182 ;  /* 0x000000b6b9b97221 */ /* 0x000fe20000010000 */
[----:B-1----:R-:W-:Y:S01]  /*dc20*/  F2FP.BF16.PACK_AB R44, R83, R84 ;  /* 0x00000054532c723e */ /* 0x002fe200000010ff */
[----:B------:R-:W-:Y:S01]  /*dc30*/  FADD.FTZ R84, R84, R85 ;  /* 0x0000005554547221 */ /* 0x000fe20000010000 */
[----:B--2---:R-:W-:Y:S01]  /*dc40*/  F2FP.BF16.PACK_AB R46, R81, R82 ;  /* 0x00000052512e723e */ /* 0x004fe200000010ff */
[----:B------:R-:W-:Y:S01]  /*dc50*/  FADD.FTZ R192, R192, R185 ;  /* 0x000000b9c0c07221 */ /* 0x000fe20000010000 */
[----:B------:R-:W1:Y:S01]  /*dc60*/  MUFU.EX2 R169, R132 ;  /* 0x0000008400a97308 */ /* 0x000e620000000800 */
[----:B---3--:R-:W-:Y:S01]  /*dc70*/  F2FP.BF16.PACK_AB R45, R171, R124 ;  /* 0x0000007cab2d723e */ /* 0x008fe200000010ff */
[----:B------:R-:W-:-:S02]  /*dc80*/  FADD.FTZ R124, R124, R61 ;  /* 0x0000003d7c7c7221 */ /* 0x000fc40000010000 */
[----:B------:R-:W-:Y:S02]  /*dc90*/  FADD.FTZ R191, R191, R192 ;  /* 0x000000c0bfbf7221 */ /* 0x000fe40000010000 */
[----:B------:R-:W-:Y:S02]  /*dca0*/  FADD.FTZ R178, R197, R178 ;  /* 0x000000b2c5b27221 */ /* 0x000fe40000010000 */
[----:B------:R-:W-:Y:S01]  /*dcb0*/  MUFU.EX2 R48, R133 ;  /* 0x0000008500307308 */ /* 0x000fe20000000800 */
[----:B------:R-:W-:Y:S02]  /*dcc0*/  FADD.FTZ R198, R198, R191 ;  /* 0x000000bfc6c67221 */ /* 0x000fe40000010000 */
[----:B------:R-:W-:Y:S02]  /*dcd0*/  FADD.FTZ R83, R83, R84 ;  /* 0x0000005453537221 */ /* 0x000fe40000010000 */
[----:B------:R-:W-:Y:S02]  /*dce0*/  FADD.FTZ R171, R171, R124 ;  /* 0x0000007cabab7221 */ /* 0x000fe40000010000 */
[----:B------:R-:W-:Y:S01]  /*dcf0*/  FADD.FTZ R193, R193, R178 ;  /* 0x000000b2c1c17221 */ /* 0x000fe20000010000 */
[----:B------:R2:W3:Y:S01]  /*dd00*/  MUFU.EX2 R49, R134 ;  /* 0x0000008600317308 */ /* 0x0004e20000000800 */
[----:B-1----:R-:W-:Y:S01]  /*dd10*/  F2FP.BF16.PACK_AB R47, R169, R194 ;  /* 0x000000c2a92f723e */ /* 0x002fe200000010ff */
[----:B------:R-:W-:-:S02]  /*dd20*/  FADD.FTZ R201, R201, R198 ;  /* 0x000000c6c9c97221 */ /* 0x000fc40000010000 */
[----:B------:R-:W-:Y:S02]  /*dd30*/  FADD.FTZ R82, R82, R83 ;  /* 0x0000005352527221 */ /* 0x000fe40000010000 */
[----:B------:R-:W-:Y:S02]  /*dd40*/  FADD.FTZ R194, R194, R171 ;  /* 0x000000abc2c27221 */ /* 0x000fe40000010000 */
[----:B------:R-:W-:Y:S01]  /*dd50*/  MUFU.EX2 R248, R248 ;  /* 0x000000f800f87308 */ /* 0x000fe20000000800 */
[----:B------:R-:W-:Y:S01]  /*dd60*/  HMMA.16816.F32.BF16 R24, R44, R32, R24 ;  /* 0x000000202c18723c */ /* 0x000fe20000041818 */
[----:B------:R-:W-:Y:S02]  /*dd70*/  FADD.FTZ R200, R200, R193 ;  /* 0x000000c1c8c87221 */ /* 0x000fe40000010000 */
[----:B------:R-:W-:Y:S02]  /*dd80*/  FADD.FTZ R201, R172, R201 ;  /* 0x000000c9acc97221 */ /* 0x000fe40000010000 */
[----:B------:R-:W-:-:S02]  /*dd90*/  FADD.FTZ R81, R81, R82 ;  /* 0x0000005251517221 */ /* 0x000fc40000010000 */
[----:B------:R-:W1:Y:S01]  /*dda0*/  MUFU.EX2 R211, R211 ;  /* 0x000000d300d37308 */ /* 0x000e620000000800 */
[----:B--2---:R-:W2:Y:S01]  /*ddb0*/  LDSM.16.MT88.4 R132, [R219+0x5c00] ;  /* 0x005c0000db84783b */ /* 0x004ea20000004200 */
[----:B---3--:R-:W-:Y:S01]  /*ddc0*/  F2FP.BF16.PACK_AB R136, R49, R48 ;  /* 0x000000303188723e */ /* 0x008fe200000010ff */
[C---:B------:R-:W-:Y:S01]  /*ddd0*/  HMMA.16816.F32.BF16 R28, R44.reuse, R34, R28 ;  /* 0x000000222c1c723c */ /* 0x040fe2000004181c */
[----:B------:R-:W-:Y:S02]  /*dde0*/  FADD.FTZ R169, R169, R194 ;  /* 0x000000c2a9a97221 */ /* 0x000fe40000010000 */
[----:B------:R-:W-:Y:S02]  /*ddf0*/  FADD.FTZ R199, R199, R200 ;  /* 0x000000c8c7c77221 */ /* 0x000fe40000010000 */
[----:B------:R-:W-:Y:S01]  /*de00*/  MUFU.EX2 R206, R206 ;  /* 0x000000ce00ce7308 */ /* 0x000fe20000000800 */
[----:B------:R-:W-:Y:S02]  /*de10*/  FADD.FTZ R166, R166, R201 ;  /* 0x000000c9a6a67221 */ /* 0x000fe40000010000 */
[----:B------:R-:W-:Y:S01]  /*de20*/  HMMA.16816.F32.BF16 R40, R44, R36, R40 ;  /* 0x000000242c28723c */ /* 0x000fe20000041828 */
[----:B------:R-:W-:-:S02]  /*de30*/  FADD.FTZ R199, R202, R199 ;  /* 0x000000c7cac77221 */ /* 0x000fc40000010000 */
[----:B------:R-:W-:Y:S02]  /*de40*/  FADD.FTZ R167, R167, R166 ;  /* 0x000000a6a7a77221 */ /* 0x000fe40000010000 */
[----:B------:R-:W3:Y:S01]  /*de50*/  MUFU.EX2 R205, R205 ;  /* 0x000000cd00cd7308 */ /* 0x000ee20000000800 */
[----:B-1----:R-:W-:Y:S01]  /*de60*/  F2FP.BF16.PACK_AB R138, R211, R248 ;  /* 0x000000f8d38a723e */ /* 0x002fe200000010ff */
[----:B------:R-:W-:Y:S01]  /*de70*/  FADD.FTZ R48, R48, R199 ;  /* 0x000000c730307221 */ /* 0x000fe20000010000 */
[----:B------:R-:W-:Y:S01]  /*de80*/  HMMA.16816.F32.BF16 R4, R44, R38, R4 ;  /* 0x000000262c04723c */ /* 0x000fe20000041804 */
[----:B------:R-:W-:Y:S02]  /*de90*/  MOV R36, R105 ;  /* 0x0000006900247202 */ /* 0x000fe40000000f00 */
[----:B------:R-:W-:Y:S02]  /*dea0*/  FADD.FTZ R49, R49, R48 ;  /* 0x0000003031317221 */ /* 0x000fe40000010000 */
[----:B------:R-:W-:Y:S02]  /*deb0*/  MUFU.EX2 R204, R204 ;  /* 0x000000cc00cc7308 */ /* 0x000fe40000000800 */
[----:B------:R-:W-:-:S04]  /*dec0*/  FADD.FTZ R248, R248, R49 ;  /* 0x00000031f8f87221 */ /* 0x000fc80000010000 */
[----:B------:R-:W-:Y:S02]  /*ded0*/  FADD.FTZ R249, R211, R248 ;  /* 0x000000f8d3f97221 */ /* 0x000fe40000010000 */
[----:B------:R-:W1:Y:S01]  /*dee0*/  MUFU.EX2 R209, R209 ;  /* 0x000000d100d17308 */ /* 0x000e620000000800 */
[----:B---3--:R-:W-:Y:S01]  /*def0*/  F2FP.BF16.PACK_AB R137, R205, R206 ;  /* 0x000000cecd89723e */ /* 0x008fe200000010ff */
[----:B------:R-:W-:-:S04]  /*df00*/  FADD.FTZ R206, R206, R167 ;  /* 0x000000a7cece7221 */ /* 0x000fc80000010000 */
[----:B------:R-:W-:Y:S02]  /*df10*/  FADD.FTZ R205, R205, R206 ;  /* 0x000000cecdcd7221 */ /* 0x000fe40000010000 */
[----:B------:R-:W-:Y:S01]  /*df20*/  MUFU.EX2 R80, R80 ;  /* 0x0000005000507308 */ /* 0x000fe20000000800 */
[----:B-1----:R-:W-:-:S07]  /*df30*/  F2FP.BF16.PACK_AB R139, R209, R204 ;  /* 0x000000ccd18b723e */ /* 0x002fce00000010ff */
[----:B------:R-:W1:Y:S01]  /*df40*/  MUFU.EX2 R79, R79 ;  /* 0x0000004f004f7308 */ /* 0x000e620000000800 */
[----:B------:R-:W-:-:S04]  /*df50*/  FADD.FTZ R204, R204, R205 ;  /* 0x000000cdcccc7221 */ /* 0x000fc80000010000 */
[----:B------:R-:W-:Y:S01]  /*df60*/  FADD.FTZ R252, R209, R204 ;  /* 0x000000ccd1fc7221 */ /* 0x000fe20000010000 */
[C---:B------:R-:W-:Y:S02]  /*df70*/  HMMA.16816.F32.BF16 R152, R136.reuse, R150, R12 ;  /* 0x000000968898723c */ /* 0x040fe4000004180c */
[----:B------:R-:W-:Y:S06]  /*df80*/  MUFU.EX2 R78, R78 ;  /* 0x0000004e004e7308 */ /* 0x000fec0000000800 */
[----:B------:R-:W-:Y:S02]  /*df90*/  HMMA.16816.F32.BF16 R156, R136, R148, R8 ;  /* 0x00000094889c723c */ /* 0x000fe40000041808 */
[----:B------:R-:W3:Y:S05]  /*dfa0*/  MUFU.EX2 R77, R77 ;  /* 0x0000004d004d7308 */ /* 0x000eea0000000800 */
[----:B-1----:R-:W-:Y:S01]  /*dfb0*/  F2FP.BF16.PACK_AB R8, R79, R80 ;  /* 0x000000504f08723e */ /* 0x002fe200000010ff */
[----:B------:R-:W-:-:S02]  /*dfc0*/  FADD.FTZ R80, R80, R81 ;  /* 0x0000005150507221 */ /* 0x000fc40000010000 */
[----:B------:R2:W-:Y:S02]  /*dfd0*/  MUFU.EX2 R32, R141 ;  /* 0x0000008d00207308 */ /* 0x0005e40000000800 */
[----:B------:R-:W-:-:S06]  /*dfe0*/  FADD.FTZ R79, R79, R80 ;  /* 0x000000504f4f7221 */ /* 0x000fcc0000010000 */
[----:B------:R-:W1:Y:S01]  /*dff0*/  MUFU.EX2 R33, R146 ;  /* 0x0000009200217308 */ /* 0x000e620000000800 */
[----:B---3--:R-:W-:Y:S01]  /*e000*/  F2FP.BF16.PACK_AB R10, R77, R78 ;  /* 0x0000004e4d0a723e */ /* 0x008fe200000010ff */
[----:B------:R-:W-:-:S04]  /*e010*/  FADD.FTZ R78, R78, R79 ;  /* 0x0000004f4e4e7221 */ /* 0x000fc80000010000 */
[----:B------:R-:W-:Y:S02]  /*e020*/  FADD.FTZ R2, R77, R78 ;  /* 0x0000004e4d027221 */ /* 0x000fe40000010000 */
[----:B------:R-:W-:Y:S01]  /*e030*/  MUFU.EX2 R34, R145 ;  /* 0x0000009100227308 */ /* 0x000fe20000000800 */
[C---:B--2---:R-:W-:Y:S02]  /*e040*/  HMMA.16816.F32.BF16 R140, R136.reuse, R132, R16 ;  /* 0x00000084888c723c */ /* 0x044fe40000041810 */
[----:B------:R2:W-:Y:S05]  /*e050*/  STL [R1+0xc], R2 ;  /* 0x00000c0201007387 */ /* 0x0005ea0000100800 */
[----:B------:R-:W3:Y:S01]  /*e060*/  MUFU.EX2 R13, R144 ;  /* 0x00000090000d7308 */ /* 0x000ee20000000800 */
[----:B-1----:R-:W-:Y:S01]  /*e070*/  F2FP.BF16.PACK_AB R9, R33, R32 ;  /* 0x000000202109723e */ /* 0x002fe200000010ff */
[----:B------:R-:W-:Y:S01]  /*e080*/  HMMA.16816.F32.BF16 R136, R136, R134, R20 ;  /* 0x000000868888723c */ /* 0x000fe20000041814 */
[----:B------:R-:W-:-:S04]  /*e090*/  FADD.FTZ R32, R32, R169 ;  /* 0x000000a920207221 */ /* 0x000fc80000010000 */
[----:B------:R-:W-:Y:S01]  /*e0a0*/  FADD.FTZ R33, R33, R32 ;  /* 0x0000002021217221 */ /* 0x000fe20000010000 */
[----:B---3--:R-:W-:-:S03]  /*e0b0*/  F2FP.BF16.PACK_AB R11, R13, R34 ;  /* 0x000000220d0b723e */ /* 0x008fc600000010ff */
[----:B------:R-:W-:Y:S01]  /*e0c0*/  FADD.FTZ R34, R34, R33 ;  /* 0x0000002122227221 */ /* 0x000fe20000010000 */
[----:B--2---:R-:W-:-:S03]  /*e0d0*/  MOV R2, R103 ;  /* 0x0000006700027202 */ /* 0x004fc60000000f00 */
[----:B------:R-:W-:Y:S01]  /*e0e0*/  FADD.FTZ R0, R13, R34 ;  /* 0x000000220d007221 */ /* 0x000fe20000010000 */
[C---:B------:R-:W-:Y:S04]  /*e0f0*/  HMMA.16816.F32.BF16 R160, R8.reuse, R148, R24 ;  /* 0x0000009408a0723c */ /* 0x040fe80000041818 */
[----:B------:R1:W-:Y:S04]  /*e100*/  STL [R1+0x8], R0 ;  /* 0x0000080001007387 */ /* 0x0003e80000100800 */
[C---:B------:R-:W-:Y:S08]  /*e110*/  HMMA.16816.F32.BF16 R144, R8.reuse, R132, R40 ;  /* 0x000000840890723c */ /* 0x040ff00000041828 */
[C---:B------:R-:W-:Y:S08]  /*e120*/  HMMA.16816.F32.BF16 R148, R8.reuse, R150, R28 ;  /* 0x000000960894723c */ /* 0x040ff0000004181c */
[----:B------:R-:W-:Y:S01]  /*e130*/  HMMA.16816.F32.BF16 R132, R8, R134, R4 ;  /* 0x000000860884723c */ /* 0x000fe20000041804 */
[----:B-1----:R-:W-:-:S07]  /*e140*/  MOV R0, R102 ;  /* 0x0000006600007202 */ /* 0x002fce0000000f00 */
.L_x_772:
[----:B------:R-:W3:Y:S02]  /*e150*/  LDL R4, [R1+0x10] ;  /* 0x0000100001047983 */ /* 0x000ee40000100800 */
[----:B---3--:R-:W-:-:S13]  /*e160*/  ISETP.GT.AND P0, PT, R4, R227, PT ;  /* 0x000000e30400720c */ /* 0x008fda0003f04270 */
[----:B------:R-:W-:Y:S05]  /*e170*/  @!P0 BRA `(.L_x_774) ;  /* 0x0000647000008947 */ /* 0x000fea0003800000 */
[----:B------:R-:W-:Y:S01]  /*e180*/  IMAD.MOV.U32 R166, RZ, RZ, R3 ;  /* 0x000000ffffa67224 */ /* 0x000fe200078e0003 */
[----:B------:R-:W-:Y:S01]  /*e190*/  MOV R3, R59 ;  /* 0x0000003b00037202 */ /* 0x000fe20000000f00 */
[----:B------:R-:W-:Y:S01]  /*e1a0*/  IMAD.MOV.U32 R165, RZ, RZ, R2 ;  /* 0x000000ffffa57224 */ /* 0x000fe200078e0002 */
[----:B------:R-:W-:Y:S01]  /*e1b0*/  MOV R2, R56 ;  /* 0x0000003800027202 */ /* 0x000fe20000000f00 */
[----:B------:R-:W-:Y:S01]  /*e1c0*/  ULDC.64 UR4, c[0x0][0x1a0] ;  /* 0x0000680000047ab9 */ /* 0x000fe20000000a00 */
[----:B------:R-:W-:Y:S01]  /*e1d0*/  IMAD.MOV.U32 R167, RZ, RZ, R36 ;  /* 0x000000ffffa77224 */ /* 0x000fe200078e0024 */
[----:B------:R-:W-:Y:S01]  /*e1e0*/  ULDC.64 UR6, c[0x0][0x198] ;  /* 0x0000660000067ab9 */ /* 0x000fe20000000a00 */
[----:B------:R-:W-:Y:S01]  /*e1f0*/  MOV R164, R0 ;  /* 0x0000000000a47202 */ /* 0x000fe20000000f00 */
[----:B------:R1:W-:Y:S01]  /*e200*/  STL.64 [R1], R2 ;  /* 0x0000000201007387 */ /* 0x0003e20000100a00 */
[----:B------:R-:W-:Y:S02]  /*e210*/  USHF.L.U64.HI UR5, UR4, 0x6, UR5 ;  /* 0x0000000604057899 */ /* 0x000fe40008010205 */
[----:B------:R-:W-:-:S02]  /*e220*/  USHF.L.U64.HI UR7, UR6, 0x6, UR7 ;  /* 0x0000000606077899 */ /* 0x000fc40008010207 */
[----:B------:R-:W-:Y:S02]  /*e230*/  USHF.L.U32 UR4, UR4, 0x6, URZ ;  /* 0x0000000604047899 */ /* 0x000fe4000800063f */
[----:B------:R-:W-:Y:S01]  /*e240*/  USHF.L.U32 UR6, UR6, 0x6, URZ ;  /* 0x0000000606067899 */ /* 0x000fe2000800063f */
[----:B------:R-:W-:Y:S05]  /*e250*/  BRA `(.L_x_775) ;  /* 0x000001a000007947 */ /* 0x000fea0003800000 */
.L_x_777:
[----:B------:R-:W2:Y:S02]  /*e260*/  LDL.LU R184, [R1+0x10] ;  /* 0x0000100001b87983 */ /* 0x000ea40000300800 */
[----:B--2---:R-:W-:Y:S04]  /*e270*/  IADD3 R57, R184, -0x2, RZ ;  /* 0xfffffffeb8397810 */ /* 0x004fe80007ffe0ff */
[----:B------:R-:W-:Y:S01]  /*e280*/  SHF.R.S32.HI R44, RZ, 0x1f, R57 ;  /* 0x0000001fff2c7819 */ /* 0x000fe20000011439 */
[C---:B------:R-:W-:Y:S04]  /*e290*/  IMAD.WIDE.U32 R114, R57.reuse, c[0x0][0x198], RZ ;  /* 0x0000660039727a25 */ /* 0x040fe800078e00ff */
[----:B------:R-:W-:Y:S01]  /*e2a0*/  IMAD R44, R44, c[0x0][0x198], RZ ;  /* 0x000066002c2c7a24 */ /* 0x000fe200078e02ff */
[----:B------:R-:W-:Y:S03]  /*e2b0*/  LEA R48, P0, R114, R242, 0x7 ;  /* 0x000000f272307211 */ /* 0x000fe600078038ff */
[----:B------:R-:W-:Y:S01]  /*e2c0*/  IMAD R44, R57, c[0x0][0x19c], R44 ;  /* 0x00006700392c7a24 */ /* 0x000fe200078e022c */
[----:B------:R-:W-:Y:S03]  /*e2d0*/  LEA R124, P1, R48, c[0x0][0x168], 0x1 ;  /* 0x00005a00307c7a11 */ /* 0x000fe600078208ff */
[----:B------:R-:W-:Y:S05]  /*e2e0*/  IMAD.IADD R57, R115, 0x1, R44 ;  /* 0x0000000173397824 */ /* 0x000fea00078e022c */
        /* <DEDUP_REMOVED lines=17> */
.L_x_775:
[----:B------:R-:W3:Y:S01]  /*e400*/  LDL R0, [R1+0x10] ;  /* 0x0000100001007983 */ /* 0x000ee20000100800 */
[----:B------:R-:W-:Y:S04]  /*e410*/  DEPBAR.LE SB0, 0x0 ;  /* 0x000080000000791a */ /* 0x000fe80000000000 */
[----:B------:R-:W4:Y:S06]  /*e420*/  LDL.64 R4, [R1] ;  /* 0x0000000001047983 */ /* 0x000f2c0000100a00 */
[----:B------:R-:W-:Y:S01]  /*e430*/  BAR.SYNC.DEFER_BLOCKING 0x0 ;  /* 0x0000000000007b1d */ /* 0x000fe20000010000 */
[----:B---3--:R-:W-:Y:S04]  /*e440*/  IADD3 R248, R0, -0x1, RZ ;  /* 0xffffffff00f87810 */ /* 0x008fe80007ffe0ff */
[----:B-1----:R-:W-:Y:S01]  /*e450*/  SHF.R.S32.HI R2, RZ, 0x1f, R248 ;  /* 0x0000001fff027819 */ /* 0x002fe200000114f8 */
[-C--:B----4-:R-:W-:Y:S04]  /*e460*/  IMAD.WIDE.U32 R56, R248, R229.reuse, R4 ;  /* 0x000000e5f8387225 */ /* 0x090fe800078e0004 */
[----:B------:R-:W-:Y:S04]  /*e470*/  IMAD R0, R228, R248, RZ ;  /* 0x000000f8e4007224 */ /* 0x000fe800078e02ff */
[----:B------:R-:W-:Y:S01]  /*e480*/  IMAD R0, R2, R229, R0 ;  /* 0x000000e502007224 */ /* 0x000fe200078e0200 */
[----:B------:R-:W-:Y:S04]  /*e490*/  LEA R2, P1, R56, c[0x0][0x170], 0x1 ;  /* 0x00005c0038027a11 */ /* 0x000fe800078208ff */
[----:B------:R-:W-:Y:S02]  /*e4a0*/  IADD3 R58, P0, R2, UR4, RZ ;  /* 0x00000004023a7c10 */ /* 0x000fe4000ff1e0ff */
[----:B------:R-:W-:Y:S04]  /*e4b0*/  IADD3 R0, R57, R0, RZ ;  /* 0x0000000039007210 */ /* 0x000fe80007ffe0ff */
[----:B------:R-:W-:Y:S02]  /*e4c0*/  LEA.HI.X R3, R56, c[0x0][0x174], R0, 0x1, P1 ;  /* 0x00005d0038037a11 */ /* 0x000fe400008f0c00 */
[----:B------:R-:W-:Y:S02]  /*e4d0*/  IADD3 R60, P1, R58, UR4, RZ ;  /* 0x000000043a3c7c10 */ /* 0x000fe4000ff3e0ff */
[----:B------:R-:W-:Y:S02]  /*e4e0*/  IADD3.X R59, R3, UR5, RZ, P0, !PT ;  /* 0x00000005033b7c10 */ /* 0x000fe400087fe4ff */
[----:B------:R-:W-:Y:S02]  /*e4f0*/  IADD3 R56, P0, R60, UR4, RZ ;  /* 0x000000043c387c10 */ /* 0x000fe4000ff1e0ff */
[----:B------:R-:W-:Y:S04]  /*e500*/  IADD3.X R61, R59, UR5, RZ, P1, !PT ;  /* 0x000000053b3d7c10 */ /* 0x000fe80008ffe4ff */
[----:B------:R-:W-:Y:S02]  /*e510*/  IADD3.X R57, R61, UR5, RZ, P0, !PT ;  /* 0x000000053d397c10 */ /* 0x000fe400087fe4ff */
[----:B------:R-:W-:Y:S01]  /*e520*/  ISETP.GT.AND P0, PT, R248, R227, PT ;  /* 0x000000e3f800720c */ /* 0x000fe20003f04270 */
        /* <DEDUP_REMOVED lines=9> */
[----:B--2---:R-:W2:Y:S08]  /*e5c0*/  LDSM.16.M88.4 R172, [R223+0x2000] ;  /* 0x00200000dfac783b */ /* 0x004eb00000000200 */
[----:B------:R-:W5:Y:S08]  /*e5d0*/  LDSM.16.M88.4 R176, [R224+0x1000] ;  /* 0x00100000e0b0783b */ /* 0x000f700000000200 */
[----:B------:R-:W1:Y:S08]  /*e5e0*/  LDSM.16.M88.4 R180, [R223+0x2400] ;  /* 0x00240000dfb4783b */ /* 0x000e700000000200 */
[----:B------:R-:W1:Y:S08]  /*e5f0*/  LDSM.16.M88.4 R184, [R223+0x2800] ;  /* 0x00280000dfb8783b */ /* 0x000e700000000200 */
[----:B------:R-:W1:Y:S08]  /*e600*/  LDSM.16.M88.4 R188, [R223+0x2c00] ;  /* 0x002c0000dfbc783b */ /* 0x000e700000000200 */
[----:B------:R-:W3:Y:S01]  /*e610*/  LDSM.16.M88.4 R192, [R223+0x3000] ;  /* 0x00300000dfc0783b */ /* 0x000ee20000000200 */
[-C--:B--2---:R-:W-:Y:S07]  /*e620*/  HMMA.16816.F32.BF16 R4, R168, R172.reuse, RZ ;  /* 0x000000aca804723c */ /* 0x084fee00000418ff */
[----:B------:R-:W-:Y:S01]  /*e630*/  LDSM.16.M88.4 R196, [R223+0x3800] ;  /* 0x00380000dfc4783b */ /* 0x000fe20000000200 */
[C---:B-----5:R-:W-:Y:S07]  /*e640*/  HMMA.16816.F32.BF16 R8, R176.reuse, R172, RZ ;  /* 0x000000acb008723c */ /* 0x060fee00000418ff */
[----:B------:R-:W-:Y:S01]  /*e650*/  LDSM.16.M88.4 R200, [R223+0x3c00] ;  /* 0x003c0000dfc8783b */ /* 0x000fe20000000200 */
[-C--:B------:R-:W-:Y:S07]  /*e660*/  HMMA.16816.F32.BF16 R12, R176, R174.reuse, RZ ;  /* 0x000000aeb00c723c */ /* 0x080fee00000418ff */
[----:B------:R-:W-:Y:S01]  /*e670*/  LDSM.16.M88.4 R204, [R222] ;  /* 0x00000000decc783b */ /* 0x000fe20000000200 */
[C---:B------:R-:W-:Y:S07]  /*e680*/  HMMA.16816.F32.BF16 R16, R168.reuse, R174, RZ ;  /* 0x000000aea810723c */ /* 0x040fee00000418ff */
[----:B------:R-:W2:Y:S01]  /*e690*/  LDSM.16.M88.4 R172, [R223+0x3400] ;  /* 0x00340000dfac783b */ /* 0x000ea20000000200 */
[-C--:B-1----:R-:W-:Y:S07]  /*e6a0*/  HMMA.16816.F32.BF16 R20, R168, R180.reuse, RZ ;  /* 0x000000b4a814723c */ /* 0x082fee00000418ff */
[----:B------:R-:W1:Y:S01]  /*e6b0*/  LDSM.16.M88.4 R208, [R221] ;  /* 0x00000000ddd0783b */ /* 0x000e620000000200 */
[C---:B------:R-:W-:Y:S08]  /*e6c0*/  HMMA.16816.F32.BF16 R24, R176.reuse, R180, RZ ;  /* 0x000000b4b018723c */ /* 0x040ff000000418ff */
[-C--:B------:R-:W-:Y:S08]  /*e6d0*/  HMMA.16816.F32.BF16 R28, R176, R182.reuse, RZ ;  /* 0x000000b6b01c723c */ /* 0x080ff000000418ff */
[C---:B------:R-:W-:Y:S01]  /*e6e0*/  HMMA.16816.F32.BF16 R32, R168.reuse, R182, RZ ;  /* 0x000000b6a820723c */ /* 0x040fe200000418ff */
[----:B------:R-:W5:Y:S07]  /*e6f0*/  LDSM.16.M88.4 R180, [R222+0x1000] ;  /* 0x00100000deb4783b */ /* 0x000f6e0000000200 */
[-C--:B------:R-:W-:Y:S08]  /*e700*/  HMMA.16816.F32.BF16 R36, R168, R184.reuse, RZ ;  /* 0x000000b8a824723c */ /* 0x080ff000000418ff */
[C---:B------:R-:W-:Y:S08]  /*e710*/  HMMA.16816.F32.BF16 R40, R176.reuse, R184, RZ ;  /* 0x000000b8b028723c */ /* 0x040ff000000418ff */
[-C--:B------:R-:W-:Y:S08]  /*e720*/  HMMA.16816.F32.BF16 R44, R176, R186.reuse, RZ ;  /* 0x000000bab02c723c */ /* 0x080ff000000418ff */
[C---:B------:R-:W-:Y:S08]  /*e730*/  HMMA.16816.F32.BF16 R48, R168.reuse, R186, RZ ;  /* 0x000000baa830723c */ /* 0x040ff000000418ff */
[-C--:B------:R-:W-:Y:S08]  /*e740*/  HMMA.16816.F32.BF16 R52, R168, R188.reuse, RZ ;  /* 0x000000bca834723c */ /* 0x080ff000000418ff */
[C---:B---3--:R-:W-:Y:S08]  /*e750*/  HMMA.16816.F32.BF16 R56, R176.reuse, R188, RZ ;  /* 0x000000bcb038723c */ /* 0x048ff000000418ff */
[-C--:B----4-:R-:W-:Y:S08]  /*e760*/  HMMA.16816.F32.BF16 R60, R176, R190.reuse, RZ ;  /* 0x000000beb03c723c */ /* 0x090ff000000418ff */
        /* <DEDUP_REMOVED lines=20> */
[C---:B-----5:R-:W-:Y:S08]  /*e8b0*/  HMMA.16816.F32.BF16 R8, R180.reuse, R208, R8 ;  /* 0x000000d0b408723c */ /* 0x060ff00000041808 */
[-C--:B------:R-:W-:Y:S08]  /*e8c0*/  HMMA.16816.F32.BF16 R12, R180, R210.reuse, R12 ;  /* 0x000000d2b40c723c */ /* 0x080ff0000004180c */
[----:B------:R-:W-:Y:S01]  /*e8d0*/  FMUL.FTZ R0, R4, c[0x0][0x2ec] ;  /* 0x0000bb0004007a20 */ /* 0x000fe20000410000 */
[C---:B------:R-:W-:Y:S04]  /*e8e0*/  HMMA.16816.F32.BF16 R16, R204.reuse, R210, R16 ;  /* 0x000000d2cc10723c */ /* 0x040fe80000041810 */
[----:B------:R-:W-:Y:S01]  /*e8f0*/  FMUL.FTZ R190, R7, c[0x0][0x2ec] ;  /* 0x0000bb0007be7a20 */ /* 0x000fe20000410000 */
[----:B------:R-:W1:Y:S01]  /*e900*/  MUFU.TANH R0, R0 ;  /* 0x0000000000007308 */ /* 0x000e620000002400 */
[----:B------:R-:W-:Y:S02]  /*e910*/  FMUL.FTZ R2, R5, c[0x0][0x2ec] ;  /* 0x0000bb0005027a20 */ /* 0x000fe40000410000 */
[-C--:B--2---:R-:W-:Y:S04]  /*e920*/  HMMA.16816.F32.BF16 R20, R204, R168.reuse, R20 ;  /* 0x000000a8cc14723c */ /* 0x084fe80000041814 */
[----:B------:R-:W-:Y:S02]  /*e930*/  FMUL.FTZ R3, R6, c[0x0][0x2ec] ;  /* 0x0000bb0006037a20 */ /* 0x000fe40000410000 */
[----:B------:R-:W-:Y:S01]  /*e940*/  FMUL.FTZ R6, R8, c[0x0][0x2ec] ;  /* 0x0000bb0008067a20 */ /* 0x000fe20000410000 */
[----:B------:R2:W3:Y:S01]  /*e950*/  MUFU.TANH R5, R190 ;  /* 0x000000be00057308 */ /* 0x0004e20000002400 */
[C---:B------:R-:W-:Y:S04]  /*e960*/  HMMA.16816.F32.BF16 R24, R180.reuse, R168, R24 ;  /* 0x000000a8b418723c */ /* 0x040fe80000041818 */
[----:B------:R-:W-:Y:S02]  /*e970*/  FMUL.FTZ R7, R11, c[0x0][0x2ec] ;  /* 0x0000bb000b077a20 */ /* 0x000fe40000410000 */
[----:B------:R-:W-:Y:S02]  /*e980*/  FMUL.FTZ R191, R12, c[0x0][0x2ec] ;  /* 0x0000bb000cbf7a20 */ /* 0x000fe40000410000 */
[-C--:B------:R-:W-:Y:S01]  /*e990*/  HMMA.16816.F32.BF16 R28, R180, R170.reuse, R28 ;  /* 0x000000aab41c723c */ /* 0x080fe2000004181c */
[----:B------:R-:W4:Y:S03]  /*e9a0*/  MUFU.TANH R2, R2 ;  /* 0x0000000200027308 */ /* 0x000f260000002400 */
[----:B------:R-:W-:Y:S02]  /*e9b0*/  FMUL.FTZ R11, R15, c[0x0][0x2ec] ;  /* 0x0000bb000f0b7a20 */ /* 0x000fe40000410000 */
[----:B------:R-:W-:Y:S02]  /*e9c0*/  FMUL.FTZ R15, R17, c[0x0][0x2ec] ;  /* 0x0000bb00110f7a20 */ /* 0x000fe40000410000 */
[C---:B------:R-:W-:Y:S01]  /*e9d0*/  HMMA.16816.F32.BF16 R32, R204.reuse, R170, R32 ;  /* 0x000000aacc20723c */ /* 0x040fe20000041820 */
[----:B------:R-:W5:Y:S02]  /*e9e0*/  LDSM.16.M88.4 R168, [R216] ;  /* 0x00000000d8a8783b */ /* 0x000f640000000200 */
[----:B------:R-:W1:Y:S01]  /*e9f0*/  MUFU.TANH R3, R3 ;  /* 0x0000000300037308 */ /* 0x000e620000002400 */
[----:B------:R-:W-:Y:S02]  /*ea00*/  FMUL.FTZ R22, R22, c[0x0][0x2ec] ;  /* 0x0000bb0016167a20 */ /* 0x000fe40000410000 */
[----:B------:R-:W-:Y:S02]  /*ea10*/  FMUL.FTZ R17, R18, c[0x0][0x2ec] ;  /* 0x0000bb0012117a20 */ /* 0x000fe40000410000 */
[-C--:B------:R-:W-:Y:S04]  /*ea20*/  HMMA.16816.F32.BF16 R36, R204, R172.reuse, R36 ;  /* 0x000000accc24723c */ /* 0x080fe80000041824 */
[----:B--2---:R-:W-:Y:S01]  /*ea30*/  FMUL.FTZ R190, R13, c[0x0][0x2ec] ;  /* 0x0000bb000dbe7a20 */ /* 0x004fe20000410000 */
[----:B------:R2:W1:Y:S01]  /*ea40*/  MUFU.TANH R194, R22 ;  /* 0x0000001600c27308 */ /* 0x0004620000002400 */
[----:B------:R-:W-:Y:S02]  /*ea50*/  FMUL.FTZ R13, R14, c[0x0][0x2ec] ;  /* 0x0000bb000e0d7a20 */ /* 0x000fe40000410000 */
[C---:B------:R-:W-:Y:S04]  /*ea60*/  HMMA.16816.F32.BF16 R40, R180.reuse, R172, R40 ;  /* 0x000000acb428723c */ /* 0x040fe80000041828 */
[----:B------:R-:W-:Y:S02]  /*ea70*/  FMUL.FTZ R197, R28, c[0x0][0x2ec] ;  /* 0x0000bb001cc57a20 */ /* 0x000fe40000410000 */
[----:B------:R-:W-:Y:S01]  /*ea80*/  FMUL.FTZ R14, R16, c[0x0][0x2ec] ;  /* 0x0000bb00100e7a20 */ /* 0x000fe20000410000 */
[----:B------:R-:W1:Y:S01]  /*ea90*/  MUFU.TANH R6, R6 ;  /* 0x0000000600067308 */ /* 0x000e620000002400 */
[-C--:B------:R-:W-:Y:S04]  /*eaa0*/  HMMA.16816.F32.BF16 R44, R180, R174.reuse, R44 ;  /* 0x000000aeb42c723c */ /* 0x080fe8000004182c */
[----:B------:R-:W-:Y:S02]  /*eab0*/  FMUL.FTZ R18, R19, c[0x0][0x2ec] ;  /* 0x0000bb0013127a20 */ /* 0x000fe40000410000 */
[----:B------:R-:W-:Y:S02]  /*eac0*/  FMUL.FTZ R19, R20, c[0x0][0x2ec] ;  /* 0x0000bb0014137a20 */ /* 0x000fe40000410000 */
[C---:B------:R-:W-:Y:S01]  /*ead0*/  HMMA.16816.F32.BF16 R48, R204.reuse, R174, R48 ;  /* 0x000000aecc30723c */ /* 0x040fe20000041830 */
[----:B------:R-:W1:Y:S01]  /*eae0*/  MUFU.TANH R7, R7 ;  /* 0x0000000700077308 */ /* 0x000e620000002400 */
[----:B------:R-:W1:Y:S02]  /*eaf0*/  LDSM.16.M88.4 R172, [R215] ;  /* 0x00000000d7ac783b */ /* 0x000e640000000200 */
        /* <DEDUP_REMOVED lines=9> */
[----:B------:R5:W3:Y:S01]  /*eb90*/  MUFU.TANH R199, R37 ;  /* 0x0000002500c77308 */ /* 0x000ae20000002400 */
[----:B------:R-:W-:Y:S02]  /*eba0*/  FMUL.FTZ R41, R47, c[0x0][0x2ec] ;  /* 0x0000bb002f297a20 */ /* 0x000fe40000410000 */
[----:B------:R-:W-:Y:S01]  /*ebb0*/  FMUL.FTZ R49, R49, c[0x0][0x2ec] ;  /* 0x0000bb0031317a20 */ /* 0x000fe20000410000 */
[-C--:B------:R-:W-:Y:S04]  /*ebc0*/  HMMA.16816.F32.BF16 R60, R180, R170.reuse, R60 ;  /* 0x000000aab43c723c */ /* 0x080fe8000004183c */
[----:B------:R-:W-:Y:S02]  /*ebd0*/  FMUL.FTZ R193, R24, c[0x0][0x2ec] ;  /* 0x0000bb0018c17a20 */ /* 0x000fe40000410000 */
[----:B------:R-:W3:Y:S01]  /*ebe0*/  MUFU.TANH R209, R49 ;  /* 0x0000003100d17308 */ /* 0x000ee20000002400 */
[----:B--2---:R-:W-:Y:S01]  /*ebf0*/  FMUL.FTZ R22, R27, c[0x0][0x2ec] ;  /* 0x0000bb001b167a20 */ /* 0x004fe20000410000 */
[C---:B------:R-:W-:Y:S04]  /*ec00*/  HMMA.16816.F32.BF16 R64, R204.reuse, R170, R64 ;  /* 0x000000aacc40723c */ /* 0x040fe80000041840 */
[----:B------:R-:W-:Y:S02]  /*ec10*/  FMUL.FTZ R54, R54, c[0x0][0x2ec] ;  /* 0x0000bb0036367a20 */ /* 0x000fe40000410000 */
[----:B------:R-:W-:Y:S02]  /*ec20*/  FMUL.FTZ R55, R55, c[0x0][0x2ec] ;  /* 0x0000bb0037377a20 */ /* 0x000fe40000410000 */
[----:B------:R-:W2:Y:S01]  /*ec30*/  MUFU.TANH R186, R54 ;  /* 0x0000003600ba7308 */ /* 0x000ea20000002400 */
[----:B------:R-:W-:Y:S01]  /*ec40*/  FMUL.FTZ R58, R58, c[0x0][0x2ec] ;  /* 0x0000bb003a3a7a20 */ /* 0x000fe20000410000 */
[-C--:B-1----:R-:W-:Y:S03]  /*ec50*/  HMMA.16816.F32.BF16 R68, R204, R172.reuse, R68 ;  /* 0x000000accc44723c */ /* 0x082fe60000041844 */
[----:B------:R-:W-:Y:S02]  /*ec60*/  FMUL.FTZ R59, R59, c[0x0][0x2ec] ;  /* 0x0000bb003b3b7a20 */ /* 0x000fe40000410000 */
[----:B------:R-:W-:Y:S02]  /*ec70*/  FMUL.FTZ R57, R57, c[0x0][0x2ec] ;  /* 0x0000bb0039397a20 */ /* 0x000fe40000410000 */
[----:B------:R-:W-:Y:S01]  /*ec80*/  FMUL.FTZ R61, R61, c[0x0][0x2ec] ;  /* 0x0000bb003d3d7a20 */ /* 0x000fe20000410000 */
[----:B------:R-:W1:Y:S01]  /*ec90*/  MUFU.TANH R49, R59 ;  /* 0x0000003b00317308 */ /* 0x000e620000002400 */
[----:B------:R-:W-:Y:S01]  /*eca0*/  FMUL.FTZ R62, R62, c[0x0][0x2ec] ;  /* 0x0000bb003e3e7a20 */ /* 0x000fe20000410000 */
[C---:B------:R-:W-:Y:S04]  /*ecb0*/  HMMA.16816.F32.BF16 R72, R180.reuse, R172, R72 ;  /* 0x000000acb448723c */ /* 0x040fe80000041848 */
[----:B------:R-:W-:Y:S02]  /*ecc0*/  FMUL.FTZ R63, R63, c[0x0][0x2ec] ;  /* 0x0000bb003f3f7a20 */ /* 0x000fe40000410000 */
[----:B------:R-:W-:Y:S02]  /*ecd0*/  FMUL.FTZ R47, R56, c[0x0][0x2ec] ;  /* 0x0000bb00382f7a20 */ /* 0x000fe40000410000 */
[----:B------:R-:W1:Y:S01]  /*ece0*/  MUFU.TANH R187, R55 ;  /* 0x0000003700bb7308 */ /* 0x000e620000002400 */
[----:B------:R-:W-:Y:S01]  /*ecf0*/  FMUL.FTZ R56, R60, c[0x0][0x2ec] ;  /* 0x0000bb003c387a20 */ /* 0x000fe20000410000 */
[-C--:B------:R-:W-:Y:S03]  /*ed00*/  HMMA.16816.F32.BF16 R76, R180, R174.reuse, R76 ;  /* 0x000000aeb44c723c */ /* 0x080fe6000004184c */
[----:B------:R-:W-:Y:S02]  /*ed10*/  FMUL.FTZ R211, R53, c[0x0][0x2ec] ;  /* 0x0000bb0035d37a20 */ /* 0x000fe40000410000 */
[----:B-----5:R-:W-:Y:S02]  /*ed20*/  FMUL.FTZ R37, R42, c[0x0][0x2ec] ;  /* 0x0000bb002a257a20 */ /* 0x020fe40000410000 */
[----:B------:R-:W-:Y:S01]  /*ed30*/  FMUL.FTZ R42, R46, c[0x0][0x2ec] ;  /* 0x0000bb002e2a7a20 */ /* 0x000fe20000410000 */
[----:B------:R5:W1:Y:S01]  /*ed40*/  MUFU.TANH R53, R57 ;  /* 0x0000003900357308 */ /* 0x000a620000002400 */
[C---:B------:R-:W-:Y:S04]  /*ed50*/  HMMA.16816.F32.BF16 R80, R204.reuse, R174, R80 ;  /* 0x000000aecc50723c */ /* 0x040fe80000041850 */
        /* <DEDUP_REMOVED lines=8> */
[----:B------:R-:W2:Y:S01]  /*ede0*/  MUFU.TANH R46, R58 ;  /* 0x0000003a002e7308 */ /* 0x000ea20000002400 */
[----:B------:R-:W-:Y:S02]  /*edf0*/  FMUL.FTZ R30, R32, c[0x0][0x2ec] ;  /* 0x0000bb00201e7a20 */ /* 0x000fe40000410000 */
[----:B------:R-:W-:Y:S02]  /*ee00*/  FMUL.FTZ R9, R9, c[0x0][0x2ec] ;  /* 0x0000bb0009097a20 */ /* 0x000fe40000410000 */
[----:B-----5:R-:W-:Y:S02]  /*ee10*/  FMUL.FTZ R57, R64, c[0x0][0x2ec] ;  /* 0x0000bb0040397a20 */ /* 0x020fe40000410000 */
[----:B------:R-:W-:Y:S02]  /*ee20*/  FMUL.FTZ R60, R80, c[0x0][0x2ec] ;  /* 0x0000bb00503c7a20 */ /* 0x000fe40000410000 */
[----:B------:R-:W-:Y:S01]  /*ee30*/  FMUL.FTZ R10, R10, c[0x0][0x2ec] ;  /* 0x0000bb000a0a7a20 */ /* 0x000fe20000410000 */
[----:B------:R-:W2:Y:S01]  /*ee40*/  MUFU.TANH R4, R57 ;  /* 0x0000003900047308 */ /* 0x000ea20000002400 */
[----:B------:R-:W-:Y:S02]  /*ee50*/  FMUL.FTZ R21, R21, c[0x0][0x2ec] ;  /* 0x0000bb0015157a20 */ /* 0x000fe40000410000 */
[----:B------:R-:W-:Y:S02]  /*ee60*/  FMUL.FTZ R195, R23, c[0x0][0x2ec] ;  /* 0x0000bb0017c37a20 */ /* 0x000fe40000410000 */
[----:B-1----:R-:W-:Y:S02]  /*ee70*/  FMUL.FTZ R56, R68, c[0x0][0x2ec] ;  /* 0x0000bb0044387a20 */ /* 0x002fe40000410000 */
        /* <DEDUP_REMOVED lines=8> */
[----:B------:R-:W2:Y:S01]  /*ef00*/  MUFU.TANH R189, R61 ;  /* 0x0000003d00bd7308 */ /* 0x000ea20000002400 */
[----:B------:R-:W-:Y:S02]  /*ef10*/  FMUL.FTZ R35, R43, c[0x0][0x2ec] ;  /* 0x0000bb002b237a20 */ /* 0x000fe40000410000 */
[----:B------:R-:W-:Y:S02]  /*ef20*/  FMUL.FTZ R203, R44, c[0x0][0x2ec] ;  /* 0x0000bb002ccb7a20 */ /* 0x000fe40000410000 */
[----:B------:R-:W-:Y:S02]  /*ef30*/  FMUL.FTZ R43, R45, c[0x0][0x2ec] ;  /* 0x0000bb002d2b7a20 */ /* 0x000fe40000410000 */
[----:B------:R-:W-:Y:S02]  /*ef40*/  FMUL.FTZ R45, R48, c[0x0][0x2ec] ;  /* 0x0000bb00302d7a20 */ /* 0x000fe40000410000 */
[----:B------:R-:W-:Y:S01]  /*ef50*/  FMUL.FTZ R50, R50, c[0x0][0x2ec] ;  /* 0x0000bb0032327a20 */ /* 0x000fe20000410000 */
[----:B------:R-:W2:Y:S01]  /*ef60*/  MUFU.TANH R55, R62 ;  /* 0x0000003e00377308 */ /* 0x000ea20000002400 */
[----:B------:R-:W-:Y:S02]  /*ef70*/  FMUL.FTZ R51, R51, c[0x0][0x2ec] ;  /* 0x0000bb0033337a20 */ /* 0x000fe40000410000 */
[----:B------:R-:W-:Y:S01]  /*ef80*/  FMUL.FTZ R210, R52, c[0x0][0x2ec] ;  /* 0x0000bb0034d27a20 */ /* 0x000fe20000410000 */
[----:B-1----:R-:W1:Y:S01]  /*ef90*/  LDSM.16.M88.4 R56, [R214] ;  /* 0x00000000d638783b */ /* 0x002e620000000200 */
[----:B------:R-:W-:Y:S02]  /*efa0*/  FMUL.FTZ R64, R72, c[0x0][0x2ec] ;  /* 0x0000bb0048407a20 */ /* 0x000fe40000410000 */
[----:B------:R-:W-:Y:S02]  /*efb0*/  FMUL.FTZ R68, R79, c[0x0][0x2ec] ;  /* 0x0000bb004f447a20 */ /* 0x000fe40000410000 */
[----:B------:R-:W-:Y:S01]  /*efc0*/  FMUL.FTZ R81, R81, c[0x0][0x2ec] ;  /* 0x0000bb0051517a20 */ /* 0x000fe20000410000 */
[----:B------:R-:W1:Y:S01]  /*efd0*/  MUFU.TANH R54, R63 ;  /* 0x0000003f00367308 */ /* 0x000e620000002400 */
[----:B------:R-:W-:Y:S09]  /*efe0*/  FMUL.FTZ R79, R82, c[0x0][0x2ec] ;  /* 0x0000bb00524f7a20 */ /* 0x000ff20000410000 */
[----:B------:R5:W1:Y:S10]  /*eff0*/  MUFU.TANH R80, R60 ;  /* 0x0000003c00507308 */ /* 0x000a740000002400 */
[----:B------:R2:W2:Y:S10]  /*f000*/  MUFU.TANH R12, R65 ;  /* 0x00000041000c7308 */ /* 0x0004b40000002400 */
[----:B------:R3:W3:Y:S01]  /*f010*/  MUFU.TANH R16, R66 ;  /* 0x0000004200107308 */ /* 0x0006e20000002400 */
[----:B-----5:R-:W5:Y:S01]  /*f020*/  LDSM.16.M88.4 R60, [R213] ;  /* 0x00000000d53c783b */ /* 0x020f620000000200 */
[-C--:B-1----:R-:W-:Y:S08]  /*f030*/  HMMA.16816.F32.BF16 R84, R204, R56.reuse, R84 ;  /* 0x00000038cc54723c */ /* 0x082ff00000041854 */
[----:B------:R1:W1:Y:S01]  /*f040*/  MUFU.TANH R8, R67 ;  /* 0x0000004300087308 */ /* 0x0002620000002400 */
[C---:B------:R-:W-:Y:S04]  /*f050*/  HMMA.16816.F32.BF16 R88, R180.reuse, R56, R88 ;  /* 0x00000038b458723c */ /* 0x040fe80000041858 */
[----:B--2---:R-:W-:Y:S05]  /*f060*/  FMUL.FTZ R65, R75, c[0x0][0x2ec] ;  /* 0x0000bb004b417a20 */ /* 0x004fea0000410000 */
[----:B------:R2:W2:Y:S01]  /*f070*/  MUFU.TANH R32, R69 ;  /* 0x0000004500207308 */ /* 0x0004a20000002400 */
[-C--:B------:R-:W-:Y:S03]  /*f080*/  HMMA.16816.F32.BF16 R92, R180, R58.reuse, R92 ;  /* 0x0000003ab45c723c */ /* 0x080fe6000004185c */
[----:B---3--:R-:W-:Y:S02]  /*f090*/  FMUL.FTZ R66, R74, c[0x0][0x2ec] ;  /* 0x0000bb004a427a20 */ /* 0x008fe40000410000 */
[----:B------:R-:W-:Y:S04]  /*f0a0*/  FMUL.FTZ R57, R84, c[0x0][0x2ec] ;  /* 0x0000bb0054397a20 */ /* 0x000fe80000410000 */
[----:B------:R3:W3:Y:S01]  /*f0b0*/  MUFU.TANH R24, R70 ;  /* 0x0000004600187308 */ /* 0x0006e20000002400 */
[C---:B------:R-:W-:Y:S04]  /*f0c0*/  HMMA.16816.F32.BF16 R96, R204.reuse, R58, R96 ;  /* 0x0000003acc60723c */ /* 0x040fe80000041860 */
[----:B------:R-:W-:Y:S02]  /*f0d0*/  FMUL.FTZ R56, R85, c[0x0][0x2ec] ;  /* 0x0000bb0055387a20 */ /* 0x000fe40000410000 */
[----:B-1----:R-:W-:Y:S02]  /*f0e0*/  FMUL.FTZ R67, R73, c[0x0][0x2ec] ;  /* 0x0000bb0049437a20 */ /* 0x002fe40000410000 */
[----:B------:R-:W-:Y:S01]  /*f0f0*/  FMUL.FTZ R85, R86, c[0x0][0x2ec] ;  /* 0x0000bb0056557a20 */ /* 0x000fe20000410000 */
[----:B------:R-:W1:Y:S03]  /*f100*/  MUFU.TANH R40, R57 ;  /* 0x0000003900287308 */ /* 0x000e660000002400 */
[----:B------:R-:W-:Y:S01]  /*f110*/  FMUL.FTZ R84, R87, c[0x0][0x2ec] ;  /* 0x0000bb0057547a20 */ /* 0x000fe20000410000 */
[-C--:B-----5:R-:W-:Y:S03]  /*f120*/  HMMA.16816.F32.BF16 R100, R204, R60.reuse, R100 ;  /* 0x0000003ccc64723c */ /* 0x0a0fe60000041864 */
[----:B--2---:R-:W-:Y:S02]  /*f130*/  FMUL.FTZ R69, R78, c[0x0][0x2ec] ;  /* 0x0000bb004e457a20 */ /* 0x004fe40000410000 */
[----:B------:R-:W-:Y:S01]  /*f140*/  FMUL.FTZ R78, R83, c[0x0][0x2ec] ;  /* 0x0000bb00534e7a20 */ /* 0x000fe20000410000 */
[----:B------:R2:W1:Y:S01]  /*f150*/  MUFU.TANH R36, R56 ;  /* 0x0000003800247308 */ /* 0x0004620000002400 */
[----:B------:R-:W-:Y:S01]  /*f160*/  FMUL.FTZ R74, R88, c[0x0][0x2ec] ;  /* 0x0000bb00584a7a20 */ /* 0x000fe20000410000 */
[C---:B------:R-:W-:Y:S04]  /*f170*/  HMMA.16816.F32.BF16 R104, R180.reuse, R60, R104 ;  /* 0x0000003cb468723c */ /* 0x040fe80000041868 */
[----:B---3--:R-:W-:Y:S02]  /*f180*/  FMUL.FTZ R70, R76, c[0x0][0x2ec] ;  /* 0x0000bb004c467a20 */ /* 0x008fe40000410000 */
[----:B------:R-:W-:Y:S02]  /*f190*/  FMUL.FTZ R75, R89, c[0x0][0x2ec] ;  /* 0x0000bb00594b7a20 */ /* 0x000fe40000410000 */
[----:B------:R3:W1:Y:S01]  /*f1a0*/  MUFU.TANH R20, R71 ;  /* 0x0000004700147308 */ /* 0x0006620000002400 */
[-C--:B------:R-:W-:Y:S03]  /*f1b0*/  HMMA.16816.F32.BF16 R108, R180, R62.reuse, R108 ;  /* 0x0000003eb46c723c */ /* 0x080fe6000004186c */
[----:B------:R-:W-:Y:S02]  /*f1c0*/  FMUL.FTZ R73, R90, c[0x0][0x2ec] ;  /* 0x0000bb005a497a20 */ /* 0x000fe40000410000 */
[----:B------:R-:W-:Y:S02]  /*f1d0*/  FMUL.FTZ R72, R91, c[0x0][0x2ec] ;  /* 0x0000bb005b487a20 */ /* 0x000fe40000410000 */
[----:B------:R-:W-:Y:S01]  /*f1e0*/  FMUL.FTZ R83, R92, c[0x0][0x2ec] ;  /* 0x0000bb005c537a20 */ /* 0x000fe20000410000 */
[C---:B------:R-:W-:Y:S01]  /*f1f0*/  HMMA.16816.F32.BF16 R112, R204.reuse, R62, R112 ;  /* 0x0000003ecc70723c */ /* 0x040fe20000041870 */
[----:B------:R-:W1:Y:S03]  /*f200*/  MUFU.TANH R9, R9 ;  /* 0x0000000900097308 */ /* 0x000e660000002400 */
[----:B------:R-:W-:Y:S01]  /*f210*/  FMUL.FTZ R82, R93, c[0x0][0x2ec] ;  /* 0x0000bb005d527a20 */ /* 0x000fe20000410000 */
[----:B--2---:R-:W2:Y:S01]  /*f220*/  LDSM.16.M88.4 R56, [R212] ;  /* 0x00000000d438783b */ /* 0x004ea20000000200 */
[----:B------:R-:W-:Y:S02]  /*f230*/  FMUL.FTZ R76, R95, c[0x0][0x2ec] ;  /* 0x0000bb005f4c7a20 */ /* 0x000fe40000410000 */
[----:B------:R-:W-:Y:S04]  /*f240*/  DEPBAR.LE SB0, 0x0 ;  /* 0x000080000000791a */ /* 0x000fe80000000000 */
[----:B------:R-:W1:Y:S01]  /*f250*/  MUFU.TANH R10, R10 ;  /* 0x0000000a000a7308 */ /* 0x000e620000002400 */
[----:B------:R-:W-:Y:S01]  /*f260*/  BAR.SYNC.DEFER_BLOCKING 0x0 ;  /* 0x0000000000007b1d */ /* 0x000fe20000010000 */
[----:B------:R-:W-:Y:S02]  /*f270*/  FMUL.FTZ R95, R96, c[0x0][0x2ec] ;  /* 0x0000bb00605f7a20 */ /* 0x000fe40000410000 */
[----:B---3--:R-:W-:Y:S02]  /*f280*/  FMUL.FTZ R71, R77, c[0x0][0x2ec] ;  /* 0x0000bb004d477a20 */ /* 0x008fe40000410000 */
[----:B------:R-:W-:Y:S02]  /*f290*/  FMUL.FTZ R77, R94, c[0x0][0x2ec] ;  /* 0x0000bb005e4d7a20 */ /* 0x000fe40000410000 */
[----:B------:R-:W-:Y:S02]  /*f2a0*/  FMUL.FTZ R97, R97, c[0x0][0x2ec] ;  /* 0x0000bb0061617a20 */ /* 0x000fe40000410000 */
[----:B------:R-:W3:Y:S01]  /*f2b0*/  MUFU.TANH R190, R190 ;  /* 0x000000be00be7308 */ /* 0x000ee20000002400 */
        /* <DEDUP_REMOVED lines=11> */
[----:B------:R-:W1:Y:S01]  /*f370*/  MUFU.TANH R13, R13 ;  /* 0x0000000d000d7308 */ /* 0x000e620000002400 */
[----:B------:R-:W-:Y:S01]  /*f380*/  FMUL.FTZ R94, R108, c[0x0][0x2ec] ;  /* 0x0000bb006c5e7a20 */ /* 0x000fe20000410000 */
[-C--:B--2---:R-:W-:Y:S05]  /*f390*/  HMMA.16816.F32.BF16 R116, R204, R56.reuse, R116 ;  /* 0x00000038cc74723c */ /* 0x084fea0000041874 */
[----:B------:R-:W-:Y:S03]  /*f3a0*/  FMUL.FTZ R96, R109, c[0x0][0x2ec] ;  /* 0x0000bb006d607a20 */ /* 0x000fe60000410000 */
[----:B------:R-:W2:Y:S01]  /*f3b0*/  MUFU.TANH R11, R11 ;  /* 0x0000000b000b7308 */ /* 0x000ea20000002400 */
[C---:B------:R-:W-:Y:S04]  /*f3c0*/  HMMA.16816.F32.BF16 R120, R180.reuse, R56, R120 ;  /* 0x00000038b478723c */ /* 0x040fe80000041878 */
[----:B------:R-:W-:Y:S02]  /*f3d0*/  FMUL.FTZ R90, R110, c[0x0][0x2ec] ;  /* 0x0000bb006e5a7a20 */ /* 0x000fe40000410000 */
[----:B------:R-:W-:Y:S02]  /*f3e0*/  FMUL.FTZ R89, R111, c[0x0][0x2ec] ;  /* 0x0000bb006f597a20 */ /* 0x000fe40000410000 */
[-C--:B------:R-:W-:Y:S01]  /*f3f0*/  HMMA.16816.F32.BF16 R124, R180, R58.reuse, R124 ;  /* 0x0000003ab47c723c */ /* 0x080fe2000004187c */
[----:B------:R-:W1:Y:S03]  /*f400*/  MUFU.TANH R14, R14 ;  /* 0x0000000e000e7308 */ /* 0x000e660000002400 */
[----:B------:R-:W-:Y:S02]  /*f410*/  FMUL.FTZ R105, R114, c[0x0][0x2ec] ;  /* 0x0000bb0072697a20 */ /* 0x000fe40000410000 */
[----:B------:R-:W-:Y:S02]  /*f420*/  FMUL.FTZ R62, R115, c[0x0][0x2ec] ;  /* 0x0000bb00733e7a20 */ /* 0x000fe40000410000 */
[----:B------:R-:W-:Y:S01]  /*f430*/  FMUL.FTZ R56, R117, c[0x0][0x2ec] ;  /* 0x0000bb0075387a20 */ /* 0x000fe20000410000 */
[----:B------:R-:W-:Y:S02]  /*f440*/  HMMA.16816.F32.BF16 R128, R204, R58, R128 ;  /* 0x0000003acc80723c */ /* 0x000fe40000041880 */
[----:B------:R-:W1:Y:S02]  /*f450*/  MUFU.TANH R15, R15 ;  /* 0x0000000f000f7308 */ /* 0x000e640000002400 */
[----:B------:R-:W-:Y:S02]  /*f460*/  FMUL.FTZ R63, R116, c[0x0][0x2ec] ;  /* 0x0000bb00743f7a20 */ /* 0x000fe40000410000 */
[----:B------:R-:W-:Y:S02]  /*f470*/  FMUL.FTZ R117, R119, c[0x0][0x2ec] ;  /* 0x0000bb0077757a20 */ /* 0x000fe40000410000 */
[----:B------:R-:W-:Y:S04]  /*f480*/  FMUL.FTZ R111, R120, c[0x0][0x2ec] ;  /* 0x0000bb00786f7a20 */ /* 0x000fe80000410000 */
[----:B------:R1:W1:Y:S01]  /*f490*/  MUFU.TANH R196, R56 ;  /* 0x0000003800c47308 */ /* 0x0002620000002400 */
[----:B------:R-:W-:Y:S02]  /*f4a0*/  FMUL.FTZ R109, R121, c[0x0][0x2ec] ;  /* 0x0000bb00796d7a20 */ /* 0x000fe40000410000 */
[----:B------:R-:W-:Y:S02]  /*f4b0*/  FMUL.FTZ R103, R122, c[0x0][0x2ec] ;  /* 0x0000bb007a677a20 */ /* 0x000fe40000410000 */
[----:B------:R-:W-:Y:S02]  /*f4c0*/  FMUL.FTZ R101, R123, c[0x0][0x2ec] ;  /* 0x0000bb007b657a20 */ /* 0x000fe40000410000 */
[----:B------:R-:W-:Y:S02]  /*f4d0*/  FMUL.FTZ R107, R124, c[0x0][0x2ec] ;  /* 0x0000bb007c6b7a20 */ /* 0x000fe40000410000 */
[----:B------:R-:W-:Y:S01]  /*f4e0*/  FMUL.FTZ R119, R125, c[0x0][0x2ec] ;  /* 0x0000bb007d777a20 */ /* 0x000fe20000410000 */
[----:B------:R-:W2:Y:S01]  /*f4f0*/  MUFU.TANH R17, R17 ;  /* 0x0000001100117308 */ /* 0x000ea20000002400 */
[----:B-----5:R-:W-:Y:S02]  /*f500*/  FMUL.FTZ R113, R126, c[0x0][0x2ec] ;  /* 0x0000bb007e717a20 */ /* 0x020fe40000410000 */
[----:B------:R-:W-:Y:S02]  /*f510*/  FMUL.FTZ R59, R127, c[0x0][0x2ec] ;  /* 0x0000bb007f3b7a20 */ /* 0x000fe40000410000 */
[----:B------:R-:W-:Y:S02]  /*f520*/  FMUL.FTZ R123, R130, c[0x0][0x2ec] ;  /* 0x0000bb00827b7a20 */ /* 0x000fe40000410000 */
[----:B------:R-:W-:Y:S02]  /*f530*/  FMUL.FTZ R121, R131, c[0x0][0x2ec] ;  /* 0x0000bb0083797a20 */ /* 0x000fe40000410000 */
[----:B------:R-:W-:Y:S01]  /*f540*/  FMUL.FTZ R102, R102, c[0x0][0x2ec] ;  /* 0x0000bb0066667a20 */ /* 0x000fe20000410000 */
[----:B------:R-:W2:Y:S01]  /*f550*/  MUFU.TANH R18, R18 ;  /* 0x0000001200127308 */ /* 0x000ea20000002400 */
[----:B------:R-:W-:Y:S02]  /*f560*/  FMUL.FTZ R98, R112, c[0x0][0x2ec] ;  /* 0x0000bb0070627a20 */ /* 0x000fe40000410000 */
[----:B------:R-:W-:Y:S02]  /*f570*/  FMUL.FTZ R118, R118, c[0x0][0x2ec] ;  /* 0x0000bb0076767a20 */ /* 0x000fe40000410000 */
[----:B-1----:R-:W-:Y:S02]  /*f580*/  FMUL.FTZ R56, R128, c[0x0][0x2ec] ;  /* 0x0000bb0080387a20 */ /* 0x002fe40000410000 */
[----:B------:R-:W-:Y:S03]  /*f590*/  FMUL.FTZ R129, R129, c[0x0][0x2ec] ;  /* 0x0000bb0081817a20 */ /* 0x000fe60000410000 */
        /* <DEDUP_REMOVED lines=86> */
[----:B------:R-:W1:Y:S02]  /*fb00*/  MUFU.TANH R121, R121 ;  /* 0x0000007900797308 */ /* 0x000e640000002400 */
[----:B-1234-:R-:W-:-:S05]  /*fb10*/  @P0 BRA `(.L_x_777) ;  /* 0xffffe74000000947 */ /* 0x01efca000383ffff */
.L_x_776:
[--C-:B------:R-:W-:Y:S05]  /*fb20*/  IMAD R200, R248, 0x80, R245.reuse ;  /* 0x00000080f8c87824 */ /* 0x100fea00078e02f5 */
        /* <DEDUP_REMOVED lines=10> */
[C---:B-1----:R-:W-:Y:S02]  /*fbd0*/  IADD3 R127, R200.reuse, 0x49, RZ ;  /* 0x00000049c87f7810 */ /* 0x042fe40007ffe0ff */
[C---:B------:R-:W-:Y:S02]  /*fbe0*/  IADD3 R178, R200.reuse, 0x59, RZ ;  /* 0x00000059c8b27810 */ /* 0x040fe40007ffe0ff */
[C---:B------:R-:W-:Y:S02]  /*fbf0*/  IADD3 R177, R200.reuse, 0x58, RZ ;  /* 0x00000058c8b17810 */ /* 0x040fe40007ffe0ff */
[C---:B------:R-:W-:Y:S02]  /*fc00*/  ISETP.GE.AND P0, PT, R200.reuse, R237, PT ;  /* 0x000000edc800720c */ /* 0x040fe40003f06270 */
[C---:B------:R-:W-:Y:S02]  /*fc10*/  IADD3 R183, R200.reuse, 0x19, RZ ;  /* 0x00000019c8b77810 */ /* 0x040fe40007ffe0ff */
[C---:B------:R-:W-:Y:S02]  /*fc20*/  ISETP.GE.OR P0, PT, R200.reuse, R236, !P0 ;  /* 0x000000ecc800720c */ /* 0x040fe40004706670 */
[----:B------:R-:W-:Y:S02]  /*fc30*/  IADD3 R44, R200, 0x1, RZ ;  /* 0x00000001c82c7810 */ /* 0x000fe40007ffe0ff */
[----:B------:R-:W-:Y:S02]  /*fc40*/  FSEL R116, R6, -INF , !P0 ;  /* 0xff80000006747808 */ /* 0x000fe40004000000 */
[-C--:B------:R-:W-:Y:S02]  /*fc50*/  ISETP.GE.AND P0, PT, R52, R241.reuse, PT ;  /* 0x000000f13400720c */ /* 0x080fe40003f06270 */
[-C--:B------:R-:W-:Y:S02]  /*fc60*/  ISETP.GE.AND P6, PT, R200, R241.reuse, PT ;  /* 0x000000f1c800720c */ /* 0x080fe40003fc6270 */
[-C--:B------:R-:W-:Y:S02]  /*fc70*/  ISETP.GE.OR P0, PT, R52, R240.reuse, !P0 ;  /* 0x000000f03400720c */ /* 0x080fe40004706670 */
[CC--:B------:R-:W-:Y:S02]  /*fc80*/  ISETP.GE.AND P2, PT, R44.reuse, R241.reuse, PT ;  /* 0x000000f12c00720c */ /* 0x0c0fe40003f46270 */
[----:B------:R-:W-:Y:S02]  /*fc90*/  FSEL R128, R15, -INF , !P0 ;  /* 0xff8000000f807808 */ /* 0x000fe40004000000 */
[-C--:B------:R-:W-:Y:S02]  /*fca0*/  ISETP.GE.OR P2, PT, R44, R240.reuse, !P2 ;  /* 0x000000f02c00720c */ /* 0x080fe40005746670 */
[-C--:B------:R-:W-:Y:S02]  /*fcb0*/  ISETP.GE.OR P6, PT, R200, R240.reuse, !P6 ;  /* 0x000000f0c800720c */ /* 0x080fe400077c6670 */
[----:B------:R-:W-:Y:S02]  /*fcc0*/  FSEL R2, R2, -INF , !P2 ;  /* 0xff80000002027808 */ /* 0x000fe40005000000 */
[----:B------:R-:W-:Y:S02]  /*fcd0*/  ISETP.GE.AND P2, PT, R48, R241, PT ;  /* 0x000000f13000720c */ /* 0x000fe40003f46270 */
[----:B------:R-:W-:Y:S02]  /*fce0*/  FSEL R0, R0, -INF , !P6 ;  /* 0xff80000000007808 */ /* 0x000fe40007000000 */
[----:B------:R-:W-:Y:S02]  /*fcf0*/  ISETP.GE.OR P2, PT, R48, R240, !P2 ;  /* 0x000000f03000720c */ /* 0x000fe40005746670 */
[C---:B------:R-:W-:Y:S02]  /*fd00*/  IADD3 R182, R200.reuse, 0x20, RZ ;  /* 0x00000020c8b67810 */ /* 0x040fe40007ffe0ff */
[----:B------:R-:W-:Y:S02]  /*fd10*/  FSEL R106, R21, -INF , !P2 ;  /* 0xff800000156a7808 */ /* 0x000fe40005000000 */
[C---:B------:R-:W-:Y:S02]  /*fd20*/  IADD3 R21, R200.reuse, 0x9, RZ ;  /* 0x00000009c8157810 */ /* 0x040fe40007ffe0ff */
[C---:B------:R-:W-:Y:S02]  /*fd30*/  ISETP.GE.AND P6, PT, R200.reuse, R235, PT ;  /* 0x000000ebc800720c */ /* 0x040fe40003fc6270 */
[C---:B------:R-:W-:Y:S02]  /*fd40*/  ISETP.GE.AND P3, PT, R200.reuse, R239, PT ;  /* 0x000000efc800720c */ /* 0x040fe40003f66270 */
[C---:B------:R-:W-:Y:S02]  /*fd50*/  ISETP.GE.OR P6, PT, R200.reuse, R234, !P6 ;  /* 0x000000eac800720c */ /* 0x040fe400077c6670 */
[----:B------:R-:W-:Y:S02]  /*fd60*/  IADD3 R204, R200, 0x21, RZ ;  /* 0x00000021c8cc7810 */ /* 0x000fe40007ffe0ff */
[----:B------:R-:W-:Y:S02]  /*fd70*/  FSEL R57, R10, -INF , !P6 ;  /* 0xff8000000a397808 */ /* 0x000fe40007000000 */
[----:B------:R-:W-:Y:S02]  /*fd80*/  ISETP.GE.AND P6, PT, R208, R241, PT ;  /* 0x000000f1d000720c */ /* 0x000fe40003fc6270 */
[----:B------:R-:W-:Y:S02]  /*fd90*/  ISETP.GE.OR P3, PT, R200, R238, !P3 ;  /* 0x000000eec800720c */ /* 0x000fe40005f66670 */
[----:B------:R-:W-:Y:S02]  /*fda0*/  ISETP.GE.OR P6, PT, R208, R240, !P6 ;  /* 0x000000f0d000720c */ /* 0x000fe400077c6670 */
[----:B------:R-:W-:Y:S02]  /*fdb0*/  FSEL R115, R3, -INF , !P3 ;  /* 0xff80000003737808 */ /* 0x000fe40005800000 */
[----:B------:R-:W-:Y:S02]  /*fdc0*/  FSEL R108, R19, -INF , !P6 ;  /* 0xff800000136c7808 */ /* 0x000fe40007000000 */
[C---:B------:R-:W-:Y:S02]  /*fdd0*/  IADD3 R19, R200.reuse, 0x11, RZ ;  /* 0x00000011c8137810 */ /* 0x040fe40007ffe0ff */
[C---:B------:R-:W-:Y:S02]  /*fde0*/  IADD3 R3, R200.reuse, 0x41, RZ ;  /* 0x00000041c8037810 */ /* 0x040fe40007ffe0ff */
[C---:B------:R-:W-:Y:S02]  /*fdf0*/  IADD3 R206, R200.reuse, 0x18, RZ ;  /* 0x00000018c8ce7810 */ /* 0x040fe40007ffe0ff */
[C---:B------:R-:W-:Y:S02]  /*fe00*/  IADD3 R125, R200.reuse, 0x39, RZ ;  /* 0x00000039c87d7810 */ /* 0x040fe40007ffe0ff */
[C---:B------:R-:W-:Y:S02]  /*fe10*/  IADD3 R129, R200.reuse, 0x48, RZ ;  /* 0x00000048c8817810 */ /* 0x040fe40007ffe0ff */
[----:B------:R-:W-:Y:S02]  /*fe20*/  IADD3 R181, R200, 0x60, RZ ;  /* 0x00000060c8b57810 */ /* 0x000fe40007ffe0ff */
[C---:B------:R-:W-:Y:S02]  /*fe30*/  ISETP.GE.AND P1, PT, R44.reuse, R239, PT ;  /* 0x000000ef2c00720c */ /* 0x040fe40003f26270 */
[C---:B------:R-:W-:Y:S02]  /*fe40*/  ISETP.GE.AND P5, PT, R44.reuse, R237, PT ;  /* 0x000000ed2c00720c */ /* 0x040fe40003fa6270 */
[C---:B------:R-:W-:Y:S02]  /*fe50*/  ISETP.GE.OR P1, PT, R44.reuse, R238, !P1 ;  /* 0x000000ee2c00720c */ /* 0x040fe40004f26670 */
[----:B------:R-:W-:Y:S02]  /*fe60*/  ISETP.GE.OR P5, PT, R44, R236, !P5 ;  /* 0x000000ec2c00720c */ /* 0x000fe40006fa6670 */
[----:B------:R-:W-:Y:S02]  /*fe70*/  FSEL R172, R5, -INF , !P1 ;  /* 0xff80000005ac7808 */ /* 0x000fe40004800000 */
[----:B------:R-:W-:Y:S02]  /*fe80*/  ISETP.GE.AND P1, PT, R188, R241, PT ;  /* 0x000000f1bc00720c */ /* 0x000fe40003f26270 */
[----:B------:R-:W-:Y:S02]  /*fe90*/  IADD3 R5, R200, 0x40, RZ ;  /* 0x00000040c8057810 */ /* 0x000fe40007ffe0ff */
        /* <DEDUP_REMOVED lines=8> */
[C---:B------:R-:W-:Y:S02]  /*ff20*/  ISETP.GE.AND P1, PT, R131.reuse, R241, PT ;  /* 0x000000f18300720c */ /* 0x040fe40003f26270 */
[----:B------:R-:W-:Y:S02]  /*ff30*/  FSEL R45, R190, -INF , !P5 ;  /* 0xff800000be2d7808 */ /* 0x000fe40006800000 */
[----:B------:R-:W-:Y:S02]  /*ff40*/  ISETP.GE.OR P1, PT, R131, R240, !P1 ;  /* 0x000000f08300720c */ /* 0x000fe40004f26670 */
[C---:B------:R-:W-:Y:S02]  /*ff50*/  ISETP.GE.AND P4, PT, R44.reuse, R235, PT ;  /* 0x000000eb2c00720c */ /* 0x040fe40003f86270 */
[----:B------:R-:W-:Y:S02]  /*ff60*/  FSEL R48, R211, -INF , !P1 ;  /* 0xff800000d3307808 */ /* 0x000fe40004800000 */
[----:B------:R-:W-:Y:S02]  /*ff70*/  ISETP.GE.OR P4, PT, R44, R234, !P4 ;  /* 0x000000ea2c00720c */ /* 0x000fe40006786670 */
[----:B------:R-:W-:Y:S02]  /*ff80*/  IADD3 R44, R200, 0x8, RZ ;  /* 0x00000008c82c7810 */ /* 0x000fe40007ffe0ff */
[----:B------:R-:W-:Y:S02]  /*ff90*/  ISETP.GE.AND P1, PT, R183, R239, PT ;  /* 0x000000efb700720c */ /* 0x000fe40003f26270 */
[C---:B------:R-:W-:Y:S02]  /*ffa0*/  ISETP.GE.AND P3, PT, R44.reuse, R241, PT ;  /* 0x000000f12c00720c */ /* 0x040fe40003f66270 */
[C---:B------:R-:W-:Y:S02]  /*ffb0*/  ISETP.GE.AND P6, PT, R44.reuse, R239, PT ;  /* 0x000000ef2c00720c */ /* 0x040fe40003fc6270 */
[C---:B------:R-:W-:Y:S02]  /*ffc0*/  ISETP.GE.OR P3, PT, R44.reuse, R240, !P3 ;  /* 0x000000f02c00720c */ /* 0x040fe40005f66670 */
[-C--:B------:R-:W-:Y:S02]  /*ffd0*/  ISETP.GE.OR P6, PT, R44, R238.reuse, !P6 ;  /* 0x000000ee2c00720c */ /* 0x080fe400077c6670 */
[----:B------:R-:W-:Y:S02]  /*ffe0*/  FSEL R130, R14, -INF , !P3 ;  /* 0xff8000000e827808 */ /* 0x000fe40005800000 */
[----:B------:R-:W-:Y:S02]  /*fff0*/  FSEL R170, R17, -INF , !P6 ;  /* 0xff80000011aa7808 */ /* 0x000fe40007000000 */
[C---:B------:R-:W-:Y:S02]  /*10000*/  ISETP.GE.AND P2, PT, R44.reuse, R237, PT ;  /* 0x000000ed2c00720c */ /* 0x040fe40003f46270 */
[----:B------:R-:W-:Y:S02]  /*10010*/  ISETP.GE.OR P1, PT, R183, R238, !P1 ;  /* 0x000000eeb700720c */ /* 0x000fe40004f26670 */
[----:B------:R-:W-:Y:S02]  /*10020*/  ISETP.GE.OR P2, PT, R44, R236, !P2 ;  /* 0x000000ec2c00720c */ /* 0x000fe40005746670 */
        /* <DEDUP_REMOVED lines=8> */
[----:B------:R-:W-:Y:S02]  /*100b0*/  ISETP.GE.AND P1, PT, R188, R239, PT ;  /* 0x000000efbc00720c */ /* 0x000fe40003f26270 */
[----:B------:R-:W-:Y:S02]  /*100c0*/  ISETP.GE.OR P3, PT, R44, R234, !P3 ;  /* 0x000000ea2c00720c */ /* 0x000fe40005f66670 */
[----:B------:R-:W-:Y:S02]  /*100d0*/  ISETP.GE.OR P1, PT, R188, R238, !P1 ;  /* 0x000000eebc00720c */ /* 0x000fe40004f26670 */
[-C--:B------:R-:W-:Y:S02]  /*100e0*/  ISETP.GE.AND P6, PT, R180, R241.reuse, PT ;  /* 0x000000f1b400720c */ /* 0x080fe40003fc6270 */
[----:B------:R-:W-:Y:S02]  /*100f0*/  FSEL R112, R50, -INF , !P1 ;  /* 0xff80000032707808 */ /* 0x000fe40004800000 */
[-C--:B------:R-:W-:Y:S02]  /*10100*/  ISETP.GE.OR P6, PT, R180, R240.reuse, !P6 ;  /* 0x000000f0b400720c */ /* 0x080fe400077c6670 */
        /* <DEDUP_REMOVED lines=13> */
[----:B------:R-:W-:Y:S02]  /*101e0*/  IADD3 R187, R200, 0x68, RZ ;  /* 0x00000068c8bb7810 */ /* 0x000fe40007ffe0ff */
[----:B------:R-:W-:Y:S02]  /*101f0*/  ISETP.GE.AND P1, PT, R177, R241, PT ;  /* 0x000000f1b100720c */ /* 0x000fe40003f26270 */
[-C--:B------:R-:W-:Y:S02]  /*10200*/  ISETP.GE.OR P0, PT, R183, R240.reuse, !P0 ;  /* 0x000000f0b700720c */ /* 0x080fe40004706670 */
[----:B------:R-:W-:Y:S02]  /*10210*/  ISETP.GE.OR P1, PT, R177, R240, !P1 ;  /* 0x000000f0b100720c */ /* 0x000fe40004f26670 */
        /* <DEDUP_REMOVED lines=14> */
[----:B------:R-:W-:Y:S02]  /*10300*/  IADD3 R7, R200, 0x79, RZ ;  /* 0x00000079c8077810 */ /* 0x000fe40007ffe0ff */
[----:B------:R-:W-:Y:S04]  /*10310*/  ISETP.GE.OR P0, PT, R21, R238, !P0 ;  /* 0x000000ee1500720c */ /* 0x000fe80004706670 */
        /* <DEDUP_REMOVED lines=13> */
[C---:B------:R-:W-:Y:S02]  /*103f0*/  ISETP.GE.AND P0, PT, R125.reuse, R241, PT ;  /* 0x000000f17d00720c */ /* 0x040fe40003f06270 */
[----:B------:R-:W-:Y:S02]  /*10400*/  FSEL R32, R32, -INF , !P6 ;  /* 0xff80000020207808 */ /* 0x000fe40007000000 */
[CC--:B------:R-:W-:Y:S02]  /*10410*/  ISETP.GE.AND P6, PT, R180.reuse, R239.reuse, PT ;  /* 0x000000efb400720c */ /* 0x0c0fe40003fc6270 */
[----:B------:R-:W-:Y:S02]  /*10420*/  ISETP.GE.OR P0, PT, R125, R240, !P0 ;  /* 0x000000f07d00720c */ /* 0x000fe40004706670 */
[-C--:B------:R-:W-:Y:S02]  /*10430*/  ISETP.GE.OR P6, PT, R180, R238.reuse, !P6 ;  /* 0x000000eeb400720c */ /* 0x080fe400077c6670 */
[----:B------:R-:W-:Y:S02]  /*10440*/  FSEL R34, R12, -INF , !P0 ;  /* 0xff8000000c227808 */ /* 0x000fe40004000000 */
[----:B------:R-:W-:Y:S02]  /*10450*/  FSEL R51, R51, -INF , !P6 ;  /* 0xff80000033337808 */ /* 0x000fe40007000000 */
[C---:B------:R-:W-:Y:S02]  /*10460*/  ISETP.GE.AND P0, PT, R204.reuse, R239, PT ;  /* 0x000000efcc00720c */ /* 0x040fe40003f06270 */
[----:B------:R-:W-:Y:S02]  /*10470*/  FSEL R33, R191, -INF , !P2 ;  /* 0xff800000bf217808 */ /* 0x000fe40005000000 */
[----:B------:R-:W-:Y:S02]  /*10480*/  ISETP.GE.OR P0, PT, R204, R238, !P0 ;  /* 0x000000eecc00720c */ /* 0x000fe40004706670 */
[----:B------:R-:W-:Y:S02]  /*10490*/  ISETP.GE.AND P2, PT, R208, R237, PT ;  /* 0x000000edd000720c */ /* 0x000fe40003f46270 */
[----:B------:R-:W-:Y:S02]  /*104a0*/  FSEL R15, R202, -INF , !P0 ;  /* 0xff800000ca0f7808 */ /* 0x000fe40004000000 */
[----:B------:R-:W-:Y:S02]  /*104b0*/  ISETP.GE.OR P2, PT, R208, R236, !P2 ;  /* 0x000000ecd000720c */ /* 0x000fe40005746670 */
[CC--:B------:R-:W-:Y:S02]  /*104c0*/  ISETP.GE.AND P0, PT, R129.reuse, R241.reuse, PT ;  /* 0x000000f18100720c */ /* 0x0c0fe40003f06270 */
[----:B------:R-:W-:Y:S02]  /*104d0*/  IADD3 R191, R200, 0x61, RZ ;  /* 0x00000061c8bf7810 */ /* 0x000fe40007ffe0ff */
[-C--:B------:R-:W-:Y:S02]  /*104e0*/  ISETP.GE.OR P0, PT, R129, R240.reuse, !P0 ;  /* 0x000000f08100720c */ /* 0x080fe40004706670 */
[C---:B------:R-:W-:Y:S02]  /*104f0*/  ISETP.GE.AND P5, PT, R191.reuse, R241, PT ;  /* 0x000000f1bf00720c */ /* 0x040fe40003fa6270 */
[----:B------:R-:W-:Y:S02]  /*10500*/  FSEL R4, R80, -INF , !P0 ;  /* 0xff80000050047808 */ /* 0x000fe40004000000 */
[----:B------:R-:W-:Y:S02]  /*10510*/  ISETP.GE.OR P5, PT, R191, R240, !P5 ;  /* 0x000000f0bf00720c */ /* 0x000fe40006fa6670 */
[----:B------:R-:W-:Y:S02]  /*10520*/  ISETP.GE.AND P0, PT, R179, R239, PT ;  /* 0x000000efb300720c */ /* 0x000fe40003f06270 */
[----:B------:R-:W-:Y:S02]  /*10530*/  FSEL R199, R61, -INF , !P5 ;  /* 0xff8000003dc77808 */ /* 0x000fe40006800000 */
[----:B------:R-:W-:Y:S02]  /*10540*/  ISETP.GE.OR P0, PT, R179, R238, !P0 ;  /* 0x000000eeb300720c */ /* 0x000fe40004706670 */
[C---:B------:R-:W-:Y:S02]  /*10550*/  ISETP.GE.AND P6, PT, R171.reuse, R241, PT ;  /* 0x000000f1ab00720c */ /* 0x040fe40003fc6270 */
[----:B------:R-:W-:Y:S02]  /*10560*/  FSEL R80, R186, -INF , !P0 ;  /* 0xff800000ba507808 */ /* 0x000fe40004000000 */
[----:B------:R-:W-:Y:S02]  /*10570*/  ISETP.GE.OR P6, PT, R171, R240, !P6 ;  /* 0x000000f0ab00720c */ /* 0x000fe400077c6670 */
[----:B------:R-:W-:Y:S02]  /*10580*/  IADD3 R186, R200, 0x69, RZ ;  /* 0x00000069c8ba7810 */ /* 0x000fe40007ffe0ff */
        /* <DEDUP_REMOVED lines=13> */
[----:B------:R-:W-:Y:S02]  /*10660*/  IADD3 R36, R200, 0x71, RZ ;  /* 0x00000071c8247810 */ /* 0x000fe40007ffe0ff */
        /* <DEDUP_REMOVED lines=11> */
[----:B------:R-:W-:Y:S02]  /*10720*/  ISETP.GE.OR P2, PT, R19, R236, !P2 ;  /* 0x000000ec1300720c */ /* 0x000fe40005746670 */
[-C--:B------:R-:W-:Y:S02]  /*10730*/  ISETP.GE.AND P6, PT, R3, R239.reuse, PT ;  /* 0x000000ef0300720c */ /* 0x080fe40003fc6270 */
[----:B------:R-:W-:Y:S02]  /*10740*/  FSEL R25, R25, -INF , !P2 ;  /* 0xff80000019197808 */ /* 0x000fe40005000000 */
[-C--:B------:R-:W-:Y:S02]  /*10750*/  ISETP.GE.OR P6, PT, R3, R238.reuse, !P6 ;  /* 0x000000ee0300720c */ /* 0x080fe400077c6670 */
[----:B------:R-:W-:Y:S02]  /*10760*/  IADD3 R173, R200, 0x70, RZ ;  /* 0x00000070c8ad7810 */ /* 0x000fe40007ffe0ff */
        /* <DEDUP_REMOVED lines=12> */
[----:B------:R-:W-:Y:S02]  /*10830*/  FSEL R20, R78, -INF , !P6 ;  /* 0xff8000004e147808 */ /* 0x000fe40007000000 */
[----:B------:R-:W-:Y:S02]  /*10840*/  ISETP.GE.AND P6, PT, R171, R239, PT ;  /* 0x000000efab00720c */ /* 0x000fe40003fc6270 */
[----:B------:R-:W-:Y:S02]  /*10850*/  ISETP.GE.AND P5, PT, R187, R241, PT ;  /* 0x000000f1bb00720c */ /* 0x000fe40003fa6270 */
[----:B------:R-:W-:Y:S02]  /*10860*/  ISETP.GE.OR P6, PT, R171, R238, !P6 ;  /* 0x000000eeab00720c */ /* 0x000fe400077c6670 */
[----:B------:R-:W-:Y:S02]  /*10870*/  ISETP.GE.OR P5, PT, R187, R240, !P5 ;  /* 0x000000f0bb00720c */ /* 0x000fe40006fa6670 */
[----:B------:R-:W-:Y:S02]  /*10880*/  FSEL R30, R85, -INF , !P6 ;  /* 0xff800000551e7808 */ /* 0x000fe40007000000 */
[----:B------:R-:W-:Y:S02]  /*10890*/  FSEL R85, R27, -INF , !P4 ;  /* 0xff8000001b557808 */ /* 0x000fe40006000000 */
[----:B------:R-:W-:Y:S02]  /*108a0*/  FSEL R209, R192, -INF , !P5 ;  /* 0xff800000c0d17808 */ /* 0x000fe40006800000 */
[C---:B------:R-:W-:Y:S02]  /*108b0*/  ISETP.GE.AND P6, PT, R19.reuse, R235, PT ;  /* 0x000000eb1300720c */ /* 0x040fe40003fc6270 */
[----:B------:R-:W-:Y:S02]  /*108c0*/  ISETP.GE.AND P5, PT, R186, R241, PT ;  /* 0x000000f1ba00720c */ /* 0x000fe40003fa6270 */
[----:B------:R-:W-:Y:S02]  /*108d0*/  ISETP.GE.OR P6, PT, R19, R234, !P6 ;  /* 0x000000ea1300720c */ /* 0x000fe400077c6670 */
[----:B------:R-:W-:Y:S02]  /*108e0*/  FSEL R19, R43, -INF , !P1 ;  /* 0xff8000002b137808 */ /* 0x000fe40004800000 */
[----:B------:R-:W-:Y:S02]  /*108f0*/  FSEL R81, R22, -INF , !P6 ;  /* 0xff80000016517808 */ /* 0x000fe40007000000 */
[----:B------:R-:W-:Y:S02]  /*10900*/  ISETP.GE.OR P5, PT, R186, R240, !P5 ;  /* 0x000000f0ba00720c */ /* 0x000fe40006fa6670 */
[----:B------:R-:W-:Y:S02]  /*10910*/  ISETP.GE.AND P4, PT, R131, R237, PT ;  /* 0x000000ed8300720c */ /* 0x000fe40003f86270 */
[----:B------:R-:W-:Y:S02]  /*10920*/  FSEL R201, R175, -INF , !P5 ;  /* 0xff800000afc97808 */ /* 0x000fe40006800000 */
[----:B------:R-:W-:Y:S02]  /*10930*/  ISETP.GE.OR P4, PT, R131, R236, !P4 ;  /* 0x000000ec8300720c */ /* 0x000fe40006786670 */
[C---:B------:R-:W-:Y:S02]  /*10940*/  ISETP.GE.AND P5, PT, R173.reuse, R241, PT ;  /* 0x000000f1ad00720c */ /* 0x040fe40003fa6270 */
[----:B------:R-:W-:Y:S02]  /*10950*/  IADD3 R175, R200, 0x78, RZ ;  /* 0x00000078c8af7810 */ /* 0x000fe40007ffe0ff */
[----:B------:R-:W-:Y:S02]  /*10960*/  ISETP.GE.OR P5, PT, R173, R240, !P5 ;  /* 0x000000f0ad00720c */ /* 0x000fe40006fa6670 */
[C---:B------:R-:W-:Y:S02]  /*10970*/  ISETP.GE.AND P6, PT, R188.reuse, R235, PT ;  /* 0x000000ebbc00720c */ /* 0x040fe40003fc6270 */
[----:B------:R-:W-:Y:S02]  /*10980*/  FSEL R208, R63, -INF , !P5 ;  /* 0xff8000003fd07808 */ /* 0x000fe40006800000 */
[----:B------:R-:W-:Y:S02]  /*10990*/  ISETP.GE.OR P6, PT, R188, R234, !P6 ;  /* 0x000000eabc00720c */ /* 0x000fe400077c6670 */
[-C--:B------:R-:W-:Y:S02]  /*109a0*/  ISETP.GE.AND P2, PT, R183, R237.reuse, PT ;  /* 0x000000edb700720c */ /* 0x080fe40003f46270 */
[----:B------:R-:W-:Y:S02]  /*109b0*/  FSEL R27, R42, -INF , !P6 ;  /* 0xff8000002a1b7808 */ /* 0x000fe40007000000 */
        /* <DEDUP_REMOVED lines=10> */
[CC--:B------:R-:W-:Y:S02]  /*10a60*/  ISETP.GE.AND P2, PT, R177.reuse, R239.reuse, PT ;  /* 0x000000efb100720c */ /* 0x0c0fe40003f46270 */
[CC--:B------:R-:W-:Y:S02]  /*10a70*/  ISETP.GE.AND P5, PT, R176.reuse, R239.reuse, PT ;  /* 0x000000efb000720c */ /* 0x0c0fe40003fa6270 */
[-C--:B------:R-:W-:Y:S02]  /*10a80*/  ISETP.GE.OR P2, PT, R177, R238.reuse, !P2 ;  /* 0x000000eeb100720c */ /* 0x080fe40005746670 */
[-C--:B------:R-:W-:Y:S02]  /*10a90*/  ISETP.GE.OR P5, PT, R176, R238.reuse, !P5 ;  /* 0x000000eeb000720c */ /* 0x080fe40006fa6670 */
[----:B------:R-:W-:Y:S02]  /*10aa0*/  FSEL R63, R93, -INF , !P2 ;  /* 0xff8000005d3f7808 */ /* 0x000fe40005000000 */
[----:B------:R-:W-:Y:S02]  /*10ab0*/  ISETP.GE.AND P2, PT, R178, R239, PT ;  /* 0x000000efb200720c */ /* 0x000fe40003f46270 */
[----:B------:R-:W-:Y:S02]  /*10ac0*/  FSEL R24, R84, -INF , !P5 ;  /* 0xff80000054187808 */ /* 0x000fe40006800000 */
[----:B------:R-:W-:Y:S02]  /*10ad0*/  ISETP.GE.OR P2, PT, R178, R238, !P2 ;  /* 0x000000eeb200720c */ /* 0x000fe40005746670 */
[----:B------:R-:W-:Y:S02]  /*10ae0*/  FSEL R84, R53, -INF , !P4 ;  /* 0xff80000035547808 */ /* 0x000fe40006000000 */
[----:B------:R-:W-:Y:S02]  /*10af0*/  FSEL R61, R91, -INF , !P2 ;  /* 0xff8000005b3d7808 */ /* 0x000fe40005000000 */
[CC--:B------:R-:W-:Y:S02]  /*10b00*/  ISETP.GE.AND P2, PT, R188.reuse, R237.reuse, PT ;  /* 0x000000edbc00720c */ /* 0x0c0fe40003f46270 */
[C---:B------:R-:W-:Y:S02]  /*10b10*/  ISETP.GE.AND P4, PT, R169.reuse, R237, PT ;  /* 0x000000eda900720c */ /* 0x040fe40003f86270 */
[-C--:B------:R-:W-:Y:S02]  /*10b20*/  ISETP.GE.OR P2, PT, R188, R236.reuse, !P2 ;  /* 0x000000ecbc00720c */ /* 0x080fe40005746670 */
[----:B------:R-:W-:Y:S02]  /*10b30*/  ISETP.GE.OR P4, PT, R169, R236, !P4 ;  /* 0x000000eca900720c */ /* 0x000fe40006786670 */
[----:B------:R-:W-:Y:S02]  /*10b40*/  FSEL R17, R203, -INF , !P2 ;  /* 0xff800000cb117808 */ /* 0x000fe40005000000 */
[-C--:B------:R-:W-:Y:S02]  /*10b50*/  ISETP.GE.AND P2, PT, R191, R239.reuse, PT ;  /* 0x000000efbf00720c */ /* 0x080fe40003f46270 */
[----:B------:R-:W-:Y:S02]  /*10b60*/  FSEL R9, R185, -INF , !P4 ;  /* 0xff800000b9097808 */ /* 0x000fe40006000000 */
[-C--:B------:R-:W-:Y:S02]  /*10b70*/  ISETP.GE.OR P2, PT, R191, R238.reuse, !P2 ;  /* 0x000000eebf00720c */ /* 0x080fe40005746670 */
[C---:B------:R-:W-:Y:S02]  /*10b80*/  ISETP.GE.AND P4, PT, R36.reuse, R239, PT ;  /* 0x000000ef2400720c */ /* 0x040fe40003f86270 */
[----:B------:R-:W-:Y:S02]  /*10b90*/  FSEL R93, R11, -INF , !P0 ;  /* 0xff8000000b5d7808 */ /* 0x000fe40004000000 */
[----:B------:R-:W-:Y:S02]  /*10ba0*/  ISETP.GE.OR P4, PT, R36, R238, !P4 ;  /* 0x000000ee2400720c */ /* 0x000fe40006786670 */
[----:B------:R-:W-:Y:S02]  /*10bb0*/  ISETP.GE.AND P0, PT, R183, R235, PT ;  /* 0x000000ebb700720c */ /* 0x000fe40003f06270 */
[----:B------:R-:W-:Y:S02]  /*10bc0*/  FSEL R198, R117, -INF , !P4 ;  /* 0xff80000075c67808 */ /* 0x000fe40006000000 */
[-C--:B------:R-:W-:Y:S01]  /*10bd0*/  ISETP.GE.OR P0, PT, R183, R234.reuse, !P0 ;  /* 0x000000eab700720c */ /* 0x080fe20004706670 */
[----:B------:R-:W-:Y:S01]  /*10be0*/  IMAD R183, R248, 0x80, R245 ;  /* 0x00000080f8b77824 */ /* 0x000fe200078e02f5 */
[----:B------:R-:W-:Y:S02]  /*10bf0*/  ISETP.GE.AND P5, PT, R182, R237, PT ;  /* 0x000000edb600720c */ /* 0x000fe40003fa6270 */
[----:B------:R-:W-:Y:S02]  /*10c00*/  FSEL R91, R26, -INF , !P0 ;  /* 0xff8000001a5b7808 */ /* 0x000fe40004000000 */
[----:B------:R-:W-:Y:S02]  /*10c10*/  ISETP.GE.AND P0, PT, R179, R235, PT ;  /* 0x000000ebb300720c */ /* 0x000fe40003f06270 */
[----:B------:R-:W-:Y:S02]  /*10c20*/  IADD3 R183, R183, 0x79, RZ ;  /* 0x00000079b7b77810 */ /* 0x000fe40007ffe0ff */
[----:B------:R-:W-:Y:S02]  /*10c30*/  ISETP.GE.OR P0, PT, R179, R234, !P0 ;  /* 0x000000eab300720c */ /* 0x000fe40004706670 */
[----:B------:R-:W-:Y:S02]  /*10c40*/  ISETP.GE.AND P3, PT, R175, R241, PT ;  /* 0x000000f1af00720c */ /* 0x000fe40003f66270 */
[----:B------:R-:W-:Y:S02]  /*10c50*/  FSEL R23, R46, -INF , !P0 ;  /* 0xff8000002e177808 */ /* 0x000fe40004000000 */
[C---:B------:R-:W-:Y:S02]  /*10c60*/  ISETP.GE.AND P0, PT, R129.reuse, R235, PT ;  /* 0x000000eb8100720c */ /* 0x040fe40003f06270 */
[----:B------:R-:W-:Y:S02]  /*10c70*/  ISETP.GE.OR P5, PT, R182, R236, !P5 ;  /* 0x000000ecb600720c */ /* 0x000fe40006fa6670 */
[----:B------:R-:W-:Y:S02]  /*10c80*/  ISETP.GE.OR P0, PT, R129, R234, !P0 ;  /* 0x000000ea8100720c */ /* 0x000fe40004706670 */
[----:B------:R-:W-:Y:S02]  /*10c90*/  FSEL R13, R38, -INF , !P5 ;  /* 0xff800000260d7808 */ /* 0x000fe40006800000 */
[----:B------:R-:W-:Y:S02]  /*10ca0*/  FSEL R38, R70, -INF , !P6 ;  /* 0xff80000046267808 */ /* 0x000fe40007000000 */
[C---:B------:R-:W-:Y:S02]  /*10cb0*/  ISETP.GE.AND P5, PT, R204.reuse, R237, PT ;  /* 0x000000edcc00720c */ /* 0x040fe40003fa6270 */
        /* <DEDUP_REMOVED lines=22> */
[-C--:B------:R-:W-:Y:S02]  /*10e20*/  ISETP.GE.AND P5, PT, R125, R235.reuse, PT ;  /* 0x000000eb7d00720c */ /* 0x080fe40003fa6270 */
[----:B------:R-:W-:Y:S02]  /*10e30*/  FSEL R35, R35, -INF , !P3 ;  /* 0xff80000023237808 */ /* 0x000fe40005800000 */
[-C--:B------:R-:W-:Y:S02]  /*10e40*/  ISETP.GE.OR P5, PT, R125, R234.reuse, !P5 ;  /* 0x000000ea7d00720c */ /* 0x080fe40006fa6670 */
[----:B------:R-:W-:Y:S02]  /*10e50*/  ISETP.GE.AND P3, PT, R169, R235, PT ;  /* 0x000000eba900720c */ /* 0x000fe40003f66270 */
[-C--:B------:R-:W-:Y:S02]  /*10e60*/  ISETP.GE.AND P2, PT, R187, R239.reuse, PT ;  /* 0x000000efbb00720c */ /* 0x080fe40003f46270 */
[----:B------:R-:W-:Y:S02]  /*10e70*/  ISETP.GE.OR P3, PT, R169, R234, !P3 ;  /* 0x000000eaa900720c */ /* 0x000fe40005f66670 */
[-C--:B------:R-:W-:Y:S02]  /*10e80*/  ISETP.GE.OR P2, PT, R187, R238.reuse, !P2 ;  /* 0x000000eebb00720c */ /* 0x080fe40005746670 */
[----:B------:R-:W-:Y:S02]  /*10e90*/  FSEL R55, R55, -INF , !P3 ;  /* 0xff80000037377808 */ /* 0x000fe40005800000 */
[----:B------:R-:W-:Y:S01]  /*10ea0*/  FSEL R7, R105, -INF , !P2 ;  /* 0xff80000069077808 */ /* 0x000fe20005000000 */
[----:B------:R-:W-:Y:S01]  /*10eb0*/  IMAD.MOV.U32 R105, RZ, RZ, R195 ;  /* 0x000000ffff697224 */ /* 0x000fe200078e00c3 */
[----:B------:R-:W-:Y:S02]  /*10ec0*/  ISETP.GE.AND P4, PT, R175, R239, PT ;  /* 0x000000efaf00720c */ /* 0x000fe40003f86270 */
[----:B------:R-:W-:Y:S01]  /*10ed0*/  ISETP.GE.AND P1, PT, R179, R237, PT ;  /* 0x000000edb300720c */ /* 0x000fe20003f26270 */
[----:B------:R-:W-:Y:S01]  /*10ee0*/  IMAD.MOV.U32 R117, RZ, RZ, R7 ;  /* 0x000000ffff757224 */ /* 0x000fe200078e0007 */
[----:B------:R-:W-:Y:S02]  /*10ef0*/  FSEL R7, R69, -INF , !P0 ;  /* 0xff80000045077808 */ /* 0x000fe40004000000 */
[----:B------:R-:W-:Y:S02]  /*10f00*/  ISETP.GE.OR P4, PT, R175, R238, !P4 ;  /* 0x000000eeaf00720c */ /* 0x000fe40006786670 */
[-C--:B------:R-:W-:Y:S02]  /*10f10*/  ISETP.GE.AND P0, PT, R181, R235.reuse, PT ;  /* 0x000000ebb500720c */ /* 0x080fe40003f06270 */
[----:B------:R-:W-:Y:S02]  /*10f20*/  FSEL R196, R123, -INF , !P4 ;  /* 0xff8000007bc47808 */ /* 0x000fe40006000000 */
[----:B------:R-:W-:Y:S02]  /*10f30*/  ISETP.GE.AND P4, PT, R5, R235, PT ;  /* 0x000000eb0500720c */ /* 0x000fe40003f86270 */
[-C--:B------:R-:W-:Y:S02]  /*10f40*/  ISETP.GE.OR P0, PT, R181, R234.reuse, !P0 ;  /* 0x000000eab500720c */ /* 0x080fe40004706670 */
[-C--:B------:R-:W-:Y:S02]  /*10f50*/  ISETP.GE.OR P4, PT, R5, R234.reuse, !P4 ;  /* 0x000000ea0500720c */ /* 0x080fe40006786670 */
[----:B------:R-:W-:Y:S02]  /*10f60*/  FMNMX.FTZ R5, R0, R167, !PT ;  /* 0x000000a700057209 */ /* 0x000fe40007810000 */
[----:B------:R-:W-:Y:S02]  /*10f70*/  ISETP.GE.AND P2, PT, R180, R235, PT ;  /* 0x000000ebb400720c */ /* 0x000fe40003f46270 */
[----:B------:R-:W-:Y:S02]  /*10f80*/  FMNMX.FTZ R5, R2, R5, !PT ;  /* 0x0000000502057209 */ /* 0x000fe40007810000 */
[----:B------:R-:W-:Y:S02]  /*10f90*/  ISETP.GE.OR P2, PT, R180, R234, !P2 ;  /* 0x000000eab400720c */ /* 0x000fe40005746670 */
[----:B------:R-:W-:Y:S02]  /*10fa0*/  ISETP.GE.OR P1, PT, R179, R236, !P1 ;  /* 0x000000ecb300720c */ /* 0x000fe40004f26670 */
[----:B------:R-:W-:Y:S02]  /*10fb0*/  FMNMX.FTZ R5, R130, R5, !PT ;  /* 0x0000000582057209 */ /* 0x000fe40007810000 */
[----:B------:R-:W-:Y:S02]  /*10fc0*/  FSEL R78, R47, -INF , !P1 ;  /* 0xff8000002f4e7808 */ /* 0x000fe40004800000 */
[----:B------:R-:W-:Y:S02]  /*10fd0*/  FSEL R47, R41, -INF , !P2 ;  /* 0xff800000292f7808 */ /* 0x000fe40005000000 */
[----:B------:R-:W-:Y:S02]  /*10fe0*/  FMNMX.FTZ R41, R116, R165, !PT ;  /* 0x000000a574297209 */ /* 0x000fe40007810000 */
        /* <DEDUP_REMOVED lines=25> */
[----:B------:R-:W-:Y:S02]  /*11180*/  FSEL R62, R74, -INF , !P1 ;  /* 0xff8000004a3e7808 */ /* 0x000fe40004800000 */
[----:B------:R-:W-:Y:S02]  /*11190*/  FSEL R74, R54, -INF , !P5 ;  /* 0xff800000364a7808 */ /* 0x000fe40006800000 */
        /* <DEDUP_REMOVED lines=16> */
[----:B------:R-:W-:Y:S02]  /*112a0*/  FSEL R65, R65, -INF , !P2 ;  /* 0xff80000041417808 */ /* 0x000fe40005000000 */
[C---:B------:R-:W-:Y:S02]  /*112b0*/  ISETP.GE.OR P1, PT, R178.reuse, R236, !P1 ;  /* 0x000000ecb200720c */ /* 0x040fe40004f26670 */
[----:B------:R-:W-:Y:S02]  /*112c0*/  ISETP.GE.AND P2, PT, R178, R235, PT ;  /* 0x000000ebb200720c */ /* 0x000fe40003f46270 */
[----:B------:R-:W-:Y:S02]  /*112d0*/  FSEL R121, R82, -INF , !P1 ;  /* 0xff80000052797808 */ /* 0x000fe40004800000 */
        /* <DEDUP_REMOVED lines=9> */
[-C--:B------:R-:W-:Y:S02]  /*11370*/  ISETP.GE.AND P1, PT, R181, R237.reuse, PT ;  /* 0x000000edb500720c */ /* 0x080fe40003f26270 */
        /* <DEDUP_REMOVED lines=17> */
[----:B------:R-:W-:Y:S02]  /*11490*/  ISETP.GE.AND P0, PT, R183, R237, PT ;  /* 0x000000edb700720c */ /* 0x000fe40003f06270 */
[----:B------:R-:W-:Y:S02]  /*114a0*/  FSEL R182, R101, -INF , !P2 ;  /* 0xff80000065b67808 */ /* 0x000fe40005000000 */
        /* <DEDUP_REMOVED lines=78> */
[CC--:B------:R-:W-:Y:S02]  /*11990*/  ISETP.GE.AND P1, PT, R186.reuse, R237.reuse, PT ;  /* 0x000000edba00720c */ /* 0x0c0fe40003f26270 */
[----:B------:R-:W-:Y:S02]  /*119a0*/  FMNMX.FTZ R66, R35, R66, !PT ;  /* 0x0000004223427209 */ /* 0x000fe40007810000 */
[----:B-1----:R-:W-:Y:S02]  /*119b0*/  FMNMX.FTZ R5, R5, R42, !PT ;  /* 0x0000002a05057209 */ /* 0x002fe40007810000 */
[----:B------:R-:W-:Y:S02]  /*119c0*/  FMNMX.FTZ R66, R27, R66, !PT ;  /* 0x000000421b427209 */ /* 0x000fe40007810000 */
[----:B------:R-:W-:Y:S01]  /*119d0*/  ISETP.GE.OR P1, PT, R186, R236, !P1 ;  /* 0x000000ecba00720c */ /* 0x000fe20004f26670 */
[----:B------:R-:W-:Y:S01]  /*119e0*/  SHFL.BFLY PT, R42, R5, 0x1, 0x1f ;  /* 0x0c201f00052a7f89 */ /* 0x000fe200000e0000 */
[----:B------:R-:W-:Y:S02]  /*119f0*/  FMNMX.FTZ R66, R47, R66, !PT ;  /* 0x000000422f427209 */ /* 0x000fe40007810000 */
[----:B------:R-:W-:Y:S01]  /*11a00*/  FSEL R207, R96, -INF , !P1 ;  /* 0xff80000060cf7808 */ /* 0x000fe20004800000 */
[----:B------:R-:W-:Y:S01]  /*11a10*/  IMAD.MOV.U32 R96, RZ, RZ, R97 ;  /* 0x000000ffff607224 */ /* 0x000fe200078e0061 */
[----:B------:R-:W-:Y:S02]  /*11a20*/  FMNMX.FTZ R41, R23, R66, !PT ;  /* 0x0000004217297209 */ /* 0x000fe40007810000 */
[C---:B------:R-:W-:Y:S01]  /*11a30*/  ISETP.GE.AND P1, PT, R173.reuse, R237, PT ;  /* 0x000000edad00720c */ /* 0x040fe20003f26270 */
[----:B------:R-:W1:Y:S01]  /*11a40*/  SHFL.BFLY PT, R66, R3, 0x2, 0x1f ;  /* 0x0c401f0003427f89 */ /* 0x000e6200000e0000 */
[----:B------:R-:W-:Y:S02]  /*11a50*/  FMNMX.FTZ R68, R70, R41, !PT ;  /* 0x0000002946447209 */ /* 0x000fe40007810000 */
[----:B------:R-:W-:Y:S02]  /*11a60*/  ISETP.GE.OR P1, PT, R173, R236, !P1 ;  /* 0x000000ecad00720c */ /* 0x000fe40004f26670 */
        /* <DEDUP_REMOVED lines=17> */
[----:B-1----:R-:W-:Y:S02]  /*11b80*/  FMNMX.FTZ R3, R3, R66, !PT ;  /* 0x0000004203037209 */ /* 0x002fe40007810000 */
[----:B------:R-:W-:Y:S02]  /*11b90*/  FMNMX.FTZ R66, R92, R36, !PT ;  /* 0x000000245c427209 */ /* 0x000fe40007810000 */
[----:B------:R-:W-:Y:S02]  /*11ba0*/  FMNMX.FTZ R36, R5, R42, !PT ;  /* 0x0000002a05247209 */ /* 0x000fe40007810000 */
[----:B------:R-:W-:Y:S02]  /*11bb0*/  FSEL R72, R72, -INF , !P5 ;  /* 0xff80000048487808 */ /* 0x000fe40006800000 */
[C---:B------:R-:W-:Y:S01]  /*11bc0*/  ISETP.GE.AND P1, PT, R175.reuse, R237, PT ;  /* 0x000000edaf00720c */ /* 0x040fe20003f26270 */
[----:B------:R-:W-:Y:S01]  /*11bd0*/  FMUL.FTZ R193, R36, c[0x0][0x23c] ;  /* 0x00008f0024c17a20 */ /* 0x000fe20000410000 */
[----:B------:R-:W-:Y:S02]  /*11be0*/  FMNMX.FTZ R42, R72, R41, !PT ;  /* 0x00000029482a7209 */ /* 0x000fe40007810000 */
[----:B------:R-:W-:Y:S02]  /*11bf0*/  ISETP.GE.OR P1, PT, R175, R236, !P1 ;  /* 0x000000ecaf00720c */ /* 0x000fe40004f26670 */
[----:B------:R-:W-:Y:S02]  /*11c00*/  FMNMX.FTZ R42, R77, R42, !PT ;  /* 0x0000002a4d2a7209 */ /* 0x000fe40007810000 */
[----:B------:R-:W-:Y:S02]  /*11c10*/  FSEL R188, R107, -INF , !P1 ;  /* 0xff8000006bbc7808 */ /* 0x000fe40004800000 */
[-C--:B------:R-:W-:Y:S02]  /*11c20*/  ISETP.GE.AND P3, PT, R187, R235.reuse, PT ;  /* 0x000000ebbb00720c */ /* 0x080fe40003f66270 */
[----:B------:R-:W-:Y:S02]  /*11c30*/  FMNMX.FTZ R42, R67, R42, !PT ;  /* 0x0000002a432a7209 */ /* 0x000fe40007810000 */
[----:B------:R-:W-:Y:S02]  /*11c40*/  ISETP.GE.OR P3, PT, R187, R234, !P3 ;  /* 0x000000eabb00720c */ /* 0x000fe40005f66670 */
[----:B------:R-:W-:Y:S02]  /*11c50*/  FMNMX.FTZ R42, R201, R42, !PT ;  /* 0x0000002ac92a7209 */ /* 0x000fe40007810000 */
[----:B------:R-:W-:Y:S02]  /*11c60*/  FSEL R195, R90, -INF , !P3 ;  /* 0xff8000005ac37808 */ /* 0x000fe40005800000 */
[----:B------:R-:W-:Y:S02]  /*11c70*/  FSETP.NEU.FTZ.AND P3, PT, R36, -INF , PT ;  /* 0xff8000002400780b */ /* 0x000fe40003f7d000 */
[----:B------:R-:W-:Y:S01]  /*11c80*/  FSEL R187, R119, -INF , !P0 ;  /* 0xff80000077bb7808 */ /* 0x000fe20004000000 */
[----:B------:R-:W-:Y:S01]  /*11c90*/  IMAD.MOV.U32 R119, RZ, RZ, R105 ;  /* 0x000000ffff777224 */ /* 0x000fe200078e0069 */
[----:B------:R-:W-:Y:S02]  /*11ca0*/  FSEL R193, R193, RZ, P3 ;  /* 0x000000ffc1c17208 */ /* 0x000fe40001800000 */
[----:B------:R-:W-:Y:S02]  /*11cb0*/  FMNMX.FTZ R42, R197, R42, !PT ;  /* 0x0000002ac52a7209 */ /* 0x000fe40007810000 */
[-C--:B------:R-:W-:Y:S01]  /*11cc0*/  ISETP.GE.AND P0, PT, R183, R235.reuse, PT ;  /* 0x000000ebb700720c */ /* 0x080fe20003f06270 */
[--C-:B------:R-:W-:Y:S01]  /*11cd0*/  FFMA.FTZ R94, R48, c[0x0][0x23c], -R193.reuse ;  /* 0x00008f00305e7a23 */ /* 0x100fe200000108c1 */
[----:B------:R-:W-:Y:S01]  /*11ce0*/  FMNMX.FTZ R41, R195, R42, !PT ;  /* 0x0000002ac3297209 */ /* 0x000fe20007810000 */
[--C-:B------:R-:W-:Y:S01]  /*11cf0*/  FFMA.FTZ R109, R52, c[0x0][0x23c], -R193.reuse ;  /* 0x00008f00346d7a23 */ /* 0x100fe200000108c1 */
[-C--:B------:R-:W-:Y:S01]  /*11d00*/  ISETP.GE.OR P0, PT, R183, R234.reuse, !P0 ;  /* 0x000000eab700720c */ /* 0x080fe20004706670 */
[--C-:B------:R-:W-:Y:S01]  /*11d10*/  FFMA.FTZ R90, R18, c[0x0][0x23c], -R193.reuse ;  /* 0x00008f00125a7a23 */ /* 0x100fe200000108c1 */
[-C--:B------:R-:W-:Y:S01]  /*11d20*/  ISETP.GE.AND P5, PT, R186, R235.reuse, PT ;  /* 0x000000ebba00720c */ /* 0x080fe20003fa6270 */
[----:B------:R-:W-:Y:S01]  /*11d30*/  MUFU.EX2 R94, R94 ;  /* 0x0000005e005e7308 */ /* 0x000fe20000000800 */
[--C-:B------:R-:W-:Y:S01]  /*11d40*/  FFMA.FTZ R178, R0, c[0x0][0x23c], -R193.reuse ;  /* 0x00008f0000b27a23 */ /* 0x100fe200000108c1 */
[CC--:B------:R-:W-:Y:S01]  /*11d50*/  ISETP.GE.AND P4, PT, R173.reuse, R235.reuse, PT ;  /* 0x000000ebad00720c */ /* 0x0c0fe20003f86270 */
[--C-:B------:R-:W-:Y:S01]  /*11d60*/  FFMA.FTZ R129, R106, c[0x0][0x23c], -R193.reuse ;  /* 0x00008f006a817a23 */ /* 0x100fe200000108c1 */
[-C--:B------:R-:W-:Y:S01]  /*11d70*/  ISETP.GE.OR P5, PT, R186, R234.reuse, !P5 ;  /* 0x000000eaba00720c */ /* 0x080fe20006fa6670 */
[--C-:B------:R-:W-:Y:S01]  /*11d80*/  FFMA.FTZ R125, R104, c[0x0][0x23c], -R193.reuse ;  /* 0x00008f00687d7a23 */ /* 0x100fe200000108c1 */
[----:B------:R-:W-:Y:S01]  /*11d90*/  ISETP.GE.OR P4, PT, R173, R234, !P4 ;  /* 0x000000eaad00720c */ /* 0x000fe20006786670 */
[--C-:B------:R-:W-:Y:S01]  /*11da0*/  FFMA.FTZ R199, R199, c[0x0][0x23c], -R193.reuse ;  /* 0x00008f00c7c77a23 */ /* 0x100fe200000108c1 */
[----:B------:R-:W-:Y:S01]  /*11db0*/  FSEL R210, R89, -INF , !P5 ;  /* 0xff80000059d27808 */ /* 0x000fe20006800000 */
[--C-:B------:R-:W-:Y:S01]  /*11dc0*/  FFMA.FTZ R209, R209, c[0x0][0x23c], -R193.reuse ;  /* 0x00008f00d1d17a23 */ /* 0x100fe200000108c1 */
[----:B------:R-:W-:Y:S01]  /*11dd0*/  MUFU.EX2 R178, R178 ;  /* 0x000000b200b27308 */ /* 0x000fe20000000800 */
[----:B------:R-:W-:Y:S01]  /*11de0*/  FSEL R183, R103, -INF , !P4 ;  /* 0xff80000067b77808 */ /* 0x000fe20006000000 */
[--C-:B------:R-:W-:Y:S01]  /*11df0*/  FFMA.FTZ R173, R130, c[0x0][0x23c], -R193.reuse ;  /* 0x00008f0082ad7a23 */ /* 0x100fe200000108c1 */
[----:B------:R-:W-:Y:S01]  /*11e00*/  ISETP.GE.AND P1, PT, R175, R235, PT ;  /* 0x000000ebaf00720c */ /* 0x000fe20003f26270 */
[--C-:B------:R-:W-:Y:S01]  /*11e10*/  FFMA.FTZ R130, R128, c[0x0][0x23c], -R193.reuse ;  /* 0x00008f0080827a23 */ /* 0x100fe200000108c1 */
[----:B------:R-:W-:Y:S01]  /*11e20*/  FMNMX.FTZ R66, R211, R66, !PT ;  /* 0x00000042d3427209 */ /* 0x000fe20007810000 */
[--C-:B------:R-:W-:Y:S01]  /*11e30*/  FFMA.FTZ R82, R6, c[0x0][0x23c], -R193.reuse ;  /* 0x00008f0006527a23 */ /* 0x100fe200000108c1 */
[----:B------:R-:W-:Y:S01]  /*11e40*/  ISETP.GE.OR P1, PT, R175, R234, !P1 ;  /* 0x000000eaaf00720c */ /* 0x000fe20004f26670 */
[--C-:B------:R-:W-:Y:S01]  /*11e50*/  FFMA.FTZ R175, R2, c[0x0][0x23c], -R193.reuse ;  /* 0x00008f0002af7a23 */ /* 0x100fe200000108c1 */
[----:B------:R-:W-:Y:S01]  /*11e60*/  FMNMX.FTZ R5, R207, R66, !PT ;  /* 0x00000042cf057209 */ /* 0x000fe20007810000 */
[----:B------:R-:W-:Y:S01]  /*11e70*/  MUFU.EX2 R173, R173 ;  /* 0x000000ad00ad7308 */ /* 0x000fe20000000800 */
[----:B------:R-:W-:Y:S01]  /*11e80*/  FSEL R180, R113, -INF , !P1 ;  /* 0xff80000071b47808 */ /* 0x000fe20004800000 */
[--C-:B------:R-:W-:Y:S01]  /*11e90*/  FFMA.FTZ R97, R44, c[0x0][0x23c], -R193.reuse ;  /* 0x00008f002c617a23 */ /* 0x100fe200000108c1 */
[----:B------:R-:W-:Y:S01]  /*11ea0*/  FMNMX.FTZ R5, R192, R5, !PT ;  /* 0x00000005c0057209 */ /* 0x000fe20007810000 */
[--C-:B------:R-:W-:Y:S01]  /*11eb0*/  FFMA.FTZ R83, R34, c[0x0][0x23c], -R193.reuse ;  /* 0x00008f0022537a23 */ /* 0x100fe200000108c1 */
[----:B------:R-:W1:Y:S01]  /*11ec0*/  SHFL.BFLY PT, R66, R3, 0x1, 0x1f ;  /* 0x0c201f0003427f89 */ /* 0x000e6200000e0000 */
[--C-:B------:R-:W-:Y:S01]  /*11ed0*/  FFMA.FTZ R75, R32, c[0x0][0x23c], -R193.reuse ;  /* 0x00008f00204b7a23 */ /* 0x100fe200000108c1 */
[----:B------:R-:W-:Y:S01]  /*11ee0*/  FMNMX.FTZ R5, R190, R5, !PT ;  /* 0x00000005be057209 */ /* 0x000fe20007810000 */
[--C-:B------:R-:W-:Y:S02]  /*11ef0*/  FFMA.FTZ R71, R10, c[0x0][0x23c], -R193.reuse ;  /* 0x00008f000a477a23 */ /* 0x100fe400000108c1 */
[----:B------:R-:W2:Y:S01]  /*11f00*/  MUFU.EX2 R175, R175 ;  /* 0x000000af00af7308 */ /* 0x000ea20000000800 */
[----:B------:R-:W-:Y:S01]  /*11f10*/  FMNMX.FTZ R68, R188, R5, !PT ;  /* 0x00000005bc447209 */ /* 0x000fe20007810000 */
[----:B------:R-:W-:Y:S02]  /*11f20*/  IMAD.MOV.U32 R89, RZ, RZ, R92 ;  /* 0x000000ffff597224 */ /* 0x000fe400078e005c */
[--C-:B------:R-:W-:Y:S01]  /*11f30*/  FFMA.FTZ R208, R208, c[0x0][0x23c], -R193.reuse ;  /* 0x00008f00d0d07a23 */ /* 0x100fe200000108c1 */
[----:B------:R-:W-:Y:S01]  /*11f40*/  FMNMX.FTZ R5, R187, R68, !PT ;  /* 0x00000044bb057209 */ /* 0x000fe20007810000 */
[--C-:B------:R-:W-:Y:S01]  /*11f50*/  FFMA.FTZ R206, R206, c[0x0][0x23c], -R193.reuse ;  /* 0x00008f00cece7a23 */ /* 0x100fe200000108c1 */
[----:B------:R-:W-:Y:S01]  /*11f60*/  FMNMX.FTZ R68, R210, R41, !PT ;  /* 0x00000029d2447209 */ /* 0x000fe20007810000 */
[----:B------:R-:W-:Y:S01]  /*11f70*/  FFMA.FTZ R202, R202, c[0x0][0x23c], -R193 ;  /* 0x00008f00caca7a23 */ /* 0x000fe200000108c1 */
[----:B------:R-:W-:Y:S01]  /*11f80*/  FSEL R41, R59, -INF , !P0 ;  /* 0xff8000003b297808 */ /* 0x000fe20004000000 */
[----:B------:R-:W-:Y:S01]  /*11f90*/  MUFU.EX2 R130, R130 ;  /* 0x0000008200827308 */ /* 0x000fe20000000800 */
[----:B------:R-:W-:Y:S01]  /*11fa0*/  IMAD.MOV.U32 R59, RZ, RZ, R117 ;  /* 0x000000ffff3b7224 */ /* 0x000fe200078e0075 */
[----:B------:R-:W-:Y:S01]  /*11fb0*/  FMNMX.FTZ R43, R183, R68, !PT ;  /* 0x00000044b72b7209 */ /* 0x000fe20007810000 */
[----:B------:R-:W-:Y:S01]  /*11fc0*/  FFMA.FTZ R117, R58, c[0x0][0x23c], -R193 ;  /* 0x00008f003a757a23 */ /* 0x000fe200000108c1 */
[----:B------:R-:W3:Y:S01]  /*11fd0*/  SHFL.BFLY PT, R42, R5, 0x2, 0x1f ;  /* 0x0c401f00052a7f89 */ /* 0x000ee200000e0000 */
[----:B------:R-:W-:Y:S01]  /*11fe0*/  IMAD.MOV.U32 R58, RZ, RZ, R77 ;  /* 0x000000ffff3a7224 */ /* 0x000fe200078e004d */
[----:B------:R-:W-:Y:S02]  /*11ff0*/  FMNMX.FTZ R43, R182, R43, !PT ;  /* 0x0000002bb62b7209 */ /* 0x000fe40007810000 */
[----:B-1----:R-:W-:Y:S02]  /*12000*/  FMNMX.FTZ R3, R3, R66, !PT ;  /* 0x0000004203037209 */ /* 0x002fe40007810000 */
[----:B------:R-:W-:Y:S01]  /*12010*/  MUFU.EX2 R129, R129 ;  /* 0x0000008100817308 */ /* 0x000fe20000000800 */
[----:B------:R-:W-:Y:S02]  /*12020*/  FMNMX.FTZ R2, R180, R43, !PT ;  /* 0x0000002bb4027209 */ /* 0x000fe40007810000 */
[C---:B------:R-:W-:Y:S01]  /*12030*/  FSETP.NEU.FTZ.AND P2, PT, R3.reuse, -INF , PT ;  /* 0xff8000000300780b */ /* 0x040fe20003f5d000 */
[----:B------:R-:W-:Y:S01]  /*12040*/  FMUL.FTZ R191, R3, c[0x0][0x23c] ;  /* 0x00008f0003bf7a20 */ /* 0x000fe20000410000 */
[----:B------:R-:W-:Y:S02]  /*12050*/  FMNMX.FTZ R0, R41, R2, !PT ;  /* 0x0000000229007209 */ /* 0x000fe40007810000 */
[----:B--2---:R-:W-:Y:S02]  /*12060*/  F2FP.BF16.PACK_AB R44, R175, R178 ;  /* 0x000000b2af2c723e */ /* 0x004fe400000010ff */
[----:B------:R-:W-:Y:S01]  /*12070*/  FSEL R191, R191, RZ, P2 ;  /* 0x000000ffbfbf7208 */ /* 0x000fe20001000000 */
[----:B------:R-:W-:Y:S04]  /*12080*/  MUFU.EX2 R125, R125 ;  /* 0x0000007d007d7308 */ /* 0x000fe80000000800 */
[--C-:B------:R-:W-:Y:S02]  /*12090*/  FFMA.FTZ R69, R20, c[0x0][0x23c], -R191.reuse ;  /* 0x00008f0014457a23 */ /* 0x100fe400000108bf */
[----:B------:R-:W-:Y:S02]  /*120a0*/  FFMA.FTZ R106, R15, c[0x0][0x23c], -R191 ;  /* 0x00008f000f6a7a23 */ /* 0x000fe400000108bf */
[----:B------:R-:W-:Y:S01]  /*120b0*/  IMAD.MOV.U32 R15, RZ, RZ, R49 ;  /* 0x000000ffff0f7224 */ /* 0x000fe200078e0031 */
[----:B---3--:R-:W-:Y:S01]  /*120c0*/  FMNMX.FTZ R42, R5, R42, !PT ;  /* 0x0000002a052a7209 */ /* 0x008fe20007810000 */
[----:B------:R-:W-:Y:S01]  /*120d0*/  MUFU.EX2 R117, R117 ;  /* 0x0000007500757308 */ /* 0x000fe20000000800 */
[--C-:B------:R-:W-:Y:S01]  /*120e0*/  FFMA.FTZ R92, R110, c[0x0][0x23c], -R191.reuse ;  /* 0x00008f006e5c7a23 */ /* 0x100fe200000108bf */
[----:B------:R-:W1:Y:S01]  /*120f0*/  SHFL.BFLY PT, R5, R0, 0x2, 0x1f ;  /* 0x0c401f0000057f89 */ /* 0x000e6200000e0000 */
[--C-:B------:R-:W-:Y:S02]  /*12100*/  FFMA.FTZ R110, R30, c[0x0][0x23c], -R191.reuse ;  /* 0x00008f001e6e7a23 */ /* 0x100fe400000108bf */
[--C-:B------:R-:W-:Y:S02]  /*12110*/  FFMA.FTZ R203, R203, c[0x0][0x23c], -R191.reuse ;  /* 0x00008f00cbcb7a23 */ /* 0x100fe400000108bf */
[--C-:B------:R-:W-:Y:S02]  /*12120*/  FFMA.FTZ R205, R205, c[0x0][0x23c], -R191.reuse ;  /* 0x00008f00cdcd7a23 */ /* 0x100fe400000108bf */
[--C-:B------:R-:W-:Y:S01]  /*12130*/  FFMA.FTZ R128, R120, c[0x0][0x23c], -R191.reuse ;  /* 0x00008f0078807a23 */ /* 0x100fe200000108bf */
[----:B------:R-:W-:Y:S01]  /*12140*/  MUFU.EX2 R106, R106 ;  /* 0x0000006a006a7308 */ /* 0x000fe20000000800 */
[--C-:B------:R-:W-:Y:S01]  /*12150*/  FFMA.FTZ R120, R126, c[0x0][0x23c], -R191.reuse ;  /* 0x00008f007e787a23 */ /* 0x100fe200000108bf */
[----:B------:R-:W2:Y:S01]  /*12160*/  SHFL.BFLY PT, R43, R42, 0x1, 0x1f ;  /* 0x0c201f002a2b7f89 */ /* 0x000ea200000e0000 */
[--C-:B------:R-:W-:Y:S02]  /*12170*/  FFMA.FTZ R186, R115, c[0x0][0x23c], -R191.reuse ;  /* 0x00008f0073ba7a23 */ /* 0x100fe400000108bf */
[----:B------:R-:W-:Y:S02]  /*12180*/  FFMA.FTZ R171, R172, c[0x0][0x23c], -R191 ;  /* 0x00008f00acab7a23 */ /* 0x000fe400000108bf */
[--C-:B------:R-:W-:Y:S02]  /*12190*/  FFMA.FTZ R172, R108, c[0x0][0x23c], -R193.reuse ;  /* 0x00008f006cac7a23 */ /* 0x100fe400000108c1 */
[----:B------:R-:W-:Y:S01]  /*121a0*/  FFMA.FTZ R108, R100, c[0x0][0x23c], -R193 ;  /* 0x00008f00646c7a23 */ /* 0x000fe200000108c1 */
[----:B------:R-:W-:Y:S01]  /*121b0*/  MUFU.EX2 R186, R186 ;  /* 0x000000ba00ba7308 */ /* 0x000fe20000000800 */
[--C-:B------:R-:W-:Y:S02]  /*121c0*/  FFMA.FTZ R100, R51, c[0x0][0x23c], -R191.reuse ;  /* 0x00008f0033647a23 */ /* 0x100fe400000108bf */
[--C-:B------:R-:W-:Y:S02]  /*121d0*/  FFMA.FTZ R176, R170, c[0x0][0x23c], -R191.reuse ;  /* 0x00008f00aab07a23 */ /* 0x100fe400000108bf */
[--C-:B------:R-:W-:Y:S01]  /*121e0*/  FFMA.FTZ R131, R168, c[0x0][0x23c], -R191.reuse ;  /* 0x00008f00a8837a23 */ /* 0x100fe200000108bf */
[----:B-1----:R-:W-:Y:S01]  /*121f0*/  FMNMX.FTZ R5, R0, R5, !PT ;  /* 0x0000000500057209 */ /* 0x002fe20007810000 */
[--C-:B------:R-:W-:Y:S02]  /*12200*/  FFMA.FTZ R107, R112, c[0x0][0x23c], -R191.reuse ;  /* 0x00008f00706b7a23 */ /* 0x100fe400000108bf */
[----:B------:R-:W-:Y:S01]  /*12210*/  FFMA.FTZ R127, R122, c[0x0][0x23c], -R191 ;  /* 0x00008f007a7f7a23 */ /* 0x000fe200000108bf */
[----:B------:R-:W-:Y:S01]  /*12220*/  MUFU.EX2 R171, R171 ;  /* 0x000000ab00ab7308 */ /* 0x000fe20000000800 */
[--C-:B------:R-:W-:Y:S01]  /*12230*/  FFMA.FTZ R122, R102, c[0x0][0x23c], -R193.reuse ;  /* 0x00008f00667a7a23 */ /* 0x100fe200000108c1 */
[----:B------:R-:W1:Y:S01]  /*12240*/  SHFL.BFLY PT, R0, R5, 0x1, 0x1f ;  /* 0x0c201f0005007f89 */ /* 0x000e6200000e0000 */
[----:B------:R-:W-:Y:S02]  /*12250*/  FFMA.FTZ R102, R98, c[0x0][0x23c], -R193 ;  /* 0x00008f0062667a23 */ /* 0x000fe400000108c1 */
[--C-:B------:R-:W-:Y:S01]  /*12260*/  FFMA.FTZ R115, R114, c[0x0][0x23c], -R191.reuse ;  /* 0x00008f0072737a23 */ /* 0x100fe200000108bf */
[----:B--2---:R-:W-:Y:S01]  /*12270*/  FMNMX.FTZ R2, R42, R43, !PT ;  /* 0x0000002b2a027209 */ /* 0x004fe20007810000 */
[----:B------:R-:W-:Y:S03]  /*12280*/  FFMA.FTZ R196, R196, c[0x0][0x23c], -R191 ;  /* 0x00008f00c4c47a23 */ /* 0x000fe600000108bf */
[----:B------:R-:W-:Y:S01]  /*12290*/  MUFU.EX2 R176, R176 ;  /* 0x000000b000b07308 */ /* 0x000fe20000000800 */
[C---:B------:R-:W-:Y:S01]  /*122a0*/  FMUL.FTZ R189, R2.reuse, c[0x0][0x23c] ;  /* 0x00008f0002bd7a20 */ /* 0x040fe20000410000 */
[C---:B------:R-:W-:Y:S04]  /*122b0*/  FSETP.NEU.FTZ.AND P1, PT, R2.reuse, -INF , PT ;  /* 0xff8000000200780b */ /* 0x040fe80003f3d000 */
[----:B------:R-:W-:Y:S02]  /*122c0*/  FSEL R189, R189, RZ, P1 ;  /* 0x000000ffbdbd7208 */ /* 0x000fe40000800000 */
[----:B------:R-:W-:Y:S02]  /*122d0*/  FSEL R6, R2, RZ, P1 ;  /* 0x000000ff02067208 */ /* 0x000fe40000800000 */
[----:B------:R-:W2:Y:S01]  /*122e0*/  MUFU.EX2 R131, R131 ;  /* 0x0000008300837308 */ /* 0x000ea20000000800 */
[--C-:B------:R-:W-:Y:S02]  /*122f0*/  FFMA.FTZ R68, R22, c[0x0][0x23c], -R189.reuse ;  /* 0x00008f0016447a23 */ /* 0x100fe400000108bd */
[----:B------:R-:W-:Y:S02]  /*12300*/  FFMA.FTZ R126, R21, c[0x0][0x23c], -R189 ;  /* 0x00008f00157e7a23 */ /* 0x000fe400000108bd */
[----:B------:R-:W-:Y:S01]  /*12310*/  IMAD.MOV.U32 R21, RZ, RZ, R67 ;  /* 0x000000ffff157224 */ /* 0x000fe200078e0043 */
[----:B-1----:R-:W-:Y:S01]  /*12320*/  FMNMX.FTZ R0, R5, R0, !PT ;  /* 0x0000000005007209 */ /* 0x002fe20007810000 */
[----:B------:R-:W-:Y:S02]  /*12330*/  FFMA.FTZ R104, R17, c[0x0][0x23c], -R189 ;  /* 0x00008f0011687a23 */ /* 0x000fe400000108bd */
[----:B------:R-:W-:Y:S01]  /*12340*/  FADD.FTZ R6, -R6, R165 ;  /* 0x000000a506067221 */ /* 0x000fe20000010100 */
[----:B------:R-:W-:Y:S01]  /*12350*/  MUFU.EX2 R172, R172 ;  /* 0x000000ac00ac7308 */ /* 0x000fe20000000800 */
[C---:B------:R-:W-:Y:S01]  /*12360*/  FMUL.FTZ R185, R0.reuse, c[0x0][0x23c] ;  /* 0x00008f0000b97a20 */ /* 0x040fe20000410000 */
[----:B------:R-:W-:Y:S01]  /*12370*/  FSETP.NEU.FTZ.AND P0, PT, R0, -INF , PT ;  /* 0xff8000000000780b */ /* 0x000fe20003f1d000 */
[--C-:B------:R-:W-:Y:S02]  /*12380*/  FFMA.FTZ R181, R116, c[0x0][0x23c], -R189.reuse ;  /* 0x00008f0074b57a23 */ /* 0x100fe400000108bd */
[--C-:B------:R-:W-:Y:S01]  /*12390*/  FFMA.FTZ R174, R184, c[0x0][0x23c], -R189.reuse ;  /* 0x00008f00b8ae7a23 */ /* 0x100fe200000108bd */
[----:B------:R-:W-:Y:S01]  /*123a0*/  FSEL R185, R185, RZ, P0 ;  /* 0x000000ffb9b97208 */ /* 0x000fe20000000000 */
[----:B------:R-:W-:Y:S02]  /*123b0*/  FFMA.FTZ R43, R25, c[0x0][0x23c], -R189 ;  /* 0x00008f00192b7a23 */ /* 0x000fe400000108bd */
[----:B------:R-:W-:Y:S01]  /*123c0*/  IMAD.MOV.U32 R5, RZ, RZ, R72 ;  /* 0x000000ffff057224 */ /* 0x000fe200078e0048 */
[----:B------:R-:W-:Y:S01]  /*123d0*/  MUFU.EX2 R181, R181 ;  /* 0x000000b500b57308 */ /* 0x000fe20000000800 */
[--C-:B------:R-:W-:Y:S02]  /*123e0*/  FFMA.FTZ R111, R91, c[0x0][0x23c], -R185.reuse ;  /* 0x00008f005b6f7a23 */ /* 0x100fe400000108b9 */
[--C-:B------:R-:W-:Y:S02]  /*123f0*/  FFMA.FTZ R91, R23, c[0x0][0x23c], -R185.reuse ;  /* 0x00008f00175b7a23 */ /* 0x100fe400000108b9 */
[----:B------:R-:W-:Y:S02]  /*12400*/  FFMA.FTZ R184, R57, c[0x0][0x23c], -R185 ;  /* 0x00008f0039b87a23 */ /* 0x000fe400000108b9 */
[----:B------:R-:W-:Y:S02]  /*12410*/  IMAD.MOV.U32 R57, RZ, RZ, R88 ;  /* 0x000000ffff397224 */ /* 0x000fe400078e0058 */
[----:B------:R-:W-:Y:S01]  /*12420*/  FFMA.FTZ R88, R50, c[0x0][0x23c], -R191 ;  /* 0x00008f0032587a23 */ /* 0x000fe200000108bf */
[----:B------:R-:W1:Y:S01]  /*12430*/  MUFU.EX2 R174, R174 ;  /* 0x000000ae00ae7308 */ /* 0x000e620000000800 */
[----:B------:R-:W-:Y:S01]  /*12440*/  LDSM.16.MT88.4 R48, [R219+0x4000] ;  /* 0x00400000db30783b */ /* 0x000fe20000004200 */
        /* <DEDUP_REMOVED lines=8> */
[----:B------:R-:W-:Y:S02]  /*124d0*/  FFMA.FTZ R169, R99, c[0x0][0x23c], -R185 ;  /* 0x00008f0063a97a23 */ /* 0x000fe400000108b9 */
[----:B------:R-:W-:Y:S01]  /*124e0*/  FFMA.FTZ R99, R19, c[0x0][0x23c], -R189 ;  /* 0x00008f0013637a23 */ /* 0x000fe200000108bd */
[----:B------:R-:W-:Y:S01]  /*124f0*/  MUFU.EX2 R128, R128 ;  /* 0x0000008000807308 */ /* 0x000fe20000000800 */
[--C-:B------:R-:W-:Y:S02]  /*12500*/  FFMA.FTZ R168, R93, c[0x0][0x23c], -R185.reuse ;  /* 0x00008f005da87a23 */ /* 0x100fe400000108b9 */
[--C-:B------:R-:W-:Y:S01]  /*12510*/  FFMA.FTZ R98, R47, c[0x0][0x23c], -R185.reuse ;  /* 0x00008f002f627a23 */ /* 0x100fe200000108b9 */
[----:B--2---:R-:W-:Y:S01]  /*12520*/  F2FP.BF16.PACK_AB R47, R131, R176 ;  /* 0x000000b0832f723e */ /* 0x004fe200000010ff */
[----:B------:R-:W-:Y:S01]  /*12530*/  FFMA.FTZ R103, R35, c[0x0][0x23c], -R185 ;  /* 0x00008f0023677a23 */ /* 0x000fe200000108b9 */
[----:B-1----:R-:W-:Y:S01]  /*12540*/  F2FP.BF16.PACK_AB R32, R174, R181 ;  /* 0x000000b5ae20723e */ /* 0x002fe200000010ff */
[--C-:B------:R-:W-:Y:S02]  /*12550*/  FFMA.FTZ R95, R80, c[0x0][0x23c], -R191.reuse ;  /* 0x00008f00505f7a23 */ /* 0x100fe400000108bf */
[----:B------:R-:W-:Y:S01]  /*12560*/  FFMA.FTZ R80, R16, c[0x0][0x23c], -R191 ;  /* 0x00008f0010507a23 */ /* 0x000fe200000108bf */
        /* <DEDUP_REMOVED lines=12> */
[----:B------:R-:W1:Y:S01]  /*12630*/  MUFU.EX2 R168, R168 ;  /* 0x000000a800a87308 */ /* 0x000e620000000800 */
[----:B------:R-:W-:Y:S02]  /*12640*/  FFMA.FTZ R180, R180, c[0x0][0x23c], -R185 ;  /* 0x00008f00b4b47a23 */ /* 0x000fe400000108b9 */
[----:B------:R-:W-:Y:S02]  /*12650*/  FFMA.FTZ R113, R29, c[0x0][0x23c], -R189 ;  /* 0x00008f001d717a23 */ /* 0x000fe400000108bd */
[----:B------:R-:W-:Y:S01]  /*12660*/  IMAD.MOV.U32 R29, RZ, RZ, R5 ;  /* 0x000000ffff1d7224 */ /* 0x000fe200078e0005 */
[----:B------:R-:W-:Y:S01]  /*12670*/  FSEL R5, R3, RZ, P2 ;  /* 0x000000ff03057208 */ /* 0x000fe20001000000 */
[----:B------:R-:W-:Y:S01]  /*12680*/  FFMA.FTZ R72, R4, c[0x0][0x23c], -R193 ;  /* 0x00008f0004487a23 */ /* 0x000fe200000108c1 */
[----:B------:R-:W-:Y:S01]  /*12690*/  FSEL R4, R36, RZ, P3 ;  /* 0x000000ff24047208 */ /* 0x000fe20001800000 */
[----:B------:R-:W-:Y:S01]  /*126a0*/  IMAD.MOV.U32 R165, RZ, RZ, R29 ;  /* 0x000000ffffa57224 */ /* 0x000fe200078e001d */
[----:B------:R-:W-:Y:S01]  /*126b0*/  MUFU.EX2 R127, R127 ;  /* 0x0000007f007f7308 */ /* 0x000fe20000000800 */
[----:B------:R-:W-:Y:S02]  /*126c0*/  FADD.FTZ R5, -R5, R166 ;  /* 0x000000a605057221 */ /* 0x000fe40000010100 */
[----:B------:R-:W-:Y:S02]  /*126d0*/  FADD.FTZ R4, -R4, R167 ;  /* 0x000000a704047221 */ /* 0x000fe40000010100 */
[----:B------:R-:W-:Y:S02]  /*126e0*/  IMAD.MOV.U32 R167, RZ, RZ, R21 ;  /* 0x000000ffffa77224 */ /* 0x000fe400078e0015 */
[----:B------:R-:W2:Y:S01]  /*126f0*/  LDSM.16.MT88.4 R20, [R220+0x4000] ;  /* 0x00400000dc14783b */ /* 0x000ea20000004200 */
[--C-:B------:R-:W-:Y:S02]  /*12700*/  FFMA.FTZ R165, R165, c[0x0][0x23c], -R185.reuse ;  /* 0x00008f00a5a57a23 */ /* 0x100fe400000108b9 */
[----:B------:R-:W-:Y:S01]  /*12710*/  MUFU.EX2 R122, R122 ;  /* 0x0000007a007a7308 */ /* 0x000fe20000000800 */
[----:B------:R-:W-:Y:S02]  /*12720*/  FFMA.FTZ R167, R167, c[0x0][0x23c], -R185 ;  /* 0x00008f00a7a77a23 */ /* 0x000fe400000108b9 */
[--C-:B------:R-:W-:Y:S01]  /*12730*/  FFMA.FTZ R105, R39, c[0x0][0x23c], -R189.reuse ;  /* 0x00008f0027697a23 */ /* 0x100fe200000108bd */
[----:B-1----:R-:W-:Y:S01]  /*12740*/  F2FP.BF16.PACK_AB R35, R168, R169 ;  /* 0x000000a9a823723e */ /* 0x002fe200000010ff */
[----:B------:R-:W-:Y:S01]  /*12750*/  FMUL.FTZ R39, R5, c[0x0][0x23c] ;  /* 0x00008f0005277a20 */ /* 0x000fe20000410000 */
[----:B------:R-:W-:Y:S01]  /*12760*/  FSEL R5, R0, RZ, P0 ;  /* 0x000000ff00057208 */ /* 0x000fe20000000000 */
[----:B------:R-:W-:Y:S01]  /*12770*/  FFMA.FTZ R179, R33, c[0x0][0x23c], -R189 ;  /* 0x00008f0021b37a23 */ /* 0x000fe200000108bd */
[----:B------:R-:W-:Y:S01]  /*12780*/  ISETP.GT.AND P0, PT, R248, R227, PT ;  /* 0x000000e3f800720c */ /* 0x000fe20003f04270 */
[----:B------:R-:W-:Y:S01]  /*12790*/  IMAD.MOV.U32 R33, RZ, RZ, R73 ;  /* 0x000000ffff217224 */ /* 0x000fe200078e0049 */
[----:B------:R-:W-:Y:S01]  /*127a0*/  MUFU.EX2 R120, R120 ;  /* 0x0000007800787308 */ /* 0x000fe20000000800 */
[----:B------:R-:W-:Y:S02]  /*127b0*/  FADD.FTZ R5, -R5, R164 ;  /* 0x000000a405057221 */ /* 0x000fe40000010100 */
[----:B------:R-:W-:Y:S02]  /*127c0*/  IMAD.MOV.U32 R164, RZ, RZ, R58 ;  /* 0x000000ffffa47224 */ /* 0x000fe400078e003a */
[----:B------:R-:W-:Y:S02]  /*127d0*/  FFMA.FTZ R73, R40, c[0x0][0x23c], -R191 ;  /* 0x00008f0028497a23 */ /* 0x000fe400000108bf */
[----:B------:R-:W-:Y:S02]  /*127e0*/  FMUL.FTZ R40, R4, c[0x0][0x23c] ;  /* 0x00008f0004287a20 */ /* 0x000fe40000410000 */
[----:B------:R-:W-:Y:S01]  /*127f0*/  FMUL.FTZ R4, R6, c[0x0][0x23c] ;  /* 0x00008f0006047a20 */ /* 0x000fe20000410000 */
[----:B------:R-:W1:Y:S01]  /*12800*/  MUFU.EX2 R39, R39 ;  /* 0x0000002700277308 */ /* 0x000e620000000800 */
[----:B------:R-:W-:Y:S02]  /*12810*/  FFMA.FTZ R164, R164, c[0x0][0x23c], -R185 ;  /* 0x00008f00a4a47a23 */ /* 0x000fe400000108b9 */
[----:B------:R-:W-:Y:S02]  /*12820*/  FFMA.FTZ R79, R64, c[0x0][0x23c], -R189 ;  /* 0x00008f00404f7a23 */ /* 0x000fe400000108bd */
[----:B------:R-:W-:Y:S02]  /*12830*/  FFMA.FTZ R64, R7, c[0x0][0x23c], -R185 ;  /* 0x00008f0007407a23 */ /* 0x000fe400000108b9 */
[----:B------:R-:W-:Y:S02]  /*12840*/  FMUL.FTZ R7, R5, c[0x0][0x23c] ;  /* 0x00008f0005077a20 */ /* 0x000fe40000410000 */
[--C-:B------:R-:W-:Y:S01]  /*12850*/  FFMA.FTZ R67, R38, c[0x0][0x23c], -R189.reuse ;  /* 0x00008f0026437a23 */ /* 0x100fe200000108bd */
[----:B------:R-:W3:Y:S01]  /*12860*/  MUFU.EX2 R40, R40 ;  /* 0x0000002800287308 */ /* 0x000ee20000000800 */
[----:B------:R-:W-:Y:S02]  /*12870*/  FFMA.FTZ R170, R45, c[0x0][0x23c], -R189 ;  /* 0x00008f002daa7a23 */ /* 0x000fe400000108bd */
[----:B------:R-:W-:Y:S02]  /*12880*/  IMAD.MOV.U32 R45, RZ, RZ, R121 ;  /* 0x000000ffff2d7224 */ /* 0x000fe400078e0079 */
[----:B------:R-:W-:Y:S01]  /*12890*/  FFMA.FTZ R66, R46, c[0x0][0x23c], -R189 ;  /* 0x00008f002e427a23 */ /* 0x000fe200000108bd */
[----:B------:R-:W-:Y:S01]  /*128a0*/  F2FP.BF16.PACK_AB R46, R130, R173 ;  /* 0x000000ad822e723e */ /* 0x000fe200000010ff */
[----:B------:R-:W-:Y:S01]  /*128b0*/  IMAD.MOV.U32 R25, RZ, RZ, R45 ;  /* 0x000000ffff197224 */ /* 0x000fe200078e002d */
[----:B------:R-:W-:Y:S01]  /*128c0*/  F2FP.BF16.PACK_AB R45, R171, R186 ;  /* 0x000000baab2d723e */ /* 0x000fe200000010ff */
[----:B------:R-:W-:Y:S01]  /*128d0*/  FFMA.FTZ R121, R118, c[0x0][0x23c], -R191 ;  /* 0x00008f0076797a23 */ /* 0x000fe200000108bf */
[----:B------:R-:W4:Y:S01]  /*128e0*/  MUFU.EX2 R38, R4 ;  /* 0x0000000400267308 */ /* 0x000f220000000800 */
[----:B------:R-:W-:Y:S02]  /*128f0*/  FFMA.FTZ R118, R31, c[0x0][0x23c], -R189 ;  /* 0x00008f001f767a23 */ /* 0x000fe400000108bd */
[----:B------:R-:W-:Y:S01]  /*12900*/  IMAD.MOV.U32 R31, RZ, RZ, R33 ;  /* 0x000000ffff1f7224 */ /* 0x000fe200078e0021 */
[----:B------:R-:W-:Y:S01]  /*12910*/  F2FP.BF16.PACK_AB R33, R177, R184 ;  /* 0x000000b8b121723e */ /* 0x000fe200000010ff */
[C---:B-1----:R-:W-:Y:S02]  /*12920*/  FMUL.FTZ R18, R39.reuse, R150 ;  /* 0x0000009627127220 */ /* 0x042fe40000410000 */
[C---:B------:R-:W-:Y:S02]  /*12930*/  FMUL.FTZ R19, R39.reuse, R151 ;  /* 0x0000009727137220 */ /* 0x040fe40000410000 */
[----:B------:R-:W-:Y:S01]  /*12940*/  FMUL.FTZ R6, R39, R162 ;  /* 0x000000a227067220 */ /* 0x000fe20000410000 */
[----:B------:R-:W1:Y:S01]  /*12950*/  MUFU.EX2 R37, R7 ;  /* 0x0000000700257308 */ /* 0x000e620000000800 */
[----:B------:R-:W-:Y:S02]  /*12960*/  IMAD.MOV.U32 R162, RZ, RZ, R96 ;  /* 0x000000ffffa27224 */ /* 0x000fe400078e0060 */
[----:B------:R-:W-:Y:S02]  /*12970*/  FFMA.FTZ R93, R78, c[0x0][0x23c], -R189 ;  /* 0x00008f004e5d7a23 */ /* 0x000fe400000108bd */
[C---:B---3--:R-:W-:Y:S02]  /*12980*/  FMUL.FTZ R16, R40.reuse, R148 ;  /* 0x0000009428107220 */ /* 0x048fe40000410000 */
[C---:B------:R-:W-:Y:S02]  /*12990*/  FMUL.FTZ R17, R40.reuse, R149 ;  /* 0x0000009528117220 */ /* 0x040fe40000410000 */
[----:B------:R-:W-:Y:S01]  /*129a0*/  LDSM.16.MT88.4 R148, [R220+0x5c00] ;  /* 0x005c0000dc94783b */ /* 0x000fe20000004200 */
[----:B------:R-:W-:Y:S01]  /*129b0*/  MUFU.EX2 R179, R179 ;  /* 0x000000b300b37308 */ /* 0x000fe20000000800 */
[----:B------:R-:W-:Y:S02]  /*129c0*/  FMUL.FTZ R5, R40, R161 ;  /* 0x000000a128057220 */ /* 0x000fe40000410000 */
[----:B------:R-:W-:Y:S02]  /*129d0*/  IMAD.MOV.U32 R161, RZ, RZ, R57 ;  /* 0x000000ffffa17224 */ /* 0x000fe400078e0039 */
[----:B----4-:R-:W-:Y:S02]  /*129e0*/  FMUL.FTZ R29, R38, R137 ;  /* 0x00000089261d7220 */ /* 0x010fe40000410000 */
[----:B------:R-:W-:Y:S02]  /*129f0*/  FMUL.FTZ R4, R40, R160 ;  /* 0x000000a028047220 */ /* 0x000fe40000410000 */
[----:B------:R-:W-:Y:S01]  /*12a00*/  FFMA.FTZ R78, R11, c[0x0][0x23c], -R189 ;  /* 0x00008f000b4e7a23 */ /* 0x000fe200000108bd */
[----:B------:R-:W3:Y:S01]  /*12a10*/  MUFU.EX2 R170, R170 ;  /* 0x000000aa00aa7308 */ /* 0x000ee20000000800 */
[----:B------:R-:W-:Y:S02]  /*12a20*/  FFMA.FTZ R181, R38, R249, R181 ;  /* 0x000000f926b57223 */ /* 0x000fe400000100b5 */
[----:B------:R-:W-:Y:S02]  /*12a30*/  FFMA.FTZ R86, R84, c[0x0][0x23c], -R189 ;  /* 0x00008f0054567a23 */ /* 0x000fe400000108bd */
[----:B-1----:R-:W-:Y:S02]  /*12a40*/  FMUL.FTZ R30, R37, R138 ;  /* 0x0000008a251e7220 */ /* 0x002fe40000410000 */
[----:B------:R-:W-:Y:S02]  /*12a50*/  FMUL.FTZ R7, R39, R163 ;  /* 0x000000a327077220 */ /* 0x000fe40000410000 */
[----:B------:R-:W-:Y:S01]  /*12a60*/  IMAD.MOV.U32 R163, RZ, RZ, R59 ;  /* 0x000000ffffa37224 */ /* 0x000fe200078e003b */
[----:B------:R-:W-:Y:S01]  /*12a70*/  MUFU.EX2 R121, R121 ;  /* 0x0000007900797308 */ /* 0x000fe20000000800 */
[C---:B------:R-:W-:Y:S02]  /*12a80*/  FMUL.FTZ R11, R37.reuse, R159 ;  /* 0x0000009f250b7220 */ /* 0x040fe40000410000 */
[----:B------:R-:W-:Y:S01]  /*12a90*/  IMAD.MOV.U32 R159, RZ, RZ, R53 ;  /* 0x000000ffff9f7224 */ /* 0x000fe200078e0035 */
[-C--:B--2---:R-:W-:Y:S01]  /*12aa0*/  HMMA.16816.F32.BF16 R4, R44, R20.reuse, R4 ;  /* 0x000000142c04723c */ /* 0x084fe20000041804 */
[----:B------:R-:W1:Y:S01]  /*12ab0*/  LDSM.16.MT88.4 R52, [R220+0x4400] ;  /* 0x00440000dc34783b */ /* 0x000e620000004200 */
[C---:B------:R-:W-:Y:S02]  /*12ac0*/  FMUL.FTZ R26, R37.reuse, R142 ;  /* 0x0000008e251a7220 */ /* 0x040fe40000410000 */
[----:B------:R-:W-:Y:S02]  /*12ad0*/  FFMA.FTZ R142, R62, c[0x0][0x23c], -R189 ;  /* 0x00008f003e8e7a23 */ /* 0x000fe400000108bd */
[----:B------:R-:W-:Y:S01]  /*12ae0*/  MUFU.EX2 R126, R126 ;  /* 0x0000007e007e7308 */ /* 0x000fe20000000800 */
[----:B------:R-:W-:Y:S02]  /*12af0*/  FMUL.FTZ R27, R37, R143 ;  /* 0x0000008f251b7220 */ /* 0x000fe40000410000 */
[----:B------:R-:W-:Y:S03]  /*12b00*/  FFMA.FTZ R143, R61, c[0x0][0x23c], -R191 ;  /* 0x00008f003d8f7a23 */ /* 0x000fe600000108bf */
[----:B------:R-:W-:Y:S01]  /*12b10*/  FFMA.FTZ R84, R70, c[0x0][0x23c], -R185 ;  /* 0x00008f0046547a23 */ /* 0x000fe200000108b9 */
[----:B---3--:R-:W-:Y:S01]  /*12b20*/  F2FP.BF16.PACK_AB R34, R170, R179 ;  /* 0x000000b3aa22723e */ /* 0x008fe200000010ff */
[----:B------:R-:W-:Y:S02]  /*12b30*/  FMUL.FTZ R10, R37, R158 ;  /* 0x0000009e250a7220 */ /* 0x000fe40000410000 */
[----:B------:R-:W2:Y:S01]  /*12b40*/  MUFU.EX2 R43, R43 ;  /* 0x0000002b002b7308 */ /* 0x000ea20000000800 */
[----:B------:R-:W-:Y:S02]  /*12b50*/  IMAD.MOV.U32 R158, RZ, RZ, R25 ;  /* 0x000000ffff9e7224 */ /* 0x000fe400078e0019 */
[----:B------:R-:W-:Y:S02]  /*12b60*/  FMUL.FTZ R25, R38, R141 ;  /* 0x0000008d26197220 */ /* 0x000fe40000410000 */
[----:B------:R-:W-:Y:S02]  /*12b70*/  FFMA.FTZ R141, R56, c[0x0][0x23c], -R193 ;  /* 0x00008f00388d7a23 */ /* 0x000fe400000108c1 */
[----:B------:R-:W3:Y:S01]  /*12b80*/  LDSM.16.MT88.4 R56, [R219+0x4400] ;  /* 0x00440000db38783b */ /* 0x000ee20000004200 */
[----:B------:R-:W-:Y:S02]  /*12b90*/  FFMA.FTZ R87, R9, c[0x0][0x23c], -R189 ;  /* 0x00008f0009577a23 */ /* 0x000fe400000108bd */
[----:B------:R-:W-:Y:S01]  /*12ba0*/  MUFU.EX2 R118, R118 ;  /* 0x0000007600767308 */ /* 0x000fe20000000800 */
[----:B------:R-:W-:Y:S02]  /*12bb0*/  FMUL.FTZ R9, R38, R157 ;  /* 0x0000009d26097220 */ /* 0x000fe40000410000 */
[----:B------:R-:W-:Y:S02]  /*12bc0*/  IMAD.MOV.U32 R157, RZ, RZ, R31 ;  /* 0x000000ffff9d7224 */ /* 0x000fe400078e001f */
[C---:B------:R-:W-:Y:S02]  /*12bd0*/  FMUL.FTZ R31, R37.reuse, R139 ;  /* 0x0000008b251f7220 */ /* 0x040fe40000410000 */
[----:B------:R-:W4:Y:S01]  /*12be0*/  LDL.LU R139, [R1+0xc] ;  /* 0x00000c00018b7983 */ /* 0x000f220000300800 */
[----:B------:R-:W-:Y:S02]  /*12bf0*/  FFMA.FTZ R70, R8, c[0x0][0x23c], -R191 ;  /* 0x00008f0008467a23 */ /* 0x000fe400000108bf */
[----:B------:R-:W-:Y:S01]  /*12c00*/  MUFU.EX2 R113, R113 ;  /* 0x0000007100717308 */ /* 0x000fe20000000800 */
[----:B------:R-:W5:Y:S01]  /*12c10*/  LDL.LU R138, [R1+0x8] ;  /* 0x00000800018a7983 */ /* 0x000f620000300800 */
[C---:B------:R-:W-:Y:S02]  /*12c20*/  FMUL.FTZ R8, R38.reuse, R156 ;  /* 0x0000009c26087220 */ /* 0x040fe40000410000 */
[----:B------:R-:W-:Y:S02]  /*12c30*/  IMAD.MOV.U32 R156, RZ, RZ, R15 ;  /* 0x000000ffff9c7224 */ /* 0x000fe400078e000f */
[----:B------:R-:W-:Y:S02]  /*12c40*/  FMUL.FTZ R15, R37, R155 ;  /* 0x0000009b250f7220 */ /* 0x000fe40000410000 */
[----:B------:R-:W-:Y:S01]  /*12c50*/  FFMA.FTZ R114, R13, c[0x0][0x23c], -R189 ;  /* 0x00008f000d727a23 */ /* 0x000fe200000108bd */
[C---:B------:R-:W-:Y:S01]  /*12c60*/  HMMA.16816.F32.BF16 R8, R32.reuse, R20, R8 ;  /* 0x000000142008723c */ /* 0x040fe20000041808 */
[----:B------:R-:W-:Y:S01]  /*12c70*/  MUFU.EX2 R42, R42 ;  /* 0x0000002a002a7308 */ /* 0x000fe20000000800 */
[----:B------:R-:W-:Y:S02]  /*12c80*/  FMUL.FTZ R13, R38, R153 ;  /* 0x00000099260d7220 */ /* 0x000fe40000410000 */
[----:B------:R-:W-:Y:S02]  /*12c90*/  FFMA.FTZ R96, R12, c[0x0][0x23c], -R193 ;  /* 0x00008f000c607a23 */ /* 0x000fe400000108c1 */
[----:B------:R-:W-:Y:S02]  /*12ca0*/  FMUL.FTZ R12, R38, R152 ;  /* 0x00000098260c7220 */ /* 0x000fe40000410000 */
[----:B------:R-:W-:Y:S03]  /*12cb0*/  FMUL.FTZ R21, R40, R145 ;  /* 0x0000009128157220 */ /* 0x000fe60000410000 */
[----:B------:R-:W1:Y:S01]  /*12cc0*/  MUFU.EX2 R123, R123 ;  /* 0x0000007b007b7308 */ /* 0x000e620000000800 */
[--C-:B------:R-:W-:Y:S02]  /*12cd0*/  FFMA.FTZ R145, R60, c[0x0][0x23c], -R189.reuse ;  /* 0x00008f003c917a23 */ /* 0x100fe400000108bd */
[----:B------:R-:W-:Y:S02]  /*12ce0*/  FMUL.FTZ R20, R40, R144 ;  /* 0x0000009028147220 */ /* 0x000fe40000410000 */
[----:B------:R-:W-:Y:S02]  /*12cf0*/  FFMA.FTZ R144, R159, c[0x0][0x23c], -R189 ;  /* 0x00008f009f907a23 */ /* 0x000fe400000108bd */
[----:B------:R-:W-:Y:S02]  /*12d00*/  IMAD.MOV.U32 R166, RZ, RZ, R119 ;  /* 0x000000ffffa67224 */ /* 0x000fe400078e0077 */
[--C-:B------:R-:W-:Y:S01]  /*12d10*/  FFMA.FTZ R119, R24, c[0x0][0x23c], -R191.reuse ;  /* 0x00008f0018777a23 */ /* 0x100fe200000108bf */
[----:B------:R-:W-:Y:S01]  /*12d20*/  MUFU.EX2 R116, R116 ;  /* 0x0000007400747308 */ /* 0x000fe20000000800 */
[----:B------:R-:W-:Y:S02]  /*12d30*/  FMUL.FTZ R24, R38, R140 ;  /* 0x0000008c26187220 */ /* 0x000fe40000410000 */
[----:B------:R-:W-:Y:S02]  /*12d40*/  FFMA.FTZ R140, R63, c[0x0][0x23c], -R191 ;  /* 0x00008f003f8c7a23 */ /* 0x000fe400000108bf */
[----:B------:R-:W1:Y:S01]  /*12d50*/  LDSM.16.MT88.4 R60, [R220+0x4800] ;  /* 0x00480000dc3c783b */ /* 0x000e620000004200 */
[----:B------:R-:W-:Y:S02]  /*12d60*/  FFMA.FTZ R166, R166, c[0x0][0x23c], -R193 ;  /* 0x00008f00a6a67a23 */ /* 0x000fe400000108c1 */
[----:B------:R-:W-:Y:S02]  /*12d70*/  FFMA.FTZ R81, R124, c[0x0][0x23c], -R191 ;  /* 0x00008f007c517a23 */ /* 0x000fe400000108bf */
[----:B------:R-:W1:Y:S01]  /*12d80*/  MUFU.EX2 R111, R111 ;  /* 0x0000006f006f7308 */ /* 0x000e620000000800 */
[----:B------:R-:W-:Y:S02]  /*12d90*/  FFMA.FTZ R124, R28, c[0x0][0x23c], -R193 ;  /* 0x00008f001c7c7a23 */ /* 0x000fe400000108c1 */
[----:B------:R-:W-:Y:S02]  /*12da0*/  FMUL.FTZ R28, R38, R136 ;  /* 0x00000088261c7220 */ /* 0x000fe40000410000 */
[----:B------:R-:W-:Y:S02]  /*12db0*/  FFMA.FTZ R207, R207, c[0x0][0x23c], -R189 ;  /* 0x00008f00cfcf7a23 */ /* 0x000fe400000108bd */
[----:B------:R-:W-:Y:S02]  /*12dc0*/  FADD.FTZ R174, R174, R181 ;  /* 0x000000b5aeae7221 */ /* 0x000fe40000010000 */
[----:B------:R-:W-:Y:S01]  /*12dd0*/  FFMA.FTZ R184, R37, R252, R184 ;  /* 0x000000fc25b87223 */ /* 0x000fe200000100b8 */
[----:B------:R-:W-:Y:S01]  /*12de0*/  MUFU.EX2 R108, R108 ;  /* 0x0000006c006c7308 */ /* 0x000fe20000000800 */
[----:B------:R-:W-:Y:S02]  /*12df0*/  FADD.FTZ R179, R179, R174 ;  /* 0x000000aeb3b37221 */ /* 0x000fe40000010000 */
[----:B------:R-:W-:Y:S02]  /*12e00*/  FFMA.FTZ R192, R192, c[0x0][0x23c], -R189 ;  /* 0x00008f00c0c07a23 */ /* 0x000fe400000108bd */
[----:B------:R-:W-:Y:S02]  /*12e10*/  FADD.FTZ R179, R170, R179 ;  /* 0x000000b3aab37221 */ /* 0x000fe40000010000 */
[----:B------:R-:W-:Y:S02]  /*12e20*/  IMAD.MOV.U32 R160, RZ, RZ, R89 ;  /* 0x000000ffffa07224 */ /* 0x000fe400078e0059 */
[----:B------:R-:W-:Y:S01]  /*12e30*/  FFMA.FTZ R89, R14, c[0x0][0x23c], -R193 ;  /* 0x00008f000e597a23 */ /* 0x000fe200000108c1 */
[----:B------:R-:W-:Y:S01]  /*12e40*/  MUFU.EX2 R115, R115 ;  /* 0x0000007300737308 */ /* 0x000fe20000000800 */
[----:B------:R-:W-:Y:S02]  /*12e50*/  FMUL.FTZ R14, R37, R154 ;  /* 0x0000009a250e7220 */ /* 0x000fe40000410000 */
[--C-:B------:R-:W-:Y:S02]  /*12e60*/  FFMA.FTZ R211, R211, c[0x0][0x23c], -R189.reuse ;  /* 0x00008f00d3d37a23 */ /* 0x100fe400000108bd */
[----:B------:R-:W-:Y:S02]  /*12e70*/  FADD.FTZ R184, R177, R184 ;  /* 0x000000b8b1b87221 */ /* 0x000fe40000010000 */
[--C-:B------:R-:W-:Y:S01]  /*12e80*/  FFMA.FTZ R190, R190, c[0x0][0x23c], -R189.reuse ;  /* 0x00008f00bebe7a23 */ /* 0x100fe200000108bd */
[-C--:B------:R-:W-:Y:S01]  /*12e90*/  HMMA.16816.F32.BF16 R12, R32, R22.reuse, R12 ;  /* 0x00000016200c723c */ /* 0x080fe2000004180c */
[----:B------:R-:W-:Y:S01]  /*12ea0*/  FADD.FTZ R169, R169, R184 ;  /* 0x000000b8a9a97221 */ /* 0x000fe20000010000 */
[----:B------:R-:W-:Y:S01]  /*12eb0*/  MUFU.EX2 R109, R109 ;  /* 0x0000006d006d7308 */ /* 0x000fe20000000800 */
[----:B------:R-:W-:Y:S02]  /*12ec0*/  FFMA.FTZ R188, R188, c[0x0][0x23c], -R189 ;  /* 0x00008f00bcbc7a23 */ /* 0x000fe400000108bd */
[----:B------:R-:W-:Y:S03]  /*12ed0*/  FADD.FTZ R169, R168, R169 ;  /* 0x000000a9a8a97221 */ /* 0x000fe60000010000 */
[C---:B------:R-:W-:Y:S04]  /*12ee0*/  HMMA.16816.F32.BF16 R16, R44.reuse, R22, R16 ;  /* 0x000000162c10723c */ /* 0x040fe80000041810 */
[----:B------:R-:W-:Y:S03]  /*12ef0*/  MUFU.EX2 R102, R102 ;  /* 0x0000006600667308 */ /* 0x000fe60000000800 */
[C---:B------:R-:W-:Y:S02]  /*12f00*/  FMUL.FTZ R22, R39.reuse, R146 ;  /* 0x0000009227167220 */ /* 0x040fe40000410000 */
[----:B------:R-:W-:Y:S03]  /*12f10*/  FMUL.FTZ R23, R39, R147 ;  /* 0x0000009327177220 */ /* 0x000fe60000410000 */
[----:B------:R-:W-:Y:S02]  /*12f20*/  FFMA.FTZ R147, R158, c[0x0][0x23c], -R189 ;  /* 0x00008f009e937a23 */ /* 0x000fe400000108bd */
[----:B------:R-:W-:Y:S01]  /*12f30*/  MUFU.EX2 R107, R107 ;  /* 0x0000006b006b7308 */ /* 0x000fe20000000800 */
[--C-:B------:R-:W-:Y:S01]  /*12f40*/  FFMA.FTZ R146, R157, c[0x0][0x23c], -R185.reuse ;  /* 0x00008f009d927a23 */ /* 0x100fe200000108b9 */
[-C--:B------:R-:W-:Y:S01]  /*12f50*/  HMMA.16816.F32.BF16 R20, R44, R48.reuse, R20 ;  /* 0x000000302c14723c */ /* 0x080fe20000041814 */
[----:B------:R-:W-:Y:S07]  /*12f60*/  FFMA.FTZ R185, R41, c[0x0][0x23c], -R185 ;  /* 0x00008f0029b97a23 */ /* 0x000fee00000108b9 */
[----:B------:R-:W-:Y:S01]  /*12f70*/  MUFU.EX2 R100, R100 ;  /* 0x0000006400647308 */ /* 0x000fe20000000800 */
[C---:B------:R-:W-:Y:S07]  /*12f80*/  HMMA.16816.F32.BF16 R24, R32.reuse, R48, R24 ;  /* 0x000000302018723c */ /* 0x040fee0000041818 */
[----:B--2---:R-:W-:Y:S01]  /*12f90*/  F2FP.BF16.PACK_AB R48, R43, R126 ;  /* 0x0000007e2b30723e */ /* 0x004fe200000010ff */
[-C--:B------:R-:W-:Y:S01]  /*12fa0*/  HMMA.16816.F32.BF16 R28, R32, R50.reuse, R28 ;  /* 0x00000032201c723c */ /* 0x080fe2000004181c */
[----:B------:R-:W-:Y:S03]  /*12fb0*/  MUFU.EX2 R114, R114 ;  /* 0x0000007200727308 */ /* 0x000fe60000000800 */
[----:B-1----:R-:W-:Y:S03]  /*12fc0*/  F2FP.BF16.PACK_AB R49, R123, R42 ;  /* 0x0000002a7b31723e */ /* 0x002fe600000010ff */
[C---:B------:R-:W-:Y:S02]  /*12fd0*/  FMUL.FTZ R34, R39.reuse, R134 ;  /* 0x0000008627227220 */ /* 0x040fe40000410000 */
[----:B------:R-:W-:Y:S02]  /*12fe0*/  FMUL.FTZ R35, R39, R135 ;  /* 0x0000008727237220 */ /* 0x000fe40000410000 */
[----:B------:R-:W1:Y:S01]  /*12ff0*/  MUFU.EX2 R105, R105 ;  /* 0x0000006900697308 */ /* 0x000e620000000800 */
[C---:B------:R-:W-:Y:S02]  /*13000*/  FMUL.FTZ R32, R40.reuse, R132 ;  /* 0x0000008428207220 */ /* 0x040fe40000410000 */
[----:B------:R-:W-:Y:S02]  /*13010*/  FMUL.FTZ R33, R40, R133 ;  /* 0x0000008528217220 */ /* 0x000fe40000410000 */
[----:B------:R-:W-:Y:S02]  /*13020*/  FFMA.FTZ R133, R163, c[0x0][0x23c], -R191 ;  /* 0x00008f00a3857a23 */ /* 0x000fe400000108bf */
[----:B------:R-:W-:Y:S03]  /*13030*/  FFMA.FTZ R132, R160, c[0x0][0x23c], -R189 ;  /* 0x00008f00a0847a23 */ /* 0x000fe600000108bd */
[----:B------:R-:W-:Y:S01]  /*13040*/  MUFU.EX2 R104, R104 ;  /* 0x0000006800687308 */ /* 0x000fe20000000800 */
[----:B------:R-:W-:Y:S07]  /*13050*/  HMMA.16816.F32.BF16 R32, R44, R50, R32 ;  /* 0x000000322c20723c */ /* 0x000fee0000041820 */
[----:B------:R-:W-:Y:S02]  /*13060*/  F2FP.BF16.PACK_AB R44, R129, R172 ;  /* 0x000000ac812c723e */ /* 0x000fe400000010ff */
[----:B------:R-:W2:Y:S03]  /*13070*/  MUFU.EX2 R99, R99 ;  /* 0x0000006300637308 */ /* 0x000ea60000000800 */
[----:B------:R-:W-:Y:S02]  /*13080*/  F2FP.BF16.PACK_AB R45, R127, R128 ;  /* 0x000000807f2d723e */ /* 0x000fe400000010ff */
[----:B------:R-:W-:Y:S02]  /*13090*/  F2FP.BF16.PACK_AB R46, R122, R125 ;  /* 0x0000007d7a2e723e */ /* 0x000fe400000010ff */
[----:B------:R-:W-:Y:S02]  /*130a0*/  F2FP.BF16.PACK_AB R47, R120, R121 ;  /* 0x00000079782f723e */ /* 0x000fe400000010ff */
[----:B------:R-:W-:Y:S01]  /*130b0*/  F2FP.BF16.PACK_AB R50, R113, R118 ;  /* 0x000000767132723e */ /* 0x000fe200000010ff */
[----:B------:R-:W-:Y:S01]  /*130c0*/  MUFU.EX2 R112, R112 ;  /* 0x0000007000707308 */ /* 0x000fe20000000800 */
[----:B------:R-:W-:Y:S03]  /*130d0*/  F2FP.BF16.PACK_AB R51, R111, R116 ;  /* 0x000000746f33723e */ /* 0x000fe600000010ff */
[-C--:B------:R-:W-:Y:S06]  /*130e0*/  HMMA.16816.F32.BF16 R4, R44, R52.reuse, R4 ;  /* 0x000000342c04723c */ /* 0x080fec0000041804 */
[----:B------:R-:W1:Y:S02]  /*130f0*/  MUFU.EX2 R103, R103 ;  /* 0x0000006700677308 */ /* 0x000e640000000800 */
[C---:B------:R-:W-:Y:S08]  /*13100*/  HMMA.16816.F32.BF16 R8, R48.reuse, R52, R8 ;  /* 0x000000343008723c */ /* 0x040ff00000041808 */
[----:B------:R-:W-:Y:S01]  /*13110*/  MUFU.EX2 R101, R101 ;  /* 0x0000006500657308 */ /* 0x000fe20000000800 */
[-C--:B------:R-:W-:Y:S08]  /*13120*/  HMMA.16816.F32.BF16 R12, R48, R54.reuse, R12 ;  /* 0x00000036300c723c */ /* 0x080ff0000004180c */
[C---:B------:R-:W-:Y:S01]  /*13130*/  HMMA.16816.F32.BF16 R16, R44.reuse, R54, R16 ;  /* 0x000000362c10723c */ /* 0x040fe20000041810 */
[----:B------:R-:W1:Y:S01]  /*13140*/  MUFU.EX2 R98, R98 ;  /* 0x0000006200627308 */ /* 0x000e620000000800 */
[----:B------:R-:W2:Y:S06]  /*13150*/  LDSM.16.MT88.4 R52, [R219+0x4800] ;  /* 0x00480000db34783b */ /* 0x000eac0000004200 */
[-C--:B---3--:R-:W-:Y:S03]  /*13160*/  HMMA.16816.F32.BF16 R20, R44, R56.reuse, R20 ;  /* 0x000000382c14723c */ /* 0x088fe60000041814 */
[----:B------:R-:W-:Y:S05]  /*13170*/  MUFU.EX2 R97, R97 ;  /* 0x0000006100617308 */ /* 0x000fea0000000800 */
[C---:B------:R-:W-:Y:S05]  /*13180*/  HMMA.16816.F32.BF16 R24, R48.reuse, R56, R24 ;  /* 0x000000383018723c */ /* 0x040fea0000041818 */
[----:B------:R-:W-:Y:S03]  /*13190*/  MUFU.EX2 R95, R95 ;  /* 0x0000005f005f7308 */ /* 0x000fe60000000800 */
[-C--:B------:R-:W-:Y:S07]  /*131a0*/  HMMA.16816.F32.BF16 R28, R48, R58.reuse, R28 ;  /* 0x0000003a301c723c */ /* 0x080fee000004181c */
[----:B------:R-:W-:Y:S01]  /*131b0*/  MUFU.EX2 R92, R92 ;  /* 0x0000005c005c7308 */ /* 0x000fe20000000800 */
[----:B------:R-:W-:Y:S01]  /*131c0*/  HMMA.16816.F32.BF16 R32, R44, R58, R32 ;  /* 0x0000003a2c20723c */ /* 0x000fe20000041820 */
[----:B------:R-:W3:Y:S03]  /*131d0*/  LDSM.16.MT88.4 R56, [R220+0x4c00] ;  /* 0x004c0000dc38783b */ /* 0x000ee60000004200 */
[----:B-1----:R-:W-:Y:S02]  /*131e0*/  F2FP.BF16.PACK_AB R48, R105, R114 ;  /* 0x000000726930723e */ /* 0x002fe400000010ff */
[----:B--2---:R-:W-:Y:S02]  /*131f0*/  F2FP.BF16.PACK_AB R50, R99, R104 ;  /* 0x000000686332723e */ /* 0x004fe400000010ff */
[----:B------:R-:W-:Y:S01]  /*13200*/  F2FP.BF16.PACK_AB R44, R108, R117 ;  /* 0x000000756c2c723e */ /* 0x000fe200000010ff */
[----:B------:R-:W-:Y:S03]  /*13210*/  MUFU.EX2 R90, R90 ;  /* 0x0000005a005a7308 */ /* 0x000fe60000000800 */
[----:B------:R-:W-:Y:S02]  /*13220*/  F2FP.BF16.PACK_AB R45, R106, R115 ;  /* 0x000000736a2d723e */ /* 0x000fe400000010ff */
[----:B------:R-:W-:Y:S02]  /*13230*/  F2FP.BF16.PACK_AB R46, R102, R109 ;  /* 0x0000006d662e723e */ /* 0x000fe400000010ff */
[----:B------:R-:W-:Y:S02]  /*13240*/  F2FP.BF16.PACK_AB R47, R100, R107 ;  /* 0x0000006b642f723e */ /* 0x000fe400000010ff */
[----:B------:R-:W-:Y:S01]  /*13250*/  F2FP.BF16.PACK_AB R49, R103, R112 ;  /* 0x000000706731723e */ /* 0x000fe200000010ff */
[----:B------:R-:W-:Y:S01]  /*13260*/  MUFU.EX2 R83, R83 ;  /* 0x0000005300537308 */ /* 0x000fe20000000800 */
[----:B------:R-:W-:Y:S03]  /*13270*/  F2FP.BF16.PACK_AB R51, R98, R101 ;  /* 0x000000656233723e */ /* 0x000fe600000010ff */
[-C--:B------:R-:W-:Y:S06]  /*13280*/  HMMA.16816.F32.BF16 R4, R44, R60.reuse, R4 ;  /* 0x0000003c2c04723c */ /* 0x080fec0000041804 */
[----:B------:R-:W-:Y:S02]  /*13290*/  MUFU.EX2 R88, R88 ;  /* 0x0000005800587308 */ /* 0x000fe40000000800 */
[C---:B------:R-:W-:Y:S08]  /*132a0*/  HMMA.16816.F32.BF16 R8, R48.reuse, R60, R8 ;  /* 0x0000003c3008723c */ /* 0x040ff00000041808 */
[----:B------:R-:W-:Y:S01]  /*132b0*/  MUFU.EX2 R81, R81 ;  /* 0x0000005100517308 */ /* 0x000fe20000000800 */
[-C--:B------:R-:W-:Y:S08]  /*132c0*/  HMMA.16816.F32.BF16 R12, R48, R62.reuse, R12 ;  /* 0x0000003e300c723c */ /* 0x080ff0000004180c */
[C---:B------:R-:W-:Y:S01]  /*132d0*/  HMMA.16816.F32.BF16 R16, R44.reuse, R62, R16 ;  /* 0x0000003e2c10723c */ /* 0x040fe20000041810 */
[----:B------:R-:W-:Y:S01]  /*132e0*/  MUFU.EX2 R93, R93 ;  /* 0x0000005d005d7308 */ /* 0x000fe20000000800 */
[----:B------:R-:W1:Y:S06]  /*132f0*/  LDSM.16.MT88.4 R60, [R219+0x4c00] ;  /* 0x004c0000db3c783b */ /* 0x000e6c0000004200 */
[-C--:B------:R-:W-:Y:S03]  /*13300*/  HMMA.16816.F32.BF16 R20, R44, R52.reuse, R20 ;  /* 0x000000342c14723c */ /* 0x080fe60000041814 */
[----:B------:R-:W2:Y:S05]  /*13310*/  MUFU.EX2 R86, R86 ;  /* 0x0000005600567308 */ /* 0x000eaa0000000800 */
[C---:B------:R-:W-:Y:S05]  /*13320*/  HMMA.16816.F32.BF16 R24, R48.reuse, R52, R24 ;  /* 0x000000343018723c */ /* 0x040fea0000041818 */
[----:B------:R-:W-:Y:S02]  /*13330*/  MUFU.EX2 R87, R87 ;  /* 0x0000005700577308 */ /* 0x000fe40000000800 */
[--C-:B------:R-:W-:Y:S01]  /*13340*/  FFMA.FTZ R52, R156, c[0x0][0x23c], -R193.reuse ;  /* 0x00008f009c347a23 */ /* 0x100fe200000108c1 */
[-C--:B------:R-:W-:Y:S01]  /*13350*/  HMMA.16816.F32.BF16 R28, R48, R54.reuse, R28 ;  /* 0x00000036301c723c */ /* 0x080fe2000004181c */
[----:B------:R-:W-:Y:S06]  /*13360*/  FFMA.FTZ R193, R200, c[0x0][0x23c], -R193 ;  /* 0x00008f00c8c17a23 */ /* 0x000fec00000108c1 */
[----:B------:R-:W1:Y:S01]  /*13370*/  MUFU.EX2 R78, R78 ;  /* 0x0000004e004e7308 */ /* 0x000e620000000800 */
[----:B------:R-:W-:Y:S01]  /*13380*/  HMMA.16816.F32.BF16 R32, R44, R54, R32 ;  /* 0x000000362c20723c */ /* 0x000fe20000041820 */
[----:B--2---:R-:W-:Y:S03]  /*13390*/  F2FP.BF16.PACK_AB R48, R86, R93 ;  /* 0x0000005d5630723e */ /* 0x004fe600000010ff */
[----:B----4-:R-:W-:Y:S03]  /*133a0*/  FFMA.FTZ R178, R40, R139, R178 ;  /* 0x0000008b28b27223 */ /* 0x010fe600000100b2 */
[----:B------:R-:W-:Y:S02]  /*133b0*/  F2FP.BF16.PACK_AB R44, R94, R97 ;  /* 0x000000615e2c723e */ /* 0x000fe400000010ff */
[----:B------:R-:W-:Y:S03]  /*133c0*/  MUFU.EX2 R91, R91 ;  /* 0x0000005b005b7308 */ /* 0x000fe60000000800 */
[----:B------:R-:W-:Y:S01]  /*133d0*/  F2FP.BF16.PACK_AB R45, R92, R95 ;  /* 0x0000005f5c2d723e */ /* 0x000fe200000010ff */
[----:B-----5:R-:W-:Y:S01]  /*133e0*/  FFMA.FTZ R186, R39, R138, R186 ;  /* 0x0000008a27ba7223 */ /* 0x020fe200000100ba */
[----:B------:R-:W-:Y:S01]  /*133f0*/  F2FP.BF16.PACK_AB R46, R83, R90 ;  /* 0x0000005a532e723e */ /* 0x000fe200000010ff */
[----:B------:R-:W-:Y:S01]  /*13400*/  FADD.FTZ R178, R175, R178 ;  /* 0x000000b2afb27221 */ /* 0x000fe20000010000 */
[----:B------:R-:W-:Y:S01]  /*13410*/  F2FP.BF16.PACK_AB R47, R81, R88 ;  /* 0x00000058512f723e */ /* 0x000fe200000010ff */
[----:B------:R-:W-:Y:S02]  /*13420*/  FADD.FTZ R171, R171, R186 ;  /* 0x000000baabab7221 */ /* 0x000fe40000010000 */
[----:B------:R-:W2:Y:S01]  /*13430*/  MUFU.EX2 R84, R84 ;  /* 0x0000005400547308 */ /* 0x000ea20000000800 */
[----:B------:R-:W-:Y:S02]  /*13440*/  FADD.FTZ R173, R173, R178 ;  /* 0x000000b2adad7221 */ /* 0x000fe40000010000 */
[----:B------:R-:W-:Y:S01]  /*13450*/  FADD.FTZ R176, R176, R171 ;  /* 0x000000abb0b07221 */ /* 0x000fe20000010000 */
[-C--:B---3--:R-:W-:Y:S01]  /*13460*/  HMMA.16816.F32.BF16 R4, R44, R56.reuse, R4 ;  /* 0x000000382c04723c */ /* 0x088fe20000041804 */
[----:B-1----:R-:W-:Y:S01]  /*13470*/  F2FP.BF16.PACK_AB R50, R78, R87 ;  /* 0x000000574e32723e */ /* 0x002fe200000010ff */
[----:B------:R-:W-:Y:S02]  /*13480*/  FADD.FTZ R173, R130, R173 ;  /* 0x000000ad82ad7221 */ /* 0x000fe40000010000 */
[----:B------:R-:W-:Y:S02]  /*13490*/  FADD.FTZ R131, R131, R176 ;  /* 0x000000b083837221 */ /* 0x000fe40000010000 */
[----:B------:R-:W-:Y:S01]  /*134a0*/  MUFU.EX2 R85, R85 ;  /* 0x0000005500557308 */ /* 0x000fe20000000800 */
[----:B------:R-:W-:Y:S02]  /*134b0*/  FADD.FTZ R130, R172, R173 ;  /* 0x000000adac827221 */ /* 0x000fe40000010000 */
[----:B------:R-:W-:Y:S03]  /*134c0*/  FADD.FTZ R40, R128, R131 ;  /* 0x0000008380287221 */ /* 0x000fe60000010000 */
[----:B------:R-:W-:Y:S02]  /*134d0*/  FADD.FTZ R128, R42, R169 ;  /* 0x000000a92a807221 */ /* 0x000fe40000010000 */
[----:B------:R-:W-:Y:S02]  /*134e0*/  FADD.FTZ R130, R129, R130 ;  /* 0x0000008281827221 */ /* 0x000fe40000010000 */
[----:B------:R-:W1:Y:S01]  /*134f0*/  MUFU.EX2 R76, R76 ;  /* 0x0000004c004c7308 */ /* 0x000e620000000800 */
[----:B------:R-:W-:Y:S02]  /*13500*/  FADD.FTZ R123, R123, R128 ;  /* 0x000000807b7b7221 */ /* 0x000fe40000010000 */
[----:B------:R-:W-:Y:S01]  /*13510*/  FADD.FTZ R125, R125, R130 ;  /* 0x000000827d7d7221 */ /* 0x000fe20000010000 */
[----:B--2---:R-:W-:Y:S01]  /*13520*/  F2FP.BF16.PACK_AB R49, R84, R91 ;  /* 0x0000005b5431723e */ /* 0x004fe200000010ff */
[----:B------:R-:W-:Y:S02]  /*13530*/  FADD.FTZ R116, R116, R123 ;  /* 0x0000007b74747221 */ /* 0x000fe40000010000 */
[----:B------:R-:W-:Y:S02]  /*13540*/  FADD.FTZ R122, R122, R125 ;  /* 0x0000007d7a7a7221 */ /* 0x000fe40000010000 */
[----:B------:R-:W-:Y:S01]  /*13550*/  FADD.FTZ R111, R111, R116 ;  /* 0x000000746f6f7221 */ /* 0x000fe20000010000 */
[----:B------:R2:W3:Y:S01]  /*13560*/  MUFU.EX2 R136, R52 ;  /* 0x0000003400887308 */ /* 0x0004e20000000800 */
        /* <DEDUP_REMOVED lines=8> */
[----:B-1----:R-:W-:Y:S01]  /*135f0*/  F2FP.BF16.PACK_AB R51, R76, R85 ;  /* 0x000000554c33723e */ /* 0x002fe200000010ff */
[----:B------:R-:W-:Y:S02]  /*13600*/  FADD.FTZ R98, R98, R101 ;  /* 0x0000006562627221 */ /* 0x000fe40000010000 */
[----:B------:R-:W-:Y:S02]  /*13610*/  FADD.FTZ R97, R97, R102 ;  /* 0x0000006661617221 */ /* 0x000fe40000010000 */
[----:B------:R-:W-:Y:S01]  /*13620*/  FADD.FTZ R91, R91, R98 ;  /* 0x000000625b5b7221 */ /* 0x000fe20000010000 */
[----:B------:R-:W-:Y:S01]  /*13630*/  MUFU.EX2 R82, R82 ;  /* 0x0000005200527308 */ /* 0x000fe20000000800 */
[C---:B------:R-:W-:Y:S01]  /*13640*/  HMMA.16816.F32.BF16 R8, R48.reuse, R56, R8 ;  /* 0x000000383008723c */ /* 0x040fe20000041808 */
[----:B------:R-:W-:Y:S01]  /*13650*/  FADD.FTZ R97, R94, R97 ;  /* 0x000000615e617221 */ /* 0x000fe20000010000 */
[----:B--2---:R-:W1:Y:S01]  /*13660*/  LDSM.16.MT88.4 R52, [R220+0x5000] ;  /* 0x00500000dc34783b */ /* 0x004e620000004200 */
[----:B---3--:R-:W-:Y:S02]  /*13670*/  IMAD.MOV.U32 R200, RZ, RZ, R136 ;  /* 0x000000ffffc87224 */ /* 0x008fe400078e0088 */
[----:B------:R-:W-:Y:S02]  /*13680*/  FADD.FTZ R90, R90, R97 ;  /* 0x000000615a5a7221 */ /* 0x000fe40000010000 */
[----:B------:R-:W-:Y:S02]  /*13690*/  FFMA.FTZ R56, R162, c[0x0][0x23c], -R191 ;  /* 0x00008f00a2387a23 */ /* 0x000fe400000108bf */
[----:B------:R-:W-:Y:S01]  /*136a0*/  MUFU.EX2 R75, R75 ;  /* 0x0000004b004b7308 */ /* 0x000fe20000000800 */
[-C--:B------:R-:W-:Y:S02]  /*136b0*/  HMMA.16816.F32.BF16 R12, R48, R58.reuse, R12 ;  /* 0x0000003a300c723c */ /* 0x080fe4000004180c */
[--C-:B------:R-:W-:Y:S02]  /*136c0*/  FFMA.FTZ R57, R161, c[0x0][0x23c], -R189.reuse ;  /* 0x00008f00a1397a23 */ /* 0x100fe400000108bd */
[----:B------:R-:W-:Y:S02]  /*136d0*/  FFMA.FTZ R189, R187, c[0x0][0x23c], -R189 ;  /* 0x00008f00bbbd7a23 */ /* 0x000fe400000108bd */
[----:B------:R-:W-:Y:S02]  /*136e0*/  FADD.FTZ R83, R83, R90 ;  /* 0x0000005a53537221 */ /* 0x000fe40000010000 */
[C---:B------:R-:W-:Y:S01]  /*136f0*/  HMMA.16816.F32.BF16 R16, R44.reuse, R58, R16 ;  /* 0x0000003a2c10723c */ /* 0x040fe20000041810 */
[----:B------:R-:W-:Y:S03]  /*13700*/  MUFU.EX2 R137, R56 ;  /* 0x0000003800897308 */ /* 0x000fe60000000800 */
[----:B------:R-:W-:Y:S04]  /*13710*/  FADD.FTZ R84, R84, R91 ;  /* 0x0000005b54547221 */ /* 0x000fe80000010000 */
[-C--:B------:R-:W-:Y:S01]  /*13720*/  HMMA.16816.F32.BF16 R20, R44, R60.reuse, R20 ;  /* 0x0000003c2c14723c */ /* 0x080fe20000041814 */
[----:B------:R-:W-:Y:S02]  /*13730*/  FADD.FTZ R85, R85, R84 ;  /* 0x0000005455557221 */ /* 0x000fe40000010000 */
[----:B------:R-:W2:Y:S02]  /*13740*/  MUFU.EX2 R133, R57 ;  /* 0x0000003900857308 */ /* 0x000ea40000000800 */
[----:B------:R-:W-:Y:S03]  /*13750*/  FADD.FTZ R85, R76, R85 ;  /* 0x000000554c557221 */ /* 0x000fe60000010000 */
[C---:B------:R-:W-:Y:S05]  /*13760*/  HMMA.16816.F32.BF16 R24, R48.reuse, R60, R24 ;  /* 0x0000003c3018723c */ /* 0x040fea0000041818 */
[----:B------:R-:W-:Y:S03]  /*13770*/  MUFU.EX2 R80, R80 ;  /* 0x0000005000507308 */ /* 0x000fe60000000800 */
[-C--:B------:R-:W-:Y:S07]  /*13780*/  HMMA.16816.F32.BF16 R28, R48, R62.reuse, R28 ;  /* 0x0000003e301c723c */ /* 0x080fee000004181c */
[----:B------:R-:W3:Y:S01]  /*13790*/  MUFU.EX2 R73, R73 ;  /* 0x0000004900497308 */ /* 0x000ee20000000800 */
[----:B------:R-:W-:Y:S01]  /*137a0*/  HMMA.16816.F32.BF16 R32, R44, R62, R32 ;  /* 0x0000003e2c20723c */ /* 0x000fe20000041820 */
[----:B------:R-:W-:Y:S03]  /*137b0*/  LDSM.16.MT88.4 R60, [R219+0x5400] ;  /* 0x00540000db3c783b */ /* 0x000fe60000004200 */
[----:B--2---:R-:W-:Y:S03]  /*137c0*/  IMAD.MOV.U32 R187, RZ, RZ, R133 ;  /* 0x000000ffffbb7224 */ /* 0x004fe600078e0085 */
[C---:B------:R-:W-:Y:S01]  /*137d0*/  F2FP.BF16.PACK_AB R44, R75.reuse, R82 ;  /* 0x000000524b2c723e */ /* 0x040fe200000010ff */
[----:B------:R-:W-:Y:S01]  /*137e0*/  FADD.FTZ R82, R82, R83 ;  /* 0x0000005352527221 */ /* 0x000fe20000010000 */
[----:B------:R-:W-:Y:S01]  /*137f0*/  MUFU.EX2 R72, R72 ;  /* 0x0000004800487308 */ /* 0x000fe20000000800 */
[----:B------:R-:W2:Y:S02]  /*13800*/  LDSM.16.MT88.4 R56, [R219+0x5000] ;  /* 0x00500000db38783b */ /* 0x000ea40000004200 */
[----:B------:R-:W-:Y:S07]  /*13810*/  FADD.FTZ R75, R75, R82 ;  /* 0x000000524b4b7221 */ /* 0x000fee0000010000 */
[----:B------:R-:W4:Y:S01]  /*13820*/  MUFU.EX2 R71, R71 ;  /* 0x0000004700477308 */ /* 0x000f220000000800 */
[----:B---3--:R-:W-:Y:S09]  /*13830*/  F2FP.BF16.PACK_AB R45, R73, R80 ;  /* 0x00000050492d723e */ /* 0x008ff200000010ff */
[----:B------:R-:W-:Y:S10]  /*13840*/  MUFU.EX2 R70, R70 ;  /* 0x0000004600467308 */ /* 0x000ff40000000800 */
[----:B------:R-:W3:Y:S01]  /*13850*/  MUFU.EX2 R69, R69 ;  /* 0x0000004500457308 */ /* 0x000ee20000000800 */
[C---:B----4-:R-:W-:Y:S01]  /*13860*/  F2FP.BF16.PACK_AB R46, R71.reuse, R72 ;  /* 0x00000048472e723e */ /* 0x050fe200000010ff */
[----:B------:R-:W-:Y:S04]  /*13870*/  FADD.FTZ R72, R72, R75 ;  /* 0x0000004b48487221 */ /* 0x000fe80000010000 */
[----:B------:R-:W-:Y:S04]  /*13880*/  FADD.FTZ R72, R71, R72 ;  /* 0x0000004847487221 */ /* 0x000fe80000010000 */
[----:B------:R-:W-:Y:S10]  /*13890*/  MUFU.EX2 R79, R79 ;  /* 0x0000004f004f7308 */ /* 0x000ff40000000800 */
[----:B------:R-:W4:Y:S01]  /*138a0*/  MUFU.EX2 R68, R68 ;  /* 0x0000004400447308 */ /* 0x000f220000000800 */
[----:B---3--:R-:W-:Y:S09]  /*138b0*/  F2FP.BF16.PACK_AB R47, R69, R70 ;  /* 0x00000046452f723e */ /* 0x008ff200000010ff */
[----:B------:R-:W-:Y:S01]  /*138c0*/  MUFU.EX2 R67, R67 ;  /* 0x0000004300437308 */ /* 0x000fe20000000800 */
[-C--:B-1----:R-:W-:Y:S09]  /*138d0*/  HMMA.16816.F32.BF16 R4, R44, R52.reuse, R4 ;  /* 0x000000342c04723c */ /* 0x082ff20000041804 */
[----:B------:R-:W1:Y:S03]  /*138e0*/  MUFU.EX2 R66, R66 ;  /* 0x0000004200427308 */ /* 0x000e660000000800 */
[----:B----4-:R-:W-:Y:S07]  /*138f0*/  F2FP.BF16.PACK_AB R48, R68, R79 ;  /* 0x0000004f4430723e */ /* 0x010fee00000010ff */
[----:B------:R-:W-:Y:S10]  /*13900*/  MUFU.EX2 R74, R74 ;  /* 0x0000004a004a7308 */ /* 0x000ff40000000800 */
[----:B------:R-:W3:Y:S01]  /*13910*/  MUFU.EX2 R65, R65 ;  /* 0x0000004100417308 */ /* 0x000ee20000000800 */
[----:B-1----:R-:W-:Y:S09]  /*13920*/  F2FP.BF16.PACK_AB R50, R66, R67 ;  /* 0x000000434232723e */ /* 0x002ff200000010ff */
[----:B------:R-:W-:Y:S10]  /*13930*/  MUFU.EX2 R64, R64 ;  /* 0x0000004000407308 */ /* 0x000ff40000000800 */
[----:B------:R-:W1:Y:S01]  /*13940*/  MUFU.EX2 R77, R77 ;  /* 0x0000004d004d7308 */ /* 0x000e620000000800 */
[C---:B---3--:R-:W-:Y:S01]  /*13950*/  F2FP.BF16.PACK_AB R49, R65.reuse, R74 ;  /* 0x0000004a4131723e */ /* 0x048fe200000010ff */
[----:B------:R-:W-:Y:S04]  /*13960*/  FADD.FTZ R74, R74, R85 ;  /* 0x000000554a4a7221 */ /* 0x000fe80000010000 */
[----:B------:R-:W-:Y:S04]  /*13970*/  FADD.FTZ R65, R65, R74 ;  /* 0x0000004a41417221 */ /* 0x000fe80000010000 */
[----:B------:R-:W-:Y:S10]  /*13980*/  MUFU.EX2 R89, R89 ;  /* 0x0000005900597308 */ /* 0x000ff40000000800 */
[----:B------:R-:W3:Y:S01]  /*13990*/  MUFU.EX2 R96, R96 ;  /* 0x0000006000607308 */ /* 0x000ee20000000800 */
[C---:B-1----:R-:W-:Y:S01]  /*139a0*/  F2FP.BF16.PACK_AB R51, R77.reuse, R64 ;  /* 0x000000404d33723e */ /* 0x042fe200000010ff */
[----:B------:R-:W-:Y:S04]  /*139b0*/  FADD.FTZ R64, R64, R65 ;  /* 0x0000004140407221 */ /* 0x000fe80000010000 */
[----:B------:R-:W-:Y:S04]  /*139c0*/  FADD.FTZ R77, R77, R64 ;  /* 0x000000404d4d7221 */ /* 0x000fe80000010000 */
[----:B------:R-:W-:Y:S01]  /*139d0*/  MUFU.EX2 R110, R110 ;  /* 0x0000006e006e7308 */ /* 0x000fe20000000800 */
[C---:B------:R-:W-:Y:S08]  /*139e0*/  HMMA.16816.F32.BF16 R8, R48.reuse, R52, R8 ;  /* 0x000000343008723c */ /* 0x040ff00000041808 */
[-C--:B------:R-:W-:Y:S01]  /*139f0*/  HMMA.16816.F32.BF16 R12, R48, R54.reuse, R12 ;  /* 0x00000036300c723c */ /* 0x080fe2000004180c */
[----:B------:R-:W1:Y:S07]  /*13a00*/  MUFU.EX2 R119, R119 ;  /* 0x0000007700777308 */ /* 0x000e6e0000000800 */
[C---:B------:R-:W-:Y:S01]  /*13a10*/  HMMA.16816.F32.BF16 R16, R44.reuse, R54, R16 ;  /* 0x000000362c10723c */ /* 0x040fe20000041810 */
[----:B------:R-:W4:Y:S02]  /*13a20*/  LDSM.16.MT88.4 R52, [R220+0x5400] ;  /* 0x00540000dc34783b */ /* 0x000f240000004200 */
[----:B------:R-:W-:Y:S05]  /*13a30*/  MUFU.EX2 R124, R124 ;  /* 0x0000007c007c7308 */ /* 0x000fea0000000800 */
[-C--:B--2---:R-:W-:Y:S05]  /*13a40*/  HMMA.16816.F32.BF16 R20, R44, R56.reuse, R20 ;  /* 0x000000382c14723c */ /* 0x084fea0000041814 */
[----:B------:R-:W2:Y:S03]  /*13a50*/  MUFU.EX2 R141, R141 ;  /* 0x0000008d008d7308 */ /* 0x000ea60000000800 */
[C---:B------:R-:W-:Y:S07]  /*13a60*/  HMMA.16816.F32.BF16 R24, R48.reuse, R56, R24 ;  /* 0x000000383018723c */ /* 0x040fee0000041818 */
[----:B------:R-:W-:Y:S01]  /*13a70*/  MUFU.EX2 R140, R140 ;  /* 0x0000008c008c7308 */ /* 0x000fe20000000800 */
[-C--:B------:R-:W-:Y:S01]  /*13a80*/  HMMA.16816.F32.BF16 R28, R48, R58.reuse, R28 ;  /* 0x0000003a301c723c */ /* 0x080fe2000004181c */
[----:B------:R-:W-:Y:S03]  /*13a90*/  FFMA.FTZ R56, R204, c[0x0][0x23c], -R191 ;  /* 0x00008f00cc387a23 */ /* 0x000fe600000108bf */
[----:B------:R-:W-:Y:S02]  /*13aa0*/  IMAD.MOV.U32 R204, RZ, RZ, R137 ;  /* 0x000000ffffcc7224 */ /* 0x000fe400078e0089 */
[----:B------:R-:W-:Y:S02]  /*13ab0*/  FFMA.FTZ R57, R198, c[0x0][0x23c], -R191 ;  /* 0x00008f00c6397a23 */ /* 0x000fe400000108bf */
[----:B------:R-:W-:Y:S01]  /*13ac0*/  HMMA.16816.F32.BF16 R32, R44, R58, R32 ;  /* 0x0000003a2c20723c */ /* 0x000fe20000041820 */
[----:B------:R-:W5:Y:S03]  /*13ad0*/  MUFU.EX2 R143, R143 ;  /* 0x0000008f008f7308 */ /* 0x000f660000000800 */
[----:B------:R-:W-:Y:S02]  /*13ae0*/  IMAD.MOV.U32 R198, RZ, RZ, R135 ;  /* 0x000000ffffc67224 */ /* 0x000fe400078e0087 */
[----:B------:R-:W-:Y:S01]  /*13af0*/  FFMA.FTZ R191, R194, c[0x0][0x23c], -R191 ;  /* 0x00008f00c2bf7a23 */ /* 0x000fe200000108bf */
[C---:B---3--:R-:W-:Y:S01]  /*13b00*/  F2FP.BF16.PACK_AB R44, R96.reuse, R89 ;  /* 0x00000059602c723e */ /* 0x048fe200000010ff */
[----:B------:R-:W-:Y:S01]  /*13b10*/  FADD.FTZ R89, R89, R72 ;  /* 0x0000004859597221 */ /* 0x000fe20000010000 */
[----:B-1----:R-:W-:Y:S02]  /*13b20*/  F2FP.BF16.PACK_AB R45, R119, R110 ;  /* 0x0000006e772d723e */ /* 0x002fe400000010ff */
[----:B------:R-:W-:Y:S01]  /*13b30*/  MUFU.EX2 R142, R142 ;  /* 0x0000008e008e7308 */ /* 0x000fe20000000800 */
[C---:B--2---:R-:W-:Y:S01]  /*13b40*/  F2FP.BF16.PACK_AB R46, R141.reuse, R124 ;  /* 0x0000007c8d2e723e */ /* 0x044fe200000010ff */
[----:B------:R-:W-:Y:S04]  /*13b50*/  FADD.FTZ R89, R96, R89 ;  /* 0x0000005960597221 */ /* 0x000fe80000010000 */
[----:B------:R-:W-:Y:S04]  /*13b60*/  FADD.FTZ R124, R124, R89 ;  /* 0x000000597c7c7221 */ /* 0x000fe80000010000 */
[----:B------:R-:W1:Y:S01]  /*13b70*/  MUFU.EX2 R145, R145 ;  /* 0x0000009100917308 */ /* 0x000e620000000800 */
[----:B------:R-:W-:Y:S01]  /*13b80*/  FADD.FTZ R141, R141, R124 ;  /* 0x0000007c8d8d7221 */ /* 0x000fe20000010000 */
[----:B-----5:R-:W-:Y:S08]  /*13b90*/  F2FP.BF16.PACK_AB R47, R143, R140 ;  /* 0x0000008c8f2f723e */ /* 0x020ff000000010ff */
[----:B------:R-:W-:Y:S01]  /*13ba0*/  MUFU.EX2 R144, R144 ;  /* 0x0000009000907308 */ /* 0x000fe20000000800 */
[-C--:B----4-:R-:W-:Y:S09]  /*13bb0*/  HMMA.16816.F32.BF16 R4, R44, R52.reuse, R4 ;  /* 0x000000342c04723c */ /* 0x090ff20000041804 */
[----:B------:R-:W2:Y:S03]  /*13bc0*/  MUFU.EX2 R147, R147 ;  /* 0x0000009300937308 */ /* 0x000ea60000000800 */
[----:B-1----:R-:W-:Y:S07]  /*13bd0*/  F2FP.BF16.PACK_AB R48, R145, R142 ;  /* 0x0000008e9130723e */ /* 0x002fee00000010ff */
[----:B------:R-:W-:Y:S10]  /*13be0*/  MUFU.EX2 R146, R146 ;  /* 0x0000009200927308 */ /* 0x000ff40000000800 */
[----:B------:R-:W1:Y:S01]  /*13bf0*/  MUFU.EX2 R165, R165 ;  /* 0x000000a500a57308 */ /* 0x000e620000000800 */
[----:B--2---:R-:W-:Y:S09]  /*13c00*/  F2FP.BF16.PACK_AB R50, R147, R144 ;  /* 0x000000909332723e */ /* 0x004ff200000010ff */
[----:B------:R-:W-:Y:S10]  /*13c10*/  MUFU.EX2 R164, R164 ;  /* 0x000000a400a47308 */ /* 0x000ff40000000800 */
[----:B------:R-:W2:Y:S01]  /*13c20*/  MUFU.EX2 R167, R167 ;  /* 0x000000a700a77308 */ /* 0x000ea20000000800 */
[C---:B-1----:R-:W-:Y:S01]  /*13c30*/  F2FP.BF16.PACK_AB R49, R165.reuse, R146 ;  /* 0x00000092a531723e */ /* 0x042fe200000010ff */
[----:B------:R-:W-:Y:S04]  /*13c40*/  FADD.FTZ R146, R146, R77 ;  /* 0x0000004d92927221 */ /* 0x000fe80000010000 */
[----:B------:R-:W-:Y:S04]  /*13c50*/  FADD.FTZ R165, R165, R146 ;  /* 0x00000092a5a57221 */ /* 0x000fe80000010000 */
[----:B------:R-:W-:Y:S10]  /*13c60*/  MUFU.EX2 R166, R166 ;  /* 0x000000a600a67308 */ /* 0x000ff40000000800 */
[----:B------:R-:W-:Y:S01]  /*13c70*/  MUFU.EX2 R199, R199 ;  /* 0x000000c700c77308 */ /* 0x000fe20000000800 */
[C---:B--2---:R-:W-:Y:S01]  /*13c80*/  F2FP.BF16.PACK_AB R51, R167.reuse, R164 ;  /* 0x000000a4a733723e */ /* 0x044fe200000010ff */
[----:B------:R-:W-:Y:S02]  /*13c90*/  FADD.FTZ R164, R164, R165 ;  /* 0x000000a5a4a47221 */ /* 0x000fe40000010000 */
[----:B------:R-:W-:Y:S02]  /*13ca0*/  IMAD.MOV.U32 R165, RZ, RZ, R2 ;  /* 0x000000ffffa57224 */ /* 0x000fe400078e0002 */
[----:B------:R-:W-:Y:S04]  /*13cb0*/  FADD.FTZ R164, R167, R164 ;  /* 0x000000a4a7a47221 */ /* 0x000fe80000010000 */
[----:B------:R-:W-:Y:S01]  /*13cc0*/  MUFU.EX2 R203, R203 ;  /* 0x000000cb00cb7308 */ /* 0x000fe20000000800 */
[C---:B------:R-:W-:Y:S01]  /*13cd0*/  HMMA.16816.F32.BF16 R8, R48.reuse, R52, R8 ;  /* 0x000000343008723c */ /* 0x040fe20000041808 */
[----:B------:R-:W-:Y:S07]  /*13ce0*/  IMAD.MOV.U32 R167, RZ, RZ, R36 ;  /* 0x000000ffffa77224 */ /* 0x000fee00078e0024 */
[-C--:B------:R-:W-:Y:S01]  /*13cf0*/  HMMA.16816.F32.BF16 R12, R48, R54.reuse, R12 ;  /* 0x00000036300c723c */ /* 0x080fe2000004180c */
[----:B------:R-:W1:Y:S07]  /*13d00*/  MUFU.EX2 R205, R205 ;  /* 0x000000cd00cd7308 */ /* 0x000e6e0000000800 */
[C---:B------:R-:W-:Y:S01]  /*13d10*/  HMMA.16816.F32.BF16 R16, R44.reuse, R54, R16 ;  /* 0x000000362c10723c */ /* 0x040fe20000041810 */
[----:B------:R-:W2:Y:S02]  /*13d20*/  LDSM.16.MT88.4 R52, [R220+0x5800] ;  /* 0x00580000dc34783b */ /* 0x000ea40000004200 */
[----:B------:R-:W3:Y:S05]  /*13d30*/  MUFU.EX2 R209, R209 ;  /* 0x000000d100d17308 */ /* 0x000eea0000000800 */
[-C--:B------:R-:W-:Y:S05]  /*13d40*/  HMMA.16816.F32.BF16 R20, R44, R60.reuse, R20 ;  /* 0x0000003c2c14723c */ /* 0x080fea0000041814 */
[----:B------:R-:W4:Y:S03]  /*13d50*/  MUFU.EX2 R134, R132 ;  /* 0x0000008400867308 */ /* 0x000f260000000800 */
[C---:B------:R-:W-:Y:S01]  /*13d60*/  HMMA.16816.F32.BF16 R24, R48.reuse, R60, R24 ;  /* 0x0000003c3018723c */ /* 0x040fe20000041818 */
[----:B-1----:R-:W-:Y:S06]  /*13d70*/  F2FP.BF16.PACK_AB R41, R205, R203 ;  /* 0x000000cbcd29723e */ /* 0x002fec00000010ff */
[----:B------:R-:W-:Y:S01]  /*13d80*/  MUFU.EX2 R211, R211 ;  /* 0x000000d300d37308 */ /* 0x000fe20000000800 */
[-C--:B------:R-:W-:Y:S01]  /*13d90*/  HMMA.16816.F32.BF16 R28, R48, R62.reuse, R28 ;  /* 0x0000003e301c723c */ /* 0x080fe2000004181c */
[----:B---3--:R-:W-:Y:S06]  /*13da0*/  F2FP.BF16.PACK_AB R42, R200, R209 ;  /* 0x000000d1c82a723e */ /* 0x008fec00000010ff */
[----:B------:R-:W-:Y:S01]  /*13db0*/  FADD.FTZ R48, R126, R179 ;  /* 0x000000b37e307221 */ /* 0x000fe20000010000 */
[----:B------:R-:W-:Y:S01]  /*13dc0*/  HMMA.16816.F32.BF16 R32, R44, R62, R32 ;  /* 0x0000003e2c20723c */ /* 0x000fe20000041820 */
[----:B------:R-:W1:Y:S03]  /*13dd0*/  MUFU.EX2 R207, R207 ;  /* 0x000000cf00cf7308 */ /* 0x000e660000000800 */
[----:B------:R-:W-:Y:S01]  /*13de0*/  FADD.FTZ R39, R43, R48 ;  /* 0x000000302b277221 */ /* 0x000fe20000010000 */
[----:B------:R-:W-:Y:S01]  /*13df0*/  F2FP.BF16.PACK_AB R43, R204, R198 ;  /* 0x000000c6cc2b723e */ /* 0x000fe200000010ff */
[----:B------:R-:W3:Y:S01]  /*13e00*/  LDSM.16.MT88.4 R48, [R219+0x5800] ;  /* 0x00580000db30783b */ /* 0x000ee20000004200 */
[----:B------:R-:W-:Y:S01]  /*13e10*/  FADD.FTZ R126, R127, R40 ;  /* 0x000000287f7e7221 */ /* 0x000fe20000010000 */
[C---:B------:R-:W-:Y:S01]  /*13e20*/  F2FP.BF16.PACK_AB R40, R199.reuse, R166 ;  /* 0x000000a6c728723e */ /* 0x040fe200000010ff */
[----:B----4-:R-:W-:Y:S02]  /*13e30*/  IMAD.MOV.U32 R194, RZ, RZ, R134 ;  /* 0x000000ffffc27224 */ /* 0x010fe400078e0086 */
[----:B------:R-:W-:Y:S01]  /*13e40*/  MUFU.EX2 R201, R201 ;  /* 0x000000c900c97308 */ /* 0x000fe20000000800 */
[----:B------:R-:W-:Y:S02]  /*13e50*/  FADD.FTZ R166, R166, R141 ;  /* 0x0000008da6a67221 */ /* 0x000fe40000010000 */
[----:B------:R-:W-:Y:S01]  /*13e60*/  F2FP.BF16.PACK_AB R44, R194, R187 ;  /* 0x000000bbc22c723e */ /* 0x000fe200000010ff */
[-C--:B--2---:R-:W-:Y:S01]  /*13e70*/  HMMA.16816.F32.BF16 R4, R40, R52.reuse, R4 ;  /* 0x000000342804723c */ /* 0x084fe20000041804 */
[----:B------:R-:W-:Y:S02]  /*13e80*/  FADD.FTZ R166, R199, R166 ;  /* 0x000000a6c7a67221 */ /* 0x000fe40000010000 */
[----:B------:R-:W-:Y:S02]  /*13e90*/  FADD.FTZ R118, R118, R39 ;  /* 0x0000002776767221 */ /* 0x000fe40000010000 */
[----:B------:R-:W-:Y:S01]  /*13ea0*/  FADD.FTZ R166, R209, R166 ;  /* 0x000000a6d1a67221 */ /* 0x000fe20000010000 */
[----:B------:R-:W2:Y:S01]  /*13eb0*/  MUFU.EX2 R197, R197 ;  /* 0x000000c500c57308 */ /* 0x000ea20000000800 */
[----:B------:R-:W-:Y:S02]  /*13ec0*/  FADD.FTZ R113, R113, R118 ;  /* 0x0000007671717221 */ /* 0x000fe40000010000 */
[----:B------:R-:W-:Y:S03]  /*13ed0*/  FADD.FTZ R121, R121, R126 ;  /* 0x0000007e79797221 */ /* 0x000fe60000010000 */
[----:B-1----:R-:W-:Y:S01]  /*13ee0*/  F2FP.BF16.PACK_AB R46, R207, R211 ;  /* 0x000000d3cf2e723e */ /* 0x002fe200000010ff */
        /* <DEDUP_REMOVED lines=30> */
[----:B------:R-:W-:Y:S02]  /*140d0*/  FADD.FTZ R67, R66, R67 ;  /* 0x0000004342437221 */ /* 0x000fe40000010000 */
[----:B------:R-:W-:Y:S02]  /*140e0*/  FADD.FTZ R70, R70, R73 ;  /* 0x0000004946467221 */ /* 0x000fe40000010000 */
[----:B------:R-:W-:Y:S02]  /*140f0*/  FADD.FTZ R142, R142, R67 ;  /* 0x000000438e8e7221 */ /* 0x000fe40000010000 */
[----:B------:R-:W-:Y:S01]  /*14100*/  FADD.FTZ R69, R69, R70 ;  /* 0x0000004645457221 */ /* 0x000fe20000010000 */
[-C--:B------:R-:W-:Y:S01]  /*14110*/  HMMA.16816.F32.BF16 R12, R44, R54.reuse, R12 ;  /* 0x000000362c0c723c */ /* 0x080fe2000004180c */
[----:B------:R-:W1:Y:S03]  /*14120*/  MUFU.EX2 R57, R57 ;  /* 0x0000003900397308 */ /* 0x000e660000000800 */
[----:B------:R-:W-:Y:S01]  /*14130*/  FADD.FTZ R145, R145, R142 ;  /* 0x0000008e91917221 */ /* 0x000fe20000010000 */
[----:B--2---:R-:W-:Y:S01]  /*14140*/  F2FP.BF16.PACK_AB R132, R206, R208 ;  /* 0x000000d0ce84723e */ /* 0x004fe200000010ff */
[----:B------:R-:W-:Y:S02]  /*14150*/  FADD.FTZ R110, R110, R69 ;  /* 0x000000456e6e7221 */ /* 0x000fe40000010000 */
[C---:B------:R-:W-:Y:S01]  /*14160*/  HMMA.16816.F32.BF16 R16, R40.reuse, R54, R16 ;  /* 0x000000362810723c */ /* 0x040fe20000041810 */
[----:B------:R-:W-:Y:S02]  /*14170*/  FADD.FTZ R144, R144, R145 ;  /* 0x0000009190907221 */ /* 0x000fe40000010000 */
[----:B------:R-:W-:Y:S01]  /*14180*/  MUFU.EX2 R58, R202 ;  /* 0x000000ca003a7308 */ /* 0x000fe20000000800 */
[----:B------:R-:W-:Y:S02]  /*14190*/  FADD.FTZ R119, R119, R110 ;  /* 0x0000006e77777221 */ /* 0x000fe40000010000 */
[----:B------:R-:W-:Y:S02]  /*141a0*/  FADD.FTZ R164, R201, R164 ;  /* 0x000000a4c9a47221 */ /* 0x000fe40000010000 */
[-C--:B---3--:R-:W-:Y:S01]  /*141b0*/  HMMA.16816.F32.BF16 R20, R40, R48.reuse, R20 ;  /* 0x000000302814723c */ /* 0x088fe20000041814 */
[----:B------:R-:W-:Y:S03]  /*141c0*/  FADD.FTZ R140, R140, R119 ;  /* 0x000000778c8c7221 */ /* 0x000fe60000010000 */
[----:B------:R-:W-:Y:S01]  /*141d0*/  FADD.FTZ R164, R197, R164 ;  /* 0x000000a4c5a47221 */ /* 0x000fe20000010000 */
[----:B------:R-:W2:Y:S01]  /*141e0*/  MUFU.EX2 R193, R193 ;  /* 0x000000c100c17308 */ /* 0x000ea20000000800 */
[----:B------:R-:W-:Y:S02]  /*141f0*/  FADD.FTZ R140, R143, R140 ;  /* 0x0000008c8f8c7221 */ /* 0x000fe40000010000 */
[C---:B------:R-:W-:Y:S01]  /*14200*/  HMMA.16816.F32.BF16 R24, R44.reuse, R48, R24 ;  /* 0x000000302c18723c */ /* 0x040fe20000041818 */
[----:B-1----:R-:W-:Y:S03]  /*14210*/  F2FP.BF16.PACK_AB R133, R57, R56 ;  /* 0x000000383985723e */ /* 0x002fe600000010ff */
[----:B------:R-:W-:Y:S02]  /*14220*/  FADD.FTZ R140, R203, R140 ;  /* 0x0000008ccb8c7221 */ /* 0x000fe40000010000 */
[----:B------:R-:W-:Y:S01]  /*14230*/  FADD.FTZ R195, R195, R164 ;  /* 0x000000a4c3c37221 */ /* 0x000fe20000010000 */
[----:B------:R-:W-:Y:S01]  /*14240*/  MUFU.EX2 R59, R196 ;  /* 0x000000c4003b7308 */ /* 0x000fe20000000800 */
[-C--:B------:R-:W-:Y:S01]  /*14250*/  HMMA.16816.F32.BF16 R28, R44, R50.reuse, R28 ;  /* 0x000000322c1c723c */ /* 0x080fe2000004181c */
[----:B------:R-:W-:Y:S03]  /*14260*/  FADD.FTZ R205, R205, R140 ;  /* 0x0000008ccdcd7221 */ /* 0x000fe60000010000 */
[----:B------:R-:W-:Y:S02]  /*14270*/  FADD.FTZ R210, R210, R195 ;  /* 0x000000c3d2d27221 */ /* 0x000fe40000010000 */
[----:B------:R-:W-:Y:S02]  /*14280*/  FADD.FTZ R205, R198, R205 ;  /* 0x000000cdc6cd7221 */ /* 0x000fe40000010000 */
[----:B------:R-:W-:Y:S01]  /*14290*/  HMMA.16816.F32.BF16 R32, R40, R50, R32 ;  /* 0x000000322820723c */ /* 0x000fe20000041820 */
[----:B------:R-:W1:Y:S01]  /*142a0*/  MUFU.EX2 R38, R191 ;  /* 0x000000bf00267308 */ /* 0x000e620000000800 */
[----:B------:R-:W3:Y:S02]  /*142b0*/  LDSM.16.MT88.4 R40, [R219+0x5c00] ;  /* 0x005c0000db28783b */ /* 0x000ee40000004200 */
[----:B------:R-:W-:Y:S01]  /*142c0*/  FADD.FTZ R205, R204, R205 ;  /* 0x000000cdcccd7221 */ /* 0x000fe20000010000 */
[----:B--2---:R-:W-:Y:S01]  /*142d0*/  F2FP.BF16.PACK_AB R134, R193, R58 ;  /* 0x0000003ac186723e */ /* 0x004fe200000010ff */
[----:B------:R-:W-:Y:S02]  /*142e0*/  IMAD.MOV.U32 R164, RZ, RZ, R0 ;  /* 0x000000ffffa47224 */ /* 0x000fe400078e0000 */
[----:B------:R-:W-:Y:S03]  /*142f0*/  FADD.FTZ R56, R56, R205 ;  /* 0x000000cd38387221 */ /* 0x000fe60000010000 */
[----:B------:R-:W-:Y:S01]  /*14300*/  MUFU.EX2 R37, R192 ;  /* 0x000000c000257308 */ /* 0x000fe20000000800 */
[----:B------:R-:W-:Y:S09]  /*14310*/  FADD.FTZ R56, R57, R56 ;  /* 0x0000003839387221 */ /* 0x000ff20000010000 */
[----:B------:R-:W2:Y:S01]  /*14320*/  MUFU.EX2 R60, R190 ;  /* 0x000000be003c7308 */ /* 0x000ea20000000800 */
[----:B-1----:R-:W-:Y:S01]  /*14330*/  F2FP.BF16.PACK_AB R135, R38, R59 ;  /* 0x0000003b2687723e */ /* 0x002fe200000010ff */
[----:B------:R-:W-:Y:S08]  /*14340*/  FADD.FTZ R59, R59, R56 ;  /* 0x000000383b3b7221 */ /* 0x000ff00000010000 */
[----:B------:R-:W-:Y:S01]  /*14350*/  MUFU.EX2 R188, R188 ;  /* 0x000000bc00bc7308 */ /* 0x000fe20000000800 */
[-C--:B------:R-:W-:Y:S07]  /*14360*/  HMMA.16816.F32.BF16 R160, R132, R148.reuse, R4 ;  /* 0x0000009484a0723c */ /* 0x080fee0000041804 */
[----:B------:R-:W-:Y:S02]  /*14370*/  FADD.FTZ R5, R200, R166 ;  /* 0x000000a6c8057221 */ /* 0x000fe40000010000 */
[----:B------:R-:W1:Y:S03]  /*14380*/  MUFU.EX2 R189, R189 ;  /* 0x000000bd00bd7308 */ /* 0x000e660000000800 */
        /* <DEDUP_REMOVED lines=10> */
[----:B------:R-:W-:Y:S01]  /*14430*/  IMAD.MOV.U32 R166, RZ, RZ, R3 ;  /* 0x000000ffffa67224 */ /* 0x000fe200078e0003 */
[----:B------:R-:W2:Y:S01]  /*14440*/  MUFU.EX2 R182, R182 ;  /* 0x000000b600b67308 */ /* 0x000ea20000000800 */
[----:B------:R4:W-:Y:S01]  /*14450*/  STL [R1+0xc], R5 ;  /* 0x00000c0501007387 */ /* 0x0009e20000100800 */
[----:B------:R-:W-:Y:S01]  /*14460*/  FADD.FTZ R4, R207, R4 ;  /* 0x00000004cf047221 */ /* 0x000fe20000010000 */
[----:B-1----:R-:W-:Y:S03]  /*14470*/  F2FP.BF16.PACK_AB R138, R189, R188 ;  /* 0x000000bcbd8a723e */ /* 0x002fe600000010ff */
[----:B------:R-:W-:Y:S02]  /*14480*/  FADD.FTZ R37, R37, R4 ;  /* 0x0000000425257221 */ /* 0x000fe40000010000 */
[----:B------:R-:W-:Y:S02]  /*14490*/  FADD.FTZ R4, R38, R59 ;  /* 0x0000003b26047221 */ /* 0x000fe40000010000 */
[----:B------:R-:W-:Y:S01]  /*144a0*/  MUFU.EX2 R180, R180 ;  /* 0x000000b400b47308 */ /* 0x000fe20000000800 */
[----:B------:R-:W-:Y:S02]  /*144b0*/  FADD.FTZ R37, R60, R37 ;  /* 0x000000253c257221 */ /* 0x000fe40000010000 */
[----:B------:R4:W-:Y:S02]  /*144c0*/  STL [R1+0x8], R4 ;  /* 0x0000080401007387 */ /* 0x0009e40000100800 */
[----:B------:R-:W-:Y:S02]  /*144d0*/  FADD.FTZ R188, R188, R37 ;  /* 0x00000025bcbc7221 */ /* 0x000fe40000010000 */
[----:B------:R4:W-:Y:S02]  /*144e0*/  STL [R1+0x10], R248 ;  /* 0x000010f801007387 */ /* 0x0009e40000100800 */
[----:B------:R-:W-:Y:S01]  /*144f0*/  FADD.FTZ R249, R189, R188 ;  /* 0x000000bcbdf97221 */ /* 0x000fe20000010000 */
[----:B------:R-:W1:Y:S01]  /*14500*/  MUFU.EX2 R185, R185 ;  /* 0x000000b900b97308 */ /* 0x000e620000000800 */
[C---:B--2---:R-:W-:Y:S01]  /*14510*/  F2FP.BF16.PACK_AB R137, R182.reuse, R183 ;  /* 0x000000b7b689723e */ /* 0x044fe200000010ff */
[----:B------:R-:W-:Y:S04]  /*14520*/  FADD.FTZ R183, R183, R210 ;  /* 0x000000d2b7b77221 */ /* 0x000fe80000010000 */
[----:B------:R-:W-:Y:S01]  /*14530*/  FADD.FTZ R183, R182, R183 ;  /* 0x000000b7b6b77221 */ /* 0x000fe20000010000 */
[C---:B-1----:R-:W-:Y:S03]  /*14540*/  F2FP.BF16.PACK_AB R139, R185.reuse, R180 ;  /* 0x000000b4b98b723e */ /* 0x042fe600000010ff */
[----:B------:R-:W-:Y:S04]  /*14550*/  FADD.FTZ R180, R180, R183 ;  /* 0x000000b7b4b47221 */ /* 0x000fe80000010000 */
[----:B------:R-:W-:Y:S01]  /*14560*/  FADD.FTZ R252, R185, R180 ;  /* 0x000000b4b9fc7221 */ /* 0x000fe20000010000 */
[C---:B------:R-:W-:Y:S08]  /*14570*/  HMMA.16816.F32.BF16 R156, R136.reuse, R148, R8 ;  /* 0x00000094889c723c */ /* 0x040ff00000041808 */
[-C--:B------:R-:W-:Y:S08]  /*14580*/  HMMA.16816.F32.BF16 R152, R136, R150.reuse, R12 ;  /* 0x000000968898723c */ /* 0x080ff0000004180c */
[C---:B------:R-:W-:Y:S08]  /*14590*/  HMMA.16816.F32.BF16 R148, R132.reuse, R150, R16 ;  /* 0x000000968494723c */ /* 0x040ff00000041810 */
[-C--:B---3--:R-:W-:Y:S08]  /*145a0*/  HMMA.16816.F32.BF16 R144, R132, R40.reuse, R20 ;  /* 0x000000288490723c */ /* 0x088ff00000041814 */
[C---:B------:R-:W-:Y:S08]  /*145b0*/  HMMA.16816.F32.BF16 R140, R136.reuse, R40, R24 ;  /* 0x00000028888c723c */ /* 0x040ff00000041818 */
[-C--:B------:R-:W-:Y:S08]  /*145c0*/  HMMA.16816.F32.BF16 R136, R136, R42.reuse, R28 ;  /* 0x0000002a8888723c */ /* 0x080ff0000004181c */
[----:B------:R-:W-:Y:S01]  /*145d0*/  HMMA.16816.F32.BF16 R132, R132, R42, R32 ;  /* 0x0000002a8484723c */ /* 0x000fe20000041820 */
[----:B----4-:R-:W-:-:S07]  /*145e0*/  @P0 BRA `(.L_x_775) ;  /* 0xffff9e1000000947 */ /* 0x010fce000383ffff */
.L_x_774:
[----:B------:R-:W3:Y:S04]  /*145f0*/  LDL.LU R7, [R1+0xc] ;  /* 0x00000c0001077983 */ /* 0x000ee80000300800 */
[----:B------:R-:W4:Y:S01]  /*14600*/  LDL.LU R4, [R1+0x8] ;  /* 0x0000080001047983 */ /* 0x000f220000300800 */
[----:B------:R-:W-:Y:S01]  /*14610*/  ISETP.NE.AND P0, PT, R230, -0x1, PT ;  /* 0xffffffffe600780c */ /* 0x000fe20003f05270 */
[----:B------:R-:W-:Y:S01]  /*14620*/  IMAD.MOV.U32 R13, RZ, RZ, 0x3f800000 ;  /* 0x3f800000ff0d7424 */ /* 0x000fe200078e00ff */
[----:B------:R-:W-:Y:S01]  /*14630*/  MOV R12, 0x3f800000 ;  /* 0x3f800000000c7802 */ /* 0x000fe20000000f00 */
[----:B------:R-:W1:Y:S01]  /*14640*/  SHFL.BFLY PT, R6, R249, 0x2, 0x1f ;  /* 0x0c401f00f9067f89 */ /* 0x000e6200000e0000 */
[----:B------:R-:W-:Y:S01]  /*14650*/  CS2R R38, SRZ ;  /* 0x0000000000267805 */ /* 0x000fe2000001ff00 */
[----:B------:R-:W-:Y:S02]  /*14660*/  BSSY B0, `(.L_x_778) ;  /* 0x00000dc000007945 */ /* 0x000fe40003800000 */
[----:B------:R-:W5:Y:S04]  /*14670*/  SHFL.BFLY PT, R15, R252, 0x2, 0x1f ;  /* 0x0c401f00fc0f7f89 */ /* 0x000f6800000e0000 */
[----:B------:R-:W2:Y:S01]  /*14680*/  S2R R32, SR_CTAID.Z ;  /* 0x0000000000207919 */ /* 0x000ea20000002700 */
[----:B-1----:R-:W-:-:S02]  /*14690*/  FADD.FTZ R6, R6, R249 ;  /* 0x000000f906067221 */ /* 0x002fc40000010000 */
[----:B-----5:R-:W-:-:S05]  /*146a0*/  FADD.FTZ R15, R15, R252 ;  /* 0x000000fc0f0f7221 */ /* 0x020fca0000010000 */
[----:B------:R-:W1:Y:S02]  /*146b0*/  SHFL.BFLY PT, R14, R15, 0x1, 0x1f ;  /* 0x0c201f000f0e7f89 */ /* 0x000e6400000e0000 */
[----:B-1----:R-:W-:Y:S01]  /*146c0*/  FADD.FTZ R14, R15, R14 ;  /* 0x0000000e0f0e7221 */ /* 0x002fe20000010000 */
[----:B------:R-:W-:-:S04]  /*146d0*/  MOV R15, 0x3f800000 ;  /* 0x3f800000000f7802 */ /* 0x000fc80000000f00 */
[----:B------:R-:W-:Y:S01]  /*146e0*/  FSETP.NE.FTZ.AND P3, PT, R14, RZ, PT ;  /* 0x000000ff0e00720b */ /* 0x000fe20003f75000 */
[----:B---3--:R-:W1:Y:S04]  /*146f0*/  SHFL.BFLY PT, R10, R7, 0x2, 0x1f ;  /* 0x0c401f00070a7f89 */ /* 0x008e6800000e0000 */
[----:B----4-:R-:W3:Y:S01]  /*14700*/  SHFL.BFLY PT, R5, R4, 0x2, 0x1f ;  /* 0x0c401f0004057f89 */ /* 0x010ee200000e0000 */
[----:B-1----:R-:W-:-:S03]  /*14710*/  FADD.FTZ R10, R10, R7 ;  /* 0x000000070a0a7221 */ /* 0x002fc60000010000 */
[----:B------:R-:W1:Y:S01]  /*14720*/  SHFL.BFLY PT, R7, R6, 0x1, 0x1f ;  /* 0x0c201f0006077f89 */ /* 0x000e6200000e0000 */
[----:B---3--:R-:W-:-:S03]  /*14730*/  FADD.FTZ R5, R5, R4 ;  /* 0x0000000405057221 */ /* 0x008fc60000010000 */
[----:B------:R-:W3:Y:S04]  /*14740*/  SHFL.BFLY PT, R9, R10, 0x1, 0x1f ;  /* 0x0c201f000a097f89 */ /* 0x000ee800000e0000 */
[----:B------:R-:W4:Y:S04]  /*14750*/  SHFL.BFLY PT, R8, R5, 0x1, 0x1f ;  /* 0x0c201f0005087f89 */ /* 0x000f2800000e0000 */
[----:B------:R-:W5:Y:S01]  /*14760*/  S2R R4, SR_CTAID.Y ;  /* 0x0000000000047919 */ /* 0x000f620000002600 */
[----:B-1----:R-:W-:-:S03]  /*14770*/  FADD.FTZ R7, R6, R7 ;  /* 0x0000000706077221 */ /* 0x002fc60000010000 */
[----:B------:R-:W1:Y:S01]  /*14780*/  S2R R6, SR_TID.X ;  /* 0x0000000000067919 */ /* 0x000e620000002100 */
[----:B---3--:R-:W-:Y:S01]  /*14790*/  FADD.FTZ R9, R10, R9 ;  /* 0x000000090a097221 */ /* 0x008fe20000010000 */
[----:B------:R-:W-:Y:S01]  /*147a0*/  FSETP.NE.FTZ.AND P4, PT, R7, RZ, PT ;  /* 0x000000ff0700720b */ /* 0x000fe20003f95000 */
[----:B------:R-:W-:-:S03]  /*147b0*/  @P0 IMAD.WIDE.U32 R10, R230, c[0x0][0x1e8], RZ ;  /* 0x00007a00e60a0a25 */ /* 0x000fc600078e00ff */
[----:B------:R-:W-:Y:S01]  /*147c0*/  FSETP.NE.FTZ.AND P6, PT, R9, RZ, PT ;  /* 0x000000ff0900720b */ /* 0x000fe20003fd5000 */
[----:B----4-:R-:W-:Y:S01]  /*147d0*/  FADD.FTZ R8, R5, R8 ;  /* 0x0000000805087221 */ /* 0x010fe20000010000 */
[----:B-----5:R-:W-:Y:S01]  /*147e0*/  @!P0 SHF.R.S32.HI R5, RZ, 0x1f, R4 ;  /* 0x0000001fff058819 */ /* 0x020fe20000011404 */
[----:B------:R-:W-:-:S03]  /*147f0*/  @!P0 IMAD.WIDE.U32 R16, R4, c[0x0][0x1e0], RZ ;  /* 0x0000780004108a25 */ /* 0x000fc600078e00ff */
[----:B------:R-:W-:Y:S01]  /*14800*/  FSETP.NE.FTZ.AND P5, PT, R8, RZ, PT ;  /* 0x000000ff0800720b */ /* 0x000fe20003fb5000 */
[----:B------:R-:W-:Y:S02]  /*14810*/  @!P0 IMAD R5, R5, c[0x0][0x1e0], RZ ;  /* 0x0000780005058a24 */ /* 0x000fe400078e02ff */
[----:B------:R-:W3:Y:S01]  /*14820*/  @P4 MUFU.RCP R15, R7 ;  /* 0x00000007000f4308 */ /* 0x000ee20000001000 */
[----:B------:R-:W-:Y:S02]  /*14830*/  @P0 IMAD R11, R230, c[0x0][0x1ec], R11 ;  /* 0x00007b00e60b0a24 */ /* 0x000fe400078e020b */
[----:B------:R-:W-:Y:S02]  /*14840*/  @!P0 IMAD R5, R4, c[0x0][0x1e4], R5 ;  /* 0x0000790004058a24 */ /* 0x000fe400078e0205 */
[----:B------:R-:W-:-:S03]  /*14850*/  @!P0 IMAD.MOV.U32 R10, RZ, RZ, R16 ;  /* 0x000000ffff0a8224 */ /* 0x000fc600078e0010 */
[----:B------:R-:W4:Y:S01]  /*14860*/  @P6 MUFU.RCP R12, R9 ;  /* 0x00000009000c6308 */ /* 0x000f220000001000 */
[----:B------:R-:W-:Y:S01]  /*14870*/  @!P0 IADD3 R11, R17, R5, RZ ;  /* 0x00000005110b8210 */ /* 0x000fe20007ffe0ff */
[----:B------:R-:W-:Y:S01]  /*14880*/  IMAD.MOV.U32 R5, RZ, RZ, 0x3f800000 ;  /* 0x3f800000ff057424 */ /* 0x000fe200078e00ff */
[----:B-1----:R-:W-:-:S05]  /*14890*/  SHF.R.S32.HI R17, RZ, 0x1f, R6 ;  /* 0x0000001fff117819 */ /* 0x002fca0000011406 */
[----:B------:R-:W1:Y:S01]  /*148a0*/  @P3 MUFU.RCP R5, R14 ;  /* 0x0000000e00053308 */ /* 0x000e620000001000 */
[C---:B---3--:R-:W-:Y:S02]  /*148b0*/  FMUL.FTZ R156, R15.reuse, R156 ;  /* 0x0000009c0f9c7220 */ /* 0x048fe40000410000 */
[C---:B------:R-:W-:Y:S02]  /*148c0*/  FMUL.FTZ R157, R15.reuse, R157 ;  /* 0x0000009d0f9d7220 */ /* 0x040fe40000410000 */
[C---:B------:R-:W-:Y:S02]  /*148d0*/  FMUL.FTZ R152, R15.reuse, R152 ;  /* 0x000000980f987220 */ /* 0x040fe40000410000 */
[----:B------:R-:W-:Y:S01]  /*148e0*/  FMUL.FTZ R153, R15, R153 ;  /* 0x000000990f997220 */ /* 0x000fe20000410000 */
[----:B------:R-:W3:Y:S01]  /*148f0*/  @P5 MUFU.RCP R13, R8 ;  /* 0x00000008000d5308 */ /* 0x000ee20000001000 */
[C---:B----4-:R-:W-:Y:S01]  /*14900*/  FMUL.FTZ R160, R12.reuse, R160 ;  /* 0x000000a00ca07220 */ /* 0x050fe20000410000 */
[----:B------:R-:W-:Y:S01]  /*14910*/  F2FP.BF16.PACK_AB R156, R157, R156 ;  /* 0x0000009c9d9c723e */ /* 0x000fe200000010ff */
[C---:B------:R-:W-:Y:S01]  /*14920*/  FMUL.FTZ R161, R12.reuse, R161 ;  /* 0x000000a10ca17220 */ /* 0x040fe20000410000 */
[----:B------:R-:W-:Y:S01]  /*14930*/  F2FP.BF16.PACK_AB R152, R153, R152 ;  /* 0x000000989998723e */ /* 0x000fe200000010ff */
[----:B------:R-:W-:-:S02]  /*14940*/  FMUL.FTZ R148, R12, R148 ;  /* 0x000000940c947220 */ /* 0x000fc40000410000 */
[C---:B------:R-:W-:Y:S01]  /*14950*/  FMUL.FTZ R149, R12.reuse, R149 ;  /* 0x000000950c957220 */ /* 0x040fe20000410000 */
[----:B------:R-:W-:Y:S01]  /*14960*/  F2FP.BF16.PACK_AB R160, R161, R160 ;  /* 0x000000a0a1a0723e */ /* 0x000fe200000010ff */
[C---:B------:R-:W-:Y:S01]  /*14970*/  FMUL.FTZ R144, R12.reuse, R144 ;  /* 0x000000900c907220 */ /* 0x040fe20000410000 */
[----:B------:R-:W4:Y:S01]  /*14980*/  @P6 MUFU.LG2 R9, R9 ;  /* 0x0000000900096308 */ /* 0x000f220000000c00 */
[C---:B------:R-:W-:Y:S01]  /*14990*/  FMUL.FTZ R145, R12.reuse, R145 ;  /* 0x000000910c917220 */ /* 0x040fe20000410000 */
[----:B------:R-:W-:Y:S01]  /*149a0*/  F2FP.BF16.PACK_AB R148, R149, R148 ;  /* 0x000000949594723e */ /* 0x000fe200000010ff */
[C---:B------:R-:W-:Y:S02]  /*149b0*/  FMUL.FTZ R132, R12.reuse, R132 ;  /* 0x000000840c847220 */ /* 0x040fe40000410000 */
[----:B------:R-:W-:Y:S01]  /*149c0*/  FMUL.FTZ R133, R12, R133 ;  /* 0x000000850c857220 */ /* 0x000fe20000410000 */
[-C--:B------:R-:W-:Y:S01]  /*149d0*/  LEA.HI R12, R17, R6.reuse, RZ, 0x2 ;  /* 0x00000006110c7211 */ /* 0x080fe200078f10ff */
[----:B-1----:R-:W-:Y:S01]  /*149e0*/  FMUL.FTZ R159, R5, R159 ;  /* 0x0000009f059f7220 */ /* 0x002fe20000410000 */
[----:B------:R-:W-:Y:S01]  /*149f0*/  LEA.HI R17, R17, R6, RZ, 0x5 ;  /* 0x0000000611117211 */ /* 0x000fe200078f28ff */
[C---:B------:R-:W-:Y:S01]  /*14a00*/  FMUL.FTZ R158, R5.reuse, R158 ;  /* 0x0000009e059e7220 */ /* 0x040fe20000410000 */
[----:B------:R-:W-:Y:S01]  /*14a10*/  SHF.R.S32.HI R16, RZ, 0x2, R12 ;  /* 0x00000002ff107819 */ /* 0x000fe2000001140c */
[C---:B------:R-:W-:Y:S01]  /*14a20*/  FMUL.FTZ R155, R5.reuse, R155 ;  /* 0x0000009b059b7220 */ /* 0x040fe20000410000 */
[----:B------:R-:W-:Y:S01]  /*14a30*/  LOP3.LUT R21, R12, 0xfffffffc, RZ, 0xc0, !PT ;  /* 0xfffffffc0c157812 */ /* 0x000fe200078ec0ff */
[C---:B------:R-:W-:Y:S01]  /*14a40*/  FMUL.FTZ R154, R5.reuse, R154 ;  /* 0x0000009a059a7220 */ /* 0x040fe20000410000 */
[----:B------:R-:W-:Y:S01]  /*14a50*/  SHF.R.S32.HI R19, RZ, 0x1f, R16 ;  /* 0x0000001fff137819 */ /* 0x000fe20000011410 */
[C---:B------:R-:W-:Y:S01]  /*14a60*/  FMUL.FTZ R143, R5.reuse, R143 ;  /* 0x0000008f058f7220 */ /* 0x040fe20000410000 */
[----:B------:R-:W-:Y:S01]  /*14a70*/  SHF.R.S32.HI R12, RZ, 0x5, R17 ;  /* 0x00000005ff0c7819 */ /* 0x000fe20000011411 */
[----:B------:R-:W-:Y:S01]  /*14a80*/  FMUL.FTZ R142, R5, R142 ;  /* 0x0000008e058e7220 */ /* 0x000fe20000410000 */
[----:B------:R-:W-:Y:S01]  /*14a90*/  LEA.HI R19, R19, R16, RZ, 0x3 ;  /* 0x0000001013137211 */ /* 0x000fe200078f18ff */
[----:B------:R-:W-:Y:S01]  /*14aa0*/  FMUL.FTZ R139, R5, R139 ;  /* 0x0000008b058b7220 */ /* 0x000fe20000410000 */
[----:B------:R-:W-:Y:S01]  /*14ab0*/  F2FP.BF16.PACK_AB R158, R159, R158 ;  /* 0x0000009e9f9e723e */ /* 0x000fe200000010ff */
[----:B------:R-:W-:Y:S01]  /*14ac0*/  FMUL.FTZ R138, R5, R138 ;  /* 0x0000008a058a7220 */ /* 0x000fe20000410000 */
[----:B------:R-:W-:Y:S01]  /*14ad0*/  LOP3.LUT R19, R19, 0xfffffff8, RZ, 0xc0, !PT ;  /* 0xfffffff813137812 */ /* 0x000fe200078ec0ff */
[----:B------:R-:W-:Y:S01]  /*14ae0*/  IMAD.IADD R21, R6, 0x1, -R21 ;  /* 0x0000000106157824 */ /* 0x000fe200078e0a15 */
[----:B------:R-:W-:Y:S01]  /*14af0*/  F2FP.BF16.PACK_AB R154, R155, R154 ;  /* 0x0000009a9b9a723e */ /* 0x000fe200000010ff */
[C---:B---3--:R-:W-:Y:S01]  /*14b00*/  FMUL.FTZ R162, R13.reuse, R162 ;  /* 0x000000a20da27220 */ /* 0x048fe20000410000 */
[----:B------:R-:W-:Y:S01]  /*14b10*/  IADD3 R19, R16, -R19, RZ ;  /* 0x8000001310137210 */ /* 0x000fe20007ffe0ff */
[----:B------:R-:W-:Y:S01]  /*14b20*/  FMUL.FTZ R163, R13, R163 ;  /* 0x000000a30da37220 */ /* 0x000fe20000410000 */
[----:B------:R-:W-:Y:S01]  /*14b30*/  LEA R21, R12, R21, 0x8 ;  /* 0x000000150c157211 */ /* 0x000fe200078e40ff */
[----:B------:R-:W1:Y:S01]  /*14b40*/  LDC.U8 R16, c[0x0][0x329] ;  /* 0x0000ca40ff107b82 */ /* 0x000e620000000000 */
[----:B------:R-:W-:Y:S01]  /*14b50*/  LEA.HI R5, R19, R19, RZ, 0x1 ;  /* 0x0000001313057211 */ /* 0x000fe200078f08ff */
[----:B------:R-:W-:Y:S01]  /*14b60*/  FMUL.FTZ R150, R13, R150 ;  /* 0x000000960d967220 */ /* 0x000fe20000410000 */
[----:B------:R-:W-:Y:S01]  /*14b70*/  F2FP.BF16.PACK_AB R162, R163, R162 ;  /* 0x000000a2a3a2723e */ /* 0x000fe200000010ff */
[C---:B------:R-:W-:Y:S01]  /*14b80*/  FMUL.FTZ R151, R13.reuse, R151 ;  /* 0x000000970d977220 */ /* 0x040fe20000410000 */
[----:B------:R-:W-:Y:S01]  /*14b90*/  SHF.R.S32.HI R18, RZ, 0x1, R5 ;  /* 0x00000001ff127819 */ /* 0x000fe20000011405 */
[----:B------:R-:W-:Y:S01]  /*14ba0*/  FMUL.FTZ R146, R13, R146 ;  /* 0x000000920d927220 */ /* 0x000fe20000410000 */
[----:B------:R-:W-:Y:S01]  /*14bb0*/  LOP3.LUT R20, R5, 0x3fffffe, RZ, 0xc0, !PT ;  /* 0x03fffffe05147812 */ /* 0x000fe200078ec0ff */
[C---:B------:R-:W-:Y:S01]  /*14bc0*/  FMUL.FTZ R147, R13.reuse, R147 ;  /* 0x000000930d937220 */ /* 0x040fe20000410000 */
[C---:B------:R-:W-:Y:S01]  /*14bd0*/  SHF.L.U32 R5, R18.reuse, 0x6, RZ ;  /* 0x0000000612057819 */ /* 0x040fe200000006ff */
[----:B------:R-:W-:Y:S01]  /*14be0*/  FMUL.FTZ R134, R13, R134 ;  /* 0x000000860d867220 */ /* 0x000fe20000410000 */
[C---:B------:R-:W-:Y:S01]  /*14bf0*/  LOP3.LUT P0, RZ, R18.reuse, 0x2, RZ, 0xc0, !PT ;  /* 0x0000000212ff7812 */ /* 0x040fe2000780c0ff */
[----:B------:R-:W-:Y:S01]  /*14c00*/  IMAD.IADD R20, R19, 0x1, -R20 ;  /* 0x0000000113147824 */ /* 0x000fe200078e0a14 */
[----:B------:R-:W-:Y:S01]  /*14c10*/  LOP3.LUT R5, R5, 0xc0, RZ, 0xc0, !PT ;  /* 0x000000c005057812 */ /* 0x000fe200078ec0ff */
[----:B------:R-:W-:Y:S01]  /*14c20*/  FMUL.FTZ R13, R13, R135 ;  /* 0x000000870d0d7220 */ /* 0x000fe20000410000 */
[----:B------:R-:W-:Y:S01]  /*14c30*/  LOP3.LUT R19, R18, 0x1, RZ, 0xc0, !PT ;  /* 0x0000000112137812 */ /* 0x000fe200078ec0ff */
[----:B------:R-:W-:Y:S01]  /*14c40*/  IMAD R20, R20, 0x10, R21 ;  /* 0x0000001014147824 */ /* 0x000fe200078e0215 */
[----:B------:R-:W-:Y:S01]  /*14c50*/  LEA.HI R5, R5, R5, RZ, 0x1d ;  /* 0x0000000505057211 */ /* 0x000fe200078fe8ff */
[----:B------:R-:W-:Y:S01]  /*14c60*/  FMUL.FTZ R140, R15, R140 ;  /* 0x0000008c0f8c7220 */ /* 0x000fe20000410000 */
[----:B------:R-:W-:Y:S01]  /*14c70*/  ISETP.NE.U32.AND P1, PT, R19, 0x1, PT ;  /* 0x000000011300780c */ /* 0x000fe20003f25070 */
[----:B------:R-:W-:Y:S01]  /*14c80*/  FMUL.FTZ R141, R15, R141 ;  /* 0x0000008d0f8d7220 */ /* 0x000fe20000410000 */
[----:B------:R-:W-:Y:S01]  /*14c90*/  MOV R19, 0xfffffff0 ;  /* 0xfffffff000137802 */ /* 0x000fe20000000f00 */
[----:B------:R-:W-:Y:S01]  /*14ca0*/  IMAD.U32 R5, R20, 0x2, R5 ;  /* 0x0000000214057824 */ /* 0x000fe200078e0005 */
[----:B------:R-:W-:Y:S01]  /*14cb0*/  F2FP.BF16.PACK_AB R150, R151, R150 ;  /* 0x000000969796723e */ /* 0x000fe200000010ff */
[----:B------:R-:W-:Y:S01]  /*14cc0*/  FMUL.FTZ R136, R15, R136 ;  /* 0x000000880f887220 */ /* 0x000fe20000410000 */
[----:B------:R-:W-:Y:S01]  /*14cd0*/  SEL R19, R19, 0x10, !P1 ;  /* 0x0000001013137807 */ /* 0x000fe20004800000 */
[----:B------:R-:W-:Y:S01]  /*14ce0*/  FMUL.FTZ R15, R15, R137 ;  /* 0x000000890f0f7220 */ /* 0x000fe20000410000 */
[----:B------:R-:W-:Y:S01]  /*14cf0*/  SHF.L.U32 R5, R5, 0x1, RZ ;  /* 0x0000000105057819 */ /* 0x000fe200000006ff */
[----:B------:R-:W3:Y:S01]  /*14d00*/  LDC.U8 R18, c[0x0][0x328] ;  /* 0x0000ca00ff127b82 */ /* 0x000ee20000000000 */
[----:B------:R-:W-:Y:S01]  /*14d10*/  F2FP.BF16.PACK_AB R144, R145, R144 ;  /* 0x000000909190723e */ /* 0x000fe200000010ff */
[----:B------:R-:W5:Y:S01]  /*14d20*/  @P5 MUFU.LG2 R8, R8 ;  /* 0x0000000800085308 */ /* 0x000f620000000c00 */
[C---:B------:R-:W-:Y:S01]  /*14d30*/  IADD3 R23, R5.reuse, 0x20, RZ ;  /* 0x0000002005177810 */ /* 0x040fe20007ffe0ff */
[C---:B------:R-:W-:Y:S01]  /*14d40*/  IMAD.IADD R21, R5.reuse, 0x1, R19 ;  /* 0x0000000105157824 */ /* 0x040fe200078e0213 */
[----:B------:R-:W-:Y:S01]  /*14d50*/  @P0 IADD3 R23, R5, -0x20, RZ ;  /* 0xffffffe005170810 */ /* 0x000fe20007ffe0ff */
[----:B------:R-:W-:Y:S01]  /*14d60*/  STS [R5], R160 ;  /* 0x000000a005007388 */ /* 0x000fe20000000800 */
[----:B------:R-:W-:Y:S01]  /*14d70*/  F2FP.BF16.PACK_AB R146, R147, R146 ;  /* 0x000000929392723e */ /* 0x000fe200000010ff */
[----:B----4-:R-:W-:Y:S01]  /*14d80*/  @P6 FMUL.FTZ R9, R9, 0.69314718246459960938 ;  /* 0x3f31721809096820 */ /* 0x010fe20000410000 */
[----:B------:R-:W-:Y:S01]  /*14d90*/  F2FP.BF16.PACK_AB R132, R133, R132 ;  /* 0x000000848584723e */ /* 0x000fe200000010ff */
[----:B------:R-:W-:Y:S01]  /*14da0*/  STS [R5+0x200], R162 ;  /* 0x000200a205007388 */ /* 0x000fe20000000800 */
[----:B------:R-:W-:Y:S01]  /*14db0*/  F2FP.BF16.PACK_AB R13, R13, R134 ;  /* 0x000000860d0d723e */ /* 0x000fe200000010ff */
[----:B------:R-:W4:Y:S01]  /*14dc0*/  @P4 MUFU.LG2 R7, R7 ;  /* 0x0000000700074308 */ /* 0x000f220000000c00 */
[----:B------:R-:W-:Y:S01]  /*14dd0*/  IADD3 R19, R19, R23, RZ ;  /* 0x0000001713137210 */ /* 0x000fe20007ffe0ff */
[----:B------:R-:W-:Y:S01]  /*14de0*/  STS [R21], R148 ;  /* 0x0000009415007388 */ /* 0x000fe20000000800 */
[----:B------:R-:W-:-:S02]  /*14df0*/  F2FP.BF16.PACK_AB R140, R141, R140 ;  /* 0x0000008c8d8c723e */ /* 0x000fc400000010ff */
[----:B------:R-:W-:Y:S01]  /*14e00*/  F2FP.BF16.PACK_AB R142, R143, R142 ;  /* 0x0000008e8f8e723e */ /* 0x000fe200000010ff */
[----:B------:R-:W-:Y:S01]  /*14e10*/  STS [R21+0x200], R150 ;  /* 0x0002009615007388 */ /* 0x000fe20000000800 */
[----:B------:R-:W-:Y:S01]  /*14e20*/  F2FP.BF16.PACK_AB R15, R15, R136 ;  /* 0x000000880f0f723e */ /* 0x000fe200000010ff */
[----:B------:R-:W2:Y:S01]  /*14e30*/  @P3 MUFU.LG2 R14, R14 ;  /* 0x0000000e000e3308 */ /* 0x000ea20000000c00 */
[----:B------:R-:W-:Y:S01]  /*14e40*/  F2FP.BF16.PACK_AB R138, R139, R138 ;  /* 0x0000008a8b8a723e */ /* 0x000fe200000010ff */
[----:B------:R-:W-:Y:S01]  /*14e50*/  STS [R5+0x1000], R156 ;  /* 0x0010009c05007388 */ /* 0x000fe20000000800 */
[----:B-1----:R-:W-:Y:S01]  /*14e60*/  ISETP.NE.AND P1, PT, R16, RZ, PT ;  /* 0x000000ff1000720c */ /* 0x002fe20003f25270 */
[----:B-----5:R-:W-:Y:S01]  /*14e70*/  @P5 FMUL.FTZ R8, R8, 0.69314718246459960938 ;  /* 0x3f31721808085820 */ /* 0x020fe20000410000 */
[----:B---3--:R-:W-:Y:S01]  /*14e80*/  ISETP.NE.AND P0, PT, R18, RZ, PT ;  /* 0x000000ff1200720c */ /* 0x008fe20003f05270 */
[----:B------:R1:W-:Y:S01]  /*14e90*/  STS [R5+0x1200], R158 ;  /* 0x0012009e05007388 */ /* 0x0003e20000000800 */
[----:B------:R-:W-:Y:S01]  /*14ea0*/  LOP3.LUT R35, R17, 0xffffffe0, RZ, 0xc0, !PT ;  /* 0xffffffe011237812 */ /* 0x000fe200078ec0ff */
[----:B----4-:R-:W-:Y:S01]  /*14eb0*/  @P4 FMUL.FTZ R7, R7, 0.69314718246459960938 ;  /* 0x3f31721807074820 */ /* 0x010fe20000410000 */
[----:B------:R-:W-:Y:S01]  /*14ec0*/  ISETP.NE.OR P2, PT, R16, RZ, !P0 ;  /* 0x000000ff1000720c */ /* 0x000fe20004745670 */
[----:B------:R-:W-:Y:S02]  /*14ed0*/  STS [R21+0x1000], R152 ;  /* 0x0010009815007388 */ /* 0x000fe40000000800 */
[----:B------:R-:W-:Y:S01]  /*14ee0*/  IMAD.IADD R35, R6, 0x1, -R35 ;  /* 0x0000000106237824 */ /* 0x000fe200078e0a23 */
[----:B------:R-:W-:Y:S01]  /*14ef0*/  MOV R6, 0x7f800000 ;  /* 0x7f80000000067802 */ /* 0x000fe20000000f00 */
[----:B------:R-:W-:Y:S01]  /*14f00*/  STS [R21+0x1200], R154 ;  /* 0x0012009a15007388 */ /* 0x000fe20000000800 */
[----:B------:R-:W-:Y:S01]  /*14f10*/  @P6 FFMA.FTZ R6, R36, c[0x0][0x238], R9 ;  /* 0x00008e0024066a23 */ /* 0x000fe20000010009 */
[----:B------:R-:W-:Y:S01]  /*14f20*/  @!P1 MOV R18, c[0x0][0x214] ;  /* 0x0000850000129a02 */ /* 0x000fe20000000f00 */
[----:B------:R-:W-:Y:S01]  /*14f30*/  @P1 IMAD.MOV.U32 R20, RZ, RZ, c[0x0][0x210] ;  /* 0x00008400ff141624 */ /* 0x000fe200078e00ff */
[----:B------:R-:W-:Y:S01]  /*14f40*/  STS [R23], R144 ;  /* 0x0000009017007388 */ /* 0x000fe20000000800 */
[----:B------:R-:W-:-:S02]  /*14f50*/  @P1 MOV R33, 0x1 ;  /* 0x0000000100211802 */ /* 0x000fc40000000f00 */
[----:B------:R-:W-:Y:S01]  /*14f60*/  MOV R9, 0x7f800000 ;  /* 0x7f80000000097802 */ /* 0x000fe20000000f00 */
[----:B------:R-:W-:Y:S04]  /*14f70*/  STS [R23+0x200], R146 ;  /* 0x0002009217007388 */ /* 0x000fe80000000800 */
[----:B------:R-:W-:Y:S04]  /*14f80*/  STS [R19], R132 ;  /* 0x0000008413007388 */ /* 0x000fe80000000800 */
[----:B------:R3:W-:Y:S01]  /*14f90*/  STS [R19+0x200], R13 ;  /* 0x0002000d13007388 */ /* 0x0007e20000000800 */
[----:B-1----:R-:W-:Y:S01]  /*14fa0*/  @P1 IMAD R5, R20, c[0x0][0x214], RZ ;  /* 0x0000850014051a24 */ /* 0x002fe200078e02ff */
[----:B------:R-:W-:-:S02]  /*14fb0*/  @!P1 SEL R5, R18, c[0x0][0x234], !P0 ;  /* 0x00008d0012059a07 */ /* 0x000fc40004000000 */
[----:B------:R-:W-:Y:S01]  /*14fc0*/  STS [R23+0x1000], R140 ;  /* 0x0010008c17007388 */ /* 0x000fe20000000800 */
[----:B------:R-:W-:Y:S02]  /*14fd0*/  ISETP.NE.OR P0, PT, R230, -0x1, P2 ;  /* 0xffffffffe600780c */ /* 0x000fe40001705670 */
[----:B------:R-:W-:Y:S01]  /*14fe0*/  @!P1 IMAD R33, R5, c[0x0][0x1c0], RZ ;  /* 0x0000700005219a24 */ /* 0x000fe200078e02ff */
[----:B------:R-:W-:Y:S03]  /*14ff0*/  STS [R23+0x1200], R142 ;  /* 0x0012008e17007388 */ /* 0x000fe60000000800 */
[C---:B------:R-:W-:Y:S01]  /*15000*/  IMAD R33, R4.reuse, R33, RZ ;  /* 0x0000002104217224 */ /* 0x040fe200078e02ff */
[----:B------:R1:W-:Y:S04]  /*15010*/  STS [R19+0x1000], R15 ;  /* 0x0010000f13007388 */ /* 0x0003e80000000800 */
[----:B------:R4:W-:Y:S01]  /*15020*/  STS [R19+0x1200], R138 ;  /* 0x0012008a13007388 */ /* 0x0009e20000000800 */
[----:B------:R-:W-:Y:S01]  /*15030*/  SEL R33, R33, RZ, P2 ;  /* 0x000000ff21217207 */ /* 0x000fe20001000000 */
[----:B------:R-:W-:Y:S01]  /*15040*/  @!P0 IMAD R230, R4, c[0x0][0x214], RZ ;  /* 0x0000850004e68a24 */ /* 0x000fe200078e02ff */
[----:B------:R-:W-:Y:S01]  /*15050*/  @P1 MOV R4, c[0x0][0x210] ;  /* 0x0000840000041a02 */ /* 0x000fe20000000f00 */
[----:B------:R-:W-:Y:S01]  /*15060*/  BAR.SYNC.DEFER_BLOCKING 0x0 ;  /* 0x0000000000007b1d */ /* 0x000fe20000010000 */
[----:B------:R-:W-:Y:S01]  /*15070*/  @!P1 IMAD.MOV.U32 R4, RZ, RZ, 0x1 ;  /* 0x00000001ff049424 */ /* 0x000fe200078e00ff */
[----:B------:R-:W-:Y:S01]  /*15080*/  LOP3.LUT P0, RZ, R35, 0x3, RZ, 0xc0, !PT ;  /* 0x0000000323ff7812 */ /* 0x000fe2000780c0ff */
[----:B--2---:R-:W-:Y:S01]  /*15090*/  IMAD R33, R32, R5, R33 ;  /* 0x0000000520217224 */ /* 0x004fe200078e0221 */
[----:B------:R-:W-:Y:S01]  /*150a0*/  @!P2 MOV R38, R230 ;  /* 0x000000e60026a202 */ /* 0x000fe20000000f00 */
[----:B------:R-:W-:Y:S01]  /*150b0*/  @P3 FMUL.FTZ R35, R14, 0.69314718246459960938 ;  /* 0x3f3172180e233820 */ /* 0x000fe20000410000 */
[----:B---3--:R-:W2:Y:S01]  /*150c0*/  S2R R13, SR_CTAID.X ;  /* 0x00000000000d7919 */ /* 0x008ea20000002500 */
[----:B------:R-:W-:Y:S01]  /*150d0*/  @!P2 SHF.R.S32.HI R39, RZ, 0x1f, R230 ;  /* 0x0000001fff27a819 */ /* 0x000fe200000114e6 */
[----:B------:R-:W-:-:S02]  /*150e0*/  IMAD.MOV.U32 R5, RZ, RZ, 0x7f800000 ;  /* 0x7f800000ff057424 */ /* 0x000fc400078e00ff */
[----:B------:R-:W-:Y:S02]  /*150f0*/  @P4 FFMA.FTZ R5, R2, c[0x0][0x238], R7 ;  /* 0x00008e0002054a23 */ /* 0x000fe40000010007 */
[----:B------:R-:W-:Y:S01]  /*15100*/  @P3 FFMA.FTZ R9, R0, c[0x0][0x238], R35 ;  /* 0x00008e0000093a23 */ /* 0x000fe20000010023 */
[----:B-1----:R-:W-:Y:S01]  /*15110*/  MOV R15, 0x7f800000 ;  /* 0x7f800000000f7802 */ /* 0x002fe20000000f00 */
[----:B------:R-:W-:Y:S01]  /*15120*/  @P5 FFMA.FTZ R15, R3, c[0x0][0x238], R8 ;  /* 0x00008e00030f5a23 */ /* 0x000fe20000010008 */
[----:B------:R4:W1:Y:S04]  /*15130*/  LDS.128 R24, [R231] ;  /* 0x00000000e7187984 */ /* 0x0008680000000c00 */
[----:B------:R4:W3:Y:S01]  /*15140*/  LDS.128 R20, [R231+0x800] ;  /* 0x00080000e7147984 */ /* 0x0008e20000000c00 */
[----:B--2---:R-:W-:-:S03]  /*15150*/  IMAD R13, R13, R4, RZ ;  /* 0x000000040d0d7224 */ /* 0x004fc600078e02ff */
[----:B------:R4:W2:Y:S02]  /*15160*/  LDS.128 R16, [R231+0x1000] ;  /* 0x00100000e7107984 */ /* 0x0008a40000000c00 */
[----:B------:R-:W-:Y:S02]  /*15170*/  SHF.L.U32 R34, R13, 0x7, RZ ;  /* 0x000000070d227819 */ /* 0x000fe400000006ff */
[----:B------:R4:W1:Y:S02]  /*15180*/  LDS.128 R28, [R231+0x1800] ;  /* 0x00180000e71c7984 */ /* 0x0008640000000c00 */
[--C-:B------:R-:W-:Y:S02]  /*15190*/  IADD3 R13, P2, P1, R34, R38, R33.reuse ;  /* 0x00000026220d7210 */ /* 0x100fe4000795e021 */
        /* <DEDUP_REMOVED lines=40> */
.L_x_779:
[----:B------:R-:W-:Y:S05]  /*15420*/  BSYNC B0 ;  /* 0x0000000000007941 */ /* 0x000fea0003800000 */
.L_x_778:
[----:B----4-:R-:W4:Y:S01]  /*15430*/  S2R R3, SR_TID.X ;  /* 0x0000000000037919 */ /* 0x010f220000002100 */
[----:B------:R-:W-:Y:S01]  /*15440*/  IADD3 R10, P0, R250, R10, RZ ;  /* 0x0000000afa0a7210 */ /* 0x000fe20007f1e0ff */
[----:B------:R-:W-:Y:S01]  /*15450*/  BSSY B0, `(.L_x_780) ;  /* 0x0000014000007945 */ /* 0x000fe20003800000 */
[----:B------:R-:W-:-:S03]  /*15460*/  SHF.R.S32.HI R2, RZ, 0x1f, R32 ;  /* 0x0000001fff027819 */ /* 0x000fc60000011420 */
[----:B------:R-:W-:Y:S01]  /*15470*/  IMAD.X R11, R251, 0x1, R11, P0 ;  /* 0x00000001fb0b7824 */ /* 0x000fe200000e060b */
[----:B----4-:R-:W-:-:S04]  /*15480*/  SHF.R.S32.HI R0, RZ, 0x1f, R3 ;  /* 0x0000001fff007819 */ /* 0x010fc80000011403 */
[----:B------:R-:W-:Y:S01]  /*15490*/  LEA.HI R0, R0, R3, RZ, 0x2 ;  /* 0x0000000300007211 */ /* 0x000fe200078f10ff */
[----:B------:R-:W-:-:S03]  /*154a0*/  IMAD R3, R2, c[0x0][0x1f0], RZ ;  /* 0x00007c0002037a24 */ /* 0x000fc600078e02ff */
[----:B------:R-:W-:Y:S01]  /*154b0*/  SHF.R.S32.HI R5, RZ, 0x2, R0 ;  /* 0x00000002ff057819 */ /* 0x000fe20000011400 */
[C---:B------:R-:W-:Y:S02]  /*154c0*/  IMAD R3, R32.reuse, c[0x0][0x1f4], R3 ;  /* 0x00007d0020037a24 */ /* 0x040fe400078e0203 */
[----:B------:R-:W-:Y:S01]  /*154d0*/  IMAD.WIDE.U32 R32, R32, c[0x0][0x1f0], R10 ;  /* 0x00007c0020207a25 */ /* 0x000fe200078e000a */
[----:B------:R-:W-:-:S03]  /*154e0*/  ISETP.GE.AND P0, PT, R5, R226, PT ;  /* 0x000000e20500720c */ /* 0x000fc60003f06270 */
[----:B------:R-:W-:-:S10]  /*154f0*/  IMAD.IADD R7, R3, 0x1, R33 ;  /* 0x0000000103077824 */ /* 0x000fd400078e0221 */
        /* <DEDUP_REMOVED lines=8> */
[----:B-1----:R1:W-:Y:S02]  /*15580*/  STG.E.128 [R2.64], R24 ;  /* 0x0000001802007986 */ /* 0x0023e4000c101d08 */
.L_x_781:
[----:B------:R-:W-:Y:S05]  /*15590*/  BSYNC B0 ;  /* 0x0000000000007941 */ /* 0x000fea0003800000 */
.L_x_780:
[----:B-1----:R-:W-:Y:S01]  /*155a0*/  IADD3 R3, R5, 0x20, RZ ;  /* 0x0000002005037810 */ /* 0x002fe20007ffe0ff */
        /* <DEDUP_REMOVED lines=14> */
.L_x_783:
[----:B------:R-:W-:Y:S05]  /*15690*/  BSYNC B0 ;  /* 0x0000000000007941 */ /* 0x000fea0003800000 */
.L_x_782:
[----:B------:R-:W-:Y:S01]  /*156a0*/  IADD3 R5, R5, 0x40, RZ ;  /* 0x0000004005057810 */ /* 0x000fe20007ffe0ff */
[----:B------:R-:W-:Y:S03]  /*156b0*/  BSSY B0, `(.L_x_784) ;  /* 0x000000e000007945 */ /* 0x000fe60003800000 */
[----:B------:R-:W-:-:S13]  /*156c0*/  ISETP.GE.AND P0, PT, R5, R226, PT ;  /* 0x000000e20500720c */ /* 0x000fda0003f06270 */
        /* <DEDUP_REMOVED lines=11> */
[----:B--2---:R1:W-:Y:S02]  /*15780*/  STG.E.128 [R2.64], R16 ;  /* 0x0000001002007986 */ /* 0x0043e4000c101d08 */
.L_x_785:
[----:B------:R-:W-:Y:S05]  /*15790*/  BSYNC B0 ;  /* 0x0000000000007941 */ /* 0x000fea0003800000 */
.L_x_784:
[----:B------:R-:W-:-:S13]  /*157a0*/  ISETP.GE.AND P0, PT, R225, R226, PT ;  /* 0x000000e2e100720c */ /* 0x000fda0003f06270 */
[----:B------:R-:W-:Y:S05]  /*157b0*/  @P0 EXIT ;  /* 0x000000000000094d */ /* 0x000fea0003800000 */
[----:B------:R-:W-:Y:S01]  /*157c0*/  IADD3 R0, P0, R232, 0x60, RZ ;  /* 0x00000060e8007810 */ /* 0x000fe20007f1e0ff */
[----:B------:R-:W-:Y:S01]  /*157d0*/  IMAD.MOV.U32 R4, RZ, RZ, R32 ;  /* 0x000000ffff047224 */ /* 0x000fe200078e0020 */
[----:B------:R-:W-:-:S03]  /*157e0*/  MOV R5, R7 ;  /* 0x0000000700057202 */ /* 0x000fc60000000f00 */
[----:B-1----:R-:W-:Y:S02]  /*157f0*/  IMAD.X R3, RZ, RZ, R233, P0 ;  /* 0x000000ffff037224 */ /* 0x002fe400000e06e9 */
        /* <DEDUP_REMOVED lines=8> */
.L_x_786:
        /* <DEDUP_REMOVED lines=16> */
.L_x_1143:


//--------------------- .text._ZN5flash16flash_fwd_kernelI23Flash_fwd_kernel_traitsILi32ELi128ELi128ELi4ELb0ELb0EN7cutlass10bfloat16_tE19Flash_kernel_traitsILi32ELi128ELi128ELi4ES3_EELb1ELb0ELb1ELb1ELb0ELb0ELb0ELb0EEEvNS_16Flash_fwd_paramsE --------------------------
	.section	.text._ZN5flash16flash_fwd_kernelI23Flash_fwd_kernel_traitsILi32ELi128ELi128ELi4ELb0ELb0EN7cutlass10bfloat16_tE19Flash_kernel_traitsILi32ELi128ELi128ELi4ES3_EELb1ELb0ELb1ELb1ELb0ELb0ELb0ELb0EEEvNS_16Flash_fwd_paramsE,"ax",@progbits
	.sectioninfo	@"SHI_REGISTERS=255"
	.align	128
        .global         _ZN5flash16flash_fwd_kernelI23Flash_fwd_kernel_traitsILi32ELi128ELi128ELi4ELb0ELb0EN7cutlass10bfloat16_tE19Flash_kernel_traitsILi32ELi128ELi128ELi4ES3_EELb1ELb0ELb1ELb1ELb0ELb0ELb0ELb0EEEvNS_16Flash_fwd_paramsE
        .type           _ZN5flash16flash_fwd_kernelI23Flash_fwd_kernel_traitsILi32ELi128ELi128ELi4ELb0ELb0EN7cutlass10bfloat16_tE19Flash_kernel_traitsILi32ELi128ELi128ELi4ES3_EELb1ELb0ELb1ELb1ELb0ELb0ELb0ELb0EEEvNS_16Flash_fwd_paramsE,@function
        .size           _ZN5flash16flash_fwd_kernelI23Flash_fwd_kernel_traitsILi32ELi128ELi128ELi4ELb0ELb0EN7cutlass10bfloat16_tE19Flash_kernel_traitsILi32ELi128ELi128ELi4ES3_EELb1ELb0ELb1ELb1ELb0ELb0ELb0ELb0EEEvNS_16Flash_fwd_paramsE,(.L_x_1144 - _ZN5flash16flash_fwd_kernelI23Flash_fwd_kernel_traitsILi32ELi128ELi128ELi4ELb0ELb0EN7cutlass10bfloat16_tE19Flash_kernel_traitsILi32ELi128ELi128ELi4ES3_EELb1ELb0ELb1ELb1ELb0ELb0ELb0ELb0EEEvNS_16Flash_fwd_paramsE)
        .other          _ZN5flash16flash_fwd_kernelI23Flash_fwd_kernel_traitsILi32ELi128ELi128ELi4ELb0ELb0EN7cutlass10bfloat16_tE19Flash_kernel_traitsILi32ELi128ELi128ELi4ES3_EELb1ELb0ELb1ELb1ELb0ELb0ELb0ELb0EEEvNS_16Flash_fwd_paramsE,@"STO_CUDA_ENTRY STV_DEFAULT"
_ZN5flash16flash_fwd_kernelI23Flash_fwd_kernel_traitsILi32ELi128ELi128ELi4ELb0ELb0EN7cutlass10bfloat16_tE19Flash_kernel_traitsILi32ELi128ELi128ELi4ES3_EELb1ELb0ELb1ELb1ELb0ELb0ELb0ELb0EEEvNS_16Flash_fwd_paramsE:
.text._ZN5flash16flash_fwd_kernelI23Flash_fwd_kernel_traitsILi32ELi128ELi128ELi4ELb0ELb0EN7cutlass10bfloat16_tE19Flash_kernel_traitsILi32ELi128ELi128ELi4ES3_EELb1ELb0ELb1ELb1ELb0ELb0ELb0ELb0EEEvNS_16Flash_fwd_paramsE:
        /* <DEDUP_REMOVED lines=16> */
[----:B------:R-:W1:Y:S01]  /*0100*/  S2UR UR21, SR_CTAID.Y ;  /* 0x00000000001579c3 */ /* 0x000e620000002600 */
[----:B------:R-:W-:Y:S02]  /*0110*/  UISETP.NE.U32.AND UP2, UPT, URZ, UR6, UPT ;  /* 0x000000063f00728c */ /* 0x000fe4000bf45070 */
[----:B------:R-:W-:Y:S02]  /*0120*/  UISETP.NE.U32.AND UP1, UPT, URZ, UR4, UPT ;  /* 0x000000043f00728c */ /* 0x000fe4000bf25070 */
[----:B------:R-:W-:-:S02]  /*0130*/  UISETP.NE.AND.EX UP2, UPT, URZ, UR7, UPT, UP2 ;  /* 0x000000073f00728c */ /* 0x000fc4000bf45320 */
[----:B------:R-:W-:Y:S01]  /*0140*/  UISETP.NE.AND.EX UP1, UPT, URZ, UR5, UPT, UP1 ;  /* 0x000000053f00728c */ /* 0x000fe2000bf25310 */
[----:B------:R-:W1:Y:S01]  /*0150*/  S2UR UR22, SR_CTAID.Z ;  /* 0x00000000001679c3 */ /* 0x000e620000002700 */
[----:B------:R-:W-:Y:S02]  /*0160*/  UMOV UR7, 0x4 ;  /* 0x0000000400077882 */ /* 0x000fe40000000000 */
[----:B------:R-:W-:Y:S01]  /*0170*/  PLOP3.LUT P0, PT, PT, PT, UP2, 0x80, 0x0 ;  /* 0x000000000000781c */ /* 0x000fe20003f0f028 */
[----:B------:R-:W-:Y:S02]  /*0180*/  ULDC.U8 UR6, c[0x0][0x312] ;  /* 0x0000c48000067ab9 */ /* 0x000fe40000000000 */
[----:B------:R-:W-:Y:S02]  /*0190*/  ULDC.64 UR4, c[0x0][0x248] ;  /* 0x0000920000047ab9 */ /* 0x000fe40000000a00 */
[----:B------:R-:W-:Y:S02]  /*01a0*/  UISETP.NE.AND UP3, UPT, UR6, URZ, UPT ;  /* 0x0000003f0600728c */ /* 0x000fe4000bf65270 */
[----:B------:R-:W-:-:S04]  /*01b0*/  UISETP.EQ.U32.AND UP0, UPT, URZ, UR4, UPT ;  /* 0x000000043f00728c */ /* 0x000fc8000bf02070 */
[----:B------:R-:W-:Y:S02]  /*01c0*/  UISETP.EQ.OR.EX UP0, UPT, URZ, UR5, !UP3, UP0 ;  /* 0x000000053f00728c */ /* 0x000fe4000df02700 */
[----:B-1----:R-:W-:-:S06]  /*01d0*/  ULOP3.LUT UR8, UR22, UR11, UR21, 0xfe, !UPT ;  /* 0x0000000b16087292 */ /* 0x002fcc000f8efe15 */
[----:B--2---:R-:W-:Y:S01]  /*01e0*/  LOP3.LUT P3, RZ, R10, UR8, RZ, 0xfc, !PT ;  /* 0x000000080aff7c12 */ /* 0x004fe2000f86fcff */
[----:B------:R-:W-:Y:S02]  /*01f0*/  ULDC.64 UR8, c[0x0][0x240] ;  /* 0x0000900000087ab9 */ /* 0x000fe40000000a00 */
[----:B------:R-:W-:-:S06]  /*0200*/  UIMAD.WIDE UR8, UR21, UR7, UR8 ;  /* 0x00000007150872a5 */ /* 0x000fcc000f8e0208 */
[----:B------:R-:W-:Y:S02]  /*0210*/  IMAD.U32 R14, RZ, RZ, UR8 ;  /* 0x00000008ff0e7e24 */ /* 0x000fe4000f8e00ff */
[----:B------:R-:W-:Y:S02]  /*0220*/  IMAD.U32 R15, RZ, RZ, UR9 ;  /* 0x00000009ff0f7e24 */ /* 0x000fe4000f8e00ff */
[----:B------:R-:W-:Y:S02]  /*0230*/  @!P3 IMAD.MOV.U32 R6, RZ, RZ, c[0x0][0x308] ;  /* 0x0000c200ff06b624 */ /* 0x000fe400078e00ff */
[----:B------:R-:W-:Y:S01]  /*0240*/  @!P3 IMAD.MOV.U32 R7, RZ, RZ, c[0x0][0x30c] ;  /* 0x0000c300ff07b624 */ /* 0x000fe200078e00ff */
[----:B------:R-:W-:Y:S02]  /*0250*/  ULDC.64 UR4, c[0x0][0x248] ;  /* 0x0000920000047ab9 */ /* 0x000fe40000000a00 */
[----:B------:R-:W-:Y:S02]  /*0260*/  UIMAD.WIDE UR4, UR21, UR7, UR4 ;  /* 0x00000007150472a5 */ /* 0x000fe4000f8e0204 */
[----:B------:R-:W-:-:S02]  /*0270*/  ULDC.64 UR8, c[0x0][0x250] ;  /* 0x0000940000087ab9 */ /* 0x000fc40000000a00 */
        /* <DEDUP_REMOVED lines=12> */
[----:B------:R-:W2:Y:S04]  /*0340*/  @P0 LDG.E R9, [R14.64] ;  /* 0x0000000e0e090981 */ /* 0x000ea8000c1e1900 */
[----:B------:R-:W3:Y:S01]  /*0350*/  @P0 LDG.E R8, [R14.64+0x4] ;  /* 0x0000040e0e080981 */ /* 0x000ee2000c1e1900 */
[----:B------:R-:W-:Y:S02]  /*0360*/  PLOP3.LUT P1, PT, PT, PT, UP1, 0x80, 0x0 ;  /* 0x000000000000781c */ /* 0x000fe40003f2f018 */
[----:B-1----:R-:W-:Y:S01]  /*0370*/  MOV R4, UR4 ;  /* 0x0000000400047c02 */ /* 0x002fe20008000f00 */
[----:B------:R-:W-:-:S10]  /*0380*/  IMAD.U32 R5, RZ, RZ, UR5 ;  /* 0x00000005ff057e24 */ /* 0x000fd4000f8e00ff */
[----:B------:R-:W4:Y:S04]  /*0390*/  @P1 LDG.E R6, [R12.64] ;  /* 0x0000000e0c061981 */ /* 0x000f28000c1e1900 */
[----:B------:R-:W5:Y:S01]  /*03a0*/  @!P2 LDG.E R0, [R4.64] ;  /* 0x0000000e0400a981 */ /* 0x000f62000c1e1900 */
[----:B------:R-:W-:Y:S01]  /*03b0*/  UMOV UR10, 0xffffffff ;  /* 0xffffffff000a7882 */ /* 0x000fe20000000000 */
[----:B------:R-:W-:Y:S01]  /*03c0*/  SHF.R.S32.HI R7, RZ, 0x1f, R10 ;  /* 0x0000001fff077819 */ /* 0x000fe2000001140a */
[----:B------:R-:W-:Y:S02]  /*03d0*/  UMOV UR19, 0xffffffff ;  /* 0xffffffff00137882 */ /* 0x000fe40000000000 */
[----:B------:R-:W-:Y:S01]  /*03e0*/  ULDC UR4, c[0x0][0x1c0] ;  /* 0x0000700000047ab9 */ /* 0x000fe20000000800 */
[----:B------:R-:W-:Y:S01]  /*03f0*/  LEA.HI R44, R7, R10, RZ, 0x5 ;  /* 0x0000000a072c7211 */ /* 0x000fe200078f28ff */
[----:B------:R-:W-:-:S02]  /*0400*/  UIMAD UR4, UR21, UR4, UR22 ;  /* 0x00000004150472a4 */ /* 0x000fc4000f8e0216 */
[----:B------:R-:W-:Y:S01]  /*0410*/  UMOV UR8, URZ ;  /* 0x0000003f00087c82 */ /* 0x000fe20008000000 */
[----:B------:R-:W-:Y:S01]  /*0420*/  LOP3.LUT R11, R44, 0xffffffe0, RZ, 0xc0, !PT ;  /* 0xffffffe02c0b7812 */ /* 0x000fe200078ec0ff */
[----:B------:R-:W-:-:S04]  /*0430*/  USHF.L.U32 UR5, UR4, 0x5, URZ ;  /* 0x0000000504057899 */ /* 0x000fc8000800063f */
[----:B------:R-:W-:Y:S01]  /*0440*/  IMAD.IADD R16, R10, 0x1, -R11 ;  /* 0x000000010a107824 */ /* 0x000fe200078e0a0b */
[----:B------:R-:W-:Y:S01]  /*0450*/  USHF.R.S32.HI UR4, URZ, 0x1f, UR5 ;  /* 0x0000001f3f047899 */ /* 0x000fe20008011405 */
[----:B--2---:R-:W1:Y:S08]  /*0460*/  @P0 R2UR UR10, R9 ;  /* 0x00000000090a03c2 */ /* 0x004e7000000e0000 */
[----:B---3--:R-:W1:Y:S08]  /*0470*/  @P0 R2UR UR17, R8 ;  /* 0x00000000081103c2 */ /* 0x008e7000000e0000 */
[----:B----4-:R2:W3:Y:S01]  /*0480*/  @P1 R2UR UR8, R6 ;  /* 0x00000000060813c2 */ /* 0x0104e200000e0000 */
[----:B-1----:R-:W-:-:S07]  /*0490*/  @UP2 UIADD3 UR17, UR17, -UR10, URZ ;  /* 0x8000000a11112290 */ /* 0x002fce000fffe03f */
[----:B-----5:R1:W4:Y:S01]  /*04a0*/  @!P2 R2UR UR19, R0 ;  /* 0x000000000013a3c2 */ /* 0x02032200000e0000 */
[----:B------:R-:W-:Y:S01]  /*04b0*/  ISETP.NE.U32.AND P2, PT, RZ, c[0x0][0x248], PT ;  /* 0x00009200ff007a0c */ /* 0x000fe20003f45070 */
[----:B------:R-:W-:-:S03]  /*04c0*/  @!UP2 ULDC UR17, c[0x0][0x214] ;  /* 0x000085000011aab9 */ /* 0x000fc60000000800 */
[----:B------:R-:W-:Y:S02]  /*04d0*/  ISETP.NE.AND.EX P2, PT, RZ, c[0x0][0x24c], PT, P2 ;  /* 0x00009300ff007a0c */ /* 0x000fe40003f45320 */
[--C-:B--2---:R-:W-:Y:S02]  /*04e0*/  IADD3 R6, P1, P0, R2, UR5, R16.reuse ;  /* 0x0000000502067c10 */ /* 0x104fe4000f83e010 */
[----:B------:R-:W-:-:S04]  /*04f0*/  SHF.R.S32.HI R2, RZ, 0x1f, R16 ;  /* 0x0000001fff027819 */ /* 0x000fc80000011410 */
[----:B------:R-:W-:-:S05]  /*0500*/  IADD3.X R2, R3, UR4, R2, P1, P0 ;  /* 0x0000000403027c10 */ /* 0x000fca0008fe0402 */
[----:B-1-34-:R-:W-:Y:S05]  /*0510*/  @!P2 BRA `(.L_x_787) ;  /* 0x000000700000a947 */ /* 0x01afea0003800000 */
[----:B------:R-:W-:-:S13]  /*0520*/  PLOP3.LUT P0, PT, PT, PT, UP3, 0x80, 0x0 ;  /* 0x000000000000781c */ /* 0x000fda0003f0f038 */
[----:B------:R-:W2:Y:S04]  /*0530*/  @P0 LDG.E R0, [R4.64+0x4] ;  /* 0x0000040e04000981 */ /* 0x000ea8000c1e1900 */
[----:B------:R-:W3:Y:S01]  /*0540*/  @!P0 LDG.E R3, [R4.64] ;  /* 0x0000000e04038981 */ /* 0x000ee2000c1e1900 */
[----:B--2---:R-:W1:Y:S02]  /*0550*/  @P0 R2UR UR6, R0 ;  /* 0x00000000000603c2 */ /* 0x004e6400000e0000 */
[----:B-1----:R-:W-:-:S11]  /*0560*/  @UP3 UIADD3 UR6, UR6, -UR19, URZ ;  /* 0x8000001306063290 */ /* 0x002fd6000fffe03f */
[----:B---3--:R1:W2:Y:S02]  /*0570*/  @!P0 R2UR UR6, R3 ;  /* 0x00000000030683c2 */ /* 0x0082a400000e0000 */
[----:B-12---:R-:W-:Y:S05]  /*0580*/  BRA `(.L_x_788) ;  /* 0x0000001000007947 */ /* 0x006fea0003800000 */
.L_x_787:
[----:B------:R-:W-:Y:S02]  /*0590*/  ULDC UR6, c[0x0][0x218] ;  /* 0x0000860000067ab9 */ /* 0x000fe40000000800 */
.L_x_788:
        /* <DEDUP_REMOVED lines=52> */
[----:B------:R-:W-:Y:S01]  /*08e0*/  ULDC.U8 UR12, c[0x0][0x328] ;  /* 0x0000ca00000c7ab9 */ /* 0x000fe20000000000 */
[----:B------:R-:W-:Y:S01]  /*08f0*/  IMAD.U32 R15, RZ, RZ, UR11 ;  /* 0x0000000bff0f7e24 */ /* 0x000fe2000f8e00ff */
[----:B------:R-:W-:Y:S01]  /*0900*/  UISETP.NE.AND UP3, UPT, UR12, URZ, UPT ;  /* 0x0000003f0c00728c */ /* 0x000fe2000bf65270 */
[----:B------:R-:W-:Y:S01]  /*0910*/  IMAD.IADD R10, R10, 0x1, -R3 ;  /* 0x000000010a0a7824 */ /* 0x000fe200078e0a03 */
[----:B------:R-:W-:Y:S01]  /*0920*/  @UP0 UIMAD.WIDE.U32 UR18, UR10, UR4, URZ ;  /* 0x000000040a1202a5 */ /* 0x000fe2000f8e003f */
[--C-:B------:R-:W-:Y:S01]  /*0930*/  SHF.R.S32.HI R13, RZ, 0x1f, R12.reuse ;  /* 0x0000001fff0d7819 */ /* 0x100fe2000001140c */
[----:B------:R-:W-:Y:S01]  /*0940*/  @!UP0 USHF.R.S32.HI UR16, URZ, 0x1f, UR21 ;  /* 0x0000001f3f108899 */ /* 0x000fe20008011415 */
[----:B------:R-:W-:Y:S01]  /*0950*/  IMAD.SHL.U32 R0, R10, 0x8, RZ ;  /* 0x000000080a007824 */ /* 0x000fe200078e00ff */
[----:B------:R-:W-:Y:S01]  /*0960*/  @UP0 UIMAD UR8, UR10, UR5, UR19 ;  /* 0x000000050a0802a4 */ /* 0x000fe2000f8e0213 */
[----:B------:R-:W-:Y:S01]  /*0970*/  BSSY B0, `(.L_x_790) ;  /* 0x0000037000007945 */ /* 0x000fe20003800000 */
[----:B------:R-:W-:Y:S01]  /*0980*/  @!UP0 UIMAD UR16, UR16, UR6, URZ ;  /* 0x00000006101082a4 */ /* 0x000fe2000f8e023f */
[----:B------:R-:W-:Y:S01]  /*0990*/  IMAD.WIDE R14, R15, 0x80, R12 ;  /* 0x000000800f0e7825 */ /* 0x000fe200078e020c */
[----:B------:R-:W-:Y:S01]  /*09a0*/  ULDC.64 UR4, c[0x0][0x1f0] ;  /* 0x00007c0000047ab9 */ /* 0x000fe20000000a00 */
[----:B------:R-:W-:Y:S01]  /*09b0*/  ISETP.GE.AND P1, PT, R0, c[0x0][0x220], PT ;  /* 0x0000880000007a0c */ /* 0x000fe20003f26270 */
[----:B------:R-:W-:-:S02]  /*09c0*/  UIMAD UR4, UR9, UR4, URZ ;  /* 0x00000004090472a4 */ /* 0x000fc4000f8e023f */
[----:B------:R-:W-:Y:S02]  /*09d0*/  @!UP0 UIMAD UR16, UR21, UR7, UR16 ;  /* 0x00000007151082a4 */ /* 0x000fe4000f8e0210 */
[----:B------:R-:W-:Y:S02]  /*09e0*/  ULDC.U8 UR9, c[0x0][0x329] ;  /* 0x0000ca4000097ab9 */ /* 0x000fe40000000000 */
[----:B------:R-:W-:Y:S02]  /*09f0*/  UISETP.NE.AND UP2, UPT, UR9, URZ, UPT ;  /* 0x0000003f0900728c */ /* 0x000fe4000bf45270 */
[----:B------:R-:W-:Y:S02]  /*0a00*/  UISETP.EQ.AND UP3, UPT, UR9, URZ, UP3 ;  /* 0x0000003f0900728c */ /* 0x000fe40009f62270 */
[----:B------:R-:W-:Y:S02]  /*0a10*/  @!UP0 UIMAD.WIDE.U32 UR24, UR21, UR6, URZ ;  /* 0x00000006151882a5 */ /* 0x000fe4000f8e003f */
[----:B------:R-:W-:-:S02]  /*0a20*/  ULDC UR7, c[0x0][0x214] ;  /* 0x0000850000077ab9 */ /* 0x000fc40000000800 */
[----:B------:R-:W-:Y:S02]  /*0a30*/  ULDC UR6, c[0x0][0x234] ;  /* 0x00008d0000067ab9 */ /* 0x000fe40000000800 */
[----:B------:R-:W-:Y:S02]  /*0a40*/  UIMAD UR5, UR22, UR5, UR4 ;  /* 0x00000005160572a4 */ /* 0x000fe4000f8e0204 */
[----:B------:R-:W-:Y:S02]  /*0a50*/  @!UP2 UISETP.NE.AND UP1, UPT, UR12, URZ, UPT ;  /* 0x0000003f0c00a28c */ /* 0x000fe4000bf25270 */
[----:B------:R-:W-:Y:S02]  /*0a60*/  @UP2 ULDC UR9, c[0x0][0x210] ;  /* 0x0000840000092ab9 */ /* 0x000fe40000000800 */
[----:B------:R-:W-:Y:S02]  /*0a70*/  @UP2 UIMAD UR9, UR9, UR7, URZ ;  /* 0x00000007090922a4 */ /* 0x000fe4000f8e023f */
        /* <DEDUP_REMOVED lines=12> */
[C---:B------:R-:W-:Y:S01]  /*0b40*/  ISETP.GE.OR P0, PT, R12.reuse, UR17, P1 ;  /* 0x000000110c007c0c */ /* 0x040fe20008f06670 */
[----:B------:R-:W-:Y:S01]  /*0b50*/  @UP2 ULDC UR20, c[0x0][0x210] ;  /* 0x0000840000142ab9 */ /* 0x000fe20000000800 */
[----:B------:R-:W-:Y:S01]  /*0b60*/  ISETP.GE.AND P6, PT, R12, UR17, PT ;  /* 0x000000110c007c0c */ /* 0x000fe2000bfc6270 */
[----:B------:R-:W-:Y:S01]  /*0b70*/  USEL UR19, UR19, URZ, !UP3 ;  /* 0x0000003f13137287 */ /* 0x000fe2000d800000 */
[----:B-1----:R-:W-:Y:S01]  /*0b80*/  IMAD.WIDE.U32 R6, R6, c[0x0][0x1f0], R2 ;  /* 0x00007c0006067a25 */ /* 0x002fe200078e0002 */
[----:B------:R-:W-:-:S02]  /*0b90*/  @!UP2 UMOV UR20, 0x1 ;  /* 0x000000010014a882 */ /* 0x000fc40000000000 */
[----:B------:R-:W-:Y:S02]  /*0ba0*/  UIMAD UR13, UR13, UR20, URZ ;  /* 0x000000140d0d72a4 */ /* 0x000fe4000f8e023f */
[----:B------:R-:W-:Y:S01]  /*0bb0*/  UIMAD UR19, UR22, UR9, UR19 ;  /* 0x00000009161372a4 */ /* 0x000fe2000f8e0213 */
[----:B------:R-:W-:Y:S01]  /*0bc0*/  IADD3 R9, R7, UR5, RZ ;  /* 0x0000000507097c10 */ /* 0x000fe2000fffe0ff */
[----:B------:R-:W-:Y:S02]  /*0bd0*/  @!UP3 UMOV UR26, URZ ;  /* 0x0000003f001abc82 */ /* 0x000fe40008000000 */
[----:B------:R-:W-:Y:S02]  /*0be0*/  @UP3 UMOV UR26, UR12 ;  /* 0x0000000c001a3c82 */ /* 0x000fe40008000000 */
[----:B------:R-:W-:Y:S02]  /*0bf0*/  @!UP3 UMOV UR27, URZ ;  /* 0x0000003f001bbc82 */ /* 0x000fe40008000000 */
[----:B------:R-:W-:-:S02]  /*0c00*/  USHF.R.S32.HI UR4, URZ, 0x1f, UR13 ;  /* 0x0000001f3f047899 */ /* 0x000fc4000801140d */
        /* <DEDUP_REMOVED lines=13> */
.L_x_791:
[----:B------:R-:W-:Y:S05]  /*0ce0*/  BSYNC B0 ;  /* 0x0000000000007941 */ /* 0x000fea0003800000 */
.L_x_790:
        /* <DEDUP_REMOVED lines=16> */
.L_x_793:
[----:B------:R-:W-:Y:S05]  /*0df0*/  BSYNC B0 ;  /* 0x0000000000007941 */ /* 0x000fea0003800000 */
.L_x_792:
        /* <DEDUP_REMOVED lines=16> */
.L_x_795:
[----:B------:R-:W-:Y:S05]  /*0f00*/  BSYNC B0 ;  /* 0x0000000000007941 */ /* 0x000fea0003800000 */
.L_x_794:
        /* <DEDUP_REMOVED lines=15> */
.L_x_797:
[----:B------:R-:W-:Y:S05]  /*1000*/  BSYNC B0 ;  /* 0x0000000000007941 */ /* 0x000fea0003800000 */
.L_x_796:
        /* <DEDUP_REMOVED lines=34> */
.L_x_789:
[----:B------:R-:W-:Y:S01]  /*1230*/  UISETP.NE.AND UP0, UPT, UR10, -0x1, UPT ;  /* 0xffffffff0a00788c */ /* 0x000fe2000bf05270 */
[----:B------:R-:W1:Y:S01]  /*1240*/  LDC.U8 R136, c[0x0][0x2d8] ;  /* 0x0000b600ff887b82 */ /* 0x000e620000000000 */
        /* <DEDUP_REMOVED lines=20> */
[----:B-1----:R-:W-:Y:S02]  /*1390*/  USHF.R.S32.HI UR18, URZ, 0x1f, UR8 ;  /* 0x0000001f3f127899 */ /* 0x002fe40008011408 */
[----:B------:R-:W-:Y:S02]  /*13a0*/  ULDC.64 UR4, c[0x0][0x198] ;  /* 0x0000660000047ab9 */ /* 0x000fe40000000a00 */
[----:B------:R-:W-:Y:S02]  /*13b0*/  UIMAD UR18, UR18, UR4, URZ ;  /* 0x00000004121272a4 */ /* 0x000fe4000f8e023f */
[----:B------:R-:W-:-:S02]  /*13c0*/  UIMAD.WIDE.U32 UR26, UR8, UR4, URZ ;  /* 0x00000004081a72a5 */ /* 0x000fc4000f8e003f */
[----:B------:R-:W-:Y:S02]  /*13d0*/  UIMAD UR18, UR8, UR5, UR18 ;  /* 0x00000005081272a4 */ /* 0x000fe4000f8e0212 */
[----:B------:R-:W-:Y:S02]  /*13e0*/  USHF.R.S32.HI UR7, URZ, 0x1f, UR21 ;  /* 0x0000001f3f077899 */ /* 0x000fe40008011415 */
[----:B------:R-:W-:Y:S02]  /*13f0*/  UIADD3 UR27, UR27, UR18, URZ ;  /* 0x000000121b1b7290 */ /* 0x000fe4000fffe03f */
[----:B------:R-:W-:Y:S02]  /*1400*/  ULDC.64 UR4, c[0x0][0x180] ;  /* 0x0000600000047ab9 */ /* 0x000fe40000000a00 */
[----:B------:R-:W-:Y:S02]  /*1410*/  UIMAD UR7, UR7, UR4, URZ ;  /* 0x00000004070772a4 */ /* 0x000fe4000f8e023f */
[----:B------:R-:W-:-:S02]  /*1420*/  UIMAD.WIDE.U32 UR26, UR21, UR4, UR26 ;  /* 0x00000004151a72a5 */ /* 0x000fc4000f8e001a */
[----:B------:R-:W-:-:S04]  /*1430*/  UIMAD UR5, UR21, UR5, UR7 ;  /* 0x00000005150572a4 */ /* 0x000fc8000f8e0207 */
[----:B------:R-:W-:Y:S02]  /*1440*/  UIADD3 UR18, UR27, UR5, URZ ;  /* 0x000000051b127290 */ /* 0x000fe4000fffe03f */
[----:B------:R-:W-:Y:S02]  /*1450*/  UMOV UR24, UR26 ;  /* 0x0000001a00187c82 */ /* 0x000fe40008000000 */
.L_x_798:
        /* <DEDUP_REMOVED lines=42> */
.L_x_799:
[CC--:B------:R-:W-:Y:S01]  /*1700*/  LEA.HI R5, R7.reuse, R10.reuse, RZ, 0x2 ;  /* 0x0000000a07057211 */ /* 0x0c0fe200078f10ff */
[----:B------:R-:W1:Y:S01]  /*1710*/  S2R R14, SR_CTAID.Z ;  /* 0x00000000000e7919 */ /* 0x000e620000002700 */
[----:B------:R-:W-:Y:S01]  /*1720*/  LEA.HI R13, R7, R10, RZ, 0x3 ;  /* 0x0000000a070d7211 */ /* 0x000fe200078f18ff */
[----:B------:R-:W-:Y:S01]  /*1730*/  UIADD3 UR8, -UR13, UR17, URZ ;  /* 0x000000110d087290 */ /* 0x000fe2000fffe13f */
[C---:B------:R-:W-:Y:S01]  /*1740*/  LOP3.LUT R3, R5.reuse, 0xfffffffc, RZ, 0xc0, !PT ;  /* 0xfffffffc05037812 */ /* 0x040fe200078ec0ff */
        /* <DEDUP_REMOVED lines=9> */
[----:B------:R-:W-:Y:S01]  /*17e0*/  UIMAD UR4, UR22, UR5, UR4 ;  /* 0x00000005160472a4 */ /* 0x000fe2000f8e0204 */
[----:B------:R-:W-:Y:S01]  /*17f0*/  SHF.R.S32.HI R19, RZ, 0x1f, R18 ;  /* 0x0000001fff137819 */ /* 0x000fe20000011412 */
[----:B------:R-:W-:Y:S01]  /*1800*/  IMAD.U32 R23, RZ, RZ, UR11 ;  /* 0x0000000bff177e24 */ /* 0x000fe2000f8e00ff */
[----:B------:R-:W-:Y:S01]  /*1810*/  LOP3.LUT R3, R3, 0xc0, RZ, 0xc0, !PT ;  /* 0x000000c003037812 */ /* 0x000fe200078ec0ff */
[----:B------:R-:W-:Y:S01]  /*1820*/  BSSY B0, `(.L_x_800) ;  /* 0x0000022000007945 */ /* 0x000fe20003800000 */
[----:B------:R-:W-:Y:S01]  /*1830*/  SHF.R.S32.HI R241, RZ, 0x1f, R240 ;  /* 0x0000001ffff17819 */ /* 0x000fe200000114f0 */
[----:B------:R-:W-:Y:S01]  /*1840*/  IMAD.WIDE R22, R23, 0x80, R18 ;  /* 0x0000008017167825 */ /* 0x000fe200078e0212 */
[----:B------:R-:W-:-:S02]  /*1850*/  IADD3 R8, P0, R240, UR6, RZ ;  /* 0x00000006f0087c10 */ /* 0x000fc4000ff1e0ff */
[----:B------:R-:W-:Y:S02]  /*1860*/  LOP3.LUT R5, R5, 0x7fffffe, RZ, 0xc0, !PT ;  /* 0x07fffffe05057812 */ /* 0x000fe400078ec0ff */
[----:B------:R-:W-:Y:S02]  /*1870*/  IADD3.X R9, R241, UR12, RZ, P0, !PT ;  /* 0x0000000cf1097c10 */ /* 0x000fe400087fe4ff */
[C---:B------:R-:W-:Y:S01]  /*1880*/  ISETP.GE.AND P0, PT, R18.reuse, UR8, PT ;  /* 0x0000000812007c0c */ /* 0x040fe2000bf06270 */
[----:B------:R-:W-:Y:S01]  /*1890*/  IMAD.IADD R5, R18, 0x1, -R5 ;  /* 0x0000000112057824 */ /* 0x000fe200078e0a05 */
[----:B------:R-:W-:Y:S01]  /*18a0*/  LOP3.LUT R0, R3, 0x18, R240, 0xf8, !PT ;  /* 0x0000001803007812 */ /* 0x000fe200078ef8f0 */
[----:B-1----:R-:W-:Y:S01]  /*18b0*/  IMAD.WIDE.U32 R14, R14, c[0x0][0x1a8], R8 ;  /* 0x00006a000e0e7a25 */ /* 0x002fe200078e0008 */
[----:B------:R-:W-:Y:S02]  /*18c0*/  SHF.R.U32.HI R3, RZ, 0x3, R3 ;  /* 0x00000003ff037819 */ /* 0x000fe40000011603 */
[----:B------:R-:W-:Y:S01]  /*18d0*/  SHF.R.S32.HI R51, RZ, 0x1f, R48 ;  /* 0x0000001fff337819 */ /* 0x000fe20000011430 */
[----:B------:R-:W-:Y:S01]  /*18e0*/  IMAD R222, R44, 0x8, R5 ;  /* 0x000000082cde7824 */ /* 0x000fe200078e0205 */
[----:B------:R-:W-:-:S02]  /*18f0*/  LOP3.LUT R3, R0, R3, RZ, 0x3c, !PT ;  /* 0x0000000300037212 */ /* 0x000fc400078e3cff */
[----:B------:R-:W-:-:S03]  /*1900*/  IADD3 R21, R15, UR4, RZ ;  /* 0x000000040f157c10 */ /* 0x000fc6000fffe0ff */
        /* <DEDUP_REMOVED lines=19> */
.L_x_801:
[----:B------:R-:W-:Y:S05]  /*1a40*/  BSYNC B0 ;  /* 0x0000000000007941 */ /* 0x000fea0003800000 */
.L_x_800:
        /* <DEDUP_REMOVED lines=21> */
.L_x_803:
[----:B------:R-:W-:Y:S05]  /*1ba0*/  BSYNC B0 ;  /* 0x0000000000007941 */ /* 0x000fea0003800000 */
.L_x_802:
        /* <DEDUP_REMOVED lines=21> */
.L_x_805:
[----:B------:R-:W-:Y:S05]  /*1d00*/  BSYNC B0 ;  /* 0x0000000000007941 */ /* 0x000fea0003800000 */
.L_x_804:
        /* <DEDUP_REMOVED lines=24> */
.L_x_807:
[----:B------:R-:W-:Y:S05]  /*1e90*/  BSYNC B0 ;  /* 0x0000000000007941 */ /* 0x000fea0003800000 */
.L_x_806:
[----:B------:R-:W-:Y:S01]  /*1ea0*/  LEA.HI R12, R7, R10, RZ, 0x4 ;  /* 0x0000000a070c7211 */ /* 0x000fe200078f20ff */
[C---:B------:R-:W-:Y:S01]  /*1eb0*/  IMAD R5, R19.reuse, c[0x0][0x198], RZ ;  /* 0x0000660013057a24 */ /* 0x040fe200078e02ff */
[----:B------:R-:W-:Y:S01]  /*1ec0*/  UIADD3 UR36, UR34, -0x1, URZ ;  /* 0xffffffff22247890 */ /* 0x000fe2000fffe03f */
[----:B-1----:R-:W-:Y:S01]  /*1ed0*/  IMAD.WIDE.U32 R20, R18, c[0x0][0x198], R240 ;  /* 0x0000660012147a25 */ /* 0x002fe200078e00f0 */
[----:B------:R-:W-:Y:S01]  /*1ee0*/  LOP3.LUT R7, R12, 0xfffffff0, RZ, 0xc0, !PT ;  /* 0xfffffff00c077812 */ /* 0x000fe200078ec0ff */
[----:B------:R-:W-:Y:S01]  /*1ef0*/  BSSY B0, `(.L_x_808) ;  /* 0x0000030000007945 */ /* 0x000fe20003800000 */
[----:B------:R-:W-:Y:S01]  /*1f00*/  UIMAD UR4, UR19, UR36, URZ ;  /* 0x00000024130472a4 */ /* 0x000fe2000f8e023f */
[----:B------:R-:W-:Y:S01]  /*1f10*/  IMAD R5, R18, c[0x0][0x19c], R5 ;  /* 0x0000670012057a24 */ /* 0x000fe200078e0205 */
[----:B------:R-:W-:Y:S01]  /*1f20*/  IADD3 R224, P1, R20, UR24, RZ ;  /* 0x0000001814e07c10 */ /* 0x000fe2000ff3e0ff */
[----:B------:R-:W-:Y:S02]  /*1f30*/  IMAD.IADD R7, R10, 0x1, -R7 ;  /* 0x000000010a077824 */ /* 0x000fe400078e0a07 */
[----:B------:R-:W-:Y:S01]  /*1f40*/  IMAD R3, R19, c[0x0][0x1a0], RZ ;  /* 0x0000680013037a24 */ /* 0x000fe200078e02ff */
[----:B------:R-:W-:Y:S01]  /*1f50*/  IADD3.X R225, R21, UR18, R5, P1, !PT ;  /* 0x0000001215e17c10 */ /* 0x000fe20008ffe405 */
[----:B------:R-:W-:Y:S01]  /*1f60*/  IMAD.WIDE.U32 R14, R18, c[0x0][0x1a0], R240 ;  /* 0x00006800120e7a25 */ /* 0x000fe200078e00f0 */
[----:B------:R-:W-:Y:S01]  /*1f70*/  LEA.HI R11, R7, R7, RZ, 0x1 ;  /* 0x00000007070b7211 */ /* 0x000fe200078f08ff */
[----:B------:R-:W-:-:S02]  /*1f80*/  UIMAD UR18, UR36, -0x80, UR16 ;  /* 0xffffff80241278a4 */ /* 0x000fc4000f8e0210 */
[----:B------:R-:W-:Y:S01]  /*1f90*/  IMAD R3, R18, c[0x0][0x1a4], R3 ;  /* 0x0000690012037a24 */ /* 0x000fe200078e0203 */
[----:B------:R-:W-:Y:S01]  /*1fa0*/  IADD3 R20, P0, R14, UR26, RZ ;  /* 0x0000001a0e147c10 */ /* 0x000fe2000ff1e0ff */
[C---:B------:R-:W-:Y:S01]  /*1fb0*/  IMAD R239, R51.reuse, c[0x0][0x1b0], RZ ;  /* 0x00006c0033ef7a24 */ /* 0x040fe200078e02ff */
[--C-:B------:R-:W-:Y:S01]  /*1fc0*/  SHF.R.S32.HI R14, RZ, 0x1, R11.reuse ;  /* 0x00000001ff0e7819 */ /* 0x100fe2000001140b */
[----:B------:R-:W-:Y:S01]  /*1fd0*/  IMAD R51, R51, c[0x0][0x1b8], RZ ;  /* 0x00006e0033337a24 */ /* 0x000fe200078e02ff */
[----:B------:R-:W-:Y:S01]  /*1fe0*/  SHF.R.S32.HI R5, RZ, 0x1f, R11 ;  /* 0x0000001fff057819 */ /* 0x000fe2000001140b */
[C---:B------:R-:W-:Y:S01]  /*1ff0*/  IMAD.WIDE.U32 R224, R48.reuse, c[0x0][0x1b0], R224 ;  /* 0x00006c0030e07a25 */ /* 0x040fe200078e00e0 */
[----:B------:R-:W-:Y:S01]  /*2000*/  IADD3.X R21, R15, UR23, R3, P0, !PT ;  /* 0x000000170f157c10 */ /* 0x000fe200087fe403 */
[----:B------:R-:W-:Y:S01]  /*2010*/  USHF.R.S32.HI UR23, URZ, 0x1f, UR36 ;  /* 0x0000001f3f177899 */ /* 0x000fe20008011424 */
[----:B------:R-:W-:Y:S01]  /*2020*/  LEA.HI R5, R5, R14, RZ, 0x2 ;  /* 0x0000000e05057211 */ /* 0x000fe200078f10ff */
[----:B------:R-:W-:Y:S01]  /*2030*/  IMAD R239, R48, c[0x0][0x1b4], R239 ;  /* 0x00006d0030ef7a24 */ /* 0x000fe200078e02ef */
[----:B------:R-:W-:Y:S01]  /*2040*/  ISETP.GE.AND P0, PT, R18, UR18, PT ;  /* 0x0000001212007c0c */ /* 0x000fe2000bf06270 */
[C---:B------:R-:W-:Y:S01]  /*2050*/  IMAD R51, R48.reuse, c[0x0][0x1bc], R51 ;  /* 0x00006f0030337a24 */ /* 0x040fe200078e0233 */
[----:B------:R-:W-:Y:S01]  /*2060*/  MOV R238, R224 ;  /* 0x000000e000ee7202 */ /* 0x000fe20000000f00 */
[----:B------:R-:W-:Y:S01]  /*2070*/  IMAD.WIDE.U32 R48, R48, c[0x0][0x1b8], R20 ;  /* 0x00006e0030307a25 */ /* 0x000fe200078e0014 */
[----:B------:R-:W-:Y:S01]  /*2080*/  LOP3.LUT R5, R5, 0xfffffffc, RZ, 0xc0, !PT ;  /* 0xfffffffc05057812 */ /* 0x000fe200078ec0ff */
[----:B------:R-:W-:Y:S01]  /*2090*/  UIMAD UR4, UR23, UR20, UR4 ;  /* 0x00000014170472a4 */ /* 0x000fe2000f8e0204 */
[----:B------:R-:W-:Y:S01]  /*20a0*/  MOV R3, 0x10 ;  /* 0x0000001000037802 */ /* 0x000fe20000000f00 */
[----:B------:R-:W-:Y:S01]  /*20b0*/  IMAD.IADD R239, R225, 0x1, R239 ;  /* 0x00000001e1ef7824 */ /* 0x000fe200078e02ef */
[----:B------:R-:W-:Y:S01]  /*20c0*/  IADD3 R5, R14, -R5, RZ ;  /* 0x800000050e057210 */ /* 0x000fe20007ffe0ff */
[----:B------:R-:W-:-:S02]  /*20d0*/  IMAD.U32 R21, RZ, RZ, UR36 ;  /* 0x00000024ff157e24 */ /* 0x000fc4000f8e00ff */
[----:B------:R-:W-:Y:S01]  /*20e0*/  IMAD.IADD R51, R49, 0x1, R51 ;  /* 0x0000000131337824 */ /* 0x000fe200078e0233 */
[----:B------:R-:W-:Y:S01]  /*20f0*/  LOP3.LUT P1, RZ, R5, 0x2, RZ, 0xc0, !PT ;  /* 0x0000000205ff7812 */ /* 0x000fe2000782c0ff */
[----:B------:R-:W-:-:S03]  /*2100*/  IMAD.WIDE.U32 R20, R21, UR20, R238 ;  /* 0x0000001415147c25 */ /* 0x000fc6000f8e00ee */
[----:B------:R-:W-:Y:S02]  /*2110*/  SEL R3, R3, 0xfffffff0, !P1 ;  /* 0xfffffff003037807 */ /* 0x000fe40004800000 */
        /* <DEDUP_REMOVED lines=13> */
.L_x_809:
[----:B------:R-:W-:Y:S05]  /*21f0*/  BSYNC B0 ;  /* 0x0000000000007941 */ /* 0x000fea0003800000 */
.L_x_808:
        /* <DEDUP_REMOVED lines=10> */
[----:B-1----:R-:W-:-:S04]  /*22a0*/  IADD3 R15, P0, R20, UR12, RZ ;  /* 0x0000000c140f7c10 */ /* 0x002fc8000ff1e0ff */
[----:B------:R-:W-:Y:S02]  /*22b0*/  IADD3.X R14, R23, UR7, RZ, P0, !PT ;  /* 0x00000007170e7c10 */ /* 0x000fe400087fe4ff */
[----:B--2---:R-:W-:-:S04]  /*22c0*/  LEA R24, P0, R15, c[0x0][0x168], 0x1 ;  /* 0x00005a000f187a11 */ /* 0x004fc800078008ff */
[----:B------:R-:W-:-:S05]  /*22d0*/  LEA.HI.X R25, R15, c[0x0][0x16c], R14, 0x1, P0 ;  /* 0x00005b000f197a11 */ /* 0x000fca00000f0c0e */
[----:B------:R-:W-:Y:S01]  /*22e0*/  @!PT LDS RZ, [RZ] ;  /* 0x00000000fffff984 */ /* 0x000fe20000000800 */
[----:B------:R-:W-:Y:S01]  /*22f0*/  @!PT LDS RZ, [RZ] ;  /* 0x00000000fffff984 */ /* 0x000fe20000000800 */
[----:B------:R-:W-:Y:S01]  /*2300*/  @!PT LDS RZ, [RZ] ;  /* 0x00000000fffff984 */ /* 0x000fe20000000800 */
[----:B------:R1:W-:Y:S04]  /*2310*/  LDGSTS.E.BYPASS.LTC128B.128 [R222+0x2800], [R24.64] ;  /* 0x0280000018de7fae */ /* 0x0003e8000b901d4e */
.L_x_811:
[----:B------:R-:W-:Y:S05]  /*2320*/  BSYNC B0 ;  /* 0x0000000000007941 */ /* 0x000fea0003800000 */
.L_x_810:
[----:B------:R-:W-:Y:S01]  /*2330*/  ISETP.GE.AND P0, PT, R8, UR18, PT ;  /* 0x0000001208007c0c */ /* 0x000fe2000bf06270 */
[----:B------:R-:W-:-:S12]  /*2340*/  BSSY B0, `(.L_x_812) ;  /* 0x0000010000007945 */ /* 0x000fd80003800000 */
[----:B------:R-:W-:Y:S05]  /*2350*/  @P0 BRA `(.L_x_813) ;  /* 0x000000e000000947 */ /* 0x000fea0003800000 */
[----:B------:R-:W-:-:S13]  /*2360*/  ISETP.GE.AND P0, PT, R240, c[0x0][0x220], PT ;  /* 0x00008800f0007a0c */ /* 0x000fda0003f06270 */
[----:B------:R1:W-:Y:S01]  /*2370*/  @P0 STS.128 [R222+0x3000], RZ ;  /* 0x003000ffde000388 */ /* 0x0003e20000000c00 */
[----:B------:R-:W-:Y:S05]  /*2380*/  @P0 BRA `(.L_x_813) ;  /* 0x000000b000000947 */ /* 0x000fea0003800000 */
[----:B-1----:R-:W-:Y:S02]  /*2390*/  IMAD.U32 R15, RZ, RZ, UR6 ;  /* 0x00000006ff0f7e24 */ /* 0x002fe4000f8e00ff */
        /* <DEDUP_REMOVED lines=10> */
.L_x_813:
[----:B------:R-:W-:Y:S05]  /*2440*/  BSYNC B0 ;  /* 0x0000000000007941 */ /* 0x000fea0003800000 */
.L_x_812:
[----:B------:R-:W-:Y:S01]  /*2450*/  ISETP.GE.AND P0, PT, R0, UR18, PT ;  /* 0x0000001200007c0c */ /* 0x000fe2000bf06270 */
[----:B------:R-:W-:-:S12]  /*2460*/  BSSY B0, `(.L_x_814) ;  /* 0x0000011000007945 */ /* 0x000fd80003800000 */
[----:B------:R-:W-:Y:S05]  /*2470*/  @P0 BRA `(.L_x_815) ;  /* 0x000000f000000947 */ /* 0x000fea0003800000 */
[----:B------:R-:W-:-:S13]  /*2480*/  ISETP.GE.AND P0, PT, R240, c[0x0][0x220], PT ;  /* 0x00008800f0007a0c */ /* 0x000fda0003f06270 */
[----:B------:R1:W-:Y:S01]  /*2490*/  @P0 STS.128 [R222+0x3800], RZ ;  /* 0x003800ffde000388 */ /* 0x0003e20000000c00 */
[----:B------:R-:W-:Y:S05]  /*24a0*/  @P0 BRA `(.L_x_815) ;  /* 0x000000c000000947 */ /* 0x000fea0003800000 */
[----:B-1----:R-:W-:Y:S01]  /*24b0*/  IMAD.U32 R14, RZ, RZ, UR6 ;  /* 0x00000006ff0e7e24 */ /* 0x002fe2000f8e00ff */
        /* <DEDUP_REMOVED lines=11> */
.L_x_815:
[----:B------:R-:W-:Y:S05]  /*2570*/  BSYNC B0 ;  /* 0x0000000000007941 */ /* 0x000fea0003800000 */
.L_x_814:
        /* <DEDUP_REMOVED lines=18> */
[----:B-1----:R-:W-:Y:S01]  /*26a0*/  IMAD.U32 R20, RZ, RZ, UR24 ;  /* 0x00000018ff147e24 */ /* 0x002fe2000f8e00ff */
[----:B------:R-:W1:Y:S01]  /*26b0*/  @P0 MUFU.RCP R14, c[0x0][0x238] ;  /* 0x00008e00000e0b08 */ /* 0x000e620000001000 */
[----:B------:R-:W-:Y:S01]  /*26c0*/  ISETP.GE.AND P1, PT, R18, UR18, PT ;  /* 0x0000001212007c0c */ /* 0x000fe2000bf26270 */
[----:B------:R-:W-:-:S02]  /*26d0*/  ULDC.64 UR4, c[0x0][0x1a0] ;  /* 0x0000680000047ab9 */ /* 0x000fc40000000a00 */
[----:B------:R-:W-:-:S05]  /*26e0*/  IMAD.U32 R21, RZ, RZ, UR25 ;  /* 0x00000019ff157e24 */ /* 0x000fca000f8e00ff */
[----:B------:R-:W1:Y:S01]  /*26f0*/  @P0 LDG.E R15, [R20.64] ;  /* 0x0000000e140f0981 */ /* 0x000e62000c1e1900 */
[----:B------:R-:W-:Y:S01]  /*2700*/  USHF.L.U64.HI UR27, UR4, UR27, UR5 ;  /* 0x0000001b041b7299 */ /* 0x000fe20008010205 */
[----:B------:R-:W-:Y:S01]  /*2710*/  SHF.R.S32.HI R47, RZ, 0x1f, R16 ;  /* 0x0000001fff2f7819 */ /* 0x000fe20000011410 */
[----:B------:R-:W-:Y:S01]  /*2720*/  USHF.L.U32 UR28, UR4, 0x7, URZ ;  /* 0x00000007041c7899 */ /* 0x000fe2000800063f */
[----:B------:R-:W-:Y:S01]  /*2730*/  BAR.SYNC.DEFER_BLOCKING 0x0 ;  /* 0x0000000000007b1d */ /* 0x000fe20000010000 */
[----:B------:R-:W-:Y:S01]  /*2740*/  UIMAD UR5, UR27, UR36, URZ ;  /* 0x000000241b0572a4 */ /* 0x000fe2000f8e023f */
[----:B------:R-:W-:Y:S01]  /*2750*/  IMAD.U32 R17, RZ, RZ, UR36 ;  /* 0x00000024ff117e24 */ /* 0x000fe2000f8e00ff */
[----:B------:R-:W-:Y:S01]  /*2760*/  LEA.HI R47, R47, R16, RZ, 0x2 ;  /* 0x000000102f2f7211 */ /* 0x000fe200078f10ff */
[----:B------:R-:W-:Y:S01]  /*2770*/  IMAD.MOV.U32 R50, RZ, RZ, R48 ;  /* 0x000000ffff327224 */ /* 0x000fe200078e0030 */
[----:B------:R-:W-:Y:S01]  /*2780*/  UIMAD UR23, UR23, UR28, UR5 ;  /* 0x0000001c171772a4 */ /* 0x000fe2000f8e0205 */
[----:B------:R-:W-:Y:S01]  /*2790*/  IMAD.U32 R53, RZ, RZ, UR11 ;  /* 0x0000000bff357e24 */ /* 0x000fe2000f8e00ff */
[----:B------:R-:W-:Y:S01]  /*27a0*/  SHF.L.U32 R221, R10, 0x1, RZ ;  /* 0x000000010add7819 */ /* 0x000fe200000006ff */
[----:B------:R-:W-:Y:S01]  /*27b0*/  IMAD.WIDE.U32 R16, R17, UR28, R50 ;  /* 0x0000001c11107c25 */ /* 0x000fe2000f8e0032 */
[----:B------:R-:W-:Y:S01]  /*27c0*/  UMOV UR31, URZ ;  /* 0x0000003f001f7c82 */ /* 0x000fe20008000000 */
[----:B------:R-:W-:Y:S01]  /*27d0*/  BSSY B0, `(.L_x_816) ;  /* 0x0000017000007945 */ /* 0x000fe20003800000 */
[----:B------:R-:W-:-:S02]  /*27e0*/  LOP3.LUT R221, R221, 0x6, RZ, 0xc0, !PT ;  /* 0x00000006dddd7812 */ /* 0x000fc400078ec0ff */
[----:B------:R-:W-:Y:S02]  /*27f0*/  IADD3 R19, R17, UR23, RZ ;  /* 0x0000001711137c10 */ /* 0x000fe4000fffe0ff */
[----:B------:R-:W-:Y:S02]  /*2800*/  LEA R53, R53, R44, 0x3 ;  /* 0x0000002c35357211 */ /* 0x000fe400078e18ff */
[----:B------:R-:W-:Y:S01]  /*2810*/  SHF.R.S32.HI R47, RZ, 0x2, R47 ;  /* 0x00000002ff2f7819 */ /* 0x000fe2000001142f */
[----:B------:R2:W-:Y:S04]  /*2820*/  @P1 STS [R222+0x4000], RZ ;  /* 0x004000ffde001388 */ /* 0x0005e80000000800 */
[----:B------:R2:W-:Y:S04]  /*2830*/  @P1 STS [R222+0x4004], RZ ;  /* 0x004004ffde001388 */ /* 0x0005e80000000800 */
[----:B------:R2:W-:Y:S01]  /*2840*/  @P1 STS.64 [R222+0x4008], RZ ;  /* 0x004008ffde001388 */ /* 0x0005e20000000a00 */
[----:B-1----:R-:W-:-:S04]  /*2850*/  @P0 FMUL.FTZ R14, R15, R14 ;  /* 0x0000000e0f0e0220 */ /* 0x002fc80000410000 */
[----:B------:R-:W1:Y:S02]  /*2860*/  @P0 R2UR UR21, R14 ;  /* 0x000000000e1503c2 */ /* 0x000e6400000e0000 */
[----:B-1----:R-:W-:Y:S01]  /*2870*/  @UP1 UMOV UR31, UR21 ;  /* 0x00000015001f1c82 */ /* 0x002fe20008000000 */
        /* <DEDUP_REMOVED lines=12> */
.L_x_817:
[----:B--2---:R-:W-:Y:S05]  /*2940*/  BSYNC B0 ;  /* 0x0000000000007941 */ /* 0x004fea0003800000 */
.L_x_816:
        /* <DEDUP_REMOVED lines=12> */
[----:B------:R-:W-:-:S04]  /*2a10*/  LEA R20, P0, R14, c[0x0][0x170], 0x1 ;  /* 0x00005c000e147a11 */ /* 0x000fc800078008ff */
[----:B------:R-:W-:-:S05]  /*2a20*/  LEA.HI.X R21, R14, c[0x0][0x174], R9, 0x1, P0 ;  /* 0x00005d000e157a11 */ /* 0x000fca00000f0c09 */
[----:B------:R-:W-:Y:S01]  /*2a30*/  @!PT LDS RZ, [RZ] ;  /* 0x00000000fffff984 */ /* 0x000fe20000000800 */
[----:B------:R-:W-:Y:S01]  /*2a40*/  @!PT LDS RZ, [RZ] ;  /* 0x00000000fffff984 */ /* 0x000fe20000000800 */
[----:B------:R-:W-:Y:S01]  /*2a50*/  @!PT LDS RZ, [RZ] ;  /* 0x00000000fffff984 */ /* 0x000fe20000000800 */
[----:B------:R1:W-:Y:S04]  /*2a60*/  LDGSTS.E.BYPASS.LTC128B.128 [R222+0x4800], [R20.64] ;  /* 0x0480000014de7fae */ /* 0x0003e8000b901d4e */
.L_x_819:
[----:B------:R-:W-:Y:S05]  /*2a70*/  BSYNC B0 ;  /* 0x0000000000007941 */ /* 0x000fea0003800000 */
.L_x_818:
        /* <DEDUP_REMOVED lines=18> */
.L_x_821:
[----:B------:R-:W-:Y:S05]  /*2ba0*/  BSYNC B0 ;  /* 0x0000000000007941 */ /* 0x000fea0003800000 */
.L_x_820:
        /* <DEDUP_REMOVED lines=19> */
.L_x_823:
[----:B------:R-:W-:Y:S05]  /*2ce0*/  BSYNC B0 ;  /* 0x0000000000007941 */ /* 0x000fea0003800000 */
.L_x_822:
[----:B------:R-:W-:Y:S01]  /*2cf0*/  LOP3.LUT R219, R13, 0xfffffff8, RZ, 0xc0, !PT ;  /* 0xfffffff80ddb7812 */ /* 0x000fe200078ec0ff */
[----:B------:R-:W-:Y:S01]  /*2d00*/  IMAD.SHL.U32 R13, R5, 0x40, RZ ;  /* 0x00000040050d7824 */ /* 0x000fe200078e00ff */
[----:B-1----:R-:W-:Y:S01]  /*2d10*/  SHF.R.S32.HI R9, RZ, 0x4, R12 ;  /* 0x00000004ff097819 */ /* 0x002fe2000001140c */
[----:B------:R-:W-:Y:S01]  /*2d20*/  UIADD3 UR5, UR16, -UR17, URZ ;  /* 0x8000001110057290 */ /* 0x000fe2000fffe03f */
[----:B------:R-:W-:Y:S01]  /*2d30*/  LOP3.LUT R0, R11, 0x7fffffe, RZ, 0xc0, !PT ;  /* 0x07fffffe0b007812 */ /* 0x000fe200078ec0ff */
[----:B------:R-:W-:Y:S01]  /*2d40*/  IMAD.IADD R219, R10, 0x1, -R219 ;  /* 0x000000010adb7824 */ /* 0x000fe200078e0adb */
[----:B------:R-:W-:Y:S01]  /*2d50*/  LEA.HI R10, R12, R9, RZ, 0x1 ;  /* 0x000000090c0a7211 */ /* 0x000fe200078f08ff */
[----:B------:R-:W-:Y:S01]  /*2d60*/  IMAD.U32 R52, RZ, RZ, UR36 ;  /* 0x00000024ff347e24 */ /* 0x000fe2000f8e00ff */
[----:B------:R-:W-:Y:S01]  /*2d70*/  SHF.R.S32.HI R8, RZ, 0x1f, R7 ;  /* 0x0000001fff087819 */ /* 0x000fe20000011407 */
[----:B------:R-:W-:Y:S01]  /*2d80*/  IMAD.IADD R0, R7, 0x1, -R0 ;  /* 0x0000000107007824 */ /* 0x000fe200078e0a00 */
[----:B------:R-:W-:Y:S01]  /*2d90*/  LEA.HI R11, R219, R219, RZ, 0x1 ;  /* 0x000000dbdb0b7211 */ /* 0x000fe200078f08ff */
[----:B------:R-:W-:Y:S01]  /*2da0*/  UIADD3 UR17, UR16, 0x1, -UR17 ;  /* 0x0000000110117890 */ /* 0x000fe2000fffe811 */
[----:B------:R-:W-:Y:S01]  /*2db0*/  LOP3.LUT R10, R10, 0xfffffffe, RZ, 0xc0, !PT ;  /* 0xfffffffe0a0a7812 */ /* 0x000fe200078ec0ff */
[----:B------:R-:W-:Y:S01]  /*2dc0*/  IMAD R52, R52, 0x80, R221 ;  /* 0x0000008034347824 */ /* 0x000fe200078e02dd */
[----:B------:R-:W-:Y:S01]  /*2dd0*/  SHF.R.S32.HI R5, RZ, 0x1, R11 ;  /* 0x00000001ff057819 */ /* 0x000fe2000001140b */
[----:B------:R-:W0:Y:S01]  /*2de0*/  LDGDEPBAR ;  /* 0x00000000000079af */ /* 0x000e220000000000 */
[----:B------:R-:W-:Y:S01]  /*2df0*/  LEA.HI R7, R8, R7, RZ, 0x3 ;  /* 0x0000000708077211 */ /* 0x000fe200078f18ff */
[----:B------:R-:W-:Y:S01]  /*2e00*/  IMAD.IADD R10, R9, 0x1, -R10 ;  /* 0x00000001090a7824 */ /* 0x000fe200078e0a0a */
[----:B------:R-:W-:Y:S01]  /*2e10*/  LOP3.LUT R8, R11, 0x3fffffe, RZ, 0xc0, !PT ;  /* 0x03fffffe0b087812 */ /* 0x000fe200078ec0ff */
[----:B------:R-:W-:Y:S01]  /*2e20*/  IMAD.SHL.U32 R9, R5, 0x40, RZ ;  /* 0x0000004005097824 */ /* 0x000fe200078e00ff */
[----:B------:R-:W-:Y:S01]  /*2e30*/  LOP3.LUT R13, R13, 0xc0, RZ, 0xc0, !PT ;  /* 0x000000c00d0d7812 */ /* 0x000fe200078ec0ff */
[----:B------:R-:W-:Y:S01]  /*2e40*/  IMAD.SHL.U32 R7, R7, 0x20, RZ ;  /* 0x0000002007077824 */ /* 0x000fe200078e00ff */
[----:B------:R-:W-:Y:S01]  /*2e50*/  LOP3.LUT P0, RZ, R5, 0x2, RZ, 0xc0, !PT ;  /* 0x0000000205ff7812 */ /* 0x000fe2000780c0ff */
[----:B------:R-:W-:Y:S01]  /*2e60*/  IMAD.IADD R219, R219, 0x1, -R8 ;  /* 0x00000001dbdb7824 */ /* 0x000fe200078e0a08 */
[----:B------:R-:W-:Y:S01]  /*2e70*/  LOP3.LUT R9, R9, 0xc0, RZ, 0xc0, !PT ;  /* 0x000000c009097812 */ /* 0x000fe200078ec0ff */
[----:B------:R-:W-:Y:S01]  /*2e80*/  IMAD.SHL.U32 R12, R10, 0x8, RZ ;  /* 0x000000080a0c7824 */ /* 0x000fe200078e00ff */
[----:B------:R-:W-:Y:S01]  /*2e90*/  LOP3.LUT R7, R7, 0xffffff00, RZ, 0xc0, !PT ;  /* 0xffffff0007077812 */ /* 0x000fe200078ec0ff */
[----:B------:R-:W-:Y:S01]  /*2ea0*/  IMAD.SHL.U32 R8, R4, 0x8, RZ ;  /* 0x0000000804087824 */ /* 0x000fe200078e00ff */
[----:B------:R-:W-:Y:S01]  /*2eb0*/  SHF.R.S32.HI R57, RZ, 0x1f, R44 ;  /* 0x0000001fff397819 */ /* 0x000fe2000001142c */
[----:B------:R-:W-:Y:S01]  /*2ec0*/  IMAD R219, R10, 0x8, R219 ;  /* 0x000000080adb7824 */ /* 0x000fe200078e02db */
[----:B------:R-:W-:Y:S01]  /*2ed0*/  LOP3.LUT R4, R13, 0x8, R12, 0xf8, !PT ;  /* 0x000000080d047812 */ /* 0x000fe200078ef80c */
[--C-:B------:R-:W-:Y:S01]  /*2ee0*/  IMAD R11, R44, 0x200, R7.reuse ;  /* 0x000002002c0b7824 */ /* 0x100fe200078e0207 */
[----:B------:R-:W-:Y:S01]  /*2ef0*/  LOP3.LUT R8, R9, 0x8, R8, 0xf8, !PT ;  /* 0x0000000809087812 */ /* 0x000fe200078ef808 */
[C---:B------:R-:W-:Y:S01]  /*2f00*/  IMAD R7, R0.reuse, 0x20, R7 ;  /* 0x0000002000077824 */ /* 0x040fe200078e0207 */
[----:B------:R-:W-:Y:S01]  /*2f10*/  SHF.R.U32.HI R13, RZ, 0x3, R13 ;  /* 0x00000003ff0d7819 */ /* 0x000fe2000001160d */
[----:B------:R-:W-:Y:S01]  /*2f20*/  IMAD R11, R0, 0x20, R11 ;  /* 0x00000020000b7824 */ /* 0x000fe200078e020b */
[----:B------:R-:W-:Y:S01]  /*2f30*/  SHF.R.U32.HI R9, RZ, 0x3, R9 ;  /* 0x00000003ff097819 */ /* 0x000fe20000011609 */
[----:B------:R-:W-:Y:S01]  /*2f40*/  UISETP.GT.AND UP0, UPT, UR36, UR9, UPT ;  /* 0x000000092400728c */ /* 0x000fe2000bf04270 */
[----:B------:R-:W-:-:S02]  /*2f50*/  LOP3.LUT R4, R4, R13, RZ, 0x3c, !PT ;  /* 0x0000000d04047212 */ /* 0x000fc400078e3cff */
[----:B------:R-:W-:Y:S02]  /*2f60*/  LOP3.LUT R8, R8, R9, RZ, 0x3c, !PT ;  /* 0x0000000908087212 */ /* 0x000fe400078e3cff */
[----:B------:R-:W-:Y:S01]  /*2f70*/  LEA.HI R57, R57, R44, RZ, 0x2 ;  /* 0x0000002c39397211 */ /* 0x000fe200078f10ff */
[----:B------:R-:W-:Y:S01]  /*2f80*/  IMAD.IADD R220, R4, 0x1, R11 ;  /* 0x0000000104dc7824 */ /* 0x000fe200078e020b */
[----:B------:R-:W-:Y:S01]  /*2f90*/  IADD3 R0, R52, 0x9, RZ ;  /* 0x0000000934007810 */ /* 0x000fe20007ffe0ff */
[----:B------:R-:W-:Y:S01]  /*2fa0*/  IMAD.U32 R219, R219, 0x20, R8 ;  /* 0x00000020dbdb7824 */ /* 0x000fe200078e0008 */
[----:B------:R-:W-:Y:S01]  /*2fb0*/  LOP3.LUT R237, R57, 0xfffffffc, RZ, 0xc0, !PT ;  /* 0xfffffffc39ed7812 */ /* 0x000fe200078ec0ff */
[----:B------:R-:W-:Y:S02]  /*2fc0*/  IMAD.SHL.U32 R220, R220, 0x2, RZ ;  /* 0x00000002dcdc7824 */ /* 0x000fe400078e00ff */
[----:B------:R-:W-:Y:S02]  /*2fd0*/  IMAD.SHL.U32 R219, R219, 0x2, RZ ;  /* 0x00000002dbdb7824 */ /* 0x000fe400078e00ff */
[----:B------:R-:W-:Y:S01]  /*2fe0*/  IMAD R218, R3, 0x2, R220 ;  /* 0x0000000203da7824 */ /* 0x000fe200078e02dc */
[----:B------:R-:W-:Y:S01]  /*2ff0*/  LDSM.16.M88.4 R8, [R220] ;  /* 0x00000000dc08783b */ /* 0x000fe20000000200 */
[----:B------:R-:W-:Y:S01]  /*3000*/  IMAD.IADD R237, R44, 0x1, -R237 ;  /* 0x000000012ced7824 */ /* 0x000fe200078e0aed */
[C---:B------:R-:W-:Y:S01]  /*3010*/  IADD3 R5, R219.reuse, 0x2000, RZ ;  /* 0x00002000db057810 */ /* 0x040fe20007ffe0ff */
[----:B------:R-:W-:Y:S01]  /*3020*/  IMAD.IADD R4, R4, 0x1, R7 ;  /* 0x0000000104047824 */ /* 0x000fe200078e0207 */
[----:B------:R-:W1:Y:S01]  /*3030*/  LDSM.16.M88.4 R28, [R219+0x2000] ;  /* 0x00200000db1c783b */ /* 0x000e620000000200 */
[----:B------:R-:W-:-:S02]  /*3040*/  IADD3 R217, R219, 0x2020, RZ ;  /* 0x00002020dbd97810 */ /* 0x000fc40007ffe0ff */
[----:B------:R-:W-:Y:S01]  /*3050*/  @P0 IADD3 R217, R5, -0x20, RZ ;  /* 0xffffffe005d90810 */ /* 0x000fe20007ffe0ff */
[----:B------:R-:W5:Y:S03]  /*3060*/  LDSM.16.M88.4 R12, [R220+0x1000] ;  /* 0x00100000dc0c783b */ /* 0x000f660000000200 */
[C---:B------:R-:W-:Y:S01]  /*3070*/  IADD3 R214, R217.reuse, 0x400, RZ ;  /* 0x00000400d9d67810 */ /* 0x040fe20007ffe0ff */
[----:B------:R-:W-:Y:S01]  /*3080*/  LDSM.16.M88.4 R32, [R218] ;  /* 0x00000000da20783b */ /* 0x000fe20000000200 */
[C---:B------:R-:W-:Y:S02]  /*3090*/  IADD3 R213, R217.reuse, 0x800, RZ ;  /* 0x00000800d9d57810 */ /* 0x040fe40007ffe0ff */
[C---:B------:R-:W-:Y:S01]  /*30a0*/  IADD3 R212, R217.reuse, 0xc00, RZ ;  /* 0x00000c00d9d47810 */ /* 0x040fe20007ffe0ff */
[----:B------:R-:W2:Y:S01]  /*30b0*/  LDSM.16.M88.4 R24, [R217] ;  /* 0x00000000d918783b */ /* 0x000ea20000000200 */
[----:B------:R-:W-:-:S02]  /*30c0*/  IADD3 R211, R217, 0x1000, RZ ;  /* 0x00001000d9d37810 */ /* 0x000fc40007ffe0ff */
[C---:B------:R-:W-:Y:S01]  /*30d0*/  IADD3 R210, R217.reuse, 0x1400, RZ ;  /* 0x00001400d9d27810 */ /* 0x040fe20007ffe0ff */
[----:B------:R-:W3:Y:S01]  /*30e0*/  LDSM.16.M88.4 R16, [R218+0x1000] ;  /* 0x00100000da10783b */ /* 0x000ee20000000200 */
[C---:B------:R-:W-:Y:S02]  /*30f0*/  IADD3 R209, R217.reuse, 0x1800, RZ ;  /* 0x00001800d9d17810 */ /* 0x040fe40007ffe0ff */
[----:B------:R-:W-:Y:S01]  /*3100*/  IADD3 R208, R217, 0x1c00, RZ ;  /* 0x00001c00d9d07810 */ /* 0x000fe20007ffe0ff */
[----:B------:R-:W4:Y:S04]  /*3110*/  LDSM.16.M88.4 R68, [R219+0x2400] ;  /* 0x00240000db44783b */ /* 0x000f280000000200 */
[----:B------:R-:W2:Y:S04]  /*3120*/  LDSM.16.M88.4 R36, [R217+0x400] ;  /* 0x00040000d924783b */ /* 0x000ea80000000200 */
[----:B------:R-:W-:Y:S01]  /*3130*/  LDSM.16.M88.4 R64, [R217+0x800] ;  /* 0x00080000d940783b */ /* 0x000fe20000000200 */
[-C--:B-1----:R-:W-:Y:S08]  /*3140*/  HMMA.16816.F32.BF16 R76, R8, R28.reuse, RZ ;  /* 0x0000001c084c723c */ /* 0x082ff000000418ff */
[C---:B-----5:R-:W-:Y:S08]  /*3150*/  HMMA.16816.F32.BF16 R72, R12.reuse, R28, RZ ;  /* 0x0000001c0c48723c */ /* 0x060ff000000418ff */
[-C--:B------:R-:W-:Y:S08]  /*3160*/  HMMA.16816.F32.BF16 R20, R12, R30.reuse, RZ ;  /* 0x0000001e0c14723c */ /* 0x080ff000000418ff */
[----:B------:R-:W-:Y:S08]  /*3170*/  HMMA.16816.F32.BF16 R28, R8, R30, RZ ;  /* 0x0000001e081c723c */ /* 0x000ff000000418ff */
[-C--:B--2---:R-:W-:Y:S08]  /*3180*/  HMMA.16816.F32.BF16 R76, R32, R24.reuse, R76 ;  /* 0x00000018204c723c */ /* 0x084ff0000004184c */
[C---:B---3--:R-:W-:Y:S07]  /*3190*/  HMMA.16816.F32.BF16 R72, R16.reuse, R24, R72 ;  /* 0x000000181048723c */ /* 0x048fee0000041848 */
[----:B------:R-:W-:Y:S01]  /*31a0*/  LEA R24, R44, UR13, 0x4 ;  /* 0x0000000d2c187c11 */ /* 0x000fe2000f8e20ff */
[----:B------:R-:W-:Y:S04]  /*31b0*/  HMMA.16816.F32.BF16 R20, R16, R26, R20 ;  /* 0x0000001a1014723c */ /* 0x000fe80000041814 */
[----:B------:R-:W-:-:S04]  /*31c0*/  IMAD.IADD R47, R47, 0x1, R24 ;  /* 0x000000012f2f7824 */ /* 0x000fc800078e0218 */
[----:B------:R-:W-:Y:S01]  /*31d0*/  HMMA.16816.F32.BF16 R28, R32, R26, R28 ;  /* 0x0000001a201c723c */ /* 0x000fe2000004181c */
[C---:B------:R-:W-:Y:S02]  /*31e0*/  IADD3 R5, R47.reuse, 0x8, RZ ;  /* 0x000000082f057810 */ /* 0x040fe40007ffe0ff */
[C---:B------:R-:W-:Y:S02]  /*31f0*/  IADD3 R46, R47.reuse, 0x40, RZ ;  /* 0x000000402f2e7810 */ /* 0x040fe40007ffe0ff */
[C---:B------:R-:W-:Y:S02]  /*3200*/  IADD3 R45, R47.reuse, 0x48, RZ ;  /* 0x000000482f2d7810 */ /* 0x040fe40007ffe0ff */
[----:B------:R-:W-:Y:S01]  /*3210*/  IADD3 R236, R47, UR5, RZ ;  /* 0x000000052fec7c10 */ /* 0x000fe2000fffe0ff */
[-C--:B----4-:R-:W-:Y:S01]  /*3220*/  HMMA.16816.F32.BF16 R60, R8, R68.reuse, RZ ;  /* 0x00000044083c723c */ /* 0x090fe200000418ff */
[----:B------:R-:W-:Y:S02]  /*3230*/  IADD3 R233, R5, UR5, RZ ;  /* 0x0000000505e97c10 */ /* 0x000fe4000fffe0ff */
[----:B------:R-:W-:Y:S01]  /*3240*/  IADD3 R230, R46, UR5, RZ ;  /* 0x000000052ee67c10 */ /* 0x000fe2000fffe0ff */
[--C-:B------:R-:W-:Y:S01]  /*3250*/  IMAD.IADD R117, R236, 0x1, -R52.reuse ;  /* 0x00000001ec757824 */ /* 0x100fe200078e0a34 */
[----:B------:R-:W-:Y:S01]  /*3260*/  IADD3 R227, R45, UR5, RZ ;  /* 0x000000052de37c10 */ /* 0x000fe2000fffe0ff */
[----:B------:R-:W-:Y:S01]  /*3270*/  ULDC UR5, c[0x0][0x2e8] ;  /* 0x0000ba0000057ab9 */ /* 0x000fe20000000800 */
[--C-:B------:R-:W-:Y:S01]  /*3280*/  IMAD.IADD R105, R233, 0x1, -R52.reuse ;  /* 0x00000001e9697824 */ /* 0x100fe200078e0a34 */
[----:B------:R-:W-:Y:S01]  /*3290*/  UIADD3 UR5, UR17, UR5, URZ ;  /* 0x0000000511057290 */ /* 0x000fe2000fffe03f */
[--C-:B------:R-:W-:Y:S01]  /*32a0*/  IMAD.IADD R55, R230, 0x1, -R52.reuse ;  /* 0x00000001e6377824 */ /* 0x100fe200078e0a34 */
[----:B------:R-:W-:Y:S01]  /*32b0*/  HMMA.16816.F32.BF16 R24, R12, R68, RZ ;  /* 0x000000440c18723c */ /* 0x000fe200000418ff */
[----:B------:R-:W-:Y:S01]  /*32c0*/  IABS R117, R117 ;  /* 0x0000007500757213 */ /* 0x000fe20000000000 */
[----:B------:R-:W-:Y:S01]  /*32d0*/  IMAD.IADD R54, R227, 0x1, -R52 ;  /* 0x00000001e3367824 */ /* 0x000fe200078e0a34 */
[----:B------:R-:W-:-:S02]  /*32e0*/  IABS R105, R105 ;  /* 0x0000006900697213 */ /* 0x000fc40000000000 */
[----:B------:R-:W-:Y:S02]  /*32f0*/  IADD3 R234, R47, UR5, RZ ;  /* 0x000000052fea7c10 */ /* 0x000fe4000fffe0ff */
[----:B------:R-:W-:Y:S01]  /*3300*/  IADD3 R228, R46, UR5, RZ ;  /* 0x000000052ee47c10 */ /* 0x000fe2000fffe0ff */
[-C--:B------:R-:W-:Y:S01]  /*3310*/  HMMA.16816.F32.BF16 R40, R12, R70.reuse, RZ ;  /* 0x000000460c28723c */ /* 0x080fe200000418ff */
[----:B------:R-:W-:Y:S01]  /*3320*/  IADD3 R223, R45, UR5, RZ ;  /* 0x000000052ddf7c10 */ /* 0x000fe2000fffe0ff */
[----:B------:R-:W1:Y:S01]  /*3330*/  I2F R117, R117 ;  /* 0x0000007500757306 */ /* 0x000e620000201400 */
[----:B------:R-:W2:Y:S01]  /*3340*/  LDSM.16.M88.4 R44, [R219+0x2800] ;  /* 0x00280000db2c783b */ /* 0x000ea20000000200 */
[----:B------:R-:W-:Y:S02]  /*3350*/  IABS R55, R55 ;  /* 0x0000003700377213 */ /* 0x000fe40000000000 */
[----:B------:R-:W-:Y:S02]  /*3360*/  IABS R54, R54 ;  /* 0x0000003600367213 */ /* 0x000fe40000000000 */
[----:B------:R-:W-:Y:S01]  /*3370*/  HMMA.16816.F32.BF16 R68, R8, R70, RZ ;  /* 0x000000460844723c */ /* 0x000fe200000418ff */
[----:B------:R-:W-:Y:S01]  /*3380*/  IADD3 R231, R5, UR5, RZ ;  /* 0x0000000505e77c10 */ /* 0x000fe2000fffe0ff */
[----:B------:R-:W3:Y:S01]  /*3390*/  I2F R55, R55 ;  /* 0x0000003700377306 */ /* 0x000ee20000201400 */
[----:B------:R-:W-:-:S02]  /*33a0*/  IMNMX R234, R234, UR16, PT ;  /* 0x00000010eaea7c17 */ /* 0x000fc4000b800200 */
[----:B------:R-:W-:Y:S02]  /*33b0*/  IADD3 R235, R236, -c[0x0][0x2e4], RZ ;  /* 0x8000b900eceb7a10 */ /* 0x000fe40007ffe0ff */
[----:B------:R-:W-:Y:S01]  /*33c0*/  IMNMX R231, R231, UR16, PT ;  /* 0x00000010e7e77c17 */ /* 0x000fe2000b800200 */
[-C--:B------:R-:W-:Y:S01]  /*33d0*/  HMMA.16816.F32.BF16 R60, R32, R36.reuse, R60 ;  /* 0x00000024203c723c */ /* 0x080fe2000004183c */
[----:B------:R-:W-:Y:S01]  /*33e0*/  IMNMX R228, R228, UR16, PT ;  /* 0x00000010e4e47c17 */ /* 0x000fe2000b800200 */
[----:B-1----:R-:W-:Y:S01]  /*33f0*/  FFMA.FTZ R117, R117, -UR31, R76 ;  /* 0x8000001f75757c23 */ /* 0x002fe2000801004c */
[----:B------:R-:W-:Y:S01]  /*3400*/  IADD3 R76, R52, 0x8, RZ ;  /* 0x00000008344c7810 */ /* 0x000fe20007ffe0ff */
[----:B------:R-:W1:Y:S01]  /*3410*/  I2F R105, R105 ;  /* 0x0000006900697306 */ /* 0x000e620000201400 */
[----:B------:R-:W-:Y:S02]  /*3420*/  IMNMX R223, R223, UR16, PT ;  /* 0x00000010dfdf7c17 */ /* 0x000fe4000b800200 */
[----:B------:R-:W-:Y:S01]  /*3430*/  IADD3 R232, R233, -c[0x0][0x2e4], RZ ;  /* 0x8000b900e9e87a10 */ /* 0x000fe20007ffe0ff */
[C---:B------:R-:W-:Y:S01]  /*3440*/  HMMA.16816.F32.BF16 R24, R16.reuse, R36, R24 ;  /* 0x000000241018723c */ /* 0x040fe20000041818 */
[----:B------:R-:W-:Y:S01]  /*3450*/  IMAD.IADD R5, R236, 0x1, -R76 ;  /* 0x00000001ec057824 */ /* 0x000fe200078e0a4c */
[----:B------:R-:W-:Y:S01]  /*3460*/  IADD3 R229, R230, -c[0x0][0x2e4], RZ ;  /* 0x8000b900e6e57a10 */ /* 0x000fe20007ffe0ff */
[----:B---3--:R-:W-:Y:S01]  /*3470*/  FFMA.FTZ R148, R55, -UR31, R72 ;  /* 0x8000001f37947c23 */ /* 0x008fe20008010048 */
[----:B------:R-:W3:Y:S01]  /*3480*/  I2F R37, R54 ;  /* 0x0000003600257306 */ /* 0x000ee20000201400 */
[----:B------:R-:W-:Y:S01]  /*3490*/  IADD3 R72, R52, 0x1, RZ ;  /* 0x0000000134487810 */ /* 0x000fe20007ffe0ff */
[----:B------:R-:W-:Y:S01]  /*34a0*/  IMAD.IADD R55, R233, 0x1, -R76 ;  /* 0x00000001e9377824 */ /* 0x000fe200078e0a4c */
[----:B------:R-:W-:Y:S01]  /*34b0*/  IABS R5, R5 ;  /* 0x0000000500057213 */ /* 0x000fe20000000000 */
[-C--:B------:R-:W-:Y:S01]  /*34c0*/  HMMA.16816.F32.BF16 R40, R16, R38.reuse, R40 ;  /* 0x000000261028723c */ /* 0x080fe20000041828 */
[----:B------:R-:W-:Y:S01]  /*34d0*/  IADD3 R226, R227, -c[0x0][0x2e4], RZ ;  /* 0x8000b900e3e27a10 */ /* 0x000fe20007ffe0ff */
[--C-:B------:R-:W-:Y:S01]  /*34e0*/  IMAD.IADD R36, R233, 0x1, -R72.reuse ;  /* 0x00000001e9247824 */ /* 0x100fe200078e0a48 */
[----:B------:R-:W-:Y:S01]  /*34f0*/  IABS R55, R55 ;  /* 0x0000003700377213 */ /* 0x000fe20000000000 */
[----:B------:R-:W-:Y:S01]  /*3500*/  IMAD.IADD R134, R236, 0x1, -R72 ;  /* 0x00000001ec867824 */ /* 0x000fe200078e0a48 */
[----:B------:R-:W-:Y:S01]  /*3510*/  IMNMX R235, RZ, R235, !PT ;  /* 0x000000ebffeb7217 */ /* 0x000fe20007800200 */
[----:B------:R-:W4:Y:S01]  /*3520*/  I2F R5, R5 ;  /* 0x0000000500057306 */ /* 0x000f220000201400 */
[----:B------:R-:W-:Y:S01]  /*3530*/  IABS R36, R36 ;  /* 0x0000002400247213 */ /* 0x000fe20000000000 */
[----:B------:R-:W-:Y:S01]  /*3540*/  HMMA.16816.F32.BF16 R68, R32, R38, R68 ;  /* 0x000000262044723c */ /* 0x000fe20000041844 */
[----:B------:R-:W-:Y:S01]  /*3550*/  IABS R134, R134 ;  /* 0x0000008600867213 */ /* 0x000fe20000000000 */
[----:B-1----:R-:W-:Y:S01]  /*3560*/  FFMA.FTZ R105, R105, -UR31, R78 ;  /* 0x8000001f69697c23 */ /* 0x002fe2000801004e */
[----:B------:R-:W-:Y:S01]  /*3570*/  ISETP.GE.AND P2, PT, R72, R234, PT ;  /* 0x000000ea4800720c */ /* 0x000fe20003f46270 */
[----:B---3--:R-:W-:Y:S01]  /*3580*/  FFMA.FTZ R124, R37, -UR31, R74 ;  /* 0x8000001f257c7c23 */ /* 0x008fe2000801004a */
[----:B------:R-:W-:Y:S01]  /*3590*/  IMNMX R232, RZ, R232, !PT ;  /* 0x000000e8ffe87217 */ /* 0x000fe20007800200 */
[----:B------:R1:W3:Y:S01]  /*35a0*/  I2F R54, R36 ;  /* 0x0000002400367306 */ /* 0x0002e20000201400 */
[----:B------:R-:W-:Y:S01]  /*35b0*/  IMNMX R229, RZ, R229, !PT ;  /* 0x000000e5ffe57217 */ /* 0x000fe20007800200 */
[----:B--2---:R-:W-:Y:S01]  /*35c0*/  HMMA.16816.F32.BF16 R56, R8, R44, RZ ;  /* 0x0000002c0838723c */ /* 0x004fe200000418ff */
[----:B------:R-:W-:Y:S01]  /*35d0*/  IMNMX R226, RZ, R226, !PT ;  /* 0x000000e2ffe27217 */ /* 0x000fe20007800200 */
[----:B------:R-:W-:Y:S01]  /*35e0*/  IMAD.IADD R74, R230, 0x1, -R72 ;  /* 0x00000001e64a7824 */ /* 0x000fe200078e0a48 */
[----:B------:R-:W-:Y:S01]  /*35f0*/  ISETP.GE.AND P6, PT, R72, R231, PT ;  /* 0x000000e74800720c */ /* 0x000fe20003fc6270 */
[----:B------:R-:W-:Y:S01]  /*3600*/  IMAD.IADD R78, R236, 0x1, -R0 ;  /* 0x00000001ec4e7824 */ /* 0x000fe200078e0a00 */
[C---:B------:R-:W-:Y:S01]  /*3610*/  ISETP.GE.AND P5, PT, R72.reuse, R228, PT ;  /* 0x000000e44800720c */ /* 0x040fe20003fa6270 */
[----:B------:R-:W2:Y:S01]  /*3620*/  I2F R134, R134 ;  /* 0x0000008600867306 */ /* 0x000ea20000201400 */
[----:B------:R-:W-:Y:S01]  /*3630*/  ISETP.GE.AND P3, PT, R72, R223, PT ;  /* 0x000000df4800720c */ /* 0x000fe20003f66270 */
[----:B------:R-:W-:Y:S01]  /*3640*/  IMAD.IADD R80, R230, 0x1, -R76 ;  /* 0x00000001e6507824 */ /* 0x000fe200078e0a4c */
[C---:B------:R-:W-:Y:S01]  /*3650*/  ISETP.LT.OR P2, PT, R72.reuse, R235, P2 ;  /* 0x000000eb4800720c */ /* 0x040fe20001741670 */
[----:B----4-:R-:W-:Y:S01]  /*3660*/  FFMA.FTZ R106, R5, -UR31, R28 ;  /* 0x8000001f056a7c23 */ /* 0x010fe2000801001c */
[----:B------:R-:W-:-:S02]  /*3670*/  ISETP.LT.OR P6, PT, R72, R232, P6 ;  /* 0x000000e84800720c */ /* 0x000fc400037c1670 */
[C---:B------:R-:W-:Y:S01]  /*3680*/  ISETP.LT.OR P5, PT, R72.reuse, R229, P5 ;  /* 0x000000e54800720c */ /* 0x040fe20002fa1670 */
[----:B-1----:R-:W-:Y:S01]  /*3690*/  HMMA.16816.F32.BF16 R36, R12, R44, RZ ;  /* 0x0000002c0c24723c */ /* 0x002fe200000418ff */
[----:B------:R-:W1:Y:S01]  /*36a0*/  I2F R55, R55 ;  /* 0x0000003700377306 */ /* 0x000e620000201400 */
[----:B------:R-:W-:Y:S01]  /*36b0*/  ISETP.LT.OR P3, PT, R72, R226, P3 ;  /* 0x000000e24800720c */ /* 0x000fe20001f61670 */
[C---:B------:R-:W-:Y:S01]  /*36c0*/  IMAD.IADD R72, R227.reuse, 0x1, -R72 ;  /* 0x00000001e3487824 */ /* 0x040fe200078e0a48 */
[----:B------:R-:W-:Y:S01]  /*36d0*/  IABS R74, R74 ;  /* 0x0000004a004a7213 */ /* 0x000fe20000000000 */
[----:B---3--:R-:W-:Y:S01]  /*36e0*/  FFMA.FTZ R54, R54, -UR31, R79 ;  /* 0x8000001f36367c23 */ /* 0x008fe2000801004f */
[C---:B------:R-:W-:Y:S02]  /*36f0*/  ISETP.GE.AND P0, PT, R52.reuse, R234, PT ;  /* 0x000000ea3400720c */ /* 0x040fe40003f06270 */
[----:B------:R-:W-:Y:S01]  /*3700*/  IADD3 R45, R52, 0x10, RZ ;  /* 0x00000010342d7810 */ /* 0x000fe20007ffe0ff */
[----:B--2---:R-:W-:Y:S01]  /*3710*/  FFMA.FTZ R134, R134, -UR31, R77 ;  /* 0x8000001f86867c23 */ /* 0x004fe2000801004d */
[----:B------:R-:W-:Y:S01]  /*3720*/  IABS R72, R72 ;  /* 0x0000004800487213 */ /* 0x000fe20000000000 */
[----:B------:R-:W-:Y:S01]  /*3730*/  HMMA.16816.F32.BF16 R56, R32, R64, R56 ;  /* 0x000000402038723c */ /* 0x000fe20000041838 */
[----:B------:R-:W-:Y:S01]  /*3740*/  IMAD.IADD R77, R227, 0x1, -R76 ;  /* 0x00000001e34d7824 */ /* 0x000fe200078e0a4c */
[----:B------:R-:W2:Y:S01]  /*3750*/  I2F R74, R74 ;  /* 0x0000004a004a7306 */ /* 0x000ea20000201400 */
[----:B------:R-:W-:Y:S01]  /*3760*/  IMAD.IADD R44, R236, 0x1, -R45 ;  /* 0x00000001ec2c7824 */ /* 0x000fe200078e0a2d */
[----:B------:R-:W-:Y:S01]  /*3770*/  IABS R78, R78 ;  /* 0x0000004e004e7213 */ /* 0x000fe20000000000 */
[----:B-1----:R-:W-:Y:S01]  /*3780*/  FFMA.FTZ R30, R55, -UR31, R30 ;  /* 0x8000001f371e7c23 */ /* 0x002fe2000801001e */
[----:B------:R-:W-:-:S02]  /*3790*/  IABS R77, R77 ;  /* 0x0000004d004d7213 */ /* 0x000fc40000000000 */
[----:B------:R-:W-:Y:S02]  /*37a0*/  IABS R44, R44 ;  /* 0x0000002c002c7213 */ /* 0x000fe40000000000 */
[----:B------:R-:W1:Y:S01]  /*37b0*/  I2F R72, R72 ;  /* 0x0000004800487306 */ /* 0x000e620000201400 */
[C---:B------:R-:W-:Y:S02]  /*37c0*/  ISETP.GE.AND P4, PT, R52.reuse, R231, PT ;  /* 0x000000e73400720c */ /* 0x040fe40003f86270 */
[----:B------:R-:W-:Y:S01]  /*37d0*/  HMMA.16816.F32.BF16 R36, R16, R64, R36 ;  /* 0x000000401024723c */ /* 0x000fe20000041824 */
[----:B------:R-:W-:Y:S01]  /*37e0*/  IMAD.MOV.U32 R55, RZ, RZ, R44 ;  /* 0x000000ffff377224 */ /* 0x000fe200078e002c */
[C---:B------:R-:W-:Y:S02]  /*37f0*/  IADD3 R44, R52.reuse, 0x18, RZ ;  /* 0x00000018342c7810 */ /* 0x040fe40007ffe0ff */
[----:B------:R-:W-:Y:S01]  /*3800*/  IABS R80, R80 ;  /* 0x0000005000507213 */ /* 0x000fe20000000000 */
[----:B------:R-:W3:Y:S01]  /*3810*/  I2F R77, R77 ;  /* 0x0000004d004d7306 */ /* 0x000ee20000201400 */
[----:B------:R-:W-:Y:S01]  /*3820*/  ISETP.LT.OR P0, PT, R52, R235, P0 ;  /* 0x000000eb3400720c */ /* 0x000fe20000701670 */
[--C-:B------:R-:W-:Y:S01]  /*3830*/  IMAD.IADD R64, R236, 0x1, -R44.reuse ;  /* 0x00000001ec407824 */ /* 0x100fe200078e0a2c */
[----:B------:R-:W-:Y:S01]  /*3840*/  IADD3 R65, R52, 0x11, RZ ;  /* 0x0000001134417810 */ /* 0x000fe20007ffe0ff */
[----:B--2---:R-:W-:Y:S01]  /*3850*/  FFMA.FTZ R73, R74, -UR31, R73 ;  /* 0x8000001f4a497c23 */ /* 0x004fe20008010049 */
[----:B------:R-:W-:Y:S01]  /*3860*/  ISETP.LT.OR P4, PT, R52, R232, P4 ;  /* 0x000000e83400720c */ /* 0x000fe20002781670 */
[----:B------:R-:W-:Y:S01]  /*3870*/  IMAD.IADD R139, R227, 0x1, -R44 ;  /* 0x00000001e38b7824 */ /* 0x000fe200078e0a2c */
[----:B------:R-:W-:Y:S01]  /*3880*/  FSEL R117, R117, -INF , !P0 ;  /* 0xff80000075757808 */ /* 0x000fe20004000000 */
[----:B------:R-:W-:Y:S01]  /*3890*/  IMAD.IADD R5, R236, 0x1, -R65 ;  /* 0x00000001ec057824 */ /* 0x000fe200078e0a41 */
[----:B------:R-:W2:Y:S01]  /*38a0*/  I2F R81, R80 ;  /* 0x0000005000517306 */ /* 0x000ea20000201400 */
[----:B------:R-:W-:Y:S01]  /*38b0*/  ISETP.GE.AND P0, PT, R52, R228, PT ;  /* 0x000000e43400720c */ /* 0x000fe20003f06270 */
[----:B-1----:R-:W-:Y:S01]  /*38c0*/  FFMA.FTZ R72, R72, -UR31, R75 ;  /* 0x8000001f48487c23 */ /* 0x002fe2000801004b */
[----:B------:R-:W-:-:S02]  /*38d0*/  FSEL R105, R105, -INF , !P4 ;  /* 0xff80000069697808 */ /* 0x000fc40006000000 */
[----:B------:R-:W-:Y:S02]  /*38e0*/  IABS R5, R5 ;  /* 0x0000000500057213 */ /* 0x000fe40000000000 */
[----:B------:R-:W-:Y:S01]  /*38f0*/  ISETP.GE.AND P4, PT, R52, R223, PT ;  /* 0x000000df3400720c */ /* 0x000fe20003f86270 */
[----:B------:R-:W1:Y:S01]  /*3900*/  I2F R78, R78 ;  /* 0x0000004e004e7306 */ /* 0x000e620000201400 */
[----:B------:R-:W-:Y:S01]  /*3910*/  ISETP.GE.AND P1, PT, R76, R234, PT ;  /* 0x000000ea4c00720c */ /* 0x000fe20003f26270 */
[----:B------:R-:W-:Y:S01]  /*3920*/  IMAD.MOV.U32 R28, RZ, RZ, R5 ;  /* 0x000000ffff1c7224 */ /* 0x000fe200078e0005 */
[----:B------:R-:W-:Y:S01]  /*3930*/  IABS R5, R64 ;  /* 0x0000004000057213 */ /* 0x000fe20000000000 */
[----:B------:R-:W-:Y:S01]  /*3940*/  IMAD.IADD R64, R230, 0x1, -R0 ;  /* 0x00000001e6407824 */ /* 0x000fe200078e0a00 */
[C---:B------:R-:W-:Y:S01]  /*3950*/  ISETP.LT.OR P0, PT, R52.reuse, R229, P0 ;  /* 0x000000e53400720c */ /* 0x040fe20000701670 */
[----:B---3--:R-:W-:Y:S01]  /*3960*/  FFMA.FTZ R22, R77, -UR31, R22 ;  /* 0x8000001f4d167c23 */ /* 0x008fe20008010016 */
[----:B------:R-:W-:Y:S01]  /*3970*/  ISETP.LT.OR P4, PT, R52, R226, P4 ;  /* 0x000000e23400720c */ /* 0x000fe20002781670 */
[----:B--2---:R-:W-:Y:S01]  /*3980*/  FFMA.FTZ R20, R81, -UR31, R20 ;  /* 0x8000001f51147c23 */ /* 0x004fe20008010014 */
[----:B------:R-:W-:Y:S01]  /*3990*/  ISETP.LT.OR P1, PT, R76, R235, P1 ;  /* 0x000000eb4c00720c */ /* 0x000fe20000f21670 */
[----:B------:R-:W2:Y:S01]  /*39a0*/  I2F R55, R55 ;  /* 0x0000003700377306 */ /* 0x000ea20000201400 */
[----:B------:R-:W-:-:S02]  /*39b0*/  FSEL R148, R148, -INF , !P0 ;  /* 0xff80000094947808 */ /* 0x000fc40004000000 */
[----:B------:R-:W-:Y:S02]  /*39c0*/  ISETP.GE.AND P0, PT, R76, R231, PT ;  /* 0x000000e74c00720c */ /* 0x000fe40003f06270 */
[----:B------:R-:W-:Y:S01]  /*39d0*/  IABS R64, R64 ;  /* 0x0000004000407213 */ /* 0x000fe20000000000 */
[----:B-1----:R-:W-:Y:S01]  /*39e0*/  FFMA.FTZ R29, R78, -UR31, R29 ;  /* 0x8000001f4e1d7c23 */ /* 0x002fe2000801001d */
[----:B------:R-:W-:Y:S01]  /*39f0*/  FSEL R124, R124, -INF , !P4 ;  /* 0xff8000007c7c7808 */ /* 0x000fe20006000000 */
[----:B------:R-:W-:Y:S01]  /*3a00*/  I2F R28, R28 ;  /* 0x0000001c001c7306 */ /* 0x000fe20000201400 */
[----:B------:R-:W-:Y:S02]  /*3a10*/  FSEL R134, R134, -INF , !P2 ;  /* 0xff80000086867808 */ /* 0x000fe40005000000 */
[----:B------:R-:W-:Y:S01]  /*3a20*/  FSEL R133, R54, -INF , !P6 ;  /* 0xff80000036857808 */ /* 0x000fe20007000000 */
[----:B------:R-:W-:Y:S01]  /*3a30*/  IMAD.IADD R54, R233, 0x1, -R0 ;  /* 0x00000001e9367824 */ /* 0x000fe200078e0a00 */
[----:B------:R-:W-:-:S02]  /*3a40*/  ISETP.GE.AND P4, PT, R76, R228, PT ;  /* 0x000000e44c00720c */ /* 0x000fc40003f86270 */
[----:B------:R-:W-:Y:S01]  /*3a50*/  ISETP.GE.AND P2, PT, R76, R223, PT ;  /* 0x000000df4c00720c */ /* 0x000fe20003f46270 */
[----:B--2---:R-:W-:Y:S01]  /*3a60*/  FFMA.FTZ R55, R55, -UR31, R60 ;  /* 0x8000001f37377c23 */ /* 0x004fe2000801003c */
[----:B------:R-:W-:Y:S01]  /*3a70*/  ISETP.GE.AND P6, PT, R0, R234, PT ;  /* 0x000000ea0000720c */ /* 0x000fe20003fc6270 */
[----:B------:R-:W-:Y:S01]  /*3a80*/  I2F R5, R5 ;  /* 0x0000000500057306 */ /* 0x000fe20000201400 */
[----:B------:R-:W-:Y:S01]  /*3a90*/  FSEL R146, R73, -INF , !P5 ;  /* 0xff80000049927808 */ /* 0x000fe20006800000 */
[----:B------:R-:W-:Y:S01]  /*3aa0*/  IMAD.MOV.U32 R73, RZ, RZ, R64 ;  /* 0x000000ffff497224 */ /* 0x000fe200078e0040 */
[----:B------:R-:W-:Y:S01]  /*3ab0*/  FSEL R143, R72, -INF , !P3 ;  /* 0xff800000488f7808 */ /* 0x000fe20005800000 */
[--C-:B------:R-:W-:Y:S01]  /*3ac0*/  IMAD.IADD R64, R233, 0x1, -R45.reuse ;  /* 0x00000001e9407824 */ /* 0x100fe200078e0a2d */
[----:B------:R-:W-:Y:S01]  /*3ad0*/  FSEL R106, R106, -INF , !P1 ;  /* 0xff8000006a6a7808 */ /* 0x000fe20004800000 */
[----:B------:R-:W-:Y:S01]  /*3ae0*/  IMAD.IADD R72, R230, 0x1, -R45 ;  /* 0x00000001e6487824 */ /* 0x000fe200078e0a2d */
[----:B------:R-:W-:-:S02]  /*3af0*/  ISETP.LT.OR P0, PT, R76, R232, P0 ;  /* 0x000000e84c00720c */ /* 0x000fc40000701670 */
[C---:B------:R-:W-:Y:S02]  /*3b00*/  ISETP.GE.AND P5, PT, R0.reuse, R231, PT ;  /* 0x000000e70000720c */ /* 0x040fe40003fa6270 */
[C---:B------:R-:W-:Y:S02]  /*3b10*/  ISETP.GE.AND P3, PT, R0.reuse, R228, PT ;  /* 0x000000e40000720c */ /* 0x040fe40003f66270 */
[----:B------:R-:W-:Y:S02]  /*3b20*/  ISETP.GE.AND P1, PT, R0, R223, PT ;  /* 0x000000df0000720c */ /* 0x000fe40003f26270 */
[C---:B------:R-:W-:Y:S02]  /*3b30*/  ISETP.LT.OR P4, PT, R76.reuse, R229, P4 ;  /* 0x000000e54c00720c */ /* 0x040fe40002781670 */
[----:B------:R-:W-:Y:S02]  /*3b40*/  ISETP.LT.OR P2, PT, R76, R226, P2 ;  /* 0x000000e24c00720c */ /* 0x000fe40001741670 */
[----:B------:R-:W-:-:S02]  /*3b50*/  ISETP.LT.OR P6, PT, R0, R235, P6 ;  /* 0x000000eb0000720c */ /* 0x000fc400037c1670 */
[C---:B------:R-:W-:Y:S02]  /*3b60*/  ISETP.LT.OR P5, PT, R0.reuse, R232, P5 ;  /* 0x000000e80000720c */ /* 0x040fe40002fa1670 */
[C---:B------:R-:W-:Y:S02]  /*3b70*/  ISETP.LT.OR P3, PT, R0.reuse, R229, P3 ;  /* 0x000000e50000720c */ /* 0x040fe40001f61670 */
[----:B------:R-:W-:Y:S01]  /*3b80*/  ISETP.LT.OR P1, PT, R0, R226, P1 ;  /* 0x000000e20000720c */ /* 0x000fe20000f21670 */
[----:B------:R-:W-:Y:S01]  /*3b90*/  IMAD.IADD R0, R227, 0x1, -R0 ;  /* 0x00000001e3007824 */ /* 0x000fe200078e0a00 */
[----:B------:R-:W-:Y:S02]  /*3ba0*/  FSEL R157, R30, -INF , !P0 ;  /* 0xff8000001e9d7808 */ /* 0x000fe40004000000 */
[----:B------:R-:W1:Y:S01]  /*3bb0*/  I2F R30, R73 ;  /* 0x00000049001e7306 */ /* 0x000e620000201400 */
[----:B------:R-:W-:Y:S02]  /*3bc0*/  FSEL R144, R20, -INF , !P4 ;  /* 0xff80000014907808 */ /* 0x000fe40006000000 */
[----:B------:R-:W-:Y:S01]  /*3bd0*/  FSEL R147, R22, -INF , !P2 ;  /* 0xff80000016937808 */ /* 0x000fe20005000000 */
[----:B------:R-:W-:Y:S01]  /*3be0*/  IMAD.IADD R22, R230, 0x1, -R65 ;  /* 0x00000001e6167824 */ /* 0x000fe200078e0a41 */
[----:B------:R-:W-:-:S02]  /*3bf0*/  FSEL R132, R29, -INF , !P6 ;  /* 0xff8000001d847808 */ /* 0x000fc40007000000 */
[----:B------:R-:W-:Y:S02]  /*3c00*/  IABS R54, R54 ;  /* 0x0000003600367213 */ /* 0x000fe40000000000 */
[C---:B------:R-:W-:Y:S02]  /*3c10*/  ISETP.GE.AND P0, PT, R45.reuse, R234, PT ;  /* 0x000000ea2d00720c */ /* 0x040fe40003f06270 */
[C---:B------:R-:W-:Y:S02]  /*3c20*/  ISETP.GE.AND P4, PT, R45.reuse, R231, PT ;  /* 0x000000e72d00720c */ /* 0x040fe40003f86270 */
[C---:B------:R-:W-:Y:S01]  /*3c30*/  ISETP.GE.AND P2, PT, R45.reuse, R228, PT ;  /* 0x000000e42d00720c */ /* 0x040fe20003f46270 */
[----:B------:R-:W2:Y:S01]  /*3c40*/  I2F R54, R54 ;  /* 0x0000003600367306 */ /* 0x000ea20000201400 */
[----:B------:R-:W-:Y:S01]  /*3c50*/  ISETP.GE.AND P6, PT, R45, R223, PT ;  /* 0x000000df2d00720c */ /* 0x000fe20003fc6270 */
[----:B-1----:R-:W-:Y:S01]  /*3c60*/  FFMA.FTZ R30, R30, -UR31, R21 ;  /* 0x8000001f1e1e7c23 */ /* 0x002fe20008010015 */
[----:B------:R-:W-:-:S02]  /*3c70*/  IABS R0, R0 ;  /* 0x0000000000007213 */ /* 0x000fc40000000000 */
[C---:B------:R-:W-:Y:S02]  /*3c80*/  ISETP.LT.OR P0, PT, R45.reuse, R235, P0 ;  /* 0x000000eb2d00720c */ /* 0x040fe40000701670 */
[C---:B------:R-:W-:Y:S02]  /*3c90*/  ISETP.LT.OR P4, PT, R45.reuse, R232, P4 ;  /* 0x000000e82d00720c */ /* 0x040fe40002781670 */
[C---:B------:R-:W-:Y:S01]  /*3ca0*/  ISETP.LT.OR P2, PT, R45.reuse, R229, P2 ;  /* 0x000000e52d00720c */ /* 0x040fe20001741670 */
[----:B------:R-:W1:Y:S01]  /*3cb0*/  I2F R0, R0 ;  /* 0x0000000000007306 */ /* 0x000e620000201400 */
[----:B------:R-:W-:Y:S01]  /*3cc0*/  ISETP.LT.OR P6, PT, R45, R226, P6 ;  /* 0x000000e22d00720c */ /* 0x000fe200037c1670 */
[C---:B------:R-:W-:Y:S01]  /*3cd0*/  IMAD.IADD R45, R227.reuse, 0x1, -R45 ;  /* 0x00000001e32d7824 */ /* 0x040fe200078e0a2d */
[----:B------:R-:W-:Y:S02]  /*3ce0*/  IABS R64, R64 ;  /* 0x0000004000407213 */ /* 0x000fe40000000000 */
[----:B------:R-:W-:Y:S01]  /*3cf0*/  IABS R20, R72 ;  /* 0x0000004800147213 */ /* 0x000fe20000000000 */
[----:B--2---:R-:W-:Y:S01]  /*3d00*/  FFMA.FTZ R31, R54, -UR31, R31 ;  /* 0x8000001f361f7c23 */ /* 0x004fe2000801001f */
[----:B------:R-:W-:Y:S01]  /*3d10*/  IABS R45, R45 ;  /* 0x0000002d002d7213 */ /* 0x000fe20000000000 */
[----:B------:R-:W2:Y:S01]  /*3d20*/  I2F R29, R64 ;  /* 0x00000040001d7306 */ /* 0x000ea20000201400 */
[----:B------:R-:W-:Y:S01]  /*3d30*/  IADD3 R60, R52, 0x19, RZ ;  /* 0x00000019343c7810 */ /* 0x000fe20007ffe0ff */
[----:B------:R-:W-:Y:S01]  /*3d40*/  IMAD.IADD R72, R227, 0x1, -R65 ;  /* 0x00000001e3487824 */ /* 0x000fe200078e0a41 */
[----:B------:R-:W-:-:S02]  /*3d50*/  FSEL R135, R31, -INF , !P5 ;  /* 0xff8000001f877808 */ /* 0x000fc40006800000 */
[C---:B------:R-:W-:Y:S01]  /*3d60*/  ISETP.GE.AND P5, PT, R65.reuse, R234, PT ;  /* 0x000000ea4100720c */ /* 0x040fe20003fa6270 */
[--C-:B------:R-:W-:Y:S01]  /*3d70*/  IMAD.IADD R150, R230, 0x1, -R60.reuse ;  /* 0x00000001e6967824 */ /* 0x100fe200078e0a3c */
[----:B------:R-:W-:Y:S01]  /*3d80*/  FSEL R142, R30, -INF , !P3 ;  /* 0xff8000001e8e7808 */ /* 0x000fe20005800000 */
[----:B------:R-:W3:Y:S01]  /*3d90*/  I2F R141, R45 ;  /* 0x0000002d008d7306 */ /* 0x000ee20000201400 */
[----:B-1----:R-:W-:Y:S01]  /*3da0*/  FFMA.FTZ R0, R0, -UR31, R23 ;  /* 0x8000001f00007c23 */ /* 0x002fe20008010017 */
[----:B------:R-:W-:Y:S01]  /*3db0*/  ISETP.LT.OR P5, PT, R65, R235, P5 ;  /* 0x000000eb4100720c */ /* 0x000fe20002fa1670 */
[----:B------:R-:W-:Y:S01]  /*3dc0*/  IMAD.IADD R75, R227, 0x1, -R60 ;  /* 0x00000001e34b7824 */ /* 0x000fe200078e0a3c */
[----:B------:R-:W-:Y:S01]  /*3dd0*/  FSEL R122, R55, -INF , !P0 ;  /* 0xff800000377a7808 */ /* 0x000fe20004000000 */
[----:B------:R-:W-:Y:S01]  /*3de0*/  IMAD.IADD R55, R230, 0x1, -R44 ;  /* 0x00000001e6377824 */ /* 0x000fe200078e0a2c */
[----:B------:R-:W-:Y:S02]  /*3df0*/  FSEL R145, R0, -INF , !P1 ;  /* 0xff80000000917808 */ /* 0x000fe40004800000 */
[----:B------:R-:W1:Y:S01]  /*3e00*/  I2F R21, R20 ;  /* 0x0000001400157306 */ /* 0x000e620000201400 */
[----:B--2---:R-:W-:Y:S01]  /*3e10*/  FFMA.FTZ R62, R29, -UR31, R62 ;  /* 0x8000001f1d3e7c23 */ /* 0x004fe2000801003e */
[----:B------:R-:W-:Y:S01]  /*3e20*/  ISETP.GE.AND P3, PT, R65, R231, PT ;  /* 0x000000e74100720c */ /* 0x000fe20003f66270 */
[----:B------:R-:W-:Y:S01]  /*3e30*/  IMAD.IADD R64, R233, 0x1, -R65 ;  /* 0x00000001e9407824 */ /* 0x000fe200078e0a41 */
[----:B------:R-:W-:-:S02]  /*3e40*/  ISETP.GE.AND P1, PT, R65, R228, PT ;  /* 0x000000e44100720c */ /* 0x000fc40003f26270 */
[----:B------:R-:W-:Y:S01]  /*3e50*/  ISETP.GE.AND P0, PT, R65, R223, PT ;  /* 0x000000df4100720c */ /* 0x000fe20003f06270 */
[----:B---3--:R-:W-:Y:S01]  /*3e60*/  FFMA.FTZ R141, R141, -UR31, R26 ;  /* 0x8000001f8d8d7c23 */ /* 0x008fe2000801001a */
[----:B------:R-:W-:Y:S01]  /*3e70*/  FSEL R89, R62, -INF , !P4 ;  /* 0xff8000003e597808 */ /* 0x000fe20006000000 */
[----:B------:R-:W-:Y:S01]  /*3e80*/  FFMA.FTZ R26, R28, -UR31, R61 ;  /* 0x8000001f1c1a7c23 */ /* 0x000fe2000801003d */
[----:B------:R-:W-:Y:S01]  /*3e90*/  ISETP.GE.AND P4, PT, R44, R234, PT ;  /* 0x000000ea2c00720c */ /* 0x000fe20003f86270 */
[----:B------:R-:W-:Y:S01]  /*3ea0*/  IMAD.IADD R45, R236, 0x1, -R60 ;  /* 0x00000001ec2d7824 */ /* 0x000fe200078e0a3c */
[----:B------:R-:W-:Y:S01]  /*3eb0*/  FSEL R141, R141, -INF , !P6 ;  /* 0xff8000008d8d7808 */ /* 0x000fe20007000000 */
[----:B------:R-:W-:Y:S01]  /*3ec0*/  HMMA.16816.F32.BF16 R28, R8, R46, RZ ;  /* 0x0000002e081c723c */ /* 0x000fe200000418ff */
[----:B------:R-:W-:Y:S01]  /*3ed0*/  FSEL R108, R26, -INF , !P5 ;  /* 0xff8000001a6c7808 */ /* 0x000fe20006800000 */
[----:B-1----:R-:W-:Y:S01]  /*3ee0*/  FFMA.FTZ R0, R21, -UR31, R24 ;  /* 0x8000001f15007c23 */ /* 0x002fe20008010018 */
[----:B------:R-:W-:-:S02]  /*3ef0*/  IABS R20, R22 ;  /* 0x0000001600147213 */ /* 0x000fc40000000000 */
[----:B------:R-:W-:Y:S02]  /*3f00*/  IABS R45, R45 ;  /* 0x0000002d002d7213 */ /* 0x000fe40000000000 */
[----:B------:R-:W-:Y:S01]  /*3f10*/  FSEL R0, R0, -INF , !P2 ;  /* 0xff80000000007808 */ /* 0x000fe20005000000 */
[----:B------:R1:W2:Y:S01]  /*3f20*/  I2F R54, R20 ;  /* 0x0000001400367306 */ /* 0x0002a20000201400 */
[C---:B------:R-:W-:Y:S01]  /*3f30*/  ISETP.GE.AND P2, PT, R44.reuse, R231, PT ;  /* 0x000000e72c00720c */ /* 0x040fe20003f46270 */
[----:B------:R-:W-:Y:S01]  /*3f40*/  IMAD.MOV.U32 R26, RZ, RZ, R45 ;  /* 0x000000ffff1a7224 */ /* 0x000fe200078e002d */
[C---:B------:R-:W-:Y:S02]  /*3f50*/  ISETP.GE.AND P6, PT, R44.reuse, R228, PT ;  /* 0x000000e42c00720c */ /* 0x040fe40003fc6270 */
[----:B------:R-:W-:Y:S02]  /*3f60*/  ISETP.GE.AND P5, PT, R44, R223, PT ;  /* 0x000000df2c00720c */ /* 0x000fe40003fa6270 */
[C---:B------:R-:W-:Y:S01]  /*3f70*/  ISETP.LT.OR P3, PT, R65.reuse, R232, P3 ;  /* 0x000000e84100720c */ /* 0x040fe20001f61670 */
[----:B------:R-:W3:Y:S01]  /*3f80*/  I2F R26, R26 ;  /* 0x0000001a001a7306 */ /* 0x000ee20000201400 */
[----:B------:R-:W-:-:S02]  /*3f90*/  ISETP.LT.OR P1, PT, R65, R229, P1 ;  /* 0x000000e54100720c */ /* 0x000fc40000f21670 */
[----:B------:R-:W-:Y:S01]  /*3fa0*/  ISETP.LT.OR P0, PT, R65, R226, P0 ;  /* 0x000000e24100720c */ /* 0x000fe20000701670 */
[----:B------:R-:W-:Y:S01]  /*3fb0*/  IMAD.IADD R65, R233, 0x1, -R44 ;  /* 0x00000001e9417824 */ /* 0x000fe200078e0a2c */
[C---:B------:R-:W-:Y:S02]  /*3fc0*/  ISETP.LT.OR P4, PT, R44.reuse, R235, P4 ;  /* 0x000000eb2c00720c */ /* 0x040fe40002781670 */
[C---:B------:R-:W-:Y:S01]  /*3fd0*/  ISETP.LT.OR P2, PT, R44.reuse, R232, P2 ;  /* 0x000000e82c00720c */ /* 0x040fe20001741670 */
[----:B-1----:R-:W-:Y:S01]  /*3fe0*/  HMMA.16816.F32.BF16 R20, R12, R46, RZ ;  /* 0x0000002e0c14723c */ /* 0x002fe200000418ff */
[----:B------:R-:W-:Y:S01]  /*3ff0*/  ISETP.LT.OR P6, PT, R44, R229, P6 ;  /* 0x000000e52c00720c */ /* 0x000fe200037c1670 */
[----:B--2---:R-:W-:Y:S01]  /*4000*/  FFMA.FTZ R25, R54, -UR31, R25 ;  /* 0x8000001f36197c23 */ /* 0x004fe20008010019 */
[----:B------:R-:W-:Y:S02]  /*4010*/  ISETP.LT.OR P5, PT, R44, R226, P5 ;  /* 0x000000e22c00720c */ /* 0x000fe40002fa1670 */
[----:B------:R-:W1:Y:S01]  /*4020*/  LDSM.16.M88.4 R44, [R219+0x2c00] ;  /* 0x002c0000db2c783b */ /* 0x000e620000000200 */
[----:B------:R-:W-:-:S02]  /*4030*/  IABS R64, R64 ;  /* 0x0000004000407213 */ /* 0x000fc40000000000 */
[----:B------:R-:W-:Y:S01]  /*4040*/  IABS R72, R72 ;  /* 0x0000004800487213 */ /* 0x000fe20000000000 */
[----:B------:R-:W-:Y:S01]  /*4050*/  HMMA.16816.F32.BF16 R28, R32, R66, R28 ;  /* 0x00000042201c723c */ /* 0x000fe2000004181c */
[----:B------:R-:W-:Y:S01]  /*4060*/  IABS R65, R65 ;  /* 0x0000004100417213 */ /* 0x000fe20000000000 */
[----:B---3--:R-:W-:Y:S01]  /*4070*/  FFMA.FTZ R69, R26, -UR31, R69 ;  /* 0x8000001f1a457c23 */ /* 0x008fe20008010045 */
[----:B------:R-:W2:Y:S01]  /*4080*/  I2F R64, R64 ;  /* 0x0000004000407306 */ /* 0x000ea20000201400 */
[----:B------:R-:W-:Y:S02]  /*4090*/  IABS R139, R139 ;  /* 0x0000008b008b7213 */ /* 0x000fe40000000000 */
[----:B------:R-:W-:Y:S02]  /*40a0*/  FSEL R140, R25, -INF , !P1 ;  /* 0xff800000198c7808 */ /* 0x000fe40004800000 */
[C---:B------:R-:W-:Y:S02]  /*40b0*/  ISETP.GE.AND P1, PT, R60.reuse, R231, PT ;  /* 0x000000e73c00720c */ /* 0x040fe40003f26270 */
[----:B------:R-:W-:Y:S01]  /*40c0*/  IABS R55, R55 ;  /* 0x0000003700377213 */ /* 0x000fe20000000000 */
[----:B------:R3:W4:Y:S01]  /*40d0*/  I2F R24, R72 ;  /* 0x0000004800187306 */ /* 0x0007220000201400 */
[----:B------:R-:W-:-:S02]  /*40e0*/  ISETP.LT.OR P1, PT, R60, R232, P1 ;  /* 0x000000e83c00720c */ /* 0x000fc40000f21670 */
[----:B------:R-:W-:Y:S01]  /*40f0*/  IABS R150, R150 ;  /* 0x0000009600967213 */ /* 0x000fe20000000000 */
[----:B------:R-:W-:Y:S01]  /*4100*/  HMMA.16816.F32.BF16 R20, R16, R66, R20 ;  /* 0x000000421014723c */ /* 0x000fe20000041814 */
[C---:B------:R-:W-:Y:S02]  /*4110*/  IADD3 R54, R52.reuse, 0x28, RZ ;  /* 0x0000002834367810 */ /* 0x040fe40007ffe0ff */
[----:B------:R-:W-:Y:S01]  /*4120*/  IADD3 R81, R52, 0x51, RZ ;  /* 0x0000005134517810 */ /* 0x000fe20007ffe0ff */
[----:B------:R5:W1:Y:S01]  /*4130*/  I2F R61, R65 ;  /* 0x00000041003d7306 */ /* 0x000a620000201400 */
[----:B--2---:R-:W-:-:S03]  /*4140*/  FFMA.FTZ R63, R64, -UR31, R63 ;  /* 0x8000001f403f7c23 */ /* 0x004fc6000801003f */
[--C-:B------:R-:W-:Y:S02]  /*4150*/  IMAD.IADD R84, R236, 0x1, -R81.reuse ;  /* 0x00000001ec547824 */ /* 0x100fe400078e0a51 */
[----:B------:R-:W-:Y:S01]  /*4160*/  FSEL R252, R63, -INF , !P3 ;  /* 0xff8000003ffc7808 */ /* 0x000fe20005800000 */
[----:B------:R-:W-:Y:S01]  /*4170*/  IMAD.IADD R80, R230, 0x1, -R81 ;  /* 0x00000001e6507824 */ /* 0x000fe200078e0a51 */
[----:B------:R-:W2:Y:S01]  /*4180*/  I2F R139, R139 ;  /* 0x0000008b008b7306 */ /* 0x000ea20000201400 */
[----:B---3--:R-:W-:Y:S01]  /*4190*/  IADD3 R72, R52, 0x20, RZ ;  /* 0x0000002034487810 */ /* 0x008fe20007ffe0ff */
[----:B----4-:R-:W-:Y:S01]  /*41a0*/  FFMA.FTZ R24, R24, -UR31, R27 ;  /* 0x8000001f18187c23 */ /* 0x010fe2000801001b */
[----:B------:R-:W-:Y:S01]  /*41b0*/  ISETP.GE.AND P3, PT, R60, R234, PT ;  /* 0x000000ea3c00720c */ /* 0x000fe20003f66270 */
[----:B------:R-:W-:Y:S01]  /*41c0*/  FFMA.FTZ R27, R5, -UR31, R68 ;  /* 0x8000001f051b7c23 */ /* 0x000fe20008010044 */
[----:B------:R-:W-:Y:S01]  /*41d0*/  IABS R84, R84 ;  /* 0x0000005400547213 */ /* 0x000fe20000000000 */
[----:B------:R-:W-:Y:S01]  /*41e0*/  IMAD.IADD R5, R236, 0x1, -R72 ;  /* 0x00000001ec057824 */ /* 0x000fe200078e0a48 */
[----:B------:R-:W-:Y:S01]  /*41f0*/  ISETP.LT.OR P3, PT, R60, R235, P3 ;  /* 0x000000eb3c00720c */ /* 0x000fe20001f61670 */
[----:B-----5:R-:W3:Y:S01]  /*4200*/  LDSM.16.M88.4 R64, [R217+0xc00] ;  /* 0x000c0000d940783b */ /* 0x020ee20000000200 */
[----:B-1----:R-:W-:Y:S01]  /*4210*/  FFMA.FTZ R61, R61, -UR31, R70 ;  /* 0x8000001f3d3d7c23 */ /* 0x002fe20008010046 */
[----:B------:R-:W-:Y:S01]  /*4220*/  FSEL R109, R27, -INF , !P4 ;  /* 0xff8000001b6d7808 */ /* 0x000fe20006000000 */
[----:B------:R-:W1:Y:S01]  /*4230*/  I2F R55, R55 ;  /* 0x0000003700377306 */ /* 0x000e620000201400 */
[----:B------:R-:W-:Y:S01]  /*4240*/  IABS R73, R5 ;  /* 0x0000000500497213 */ /* 0x000fe20000000000 */
[----:B------:R-:W-:Y:S01]  /*4250*/  IMAD.IADD R74, R233, 0x1, -R72 ;  /* 0x00000001e94a7824 */ /* 0x000fe200078e0a48 */
[----:B------:R-:W-:Y:S01]  /*4260*/  FSEL R5, R24, -INF , !P0 ;  /* 0xff80000018057808 */ /* 0x000fe20004000000 */
[----:B------:R-:W-:Y:S01]  /*4270*/  IMAD.IADD R86, R227, 0x1, -R81 ;  /* 0x00000001e3567824 */ /* 0x000fe200078e0a51 */
[C---:B------:R-:W-:Y:S01]  /*4280*/  ISETP.GE.AND P0, PT, R60.reuse, R228, PT ;  /* 0x000000e43c00720c */ /* 0x040fe20003f06270 */
[----:B--2---:R-:W-:Y:S01]  /*4290*/  FFMA.FTZ R139, R139, -UR31, R42 ;  /* 0x8000001f8b8b7c23 */ /* 0x004fe2000801002a */
[C---:B------:R-:W-:Y:S01]  /*42a0*/  ISETP.GE.AND P4, PT, R60.reuse, R223, PT ;  /* 0x000000df3c00720c */ /* 0x040fe20003f86270 */
[----:B------:R-:W-:Y:S01]  /*42b0*/  IMAD.IADD R42, R233, 0x1, -R60 ;  /* 0x00000001e92a7824 */ /* 0x000fe200078e0a3c */
[C---:B------:R-:W-:Y:S01]  /*42c0*/  ISETP.LT.OR P0, PT, R60.reuse, R229, P0 ;  /* 0x000000e53c00720c */ /* 0x040fe20000701670 */
[----:B------:R-:W-:Y:S01]  /*42d0*/  HMMA.16816.F32.BF16 R24, R8, R44, RZ ;  /* 0x0000002c0818723c */ /* 0x000fe200000418ff */
[----:B------:R-:W-:Y:S01]  /*42e0*/  ISETP.LT.OR P4, PT, R60, R226, P4 ;  /* 0x000000e23c00720c */ /* 0x000fe20002781670 */
[----:B------:R-:W2:Y:S01]  /*42f0*/  I2F R150, R150 ;  /* 0x0000009600967306 */ /* 0x000ea20000201400 */
[----:B------:R-:W-:-:S02]  /*4300*/  FSEL R111, R61, -INF , !P2 ;  /* 0xff8000003d6f7808 */ /* 0x000fc40005000000 */
[----:B------:R-:W-:Y:S01]  /*4310*/  IABS R42, R42 ;  /* 0x0000002a002a7213 */ /* 0x000fe20000000000 */
[----:B-1----:R-:W-:Y:S01]  /*4320*/  FFMA.FTZ R40, R55, -UR31, R40 ;  /* 0x8000001f37287c23 */ /* 0x002fe20008010028 */
[----:B------:R-:W-:Y:S01]  /*4330*/  IADD3 R70, R52, 0x21, RZ ;  /* 0x0000002134467810 */ /* 0x000fe20007ffe0ff */
[----:B------:R-:W-:Y:S01]  /*4340*/  HMMA.16816.F32.BF16 R60, R12, R44, RZ ;  /* 0x0000002c0c3c723c */ /* 0x000fe200000418ff */
[----:B------:R-:W-:Y:S01]  /*4350*/  FSEL R139, R139, -INF , !P5 ;  /* 0xff8000008b8b7808 */ /* 0x000fe20006800000 */
[----:B------:R-:W-:Y:S01]  /*4360*/  IMAD.IADD R55, R236, 0x1, -R54 ;  /* 0x00000001ec377824 */ /* 0x000fe200078e0a36 */
[----:B------:R-:W-:Y:S01]  /*4370*/  I2F R42, R42 ;  /* 0x0000002a002a7306 */ /* 0x000fe20000201400 */
[----:B------:R-:W-:Y:S01]  /*4380*/  FSEL R138, R40, -INF , !P6 ;  /* 0xff800000288a7808 */ /* 0x000fe20007000000 */
[----:B------:R-:W-:Y:S01]  /*4390*/  IMAD.IADD R68, R236, 0x1, -R70 ;  /* 0x00000001ec447824 */ /* 0x000fe200078e0a46 */
[----:B------:R-:W-:Y:S01]  /*43a0*/  FSEL R110, R69, -INF , !P3 ;  /* 0xff800000456e7808 */ /* 0x000fe20005800000 */
[----:B------:R-:W-:Y:S01]  /*43b0*/  IMAD.IADD R44, R230, 0x1, -R72 ;  /* 0x00000001e62c7824 */ /* 0x000fe200078e0a48 */
[----:B------:R-:W-:-:S02]  /*43c0*/  IABS R45, R75 ;  /* 0x0000004b002d7213 */ /* 0x000fc40000000000 */
[C---:B------:R-:W-:Y:S01]  /*43d0*/  ISETP.GE.AND P2, PT, R72.reuse, R234, PT ;  /* 0x000000ea4800720c */ /* 0x040fe20003f46270 */
[----:B------:R-:W1:Y:S01]  /*43e0*/  I2F R73, R73 ;  /* 0x0000004900497306 */ /* 0x000e620000201400 */
[----:B------:R-:W-:Y:S01]  /*43f0*/  ISETP.GE.AND P6, PT, R72, R231, PT ;  /* 0x000000e74800720c */ /* 0x000fe20003fc6270 */
[----:B--2---:R-:W-:Y:S01]  /*4400*/  FFMA.FTZ R150, R150, -UR31, R41 ;  /* 0x8000001f96967c23 */ /* 0x004fe20008010029 */
[C---:B------:R-:W-:Y:S02]  /*4410*/  ISETP.GE.AND P5, PT, R72.reuse, R228, PT ;  /* 0x000000e44800720c */ /* 0x040fe40003fa6270 */
[C---:B------:R-:W-:Y:S02]  /*4420*/  ISETP.GE.AND P3, PT, R72.reuse, R223, PT ;  /* 0x000000df4800720c */ /* 0x040fe40003f66270 */
[C---:B------:R-:W-:Y:S01]  /*4430*/  ISETP.LT.OR P2, PT, R72.reuse, R235, P2 ;  /* 0x000000eb4800720c */ /* 0x040fe20001741670 */
[----:B---3--:R-:W-:Y:S01]  /*4440*/  HMMA.16816.F32.BF16 R24, R32, R64, R24 ;  /* 0x000000402018723c */ /* 0x008fe20000041818 */
[----:B------:R2:W3:Y:S01]  /*4450*/  I2F R40, R45 ;  /* 0x0000002d00287306 */ /* 0x0004e20000201400 */
[----:B------:R-:W-:-:S02]  /*4460*/  ISETP.LT.OR P6, PT, R72, R232, P6 ;  /* 0x000000e84800720c */ /* 0x000fc400037c1670 */
[C---:B------:R-:W-:Y:S02]  /*4470*/  ISETP.LT.OR P5, PT, R72.reuse, R229, P5 ;  /* 0x000000e54800720c */ /* 0x040fe40002fa1670 */
[----:B------:R-:W-:Y:S02]  /*4480*/  ISETP.LT.OR P3, PT, R72, R226, P3 ;  /* 0x000000e24800720c */ /* 0x000fe40001f61670 */
[----:B------:R-:W-:Y:S01]  /*4490*/  HMMA.16816.F32.BF16 R60, R16, R64, R60 ;  /* 0x00000040103c723c */ /* 0x000fe2000004183c */
[----:B------:R-:W-:Y:S01]  /*44a0*/  IABS R55, R55 ;  /* 0x0000003700377213 */ /* 0x000fe20000000000 */
[----:B-1----:R-:W-:Y:S01]  /*44b0*/  FFMA.FTZ R82, R73, -UR31, R56 ;  /* 0x8000001f49527c23 */ /* 0x002fe20008010038 */
[----:B------:R-:W-:Y:S01]  /*44c0*/  IABS R44, R44 ;  /* 0x0000002c002c7213 */ /* 0x000fe20000000000 */
[----:B------:R-:W-:Y:S01]  /*44d0*/  I2F R84, R84 ;  /* 0x0000005400547306 */ /* 0x000fe20000201400 */
[----:B------:R-:W-:Y:S02]  /*44e0*/  IABS R74, R74 ;  /* 0x0000004a004a7213 */ /* 0x000fe40000000000 */
[----:B------:R-:W-:Y:S01]  /*44f0*/  IMAD.IADD R64, R233, 0x1, -R70 ;  /* 0x00000001e9407824 */ /* 0x000fe200078e0a46 */
[----:B------:R-:W-:Y:S01]  /*4500*/  FSEL R150, R150, -INF , !P0 ;  /* 0xff80000096967808 */ /* 0x000fe20004000000 */
[C---:B--2---:R-:W-:Y:S01]  /*4510*/  IMAD.IADD R45, R227.reuse, 0x1, -R72 ;  /* 0x00000001e32d7824 */ /* 0x044fe200078e0a48 */
[----:B------:R-:W-:Y:S01]  /*4520*/  FSEL R82, R82, -INF , !P2 ;  /* 0xff80000052527808 */ /* 0x000fe20005000000 */
[----:B------:R-:W-:Y:S01]  /*4530*/  FFMA.FTZ R72, R42, -UR31, R71 ;  /* 0x8000001f2a487c23 */ /* 0x000fe20008010047 */
[----:B------:R-:W-:Y:S01]  /*4540*/  IABS R64, R64 ;  /* 0x0000004000407213 */ /* 0x000fe20000000000 */
[----:B---3--:R-:W-:Y:S01]  /*4550*/  FFMA.FTZ R137, R40, -UR31, R43 ;  /* 0x8000001f28897c23 */ /* 0x008fe2000801002b */
[----:B------:R-:W-:Y:S01]  /*4560*/  IABS R45, R45 ;  /* 0x0000002d002d7213 */ /* 0x000fe20000000000 */
[----:B------:R-:W1:Y:S01]  /*4570*/  I2F R55, R55 ;  /* 0x0000003700377306 */ /* 0x000e620000201400 */
[----:B------:R-:W-:Y:S01]  /*4580*/  FSEL R112, R72, -INF , !P1 ;  /* 0xff80000048707808 */ /* 0x000fe20004800000 */
[----:B------:R-:W-:Y:S01]  /*4590*/  IMAD.IADD R72, R227, 0x1, -R70 ;  /* 0x00000001e3487824 */ /* 0x000fe200078e0a46 */
[----:B------:R-:W-:Y:S01]  /*45a0*/  HMMA.16816.F32.BF16 R40, R12, R46, RZ ;  /* 0x0000002e0c28723c */ /* 0x000fe200000418ff */
[----:B------:R-:W-:-:S02]  /*45b0*/  FSEL R137, R137, -INF , !P4 ;  /* 0xff80000089897808 */ /* 0x000fc40006000000 */
[C---:B------:R-:W-:Y:S02]  /*45c0*/  ISETP.GE.AND P1, PT, R70.reuse, R234, PT ;  /* 0x000000ea4600720c */ /* 0x040fe40003f26270 */
[----:B------:R-:W2:Y:S01]  /*45d0*/  I2F R64, R64 ;  /* 0x0000004000407306 */ /* 0x000ea20000201400 */
[----:B------:R-:W-:Y:S02]  /*45e0*/  IABS R72, R72 ;  /* 0x0000004800487213 */ /* 0x000fe40000000000 */
[C---:B------:R-:W-:Y:S02]  /*45f0*/  ISETP.GE.AND P0, PT, R70.reuse, R231, PT ;  /* 0x000000e74600720c */ /* 0x040fe40003f06270 */
[C---:B------:R-:W-:Y:S02]  /*4600*/  ISETP.GE.AND P4, PT, R70.reuse, R228, PT ;  /* 0x000000e44600720c */ /* 0x040fe40003f86270 */
[C---:B------:R-:W-:Y:S01]  /*4610*/  ISETP.GE.AND P2, PT, R70.reuse, R223, PT ;  /* 0x000000df4600720c */ /* 0x040fe20003f46270 */
[----:B------:R-:W3:Y:S01]  /*4620*/  I2F R65, R44 ;  /* 0x0000002c00417306 */ /* 0x000ee20000201400 */
[----:B-1----:R-:W-:Y:S01]  /*4630*/  FFMA.FTZ R28, R55, -UR31, R28 ;  /* 0x8000001f371c7c23 */ /* 0x002fe2000801001c */
[----:B------:R-:W-:Y:S01]  /*4640*/  ISETP.LT.OR P1, PT, R70, R235, P1 ;  /* 0x000000eb4600720c */ /* 0x000fe20000f21670 */
[----:B------:R-:W-:Y:S01]  /*4650*/  IMAD.IADD R55, R230, 0x1, -R54 ;  /* 0x00000001e6377824 */ /* 0x000fe200078e0a36 */
[----:B------:R-:W-:-:S02]  /*4660*/  ISETP.LT.OR P0, PT, R70, R232, P0 ;  /* 0x000000e84600720c */ /* 0x000fc40000701670 */
[----:B------:R-:W-:Y:S02]  /*4670*/  ISETP.LT.OR P4, PT, R70, R229, P4 ;  /* 0x000000e54600720c */ /* 0x000fe40002781670 */
[----:B------:R1:W4:Y:S01]  /*4680*/  I2F R71, R45 ;  /* 0x0000002d00477306 */ /* 0x0003220000201400 */
[----:B--2---:R-:W-:Y:S01]  /*4690*/  FFMA.FTZ R59, R64, -UR31, R59 ;  /* 0x8000001f403b7c23 */ /* 0x004fe2000801003b */
[----:B------:R-:W-:Y:S01]  /*46a0*/  ISETP.LT.OR P2, PT, R70, R226, P2 ;  /* 0x000000e24600720c */ /* 0x000fe20001741670 */
[----:B------:R-:W-:Y:S01]  /*46b0*/  IMAD.IADD R64, R233, 0x1, -R54 ;  /* 0x00000001e9407824 */ /* 0x000fe200078e0a36 */
[----:B------:R-:W-:Y:S01]  /*46c0*/  IABS R55, R55 ;  /* 0x0000003700377213 */ /* 0x000fe20000000000 */
[----:B------:R-:W-:Y:S01]  /*46d0*/  HMMA.16816.F32.BF16 R40, R16, R66, R40 ;  /* 0x000000421028723c */ /* 0x000fe20000041828 */
[----:B------:R-:W-:Y:S02]  /*46e0*/  IABS R68, R68 ;  /* 0x0000004400447213 */ /* 0x000fe40000000000 */
[----:B------:R2:W5:Y:S01]  /*46f0*/  I2F R69, R74 ;  /* 0x0000004a00457306 */ /* 0x0005620000201400 */
[----:B------:R-:W-:Y:S01]  /*4700*/  IABS R64, R64 ;  /* 0x0000004000407213 */ /* 0x000fe20000000000 */
[----:B---3--:R-:W-:Y:S01]  /*4710*/  FFMA.FTZ R36, R65, -UR31, R36 ;  /* 0x8000001f41247c23 */ /* 0x008fe20008010024 */
[----:B------:R-:W-:-:S02]  /*4720*/  IADD3 R56, R52, 0x29, RZ ;  /* 0x0000002934387810 */ /* 0x000fc40007ffe0ff */
[----:B------:R-:W-:Y:S01]  /*4730*/  FSEL R243, R59, -INF , !P0 ;  /* 0xff8000003bf37808 */ /* 0x000fe20004000000 */
[----:B------:R-:W-:Y:S01]  /*4740*/  IMAD.MOV.U32 R65, RZ, RZ, R64 ;  /* 0x000000ffff417224 */ /* 0x000fe200078e0040 */
[----:B------:R-:W-:Y:S01]  /*4750*/  FSEL R250, R36, -INF , !P5 ;  /* 0xff80000024fa7808 */ /* 0x000fe20006800000 */
[----:B-1----:R-:W-:Y:S01]  /*4760*/  HMMA.16816.F32.BF16 R44, R8, R46, RZ ;  /* 0x0000002e082c723c */ /* 0x002fe200000418ff */
[----:B------:R-:W1:Y:S01]  /*4770*/  I2F R72, R72 ;  /* 0x0000004800487306 */ /* 0x000e620000201400 */
[----:B----4-:R-:W-:Y:S01]  /*4780*/  FFMA.FTZ R38, R71, -UR31, R38 ;  /* 0x8000001f47267c23 */ /* 0x010fe20008010026 */
[----:B------:R-:W-:Y:S01]  /*4790*/  ISETP.GE.AND P0, PT, R56, R234, PT ;  /* 0x000000ea3800720c */ /* 0x000fe20003f06270 */
[----:B------:R-:W-:Y:S01]  /*47a0*/  IMAD.IADD R36, R227, 0x1, -R54 ;  /* 0x00000001e3247824 */ /* 0x000fe200078e0a36 */
[----:B------:R-:W-:Y:S01]  /*47b0*/  IADD3 R73, R52, 0x30, RZ ;  /* 0x0000003034497810 */ /* 0x000fe20007ffe0ff */
[----:B------:R-:W-:Y:S01]  /*47c0*/  IMAD.IADD R76, R236, 0x1, -R56 ;  /* 0x00000001ec4c7824 */ /* 0x000fe200078e0a38 */
[----:B------:R-:W-:Y:S01]  /*47d0*/  ISETP.LT.OR P0, PT, R56, R235, P0 ;  /* 0x000000eb3800720c */ /* 0x000fe20000701670 */
[----:B--2---:R-:W-:Y:S01]  /*47e0*/  IMAD.IADD R74, R230, 0x1, -R70 ;  /* 0x00000001e64a7824 */ /* 0x004fe200078e0a46 */
[C---:B------:R-:W-:Y:S01]  /*47f0*/  IADD3 R70, R52.reuse, 0x31, RZ ;  /* 0x0000003134467810 */ /* 0x040fe20007ffe0ff */
[----:B------:R-:W2:Y:S01]  /*4800*/  I2F R65, R65 ;  /* 0x0000004100417306 */ /* 0x000ea20000201400 */
[----:B-----5:R-:W-:Y:S01]  /*4810*/  FFMA.FTZ R58, R69, -UR31, R58 ;  /* 0x8000001f453a7c23 */ /* 0x020fe2000801003a */
[----:B------:R-:W-:Y:S01]  /*4820*/  IADD3 R69, R52, 0x39, RZ ;  /* 0x0000003934457810 */ /* 0x000fe20007ffe0ff */
[----:B------:R-:W-:Y:S01]  /*4830*/  IMAD.IADD R244, R230, 0x1, -R56 ;  /* 0x00000001e6f47824 */ /* 0x000fe200078e0a38 */
[----:B------:R-:W-:Y:S01]  /*4840*/  IABS R74, R74 ;  /* 0x0000004a004a7213 */ /* 0x000fe20000000000 */
[----:B------:R-:W-:Y:S01]  /*4850*/  IMAD.IADD R75, R236, 0x1, -R73 ;  /* 0x00000001ec4b7824 */ /* 0x000fe200078e0a49 */
[----:B------:R-:W-:Y:S01]  /*4860*/  FSEL R245, R58, -INF , !P6 ;  /* 0xff8000003af57808 */ /* 0x000fe20007000000 */
[----:B-1----:R-:W-:Y:S01]  /*4870*/  FFMA.FTZ R39, R72, -UR31, R39 ;  /* 0x8000001f48277c23 */ /* 0x002fe20008010027 */
[----:B------:R-:W-:Y:S01]  /*4880*/  IADD3 R72, R52, 0x38, RZ ;  /* 0x0000003834487810 */ /* 0x000fe20007ffe0ff */
[----:B------:R-:W1:Y:S01]  /*4890*/  I2F R55, R55 ;  /* 0x0000003700377306 */ /* 0x000e620000201400 */
[----:B------:R-:W-:-:S02]  /*48a0*/  ISETP.GE.AND P6, PT, R54, R234, PT ;  /* 0x000000ea3600720c */ /* 0x000fc40003fc6270 */
[----:B------:R-:W-:Y:S01]  /*48b0*/  IABS R36, R36 ;  /* 0x0000002400247213 */ /* 0x000fe20000000000 */
[----:B------:R-:W-:Y:S01]  /*48c0*/  IMAD.IADD R64, R236, 0x1, -R72 ;  /* 0x00000001ec407824 */ /* 0x000fe200078e0a48 */
[----:B------:R-:W-:Y:S01]  /*48d0*/  HMMA.16816.F32.BF16 R44, R32, R66, R44 ;  /* 0x00000042202c723c */ /* 0x000fe2000004182c */
[----:B------:R-:W-:Y:S01]  /*48e0*/  IABS R76, R76 ;  /* 0x0000004c004c7213 */ /* 0x000fe20000000000 */
[----:B--2---:R-:W-:Y:S01]  /*48f0*/  FFMA.FTZ R30, R65, -UR31, R30 ;  /* 0x8000001f411e7c23 */ /* 0x004fe2000801001e */
[----:B------:R-:W2:Y:S01]  /*4900*/  I2F R74, R74 ;  /* 0x0000004a004a7306 */ /* 0x000ea20000201400 */
[----:B------:R-:W-:Y:S02]  /*4910*/  IABS R64, R64 ;  /* 0x0000004000407213 */ /* 0x000fe40000000000 */
[----:B------:R-:W-:Y:S01]  /*4920*/  ISETP.LT.OR P6, PT, R54, R235, P6 ;  /* 0x000000eb3600720c */ /* 0x000fe200037c1670 */
[----:B------:R-:W-:Y:S01]  /*4930*/  IMAD.IADD R66, R236, 0x1, -R70 ;  /* 0x00000001ec427824 */ /* 0x000fe200078e0a46 */
[----:B------:R-:W-:-:S02]  /*4940*/  IABS R244, R244 ;  /* 0x000000f400f47213 */ /* 0x000fc40000000000 */
[----:B------:R-:W-:Y:S01]  /*4950*/  FSEL R204, R28, -INF , !P6 ;  /* 0xff8000001ccc7808 */ /* 0x000fe20007000000 */
[----:B------:R-:W3:Y:S01]  /*4960*/  I2F R71, R64 ;  /* 0x0000004000477306 */ /* 0x000ee20000201400 */
[----:B------:R-:W-:Y:S01]  /*4970*/  IABS R66, R66 ;  /* 0x0000004200427213 */ /* 0x000fe20000000000 */
[----:B-1----:R-:W-:Y:S01]  /*4980*/  FFMA.FTZ R246, R55, -UR31, R20 ;  /* 0x8000001f37f67c23 */ /* 0x002fe20008010014 */
[----:B------:R-:W-:Y:S01]  /*4990*/  FSEL R247, R39, -INF , !P2 ;  /* 0xff80000027f77808 */ /* 0x000fe20005000000 */
[----:B------:R-:W-:Y:S01]  /*49a0*/  IMAD.IADD R20, R233, 0x1, -R56 ;  /* 0x00000001e9147824 */ /* 0x000fe200078e0a38 */
[C---:B------:R-:W-:Y:S02]  /*49b0*/  ISETP.GE.AND P2, PT, R56.reuse, R228, PT ;  /* 0x000000e43800720c */ /* 0x040fe40003f46270 */
[----:B------:R-:W-:Y:S01]  /*49c0*/  ISETP.GE.AND P6, PT, R56, R223, PT ;  /* 0x000000df3800720c */ /* 0x000fe20003fc6270 */
[----:B--2---:R-:W-:Y:S01]  /*49d0*/  FFMA.FTZ R37, R74, -UR31, R37 ;  /* 0x8000001f4a257c23 */ /* 0x004fe20008010025 */
[----:B------:R-:W1:Y:S01]  /*49e0*/  I2F R68, R68 ;  /* 0x0000004400447306 */ /* 0x000e620000201400 */
[----:B------:R-:W-:-:S02]  /*49f0*/  IABS R20, R20 ;  /* 0x0000001400147213 */ /* 0x000fc40000000000 */
[C---:B------:R-:W-:Y:S02]  /*4a00*/  ISETP.LT.OR P2, PT, R56.reuse, R229, P2 ;  /* 0x000000e53800720c */ /* 0x040fe40001741670 */
[----:B------:R-:W-:Y:S02]  /*4a10*/  FSEL R248, R37, -INF , !P4 ;  /* 0xff80000025f87808 */ /* 0x000fe40006000000 */
[CC--:B------:R-:W-:Y:S01]  /*4a20*/  ISETP.GE.AND P4, PT, R56.reuse, R231.reuse, PT ;  /* 0x000000e73800720c */ /* 0x0c0fe20003f86270 */
[----:B------:R2:W4:Y:S01]  /*4a30*/  I2F R74, R66 ;  /* 0x00000042004a7306 */ /* 0x0005220000201400 */
[C---:B------:R-:W-:Y:S01]  /*4a40*/  ISETP.LT.OR P6, PT, R56.reuse, R226, P6 ;  /* 0x000000e23800720c */ /* 0x040fe200037c1670 */
[----:B---3--:R-:W-:Y:S01]  /*4a50*/  FFMA.FTZ R71, R71, -UR31, R44 ;  /* 0x8000001f47477c23 */ /* 0x008fe2000801002c */
[----:B------:R-:W-:Y:S02]  /*4a60*/  ISETP.LT.OR P4, PT, R56, R232, P4 ;  /* 0x000000e83800720c */ /* 0x000fe40002781670 */
[----:B------:R-:W-:-:S02]  /*4a70*/  ISETP.GE.AND P5, PT, R54, R231, PT ;  /* 0x000000e73600720c */ /* 0x000fc40003fa6270 */
[----:B------:R-:W-:Y:S01]  /*4a80*/  FSEL R242, R38, -INF , !P3 ;  /* 0xff80000026f27808 */ /* 0x000fe20005800000 */
[----:B------:R3:W5:Y:S01]  /*4a90*/  I2F R251, R36 ;  /* 0x0000002400fb7306 */ /* 0x0007620000201400 */
[----:B-1----:R-:W-:Y:S01]  /*4aa0*/  FFMA.FTZ R57, R68, -UR31, R57 ;  /* 0x8000001f44397c23 */ /* 0x002fe20008010039 */
[----:B------:R-:W-:Y:S02]  /*4ab0*/  ISETP.LT.OR P5, PT, R54, R232, P5 ;  /* 0x000000e83600720c */ /* 0x000fe40002fa1670 */
[----:B------:R-:W-:Y:S02]  /*4ac0*/  IABS R75, R75 ;  /* 0x0000004b004b7213 */ /* 0x000fe40000000000 */
[----:B------:R-:W-:Y:S01]  /*4ad0*/  FSEL R206, R57, -INF , !P1 ;  /* 0xff80000039ce7808 */ /* 0x000fe20004800000 */
[----:B--2---:R-:W-:Y:S01]  /*4ae0*/  IMAD.IADD R66, R236, 0x1, -R69 ;  /* 0x00000001ec427824 */ /* 0x004fe200078e0a45 */
[----:B------:R-:W1:Y:S01]  /*4af0*/  I2F R76, R76 ;  /* 0x0000004c004c7306 */ /* 0x000e620000201400 */
[----:B------:R-:W-:Y:S01]  /*4b00*/  FSEL R207, R30, -INF , !P5 ;  /* 0xff8000001ecf7808 */ /* 0x000fe20006800000 */
[----:B----4-:R-:W-:Y:S01]  /*4b10*/  FFMA.FTZ R25, R74, -UR31, R25 ;  /* 0x8000001f4a197c23 */ /* 0x010fe20008010019 */
[----:B------:R-:W-:-:S02]  /*4b20*/  ISETP.GE.AND P3, PT, R54, R228, PT ;  /* 0x000000e43600720c */ /* 0x000fc40003f66270 */
[----:B------:R-:W-:Y:S02]  /*4b30*/  IABS R58, R66 ;  /* 0x00000042003a7213 */ /* 0x000fe40000000000 */
[----:B------:R-:W2:Y:S01]  /*4b40*/  LDSM.16.M88.4 R64, [R219+0x3000] ;  /* 0x00300000db40783b */ /* 0x000ea20000000200 */
[----:B---3--:R-:W-:Y:S01]  /*4b50*/  IMAD.MOV.U32 R36, RZ, RZ, R20 ;  /* 0x000000ffff247224 */ /* 0x008fe200078e0014 */
[----:B------:R-:W3:Y:S01]  /*4b60*/  I2F R244, R244 ;  /* 0x000000f400f47306 */ /* 0x000ee20000201400 */
[----:B------:R-:W-:Y:S01]  /*4b70*/  IMAD.IADD R20, R227, 0x1, -R56 ;  /* 0x00000001e3147824 */ /* 0x000fe200078e0a38 */
[C---:B------:R-:W-:Y:S01]  /*4b80*/  ISETP.GE.AND P1, PT, R54.reuse, R223, PT ;  /* 0x000000df3600720c */ /* 0x040fe20003f26270 */
[----:B-----5:R-:W-:Y:S01]  /*4b90*/  FFMA.FTZ R251, R251, -UR31, R22 ;  /* 0x8000001ffbfb7c23 */ /* 0x020fe20008010016 */
[----:B------:R-:W-:Y:S01]  /*4ba0*/  ISETP.LT.OR P3, PT, R54, R229, P3 ;  /* 0x000000e53600720c */ /* 0x000fe20001f61670 */
[----:B------:R-:W-:Y:S01]  /*4bb0*/  IMAD.IADD R22, R227, 0x1, -R73 ;  /* 0x00000001e3167824 */ /* 0x000fe200078e0a49 */
[----:B------:R-:W-:Y:S01]  /*4bc0*/  IABS R20, R20 ;  /* 0x0000001400147213 */ /* 0x000fe20000000000 */
[----:B-1----:R-:W-:Y:S01]  /*4bd0*/  FFMA.FTZ R29, R76, -UR31, R29 ;  /* 0x8000001f4c1d7c23 */ /* 0x002fe2000801001d */
[----:B------:R-:W1:Y:S01]  /*4be0*/  I2F R28, R36 ;  /* 0x00000024001c7306 */ /* 0x000e620000201400 */
[----:B------:R-:W-:Y:S01]  /*4bf0*/  ISETP.LT.OR P1, PT, R54, R226, P1 ;  /* 0x000000e23600720c */ /* 0x000fe20000f21670 */
[----:B------:R-:W-:Y:S01]  /*4c00*/  IMAD.IADD R76, R230, 0x1, -R73 ;  /* 0x00000001e64c7824 */ /* 0x000fe200078e0a49 */
[----:B------:R-:W-:-:S02]  /*4c10*/  FSEL R246, R246, -INF , !P3 ;  /* 0xff800000f6f67808 */ /* 0x000fc40005800000 */
[----:B------:R-:W-:Y:S02]  /*4c20*/  FSEL R202, R29, -INF , !P0 ;  /* 0xff8000001dca7808 */ /* 0x000fe40004000000 */
[----:B------:R-:W-:Y:S01]  /*4c30*/  FSEL R251, R251, -INF , !P1 ;  /* 0xff800000fbfb7808 */ /* 0x000fe20004800000 */
[----:B------:R4:W5:Y:S01]  /*4c40*/  I2F R68, R58 ;  /* 0x0000003a00447306 */ /* 0x0009620000201400 */
[----:B---3--:R-:W-:Y:S01]  /*4c50*/  FFMA.FTZ R244, R244, -UR31, R21 ;  /* 0x8000001ff4f47c23 */ /* 0x008fe20008010015 */
[C---:B------:R-:W-:Y:S02]  /*4c60*/  ISETP.GE.AND P5, PT, R73.reuse, R234, PT ;  /* 0x000000ea4900720c */ /* 0x040fe40003fa6270 */
[C---:B------:R-:W-:Y:S02]  /*4c70*/  ISETP.GE.AND P3, PT, R73.reuse, R231, PT ;  /* 0x000000e74900720c */ /* 0x040fe40003f66270 */
[----:B------:R-:W-:Y:S01]  /*4c80*/  ISETP.GE.AND P1, PT, R73, R228, PT ;  /* 0x000000e44900720c */ /* 0x000fe20003f26270 */
[----:B-1----:R-:W-:Y:S01]  /*4c90*/  FFMA.FTZ R115, R28, -UR31, R31 ;  /* 0x8000001f1c737c23 */ /* 0x002fe2000801001f */
[----:B------:R-:W-:Y:S01]  /*4ca0*/  IABS R28, R22 ;  /* 0x00000016001c7213 */ /* 0x000fe20000000000 */
[----:B------:R-:W1:Y:S01]  /*4cb0*/  I2F R20, R20 ;  /* 0x0000001400147306 */ /* 0x000e620000201400 */
[----:B------:R-:W-:Y:S01]  /*4cc0*/  IMAD.IADD R22, R233, 0x1, -R70 ;  /* 0x00000001e9167824 */ /* 0x000fe200078e0a46 */
[----:B------:R-:W-:-:S02]  /*4cd0*/  ISETP.GE.AND P0, PT, R73, R223, PT ;  /* 0x000000df4900720c */ /* 0x000fc40003f06270 */
[----:B------:R-:W-:Y:S01]  /*4ce0*/  IMAD.MOV.U32 R21, RZ, RZ, R28 ;  /* 0x000000ffff157224 */ /* 0x000fe200078e001c */
[----:B------:R-:W-:Y:S01]  /*4cf0*/  IABS R76, R76 ;  /* 0x0000004c004c7213 */ /* 0x000fe20000000000 */
[----:B----4-:R-:W3:Y:S01]  /*4d00*/  LDSM.16.M88.4 R56, [R217+0x1000] ;  /* 0x00100000d938783b */ /* 0x010ee20000000200 */
[C---:B------:R-:W-:Y:S01]  /*4d10*/  ISETP.LT.OR P5, PT, R73.reuse, R235, P5 ;  /* 0x000000eb4900720c */ /* 0x040fe20002fa1670 */
[----:B------:R4:W4:Y:S01]  /*4d20*/  I2F R77, R75 ;  /* 0x0000004b004d7306 */ /* 0x0009220000201400 */
[C---:B------:R-:W-:Y:S01]  /*4d30*/  ISETP.LT.OR P3, PT, R73.reuse, R232, P3 ;  /* 0x000000e84900720c */ /* 0x040fe20001f61670 */
[----:B-----5:R-:W-:Y:S01]  /*4d40*/  FFMA.FTZ R45, R68, -UR31, R45 ;  /* 0x8000001f442d7c23 */ /* 0x020fe2000801002d */
[C---:B------:R-:W-:Y:S01]  /*4d50*/  ISETP.LT.OR P1, PT, R73.reuse, R229, P1 ;  /* 0x000000e54900720c */ /* 0x040fe20000f21670 */
[-C--:B--2---:R-:W-:Y:S01]  /*4d60*/  HMMA.16816.F32.BF16 R36, R8, R64.reuse, RZ ;  /* 0x000000400824723c */ /* 0x084fe200000418ff */
[----:B------:R-:W-:Y:S02]  /*4d70*/  ISETP.LT.OR P0, PT, R73, R226, P0 ;  /* 0x000000e24900720c */ /* 0x000fe40000701670 */
[----:B------:R-:W-:Y:S01]  /*4d80*/  IADD3 R54, R52, 0x40, RZ ;  /* 0x0000004034367810 */ /* 0x000fe20007ffe0ff */
[----:B-1----:R-:W-:Y:S01]  /*4d90*/  FFMA.FTZ R23, R20, -UR31, R23 ;  /* 0x8000001f14177c23 */ /* 0x002fe20008010017 */
[----:B------:R-:W-:Y:S01]  /*4da0*/  IABS R20, R22 ;  /* 0x0000001600147213 */ /* 0x000fe20000000000 */
[----:B------:R-:W1:Y:S01]  /*4db0*/  I2F R21, R21 ;  /* 0x0000001500157306 */ /* 0x000e620000201400 */
[----:B------:R-:W-:Y:S01]  /*4dc0*/  FSEL R115, R115, -INF , !P4 ;  /* 0xff80000073737808 */ /* 0x000fe20006000000 */
[----:B------:R-:W-:Y:S01]  /*4dd0*/  HMMA.16816.F32.BF16 R28, R12, R64, RZ ;  /* 0x000000400c1c723c */ /* 0x000fe200000418ff */
[----:B------:R-:W-:Y:S01]  /*4de0*/  FSEL R249, R23, -INF , !P6 ;  /* 0xff80000017f97808 */ /* 0x000fe20007000000 */
[----:B------:R-:W-:Y:S01]  /*4df0*/  IMAD.IADD R23, R230, 0x1, -R72 ;  /* 0x00000001e6177824 */ /* 0x000fe200078e0a48 */
[----:B------:R-:W-:Y:S01]  /*4e00*/  ISETP.GE.AND P4, PT, R70, R234, PT ;  /* 0x000000ea4600720c */ /* 0x000fe20003f86270 */
[----:B----4-:R-:W-:Y:S01]  /*4e10*/  IMAD.IADD R75, R233, 0x1, -R73 ;  /* 0x00000001e94b7824 */ /* 0x010fe200078e0a49 */
[----:B------:R-:W-:Y:S01]  /*4e20*/  FSEL R244, R244, -INF , !P2 ;  /* 0xff800000f4f47808 */ /* 0x000fe20005000000 */
[----:B------:R-:W-:Y:S01]  /*4e30*/  FFMA.FTZ R77, R77, -UR31, R24 ;  /* 0x8000001f4d4d7c23 */ /* 0x000fe20008010018 */
[----:B------:R-:W2:Y:S01]  /*4e40*/  I2F R73, R76 ;  /* 0x0000004c00497306 */ /* 0x000ea20000201400 */
[----:B------:R-:W-:Y:S01]  /*4e50*/  IMAD.IADD R64, R230, 0x1, -R70 ;  /* 0x00000001e6407824 */ /* 0x000fe200078e0a46 */
[----:B------:R-:W-:Y:S01]  /*4e60*/  IABS R75, R75 ;  /* 0x0000004b004b7213 */ /* 0x000fe20000000000 */
[----:B------:R-:W-:Y:S01]  /*4e70*/  IMAD.MOV.U32 R24, RZ, RZ, R20 ;  /* 0x000000ffff187224 */ /* 0x000fe200078e0014 */
[----:B------:R-:W-:Y:S01]  /*4e80*/  IABS R65, R23 ;  /* 0x0000001700417213 */ /* 0x000fe20000000000 */
[----:B------:R-:W-:Y:S01]  /*4e90*/  IMAD.IADD R20, R233, 0x1, -R72 ;  /* 0x00000001e9147824 */ /* 0x000fe200078e0a48 */
[----:B------:R-:W-:Y:S01]  /*4ea0*/  IABS R64, R64 ;  /* 0x0000004000407213 */ /* 0x000fe20000000000 */
[----:B-1----:R-:W-:Y:S01]  /*4eb0*/  FFMA.FTZ R21, R21, -UR31, R62 ;  /* 0x8000001f15157c23 */ /* 0x002fe2000801003e */
[----:B------:R-:W1:Y:S01]  /*4ec0*/  I2F R75, R75 ;  /* 0x0000004b004b7306 */ /* 0x000e620000201400 */
[----:B------:R-:W-:Y:S01]  /*4ed0*/  IMAD.IADD R55, R236, 0x1, -R54 ;  /* 0x00000001ec377824 */ /* 0x000fe200078e0a36 */
[----:B------:R-:W-:Y:S01]  /*4ee0*/  IABS R20, R20 ;  /* 0x0000001400147213 */ /* 0x000fe20000000000 */
[C---:B------:R-:W-:Y:S01]  /*4ef0*/  IMAD.IADD R22, R227.reuse, 0x1, -R70 ;  /* 0x00000001e3167824 */ /* 0x040fe200078e0a46 */
[----:B------:R-:W-:Y:S01]  /*4f00*/  ISETP.LT.OR P4, PT, R70, R235, P4 ;  /* 0x000000eb4600720c */ /* 0x000fe20002781670 */
[----:B------:R-:W-:Y:S01]  /*4f10*/  IMAD.IADD R62, R227, 0x1, -R69 ;  /* 0x00000001e33e7824 */ /* 0x000fe200078e0a45 */
[----:B------:R-:W-:-:S02]  /*4f20*/  FSEL R193, R77, -INF , !P5 ;  /* 0xff8000004dc17808 */ /* 0x000fc40006800000 */
[----:B------:R-:W4:Y:S01]  /*4f30*/  I2F R64, R64 ;  /* 0x0000004000407306 */ /* 0x000f220000201400 */
[----:B--2---:R-:W-:Y:S01]  /*4f40*/  FFMA.FTZ R120, R73, -UR31, R60 ;  /* 0x8000001f49787c23 */ /* 0x004fe2000801003c */
[C---:B------:R-:W-:Y:S01]  /*4f50*/  ISETP.GE.AND P2, PT, R70.reuse, R231, PT ;  /* 0x000000e74600720c */ /* 0x040fe20003f46270 */
[-C--:B---3--:R-:W-:Y:S01]  /*4f60*/  HMMA.16816.F32.BF16 R36, R32, R56.reuse, R36 ;  /* 0x000000382024723c */ /* 0x088fe20000041824 */
[----:B------:R-:W-:Y:S01]  /*4f70*/  ISETP.GE.AND P6, PT, R70, R228, PT ;  /* 0x000000e44600720c */ /* 0x000fe20003fc6270 */
[----:B------:R-:W-:Y:S01]  /*4f80*/  IMAD.IADD R60, R230, 0x1, -R69 ;  /* 0x00000001e63c7824 */ /* 0x000fe200078e0a45 */
[----:B------:R-:W-:Y:S01]  /*4f90*/  ISETP.GE.AND P5, PT, R70, R223, PT ;  /* 0x000000df4600720c */ /* 0x000fe20003fa6270 */
[----:B------:R-:W-:Y:S01]  /*4fa0*/  LDSM.16.M88.4 R76, [R217+0x1400] ;  /* 0x00140000d94c783b */ /* 0x000fe20000000200 */
[----:B------:R-:W2:Y:S01]  /*4fb0*/  I2F R24, R24 ;  /* 0x0000001800187306 */ /* 0x000ea20000201400 */
[----:B-1----:R-:W-:Y:S01]  /*4fc0*/  FFMA.FTZ R26, R75, -UR31, R26 ;  /* 0x8000001f4b1a7c23 */ /* 0x002fe2000801001a */
[----:B------:R-:W-:Y:S01]  /*4fd0*/  FSEL R205, R21, -INF , !P0 ;  /* 0xff80000015cd7808 */ /* 0x000fe20004000000 */
[----:B------:R-:W-:Y:S01]  /*4fe0*/  HMMA.16816.F32.BF16 R28, R16, R56, R28 ;  /* 0x00000038101c723c */ /* 0x000fe2000004181c */
[----:B------:R-:W-:-:S02]  /*4ff0*/  FSEL R192, R25, -INF , !P4 ;  /* 0xff80000019c07808 */ /* 0x000fc40006000000 */
[----:B------:R-:W-:Y:S01]  /*5000*/  FSEL R189, R26, -INF , !P3 ;  /* 0xff8000001abd7808 */ /* 0x000fe20005800000 */
[----:B----4-:R-:W-:Y:S01]  /*5010*/  FFMA.FTZ R61, R64, -UR31, R61 ;  /* 0x8000001f403d7c23 */ /* 0x010fe2000801003d */
[----:B------:R-:W1:Y:S02]  /*5020*/  I2F R65, R65 ;  /* 0x0000004100417306 */ /* 0x000e640000201400 */
[----:B------:R-:W-:Y:S01]  /*5030*/  IMAD.IADD R56, R233, 0x1, -R69 ;  /* 0x00000001e9387824 */ /* 0x000fe200078e0a45 */
[----:B------:R-:W-:Y:S01]  /*5040*/  IABS R55, R55 ;  /* 0x0000003700377213 */ /* 0x000fe20000000000 */
[----:B------:R-:W-:Y:S01]  /*5050*/  IMAD.IADD R57, R227, 0x1, -R72 ;  /* 0x00000001e3397824 */ /* 0x000fe200078e0a48 */
[----:B------:R-:W-:Y:S01]  /*5060*/  IABS R22, R22 ;  /* 0x0000001600167213 */ /* 0x000fe20000000000 */
[----:B------:R-:W-:Y:S01]  /*5070*/  IMAD.IADD R64, R233, 0x1, -R54 ;  /* 0x00000001e9407824 */ /* 0x000fe200078e0a36 */
[----:B------:R-:W-:Y:S01]  /*5080*/  IABS R56, R56 ;  /* 0x0000003800387213 */ /* 0x000fe20000000000 */
[----:B--2---:R-:W-:Y:S01]  /*5090*/  FFMA.FTZ R188, R24, -UR31, R27 ;  /* 0x8000001f18bc7c23 */ /* 0x004fe2000801001b */
[----:B------:R-:W-:Y:S01]  /*50a0*/  IABS R57, R57 ;  /* 0x0000003900397213 */ /* 0x000fe20000000000 */
[----:B------:R-:W2:Y:S01]  /*50b0*/  I2F R73, R20 ;  /* 0x0000001400497306 */ /* 0x000ea20000201400 */
[----:B------:R-:W-:Y:S01]  /*50c0*/  IABS R173, R64 ;  /* 0x0000004000ad7213 */ /* 0x000fe20000000000 */
[----:B------:R-:W-:Y:S01]  /*50d0*/  HMMA.16816.F32.BF16 R24, R8, R66, RZ ;  /* 0x000000420818723c */ /* 0x000fe200000418ff */
[----:B------:R-:W-:-:S02]  /*50e0*/  ISETP.GE.AND P0, PT, R72, R228, PT ;  /* 0x000000e44800720c */ /* 0x000fc40003f06270 */
[C---:B------:R-:W-:Y:S02]  /*50f0*/  ISETP.LT.OR P2, PT, R70.reuse, R232, P2 ;  /* 0x000000e84600720c */ /* 0x040fe40001741670 */
[CC--:B------:R-:W-:Y:S01]  /*5100*/  ISETP.LT.OR P6, PT, R70.reuse, R229.reuse, P6 ;  /* 0x000000e54600720c */ /* 0x0c0fe200037c1670 */
[----:B------:R-:W3:Y:S01]  /*5110*/  I2F R56, R56 ;  /* 0x0000003800387306 */ /* 0x000ee20000201400 */
[----:B------:R-:W-:Y:S01]  /*5120*/  ISETP.LT.OR P5, PT, R70, R226, P5 ;  /* 0x000000e24600720c */ /* 0x000fe20002fa1670 */
[----:B-1----:R-:W-:Y:S01]  /*5130*/  FFMA.FTZ R65, R65, -UR31, R40 ;  /* 0x8000001f41417c23 */ /* 0x002fe20008010028 */
[----:B------:R-:W-:Y:S02]  /*5140*/  ISETP.LT.OR P0, PT, R72, R229, P0 ;  /* 0x000000e54800720c */ /* 0x000fe40000701670 */
[----:B------:R-:W-:Y:S02]  /*5150*/  IABS R60, R60 ;  /* 0x0000003c003c7213 */ /* 0x000fe40000000000 */
[----:B------:R-:W-:Y:S01]  /*5160*/  FSEL R116, R65, -INF , !P0 ;  /* 0xff80000041747808 */ /* 0x000fe20004000000 */
[----:B------:R-:W1:Y:S01]  /*5170*/  I2F R57, R57 ;  /* 0x0000003900397306 */ /* 0x000e620000201400 */
[----:B------:R-:W-:Y:S01]  /*5180*/  FSEL R120, R120, -INF , !P1 ;  /* 0xff80000078787808 */ /* 0x000fe20004800000 */
[----:B--2---:R-:W-:Y:S01]  /*5190*/  FFMA.FTZ R46, R73, -UR31, R46 ;  /* 0x8000001f492e7c23 */ /* 0x004fe2000801002e */
[----:B------:R-:W-:-:S02]  /*51a0*/  IABS R62, R62 ;  /* 0x0000003e003e7213 */ /* 0x000fc40000000000 */
[----:B------:R-:W-:Y:S02]  /*51b0*/  FSEL R188, R188, -INF , !P2 ;  /* 0xff800000bcbc7808 */ /* 0x000fe40005000000 */
[----:B------:R-:W-:Y:S01]  /*51c0*/  ISETP.GE.AND P1, PT, R72, R231, PT ;  /* 0x000000e74800720c */ /* 0x000fe20003f26270 */
[----:B------:R-:W2:Y:S01]  /*51d0*/  I2F R173, R173 ;  /* 0x000000ad00ad7306 */ /* 0x000ea20000201400 */
[----:B---3--:R-:W-:Y:S01]  /*51e0*/  FFMA.FTZ R56, R56, -UR31, R47 ;  /* 0x8000001f38387c23 */ /* 0x008fe2000801002f */
[----:B------:R-:W-:Y:S01]  /*51f0*/  ISETP.GE.AND P4, PT, R72, R223, PT ;  /* 0x000000df4800720c */ /* 0x000fe20003f86270 */
[----:B------:R-:W-:Y:S01]  /*5200*/  IMAD.IADD R47, R230, 0x1, -R54 ;  /* 0x00000001e62f7824 */ /* 0x000fe200078e0a36 */
[----:B------:R-:W-:Y:S01]  /*5210*/  ISETP.GE.AND P2, PT, R69, R234, PT ;  /* 0x000000ea4500720c */ /* 0x000fe20003f46270 */
[----:B------:R-:W-:Y:S01]  /*5220*/  HMMA.16816.F32.BF16 R24, R32, R58, R24 ;  /* 0x0000003a2018723c */ /* 0x000fe20000041818 */
[----:B------:R-:W-:Y:S02]  /*5230*/  ISETP.LT.OR P1, PT, R72, R232, P1 ;  /* 0x000000e84800720c */ /* 0x000fe40000f21670 */
[----:B------:R3:W4:Y:S01]  /*5240*/  I2F R70, R22 ;  /* 0x0000001600467306 */ /* 0x0007220000201400 */
[----:B------:R-:W-:Y:S01]  /*5250*/  IABS R47, R47 ;  /* 0x0000002f002f7213 */ /* 0x000fe20000000000 */
[----:B-1----:R-:W-:Y:S01]  /*5260*/  FFMA.FTZ R57, R57, -UR31, R42 ;  /* 0x8000001f39397c23 */ /* 0x002fe2000801002a */
[----:B------:R-:W-:-:S02]  /*5270*/  IADD3 R42, R52, 0x41, RZ ;  /* 0x00000041342a7810 */ /* 0x000fc40007ffe0ff */
[C---:B------:R-:W-:Y:S02]  /*5280*/  ISETP.LT.OR P4, PT, R72.reuse, R226, P4 ;  /* 0x000000e24800720c */ /* 0x040fe40002781670 */
[----:B------:R-:W-:Y:S01]  /*5290*/  ISETP.LT.OR P2, PT, R69, R235, P2 ;  /* 0x000000eb4500720c */ /* 0x000fe20001741670 */
[----:B------:R-:W1:Y:S01]  /*52a0*/  I2F R55, R55 ;  /* 0x0000003700377306 */ /* 0x000e620000201400 */
[----:B--2---:R-:W-:Y:S01]  /*52b0*/  FFMA.FTZ R173, R173, -UR31, R38 ;  /* 0x8000001fadad7c23 */ /* 0x004fe20008010026 */
[----:B------:R-:W-:Y:S01]  /*52c0*/  ISETP.GE.AND P3, PT, R72, R234, PT ;  /* 0x000000ea4800720c */ /* 0x000fe20003f66270 */
[----:B------:R-:W-:Y:S01]  /*52d0*/  IMAD.IADD R38, R236, 0x1, -R42 ;  /* 0x00000001ec267824 */ /* 0x000fe200078e0a2a */
[----:B------:R-:W-:Y:S02]  /*52e0*/  IADD3 R40, R52, 0x48, RZ ;  /* 0x0000004834287810 */ /* 0x000fe40007ffe0ff */
[----:B------:R-:W-:Y:S01]  /*52f0*/  FSEL R187, R46, -INF , !P1 ;  /* 0xff8000002ebb7808 */ /* 0x000fe20004800000 */
[----:B---3--:R-:W-:Y:S01]  /*5300*/  HMMA.16816.F32.BF16 R20, R12, R66, RZ ;  /* 0x000000420c14723c */ /* 0x008fe200000418ff */
[----:B------:R-:W2:Y:S01]  /*5310*/  LDSM.16.M88.4 R64, [R219+0x3400] ;  /* 0x00340000db40783b */ /* 0x000ea20000000200 */
[----:B------:R-:W3:Y:S01]  /*5320*/  I2F R60, R60 ;  /* 0x0000003c003c7306 */ /* 0x000ee20000201400 */
[----:B------:R-:W-:Y:S01]  /*5330*/  FSEL R203, R57, -INF , !P4 ;  /* 0xff80000039cb7808 */ /* 0x000fe20006000000 */
[----:B----4-:R-:W-:Y:S01]  /*5340*/  FFMA.FTZ R63, R70, -UR31, R63 ;  /* 0x8000001f463f7c23 */ /* 0x010fe2000801003f */
[----:B------:R-:W-:-:S02]  /*5350*/  FSEL R190, R45, -INF , !P2 ;  /* 0xff8000002dbe7808 */ /* 0x000fc40005000000 */
[C---:B------:R-:W-:Y:S01]  /*5360*/  ISETP.GE.AND P1, PT, R54.reuse, R234, PT ;  /* 0x000000ea3600720c */ /* 0x040fe20003f26270 */
[----:B-1----:R-:W-:Y:S01]  /*5370*/  FFMA.FTZ R55, R55, -UR31, R36 ;  /* 0x8000001f37377c23 */ /* 0x002fe20008010024 */
[C---:B------:R-:W-:Y:S01]  /*5380*/  ISETP.GE.AND P0, PT, R54.reuse, R231, PT ;  /* 0x000000e73600720c */ /* 0x040fe20003f06270 */
[----:B------:R-:W1:Y:S01]  /*5390*/  I2F R44, R62 ;  /* 0x0000003e002c7306 */ /* 0x000e620000201400 */
[----:B------:R-:W-:Y:S01]  /*53a0*/  ISETP.GE.AND P4, PT, R54, R228, PT ;  /* 0x000000e43600720c */ /* 0x000fe20003f86270 */
[----:B------:R-:W-:Y:S01]  /*53b0*/  IMAD.IADD R36, R236, 0x1, -R40 ;  /* 0x00000001ec247824 */ /* 0x000fe200078e0a28 */
[----:B------:R-:W-:Y:S02]  /*53c0*/  ISETP.GE.AND P2, PT, R54, R223, PT ;  /* 0x000000df3600720c */ /* 0x000fe40003f46270 */
[----:B------:R-:W-:Y:S02]  /*53d0*/  IABS R38, R38 ;  /* 0x0000002600267213 */ /* 0x000fe40000000000 */
[-C--:B------:R-:W-:Y:S01]  /*53e0*/  ISETP.LT.OR P3, PT, R72, R235.reuse, P3 ;  /* 0x000000eb4800720c */ /* 0x080fe20001f61670 */
[----:B------:R-:W4:Y:S01]  /*53f0*/  I2F R47, R47 ;  /* 0x0000002f002f7306 */ /* 0x000f220000201400 */
[----:B------:R-:W-:Y:S01]  /*5400*/  ISETP.LT.OR P1, PT, R54, R235, P1 ;  /* 0x000000eb3600720c */ /* 0x000fe20000f21670 */
[----:B---3--:R-:W-:Y:S01]  /*5410*/  FFMA.FTZ R41, R60, -UR31, R41 ;  /* 0x8000001f3c297c23 */ /* 0x008fe20008010029 */
[----:B------:R-:W-:-:S02]  /*5420*/  ISETP.LT.OR P0, PT, R54, R232, P0 ;  /* 0x000000e83600720c */ /* 0x000fc40000701670 */
[C---:B------:R-:W-:Y:S01]  /*5430*/  ISETP.LT.OR P4, PT, R54.reuse, R229, P4 ;  /* 0x000000e53600720c */ /* 0x040fe20002781670 */
[----:B------:R-:W-:Y:S01]  /*5440*/  HMMA.16816.F32.BF16 R20, R16, R58, R20 ;  /* 0x0000003a1014723c */ /* 0x000fe20000041814 */
[----:B------:R-:W-:Y:S01]  /*5450*/  ISETP.LT.OR P2, PT, R54, R226, P2 ;  /* 0x000000e23600720c */ /* 0x000fe20001741670 */
[----:B------:R3:W5:Y:S01]  /*5460*/  I2F R176, R38 ;  /* 0x0000002600b07306 */ /* 0x0007620000201400 */
[----:B------:R-:W-:Y:S01]  /*5470*/  IMAD.IADD R54, R227, 0x1, -R54 ;  /* 0x00000001e3367824 */ /* 0x000fe200078e0a36 */
[----:B------:R-:W-:Y:S01]  /*5480*/  FSEL R118, R61, -INF , !P6 ;  /* 0xff8000003d767808 */ /* 0x000fe20007000000 */
[----:B-1----:R-:W-:Y:S01]  /*5490*/  FFMA.FTZ R43, R44, -UR31, R43 ;  /* 0x8000001f2c2b7c23 */ /* 0x002fe2000801002b */
[----:B------:R-:W-:Y:S01]  /*54a0*/  FSEL R199, R63, -INF , !P5 ;  /* 0xff8000003fc77808 */ /* 0x000fe20006800000 */
[----:B------:R-:W-:Y:S01]  /*54b0*/  IMAD.IADD R44, R230, 0x1, -R42 ;  /* 0x00000001e62c7824 */ /* 0x000fe200078e0a2a */
[----:B------:R-:W-:Y:S01]  /*54c0*/  FSEL R191, R71, -INF , !P3 ;  /* 0xff80000047bf7808 */ /* 0x000fe20005800000 */
[----:B------:R-:W1:Y:S01]  /*54d0*/  LDSM.16.M88.4 R60, [R219+0x3c00] ;  /* 0x003c0000db3c783b */ /* 0x000e620000000200 */
[----:B------:R-:W-:Y:S01]  /*54e0*/  ISETP.GE.AND P6, PT, R69, R231, PT ;  /* 0x000000e74500720c */ /* 0x000fe20003fc6270 */
[----:B----4-:R-:W-:Y:S01]  /*54f0*/  FFMA.FTZ R184, R47, -UR31, R28 ;  /* 0x8000001f2fb87c23 */ /* 0x010fe2000801001c */
[----:B------:R-:W-:-:S02]  /*5500*/  ISETP.GE.AND P5, PT, R69, R228, PT ;  /* 0x000000e44500720c */ /* 0x000fc40003fa6270 */
[C---:B------:R-:W-:Y:S02]  /*5510*/  ISETP.GE.AND P3, PT, R69.reuse, R223, PT ;  /* 0x000000df4500720c */ /* 0x040fe40003f66270 */
[----:B------:R-:W-:Y:S01]  /*5520*/  IABS R36, R36 ;  /* 0x0000002400247213 */ /* 0x000fe20000000000 */
[-C--:B--2---:R-:W-:Y:S01]  /*5530*/  HMMA.16816.F32.BF16 R72, R8, R64.reuse, RZ ;  /* 0x000000400848723c */ /* 0x084fe200000418ff */
[----:B---3--:R-:W-:Y:S01]  /*5540*/  IADD3 R38, R52, 0x49, RZ ;  /* 0x0000004934267810 */ /* 0x008fe20007ffe0ff */
[----:B-----5:R-:W-:Y:S01]  /*5550*/  FFMA.FTZ R176, R176, -UR31, R37 ;  /* 0x8000001fb0b07c23 */ /* 0x020fe20008010025 */
[----:B------:R-:W-:Y:S01]  /*5560*/  IABS R185, R54 ;  /* 0x0000003600b97213 */ /* 0x000fe20000000000 */
[----:B------:R-:W2:Y:S01]  /*5570*/  I2F R47, R36 ;  /* 0x00000024002f7306 */ /* 0x000ea20000201400 */
[C---:B------:R-:W-:Y:S01]  /*5580*/  ISETP.LT.OR P6, PT, R69.reuse, R232, P6 ;  /* 0x000000e84500720c */ /* 0x040fe200037c1670 */
[----:B------:R-:W-:Y:S01]  /*5590*/  IMAD.IADD R28, R236, 0x1, -R38 ;  /* 0x00000001ec1c7824 */ /* 0x000fe200078e0a26 */
[----:B------:R-:W-:Y:S01]  /*55a0*/  ISETP.LT.OR P5, PT, R69, R229, P5 ;  /* 0x000000e54500720c */ /* 0x000fe20002fa1670 */
[----:B------:R-:W-:Y:S01]  /*55b0*/  IMAD.IADD R37, R233, 0x1, -R40 ;  /* 0x00000001e9257824 */ /* 0x000fe200078e0a28 */
[----:B------:R-:W-:Y:S01]  /*55c0*/  ISETP.LT.OR P3, PT, R69, R226, P3 ;  /* 0x000000e24500720c */ /* 0x000fe20001f61670 */
[----:B------:R-:W-:Y:S01]  /*55d0*/  IMAD.IADD R178, R230, 0x1, -R38 ;  /* 0x00000001e6b27824 */ /* 0x000fe200078e0a26 */
[----:B------:R-:W-:Y:S01]  /*55e0*/  FSEL R186, R56, -INF , !P6 ;  /* 0xff80000038ba7808 */ /* 0x000fe20007000000 */
[----:B------:R-:W3:Y:S01]  /*55f0*/  I2F R185, R185 ;  /* 0x000000b900b97306 */ /* 0x000ee20000201400 */
[----:B------:R-:W-:Y:S01]  /*5600*/  FSEL R114, R41, -INF , !P5 ;  /* 0xff80000029727808 */ /* 0x000fe20006800000 */
[--C-:B------:R-:W-:Y:S01]  /*5610*/  IMAD.IADD R41, R227, 0x1, -R40.reuse ;  /* 0x00000001e3297824 */ /* 0x100fe200078e0a28 */
[----:B------:R-:W-:Y:S01]  /*5620*/  FSEL R107, R43, -INF , !P3 ;  /* 0xff8000002b6b7808 */ /* 0x000fe20005800000 */
[----:B------:R-:W-:Y:S01]  /*5630*/  IMAD.IADD R43, R230, 0x1, -R40 ;  /* 0x00000001e62b7824 */ /* 0x000fe200078e0a28 */
[----:B------:R-:W-:Y:S01]  /*5640*/  FSEL R177, R55, -INF , !P1 ;  /* 0xff80000037b17808 */ /* 0x000fe20004800000 */
[----:B------:R-:W-:Y:S01]  /*5650*/  HMMA.16816.F32.BF16 R68, R12, R64, RZ ;  /* 0x000000400c44723c */ /* 0x000fe200000418ff */
[C---:B------:R-:W-:Y:S01]  /*5660*/  ISETP.GE.AND P6, PT, R42.reuse, R234, PT ;  /* 0x000000ea2a00720c */ /* 0x040fe20003fc6270 */
[----:B--2---:R-:W-:Y:S01]  /*5670*/  FFMA.FTZ R47, R47, -UR31, R24 ;  /* 0x8000001f2f2f7c23 */ /* 0x004fe20008010018 */
[----:B------:R-:W-:Y:S01]  /*5680*/  IABS R36, R28 ;  /* 0x0000001c00247213 */ /* 0x000fe20000000000 */
[----:B------:R-:W-:Y:S01]  /*5690*/  IMAD.IADD R28, R233, 0x1, -R42 ;  /* 0x00000001e91c7824 */ /* 0x000fe200078e0a2a */
[C---:B------:R-:W-:Y:S01]  /*56a0*/  ISETP.GE.AND P5, PT, R42.reuse, R231, PT ;  /* 0x000000e72a00720c */ /* 0x040fe20003fa6270 */
[----:B------:R-:W-:Y:S01]  /*56b0*/  IMAD.IADD R24, R227, 0x1, -R38 ;  /* 0x00000001e3187824 */ /* 0x000fe200078e0a26 */
[C---:B------:R-:W-:Y:S01]  /*56c0*/  ISETP.GE.AND P3, PT, R42.reuse, R228, PT ;  /* 0x000000e42a00720c */ /* 0x040fe20003f66270 */
[----:B------:R-:W-:Y:S01]  /*56d0*/  HMMA.16816.F32.BF16 R72, R32, R76, R72 ;  /* 0x0000004c2048723c */ /* 0x000fe20000041848 */
[C---:B------:R-:W-:Y:S01]  /*56e0*/  ISETP.GE.AND P1, PT, R42.reuse, R223, PT ;  /* 0x000000df2a00720c */ /* 0x040fe20003f26270 */
[----:B---3--:R-:W-:Y:S01]  /*56f0*/  FFMA.FTZ R185, R185, -UR31, R30 ;  /* 0x8000001fb9b97c23 */ /* 0x008fe2000801001e */
[C---:B------:R-:W-:Y:S01]  /*5700*/  ISETP.LT.OR P6, PT, R42.reuse, R235, P6 ;  /* 0x000000eb2a00720c */ /* 0x040fe200037c1670 */
[----:B------:R-:W2:Y:S01]  /*5710*/  I2F R36, R36 ;  /* 0x0000002400247306 */ /* 0x000ea20000201400 */
[----:B------:R-:W-:-:S02]  /*5720*/  ISETP.LT.OR P5, PT, R42, R232, P5 ;  /* 0x000000e82a00720c */ /* 0x000fc40002fa1670 */
[C---:B------:R-:W-:Y:S02]  /*5730*/  ISETP.LT.OR P3, PT, R42.reuse, R229, P3 ;  /* 0x000000e52a00720c */ /* 0x040fe40001f61670 */
[----:B------:R-:W-:Y:S01]  /*5740*/  ISETP.LT.OR P1, PT, R42, R226, P1 ;  /* 0x000000e22a00720c */ /* 0x000fe20000f21670 */
[----:B------:R-:W-:Y:S01]  /*5750*/  IMAD.IADD R42, R227, 0x1, -R42 ;  /* 0x00000001e32a7824 */ /* 0x000fe200078e0a2a */
[----:B------:R-:W-:Y:S02]  /*5760*/  IABS R28, R28 ;  /* 0x0000001c001c7213 */ /* 0x000fe40000000000 */
[----:B------:R-:W-:Y:S02]  /*5770*/  IABS R37, R37 ;  /* 0x0000002500257213 */ /* 0x000fe40000000000 */
[----:B------:R-:W-:Y:S01]  /*5780*/  IABS R42, R42 ;  /* 0x0000002a002a7213 */ /* 0x000fe20000000000 */
[----:B------:R-:W-:Y:S01]  /*5790*/  HMMA.16816.F32.BF16 R68, R16, R76, R68 ;  /* 0x0000004c1044723c */ /* 0x000fe20000041844 */
[----:B------:R-:W3:Y:S01]  /*57a0*/  I2F R28, R28 ;  /* 0x0000001c001c7306 */ /* 0x000ee20000201400 */
[----:B------:R-:W-:-:S02]  /*57b0*/  IABS R44, R44 ;  /* 0x0000002c002c7213 */ /* 0x000fc40000000000 */
[----:B------:R-:W-:Y:S01]  /*57c0*/  IABS R43, R43 ;  /* 0x0000002b002b7213 */ /* 0x000fe20000000000 */
[----:B--2---:R-:W-:Y:S01]  /*57d0*/  FFMA.FTZ R25, R36, -UR31, R25 ;  /* 0x8000001f24197c23 */ /* 0x004fe20008010019 */
[----:B------:R-:W-:Y:S02]  /*57e0*/  IABS R41, R41 ;  /* 0x0000002900297213 */ /* 0x000fe40000000000 */
[----:B------:R-:W-:Y:S01]  /*57f0*/  IABS R24, R24 ;  /* 0x0000001800187213 */ /* 0x000fe20000000000 */
[----:B------:R-:W2:Y:S01]  /*5800*/  I2F R42, R42 ;  /* 0x0000002a002a7306 */ /* 0x000ea20000201400 */
[----:B------:R-:W-:Y:S01]  /*5810*/  FSEL R173, R173, -INF , !P0 ;  /* 0xff800000adad7808 */ /* 0x000fe20004000000 */
[----:B------:R-:W-:Y:S01]  /*5820*/  FFMA.FTZ R84, R84, -UR31, R73 ;  /* 0x8000001f54547c23 */ /* 0x000fe20008010049 */
[----:B------:R-:W-:Y:S02]  /*5830*/  FSEL R184, R184, -INF , !P4 ;  /* 0xff800000b8b87808 */ /* 0x000fe40006000000 */
[----:B------:R-:W-:-:S02]  /*5840*/  FSEL R185, R185, -INF , !P2 ;  /* 0xff800000b9b97808 */ /* 0x000fc40005000000 */
[----:B------:R-:W-:Y:S01]  /*5850*/  FSEL R176, R176, -INF , !P6 ;  /* 0xff800000b0b07808 */ /* 0x000fe20007000000 */
[----:B------:R-:W4:Y:S01]  /*5860*/  I2F R30, R44 ;  /* 0x0000002c001e7306 */ /* 0x000f220000201400 */
[----:B------:R-:W-:Y:S01]  /*5870*/  ISETP.GE.AND P0, PT, R40, R234, PT ;  /* 0x000000ea2800720c */ /* 0x000fe20003f06270 */
[----:B---3--:R-:W-:Y:S01]  /*5880*/  FFMA.FTZ R28, R28, -UR31, R39 ;  /* 0x8000001f1c1c7c23 */ /* 0x008fe20008010027 */
[C---:B------:R-:W-:Y:S02]  /*5890*/  ISETP.GE.AND P4, PT, R40.reuse, R231, PT ;  /* 0x000000e72800720c */ /* 0x040fe40003f86270 */
[C---:B------:R-:W-:Y:S02]  /*58a0*/  ISETP.GE.AND P2, PT, R40.reuse, R228, PT ;  /* 0x000000e42800720c */ /* 0x040fe40003f46270 */
[C---:B------:R-:W-:Y:S01]  /*58b0*/  ISETP.GE.AND P6, PT, R40.reuse, R223, PT ;  /* 0x000000df2800720c */ /* 0x040fe20003fc6270 */
[----:B------:R-:W3:Y:S01]  /*58c0*/  I2F R37, R37 ;  /* 0x0000002500257306 */ /* 0x000ee20000201400 */
[----:B------:R-:W-:Y:S01]  /*58d0*/  ISETP.LT.OR P0, PT, R40, R235, P0 ;  /* 0x000000eb2800720c */ /* 0x000fe20000701670 */
[----:B--2---:R-:W-:Y:S01]  /*58e0*/  FFMA.FTZ R31, R42, -UR31, R31 ;  /* 0x8000001f2a1f7c23 */ /* 0x004fe2000801001f */
[----:B------:R-:W-:-:S02]  /*58f0*/  ISETP.LT.OR P4, PT, R40, R232, P4 ;  /* 0x000000e82800720c */ /* 0x000fc40002781670 */
[C---:B------:R-:W-:Y:S02]  /*5900*/  ISETP.LT.OR P2, PT, R40.reuse, R229, P2 ;  /* 0x000000e52800720c */ /* 0x040fe40001741670 */
[----:B------:R-:W-:Y:S01]  /*5910*/  ISETP.LT.OR P6, PT, R40, R226, P6 ;  /* 0x000000e22800720c */ /* 0x000fe200037c1670 */
[----:B------:R-:W2:Y:S01]  /*5920*/  I2F R45, R43 ;  /* 0x0000002b002d7306 */ /* 0x000ea20000201400 */
[----:B------:R-:W-:Y:S01]  /*5930*/  IMAD.IADD R40, R233, 0x1, -R38 ;  /* 0x00000001e9287824 */ /* 0x000fe200078e0a26 */
[----:B------:R-:W-:Y:S01]  /*5940*/  IADD3 R56, R52, 0x50, RZ ;  /* 0x0000005034387810 */ /* 0x000fe20007ffe0ff */
[----:B----4-:R-:W-:Y:S01]  /*5950*/  FFMA.FTZ R29, R30, -UR31, R29 ;  /* 0x8000001f1e1d7c23 */ /* 0x010fe2000801001d */
[----:B------:R-:W-:Y:S02]  /*5960*/  FSEL R172, R28, -INF , !P5 ;  /* 0xff8000001cac7808 */ /* 0x000fe40006800000 */
[----:B------:R-:W-:Y:S01]  /*5970*/  IABS R44, R40 ;  /* 0x00000028002c7213 */ /* 0x000fe20000000000 */
[----:B------:R-:W-:Y:S01]  /*5980*/  IMAD.IADD R30, R236, 0x1, -R56 ;  /* 0x00000001ec1e7824 */ /* 0x000fe200078e0a38 */
[----:B------:R4:W5:Y:S01]  /*5990*/  I2F R181, R41 ;  /* 0x0000002900b57306 */ /* 0x0009620000201400 */
[----:B------:R-:W-:Y:S01]  /*59a0*/  ISETP.GE.AND P5, PT, R38, R234, PT ;  /* 0x000000ea2600720c */ /* 0x000fe20003fa6270 */
[----:B---3--:R-:W-:Y:S01]  /*59b0*/  FFMA.FTZ R26, R37, -UR31, R26 ;  /* 0x8000001f251a7c23 */ /* 0x008fe2000801001a */
[----:B------:R-:W-:-:S02]  /*59c0*/  IABS R178, R178 ;  /* 0x000000b200b27213 */ /* 0x000fc40000000000 */
[----:B------:R-:W-:Y:S02]  /*59d0*/  ISETP.LT.OR P5, PT, R38, R235, P5 ;  /* 0x000000eb2600720c */ /* 0x000fe40002fa1670 */
[----:B------:R-:W-:Y:S01]  /*59e0*/  IABS R28, R30 ;  /* 0x0000001e001c7213 */ /* 0x000fe20000000000 */
[----:B------:R-:W3:Y:S01]  /*59f0*/  I2F R24, R24 ;  /* 0x0000001800187306 */ /* 0x000ee20000201400 */
[----:B--2---:R-:W-:Y:S01]  /*5a00*/  FFMA.FTZ R180, R45, -UR31, R20 ;  /* 0x8000001f2db47c23 */ /* 0x004fe20008010014 */
[----:B------:R-:W-:Y:S01]  /*5a10*/  FSEL R171, R26, -INF , !P4 ;  /* 0xff8000001aab7808 */ /* 0x000fe20006000000 */
[----:B------:R-:W-:Y:S01]  /*5a20*/  IMAD.IADD R26, R233, 0x1, -R56 ;  /* 0x00000001e91a7824 */ /* 0x000fe200078e0a38 */
[----:B------:R-:W-:Y:S01]  /*5a30*/  FSEL R174, R25, -INF , !P5 ;  /* 0xff80000019ae7808 */ /* 0x000fe20006800000 */
[----:B------:R-:W-:Y:S01]  /*5a40*/  IMAD.IADD R25, R233, 0x1, -R81 ;  /* 0x00000001e9197824 */ /* 0x000fe200078e0a51 */
[----:B------:R-:W-:Y:S01]  /*5a50*/  FSEL R180, R180, -INF , !P2 ;  /* 0xff800000b4b47808 */ /* 0x000fe20005000000 */
[----:B----4-:R-:W2:Y:S01]  /*5a60*/  LDSM.16.M88.4 R40, [R219+0x3800] ;  /* 0x00380000db28783b */ /* 0x010ea20000000200 */
[----:B-----5:R-:W-:Y:S01]  /*5a70*/  FFMA.FTZ R181, R181, -UR31, R22 ;  /* 0x8000001fb5b57c23 */ /* 0x020fe20008010016 */
[----:B------:R-:W4:Y:S01]  /*5a80*/  I2F R44, R44 ;  /* 0x0000002c002c7306 */ /* 0x000f220000201400 */
[----:B------:R-:W-:-:S02]  /*5a90*/  ISETP.GE.AND P4, PT, R56, R234, PT ;  /* 0x000000ea3800720c */ /* 0x000fc40003f86270 */
[----:B------:R-:W-:Y:S02]  /*5aa0*/  ISETP.GE.AND P2, PT, R56, R231, PT ;  /* 0x000000e73800720c */ /* 0x000fe40003f46270 */
[----:B------:R-:W-:Y:S01]  /*5ab0*/  FSEL R181, R181, -INF , !P6 ;  /* 0xff800000b5b57808 */ /* 0x000fe20007000000 */
[----:B---3--:R-:W-:Y:S01]  /*5ac0*/  FFMA.FTZ R179, R24, -UR31, R23 ;  /* 0x8000001f18b37c23 */ /* 0x008fe20008010017 */
[----:B------:R-:W-:Y:S01]  /*5ad0*/  ISETP.GE.AND P6, PT, R56, R228, PT ;  /* 0x000000e43800720c */ /* 0x000fe20003fc6270 */
[----:B------:R-:W-:Y:S01]  /*5ae0*/  IMAD.IADD R24, R230, 0x1, -R56 ;  /* 0x00000001e6187824 */ /* 0x000fe200078e0a38 */
[C---:B------:R-:W-:Y:S01]  /*5af0*/  ISETP.GE.AND P5, PT, R56.reuse, R223, PT ;  /* 0x000000df3800720c */ /* 0x040fe20003fa6270 */
[----:B------:R-:W3:Y:S01]  /*5b00*/  I2F R129, R28 ;  /* 0x0000001c00817306 */ /* 0x000ee20000201400 */
[----:B------:R-:W-:Y:S02]  /*5b10*/  ISETP.LT.OR P4, PT, R56, R235, P4 ;  /* 0x000000eb3800720c */ /* 0x000fe40002781670 */
[----:B------:R-:W-:-:S02]  /*5b20*/  IABS R24, R24 ;  /* 0x0000001800187213 */ /* 0x000fc40000000000 */
[----:B------:R-:W-:Y:S01]  /*5b30*/  ISETP.LT.OR P2, PT, R56, R232, P2 ;  /* 0x000000e83800720c */ /* 0x000fe20001741670 */
[----:B----4-:R-:W-:Y:S01]  /*5b40*/  FFMA.FTZ R27, R44, -UR31, R27 ;  /* 0x8000001f2c1b7c23 */ /* 0x010fe2000801001b */
[C---:B------:R-:W-:Y:S01]  /*5b50*/  ISETP.LT.OR P6, PT, R56.reuse, R229, P6 ;  /* 0x000000e53800720c */ /* 0x040fe200037c1670 */
[----:B------:R-:W4:Y:S01]  /*5b60*/  I2F R178, R178 ;  /* 0x000000b200b27306 */ /* 0x000f220000201400 */
[----:B------:R-:W-:Y:S01]  /*5b70*/  ISETP.LT.OR P5, PT, R56, R226, P5 ;  /* 0x000000e23800720c */ /* 0x000fe20002fa1670 */
[----:B------:R-:W-:Y:S01]  /*5b80*/  IMAD.IADD R56, R227, 0x1, -R56 ;  /* 0x00000001e3387824 */ /* 0x000fe200078e0a38 */
[----:B------:R-:W-:Y:S01]  /*5b90*/  FSEL R182, R29, -INF , !P3 ;  /* 0xff8000001db67808 */ /* 0x000fe20005800000 */
[----:B------:R-:W-:Y:S01]  /*5ba0*/  IMAD.MOV.U32 R85, RZ, RZ, R24 ;  /* 0x000000ffff557224 */ /* 0x000fe200078e0018 */
[C---:B------:R-:W-:Y:S02]  /*5bb0*/  ISETP.GE.AND P3, PT, R38.reuse, R231, PT ;  /* 0x000000e72600720c */ /* 0x040fe40003f66270 */
[----:B------:R-:W-:Y:S01]  /*5bc0*/  IABS R24, R56 ;  /* 0x0000003800187213 */ /* 0x000fe20000000000 */
[----:B---3--:R-:W-:Y:S01]  /*5bd0*/  FFMA.FTZ R129, R129, -UR31, R72 ;  /* 0x8000001f81817c23 */ /* 0x008fe20008010048 */
[----:B------:R-:W-:Y:S01]  /*5be0*/  FSEL R183, R31, -INF , !P1 ;  /* 0xff8000001fb77808 */ /* 0x000fe20004800000 */
[----:B------:R-:W3:Y:S01]  /*5bf0*/  I2F R85, R85 ;  /* 0x0000005500557306 */ /* 0x000ee20000201400 */
[----:B------:R-:W-:Y:S01]  /*5c00*/  HMMA.16816.F32.BF16 R28, R12, R66, RZ ;  /* 0x000000420c1c723c */ /* 0x000fe200000418ff */
[----:B------:R-:W-:Y:S01]  /*5c10*/  IMAD.MOV.U32 R87, RZ, RZ, R24 ;  /* 0x000000ffff577224 */ /* 0x000fe200078e0018 */
[----:B------:R-:W-:-:S02]  /*5c20*/  ISETP.LT.OR P3, PT, R38, R232, P3 ;  /* 0x000000e82600720c */ /* 0x000fc40001f61670 */
[----:B------:R-:W-:Y:S01]  /*5c30*/  IABS R26, R26 ;  /* 0x0000001a001a7213 */ /* 0x000fe20000000000 */
[----:B----4-:R-:W-:Y:S01]  /*5c40*/  FFMA.FTZ R178, R178, -UR31, R21 ;  /* 0x8000001fb2b27c23 */ /* 0x010fe20008010015 */
[----:B------:R-:W-:Y:S01]  /*5c50*/  IABS R24, R25 ;  /* 0x0000001900187213 */ /* 0x000fe20000000000 */
[----:B------:R-:W4:Y:S01]  /*5c60*/  I2F R87, R87 ;  /* 0x0000005700577306 */ /* 0x000f220000201400 */
[----:B------:R-:W-:Y:S01]  /*5c70*/  HMMA.16816.F32.BF16 R64, R8, R66, RZ ;  /* 0x000000420840723c */ /* 0x000fe200000418ff */
[----:B------:R-:W-:Y:S02]  /*5c80*/  FSEL R175, R47, -INF , !P0 ;  /* 0xff8000002faf7808 */ /* 0x000fe40004000000 */
[----:B------:R-:W-:Y:S02]  /*5c90*/  IADD3 R76, R52, 0x58, RZ ;  /* 0x00000058344c7810 */ /* 0x000fe40007ffe0ff */
[C---:B------:R-:W-:Y:S02]  /*5ca0*/  ISETP.GE.AND P1, PT, R38.reuse, R228, PT ;  /* 0x000000e42600720c */ /* 0x040fe40003f26270 */
[C---:B------:R-:W-:Y:S01]  /*5cb0*/  ISETP.GE.AND P0, PT, R38.reuse, R223, PT ;  /* 0x000000df2600720c */ /* 0x040fe20003f06270 */
[----:B------:R-:W5:Y:S01]  /*5cc0*/  I2F R83, R26 ;  /* 0x0000001a00537306 */ /* 0x000f620000201400 */
[----:B------:R-:W-:Y:S01]  /*5cd0*/  FSEL R170, R27, -INF , !P3 ;  /* 0xff8000001baa7808 */ /* 0x000fe20005800000 */
[C---:B-1----:R-:W-:Y:S01]  /*5ce0*/  HMMA.16816.F32.BF16 R20, R12.reuse, R60, RZ ;  /* 0x0000003c0c14723c */ /* 0x042fe200000418ff */
[----:B------:R-:W-:Y:S01]  /*5cf0*/  ISETP.LT.OR P1, PT, R38, R229, P1 ;  /* 0x000000e52600720c */ /* 0x000fe20000f21670 */
[----:B------:R-:W-:Y:S01]  /*5d00*/  IMAD.IADD R77, R236, 0x1, -R76 ;  /* 0x00000001ec4d7824 */ /* 0x000fe200078e0a4c */
[----:B------:R-:W-:Y:S01]  /*5d10*/  ISETP.LT.OR P0, PT, R38, R226, P0 ;  /* 0x000000e22600720c */ /* 0x000fe20000701670 */
[----:B---3--:R-:W-:Y:S01]  /*5d20*/  FFMA.FTZ R85, R85, -UR31, R68 ;  /* 0x8000001f55557c23 */ /* 0x008fe20008010044 */
[----:B------:R-:W-:Y:S01]  /*5d30*/  FSEL R178, R178, -INF , !P1 ;  /* 0xff800000b2b27808 */ /* 0x000fe20004800000 */
[----:B------:R-:W1:Y:S01]  /*5d40*/  I2F R72, R24 ;  /* 0x0000001800487306 */ /* 0x000e620000201400 */
[----:B------:R-:W-:Y:S01]  /*5d50*/  FSEL R179, R179, -INF , !P0 ;  /* 0xff800000b3b37808 */ /* 0x000fe20004000000 */
[C---:B--2---:R-:W-:Y:S01]  /*5d60*/  HMMA.16816.F32.BF16 R44, R12.reuse, R40, RZ ;  /* 0x000000280c2c723c */ /* 0x044fe200000418ff */
[----:B------:R-:W-:Y:S01]  /*5d70*/  FSEL R129, R129, -INF , !P4 ;  /* 0xff80000081817808 */ /* 0x000fe20006000000 */
[----:B----4-:R-:W-:Y:S01]  /*5d80*/  FFMA.FTZ R87, R87, -UR31, R70 ;  /* 0x8000001f57577c23 */ /* 0x010fe20008010046 */
[C---:B------:R-:W-:Y:S01]  /*5d90*/  ISETP.GE.AND P3, PT, R81.reuse, R234, PT ;  /* 0x000000ea5100720c */ /* 0x040fe20003f66270 */
[----:B------:R-:W-:Y:S01]  /*5da0*/  IMAD.IADD R73, R230, 0x1, -R76 ;  /* 0x00000001e6497824 */ /* 0x000fe200078e0a4c */
[----:B------:R-:W-:Y:S01]  /*5db0*/  ISETP.GE.AND P1, PT, R81, R231, PT ;  /* 0x000000e75100720c */ /* 0x000fe20003f26270 */
[----:B-----5:R-:W-:Y:S01]  /*5dc0*/  FFMA.FTZ R74, R83, -UR31, R74 ;  /* 0x8000001f534a7c23 */ /* 0x020fe2000801004a */
[C---:B------:R-:W-:Y:S01]  /*5dd0*/  ISETP.GE.AND P0, PT, R81.reuse, R228, PT ;  /* 0x000000e45100720c */ /* 0x040fe20003f06270 */
[----:B------:R-:W-:Y:S01]  /*5de0*/  HMMA.16816.F32.BF16 R36, R12, R42, RZ ;  /* 0x0000002a0c24723c */ /* 0x000fe200000418ff */
[----:B------:R-:W-:Y:S01]  /*5df0*/  ISETP.GE.AND P4, PT, R81, R223, PT ;  /* 0x000000df5100720c */ /* 0x000fe20003f86270 */
[----:B------:R-:W-:Y:S01]  /*5e00*/  IMAD.IADD R83, R227, 0x1, -R76 ;  /* 0x00000001e3537824 */ /* 0x000fe200078e0a4c */
[----:B------:R-:W-:-:S02]  /*5e10*/  ISETP.LT.OR P3, PT, R81, R235, P3 ;  /* 0x000000eb5100720c */ /* 0x000fc40001f61670 */
[C---:B------:R-:W-:Y:S01]  /*5e20*/  ISETP.LT.OR P1, PT, R81.reuse, R232, P1 ;  /* 0x000000e85100720c */ /* 0x040fe20000f21670 */
[----:B-1----:R-:W-:Y:S01]  /*5e30*/  FFMA.FTZ R72, R72, -UR31, R75 ;  /* 0x8000001f48487c23 */ /* 0x002fe2000801004b */
[C---:B------:R-:W-:Y:S01]  /*5e40*/  ISETP.LT.OR P0, PT, R81.reuse, R229, P0 ;  /* 0x000000e55100720c */ /* 0x040fe20000701670 */
[C---:B------:R-:W-:Y:S01]  /*5e50*/  HMMA.16816.F32.BF16 R24, R8.reuse, R60, RZ ;  /* 0x0000003c0818723c */ /* 0x040fe200000418ff */
[----:B------:R-:W-:Y:S02]  /*5e60*/  ISETP.LT.OR P4, PT, R81, R226, P4 ;  /* 0x000000e25100720c */ /* 0x000fe40002781670 */
[----:B------:R-:W-:Y:S02]  /*5e70*/  IABS R77, R77 ;  /* 0x0000004d004d7213 */ /* 0x000fe40000000000 */
[----:B------:R-:W-:Y:S02]  /*5e80*/  IABS R80, R80 ;  /* 0x0000005000507213 */ /* 0x000fe40000000000 */
[----:B------:R-:W-:Y:S01]  /*5e90*/  IMAD.IADD R60, R233, 0x1, -R76 ;  /* 0x00000001e93c7824 */ /* 0x000fe200078e0a4c */
[----:B------:R-:W-:Y:S01]  /*5ea0*/  HMMA.16816.F32.BF16 R56, R8, R40, RZ ;  /* 0x000000280838723c */ /* 0x000fe200000418ff */
[----:B------:R-:W-:Y:S01]  /*5eb0*/  IABS R86, R86 ;  /* 0x0000005600567213 */ /* 0x000fe20000000000 */
[----:B------:R-:W-:Y:S01]  /*5ec0*/  I2F R77, R77 ;  /* 0x0000004d004d7306 */ /* 0x000fe20000201400 */
[----:B------:R-:W-:-:S02]  /*5ed0*/  IADD3 R55, R52, 0x59, RZ ;  /* 0x0000005934377810 */ /* 0x000fc40007ffe0ff */
[----:B------:R-:W-:Y:S02]  /*5ee0*/  IABS R60, R60 ;  /* 0x0000003c003c7213 */ /* 0x000fe40000000000 */
[----:B------:R-:W-:Y:S01]  /*5ef0*/  FSEL R125, R74, -INF , !P2 ;  /* 0xff8000004a7d7808 */ /* 0x000fe20005000000 */
[----:B------:R-:W-:Y:S01]  /*5f00*/  HMMA.16816.F32.BF16 R40, R8, R42, RZ ;  /* 0x0000002a0828723c */ /* 0x000fe200000418ff */
[--C-:B------:R-:W-:Y:S01]  /*5f10*/  IMAD.IADD R74, R233, 0x1, -R55.reuse ;  /* 0x00000001e94a7824 */ /* 0x100fe200078e0a37 */
[----:B------:R1:W-:Y:S01]  /*5f20*/  I2F R81, R60 ;  /* 0x0000003c00517306 */ /* 0x0003e20000201400 */
[--C-:B------:R-:W-:Y:S01]  /*5f30*/  IMAD.IADD R54, R236, 0x1, -R55.reuse ;  /* 0x00000001ec367824 */ /* 0x100fe200078e0a37 */
[----:B------:R-:W-:Y:S01]  /*5f40*/  IABS R73, R73 ;  /* 0x0000004900497213 */ /* 0x000fe20000000000 */
[--C-:B------:R-:W-:Y:S01]  /*5f50*/  IMAD.IADD R70, R230, 0x1, -R55.reuse ;  /* 0x00000001e6467824 */ /* 0x100fe200078e0a37 */
[----:B------:R-:W-:Y:S01]  /*5f60*/  FSEL R168, R85, -INF , !P6 ;  /* 0xff80000055a87808 */ /* 0x000fe20007000000 */
[----:B------:R-:W-:Y:S01]  /*5f70*/  IMAD.IADD R75, R227, 0x1, -R55 ;  /* 0x00000001e34b7824 */ /* 0x000fe200078e0a37 */
[----:B------:R-:W-:Y:S01]  /*5f80*/  HMMA.16816.F32.BF16 R12, R12, R62, RZ ;  /* 0x0000003e0c0c723c */ /* 0x000fe200000418ff */
[----:B------:R-:W-:Y:S01]  /*5f90*/  FSEL R169, R87, -INF , !P5 ;  /* 0xff80000057a97808 */ /* 0x000fe20006800000 */
[----:B------:R-:W2:Y:S01]  /*5fa0*/  I2F R68, R86 ;  /* 0x0000005600447306 */ /* 0x000ea20000201400 */
[----:B------:R-:W-:-:S02]  /*5fb0*/  FSEL R128, R84, -INF , !P3 ;  /* 0xff80000054807808 */ /* 0x000fc40005800000 */
[C---:B------:R-:W-:Y:S02]  /*5fc0*/  ISETP.GE.AND P2, PT, R76.reuse, R234, PT ;  /* 0x000000ea4c00720c */ /* 0x040fe40003f46270 */
[C---:B------:R-:W-:Y:S01]  /*5fd0*/  ISETP.GE.AND P6, PT, R76.reuse, R231, PT ;  /* 0x000000e74c00720c */ /* 0x040fe20003fc6270 */
[----:B------:R-:W-:Y:S01]  /*5fe0*/  HMMA.16816.F32.BF16 R8, R8, R62, RZ ;  /* 0x0000003e0808723c */ /* 0x000fe200000418ff */
[C---:B------:R-:W-:Y:S01]  /*5ff0*/  ISETP.GE.AND P5, PT, R76.reuse, R228, PT ;  /* 0x000000e44c00720c */ /* 0x040fe20003fa6270 */
[----:B-1----:R-:W1:Y:S01]  /*6000*/  LDSM.16.M88.4 R60, [R217+0x1800] ;  /* 0x00180000d93c783b */ /* 0x002e620000000200 */
[----:B------:R-:W3:Y:S01]  /*6010*/  I2F R80, R80 ;  /* 0x0000005000507306 */ /* 0x000ee20000201400 */
[----:B------:R-:W-:Y:S02]  /*6020*/  ISETP.GE.AND P3, PT, R76, R223, PT ;  /* 0x000000df4c00720c */ /* 0x000fe40003f66270 */
[----:B------:R-:W-:Y:S02]  /*6030*/  IABS R74, R74 ;  /* 0x0000004a004a7213 */ /* 0x000fe40000000000 */
[----:B------:R-:W-:Y:S01]  /*6040*/  HMMA.16816.F32.BF16 R64, R32, R78, R64 ;  /* 0x0000004e2040723c */ /* 0x000fe20000041840 */
[----:B------:R-:W-:Y:S01]  /*6050*/  IABS R54, R54 ;  /* 0x0000003600367213 */ /* 0x000fe20000000000 */
[----:B--2---:R-:W-:Y:S01]  /*6060*/  FFMA.FTZ R71, R68, -UR31, R71 ;  /* 0x8000001f44477c23 */ /* 0x004fe20008010047 */
[C---:B------:R-:W-:Y:S01]  /*6070*/  ISETP.LT.OR P2, PT, R76.reuse, R235, P2 ;  /* 0x000000eb4c00720c */ /* 0x040fe20001741670 */
[----:B------:R-:W-:Y:S01]  /*6080*/  I2F R73, R73 ;  /* 0x0000004900497306 */ /* 0x000fe20000201400 */
[----:B------:R-:W-:-:S02]  /*6090*/  ISETP.LT.OR P6, PT, R76, R232, P6 ;  /* 0x000000e84c00720c */ /* 0x000fc400037c1670 */
[C---:B------:R-:W-:Y:S01]  /*60a0*/  ISETP.LT.OR P5, PT, R76.reuse, R229, P5 ;  /* 0x000000e54c00720c */ /* 0x040fe20002fa1670 */
[----:B------:R-:W-:Y:S01]  /*60b0*/  HMMA.16816.F32.BF16 R28, R16, R78, R28 ;  /* 0x0000004e101c723c */ /* 0x000fe2000004181c */
[----:B------:R-:W-:Y:S02]  /*60c0*/  ISETP.LT.OR P3, PT, R76, R226, P3 ;  /* 0x000000e24c00720c */ /* 0x000fe40001f61670 */
[----:B------:R-:W-:Y:S01]  /*60d0*/  IABS R83, R83 ;  /* 0x0000005300537213 */ /* 0x000fe20000000000 */
[----:B------:R-:W2:Y:S01]  /*60e0*/  I2F R54, R54 ;  /* 0x0000003600367306 */ /* 0x000ea20000201400 */
[----:B------:R-:W-:Y:S01]  /*60f0*/  IABS R76, R70 ;  /* 0x00000046004c7213 */ /* 0x000fe20000000000 */
[----:B---3--:R-:W-:Y:S01]  /*6100*/  FFMA.FTZ R80, R80, -UR31, R69 ;  /* 0x8000001f50507c23 */ /* 0x008fe20008010045 */
[----:B------:R-:W-:Y:S02]  /*6110*/  IADD3 R69, R52, 0x60, RZ ;  /* 0x0000006034457810 */ /* 0x000fe40007ffe0ff */
[----:B------:R-:W-:-:S02]  /*6120*/  FSEL R123, R72, -INF , !P1 ;  /* 0xff800000487b7808 */ /* 0x000fc40004800000 */
[----:B------:R-:W-:Y:S01]  /*6130*/  ISETP.GE.AND P1, PT, R55, R234, PT ;  /* 0x000000ea3700720c */ /* 0x000fe20003f26270 */
[----:B------:R3:W4:Y:S01]  /*6140*/  I2F R70, R74 ;  /* 0x0000004a00467306 */ /* 0x0007220000201400 */
[----:B------:R-:W-:Y:S02]  /*6150*/  FSEL R167, R71, -INF , !P4 ;  /* 0xff80000047a77808 */ /* 0x000fe40006000000 */
[----:B------:R-:W-:Y:S01]  /*6160*/  ISETP.GE.AND P4, PT, R55, R228, PT ;  /* 0x000000e43700720c */ /* 0x000fe20003f86270 */
[----:B------:R-:W-:Y:S01]  /*6170*/  FFMA.FTZ R77, R77, -UR31, R64 ;  /* 0x8000001f4d4d7c23 */ /* 0x000fe20008010040 */
[----:B------:R-:W-:Y:S01]  /*6180*/  ISETP.LT.OR P1, PT, R55, R235, P1 ;  /* 0x000000eb3700720c */ /* 0x000fe20000f21670 */
[----:B------:R-:W-:Y:S01]  /*6190*/  FFMA.FTZ R66, R81, -UR31, R66 ;  /* 0x8000001f51427c23 */ /* 0x000fe20008010042 */
[----:B------:R-:W-:Y:S01]  /*61a0*/  ISETP.LT.OR P4, PT, R55, R229, P4 ;  /* 0x000000e53700720c */ /* 0x000fe20002781670 */
[----:B------:R-:W5:Y:S01]  /*61b0*/  I2F R83, R83 ;  /* 0x0000005300537306 */ /* 0x000f620000201400 */
[----:B------:R-:W-:Y:S01]  /*61c0*/  FSEL R127, R77, -INF , !P2 ;  /* 0xff8000004d7f7808 */ /* 0x000fe20005000000 */
[----:B--2---:R-:W-:Y:S01]  /*61d0*/  FFMA.FTZ R65, R54, -UR31, R65 ;  /* 0x8000001f36417c23 */ /* 0x004fe20008010041 */
[----:B------:R-:W-:Y:S01]  /*61e0*/  ISETP.GE.AND P2, PT, R55, R223, PT ;  /* 0x000000df3700720c */ /* 0x000fe20003f46270 */
[----:B------:R-:W-:Y:S01]  /*61f0*/  FFMA.FTZ R28, R73, -UR31, R28 ;  /* 0x8000001f491c7c23 */ /* 0x000fe2000801001c */
[----:B------:R-:W-:Y:S01]  /*6200*/  FSEL R166, R80, -INF , !P0 ;  /* 0xff80000050a67808 */ /* 0x000fe20004000000 */
[-C--:B-1----:R-:W-:Y:S01]  /*6210*/  HMMA.16816.F32.BF16 R56, R32, R60.reuse, R56 ;  /* 0x0000003c2038723c */ /* 0x082fe20000041838 */
[----:B------:R-:W-:Y:S01]  /*6220*/  ISETP.LT.OR P2, PT, R55, R226, P2 ;  /* 0x000000e23700720c */ /* 0x000fe20001741670 */
[----:B------:R-:W1:Y:S01]  /*6230*/  I2F R68, R76 ;  /* 0x0000004c00447306 */ /* 0x000e620000201400 */
[----:B---3--:R-:W-:Y:S01]  /*6240*/  IABS R74, R75 ;  /* 0x0000004b004a7213 */ /* 0x008fe20000000000 */
[----:B------:R-:W-:Y:S01]  /*6250*/  IMAD.IADD R75, R236, 0x1, -R69 ;  /* 0x00000001ec4b7824 */ /* 0x000fe200078e0a45 */
[----:B------:R-:W-:Y:S01]  /*6260*/  FSEL R164, R28, -INF , !P5 ;  /* 0xff8000001ca47808 */ /* 0x000fe20006800000 */
[----:B----4-:R-:W-:Y:S01]  /*6270*/  FFMA.FTZ R70, R70, -UR31, R67 ;  /* 0x8000001f46467c23 */ /* 0x010fe20008010043 */
[----:B------:R-:W-:Y:S01]  /*6280*/  FSEL R126, R65, -INF , !P1 ;  /* 0xff800000417e7808 */ /* 0x000fe20004800000 */
[----:B------:R-:W-:Y:S01]  /*6290*/  HMMA.16816.F32.BF16 R44, R16, R60, R44 ;  /* 0x0000003c102c723c */ /* 0x000fe2000004182c */
[----:B------:R-:W-:Y:S01]  /*62a0*/  IABS R72, R75 ;  /* 0x0000004b00487213 */ /* 0x000fe20000000000 */
[----:B------:R-:W2:Y:S01]  /*62b0*/  I2F R64, R74 ;  /* 0x0000004a00407306 */ /* 0x000ea20000201400 */
[----:B-----5:R-:W-:Y:S01]  /*62c0*/  FFMA.FTZ R30, R83, -UR31, R30 ;  /* 0x8000001f531e7c23 */ /* 0x020fe2000801001e */
[----:B------:R-:W-:-:S02]  /*62d0*/  ISETP.GE.AND P0, PT, R55, R231, PT ;  /* 0x000000e73700720c */ /* 0x000fc40003f06270 */
[----:B------:R-:W-:Y:S01]  /*62e0*/  IADD3 R54, R52, 0x68, RZ ;  /* 0x0000006834367810 */ /* 0x000fe20007ffe0ff */
[----:B------:R-:W-:Y:S01]  /*62f0*/  IMAD.IADD R61, R230, 0x1, -R69 ;  /* 0x00000001e63d7824 */ /* 0x000fe200078e0a45 */
[----:B------:R-:W-:Y:S01]  /*6300*/  FSEL R165, R30, -INF , !P3 ;  /* 0xff8000001ea57808 */ /* 0x000fe20005800000 */
[-C--:B------:R-:W-:Y:S01]  /*6310*/  HMMA.16816.F32.BF16 R40, R32, R62.reuse, R40 ;  /* 0x0000003e2028723c */ /* 0x080fe20000041828 */
[----:B------:R-:W3:Y:S01]  /*6320*/  I2F R71, R72 ;  /* 0x0000004800477306 */ /* 0x000ee20000201400 */
[----:B-1----:R-:W-:Y:S01]  /*6330*/  FFMA.FTZ R29, R68, -UR31, R29 ;  /* 0x8000001f441d7c23 */ /* 0x002fe2000801001d */
[----:B------:R-:W-:Y:S01]  /*6340*/  IABS R28, R61 ;  /* 0x0000003d001c7213 */ /* 0x000fe20000000000 */
[----:B------:R-:W-:Y:S01]  /*6350*/  IMAD.IADD R61, R227, 0x1, -R69 ;  /* 0x00000001e33d7824 */ /* 0x000fe200078e0a45 */
[----:B------:R-:W-:Y:S02]  /*6360*/  IADD3 R60, R52, 0x61, RZ ;  /* 0x00000061343c7810 */ /* 0x000fe40007ffe0ff */
[----:B------:R-:W-:Y:S01]  /*6370*/  FSEL R130, R29, -INF , !P4 ;  /* 0xff8000001d827808 */ /* 0x000fe20006000000 */
[----:B------:R-:W-:Y:S01]  /*6380*/  HMMA.16816.F32.BF16 R36, R16, R62, R36 ;  /* 0x0000003e1024723c */ /* 0x000fe20000041824 */
[----:B--2---:R-:W-:Y:S01]  /*6390*/  FFMA.FTZ R31, R64, -UR31, R31 ;  /* 0x8000001f401f7c23 */ /* 0x004fe2000801001f */
[----:B------:R1:W-:Y:S01]  /*63a0*/  I2F R65, R28 ;  /* 0x0000001c00417306 */ /* 0x0003e20000201400 */
[----:B------:R-:W-:-:S02]  /*63b0*/  IABS R61, R61 ;  /* 0x0000003d003d7213 */ /* 0x000fc40000000000 */
[----:B------:R-:W-:Y:S01]  /*63c0*/  ISETP.LT.OR P0, PT, R55, R232, P0 ;  /* 0x000000e83700720c */ /* 0x000fe20000701670 */
[----:B------:R-:W-:Y:S01]  /*63d0*/  IMAD.IADD R55, R236, 0x1, -R60 ;  /* 0x00000001ec377824 */ /* 0x000fe200078e0a3c */
[----:B------:R-:W-:Y:S01]  /*63e0*/  FSEL R131, R31, -INF , !P2 ;  /* 0xff8000001f837808 */ /* 0x000fe20005000000 */
[----:B------:R-:W-:Y:S01]  /*63f0*/  IMAD.IADD R63, R233, 0x1, -R54 ;  /* 0x00000001e93f7824 */ /* 0x000fe200078e0a36 */
[----:B------:R-:W-:Y:S01]  /*6400*/  FSEL R121, R66, -INF , !P6 ;  /* 0xff80000042797808 */ /* 0x000fe20007000000 */
[----:B------:R-:W2:Y:S01]  /*6410*/  I2F R61, R61 ;  /* 0x0000003d003d7306 */ /* 0x000ea20000201400 */
[----:B------:R-:W-:Y:S01]  /*6420*/  IABS R55, R55 ;  /* 0x0000003700377213 */ /* 0x000fe20000000000 */
[----:B---3--:R-:W-:Y:S01]  /*6430*/  FFMA.FTZ R104, R71, -UR31, R56 ;  /* 0x8000001f47687c23 */ /* 0x008fe20008010038 */
[C---:B------:R-:W-:Y:S01]  /*6440*/  ISETP.GE.AND P6, PT, R69.reuse, R234, PT ;  /* 0x000000ea4500720c */ /* 0x040fe20003fc6270 */
[----:B------:R-:W-:Y:S01]  /*6450*/  IMAD.IADD R56, R236, 0x1, -R54 ;  /* 0x00000001ec387824 */ /* 0x000fe200078e0a36 */
[----:B------:R-:W-:Y:S01]  /*6460*/  FSEL R119, R70, -INF , !P0 ;  /* 0xff80000046777808 */ /* 0x000fe20004000000 */
[----:B------:R-:W-:Y:S01]  /*6470*/  IMAD.MOV.U32 R64, RZ, RZ, R55 ;  /* 0x000000ffff407224 */ /* 0x000fe200078e0037 */
[----:B------:R-:W-:Y:S01]  /*6480*/  ISETP.LT.OR P6, PT, R69, R235, P6 ;  /* 0x000000eb4500720c */ /* 0x000fe200037c1670 */
[----:B-1----:R-:W1:Y:S01]  /*6490*/  LDSM.16.M88.4 R28, [R217+0x1c00] ;  /* 0x001c0000d91c783b */ /* 0x002e620000000200 */
[----:B------:R-:W-:Y:S01]  /*64a0*/  IABS R55, R56 ;  /* 0x0000003800377213 */ /* 0x000fe20000000000 */
[----:B------:R-:W-:Y:S01]  /*64b0*/  IMAD.IADD R56, R233, 0x1, -R69 ;  /* 0x00000001e9387824 */ /* 0x000fe200078e0a45 */
[----:B------:R-:W-:Y:S01]  /*64c0*/  FSEL R104, R104, -INF , !P6 ;  /* 0xff80000068687808 */ /* 0x000fe20007000000 */
[----:B------:R-:W3:Y:S01]  /*64d0*/  I2F R64, R64 ;  /* 0x0000004000407306 */ /* 0x000ee20000201400 */
[----:B------:R-:W-:Y:S01]  /*64e0*/  ISETP.GE.AND P0, PT, R60, R234, PT ;  /* 0x000000ea3c00720c */ /* 0x000fe20003f06270 */
[----:B------:R-:W-:Y:S01]  /*64f0*/  IMAD.IADD R66, R230, 0x1, -R60 ;  /* 0x00000001e6427824 */ /* 0x000fe200078e0a3c */
[----:B------:R-:W-:Y:S01]  /*6500*/  IABS R56, R56 ;  /* 0x0000003800387213 */ /* 0x000fe20000000000 */
[----:B--2---:R-:W-:Y:S01]  /*6510*/  FFMA.FTZ R87, R61, -UR31, R46 ;  /* 0x8000001f3d577c23 */ /* 0x004fe2000801002e */
[----:B------:R-:W-:Y:S01]  /*6520*/  ISETP.GE.AND P4, PT, R60, R231, PT ;  /* 0x000000e73c00720c */ /* 0x000fe20003f86270 */
[----:B------:R-:W-:Y:S01]  /*6530*/  IMAD.IADD R61, R230, 0x1, -R54 ;  /* 0x00000001e63d7824 */ /* 0x000fe200078e0a36 */
[C---:B------:R-:W-:Y:S01]  /*6540*/  ISETP.GE.AND P2, PT, R60.reuse, R228, PT ;  /* 0x000000e43c00720c */ /* 0x040fe20003f46270 */
[----:B------:R2:W4:Y:S01]  /*6550*/  I2F R67, R56 ;  /* 0x0000003800437306 */ /* 0x0005220000201400 */
[C---:B------:R-:W-:Y:S01]  /*6560*/  ISETP.GE.AND P6, PT, R60.reuse, R223, PT ;  /* 0x000000df3c00720c */ /* 0x040fe20003fc6270 */
[----:B------:R-:W-:Y:S01]  /*6570*/  FFMA.FTZ R65, R65, -UR31, R44 ;  /* 0x8000001f41417c23 */ /* 0x000fe2000801002c */
[----:B------:R-:W-:Y:S01]  /*6580*/  IABS R61, R61 ;  /* 0x0000003d003d7213 */ /* 0x000fe20000000000 */
[----:B------:R-:W-:Y:S01]  /*6590*/  IMAD.IADD R62, R227, 0x1, -R54 ;  /* 0x00000001e33e7824 */ /* 0x000fe200078e0a36 */
[----:B------:R-:W-:Y:S01]  /*65a0*/  ISETP.LT.OR P0, PT, R60, R235, P0 ;  /* 0x000000eb3c00720c */ /* 0x000fe20000701670 */
[----:B------:R-:W-:-:S04]  /*65b0*/  DEPBAR.LE SB0, 0x0 ;  /* 0x000080000000791a */ /* 0x000fc80000000000 */
[----:B------:R-:W5:Y:S01]  /*65c0*/  I2F R55, R55 ;  /* 0x0000003700377306 */ /* 0x000f620000201400 */
[----:B------:R-:W-:Y:S01]  /*65d0*/  ISETP.LT.OR P4, PT, R60, R232, P4 ;  /* 0x000000e83c00720c */ /* 0x000fe20002781670 */
[----:B---3--:R-:W-:Y:S01]  /*65e0*/  FFMA.FTZ R64, R64, -UR31, R57 ;  /* 0x8000001f40407c23 */ /* 0x008fe20008010039 */
[C---:B------:R-:W-:Y:S02]  /*65f0*/  ISETP.LT.OR P2, PT, R60.reuse, R229, P2 ;  /* 0x000000e53c00720c */ /* 0x040fe40001741670 */
[----:B------:R-:W-:Y:S01]  /*6600*/  ISETP.LT.OR P6, PT, R60, R226, P6 ;  /* 0x000000e23c00720c */ /* 0x000fe200037c1670 */
[--C-:B--2---:R-:W-:Y:S01]  /*6610*/  IMAD.IADD R56, R233, 0x1, -R60.reuse ;  /* 0x00000001e9387824 */ /* 0x104fe200078e0a3c */
[C---:B------:R-:W-:Y:S01]  /*6620*/  IADD3 R46, R52.reuse, 0x69, RZ ;  /* 0x00000069342e7810 */ /* 0x040fe20007ffe0ff */
[----:B------:R-:W-:Y:S01]  /*6630*/  IMAD.IADD R60, R227, 0x1, -R60 ;  /* 0x00000001e33c7824 */ /* 0x000fe200078e0a3c */
[----:B------:R-:W2:Y:S01]  /*6640*/  I2F R61, R61 ;  /* 0x0000003d003d7306 */ /* 0x000ea20000201400 */
[----:B------:R-:W-:Y:S01]  /*6650*/  IADD3 R44, R52, 0x70, RZ ;  /* 0x00000070342c7810 */ /* 0x000fe20007ffe0ff */
[----:B----4-:R-:W-:Y:S01]  /*6660*/  FFMA.FTZ R67, R67, -UR31, R58 ;  /* 0x8000001f43437c23 */ /* 0x010fe2000801003a */
[----:B------:R-:W-:Y:S01]  /*6670*/  IABS R56, R56 ;  /* 0x0000003800387213 */ /* 0x000fe20000000000 */
[--C-:B------:R-:W-:Y:S01]  /*6680*/  IMAD.IADD R57, R236, 0x1, -R46.reuse ;  /* 0x00000001ec397824 */ /* 0x100fe200078e0a2e */
[----:B------:R-:W-:Y:S01]  /*6690*/  ISETP.GE.AND P3, PT, R69, R228, PT ;  /* 0x000000e44500720c */ /* 0x000fe20003f66270 */
[----:B------:R-:W-:Y:S01]  /*66a0*/  IMAD.IADD R84, R230, 0x1, -R46 ;  /* 0x00000001e6547824 */ /* 0x000fe200078e0a2e */
[----:B------:R-:W-:Y:S01]  /*66b0*/  IABS R60, R60 ;  /* 0x0000003c003c7213 */ /* 0x000fe20000000000 */
[----:B-----5:R-:W-:Y:S01]  /*66c0*/  FFMA.FTZ R55, R55, -UR31, R40 ;  /* 0x8000001f37377c23 */ /* 0x020fe20008010028 */
[----:B------:R-:W3:Y:S01]  /*66d0*/  I2F R56, R56 ;  /* 0x0000003800387306 */ /* 0x000ee20000201400 */
[----:B-1----:R-:W-:Y:S01]  /*66e0*/  HMMA.16816.F32.BF16 R24, R32, R28, R24 ;  /* 0x0000001c2018723c */ /* 0x002fe20000041818 */
[----:B------:R-:W-:Y:S01]  /*66f0*/  IABS R66, R66 ;  /* 0x0000004200427213 */ /* 0x000fe20000000000 */
[----:B------:R-:W-:Y:S01]  /*6700*/  IMAD.IADD R40, R233, 0x1, -R46 ;  /* 0x00000001e9287824 */ /* 0x000fe200078e0a2e */
[----:B------:R-:W-:-:S02]  /*6710*/  IABS R63, R63 ;  /* 0x0000003f003f7213 */ /* 0x000fc40000000000 */
[----:B------:R-:W-:Y:S01]  /*6720*/  ISETP.GE.AND P5, PT, R69, R231, PT ;  /* 0x000000e74500720c */ /* 0x000fe20003fa6270 */
[----:B--2---:R-:W-:Y:S01]  /*6730*/  FFMA.FTZ R61, R61, -UR31, R36 ;  /* 0x8000001f3d3d7c23 */ /* 0x004fe20008010024 */
[C---:B------:R-:W-:Y:S01]  /*6740*/  ISETP.GE.AND P1, PT, R69.reuse, R223, PT ;  /* 0x000000df4500720c */ /* 0x040fe20003f26270 */
[----:B------:R-:W-:Y:S01]  /*6750*/  HMMA.16816.F32.BF16 R20, R16, R28, R20 ;  /* 0x0000001c1014723c */ /* 0x000fe20000041814 */
[C---:B------:R-:W-:Y:S01]  /*6760*/  ISETP.LT.OR P3, PT, R69.reuse, R229, P3 ;  /* 0x000000e54500720c */ /* 0x040fe20001f61670 */
[----:B------:R-:W1:Y:S01]  /*6770*/  I2F R58, R66 ;  /* 0x00000042003a7306 */ /* 0x000e620000201400 */
[----:B------:R-:W-:Y:S02]  /*6780*/  IABS R57, R57 ;  /* 0x0000003900397213 */ /* 0x000fe40000000000 */
[----:B------:R-:W-:Y:S02]  /*6790*/  IABS R62, R62 ;  /* 0x0000003e003e7213 */ /* 0x000fe40000000000 */
[----:B------:R-:W-:Y:S01]  /*67a0*/  IMAD.IADD R28, R236, 0x1, -R44 ;  /* 0x00000001ec1c7824 */ /* 0x000fe200078e0a2c */
[C---:B------:R-:W-:Y:S01]  /*67b0*/  ISETP.LT.OR P5, PT, R69.reuse, R232, P5 ;  /* 0x000000e84500720c */ /* 0x040fe20002fa1670 */
[----:B---3--:R-:W-:Y:S01]  /*67c0*/  FFMA.FTZ R56, R56, -UR31, R59 ;  /* 0x8000001f38387c23 */ /* 0x008fe2000801003b */
[----:B------:R-:W2:Y:S01]  /*67d0*/  I2F R60, R60 ;  /* 0x0000003c003c7306 */ /* 0x000ea20000201400 */
[----:B------:R-:W-:Y:S01]  /*67e0*/  ISETP.LT.OR P1, PT, R69, R226, P1 ;  /* 0x000000e24500720c */ /* 0x000fe20000f21670 */
[----:B------:R-:W-:Y:S01]  /*67f0*/  HMMA.16816.F32.BF16 R8, R32, R30, R8 ;  /* 0x0000001e2008723c */ /* 0x000fe20000041808 */
[----:B------:R-:W-:-:S02]  /*6800*/  FSEL R90, R65, -INF , !P3 ;  /* 0xff800000415a7808 */ /* 0x000fc40005800000 */
[----:B------:R-:W-:Y:S02]  /*6810*/  IABS R29, R28 ;  /* 0x0000001c001d7213 */ /* 0x000fe40000000000 */
[----:B------:R-:W-:Y:S01]  /*6820*/  IABS R84, R84 ;  /* 0x0000005400547213 */ /* 0x000fe20000000000 */
[----:B------:R-:W3:Y:S01]  /*6830*/  I2F R63, R63 ;  /* 0x0000003f003f7306 */ /* 0x000ee20000201400 */
[----:B------:R-:W-:Y:S01]  /*6840*/  FSEL R96, R67, -INF , !P5 ;  /* 0xff80000043607808 */ /* 0x000fe20006800000 */
[----:B-1----:R-:W-:Y:S01]  /*6850*/  FFMA.FTZ R45, R58, -UR31, R45 ;  /* 0x8000001f3a2d7c23 */ /* 0x002fe2000801002d */
[----:B------:R-:W-:Y:S01]  /*6860*/  FSEL R87, R87, -INF , !P1 ;  /* 0xff80000057577808 */ /* 0x000fe20004800000 */
[----:B------:R-:W-:Y:S01]  /*6870*/  HMMA.16816.F32.BF16 R12, R16, R30, R12 ;  /* 0x0000001e100c723c */ /* 0x000fe2000004180c */
[----:B------:R-:W-:Y:S02]  /*6880*/  FSEL R103, R64, -INF , !P0 ;  /* 0xff80000040677808 */ /* 0x000fe40004000000 */
[C---:B------:R-:W-:Y:S01]  /*6890*/  ISETP.GE.AND P5, PT, R54.reuse, R234, PT ;  /* 0x000000ea3600720c */ /* 0x040fe20003fa6270 */
[----:B------:R-:W1:Y:S01]  /*68a0*/  I2F R65, R62 ;  /* 0x0000003e00417306 */ /* 0x000e620000201400 */
[----:B------:R-:W-:Y:S01]  /*68b0*/  ISETP.GE.AND P3, PT, R54, R231, PT ;  /* 0x000000e73600720c */ /* 0x000fe20003f66270 */
[----:B--2---:R-:W-:Y:S01]  /*68c0*/  FFMA.FTZ R47, R60, -UR31, R47 ;  /* 0x8000001f3c2f7c23 */ /* 0x004fe2000801002f */
[----:B------:R-:W-:-:S02]  /*68d0*/  ISETP.GE.AND P1, PT, R54, R228, PT ;  /* 0x000000e43600720c */ /* 0x000fc40003f26270 */
[C---:B------:R-:W-:Y:S02]  /*68e0*/  ISETP.GE.AND P0, PT, R54.reuse, R223, PT ;  /* 0x000000df3600720c */ /* 0x040fe40003f06270 */
[----:B------:R-:W-:Y:S01]  /*68f0*/  IABS R36, R40 ;  /* 0x0000002800247213 */ /* 0x000fe20000000000 */
[----:B------:R-:W2:Y:S01]  /*6900*/  I2F R28, R57 ;  /* 0x00000039001c7306 */ /* 0x000ea20000201400 */
[C---:B------:R-:W-:Y:S01]  /*6910*/  ISETP.LT.OR P5, PT, R54.reuse, R235, P5 ;  /* 0x000000eb3600720c */ /* 0x040fe20002fa1670 */
[----:B---3--:R-:W-:Y:S01]  /*6920*/  FFMA.FTZ R42, R63, -UR31, R42 ;  /* 0x8000001f3f2a7c23 */ /* 0x008fe2000801002a */
[C---:B------:R-:W-:Y:S02]  /*6930*/  ISETP.LT.OR P3, PT, R54.reuse, R232, P3 ;  /* 0x000000e83600720c */ /* 0x040fe40001f61670 */
[C---:B------:R-:W-:Y:S02]  /*6940*/  ISETP.LT.OR P1, PT, R54.reuse, R229, P1 ;  /* 0x000000e53600720c */ /* 0x040fe40000f21670 */
[----:B------:R-:W-:Y:S01]  /*6950*/  ISETP.LT.OR P0, PT, R54, R226, P0 ;  /* 0x000000e23600720c */ /* 0x000fe20000701670 */
[----:B------:R-:W3:Y:S01]  /*6960*/  I2F R84, R84 ;  /* 0x0000005400547306 */ /* 0x000ee20000201400 */
[----:B------:R-:W-:Y:S01]  /*6970*/  IMAD.MOV.U32 R54, RZ, RZ, R36 ;  /* 0x000000ffff367224 */ /* 0x000fe200078e0024 */
[----:B------:R-:W-:Y:S01]  /*6980*/  FSEL R95, R56, -INF , !P4 ;  /* 0xff800000385f7808 */ /* 0x000fe20006000000 */
[----:B-1----:R-:W-:Y:S01]  /*6990*/  FFMA.FTZ R65, R65, -UR31, R38 ;  /* 0x8000001f41417c23 */ /* 0x002fe20008010026 */
[----:B------:R-:W-:-:S02]  /*69a0*/  ISETP.GE.AND P4, PT, R46, R234, PT ;  /* 0x000000ea2e00720c */ /* 0x000fc40003f86270 */
[----:B------:R-:W-:Y:S01]  /*69b0*/  FSEL R88, R45, -INF , !P2 ;  /* 0xff8000002d587808 */ /* 0x000fe20005000000 */
[--C-:B------:R-:W-:Y:S01]  /*69c0*/  IMAD.IADD R45, R230, 0x1, -R44.reuse ;  /* 0x00000001e62d7824 */ /* 0x100fe200078e0a2c */
[----:B------:R-:W1:Y:S01]  /*69d0*/  I2F R54, R54 ;  /* 0x0000003600367306 */ /* 0x000e620000201400 */
[----:B--2---:R-:W-:Y:S01]  /*69e0*/  FFMA.FTZ R101, R28, -UR31, R41 ;  /* 0x8000001f1c657c23 */ /* 0x004fe20008010029 */
[C---:B------:R-:W-:Y:S02]  /*69f0*/  ISETP.LT.OR P4, PT, R46.reuse, R235, P4 ;  /* 0x000000eb2e00720c */ /* 0x040fe40002781670 */
[----:B------:R-:W-:Y:S02]  /*6a00*/  FSEL R85, R47, -INF , !P6 ;  /* 0xff8000002f557808 */ /* 0x000fe40007000000 */
[----:B------:R-:W-:Y:S02]  /*6a10*/  FSEL R102, R55, -INF , !P5 ;  /* 0xff80000037667808 */ /* 0x000fe40006800000 */
[----:B------:R-:W-:Y:S01]  /*6a20*/  ISETP.GE.AND P2, PT, R46, R231, PT ;  /* 0x000000e72e00720c */ /* 0x000fe20003f46270 */
[----:B---3--:R-:W-:Y:S01]  /*6a30*/  FFMA.FTZ R84, R84, -UR31, R37 ;  /* 0x8000001f54547c23 */ /* 0x008fe20008010025 */
[C---:B------:R-:W-:Y:S01]  /*6a40*/  ISETP.GE.AND P6, PT, R46.reuse, R228, PT ;  /* 0x000000e42e00720c */ /* 0x040fe20003fc6270 */
[----:B------:R-:W-:Y:S01]  /*6a50*/  IMAD.IADD R37, R233, 0x1, -R44 ;  /* 0x00000001e9257824 */ /* 0x000fe200078e0a2c */
[----:B------:R-:W-:Y:S01]  /*6a60*/  ISETP.GE.AND P5, PT, R46, R223, PT ;  /* 0x000000df2e00720c */ /* 0x000fe20003fa6270 */
[----:B------:R-:W2:Y:S01]  /*6a70*/  I2F R29, R29 ;  /* 0x0000001d001d7306 */ /* 0x000ea20000201400 */
[----:B------:R-:W-:-:S02]  /*6a80*/  FSEL R94, R42, -INF , !P3 ;  /* 0xff8000002a5e7808 */ /* 0x000fc40005800000 */
[----:B------:R-:W-:Y:S01]  /*6a90*/  FSEL R86, R61, -INF , !P1 ;  /* 0xff8000003d567808 */ /* 0x000fe20004800000 */
[----:B-1----:R-:W-:Y:S01]  /*6aa0*/  FFMA.FTZ R43, R54, -UR31, R43 ;  /* 0x8000001f362b7c23 */ /* 0x002fe2000801002b */
[----:B------:R-:W-:Y:S02]  /*6ab0*/  FSEL R83, R65, -INF , !P0 ;  /* 0xff80000041537808 */ /* 0x000fe40004000000 */
[----:B------:R-:W-:Y:S02]  /*6ac0*/  FSEL R101, R101, -INF , !P4 ;  /* 0xff80000065657808 */ /* 0x000fe40006000000 */
[C---:B------:R-:W-:Y:S02]  /*6ad0*/  ISETP.GE.AND P3, PT, R44.reuse, R234, PT ;  /* 0x000000ea2c00720c */ /* 0x040fe40003f66270 */
[C---:B------:R-:W-:Y:S02]  /*6ae0*/  ISETP.GE.AND P1, PT, R44.reuse, R231, PT ;  /* 0x000000e72c00720c */ /* 0x040fe40003f26270 */
[----:B------:R-:W-:-:S02]  /*6af0*/  ISETP.GE.AND P0, PT, R44, R228, PT ;  /* 0x000000e42c00720c */ /* 0x000fc40003f06270 */
[----:B------:R-:W-:Y:S01]  /*6b00*/  ISETP.GE.AND P4, PT, R44, R223, PT ;  /* 0x000000df2c00720c */ /* 0x000fe20003f86270 */
[----:B--2---:R-:W-:Y:S01]  /*6b10*/  FFMA.FTZ R100, R29, -UR31, R24 ;  /* 0x8000001f1d647c23 */ /* 0x004fe20008010018 */
[C---:B------:R-:W-:Y:S02]  /*6b20*/  ISETP.LT.OR P2, PT, R46.reuse, R232, P2 ;  /* 0x000000e82e00720c */ /* 0x040fe40001741670 */
[C---:B------:R-:W-:Y:S02]  /*6b30*/  ISETP.LT.OR P6, PT, R46.reuse, R229, P6 ;  /* 0x000000e52e00720c */ /* 0x040fe400037c1670 */
[----:B------:R-:W-:Y:S01]  /*6b40*/  ISETP.LT.OR P5, PT, R46, R226, P5 ;  /* 0x000000e22e00720c */ /* 0x000fe20002fa1670 */
[----:B------:R-:W-:Y:S01]  /*6b50*/  IMAD.IADD R46, R227, 0x1, -R46 ;  /* 0x00000001e32e7824 */ /* 0x000fe200078e0a2e */
[----:B------:R-:W-:Y:S02]  /*6b60*/  IADD3 R40, R52, 0x71, RZ ;  /* 0x0000007134287810 */ /* 0x000fe40007ffe0ff */
[----:B------:R-:W-:-:S02]  /*6b70*/  ISETP.LT.OR P3, PT, R44, R235, P3 ;  /* 0x000000eb2c00720c */ /* 0x000fc40001f61670 */
[----:B------:R-:W-:Y:S01]  /*6b80*/  ISETP.LT.OR P1, PT, R44, R232, P1 ;  /* 0x000000e82c00720c */ /* 0x000fe20000f21670 */
[--C-:B------:R-:W-:Y:S01]  /*6b90*/  IMAD.IADD R38, R236, 0x1, -R40.reuse ;  /* 0x00000001ec267824 */ /* 0x100fe200078e0a28 */
[C---:B------:R-:W-:Y:S01]  /*6ba0*/  ISETP.LT.OR P0, PT, R44.reuse, R229, P0 ;  /* 0x000000e52c00720c */ /* 0x040fe20000701670 */
[----:B------:R-:W-:Y:S01]  /*6bb0*/  IMAD.IADD R24, R233, 0x1, -R40 ;  /* 0x00000001e9187824 */ /* 0x000fe200078e0a28 */
[----:B------:R-:W-:Y:S01]  /*6bc0*/  ISETP.LT.OR P4, PT, R44, R226, P4 ;  /* 0x000000e22c00720c */ /* 0x000fe20002781670 */
[----:B------:R-:W-:Y:S01]  /*6bd0*/  IMAD.IADD R44, R227, 0x1, -R44 ;  /* 0x00000001e32c7824 */ /* 0x000fe200078e0a2c */
[----:B------:R-:W-:Y:S02]  /*6be0*/  IABS R46, R46 ;  /* 0x0000002e002e7213 */ /* 0x000fe40000000000 */
[----:B------:R-:W-:Y:S02]  /*6bf0*/  IABS R37, R37 ;  /* 0x0000002500257213 */ /* 0x000fe40000000000 */
[----:B------:R-:W-:Y:S01]  /*6c00*/  IABS R44, R44 ;  /* 0x0000002c002c7213 */ /* 0x000fe20000000000 */
[----:B------:R-:W1:Y:S01]  /*6c10*/  I2F R42, R46 ;  /* 0x0000002e002a7306 */ /* 0x000e620000201400 */
[----:B------:R-:W-:-:S02]  /*6c20*/  IADD3 R36, R52, 0x78, RZ ;  /* 0x0000007834247810 */ /* 0x000fc40007ffe0ff */
[----:B------:R-:W-:Y:S02]  /*6c30*/  IABS R38, R38 ;  /* 0x0000002600267213 */ /* 0x000fe40000000000 */
[----:B------:R-:W-:Y:S01]  /*6c40*/  FSEL R93, R43, -INF , !P2 ;  /* 0xff8000002b5d7808 */ /* 0x000fe20005000000 */
[----:B------:R-:W-:Y:S01]  /*6c50*/  IMAD.MOV.U32 R43, RZ, RZ, R44 ;  /* 0x000000ffff2b7224 */ /* 0x000fe200078e002c */
[----:B------:R-:W-:Y:S01]  /*6c60*/  IABS R45, R45 ;  /* 0x0000002d002d7213 */ /* 0x000fe20000000000 */
[----:B------:R-:W2:Y:S01]  /*6c70*/  I2F R37, R37 ;  /* 0x0000002500257306 */ /* 0x000ea20000201400 */
[--C-:B------:R-:W-:Y:S01]  /*6c80*/  IMAD.IADD R57, R236, 0x1, -R36.reuse ;  /* 0x00000001ec397824 */ /* 0x100fe200078e0a24 */
[----:B------:R-:W-:Y:S01]  /*6c90*/  IADD3 R52, R52, 0x79, RZ ;  /* 0x0000007934347810 */ /* 0x000fe20007ffe0ff */
[----:B------:R-:W-:Y:S01]  /*6ca0*/  IMAD.IADD R33, R233, 0x1, -R36 ;  /* 0x00000001e9217824 */ /* 0x000fe200078e0a24 */
[----:B------:R-:W-:Y:S01]  /*6cb0*/  IABS R24, R24 ;  /* 0x0000001800187213 */ /* 0x000fe20000000000 */
[----:B------:R-:W-:Y:S01]  /*6cc0*/  IMAD.IADD R44, R230, 0x1, -R40 ;  /* 0x00000001e62c7824 */ /* 0x000fe200078e0a28 */
[----:B------:R-:W-:Y:S01]  /*6cd0*/  IABS R56, R57 ;  /* 0x0000003900387213 */ /* 0x000fe20000000000 */
[----:B------:R-:W-:Y:S01]  /*6ce0*/  IMAD.IADD R28, R236, 0x1, -R52 ;  /* 0x00000001ec1c7824 */ /* 0x000fe200078e0a34 */
[----:B------:R-:W3:Y:S01]  /*6cf0*/  I2F R38, R38 ;  /* 0x0000002600267306 */ /* 0x000ee20000201400 */
[----:B------:R-:W-:Y:S01]  /*6d00*/  IABS R33, R33 ;  /* 0x0000002100217213 */ /* 0x000fe20000000000 */
[----:B-1----:R-:W-:Y:S01]  /*6d10*/  FFMA.FTZ R39, R42, -UR31, R39 ;  /* 0x8000001f2a277c23 */ /* 0x002fe20008010027 */
[----:B------:R-:W-:Y:S01]  /*6d20*/  IABS R44, R44 ;  /* 0x0000002c002c7213 */ /* 0x000fe20000000000 */
[----:B------:R-:W-:Y:S01]  /*6d30*/  IMAD.IADD R42, R227, 0x1, -R40 ;  /* 0x00000001e32a7824 */ /* 0x000fe200078e0a28 */
[----:B------:R-:W-:Y:S01]  /*6d40*/  IABS R28, R28 ;  /* 0x0000001c001c7213 */ /* 0x000fe20000000000 */
[----:B------:R-:W-:Y:S01]  /*6d50*/  IMAD.IADD R16, R230, 0x1, -R52 ;  /* 0x00000001e6107824 */ /* 0x000fe200078e0a34 */
[----:B------:R-:W-:Y:S01]  /*6d60*/  FSEL R29, R39, -INF , !P5 ;  /* 0xff800000271d7808 */ /* 0x000fe20006800000 */
[----:B------:R-:W1:Y:S01]  /*6d70*/  I2F R45, R45 ;  /* 0x0000002d002d7306 */ /* 0x000e620000201400 */
[----:B--2---:R-:W-:Y:S01]  /*6d80*/  FFMA.FTZ R26, R37, -UR31, R26 ;  /* 0x8000001f251a7c23 */ /* 0x004fe2000801001a */
[----:B------:R-:W-:Y:S01]  /*6d90*/  IABS R42, R42 ;  /* 0x0000002a002a7213 */ /* 0x000fe20000000000 */
[----:B------:R-:W-:Y:S01]  /*6da0*/  IMAD.MOV.U32 R39, RZ, RZ, R44 ;  /* 0x000000ffff277224 */ /* 0x000fe200078e002c */
[----:B------:R-:W-:Y:S01]  /*6db0*/  IABS R16, R16 ;  /* 0x0000001000107213 */ /* 0x000fe20000000000 */
[----:B------:R-:W-:Y:S01]  /*6dc0*/  IMAD.IADD R34, R227, 0x1, -R36 ;  /* 0x00000001e3227824 */ /* 0x000fe200078e0a24 */
[----:B------:R-:W-:Y:S01]  /*6dd0*/  FSEL R92, R26, -INF , !P1 ;  /* 0xff8000001a5c7808 */ /* 0x000fe20004800000 */
[----:B------:R-:W-:Y:S01]  /*6de0*/  IMAD.IADD R26, R233, 0x1, -R52 ;  /* 0x00000001e91a7824 */ /* 0x000fe200078e0a34 */
[----:B------:R-:W2:Y:S01]  /*6df0*/  I2F R43, R43 ;  /* 0x0000002b002b7306 */ /* 0x000ea20000201400 */
[----:B---3--:R-:W-:Y:S01]  /*6e00*/  FFMA.FTZ R38, R38, -UR31, R25 ;  /* 0x8000001f26267c23 */ /* 0x008fe20008010019 */
[----:B------:R-:W-:Y:S01]  /*6e10*/  ISETP.GE.AND P1, PT, R36, R234, PT ;  /* 0x000000ea2400720c */ /* 0x000fe20003f26270 */
[----:B------:R-:W-:Y:S01]  /*6e20*/  IMAD.IADD R25, R230, 0x1, -R36 ;  /* 0x00000001e6197824 */ /* 0x000fe200078e0a24 */
[----:B------:R-:W-:Y:S01]  /*6e30*/  IABS R26, R26 ;  /* 0x0000001a001a7213 */ /* 0x000fe20000000000 */
[----:B------:R-:W-:Y:S01]  /*6e40*/  IMAD.IADD R18, R227, 0x1, -R52 ;  /* 0x00000001e3127824 */ /* 0x000fe200078e0a34 */
[----:B------:R-:W-:-:S02]  /*6e50*/  ISETP.LT.OR P1, PT, R36, R235, P1 ;  /* 0x000000eb2400720c */ /* 0x000fc40000f21670 */
[----:B------:R-:W3:Y:S01]  /*6e60*/  I2F R41, R56 ;  /* 0x0000003800297306 */ /* 0x000ee20000201400 */
[----:B-1----:R-:W-:Y:S01]  /*6e70*/  FFMA.FTZ R20, R45, -UR31, R20 ;  /* 0x8000001f2d147c23 */ /* 0x002fe20008010014 */
[----:B------:R-:W-:Y:S02]  /*6e80*/  IABS R25, R25 ;  /* 0x0000001900197213 */ /* 0x000fe40000000000 */
[----:B------:R-:W-:Y:S02]  /*6e90*/  IABS R18, R18 ;  /* 0x0000001200127213 */ /* 0x000fe40000000000 */
[----:B------:R-:W-:Y:S02]  /*6ea0*/  FSEL R78, R20, -INF , !P0 ;  /* 0xff800000144e7808 */ /* 0x000fe40004000000 */
[----:B------:R-:W1:Y:S01]  /*6eb0*/  I2F R33, R33 ;  /* 0x0000002100217306 */ /* 0x000e620000201400 */
[----:B--2---:R-:W-:Y:S01]  /*6ec0*/  FFMA.FTZ R43, R43, -UR31, R22 ;  /* 0x8000001f2b2b7c23 */ /* 0x004fe20008010016 */
[----:B------:R-:W-:-:S02]  /*6ed0*/  IABS R20, R34 ;  /* 0x0000002200147213 */ /* 0x000fc40000000000 */
[----:B------:R-:W-:Y:S02]  /*6ee0*/  ISETP.GE.AND P0, PT, R36, R231, PT ;  /* 0x000000e72400720c */ /* 0x000fe40003f06270 */
[----:B------:R-:W-:Y:S02]  /*6ef0*/  FSEL R84, R84, -INF , !P6 ;  /* 0xff80000054547808 */ /* 0x000fe40007000000 */
[----:B------:R-:W2:Y:S01]  /*6f00*/  I2F R24, R24 ;  /* 0x0000001800187306 */ /* 0x000ea20000201400 */
[----:B---3--:R-:W-:Y:S01]  /*6f10*/  FFMA.FTZ R8, R41, -UR31, R8 ;  /* 0x8000001f29087c23 */ /* 0x008fe20008010008 */
[----:B------:R-:W-:Y:S02]  /*6f20*/  ISETP.LT.OR P0, PT, R36, R232, P0 ;  /* 0x000000e82400720c */ /* 0x000fe40000701670 */
[----:B------:R-:W-:Y:S02]  /*6f30*/  FSEL R100, R100, -INF , !P3 ;  /* 0xff80000064647808 */ /* 0x000fe40005800000 */
[----:B------:R-:W-:-:S02]  /*6f40*/  FSEL R98, R8, -INF , !P1 ;  /* 0xff80000008627808 */ /* 0x000fc40004800000 */
[----:B------:R-:W3:Y:S01]  /*6f50*/  I2F R32, R39 ;  /* 0x0000002700207306 */ /* 0x000ee20000201400 */
[----:B-1----:R-:W-:Y:S01]  /*6f60*/  FFMA.FTZ R10, R33, -UR31, R10 ;  /* 0x8000001f210a7c23 */ /* 0x002fe2000801000a */
[C---:B------:R-:W-:Y:S02]  /*6f70*/  ISETP.GE.AND P2, PT, R40.reuse, R234, PT ;  /* 0x000000ea2800720c */ /* 0x040fe40003f46270 */
[C---:B------:R-:W-:Y:S02]  /*6f80*/  ISETP.GE.AND P6, PT, R40.reuse, R231, PT ;  /* 0x000000e72800720c */ /* 0x040fe40003fc6270 */
[C---:B------:R-:W-:Y:S02]  /*6f90*/  ISETP.GE.AND P5, PT, R40.reuse, R228, PT ;  /* 0x000000e42800720c */ /* 0x040fe40003fa6270 */
[----:B------:R-:W1:Y:S01]  /*6fa0*/  I2F R22, R42 ;  /* 0x0000002a00167306 */ /* 0x000e620000201400 */
[----:B------:R-:W-:Y:S01]  /*6fb0*/  ISETP.GE.AND P3, PT, R40, R223, PT ;  /* 0x000000df2800720c */ /* 0x000fe20003f66270 */
[----:B--2---:R-:W-:Y:S01]  /*6fc0*/  FFMA.FTZ R24, R24, -UR31, R27 ;  /* 0x8000001f18187c23 */ /* 0x004fe2000801001b */
[----:B------:R-:W-:-:S02]  /*6fd0*/  FSEL R80, R10, -INF , !P0 ;  /* 0xff8000000a507808 */ /* 0x000fc40004000000 */
[----:B------:R-:W-:Y:S02]  /*6fe0*/  PLOP3.LUT P0, PT, PT, PT, UP0, 0x80, 0x0 ;  /* 0x000000000000781c */ /* 0x000fe40003f0f008 */
[----:B------:R-:W-:Y:S01]  /*6ff0*/  ISETP.LT.OR P2, PT, R40, R235, P2 ;  /* 0x000000eb2800720c */ /* 0x000fe20001741670 */
[----:B------:R-:W2:Y:S01]  /*7000*/  I2F R28, R28 ;  /* 0x0000001c001c7306 */ /* 0x000ea20000201400 */
[----:B---3--:R-:W-:Y:S01]  /*7010*/  FFMA.FTZ R21, R32, -UR31, R21 ;  /* 0x8000001f20157c23 */ /* 0x008fe20008010015 */
[C---:B------:R-:W-:Y:S02]  /*7020*/  ISETP.LT.OR P6, PT, R40.reuse, R232, P6 ;  /* 0x000000e82800720c */ /* 0x040fe400037c1670 */
[C---:B------:R-:W-:Y:S02]  /*7030*/  ISETP.LT.OR P5, PT, R40.reuse, R229, P5 ;  /* 0x000000e52800720c */ /* 0x040fe40002fa1670 */
[----:B------:R-:W-:Y:S02]  /*7040*/  ISETP.LT.OR P3, PT, R40, R226, P3 ;  /* 0x000000e22800720c */ /* 0x000fe40001f61670 */
[----:B------:R-:W3:Y:S01]  /*7050*/  I2F R25, R25 ;  /* 0x0000001900197306 */ /* 0x000ee20000201400 */
[----:B-1----:R-:W-:Y:S01]  /*7060*/  FFMA.FTZ R22, R22, -UR31, R23 ;  /* 0x8000001f16167c23 */ /* 0x002fe20008010017 */
[----:B------:R-:W-:-:S02]  /*7070*/  FSEL R69, R43, -INF , !P4 ;  /* 0xff8000002b457808 */ /* 0x000fc40006000000 */
[----:B------:R-:W-:Y:S02]  /*7080*/  FSEL R99, R38, -INF , !P2 ;  /* 0xff80000026637808 */ /* 0x000fe40005000000 */
[----:B------:R-:W-:Y:S02]  /*7090*/  FSEL R91, R24, -INF , !P6 ;  /* 0xff800000185b7808 */ /* 0x000fe40007000000 */
[----:B------:R-:W1:Y:S01]  /*70a0*/  I2F R17, R20 ;  /* 0x0000001400117306 */ /* 0x000e620000201400 */
[----:B------:R-:W-:Y:S01]  /*70b0*/  FSEL R31, R21, -INF , !P5 ;  /* 0xff800000151f7808 */ /* 0x000fe20006800000 */
[----:B--2---:R-:W-:Y:S01]  /*70c0*/  FFMA.FTZ R9, R28, -UR31, R9 ;  /* 0x8000001f1c097c23 */ /* 0x004fe20008010009 */
[----:B------:R-:W-:Y:S02]  /*70d0*/  FSEL R68, R22, -INF , !P3 ;  /* 0xff80000016447808 */ /* 0x000fe40005800000 */
[C---:B------:R-:W-:Y:S02]  /*70e0*/  ISETP.GE.AND P4, PT, R36.reuse, R228, PT ;  /* 0x000000e42400720c */ /* 0x040fe40003f86270 */
[----:B------:R-:W-:Y:S01]  /*70f0*/  ISETP.GE.AND P2, PT, R36, R223, PT ;  /* 0x000000df2400720c */ /* 0x000fe20003f46270 */
[----:B------:R-:W2:Y:S01]  /*7100*/  I2F R26, R26 ;  /* 0x0000001a001a7306 */ /* 0x000ea20000201400 */
[C---:B------:R-:W-:Y:S01]  /*7110*/  ISETP.GE.AND P6, PT, R52.reuse, R234, PT ;  /* 0x000000ea3400720c */ /* 0x040fe20003fc6270 */
[----:B---3--:R-:W-:Y:S01]  /*7120*/  FFMA.FTZ R12, R25, -UR31, R12 ;  /* 0x8000001f190c7c23 */ /* 0x008fe2000801000c */
[----:B------:R-:W-:-:S02]  /*7130*/  ISETP.GE.AND P5, PT, R52, R231, PT ;  /* 0x000000e73400720c */ /* 0x000fc40003fa6270 */
[C---:B------:R-:W-:Y:S02]  /*7140*/  ISETP.GE.AND P3, PT, R52.reuse, R228, PT ;  /* 0x000000e43400720c */ /* 0x040fe40003f66270 */
[----:B------:R-:W-:Y:S01]  /*7150*/  ISETP.GE.AND P1, PT, R52, R223, PT ;  /* 0x000000df3400720c */ /* 0x000fe20003f26270 */
[----:B------:R-:W3:Y:S01]  /*7160*/  I2F R16, R16 ;  /* 0x0000001000107306 */ /* 0x000ee20000201400 */
[----:B-1----:R-:W-:Y:S01]  /*7170*/  FFMA.FTZ R14, R17, -UR31, R14 ;  /* 0x8000001f110e7c23 */ /* 0x002fe2000801000e */
[C---:B------:R-:W-:Y:S02]  /*7180*/  ISETP.LT.OR P4, PT, R36.reuse, R229, P4 ;  /* 0x000000e52400720c */ /* 0x040fe40002781670 */
[----:B------:R-:W-:Y:S02]  /*7190*/  ISETP.LT.OR P2, PT, R36, R226, P2 ;  /* 0x000000e22400720c */ /* 0x000fe40001741670 */
[----:B------:R-:W-:Y:S02]  /*71a0*/  ISETP.LT.OR P6, PT, R52, R235, P6 ;  /* 0x000000eb3400720c */ /* 0x000fe400037c1670 */
[----:B------:R-:W1:Y:S01]  /*71b0*/  I2F R8, R18 ;  /* 0x0000001200087306 */ /* 0x000e620000201400 */
[----:B--2---:R-:W-:Y:S01]  /*71c0*/  FFMA.FTZ R11, R26, -UR31, R11 ;  /* 0x8000001f1a0b7c23 */ /* 0x004fe2000801000b */
[----:B------:R-:W-:-:S02]  /*71d0*/  ISETP.LT.OR P5, PT, R52, R232, P5 ;  /* 0x000000e83400720c */ /* 0x000fc40002fa1670 */
[C---:B------:R-:W-:Y:S01]  /*71e0*/  ISETP.LT.OR P3, PT, R52.reuse, R229, P3 ;  /* 0x000000e53400720c */ /* 0x040fe20001f61670 */
[----:B------:R-:W-:Y:S01]  /*71f0*/  BAR.SYNC.DEFER_BLOCKING 0x0 ;  /* 0x0000000000007b1d */ /* 0x000fe20000010000 */
[----:B------:R-:W-:Y:S01]  /*7200*/  ISETP.LT.OR P1, PT, R52, R226, P1 ;  /* 0x000000e23400720c */ /* 0x000fe20000f21670 */
[----:B---3--:R-:W-:Y:S01]  /*7210*/  FFMA.FTZ R13, R16, -UR31, R13 ;  /* 0x8000001f100d7c23 */ /* 0x008fe2000801000d */
[----:B------:R-:W-:Y:S02]  /*7220*/  FSEL R30, R12, -INF , !P4 ;  /* 0xff8000000c1e7808 */ /* 0x000fe40006000000 */
[----:B------:R-:W-:Y:S02]  /*7230*/  FSEL R67, R14, -INF , !P2 ;  /* 0xff8000000e437808 */ /* 0x000fe40005000000 */
[----:B------:R-:W-:Y:S02]  /*7240*/  FSEL R97, R9, -INF , !P6 ;  /* 0xff80000009617808 */ /* 0x000fe40007000000 */
[----:B------:R-:W-:Y:S01]  /*7250*/  FSEL R79, R11, -INF , !P5 ;  /* 0xff8000000b4f7808 */ /* 0x000fe20006800000 */
[----:B-1----:R-:W-:Y:S01]  /*7260*/  FFMA.FTZ R8, R8, -UR31, R15 ;  /* 0x8000001f08087c23 */ /* 0x002fe2000801000f */
[----:B------:R-:W-:-:S04]  /*7270*/  FSEL R28, R13, -INF , !P3 ;  /* 0xff8000000d1c7808 */ /* 0x000fc80005800000 */
        /* <DEDUP_REMOVED lines=22> */
[C---:B------:R-:W-:Y:S02]  /*73e0*/  @!P1 LEA R16, P3, R9.reuse, c[0x0][0x168], 0x1 ;  /* 0x00005a0009109a11 */ /* 0x040fe400078608ff */
        /* <DEDUP_REMOVED lines=32> */
.L_x_826:
[----:B------:R-:W-:Y:S05]  /*75f0*/  BSYNC B0 ;  /* 0x0000000000007941 */ /* 0x000fea0003800000 */
.L_x_825:
[----:B------:R-:W0:Y:S02]  /*7600*/  LDGDEPBAR ;  /* 0x00000000000079af */ /* 0x000e240000000000 */
.L_x_824:
[----:B--2---:R-:W-:Y:S01]  /*7610*/  FMNMX.FTZ R9, R148, R146, !PT ;  /* 0x0000009294097209 */ /* 0x004fe20007810000 */
[----:B------:R-:W-:Y:S01]  /*7620*/  USHF.L.U32 UR35, UR36, 0x2, URZ ;  /* 0x0000000224237899 */ /* 0x000fe2000800063f */
[----:B------:R-:W-:Y:S01]  /*7630*/  FMNMX.FTZ R8, R124, R143, !PT ;  /* 0x0000008f7c087209 */ /* 0x000fe20007810000 */
[----:B------:R-:W-:Y:S01]  /*7640*/  IMAD.WIDE.U32 R54, R6, -0x2daee0ad, RZ ;  /* 0xd2511f5306367825 */ /* 0x000fe200078e00ff */
[----:B------:R-:W-:Y:S01]  /*7650*/  FMNMX.FTZ R9, R144, R9, !PT ;  /* 0x0000000990097209 */ /* 0x000fe20007810000 */
[----:B------:R-:W-:Y:S01]  /*7660*/  UIADD3 UR24, UR32, -0x61c88647, URZ ;  /* 0x9e3779b920187890 */ /* 0x000fe2000fffe03f */
[----:B------:R-:W-:Y:S01]  /*7670*/  FMNMX.FTZ R8, R147, R8, !PT ;  /* 0x0000000893087209 */ /* 0x000fe20007810000 */
[----:B------:R-:W-:Y:S01]  /*7680*/  IMAD.U32 R11, RZ, RZ, UR35 ;  /* 0x00000023ff0b7e24 */ /* 0x000fe2000f8e00ff */
[----:B------:R-:W-:Y:S01]  /*7690*/  FMNMX.FTZ R9, R142, R9, !PT ;  /* 0x000000098e097209 */ /* 0x000fe20007810000 */
[----:B------:R-:W-:Y:S01]  /*76a0*/  IMAD.MOV.U32 R64, RZ, RZ, R112 ;  /* 0x000000ffff407224 */ /* 0x000fe200078e0070 */
[----:B------:R-:W-:Y:S01]  /*76b0*/  FMNMX.FTZ R8, R145, R8, !PT ;  /* 0x0000000891087209 */ /* 0x000fe20007810000 */
[----:B------:R-:W-:Y:S01]  /*76c0*/  IMAD.MOV.U32 R71, RZ, RZ, R110 ;  /* 0x000000ffff477224 */ /* 0x000fe200078e006e */
[----:B------:R-:W-:Y:S01]  /*76d0*/  FMNMX.FTZ R9, R0, R9, !PT ;  /* 0x0000000900097209 */ /* 0x000fe20007810000 */
[----:B------:R-:W-:Y:S01]  /*76e0*/  IMAD.MOV.U32 R65, RZ, RZ, R111 ;  /* 0x000000ffff417224 */ /* 0x000fe200078e006f */
[----:B------:R-:W-:Y:S01]  /*76f0*/  LOP3.LUT R7, R2, UR32, RZ, 0x3c, !PT ;  /* 0x0000002002077c12 */ /* 0x000fe2000f8e3cff */
[----:B------:R-:W-:Y:S01]  /*7700*/  UIADD3 UR23, UR33, -0x4498517b, URZ ;  /* 0xbb67ae8521177890 */ /* 0x000fe2000fffe03f */
[----:B------:R-:W-:Y:S01]  /*7710*/  FMNMX.FTZ R9, R140, R9, !PT ;  /* 0x000000098c097209 */ /* 0x000fe20007810000 */
[----:B------:R-:W-:Y:S01]  /*7720*/  UIADD3 UR21, UR33, 0x76cf5d0a, URZ ;  /* 0x76cf5d0a21157890 */ /* 0x000fe2000fffe03f */
[----:B------:R-:W-:Y:S01]  /*7730*/  FMNMX.FTZ R2, R141, R8, !PT ;  /* 0x000000088d027209 */ /* 0x000fe20007810000 */
[----:B------:R-:W-:Y:S01]  /*7740*/  IMAD.MOV.U32 R73, RZ, RZ, R108 ;  /* 0x000000ffff497224 */ /* 0x000fe200078e006c */
[----:B------:R-:W-:Y:S01]  /*7750*/  FMNMX.FTZ R9, R138, R9, !PT ;  /* 0x000000098a097209 */ /* 0x000fe20007810000 */
[----:B------:R-:W-:Y:S01]  /*7760*/  IMAD.MOV.U32 R72, RZ, RZ, R109 ;  /* 0x000000ffff487224 */ /* 0x000fe200078e006d */
        /* <DEDUP_REMOVED lines=8> */
[----:B------:R-:W-:Y:S01]  /*77f0*/  LOP3.LUT R36, R55, UR33, R11, 0x96, !PT ;  /* 0x0000002137247c12 */ /* 0x000fe2000f8e960b */
[----:B------:R-:W-:Y:S01]  /*7800*/  UIADD3 UR17, UR33, -0x126145ec, URZ ;  /* 0xed9eba1421117890 */ /* 0x000fe2000fffe03f */
[----:B------:R-:W-:Y:S01]  /*7810*/  FMNMX.FTZ R9, R248, R9, !PT ;  /* 0x00000009f8097209 */ /* 0x000fe20007810000 */
[----:B------:R-:W-:Y:S01]  /*7820*/  UIADD3 UR13, UR33, -0x56f99767, URZ ;  /* 0xa9066899210d7890 */ /* 0x000fe2000fffe03f */
        /* <DEDUP_REMOVED lines=9> */
[----:B------:R-:W-:Y:S01]  /*78c0*/  IMAD.SHL.U32 R216, R4, 0x2, RZ ;  /* 0x0000000204d87824 */ /* 0x000fe200078e00ff */
[----:B------:R-:W-:Y:S01]  /*78d0*/  FMNMX.FTZ R9, R120, R9, !PT ;  /* 0x0000000978097209 */ /* 0x000fe20007810000 */
[----:B------:R-:W-:Y:S01]  /*78e0*/  IMAD R44, R136, 0x10000, R136 ;  /* 0x00010000882c7824 */ /* 0x000fe200078e0288 */
[----:B------:R-:W-:Y:S01]  /*78f0*/  IADD3 R52, R53, 0x4, RZ ;  /* 0x0000000435347810 */ /* 0x000fe20007ffe0ff */
[----:B------:R-:W-:Y:S01]  /*7900*/  IMAD R215, R3, 0x2, R216 ;  /* 0x0000000203d77824 */ /* 0x000fe200078e02d8 */
[----:B------:R-:W-:Y:S01]  /*7910*/  FMNMX.FTZ R9, R118, R9, !PT ;  /* 0x0000000976097209 */ /* 0x000fe20007810000 */
[----:B------:R-:W-:Y:S01]  /*7920*/  LDSM.16.MT88.4 R152, [R216+0x4000] ;  /* 0x00400000d898783b */ /* 0x000fe20000004200 */
[----:B------:R-:W-:Y:S01]  /*7930*/  FMNMX.FTZ R14, R251, R14, !PT ;  /* 0x0000000efb0e7209 */ /* 0x000fe20007810000 */
[----:B------:R-:W-:Y:S01]  /*7940*/  IMAD.WIDE.U32 R112, R52, -0x326172a9, RZ ;  /* 0xcd9e8d5734707825 */ /* 0x000fe200078e00ff */
[----:B------:R-:W-:Y:S01]  /*7950*/  FMNMX.FTZ R9, R116, R9, !PT ;  /* 0x0000000974097209 */ /* 0x000fe20007810000 */
[----:B------:R-:W-:Y:S01]  /*7960*/  UIADD3 UR5, UR35, 0x1, URZ ;  /* 0x0000000123057890 */ /* 0x000fe2000fffe03f */
[----:B------:R-:W-:Y:S01]  /*7970*/  FMNMX.FTZ R14, R249, R14, !PT ;  /* 0x0000000ef90e7209 */ /* 0x000fe20007810000 */
[----:B------:R-:W-:Y:S01]  /*7980*/  IMAD.WIDE.U32 R196, R53, -0x326172a9, RZ ;  /* 0xcd9e8d5735c47825 */ /* 0x000fe200078e00ff */
[----:B------:R-:W-:Y:S01]  /*7990*/  FMNMX.FTZ R9, R114, R9, !PT ;  /* 0x0000000972097209 */ /* 0x000fe20007810000 */
[----:B------:R-:W-:Y:S01]  /*79a0*/  STL.64 [R1+0x30], R208 ;  /* 0x000030d001007387 */ /* 0x000fe20000100a00 */
[----:B------:R-:W-:-:S02]  /*79b0*/  LOP3.LUT R110, R113, R7, RZ, 0x3c, !PT ;  /* 0x00000007716e7212 */ /* 0x000fc400078e3cff */
[----:B------:R-:W-:Y:S01]  /*79c0*/  FMNMX.FTZ R9, R184, R9, !PT ;  /* 0x00000009b8097209 */ /* 0x000fe20007810000 */
[----:B------:R-:W-:Y:S01]  /*79d0*/  STL.64 [R1+0x28], R50 ;  /* 0x0000283201007387 */ /* 0x000fe20000100a00 */
[----:B------:R-:W-:Y:S01]  /*79e0*/  LOP3.LUT R2, R37, UR24, R112, 0x96, !PT ;  /* 0x0000001825027c12 */ /* 0x000fe2000f8e9670 */
[----:B------:R-:W-:Y:S01]  /*79f0*/  IMAD.WIDE.U32 R110, R110, -0x2daee0ad, RZ ;  /* 0xd2511f536e6e7825 */ /* 0x000fe200078e00ff */
[----:B------:R-:W-:Y:S01]  /*7a00*/  FMNMX.FTZ R9, R182, R9, !PT ;  /* 0x00000009b6097209 */ /* 0x000fe20007810000 */
[----:B------:R-:W-:Y:S01]  /*7a10*/  STL.64 [R1+0x20], R48 ;  /* 0x0000203001007387 */ /* 0x000fe20000100a00 */
        /* <DEDUP_REMOVED lines=9> */
[----:B------:R-:W-:Y:S01]  /*7ab0*/  LOP3.LUT R2, R23, UR21, R110, 0x96, !PT ;  /* 0x0000001517027c12 */ /* 0x000fe2000f8e966e */
        /* <DEDUP_REMOVED lines=9> */
[----:B------:R-:W-:Y:S02]  /*7b50*/  LOP3.LUT R10, R109, UR22, R36, 0x96, !PT ;  /* 0x000000166d0a7c12 */ /* 0x000fe4000f8e9624 */
[----:B------:R-:W-:Y:S02]  /*7b60*/  FMNMX.FTZ R9, R86, R9, !PT ;  /* 0x0000000956097209 */ /* 0x000fe40007810000 */
[----:B------:R-:W-:Y:S01]  /*7b70*/  FMNMX.FTZ R14, R181, R14, !PT ;  /* 0x0000000eb50e7209 */ /* 0x000fe20007810000 */
[----:B------:R-:W-:Y:S01]  /*7b80*/  IMAD.WIDE.U32 R10, R10, -0x2daee0ad, RZ ;  /* 0xd2511f530a0a7825 */ /* 0x000fe200078e00ff */
        /* <DEDUP_REMOVED lines=11> */
[----:B------:R-:W-:Y:S01]  /*7c40*/  FMNMX.FTZ R14, R165, R14, !PT ;  /* 0x0000000ea50e7209 */ /* 0x000fe20007810000 */
[----:B------:R-:W1:Y:S01]  /*7c50*/  SHFL.BFLY PT, R13, R2, 0x2, 0x1f ;  /* 0x0c401f00020d7f89 */ /* 0x000e6200000e0000 */
[----:B------:R-:W-:Y:S01]  /*7c60*/  LOP3.LUT R8, R23, UR18, R12, 0x96, !PT ;  /* 0x0000001217087c12 */ /* 0x000fe2000f8e960c */
[----:B------:R-:W-:Y:S01]  /*7c70*/  IMAD.WIDE.U32 R16, R9, -0x2daee0ad, RZ ;  /* 0xd2511f5309107825 */ /* 0x000fe200078e00ff */
[----:B------:R-:W-:Y:S02]  /*7c80*/  FMNMX.FTZ R14, R131, R14, !PT ;  /* 0x0000000e830e7209 */ /* 0x000fe40007810000 */
        /* <DEDUP_REMOVED lines=10> */
[----:B------:R-:W-:-:S02]  /*7d30*/  LOP3.LUT R22, R17, UR16, R22, 0x96, !PT ;  /* 0x0000001011167c12 */ /* 0x000fc4000f8e9616 */
[----:B------:R-:W-:Y:S02]  /*7d40*/  FMNMX.FTZ R14, R29, R14, !PT ;  /* 0x0000000e1d0e7209 */ /* 0x000fe40007810000 */
[----:B------:R-:W-:Y:S01]  /*7d50*/  LOP3.LUT R20, R10, 0xffff, RZ, 0xc0, !PT ;  /* 0x0000ffff0a147812 */ /* 0x000fe200078ec0ff */
[----:B------:R-:W-:Y:S01]  /*7d60*/  IMAD.WIDE.U32 R22, R22, -0x2daee0ad, RZ ;  /* 0xd2511f5316167825 */ /* 0x000fe200078e00ff */
[----:B-1----:R-:W-:Y:S02]  /*7d70*/  FMNMX.FTZ R13, R2, R13, !PT ;  /* 0x0000000d020d7209 */ /* 0x002fe40007810000 */
[----:B------:R-:W-:Y:S02]  /*7d80*/  LOP3.LUT R9, R10, 0xff, RZ, 0xc0, !PT ;  /* 0x000000ff0a097812 */ /* 0x000fe400078ec0ff */
[--C-:B------:R-:W-:Y:S01]  /*7d90*/  SHF.R.U32.HI R17, RZ, 0x10, R10.reuse ;  /* 0x00000010ff117819 */ /* 0x100fe2000001160a */
[----:B------:R-:W1:Y:S01]  /*7da0*/  SHFL.BFLY PT, R2, R13, 0x1, 0x1f ;  /* 0x0c201f000d027f89 */ /* 0x000e6200000e0000 */
[----:B------:R-:W-:-:S02]  /*7db0*/  SHF.R.U32.HI R18, RZ, 0x18, R10 ;  /* 0x00000018ff127819 */ /* 0x000fc4000001160a */
        /* <DEDUP_REMOVED lines=9> */
[----:B------:R-:W-:Y:S02]  /*7e50*/  SHF.R.U32.HI R16, RZ, 0x10, R22 ;  /* 0x00000010ff107819 */ /* 0x000fe40000011616 */
[----:B------:R-:W-:Y:S02]  /*7e60*/  FMNMX.FTZ R19, R73, R19, !PT ;  /* 0x0000001349137209 */ /* 0x000fe40007810000 */
[----:B-1----:R-:W-:-:S02]  /*7e70*/  FMNMX.FTZ R2, R13, R2, !PT ;  /* 0x000000020d027209 */ /* 0x002fc40007810000 */
[----:B------:R-:W-:Y:S02]  /*7e80*/  FMNMX.FTZ R13, R89, R10, !PT ;  /* 0x0000000a590d7209 */ /* 0x000fe40007810000 */
[----:B------:R-:W-:Y:S01]  /*7e90*/  FMNMX.FTZ R10, R66, R11, !PT ;  /* 0x0000000b420a7209 */ /* 0x000fe20007810000 */
[----:B------:R-:W-:Y:S01]  /*7ea0*/  FMUL.FTZ R81, R2, c[0x0][0x23c] ;  /* 0x00008f0002517a20 */ /* 0x000fe20000410000 */
[----:B------:R-:W-:Y:S02]  /*7eb0*/  FMNMX.FTZ R19, R72, R19, !PT ;  /* 0x0000001348137209 */ /* 0x000fe40007810000 */
[----:B------:R-:W-:Y:S01]  /*7ec0*/  SHF.R.U32.HI R25, RZ, 0x18, R22 ;  /* 0x00000018ff197819 */ /* 0x000fe20000011616 */
[----:B------:R-:W1:Y:S01]  /*7ed0*/  SHFL.BFLY PT, R11, R10, 0x2, 0x1f ;  /* 0x0c401f000a0b7f89 */ /* 0x000e6200000e0000 */
[----:B------:R-:W-:Y:S02]  /*7ee0*/  FMNMX.FTZ R19, R71, R19, !PT ;  /* 0x0000001347137209 */ /* 0x000fe40007810000 */
[----:B------:R-:W-:-:S02]  /*7ef0*/  LOP3.LUT R16, R16, 0xff, RZ, 0xc0, !PT ;  /* 0x000000ff10107812 */ /* 0x000fc400078ec0ff */
[----:B------:R-:W-:Y:S02]  /*7f00*/  FMNMX.FTZ R19, R82, R19, !PT ;  /* 0x0000001352137209 */ /* 0x000fe40007810000 */
[----:B------:R-:W-:Y:S02]  /*7f10*/  LOP3.LUT R12, R22, 0xffff, RZ, 0xc0, !PT ;  /* 0x0000ffff160c7812 */ /* 0x000fe400078ec0ff */
[----:B------:R-:W-:Y:S02]  /*7f20*/  FMNMX.FTZ R19, R206, R19, !PT ;  /* 0x00000013ce137209 */ /* 0x000fe40007810000 */
[----:B------:R-:W-:Y:S02]  /*7f30*/  PRMT R25, R16, 0x5410, R25 ;  /* 0x0000541010197816 */ /* 0x000fe40000000019 */
[----:B------:R-:W-:Y:S02]  /*7f40*/  FMNMX.FTZ R19, R204, R19, !PT ;  /* 0x00000013cc137209 */ /* 0x000fe40007810000 */
[----:B------:R-:W-:Y:S01]  /*7f50*/  LOP3.LUT R39, R22, 0xff, RZ, 0xc0, !PT ;  /* 0x000000ff16277812 */ /* 0x000fe200078ec0ff */
[----:B------:R-:W-:Y:S01]  /*7f60*/  HSET2.LE.AND R25, R25, R44, PT ;  /* 0x0000002c19197233 */ /* 0x000fe20003803000 */
[----:B------:R-:W-:-:S02]  /*7f70*/  FMNMX.FTZ R16, R202, R19, !PT ;  /* 0x00000013ca107209 */ /* 0x000fc40007810000 */
[----:B------:R-:W-:Y:S02]  /*7f80*/  SHF.R.U32.HI R12, RZ, 0x8, R12 ;  /* 0x00000008ff0c7819 */ /* 0x000fe4000001160c */
[----:B------:R-:W-:Y:S02]  /*7f90*/  LOP3.LUT R17, R17, 0xff, RZ, 0xc0, !PT ;  /* 0x000000ff11117812 */ /* 0x000fe400078ec0ff */
[----:B------:R-:W-:Y:S02]  /*7fa0*/  FMNMX.FTZ R14, R252, R13, !PT ;  /* 0x0000000dfc0e7209 */ /* 0x000fe40007810000 */
[----:B-1----:R-:W-:Y:S02]  /*7fb0*/  FMNMX.FTZ R11, R10, R11, !PT ;  /* 0x0000000b0a0b7209 */ /* 0x002fe40007810000 */
[----:B------:R-:W-:Y:S02]  /*7fc0*/  FMNMX.FTZ R19, R193, R16, !PT ;  /* 0x00000010c1137209 */ /* 0x000fe40007810000 */
[----:B------:R-:W-:Y:S01]  /*7fd0*/  PRMT R39, R39, 0x5410, R12 ;  /* 0x0000541027277816 */ /* 0x000fe2000000000c */
[----:B------:R-:W1:Y:S01]  /*7fe0*/  SHFL.BFLY PT, R10, R11, 0x1, 0x1f ;  /* 0x0c201f000b0a7f89 */ /* 0x000e6200000e0000 */
[----:B------:R-:W-:-:S02]  /*7ff0*/  FSETP.NEU.FTZ.AND P1, PT, R2, -INF , PT ;  /* 0xff8000000200780b */ /* 0x000fc40003f3d000 */
[----:B------:R-:W-:Y:S01]  /*8000*/  LOP3.LUT R12, R15, 0xffff, RZ, 0xc0, !PT ;  /* 0x0000ffff0f0c7812 */ /* 0x000fe200078ec0ff */
[----:B------:R-:W-:Y:S01]  /*8010*/  HSET2.LE.AND R26, R39, R44, PT ;  /* 0x0000002c271a7233 */ /* 0x000fe20003803000 */
[----:B------:R-:W-:Y:S02]  /*8020*/  PRMT R17, R17, 0x5410, R18 ;  /* 0x0000541011117816 */ /* 0x000fe40000000012 */
[----:B------:R-:W-:Y:S02]  /*8030*/  FMNMX.FTZ R14, R65, R14, !PT ;  /* 0x0000000e410e7209 */ /* 0x000fe40007810000 */
[----:B------:R-:W-:Y:S02]  /*8040*/  FMNMX.FTZ R18, R192, R19, !PT ;  /* 0x00000013c0127209 */ /* 0x000fe40007810000 */
[----:B------:R-:W-:Y:S02]  /*8050*/  FSEL R81, R81, RZ, P1 ;  /* 0x000000ff51517208 */ /* 0x000fe40000800000 */
[----:B------:R-:W-:-:S02]  /*8060*/  LOP3.LUT R13, R15, 0xff, RZ, 0xc0, !PT ;  /* 0x000000ff0f0d7812 */ /* 0x000fc400078ec0ff */
[----:B------:R-:W-:Y:S01]  /*8070*/  SHF.R.U32.HI R12, RZ, 0x8, R12 ;  /* 0x00000008ff0c7819 */ /* 0x000fe2000001160c */
[--C-:B------:R-:W-:Y:S01]  /*8080*/  FFMA.FTZ R45, R0, c[0x0][0x23c], -R81.reuse ;  /* 0x00008f00002d7a23 */ /* 0x100fe20000010851 */
[----:B------:R-:W-:Y:S01]  /*8090*/  FMNMX.FTZ R14, R64, R14, !PT ;  /* 0x0000000e400e7209 */ /* 0x000fe20007810000 */
[--C-:B------:R-:W-:Y:S01]  /*80a0*/  FFMA.FTZ R47, R144, c[0x0][0x23c], -R81.reuse ;  /* 0x00008f00902f7a23 */ /* 0x100fe20000010851 */
[----:B------:R-:W-:Y:S01]  /*80b0*/  FMNMX.FTZ R19, R191, R18, !PT ;  /* 0x00000012bf137209 */ /* 0x000fe20007810000 */
[--C-:B------:R-:W-:Y:S01]  /*80c0*/  FFMA.FTZ R46, R142, c[0x0][0x23c], -R81.reuse ;  /* 0x00008f008e2e7a23 */ /* 0x100fe20000010851 */
[----:B------:R-:W-:Y:S01]  /*80d0*/  PRMT R13, R13, 0x5410, R12 ;  /* 0x000054100d0d7816 */ /* 0x000fe2000000000c */
        /* <DEDUP_REMOVED lines=9> */
[----:B------:R-:W-:Y:S01]  /*8170*/  LOP3.LUT R8, R23, UR26, R8, 0x96, !PT ;  /* 0x0000001a17087c12 */ /* 0x000fe2000f8e9608 */
[----:B------:R-:W-:Y:S01]  /*8180*/  MUFU.EX2 R46, R46 ;  /* 0x0000002e002e7308 */ /* 0x000fe20000000800 */
[----:B------:R-:W-:Y:S01]  /*8190*/  FMNMX.FTZ R12, R207, R12, !PT ;  /* 0x0000000ccf0c7209 */ /* 0x000fe20007810000 */
[----:B------:R-:W-:Y:S01]  /*81a0*/  HSET2.LE.AND R13, R13, R44, PT ;  /* 0x0000002c0d0d7233 */ /* 0x000fe20003803000 */
[----:B------:R-:W-:-:S02]  /*81b0*/  FMNMX.FTZ R0, R176, R19, !PT ;  /* 0x00000013b0007209 */ /* 0x000fc40007810000 */
[--C-:B------:R-:W-:Y:S02]  /*81c0*/  SHF.R.U32.HI R35, RZ, 0x10, R8.reuse ;  /* 0x00000010ff237819 */ /* 0x100fe40000011608 */
[----:B------:R-:W-:Y:S01]  /*81d0*/  FMNMX.FTZ R12, R115, R12, !PT ;  /* 0x0000000c730c7209 */ /* 0x000fe20007810000 */
[----:B------:R-:W-:Y:S01]  /*81e0*/  MUFU.EX2 R21, R21 ;  /* 0x0000001500157308 */ /* 0x000fe20000000800 */
[----:B------:R-:W-:Y:S02]  /*81f0*/  FMNMX.FTZ R19, R175, R0, !PT ;  /* 0x00000000af137209 */ /* 0x000fe40007810000 */
[C---:B------:R-:W-:Y:S02]  /*8200*/  LOP3.LUT R14, R8.reuse, 0xffff, RZ, 0xc0, !PT ;  /* 0x0000ffff080e7812 */ /* 0x040fe400078ec0ff */
[----:B------:R-:W-:Y:S02]  /*8210*/  LOP3.LUT R27, R8, 0xff, RZ, 0xc0, !PT ;  /* 0x000000ff081b7812 */ /* 0x000fe400078ec0ff */
[----:B------:R-:W-:Y:S01]  /*8220*/  SHF.R.U32.HI R8, RZ, 0x18, R8 ;  /* 0x00000018ff087819 */ /* 0x000fe20000011608 */
[----:B------:R-:W-:Y:S01]  /*8230*/  MUFU.EX2 R32, R32 ;  /* 0x0000002000207308 */ /* 0x000fe20000000800 */
[----:B------:R-:W-:-:S02]  /*8240*/  LOP3.LUT R35, R35, 0xff, RZ, 0xc0, !PT ;  /* 0x000000ff23237812 */ /* 0x000fc400078ec0ff */
[----:B-1----:R-:W-:Y:S02]  /*8250*/  FMNMX.FTZ R0, R11, R10, !PT ;  /* 0x0000000a0b007209 */ /* 0x002fe40007810000 */
[----:B------:R-:W-:Y:S02]  /*8260*/  FMNMX.FTZ R11, R189, R12, !PT ;  /* 0x0000000cbd0b7209 */ /* 0x000fe40007810000 */
[----:B------:R-:W-:Y:S01]  /*8270*/  FMNMX.FTZ R10, R174, R19, !PT ;  /* 0x00000013ae0a7209 */ /* 0x000fe20007810000 */
[----:B------:R-:W-:Y:S01]  /*8280*/  FMUL.FTZ R70, R0, c[0x0][0x23c] ;  /* 0x00008f0000467a20 */ /* 0x000fe20000410000 */
[----:B------:R-:W-:Y:S01]  /*8290*/  PRMT R35, R35, 0x5410, R8 ;  /* 0x0000541023237816 */ /* 0x000fe20000000008 */
[----:B------:R-:W-:Y:S01]  /*82a0*/  MUFU.EX2 R59, R59 ;  /* 0x0000003b003b7308 */ /* 0x000fe20000000800 */
[----:B------:R-:W-:Y:S02]  /*82b0*/  FMNMX.FTZ R8, R188, R11, !PT ;  /* 0x0000000bbc087209 */ /* 0x000fe40007810000 */
[----:B------:R-:W-:Y:S01]  /*82c0*/  FMNMX.FTZ R19, R129, R10, !PT ;  /* 0x0000000a81137209 */ /* 0x000fe20007810000 */
[----:B------:R-:W-:Y:S01]  /*82d0*/  HSET2.LE.AND R35, R35, R44, PT ;  /* 0x0000002c23237233 */ /* 0x000fe20003803000 */
[----:B------:R-:W-:-:S02]  /*82e0*/  FMNMX.FTZ R11, R187, R8, !PT ;  /* 0x00000008bb0b7209 */ /* 0x000fc40007810000 */
[----:B------:R-:W-:Y:S01]  /*82f0*/  FMNMX.FTZ R8, R128, R19, !PT ;  /* 0x0000001380087209 */ /* 0x000fe20007810000 */
[----:B------:R-:W-:Y:S01]  /*8300*/  MUFU.EX2 R58, R58 ;  /* 0x0000003a003a7308 */ /* 0x000fe20000000800 */
[----:B------:R-:W-:Y:S02]  /*8310*/  FSETP.NEU.FTZ.AND P1, PT, R0, -INF , PT ;  /* 0xff8000000000780b */ /* 0x000fe40003f3d000 */
[----:B------:R-:W-:Y:S02]  /*8320*/  FMNMX.FTZ R19, R127, R8, !PT ;  /* 0x000000087f137209 */ /* 0x000fe40007810000 */
[----:B------:R-:W-:Y:S02]  /*8330*/  FMNMX.FTZ R8, R186, R11, !PT ;  /* 0x0000000bba087209 */ /* 0x000fe40007810000 */
[----:B------:R-:W-:Y:S01]  /*8340*/  FMNMX.FTZ R19, R126, R19, !PT ;  /* 0x000000137e137209 */ /* 0x000fe20007810000 */
[----:B------:R-:W-:Y:S01]  /*8350*/  MUFU.EX2 R45, R45 ;  /* 0x0000002d002d7308 */ /* 0x000fe20000000800 */
[----:B------:R-:W-:-:S02]  /*8360*/  FSEL R70, R70, RZ, P1 ;  /* 0x000000ff46467208 */ /* 0x000fc40000800000 */
[----:B------:R-:W-:Y:S02]  /*8370*/  FMNMX.FTZ R11, R173, R8, !PT ;  /* 0x00000008ad0b7209 */ /* 0x000fe40007810000 */
[----:B------:R-:W-:Y:S01]  /*8380*/  FMNMX.FTZ R8, R104, R19, !PT ;  /* 0x0000001368087209 */ /* 0x000fe20007810000 */
[--C-:B------:R-:W-:Y:S01]  /*8390*/  FFMA.FTZ R56, R147, c[0x0][0x23c], -R70.reuse ;  /* 0x00008f0093387a23 */ /* 0x100fe20000010846 */
[----:B------:R-:W-:Y:S01]  /*83a0*/  FMNMX.FTZ R4, R172, R11, !PT ;  /* 0x0000000bac047209 */ /* 0x000fe20007810000 */
[----:B------:R-:W-:Y:S01]  /*83b0*/  FFMA.FTZ R57, R145, c[0x0][0x23c], -R70 ;  /* 0x00008f0091397a23 */ /* 0x000fe20000010846 */
[----:B------:R-:W-:Y:S01]  /*83c0*/  FMNMX.FTZ R11, R103, R8, !PT ;  /* 0x00000008670b7209 */ /* 0x000fe20007810000 */
[----:B------:R-:W-:Y:S01]  /*83d0*/  HSET2.LE.AND R147, R17, R44, PT ;  /* 0x0000002c11937233 */ /* 0x000fe20003803000 */
[----:B------:R-:W-:Y:S01]  /*83e0*/  SHF.R.U32.HI R14, RZ, 0x8, R14 ;  /* 0x00000008ff0e7819 */ /* 0x000fe2000001160e */
[----:B------:R-:W-:Y:S01]  /*83f0*/  MUFU.EX2 R56, R56 ;  /* 0x0000003800387308 */ /* 0x000fe20000000800 */
[----:B------:R-:W-:Y:S01]  /*8400*/  FMNMX.FTZ R3, R171, R4, !PT ;  /* 0x00000004ab037209 */ /* 0x000fe20007810000 */
[--C-:B------:R-:W-:Y:S01]  /*8410*/  FFMA.FTZ R61, R124, c[0x0][0x23c], -R70.reuse ;  /* 0x00008f007c3d7a23 */ /* 0x100fe20000010846 */
[----:B------:R-:W-:Y:S01]  /*8420*/  FMNMX.FTZ R4, R102, R11, !PT ;  /* 0x0000000b66047209 */ /* 0x000fe20007810000 */
[----:B------:R-:W-:Y:S01]  /*8430*/  FFMA.FTZ R60, R143, c[0x0][0x23c], -R70 ;  /* 0x00008f008f3c7a23 */ /* 0x000fe20000010846 */
[----:B------:R-:W-:Y:S01]  /*8440*/  PRMT R27, R27, 0x5410, R14 ;  /* 0x000054101b1b7816 */ /* 0x000fe2000000000e */
[--C-:B------:R-:W-:Y:S01]  /*8450*/  FFMA.FTZ R33, R139, c[0x0][0x23c], -R70.reuse ;  /* 0x00008f008b217a23 */ /* 0x100fe20000010846 */
[----:B------:R-:W-:Y:S01]  /*8460*/  FMNMX.FTZ R14, R170, R3, !PT ;  /* 0x00000003aa0e7209 */ /* 0x000fe20007810000 */
[----:B------:R-:W1:Y:S01]  /*8470*/  MUFU.EX2 R57, R57 ;  /* 0x0000003900397308 */ /* 0x000e620000000800 */
        /* <DEDUP_REMOVED lines=12> */
[----:B-1----:R-:W-:-:S02]  /*8540*/  F2FP.BF16.PACK_AB R4, R57, R56 ;  /* 0x000000383904723e */ /* 0x002fc400000010ff */
[----:B------:R-:W-:Y:S02]  /*8550*/  FMNMX.FTZ R3, R97, R12, !PT ;  /* 0x0000000c61037209 */ /* 0x000fe40007810000 */
[----:B------:R-:W-:Y:S02]  /*8560*/  LOP3.LUT R147, R147, R4, RZ, 0xc0, !PT ;  /* 0x0000000493937212 */ /* 0x000fe400078ec0ff */
[----:B------:R-:W-:Y:S01]  /*8570*/  FMNMX.FTZ R4, R96, R17, !PT ;  /* 0x0000001160047209 */ /* 0x000fe20007810000 */
[----:B------:R-:W1:Y:S01]  /*8580*/  SHFL.BFLY PT, R34, R3, 0x2, 0x1f ;  /* 0x0c401f0003227f89 */ /* 0x000e6200000e0000 */
[----:B------:R-:W-:Y:S01]  /*8590*/  SHF.R.U32.HI R20, RZ, 0x8, R20 ;  /* 0x00000008ff147819 */ /* 0x000fe20000011614 */
[----:B------:R-:W-:Y:S01]  /*85a0*/  MUFU.EX2 R33, R33 ;  /* 0x0000002100217308 */ /* 0x000fe20000000800 */
[----:B------:R-:W-:Y:S01]  /*85b0*/  FMNMX.FTZ R17, R95, R4, !PT ;  /* 0x000000045f117209 */ /* 0x000fe20007810000 */
[----:B------:R-:W-:Y:S01]  /*85c0*/  FFMA.FTZ R4, R137, c[0x0][0x23c], -R70 ;  /* 0x00008f0089047a23 */ /* 0x000fe20000010846 */
[----:B------:R-:W-:Y:S01]  /*85d0*/  PRMT R9, R9, 0x5410, R20 ;  /* 0x0000541009097816 */ /* 0x000fe20000000014 */
[----:B------:R-:W-:Y:S01]  /*85e0*/  FFMA.FTZ R20, R140, c[0x0][0x23c], -R81 ;  /* 0x00008f008c147a23 */ /* 0x000fe20000010851 */
[----:B------:R-:W-:-:S02]  /*85f0*/  FMNMX.FTZ R12, R94, R17, !PT ;  /* 0x000000115e0c7209 */ /* 0x000fc40007810000 */
[----:B------:R-:W-:Y:S01]  /*8600*/  F2FP.BF16.PACK_AB R146, R46, R47 ;  /* 0x0000002f2e92723e */ /* 0x000fe200000010ff */
[----:B------:R-:W-:Y:S01]  /*8610*/  HSET2.LE.AND R9, R9, R44, PT ;  /* 0x0000002c09097233 */ /* 0x000fe20003803000 */
[----:B------:R-:W-:Y:S01]  /*8620*/  FMNMX.FTZ R41, R93, R12, !PT ;  /* 0x0000000c5d297209 */ /* 0x000fe20007810000 */
[----:B------:R-:W3:Y:S01]  /*8630*/  MUFU.EX2 R4, R4 ;  /* 0x0000000400047308 */ /* 0x000ee20000000800 */
[----:B------:R-:W-:Y:S02]  /*8640*/  SHF.R.U32.HI R16, RZ, 0x10, R15 ;  /* 0x00000010ff107819 */ /* 0x000fe4000001160f */
[----:B------:R-:W-:Y:S02]  /*8650*/  FMNMX.FTZ R24, R92, R41, !PT ;  /* 0x000000295c187209 */ /* 0x000fe40007810000 */
[----:B------:R-:W-:Y:S02]  /*8660*/  LOP3.LUT R146, R9, R146, RZ, 0xc0, !PT ;  /* 0x0000009209927212 */ /* 0x000fe400078ec0ff */
[----:B------:R-:W-:Y:S01]  /*8670*/  FMNMX.FTZ R39, R91, R24, !PT ;  /* 0x000000185b277209 */ /* 0x000fe20007810000 */
[----:B------:R-:W-:Y:S01]  /*8680*/  LDSM.16.MT88.4 R8, [R215+0x4000] ;  /* 0x00400000d708783b */ /* 0x000fe20000004200 */
[----:B------:R-:W-:Y:S01]  /*8690*/  MUFU.EX2 R23, R23 ;  /* 0x0000001700177308 */ /* 0x000fe20000000800 */
[----:B------:R-:W-:-:S02]  /*86a0*/  LOP3.LUT R194, R197, R7, RZ, 0x3c, !PT ;  /* 0x00000007c5c27212 */ /* 0x000fc400078e3cff */
[----:B------:R-:W-:Y:S02]  /*86b0*/  FMNMX.FTZ R24, R80, R39, !PT ;  /* 0x0000002750187209 */ /* 0x000fe40007810000 */
[----:B-1----:R-:W-:Y:S01]  /*86c0*/  FMNMX.FTZ R34, R3, R34, !PT ;  /* 0x0000002203227209 */ /* 0x002fe20007810000 */
[----:B------:R-:W-:Y:S01]  /*86d0*/  IMAD.WIDE.U32 R194, R194, -0x2daee0ad, RZ ;  /* 0xd2511f53c2c27825 */ /* 0x000fe200078e00ff */
[----:B------:R-:W-:Y:S01]  /*86e0*/  FMNMX.FTZ R3, R79, R24, !PT ;  /* 0x000000184f037209 */ /* 0x000fe20007810000 */
[----:B------:R-:W1:Y:S01]  /*86f0*/  MUFU.EX2 R22, R22 ;  /* 0x0000001600167308 */ /* 0x000e620000000800 */
[----:B------:R-:W-:Y:S01]  /*8700*/  SHF.R.U32.HI R15, RZ, 0x18, R15 ;  /* 0x00000018ff0f7819 */ /* 0x000fe2000001160f */
[----:B------:R-:W-:Y:S01]  /*8710*/  HSET2.LE.AND R24, R27, R44, PT ;  /* 0x0000002c1b187233 */ /* 0x000fe20003803000 */
[----:B------:R-:W-:Y:S01]  /*8720*/  LOP3.LUT R16, R16, 0xff, RZ, 0xc0, !PT ;  /* 0x000000ff10107812 */ /* 0x000fe200078ec0ff */
[----:B------:R-:W4:Y:S01]  /*8730*/  SHFL.BFLY PT, R38, R3, 0x2, 0x1f ;  /* 0x0c401f0003267f89 */ /* 0x000f2200000e0000 */
[----:B------:R-:W-:-:S02]  /*8740*/  F2FP.BF16.PACK_AB R5, R32, R21 ;  /* 0x000000152005723e */ /* 0x000fc400000010ff */
[----:B------:R-:W-:Y:S01]  /*8750*/  PRMT R15, R16, 0x5410, R15 ;  /* 0x00005410100f7816 */ /* 0x000fe2000000000f */
[----:B------:R-:W4:Y:S01]  /*8760*/  MUFU.EX2 R20, R20 ;  /* 0x0000001400147308 */ /* 0x000f220000000800 */
[----:B------:R-:W-:Y:S01]  /*8770*/  LOP3.LUT R26, R26, R5, RZ, 0xc0, !PT ;  /* 0x000000051a1a7212 */ /* 0x000fe200078ec0ff */
[----:B------:R-:W-:Y:S01]  /*8780*/  LDSM.16.MT88.4 R16, [R216+0x4400] ;  /* 0x00440000d810783b */ /* 0x000fe20000004200 */
[----:B------:R-:W-:Y:S01]  /*8790*/  LOP3.LUT R200, R195, UR23, R54, 0x96, !PT ;  /* 0x00000017c3c87c12 */ /* 0x000fe2000f8e9636 */
[----:B------:R-:W-:Y:S01]  /*87a0*/  HSET2.LE.AND R15, R15, R44, PT ;  /* 0x0000002c0f0f7233 */ /* 0x000fe20003803000 */
[----:B--2---:R-:W-:Y:S01]  /*87b0*/  F2FP.BF16.PACK_AB R14, R60, R61 ;  /* 0x0000003d3c0e723e */ /* 0x004fe200000010ff */
[----:B------:R-:W2:Y:S01]  /*87c0*/  SHFL.BFLY PT, R5, R34, 0x1, 0x1f ;  /* 0x0c201f0022057f89 */ /* 0x000ea200000e0000 */
[----:B---3--:R-:W-:Y:S01]  /*87d0*/  F2FP.BF16.PACK_AB R42, R4, R33 ;  /* 0x00000021042a723e */ /* 0x008fe200000010ff */
[----:B------:R-:W-:Y:S01]  /*87e0*/  IMAD.WIDE.U32 R200, R200, -0x326172a9, RZ ;  /* 0xcd9e8d57c8c87825 */ /* 0x000fe200078e00ff */
[----:B------:R-:W-:-:S02]  /*87f0*/  F2FP.BF16.PACK_AB R144, R58, R59 ;  /* 0x0000003b3a90723e */ /* 0x000fc400000010ff */
[----:B-1----:R-:W-:Y:S02]  /*8800*/  F2FP.BF16.PACK_AB R40, R22, R23 ;  /* 0x000000171628723e */ /* 0x002fe400000010ff */
[----:B------:R-:W-:Y:S02]  /*8810*/  LOP3.LUT R27, R25, R42, RZ, 0xc0, !PT ;  /* 0x0000002a191b7212 */ /* 0x000fe400078ec0ff */
[----:B------:R-:W-:Y:S02]  /*8820*/  LOP3.LUT R144, R13, R144, RZ, 0xc0, !PT ;  /* 0x000000900d907212 */ /* 0x000fe400078ec0ff */
[----:B------:R-:W-:Y:S02]  /*8830*/  LOP3.LUT R145, R15, R14, RZ, 0xc0, !PT ;  /* 0x0000000e0f917212 */ /* 0x000fe400078ec0ff */
[----:B------:R-:W-:Y:S01]  /*8840*/  LOP3.LUT R25, R35, R40, RZ, 0xc0, !PT ;  /* 0x0000002823197212 */ /* 0x000fe200078ec0ff */
[----:B------:R-:W-:Y:S01]  /*8850*/  LDSM.16.MT88.4 R12, [R215+0x4400] ;  /* 0x00440000d70c783b */ /* 0x000fe20000004200 */
[----:B------:R-:W-:-:S02]  /*8860*/  LOP3.LUT R35, R37, UR24, R196, 0x96, !PT ;  /* 0x0000001825237c12 */ /* 0x000fc4000f8e96c4 */
[----:B------:R-:W-:Y:S01]  /*8870*/  LOP3.LUT R40, R201, UR22, R36, 0x96, !PT ;  /* 0x00000016c9287c12 */ /* 0x000fe2000f8e9624 */
[----:B------:R-:W-:Y:S01]  /*8880*/  HMMA.16816.F32.BF16 R140, R144, R152, RZ ;  /* 0x00000098908c723c */ /* 0x000fe200000418ff */
[----:B----4-:R-:W-:Y:S01]  /*8890*/  FMNMX.FTZ R38, R3, R38, !PT ;  /* 0x0000002603267209 */ /* 0x010fe20007810000 */
[----:B------:R-:W-:Y:S01]  /*88a0*/  IMAD.WIDE.U32 R36, R35, -0x2daee0ad, RZ ;  /* 0xd2511f5323247825 */ /* 0x000fe200078e00ff */
[----:B------:R-:W-:-:S03]  /*88b0*/  F2FP.BF16.PACK_AB R39, R20, R45 ;  /* 0x0000002d1427723e */ /* 0x000fc600000010ff */
[----:B------:R-:W-:Y:S01]  /*88c0*/  IMAD.WIDE.U32 R40, R40, -0x2daee0ad, RZ ;  /* 0xd2511f5328287825 */ /* 0x000fe200078e00ff */
[----:B------:R-:W-:Y:S01]  /*88d0*/  LOP3.LUT R35, R37, UR21, R194, 0x96, !PT ;  /* 0x0000001525237c12 */ /* 0x000fe2000f8e96c2 */
[----:B------:R-:W1:Y:S01]  /*88e0*/  SHFL.BFLY PT, R3, R38, 0x1, 0x1f ;  /* 0x0c201f0026037f89 */ /* 0x000e6200000e0000 */
[C---:B------:R-:W-:Y:S01]  /*88f0*/  HMMA.16816.F32.BF16 R148, R144.reuse, R8, RZ ;  /* 0x000000089094723c */ /* 0x040fe200000418ff */
[----:B--2---:R-:W-:Y:S02]  /*8900*/  FMNMX.FTZ R5, R34, R5, !PT ;  /* 0x0000000522057209 */ /* 0x004fe40007810000 */
[----:B------:R-:W-:Y:S01]  /*8910*/  LOP3.LUT R36, R41, UR19, R36, 0x96, !PT ;  /* 0x0000001329247c12 */ /* 0x000fe2000f8e9624 */
[----:B------:R-:W-:Y:S01]  /*8920*/  IMAD.WIDE.U32 R42, R35, -0x326172a9, RZ ;  /* 0xcd9e8d57232a7825 */ /* 0x000fe200078e00ff */
[----:B------:R-:W-:Y:S02]  /*8930*/  LOP3.LUT R24, R24, R39, RZ, 0xc0, !PT ;  /* 0x0000002718187212 */ /* 0x000fe400078ec0ff */
[----:B------:R-:W-:Y:S01]  /*8940*/  FSETP.NEU.FTZ.AND P1, PT, R5, -INF , PT ;  /* 0xff8000000500780b */ /* 0x000fe20003f3d000 */
[----:B------:R-:W-:Y:S01]  /*8950*/  HMMA.16816.F32.BF16 R136, R144, R154, RZ ;  /* 0x0000009a9088723c */ /* 0x000fe200000418ff */
[----:B------:R-:W-:Y:S01]  /*8960*/  IMAD.WIDE.U32 R34, R36, -0x326172a9, RZ ;  /* 0xcd9e8d5724227825 */ /* 0x000fe200078e00ff */
[----:B------:R-:W-:-:S03]  /*8970*/  LOP3.LUT R37, R43, UR20, R200, 0x96, !PT ;  /* 0x000000142b257c12 */ /* 0x000fc6000f8e96c8 */
[----:B------:R-:W-:Y:S01]  /*8980*/  FMUL.FTZ R195, R5, c[0x0][0x23c] ;  /* 0x00008f0005c37a20 */ /* 0x000fe20000410000 */
[----:B------:R-:W-:Y:S01]  /*8990*/  LOP3.LUT R36, R35, UR18, R42, 0x96, !PT ;  /* 0x0000001223247c12 */ /* 0x000fe2000f8e962a */
[----:B------:R-:W-:Y:S01]  /*89a0*/  IMAD.WIDE.U32 R42, R37, -0x2daee0ad, RZ ;  /* 0xd2511f53252a7825 */ /* 0x000fe200078e00ff */
[----:B------:R-:W-:Y:S02]  /*89b0*/  HMMA.16816.F32.BF16 R144, R144, R10, RZ ;  /* 0x0000000a9090723c */ /* 0x000fe400000418ff */
[----:B------:R-:W-:Y:S01]  /*89c0*/  FSEL R195, R195, RZ, P1 ;  /* 0x000000ffc3c37208 */ /* 0x000fe20000800000 */
[----:B------:R-:W-:Y:S01]  /*89d0*/  IMAD.WIDE.U32 R36, R36, -0x2daee0ad, RZ ;  /* 0xd2511f5324247825 */ /* 0x000fe200078e00ff */
[----:B-1----:R-:W-:-:S04]  /*89e0*/  FMNMX.FTZ R3, R38, R3, !PT ;  /* 0x0000000326037209 */ /* 0x002fc80007810000 */
[C---:B------:R-:W-:Y:S01]  /*89f0*/  HMMA.16816.F32.BF16 R140, R24.reuse, R16, R140 ;  /* 0x00000010188c723c */ /* 0x040fe2000004188c */
[----:B------:R-:W-:Y:S01]  /*8a00*/  LOP3.LUT R62, R37, UR13, R42, 0x96, !PT ;  /* 0x0000000d253e7c12 */ /* 0x000fe2000f8e962a */
[--C-:B------:R-:W-:Y:S01]  /*8a10*/  FFMA.FTZ R124, R117, c[0x0][0x23c], -R195.reuse ;  /* 0x00008f00757c7a23 */ /* 0x100fe200000108c3 */
[----:B------:R-:W-:Y:S01]  /*8a20*/  LOP3.LUT R42, R43, UR17, R40, 0x96, !PT ;  /* 0x000000112b2a7c12 */ /* 0x000fe2000f8e9628 */
[C---:B------:R-:W-:Y:S01]  /*8a30*/  FMUL.FTZ R198, R3.reuse, c[0x0][0x23c] ;  /* 0x00008f0003c67a20 */ /* 0x040fe20000410000 */
[----:B------:R-:W-:Y:S01]  /*8a40*/  FSETP.NEU.FTZ.AND P1, PT, R3, -INF , PT ;  /* 0xff8000000300780b */ /* 0x000fe20003f3d000 */
[----:B------:R-:W-:Y:S02]  /*8a50*/  IMAD.WIDE.U32 R62, R62, -0x326172a9, RZ ;  /* 0xcd9e8d573e3e7825 */ /* 0x000fe400078e00ff */
[C---:B------:R-:W-:Y:S01]  /*8a60*/  HMMA.16816.F32.BF16 R148, R24.reuse, R12, R148 ;  /* 0x0000000c1894723c */ /* 0x040fe20000041894 */
[----:B------:R-:W-:Y:S01]  /*8a70*/  FSEL R198, R198, RZ, P1 ;  /* 0x000000ffc6c67208 */ /* 0x000fe20000800000 */
[----:B------:R-:W-:Y:S01]  /*8a80*/  IMAD.WIDE.U32 R42, R42, -0x326172a9, RZ ;  /* 0xcd9e8d572a2a7825 */ /* 0x000fe200078e00ff */
[----:B------:R-:W-:Y:S01]  /*8a90*/  LOP3.LUT R39, R62, 0xff, RZ, 0xc0, !PT ;  /* 0x000000ff3e277812 */ /* 0x000fe200078ec0ff */
[----:B------:R-:W-:Y:S01]  /*8aa0*/  MUFU.EX2 R124, R124 ;  /* 0x0000007c007c7308 */ /* 0x000fe20000000800 */
[----:B------:R-:W-:Y:S01]  /*8ab0*/  SHF.R.U32.HI R37, RZ, 0x10, R62 ;  /* 0x00000010ff257819 */ /* 0x000fe2000001163e */
[----:B------:R-:W-:Y:S01]  /*8ac0*/  FFMA.FTZ R135, R135, c[0x0][0x23c], -R198 ;  /* 0x00008f0087877a23 */ /* 0x000fe200000108c6 */
[----:B------:R-:W-:Y:S01]  /*8ad0*/  LOP3.LUT R34, R43, UR16, R34, 0x96, !PT ;  /* 0x000000102b227c12 */ /* 0x000fe2000f8e9622 */
[----:B------:R-:W-:Y:S01]  /*8ae0*/  HMMA.16816.F32.BF16 R136, R24, R18, R136 ;  /* 0x000000121888723c */ /* 0x000fe20000041888 */
[----:B------:R-:W-:Y:S01]  /*8af0*/  LOP3.LUT R37, R37, 0xff, RZ, 0xc0, !PT ;  /* 0x000000ff25257812 */ /* 0x000fe200078ec0ff */
[----:B------:R-:W-:-:S02]  /*8b00*/  FFMA.FTZ R117, R134, c[0x0][0x23c], -R195 ;  /* 0x00008f0086757a23 */ /* 0x000fc400000108c3 */
[--C-:B------:R-:W-:Y:S02]  /*8b10*/  FFMA.FTZ R106, R106, c[0x0][0x23c], -R195.reuse ;  /* 0x00008f006a6a7a23 */ /* 0x100fe400000108c3 */
[--C-:B------:R-:W-:Y:S02]  /*8b20*/  FFMA.FTZ R105, R105, c[0x0][0x23c], -R198.reuse ;  /* 0x00008f0069697a23 */ /* 0x100fe400000108c6 */
[----:B------:R-:W-:Y:S01]  /*8b30*/  HMMA.16816.F32.BF16 R144, R24, R14, R144 ;  /* 0x0000000e1890723c */ /* 0x000fe20000041890 */
[----:B------:R-:W1:Y:S01]  /*8b40*/  MUFU.EX2 R117, R117 ;  /* 0x0000007500757308 */ /* 0x000e620000000800 */
[--C-:B------:R-:W-:Y:S02]  /*8b50*/  FFMA.FTZ R77, R73, c[0x0][0x23c], -R195.reuse ;  /* 0x00008f00494d7a23 */ /* 0x100fe400000108c3 */
[--C-:B------:R-:W-:Y:S02]  /*8b60*/  FFMA.FTZ R73, R65, c[0x0][0x23c], -R198.reuse ;  /* 0x00008f0041497a23 */ /* 0x100fe400000108c6 */
[--C-:B------:R-:W-:Y:S01]  /*8b70*/  FFMA.FTZ R122, R122, c[0x0][0x23c], -R195.reuse ;  /* 0x00008f007a7a7a23 */ /* 0x100fe200000108c3 */
[----:B------:R-:W-:Y:S01]  /*8b80*/  LOP3.LUT R24, R62, 0xffff, RZ, 0xc0, !PT ;  /* 0x0000ffff3e187812 */ /* 0x000fe200078ec0ff */
[----:B------:R-:W-:Y:S01]  /*8b90*/  FFMA.FTZ R27, R157, c[0x0][0x23c], -R198 ;  /* 0x00008f009d1b7a23 */ /* 0x000fe200000108c6 */
[----:B------:R-:W-:Y:S01]  /*8ba0*/  LOP3.LUT R26, R63, UR25, R42, 0x96, !PT ;  /* 0x000000193f1a7c12 */ /* 0x000fe2000f8e962a */
[--C-:B------:R-:W-:Y:S01]  /*8bb0*/  FFMA.FTZ R25, R132, c[0x0][0x23c], -R195.reuse ;  /* 0x00008f0084197a23 */ /* 0x100fe200000108c3 */
[----:B------:R-:W-:Y:S01]  /*8bc0*/  SHF.R.U32.HI R24, RZ, 0x8, R24 ;  /* 0x00000008ff187819 */ /* 0x000fe20000011618 */
[----:B------:R-:W-:Y:S01]  /*8bd0*/  MUFU.EX2 R106, R106 ;  /* 0x0000006a006a7308 */ /* 0x000fe20000000800 */
[----:B------:R-:W-:Y:S01]  /*8be0*/  SHF.R.U32.HI R35, RZ, 0x10, R26 ;  /* 0x00000010ff237819 */ /* 0x000fe2000001161a */
[----:B------:R-:W-:Y:S01]  /*8bf0*/  FFMA.FTZ R76, R72, c[0x0][0x23c], -R195 ;  /* 0x00008f00484c7a23 */ /* 0x000fe200000108c3 */
[----:B------:R-:W-:Y:S01]  /*8c00*/  PRMT R39, R39, 0x5410, R24 ;  /* 0x0000541027277816 */ /* 0x000fe20000000018 */
[--C-:B------:R-:W-:Y:S01]  /*8c10*/  FFMA.FTZ R89, R89, c[0x0][0x23c], -R198.reuse ;  /* 0x00008f0059597a23 */ /* 0x100fe200000108c6 */
[----:B------:R-:W-:Y:S01]  /*8c20*/  LOP3.LUT R38, R26, 0xffff, RZ, 0xc0, !PT ;  /* 0x0000ffff1a267812 */ /* 0x000fe200078ec0ff */
[----:B------:R-:W-:Y:S01]  /*8c30*/  FFMA.FTZ R74, R252, c[0x0][0x23c], -R198 ;  /* 0x00008f00fc4a7a23 */ /* 0x000fe200000108c6 */
[----:B------:R-:W-:Y:S01]  /*8c40*/  LOP3.LUT R41, R26, 0xff, RZ, 0xc0, !PT ;  /* 0x000000ff1a297812 */ /* 0x000fe200078ec0ff */
[----:B------:R-:W-:Y:S01]  /*8c50*/  MUFU.EX2 R27, R27 ;  /* 0x0000001b001b7308 */ /* 0x000fe20000000800 */
[----:B------:R-:W-:Y:S01]  /*8c60*/  SHF.R.U32.HI R24, RZ, 0x18, R62 ;  /* 0x00000018ff187819 */ /* 0x000fe2000001163e */
[--C-:B------:R-:W-:Y:S01]  /*8c70*/  HSET2.LE.AND R39, R39, R44.reuse, PT ;  /* 0x0000002c27277233 */ /* 0x100fe20003803000 */
[----:B------:R-:W-:Y:S01]  /*8c80*/  SHF.R.U32.HI R26, RZ, 0x18, R26 ;  /* 0x00000018ff1a7819 */ /* 0x000fe2000001161a */
[--C-:B------:R-:W-:Y:S01]  /*8c90*/  FFMA.FTZ R43, R250, c[0x0][0x23c], -R81.reuse ;  /* 0x00008f00fa2b7a23 */ /* 0x100fe20000010851 */
[----:B------:R-:W-:Y:S01]  /*8ca0*/  LOP3.LUT R35, R35, 0xff, RZ, 0xc0, !PT ;  /* 0x000000ff23237812 */ /* 0x000fe200078ec0ff */
[----:B------:R-:W-:Y:S01]  /*8cb0*/  FFMA.FTZ R42, R248, c[0x0][0x23c], -R81 ;  /* 0x00008f00f82a7a23 */ /* 0x000fe20000010851 */
[----:B------:R-:W-:Y:S01]  /*8cc0*/  PRMT R37, R37, 0x5410, R24 ;  /* 0x0000541025257816 */ /* 0x000fe20000000018 */
[----:B------:R-:W2:Y:S01]  /*8cd0*/  MUFU.EX2 R25, R25 ;  /* 0x0000001900197308 */ /* 0x000ea20000000800 */
[----:B------:R-:W-:Y:S01]  /*8ce0*/  PRMT R35, R35, 0x5410, R26 ;  /* 0x0000541023237816 */ /* 0x000fe2000000001a */
[----:B------:R-:W-:Y:S01]  /*8cf0*/  FFMA.FTZ R26, R133, c[0x0][0x23c], -R198 ;  /* 0x00008f00851a7a23 */ /* 0x000fe200000108c6 */
[----:B------:R-:W-:Y:S01]  /*8d00*/  SHF.R.U32.HI R38, RZ, 0x8, R38 ;  /* 0x00000008ff267819 */ /* 0x000fe20000011626 */
[--C-:B------:R-:W-:Y:S01]  /*8d10*/  HSET2.LE.AND R37, R37, R44.reuse, PT ;  /* 0x0000002c25257233 */ /* 0x100fe20003803000 */
[----:B-1----:R-:W-:Y:S01]  /*8d20*/  F2FP.BF16.PACK_AB R160, R117, R124 ;  /* 0x0000007c75a0723e */ /* 0x002fe200000010ff */
[----:B------:R-:W-:Y:S01]  /*8d30*/  HSET2.LE.AND R35, R35, R44, PT ;  /* 0x0000002c23237233 */ /* 0x000fe20003803000 */
[----:B------:R-:W-:Y:S01]  /*8d40*/  PRMT R41, R41, 0x5410, R38 ;  /* 0x0000541029297816 */ /* 0x000fe20000000026 */
[----:B------:R-:W1:Y:S01]  /*8d50*/  MUFU.EX2 R24, R135 ;  /* 0x0000008700187308 */ /* 0x000e620000000800 */
[----:B------:R-:W-:-:S02]  /*8d60*/  FFMA.FTZ R40, R247, c[0x0][0x23c], -R70 ;  /* 0x00008f00f7287a23 */ /* 0x000fc40000010846 */
[--C-:B------:R-:W-:Y:S01]  /*8d70*/  FFMA.FTZ R82, R82, c[0x0][0x23c], -R195.reuse ;  /* 0x00008f0052527a23 */ /* 0x100fe200000108c3 */
[----:B------:R-:W-:Y:S01]  /*8d80*/  HSET2.LE.AND R41, R41, R44, PT ;  /* 0x0000002c29297233 */ /* 0x000fe20003803000 */
[----:B------:R-:W-:-:S03]  /*8d90*/  FFMA.FTZ R75, R206, c[0x0][0x23c], -R195 ;  /* 0x00008f00ce4b7a23 */ /* 0x000fc600000108c3 */
[----:B------:R-:W-:Y:S01]  /*8da0*/  MUFU.EX2 R105, R105 ;  /* 0x0000006900697308 */ /* 0x000fe20000000800 */
[----:B--2---:R-:W-:Y:S02]  /*8db0*/  F2FP.BF16.PACK_AB R162, R25, R106 ;  /* 0x0000006a19a2723e */ /* 0x004fe400000010ff */
[----:B------:R-:W-:Y:S01]  /*8dc0*/  LOP3.LUT R160, R41, R160, RZ, 0xc0, !PT ;  /* 0x000000a029a07212 */ /* 0x000fe200078ec0ff */
[----:B------:R-:W-:Y:S01]  /*8dd0*/  FFMA.FTZ R41, R242, c[0x0][0x23c], -R70 ;  /* 0x00008f00f2297a23 */ /* 0x000fe20000010846 */
[----:B------:R-:W-:-:S03]  /*8de0*/  LOP3.LUT R162, R39, R162, RZ, 0xc0, !PT ;  /* 0x000000a227a27212 */ /* 0x000fc600078ec0ff */
[----:B------:R-:W2:Y:S01]  /*8df0*/  MUFU.EX2 R26, R26 ;  /* 0x0000001a001a7308 */ /* 0x000ea20000000800 */
[----:B-1----:R-:W-:-:S04]  /*8e00*/  F2FP.BF16.PACK_AB R38, R24, R27 ;  /* 0x0000001b1826723e */ /* 0x002fc800000010ff */
[----:B------:R-:W-:-:S03]  /*8e10*/  LOP3.LUT R163, R37, R38, RZ, 0xc0, !PT ;  /* 0x0000002625a37212 */ /* 0x000fc600078ec0ff */
[----:B------:R-:W-:Y:S01]  /*8e20*/  MUFU.EX2 R73, R73 ;  /* 0x0000004900497308 */ /* 0x000fe20000000800 */
[----:B--2---:R-:W-:-:S07]  /*8e30*/  F2FP.BF16.PACK_AB R38, R26, R105 ;  /* 0x000000691a26723e */ /* 0x004fce00000010ff */
[----:B------:R-:W-:Y:S01]  /*8e40*/  MUFU.EX2 R122, R122 ;  /* 0x0000007a007a7308 */ /* 0x000fe20000000800 */
[----:B------:R-:W-:Y:S01]  /*8e50*/  LOP3.LUT R161, R35, R38, RZ, 0xc0, !PT ;  /* 0x0000002623a17212 */ /* 0x000fe200078ec0ff */
[----:B------:R-:W-:-:S04]  /*8e60*/  IMAD.WIDE.U32 R38, R34, -0x2daee0ad, RZ ;  /* 0xd2511f5322267825 */ /* 0x000fc800078e00ff */
[----:B------:R-:W-:Y:S02]  /*8e70*/  FFMA.FTZ R34, R64, c[0x0][0x23c], -R198 ;  /* 0x00008f0040227a23 */ /* 0x000fe400000108c6 */
[----:B------:R-:W-:Y:S01]  /*8e80*/  MUFU.EX2 R77, R77 ;  /* 0x0000004d004d7308 */ /* 0x000fe20000000800 */
[----:B------:R-:W-:Y:S01]  /*8e90*/  HMMA.16816.F32.BF16 R132, R160, R152, RZ ;  /* 0x00000098a084723c */ /* 0x000fe200000418ff */
[----:B------:R-:W-:-:S06]  /*8ea0*/  FFMA.FTZ R35, R71, c[0x0][0x23c], -R195 ;  /* 0x00008f0047237a23 */ /* 0x000fcc00000108c3 */
[----:B------:R-:W1:Y:S01]  /*8eb0*/  MUFU.EX2 R34, R34 ;  /* 0x0000002200227308 */ /* 0x000e620000000800 */
[C---:B------:R-:W-:Y:S07]  /*8ec0*/  HMMA.16816.F32.BF16 R152, R160.reuse, R154, RZ ;  /* 0x0000009aa098723c */ /* 0x040fee00000418ff */
[----:B------:R-:W-:Y:S01]  /*8ed0*/  MUFU.EX2 R76, R76 ;  /* 0x0000004c004c7308 */ /* 0x000fe20000000800 */
[C---:B------:R-:W-:Y:S07]  /*8ee0*/  HMMA.16816.F32.BF16 R156, R160.reuse, R8, RZ ;  /* 0x00000008a09c723c */ /* 0x040fee00000418ff */
[----:B------:R-:W-:Y:S01]  /*8ef0*/  LOP3.LUT R8, R39, UR26, R36, 0x96, !PT ;  /* 0x0000001a27087c12 */ /* 0x000fe2000f8e9624 */
[----:B------:R-:W-:Y:S01]  /*8f00*/  HMMA.16816.F32.BF16 R160, R160, R10, RZ ;  /* 0x0000000aa0a0723c */ /* 0x000fe200000418ff */
[----:B------:R-:W-:Y:S01]  /*8f10*/  SHF.R.U32.HI R9, RZ, 0x10, R38 ;  /* 0x00000010ff097819 */ /* 0x000fe20000011626 */
[----:B------:R-:W2:Y:S01]  /*8f20*/  MUFU.EX2 R35, R35 ;  /* 0x0000002300237308 */ /* 0x000ea20000000800 */
[----:B------:R-:W-:-:S04]  /*8f30*/  LOP3.LUT R37, R8, 0xff, RZ, 0xc0, !PT ;  /* 0x000000ff08257812 */ /* 0x000fc800078ec0ff */
[C---:B------:R-:W-:Y:S02]  /*8f40*/  LOP3.LUT R10, R38.reuse, 0xffff, RZ, 0xc0, !PT ;  /* 0x0000ffff260a7812 */ /* 0x040fe400078ec0ff */
[----:B------:R-:W-:Y:S01]  /*8f50*/  LOP3.LUT R39, R38, 0xff, RZ, 0xc0, !PT ;  /* 0x000000ff26277812 */ /* 0x000fe200078ec0ff */
[----:B------:R-:W-:Y:S01]  /*8f60*/  MUFU.EX2 R89, R89 ;  /* 0x0000005900597308 */ /* 0x000fe20000000800 */
[----:B------:R-:W-:Y:S02]  /*8f70*/  SHF.R.U32.HI R10, RZ, 0x8, R10 ;  /* 0x00000008ff0a7819 */ /* 0x000fe4000001160a */
[----:B------:R-:W-:Y:S01]  /*8f80*/  SHF.R.U32.HI R11, RZ, 0x18, R38 ;  /* 0x00000018ff0b7819 */ /* 0x000fe20000011626 */
[----:B------:R-:W-:Y:S01]  /*8f90*/  FFMA.FTZ R38, R244, c[0x0][0x23c], -R81 ;  /* 0x00008f00f4267a23 */ /* 0x000fe20000010851 */
[----:B------:R-:W-:Y:S02]  /*8fa0*/  PRMT R39, R39, 0x5410, R10 ;  /* 0x0000541027277816 */ /* 0x000fe4000000000a */
[----:B------:R-:W-:Y:S01]  /*8fb0*/  LOP3.LUT R10, R9, 0xff, RZ, 0xc0, !PT ;  /* 0x000000ff090a7812 */ /* 0x000fe200078ec0ff */
[----:B------:R-:W3:Y:S01]  /*8fc0*/  MUFU.EX2 R74, R74 ;  /* 0x0000004a004a7308 */ /* 0x000ee20000000800 */
[----:B------:R-:W-:-:S02]  /*8fd0*/  LOP3.LUT R9, R8, 0xffff, RZ, 0xc0, !PT ;  /* 0x0000ffff08097812 */ /* 0x000fc400078ec0ff */
[----:B------:R-:W-:Y:S02]  /*8fe0*/  PRMT R11, R10, 0x5410, R11 ;  /* 0x000054100a0b7816 */ /* 0x000fe4000000000b */
[--C-:B------:R-:W-:Y:S02]  /*8ff0*/  SHF.R.U32.HI R10, RZ, 0x10, R8.reuse ;  /* 0x00000010ff0a7819 */ /* 0x100fe40000011608 */
[----:B------:R-:W-:Y:S01]  /*9000*/  SHF.R.U32.HI R36, RZ, 0x8, R9 ;  /* 0x00000008ff247819 */ /* 0x000fe20000011609 */
[--C-:B------:R-:W-:Y:S01]  /*9010*/  HSET2.LE.AND R11, R11, R44.reuse, PT ;  /* 0x0000002c0b0b7233 */ /* 0x100fe20003803000 */
[----:B------:R-:W-:Y:S01]  /*9020*/  SHF.R.U32.HI R8, RZ, 0x18, R8 ;  /* 0x00000018ff087819 */ /* 0x000fe20000011608 */
[----:B------:R-:W-:Y:S01]  /*9030*/  MUFU.EX2 R38, R38 ;  /* 0x0000002600267308 */ /* 0x000fe20000000800 */
[----:B------:R-:W-:Y:S01]  /*9040*/  LOP3.LUT R9, R10, 0xff, RZ, 0xc0, !PT ;  /* 0x000000ff0a097812 */ /* 0x000fe200078ec0ff */
[----:B------:R-:W-:Y:S01]  /*9050*/  HSET2.LE.AND R10, R39, R44, PT ;  /* 0x0000002c270a7233 */ /* 0x000fe20003803000 */
[----:B------:R-:W-:-:S02]  /*9060*/  PRMT R37, R37, 0x5410, R36 ;  /* 0x0000541025257816 */ /* 0x000fc40000000024 */
[----:B------:R-:W-:Y:S02]  /*9070*/  PRMT R9, R9, 0x5410, R8 ;  /* 0x0000541009097816 */ /* 0x000fe40000000008 */
[----:B-1----:R-:W-:Y:S01]  /*9080*/  F2FP.BF16.PACK_AB R8, R34, R73 ;  /* 0x000000492208723e */ /* 0x002fe200000010ff */
[----:B------:R-:W-:Y:S01]  /*9090*/  MUFU.EX2 R43, R43 ;  /* 0x0000002b002b7308 */ /* 0x000fe20000000800 */
[----:B--2---:R-:W-:Y:S01]  /*90a0*/  F2FP.BF16.PACK_AB R39, R35, R76 ;  /* 0x0000004c2327723e */ /* 0x004fe200000010ff */
[--C-:B------:R-:W-:Y:S01]  /*90b0*/  HSET2.LE.AND R9, R9, R44.reuse, PT ;  /* 0x0000002c09097233 */ /* 0x100fe20003803000 */
[----:B------:R-:W-:Y:S01]  /*90c0*/  LOP3.LUT R11, R11, R8, RZ, 0xc0, !PT ;  /* 0x000000080b0b7212 */ /* 0x000fe200078ec0ff */
[----:B------:R-:W-:Y:S01]  /*90d0*/  HSET2.LE.AND R8, R37, R44, PT ;  /* 0x0000002c25087233 */ /* 0x000fe20003803000 */
[----:B------:R-:W-:Y:S02]  /*90e0*/  F2FP.BF16.PACK_AB R37, R77, R122 ;  /* 0x0000007a4d25723e */ /* 0x000fe400000010ff */
[----:B---3--:R-:W-:Y:S01]  /*90f0*/  F2FP.BF16.PACK_AB R36, R74, R89 ;  /* 0x000000594a24723e */ /* 0x008fe200000010ff */
[----:B------:R-:W-:Y:S01]  /*9100*/  MUFU.EX2 R42, R42 ;  /* 0x0000002a002a7308 */ /* 0x000fe20000000800 */
[----:B------:R-:W-:Y:S01]  /*9110*/  LOP3.LUT R10, R10, R39, RZ, 0xc0, !PT ;  /* 0x000000270a0a7212 */ /* 0x000fe200078ec0ff */
[----:B------:R-:W-:Y:S01]  /*9120*/  FFMA.FTZ R39, R246, c[0x0][0x23c], -R81 ;  /* 0x00008f00f6277a23 */ /* 0x000fe20000010851 */
[----:B------:R-:W-:Y:S01]  /*9130*/  LOP3.LUT R8, R8, R37, RZ, 0xc0, !PT ;  /* 0x0000002508087212 */ /* 0x000fe200078ec0ff */
[--C-:B------:R-:W-:Y:S01]  /*9140*/  FFMA.FTZ R37, R251, c[0x0][0x23c], -R70.reuse ;  /* 0x00008f00fb257a23 */ /* 0x100fe20000010846 */
[----:B------:R-:W-:Y:S01]  /*9150*/  LOP3.LUT R9, R9, R36, RZ, 0xc0, !PT ;  /* 0x0000002409097212 */ /* 0x000fe200078ec0ff */
[----:B------:R-:W-:-:S02]  /*9160*/  FFMA.FTZ R36, R249, c[0x0][0x23c], -R70 ;  /* 0x00008f00f9247a23 */ /* 0x000fc40000010846 */
[----:B------:R-:W-:Y:S04]  /*9170*/  MUFU.EX2 R39, R39 ;  /* 0x0000002700277308 */ /* 0x000fe80000000800 */
[C---:B------:R-:W-:Y:S04]  /*9180*/  HMMA.16816.F32.BF16 R156, R8.reuse, R12, R156 ;  /* 0x0000000c089c723c */ /* 0x040fe8000004189c */
[----:B------:R-:W-:Y:S03]  /*9190*/  MUFU.EX2 R37, R37 ;  /* 0x0000002500257308 */ /* 0x000fe60000000800 */
[----:B------:R-:W-:Y:S01]  /*91a0*/  IMAD.U32 R13, RZ, RZ, UR5 ;  /* 0x00000005ff0d7e24 */ /* 0x000fe2000f8e00ff */
[C---:B------:R-:W-:Y:S04]  /*91b0*/  HMMA.16816.F32.BF16 R132, R8.reuse, R16, R132 ;  /* 0x000000100884723c */ /* 0x040fe80000041884 */
[----:B------:R-:W-:Y:S01]  /*91c0*/  LOP3.LUT R62, R55, UR33, R13, 0x96, !PT ;  /* 0x00000021373e7c12 */ /* 0x000fe2000f8e960d */
[----:B------:R-:W-:Y:S03]  /*91d0*/  MUFU.EX2 R36, R36 ;  /* 0x0000002400247308 */ /* 0x000fe60000000800 */
[----:B------:R-:W-:Y:S01]  /*91e0*/  HMMA.16816.F32.BF16 R152, R8, R18, R152 ;  /* 0x000000120898723c */ /* 0x000fe20000041898 */
[----:B------:R-:W-:Y:S01]  /*91f0*/  IMAD.WIDE.U32 R62, R62, -0x326172a9, RZ ;  /* 0xcd9e8d573e3e7825 */ /* 0x000fe200078e00ff */
[----:B------:R-:W1:Y:S03]  /*9200*/  LDSM.16.MT88.4 R16, [R216+0x4800] ;  /* 0x00480000d810783b */ /* 0x000e660000004200 */
[----:B------:R-:W-:Y:S01]  /*9210*/  MUFU.EX2 R41, R41 ;  /* 0x0000002900297308 */ /* 0x000fe20000000800 */
[----:B------:R-:W-:-:S02]  /*9220*/  LOP3.LUT R13, R63, UR24, R112, 0x96, !PT ;  /* 0x000000183f0d7c12 */ /* 0x000fc4000f8e9670 */
[--C-:B------:R-:W-:Y:S01]  /*9230*/  LOP3.LUT R12, R109, UR22, R62.reuse, 0x96, !PT ;  /* 0x000000166d0c7c12 */ /* 0x100fe2000f8e963e */
[----:B------:R-:W-:Y:S01]  /*9240*/  HMMA.16816.F32.BF16 R160, R8, R14, R160 ;  /* 0x0000000e08a0723c */ /* 0x000fe200000418a0 */
[----:B------:R-:W-:-:S03]  /*9250*/  LOP3.LUT R62, R201, UR22, R62, 0x96, !PT ;  /* 0x00000016c93e7c12 */ /* 0x000fc6000f8e963e */
[----:B------:R-:W2:Y:S03]  /*9260*/  MUFU.EX2 R40, R40 ;  /* 0x0000002800287308 */ /* 0x000ea60000000800 */
[----:B------:R-:W-:-:S04]  /*9270*/  IMAD.WIDE.U32 R8, R13, -0x2daee0ad, RZ ;  /* 0xd2511f530d087825 */ /* 0x000fc800078e00ff */
[----:B------:R-:W-:Y:S01]  /*9280*/  IMAD.WIDE.U32 R12, R12, -0x2daee0ad, RZ ;  /* 0xd2511f530c0c7825 */ /* 0x000fe200078e00ff */
[----:B------:R-:W-:Y:S01]  /*9290*/  LOP3.LUT R9, R9, UR21, R110, 0x96, !PT ;  /* 0x0000001509097c12 */ /* 0x000fe2000f8e966e */
[----:B------:R-:W-:Y:S03]  /*92a0*/  MUFU.EX2 R82, R82 ;  /* 0x0000005200527308 */ /* 0x000fe60000000800 */
[----:B------:R-:W-:Y:S01]  /*92b0*/  LOP3.LUT R8, R13, UR19, R8, 0x96, !PT ;  /* 0x000000130d087c12 */ /* 0x000fe2000f8e9608 */
[----:B------:R-:W-:Y:S01]  /*92c0*/  IMAD.WIDE.U32 R10, R9, -0x326172a9, RZ ;  /* 0xcd9e8d57090a7825 */ /* 0x000fe200078e00ff */
[----:B--2---:R-:W-:-:S03]  /*92d0*/  F2FP.BF16.PACK_AB R64, R40, R41 ;  /* 0x000000292840723e */ /* 0x004fc600000010ff */
[----:B------:R-:W-:Y:S01]  /*92e0*/  IMAD.WIDE.U32 R48, R8, -0x326172a9, RZ ;  /* 0xcd9e8d5708307825 */ /* 0x000fe200078e00ff */
[----:B------:R-:W-:Y:S01]  /*92f0*/  LOP3.LUT R9, R11, UR20, R108, 0x96, !PT ;  /* 0x000000140b097c12 */ /* 0x000fe2000f8e966c */
[----:B------:R-:W-:Y:S03]  /*9300*/  MUFU.EX2 R75, R75 ;  /* 0x0000004b004b7308 */ /* 0x000fe60000000800 */
[----:B------:R-:W-:Y:S01]  /*9310*/  LOP3.LUT R8, R49, UR18, R10, 0x96, !PT ;  /* 0x0000001231087c12 */ /* 0x000fe2000f8e960a */
[----:B------:R-:W-:-:S04]  /*9320*/  IMAD.WIDE.U32 R10, R9, -0x2daee0ad, RZ ;  /* 0xd2511f53090a7825 */ /* 0x000fc800078e00ff */
[----:B------:R-:W-:Y:S01]  /*9330*/  IMAD.WIDE.U32 R50, R8, -0x2daee0ad, RZ ;  /* 0xd2511f5308327825 */ /* 0x000fe200078e00ff */
[----:B------:R-:W-:-:S04]  /*9340*/  LOP3.LUT R8, R11, UR17, R12, 0x96, !PT ;  /* 0x000000110b087c12 */ /* 0x000fc8000f8e960c */
[----:B------:R-:W-:Y:S01]  /*9350*/  LOP3.LUT R9, R51, UR13, R10, 0x96, !PT ;  /* 0x0000000d33097c12 */ /* 0x000fe2000f8e960a */
[----:B------:R-:W-:-:S04]  /*9360*/  IMAD.WIDE.U32 R208, R8, -0x326172a9, RZ ;  /* 0xcd9e8d5708d07825 */ /* 0x000fc800078e00ff */
[----:B------:R-:W-:-:S05]  /*9370*/  IMAD.WIDE.U32 R12, R9, -0x326172a9, RZ ;  /* 0xcd9e8d57090c7825 */ /* 0x000fca00078e00ff */
[C---:B------:R-:W-:Y:S02]  /*9380*/  LOP3.LUT R10, R12.reuse, 0xffff, RZ, 0xc0, !PT ;  /* 0x0000ffff0c0a7812 */ /* 0x040fe400078ec0ff */
[----:B------:R-:W-:Y:S02]  /*9390*/  LOP3.LUT R11, R12, 0xff, RZ, 0xc0, !PT ;  /* 0x000000ff0c0b7812 */ /* 0x000fe400078ec0ff */
[----:B------:R-:W-:Y:S02]  /*93a0*/  SHF.R.U32.HI R10, RZ, 0x8, R10 ;  /* 0x00000008ff0a7819 */ /* 0x000fe4000001160a */
[----:B------:R-:W-:Y:S02]  /*93b0*/  SHF.R.U32.HI R9, RZ, 0x10, R12 ;  /* 0x00000010ff097819 */ /* 0x000fe4000001160c */
[----:B------:R-:W-:Y:S02]  /*93c0*/  LOP3.LUT R8, R13, UR25, R208, 0x96, !PT ;  /* 0x000000190d087c12 */ /* 0x000fe4000f8e96d0 */
[----:B------:R-:W-:-:S02]  /*93d0*/  PRMT R11, R11, 0x5410, R10 ;  /* 0x000054100b0b7816 */ /* 0x000fc4000000000a */
[----:B------:R-:W-:Y:S02]  /*93e0*/  LOP3.LUT R9, R9, 0xff, RZ, 0xc0, !PT ;  /* 0x000000ff09097812 */ /* 0x000fe400078ec0ff */
[----:B------:R-:W-:Y:S02]  /*93f0*/  SHF.R.U32.HI R10, RZ, 0x18, R12 ;  /* 0x00000018ff0a7819 */ /* 0x000fe4000001160c */
[C---:B------:R-:W-:Y:S01]  /*9400*/  LOP3.LUT R65, R8.reuse, 0xffff, RZ, 0xc0, !PT ;  /* 0x0000ffff08417812 */ /* 0x040fe200078ec0ff */
[----:B------:R-:W2:Y:S01]  /*9410*/  LDSM.16.MT88.4 R12, [R215+0x4800] ;  /* 0x00480000d70c783b */ /* 0x000ea20000004200 */
[----:B------:R-:W-:Y:S02]  /*9420*/  PRMT R9, R9, 0x5410, R10 ;  /* 0x0000541009097816 */ /* 0x000fe4000000000a */
[----:B------:R-:W-:Y:S02]  /*9430*/  SHF.R.U32.HI R65, RZ, 0x8, R65 ;  /* 0x00000008ff417819 */ /* 0x000fe40000011641 */
[----:B------:R-:W-:Y:S01]  /*9440*/  LOP3.LUT R10, R8, 0xff, RZ, 0xc0, !PT ;  /* 0x000000ff080a7812 */ /* 0x000fe200078ec0ff */
[----:B------:R-:W-:Y:S01]  /*9450*/  HSET2.LE.AND R9, R9, R44, PT ;  /* 0x0000002c09097233 */ /* 0x000fe20003803000 */
[----:B------:R-:W-:-:S02]  /*9460*/  SHF.R.U32.HI R71, RZ, 0x18, R8 ;  /* 0x00000018ff477819 */ /* 0x000fc40000011608 */
[----:B------:R-:W-:Y:S02]  /*9470*/  PRMT R65, R10, 0x5410, R65 ;  /* 0x000054100a417816 */ /* 0x000fe40000000041 */
[----:B------:R-:W-:Y:S02]  /*9480*/  SHF.R.U32.HI R10, RZ, 0x10, R8 ;  /* 0x00000010ff0a7819 */ /* 0x000fe40000011608 */
[----:B------:R-:W-:Y:S02]  /*9490*/  F2FP.BF16.PACK_AB R8, R36, R37 ;  /* 0x000000252408723e */ /* 0x000fe400000010ff */
[----:B------:R-:W-:-:S04]  /*94a0*/  LOP3.LUT R10, R10, 0xff, RZ, 0xc0, !PT ;  /* 0x000000ff0a0a7812 */ /* 0x000fc800078ec0ff */
[----:B------:R-:W-:Y:S01]  /*94b0*/  PRMT R71, R10, 0x5410, R71 ;  /* 0x000054100a477816 */ /* 0x000fe20000000047 */
[----:B------:R-:W-:Y:S01]  /*94c0*/  HSET2.LE.AND R10, R11, R44, PT ;  /* 0x0000002c0b0a7233 */ /* 0x000fe20003803000 */
[----:B------:R-:W-:-:S04]  /*94d0*/  F2FP.BF16.PACK_AB R11, R38, R39 ;  /* 0x00000027260b723e */ /* 0x000fc800000010ff */
[----:B------:R-:W-:Y:S02]  /*94e0*/  LOP3.LUT R10, R10, R11, RZ, 0xc0, !PT ;  /* 0x0000000b0a0a7212 */ /* 0x000fe400078ec0ff */
[----:B------:R-:W-:Y:S01]  /*94f0*/  LOP3.LUT R11, R9, R8, RZ, 0xc0, !PT ;  /* 0x00000008090b7212 */ /* 0x000fe200078ec0ff */
[--C-:B------:R-:W-:Y:S01]  /*9500*/  HSET2.LE.AND R8, R65, R44.reuse, PT ;  /* 0x0000002c41087233 */ /* 0x100fe20003803000 */
[----:B------:R-:W-:Y:S01]  /*9510*/  F2FP.BF16.PACK_AB R9, R42, R43 ;  /* 0x0000002b2a09723e */ /* 0x000fe200000010ff */
[--C-:B------:R-:W-:Y:S02]  /*9520*/  FFMA.FTZ R72, R245, c[0x0][0x23c], -R198.reuse ;  /* 0x00008f00f5487a23 */ /* 0x100fe400000108c6 */
[----:B------:R-:W-:Y:S01]  /*9530*/  FFMA.FTZ R65, R204, c[0x0][0x23c], -R195 ;  /* 0x00008f00cc417a23 */ /* 0x000fe200000108c3 */
[----:B------:R-:W-:Y:S01]  /*9540*/  LOP3.LUT R8, R8, R9, RZ, 0xc0, !PT ;  /* 0x0000000908087212 */ /* 0x000fe200078ec0ff */
[----:B------:R-:W-:Y:S02]  /*9550*/  HSET2.LE.AND R9, R71, R44, PT ;  /* 0x0000002c47097233 */ /* 0x000fe40003803000 */
[----:B------:R-:W-:Y:S03]  /*9560*/  MUFU.EX2 R72, R72 ;  /* 0x0000004800487308 */ /* 0x000fe60000000800 */
[----:B------:R-:W-:Y:S01]  /*9570*/  LOP3.LUT R9, R9, R64, RZ, 0xc0, !PT ;  /* 0x0000004009097212 */ /* 0x000fe200078ec0ff */
[----:B------:R-:W-:-:S02]  /*9580*/  FFMA.FTZ R71, R243, c[0x0][0x23c], -R198 ;  /* 0x00008f00f3477a23 */ /* 0x000fc400000108c6 */
[----:B------:R-:W-:Y:S02]  /*9590*/  FFMA.FTZ R64, R202, c[0x0][0x23c], -R195 ;  /* 0x00008f00ca407a23 */ /* 0x000fe400000108c3 */
[----:B------:R-:W-:Y:S02]  /*95a0*/  MUFU.EX2 R65, R65 ;  /* 0x0000004100417308 */ /* 0x000fe40000000800 */
[C---:B-1----:R-:W-:Y:S08]  /*95b0*/  HMMA.16816.F32.BF16 R140, R8.reuse, R16, R140 ;  /* 0x00000010088c723c */ /* 0x042ff0000004188c */
[C---:B--2---:R-:W-:Y:S08]  /*95c0*/  HMMA.16816.F32.BF16 R148, R8.reuse, R12, R148 ;  /* 0x0000000c0894723c */ /* 0x044ff00000041894 */
[C---:B------:R-:W-:Y:S08]  /*95d0*/  HMMA.16816.F32.BF16 R136, R8.reuse, R18, R136 ;  /* 0x000000120888723c */ /* 0x040ff00000041888 */
[----:B------:R-:W-:Y:S07]  /*95e0*/  HMMA.16816.F32.BF16 R144, R8, R14, R144 ;  /* 0x0000000e0890723c */ /* 0x000fee0000041890 */
[----:B------:R-:W-:Y:S01]  /*95f0*/  LOP3.LUT R8, R63, UR24, R196, 0x96, !PT ;  /* 0x000000183f087c12 */ /* 0x000fe2000f8e96c4 */
[----:B------:R-:W-:-:S04]  /*9600*/  IMAD.WIDE.U32 R62, R62, -0x2daee0ad, RZ ;  /* 0xd2511f533e3e7825 */ /* 0x000fc800078e00ff */
        /* <DEDUP_REMOVED lines=17> */
[----:B------:R-:W-:Y:S02]  /*9720*/  PRMT R11, R11, 0x5410, R8 ;  /* 0x000054100b0b7816 */ /* 0x000fe40000000008 */
[----:B------:R-:W-:Y:S01]  /*9730*/  LOP3.LUT R8, R63, UR25, R250, 0x96, !PT ;  /* 0x000000193f087c12 */ /* 0x000fe2000f8e96fa */
[----:B------:R-:W1:Y:S01]  /*9740*/  MUFU.EX2 R71, R71 ;  /* 0x0000004700477308 */ /* 0x000e620000000800 */
[----:B------:R-:W-:Y:S01]  /*9750*/  LOP3.LUT R111, R111, 0xff, RZ, 0xc0, !PT ;  /* 0x000000ff6f6f7812 */ /* 0x000fe200078ec0ff */
[----:B------:R-:W-:Y:S01]  /*9760*/  IMAD.MOV.U32 R63, RZ, RZ, R209 ;  /* 0x000000ffff3f7224 */ /* 0x000fe200078e00d1 */
[----:B------:R-:W-:Y:S01]  /*9770*/  SHF.R.U32.HI R10, RZ, 0x18, R62 ;  /* 0x00000018ff0a7819 */ /* 0x000fe2000001163e */
[----:B------:R-:W-:Y:S01]  /*9780*/  IMAD.MOV.U32 R62, RZ, RZ, R208 ;  /* 0x000000ffff3e7224 */ /* 0x000fe200078e00d0 */
[----:B------:R-:W-:Y:S01]  /*9790*/  SHF.R.U32.HI R9, RZ, 0x10, R8 ;  /* 0x00000010ff097819 */ /* 0x000fe20000011608 */
[----:B------:R-:W-:Y:S01]  /*97a0*/  IMAD.MOV.U32 R243, RZ, RZ, R63 ;  /* 0x000000fffff37224 */ /* 0x000fe200078e003f */
[----:B------:R-:W-:Y:S01]  /*97b0*/  PRMT R111, R111, 0x5410, R10 ;  /* 0x000054106f6f7816 */ /* 0x000fe2000000000a */
[----:B------:R-:W-:Y:S01]  /*97c0*/  IMAD.MOV.U32 R242, RZ, RZ, R62 ;  /* 0x000000fffff27224 */ /* 0x000fe200078e003e */
[C---:B------:R-:W-:Y:S01]  /*97d0*/  LOP3.LUT R10, R8.reuse, 0xffff, RZ, 0xc0, !PT ;  /* 0x0000ffff080a7812 */ /* 0x040fe200078ec0ff */
[----:B------:R-:W2:Y:S01]  /*97e0*/  MUFU.EX2 R64, R64 ;  /* 0x0000004000407308 */ /* 0x000ea20000000800 */
[----:B------:R-:W-:Y:S01]  /*97f0*/  LOP3.LUT R113, R8, 0xff, RZ, 0xc0, !PT ;  /* 0x000000ff08717812 */ /* 0x000fe200078ec0ff */
[----:B------:R-:W-:Y:S01]  /*9800*/  FFMA.FTZ R63, R207, c[0x0][0x23c], -R198 ;  /* 0x00008f00cf3f7a23 */ /* 0x000fe200000108c6 */
[----:B------:R-:W-:Y:S01]  /*9810*/  SHF.R.U32.HI R8, RZ, 0x18, R8 ;  /* 0x00000018ff087819 */ /* 0x000fe20000011608 */
[----:B------:R-:W-:Y:S01]  /*9820*/  FFMA.FTZ R62, R115, c[0x0][0x23c], -R198 ;  /* 0x00008f00733e7a23 */ /* 0x000fe200000108c6 */
[----:B------:R-:W-:Y:S01]  /*9830*/  LOP3.LUT R9, R9, 0xff, RZ, 0xc0, !PT ;  /* 0x000000ff09097812 */ /* 0x000fe200078ec0ff */
[----:B------:R-:W-:Y:S01]  /*9840*/  IMAD.MOV.U32 R206, RZ, RZ, R48 ;  /* 0x000000ffffce7224 */ /* 0x000fe200078e0030 */
[----:B------:R-:W-:Y:S01]  /*9850*/  SHF.R.U32.HI R10, RZ, 0x8, R10 ;  /* 0x00000008ff0a7819 */ /* 0x000fe2000001160a */
[----:B------:R-:W-:Y:S01]  /*9860*/  IMAD.MOV.U32 R244, RZ, RZ, R50 ;  /* 0x000000fffff47224 */ /* 0x000fe200078e0032 */
[----:B------:R-:W-:Y:S01]  /*9870*/  PRMT R9, R9, 0x5410, R8 ;  /* 0x0000541009097816 */ /* 0x000fe20000000008 */
[----:B------:R-:W-:Y:S01]  /*9880*/  MUFU.EX2 R63, R63 ;  /* 0x0000003f003f7308 */ /* 0x000fe20000000800 */
[----:B------:R-:W-:Y:S01]  /*9890*/  PRMT R113, R113, 0x5410, R10 ;  /* 0x0000541071717816 */ /* 0x000fe2000000000a */
[----:B------:R-:W-:Y:S01]  /*98a0*/  FFMA.FTZ R107, R107, c[0x0][0x23c], -R70 ;  /* 0x00008f006b6b7a23 */ /* 0x000fe20000010846 */
[----:B-1----:R-:W-:Y:S01]  /*98b0*/  F2FP.BF16.PACK_AB R10, R71, R72 ;  /* 0x00000048470a723e */ /* 0x002fe200000010ff */
[--C-:B------:R-:W-:Y:S01]  /*98c0*/  HSET2.LE.AND R9, R9, R44.reuse, PT ;  /* 0x0000002c09097233 */ /* 0x100fe20003803000 */
[----:B------:R-:W-:Y:S01]  /*98d0*/  FFMA.FTZ R120, R120, c[0x0][0x23c], -R81 ;  /* 0x00008f0078787a23 */ /* 0x000fe20000010851 */
[----:B------:R-:W-:Y:S01]  /*98e0*/  LOP3.LUT R248, R251, UR16, R248, 0x96, !PT ;  /* 0x00000010fbf87c12 */ /* 0x000fe2000f8e96f8 */
[--C-:B------:R-:W-:Y:S01]  /*98f0*/  FFMA.FTZ R187, R187, c[0x0][0x23c], -R198.reuse ;  /* 0x00008f00bbbb7a23 */ /* 0x100fe200000108c6 */
[----:B------:R-:W1:Y:S01]  /*9900*/  MUFU.EX2 R62, R62 ;  /* 0x0000003e003e7308 */ /* 0x000e620000000800 */
[----:B------:R-:W-:Y:S01]  /*9910*/  LOP3.LUT R9, R9, R10, RZ, 0xc0, !PT ;  /* 0x0000000a09097212 */ /* 0x000fe200078ec0ff */
[--C-:B------:R-:W-:Y:S01]  /*9920*/  HSET2.LE.AND R10, R11, R44.reuse, PT ;  /* 0x0000002c0b0a7233 */ /* 0x100fe20003803000 */
[----:B--2---:R-:W-:Y:S01]  /*9930*/  F2FP.BF16.PACK_AB R11, R64, R65 ;  /* 0x00000041400b723e */ /* 0x004fe200000010ff */
[--C-:B------:R-:W-:Y:S01]  /*9940*/  HSET2.LE.AND R8, R113, R44.reuse, PT ;  /* 0x0000002c71087233 */ /* 0x100fe20003803000 */
[----:B------:R-:W-:Y:S01]  /*9950*/  F2FP.BF16.PACK_AB R113, R75, R82 ;  /* 0x000000524b71723e */ /* 0x000fe200000010ff */
[----:B------:R-:W-:Y:S01]  /*9960*/  FFMA.FTZ R186, R186, c[0x0][0x23c], -R198 ;  /* 0x00008f00baba7a23 */ /* 0x000fe200000108c6 */
[----:B------:R-:W-:Y:S01]  /*9970*/  LOP3.LUT R10, R10, R11, RZ, 0xc0, !PT ;  /* 0x0000000b0a0a7212 */ /* 0x000fe200078ec0ff */
[----:B------:R-:W-:Y:S01]  /*9980*/  HSET2.LE.AND R11, R111, R44, PT ;  /* 0x0000002c6f0b7233 */ /* 0x000fe20003803000 */
[----:B------:R-:W-:Y:S01]  /*9990*/  LOP3.LUT R8, R8, R113, RZ, 0xc0, !PT ;  /* 0x0000007108087212 */ /* 0x000fe200078ec0ff */
[----:B------:R-:W-:-:S02]  /*99a0*/  FFMA.FTZ R193, R193, c[0x0][0x23c], -R195 ;  /* 0x00008f00c1c17a23 */ /* 0x000fc400000108c3 */
[--C-:B------:R-:W-:Y:S02]  /*99b0*/  FFMA.FTZ R192, R192, c[0x0][0x23c], -R195.reuse ;  /* 0x00008f00c0c07a23 */ /* 0x100fe400000108c3 */
[--C-:B------:R-:W-:Y:S02]  /*99c0*/  FFMA.FTZ R191, R191, c[0x0][0x23c], -R195.reuse ;  /* 0x00008f00bfbf7a23 */ /* 0x100fe400000108c3 */
[----:B------:R-:W-:Y:S01]  /*99d0*/  FFMA.FTZ R190, R190, c[0x0][0x23c], -R195 ;  /* 0x00008f00bebe7a23 */ /* 0x000fe200000108c3 */
[----:B-1----:R-:W-:Y:S01]  /*99e0*/  F2FP.BF16.PACK_AB R202, R62, R63 ;  /* 0x0000003f3eca723e */ /* 0x002fe200000010ff */
[--C-:B------:R-:W-:Y:S02]  /*99f0*/  FFMA.FTZ R189, R189, c[0x0][0x23c], -R198.reuse ;  /* 0x00008f00bdbd7a23 */ /* 0x100fe400000108c6 */
[----:B------:R-:W-:Y:S01]  /*9a00*/  FFMA.FTZ R188, R188, c[0x0][0x23c], -R198 ;  /* 0x00008f00bcbc7a23 */ /* 0x000fe200000108c6 */
[----:B------:R-:W-:Y:S01]  /*9a10*/  LOP3.LUT R11, R11, R202, RZ, 0xc0, !PT ;  /* 0x000000ca0b0b7212 */ /* 0x000fe200078ec0ff */
[----:B------:R-:W-:Y:S01]  /*9a20*/  UIADD3 UR5, UR35, 0x2, URZ ;  /* 0x0000000223057890 */ /* 0x000fe2000fffe03f */
[----:B------:R-:W-:Y:S01]  /*9a30*/  IMAD.MOV.U32 R245, RZ, RZ, R51 ;  /* 0x000000fffff57224 */ /* 0x000fe200078e0033 */
[----:B------:R1:W5:Y:S04]  /*9a40*/  LDL.LU.64 R208, [R1+0x30] ;  /* 0x0000300001d07983 */ /* 0x0003680000300a00 */
[C---:B------:R-:W-:Y:S08]  /*9a50*/  HMMA.16816.F32.BF16 R132, R8.reuse, R16, R132 ;  /* 0x000000100884723c */ /* 0x040ff00000041884 */
[C---:B------:R-:W-:Y:S01]  /*9a60*/  HMMA.16816.F32.BF16 R152, R8.reuse, R18, R152 ;  /* 0x000000120898723c */ /* 0x040fe20000041898 */
[--C-:B------:R-:W-:Y:S01]  /*9a70*/  FFMA.FTZ R113, R114, c[0x0][0x23c], -R81.reuse ;  /* 0x00008f0072717a23 */ /* 0x100fe20000010851 */
[----:B------:R-:W2:Y:S06]  /*9a80*/  LDSM.16.MT88.4 R16, [R216+0x4c00] ;  /* 0x004c0000d810783b */ /* 0x000eac0000004200 */
[C---:B------:R-:W-:Y:S08]  /*9a90*/  HMMA.16816.F32.BF16 R156, R8.reuse, R12, R156 ;  /* 0x0000000c089c723c */ /* 0x040ff0000004189c */
[----:B------:R-:W-:Y:S01]  /*9aa0*/  HMMA.16816.F32.BF16 R160, R8, R14, R160 ;  /* 0x0000000e08a0723c */ /* 0x000fe200000418a0 */
[----:B------:R-:W-:Y:S01]  /*9ab0*/  FFMA.FTZ R115, R118, c[0x0][0x23c], -R81 ;  /* 0x00008f0076737a23 */ /* 0x000fe20000010851 */
[----:B------:R-:W-:Y:S01]  /*9ac0*/  MUFU.EX2 R107, R107 ;  /* 0x0000006b006b7308 */ /* 0x000fe20000000800 */
[----:B------:R-:W-:-:S07]  /*9ad0*/  FFMA.FTZ R202, R199, c[0x0][0x23c], -R70 ;  /* 0x00008f00c7ca7a23 */ /* 0x000fce0000010846 */
[----:B------:R-:W-:Y:S01]  /*9ae0*/  MUFU.EX2 R120, R120 ;  /* 0x0000007800787308 */ /* 0x000fe20000000800 */
[----:B------:R-:W-:Y:S01]  /*9af0*/  LOP3.LUT R8, R243, UR16, R206, 0x96, !PT ;  /* 0x00000010f3087c12 */ /* 0x000fe2000f8e96ce */
[----:B------:R-:W-:-:S06]  /*9b00*/  IMAD.WIDE.U32 R248, R248, -0x2daee0ad, RZ ;  /* 0xd2511f53f8f87825 */ /* 0x000fcc00078e00ff */
[----:B------:R-:W-:Y:S01]  /*9b10*/  MUFU.EX2 R187, R187 ;  /* 0x000000bb00bb7308 */ /* 0x000fe20000000800 */
[----:B------:R-:W-:-:S07]  /*9b20*/  IMAD.WIDE.U32 R12, R8, -0x2daee0ad, RZ ;  /* 0xd2511f53080c7825 */ /* 0x000fce00078e00ff */
[----:B------:R-:W-:Y:S01]  /*9b30*/  MUFU.EX2 R186, R186 ;  /* 0x000000ba00ba7308 */ /* 0x000fe20000000800 */
[----:B------:R-:W-:-:S07]  /*9b40*/  LOP3.LUT R10, R12, 0xffff, RZ, 0xc0, !PT ;  /* 0x0000ffff0c0a7812 */ /* 0x000fce00078ec0ff */
[----:B------:R-:W-:Y:S01]  /*9b50*/  MUFU.EX2 R193, R193 ;  /* 0x000000c100c17308 */ /* 0x000fe20000000800 */
[----:B------:R-:W-:-:S07]  /*9b60*/  LOP3.LUT R111, R12, 0xff, RZ, 0xc0, !PT ;  /* 0x000000ff0c6f7812 */ /* 0x000fce00078ec0ff */
[----:B------:R-:W-:Y:S01]  /*9b70*/  MUFU.EX2 R192, R192 ;  /* 0x000000c000c07308 */ /* 0x000fe20000000800 */
[----:B------:R-:W-:-:S07]  /*9b80*/  SHF.R.U32.HI R10, RZ, 0x8, R10 ;  /* 0x00000008ff0a7819 */ /* 0x000fce000001160a */
[----:B------:R-:W-:Y:S01]  /*9b90*/  MUFU.EX2 R191, R191 ;  /* 0x000000bf00bf7308 */ /* 0x000fe20000000800 */
[----:B------:R-:W-:-:S07]  /*9ba0*/  SHF.R.U32.HI R9, RZ, 0x10, R12 ;  /* 0x00000010ff097819 */ /* 0x000fce000001160c */
[----:B------:R-:W-:Y:S01]  /*9bb0*/  MUFU.EX2 R190, R190 ;  /* 0x000000be00be7308 */ /* 0x000fe20000000800 */
[----:B------:R-:W-:-:S07]  /*9bc0*/  LOP3.LUT R8, R13, UR26, R244, 0x96, !PT ;  /* 0x0000001a0d087c12 */ /* 0x000fce000f8e96f4 */
[----:B------:R-:W-:Y:S01]  /*9bd0*/  MUFU.EX2 R189, R189 ;  /* 0x000000bd00bd7308 */ /* 0x000fe20000000800 */
[----:B------:R-:W-:-:S07]  /*9be0*/  PRMT R111, R111, 0x5410, R10 ;  /* 0x000054106f6f7816 */ /* 0x000fce000000000a */
[----:B------:R-:W-:Y:S01]  /*9bf0*/  MUFU.EX2 R188, R188 ;  /* 0x000000bc00bc7308 */ /* 0x000fe20000000800 */
[----:B------:R-:W-:Y:S01]  /*9c00*/  LOP3.LUT R10, R9, 0xff, RZ, 0xc0, !PT ;  /* 0x000000ff090a7812 */ /* 0x000fe200078ec0ff */
[----:B------:R-:W-:Y:S01]  /*9c10*/  FFMA.FTZ R181, R181, c[0x0][0x23c], -R70 ;  /* 0x00008f00b5b57a23 */ /* 0x000fe20000010846 */
[----:B------:R-:W-:Y:S01]  /*9c20*/  LOP3.LUT R9, R8, 0xffff, RZ, 0xc0, !PT ;  /* 0x0000ffff08097812 */ /* 0x000fe200078ec0ff */
[--C-:B------:R-:W-:Y:S01]  /*9c30*/  FFMA.FTZ R180, R180, c[0x0][0x23c], -R81.reuse ;  /* 0x00008f00b4b47a23 */ /* 0x100fe20000010851 */
[----:B------:R-:W-:Y:S01]  /*9c40*/  SHF.R.U32.HI R11, RZ, 0x18, R12 ;  /* 0x00000018ff0b7819 */ /* 0x000fe2000001160c */
[----:B------:R-:W-:Y:S01]  /*9c50*/  FFMA.FTZ R184, R184, c[0x0][0x23c], -R81 ;  /* 0x00008f00b8b87a23 */ /* 0x000fe20000010851 */
[----:B------:R-:W-:Y:S01]  /*9c60*/  SHF.R.U32.HI R12, RZ, 0x8, R9 ;  /* 0x00000008ff0c7819 */ /* 0x000fe20000011609 */
[----:B------:R-:W-:Y:S01]  /*9c70*/  IMAD.MOV.U32 R207, RZ, RZ, R49 ;  /* 0x000000ffffcf7224 */ /* 0x000fe200078e0031 */
[----:B------:R-:W-:Y:S01]  /*9c80*/  LOP3.LUT R197, R8, 0xff, RZ, 0xc0, !PT ;  /* 0x000000ff08c57812 */ /* 0x000fe200078ec0ff */
[----:B------:R-:W-:-:S02]  /*9c90*/  FFMA.FTZ R114, R203, c[0x0][0x23c], -R70 ;  /* 0x00008f00cb727a23 */ /* 0x000fc40000010846 */
[----:B------:R-:W-:Y:S01]  /*9ca0*/  FFMA.FTZ R173, R173, c[0x0][0x23c], -R198 ;  /* 0x00008f00adad7a23 */ /* 0x000fe200000108c6 */
[----:B------:R-:W-:Y:S01]  /*9cb0*/  PRMT R197, R197, 0x5410, R12 ;  /* 0x00005410c5c57816 */ /* 0x000fe2000000000c */
[----:B------:R-:W-:Y:S01]  /*9cc0*/  FFMA.FTZ R172, R172, c[0x0][0x23c], -R198 ;  /* 0x00008f00acac7a23 */ /* 0x000fe200000108c6 */
[----:B------:R-:W3:Y:S01]  /*9cd0*/  LDSM.16.MT88.4 R12, [R215+0x4c00] ;  /* 0x004c0000d70c783b */ /* 0x000ee20000004200 */
[----:B------:R-:W-:Y:S01]  /*9ce0*/  FFMA.FTZ R118, R116, c[0x0][0x23c], -R81 ;  /* 0x00008f0074767a23 */ /* 0x000fe20000010851 */
[----:B------:R-:W-:Y:S01]  /*9cf0*/  PRMT R11, R10, 0x5410, R11 ;  /* 0x000054100a0b7816 */ /* 0x000fe2000000000b */
[----:B------:R-:W-:Y:S01]  /*9d00*/  FFMA.FTZ R116, R205, c[0x0][0x23c], -R70 ;  /* 0x00008f00cd747a23 */ /* 0x000fe20000010846 */
[----:B------:R-:W-:Y:S01]  /*9d10*/  SHF.R.U32.HI R10, RZ, 0x10, R8 ;  /* 0x00000010ff0a7819 */ /* 0x000fe20000011608 */
[----:B------:R-:W4:Y:S01]  /*9d20*/  MUFU.EX2 R114, R114 ;  /* 0x0000007200727308 */ /* 0x000f220000000800 */
[--C-:B------:R-:W-:Y:S02]  /*9d30*/  FFMA.FTZ R175, R175, c[0x0][0x23c], -R195.reuse ;  /* 0x00008f00afaf7a23 */ /* 0x100fe400000108c3 */
[--C-:B------:R-:W-:Y:S01]  /*9d40*/  FFMA.FTZ R174, R174, c[0x0][0x23c], -R195.reuse ;  /* 0x00008f00aeae7a23 */ /* 0x100fe200000108c3 */
[----:B------:R-:W-:Y:S01]  /*9d50*/  LOP3.LUT R9, R10, 0xff, RZ, 0xc0, !PT ;  /* 0x000000ff0a097812 */ /* 0x000fe200078ec0ff */
[----:B------:R-:W-:Y:S01]  /*9d60*/  HSET2.LE.AND R10, R111, R44, PT ;  /* 0x0000002c6f0a7233 */ /* 0x000fe20003803000 */
[----:B------:R-:W-:-:S02]  /*9d70*/  FFMA.FTZ R177, R177, c[0x0][0x23c], -R195 ;  /* 0x00008f00b1b17a23 */ /* 0x000fc400000108c3 */
[----:B------:R-:W-:Y:S01]  /*9d80*/  FFMA.FTZ R176, R176, c[0x0][0x23c], -R195 ;  /* 0x00008f00b0b07a23 */ /* 0x000fe200000108c3 */
[----:B------:R-:W-:Y:S01]  /*9d90*/  MUFU.EX2 R115, R115 ;  /* 0x0000007300737308 */ /* 0x000fe20000000800 */
[----:B------:R-:W-:Y:S01]  /*9da0*/  SHF.R.U32.HI R8, RZ, 0x18, R8 ;  /* 0x00000018ff087819 */ /* 0x000fe20000011608 */
[--C-:B------:R-:W-:Y:S02]  /*9db0*/  FFMA.FTZ R171, R171, c[0x0][0x23c], -R198.reuse ;  /* 0x00008f00abab7a23 */ /* 0x100fe400000108c6 */
[----:B------:R-:W-:Y:S02]  /*9dc0*/  FFMA.FTZ R170, R170, c[0x0][0x23c], -R198 ;  /* 0x00008f00aaaa7a23 */ /* 0x000fe400000108c6 */
[----:B------:R-:W-:Y:S02]  /*9dd0*/  FFMA.FTZ R165, R165, c[0x0][0x23c], -R70 ;  /* 0x00008f00a5a57a23 */ /* 0x000fe40000010846 */
[--C-:B------:R-:W-:Y:S01]  /*9de0*/  FFMA.FTZ R164, R164, c[0x0][0x23c], -R81.reuse ;  /* 0x00008f00a4a47a23 */ /* 0x100fe20000010851 */
[----:B------:R-:W-:Y:S01]  /*9df0*/  MUFU.EX2 R118, R118 ;  /* 0x0000007600767308 */ /* 0x000fe20000000800 */
[----:B------:R-:W-:-:S02]  /*9e00*/  FFMA.FTZ R168, R168, c[0x0][0x23c], -R81 ;  /* 0x00008f00a8a87a23 */ /* 0x000fc40000010851 */
[----:B------:R-:W-:Y:S02]  /*9e10*/  FFMA.FTZ R121, R121, c[0x0][0x23c], -R198 ;  /* 0x00008f0079797a23 */ /* 0x000fe400000108c6 */
[--C-:B------:R-:W-:Y:S02]  /*9e20*/  FFMA.FTZ R127, R127, c[0x0][0x23c], -R195.reuse ;  /* 0x00008f007f7f7a23 */ /* 0x100fe400000108c3 */
[--C-:B------:R-:W-:Y:S01]  /*9e30*/  FFMA.FTZ R126, R126, c[0x0][0x23c], -R195.reuse ;  /* 0x00008f007e7e7a23 */ /* 0x100fe200000108c3 */
[----:B------:R-:W1:Y:S01]  /*9e40*/  MUFU.EX2 R113, R113 ;  /* 0x0000007100717308 */ /* 0x000e620000000800 */
[--C-:B------:R-:W-:Y:S02]  /*9e50*/  FFMA.FTZ R129, R129, c[0x0][0x23c], -R195.reuse ;  /* 0x00008f0081817a23 */ /* 0x100fe400000108c3 */
[--C-:B------:R-:W-:Y:S01]  /*9e60*/  FFMA.FTZ R128, R128, c[0x0][0x23c], -R195.reuse ;  /* 0x00008f0080807a23 */ /* 0x100fe200000108c3 */
[----:B------:R-:W-:Y:S01]  /*9e70*/  UIADD3 UR35, UR35, 0x3, URZ ;  /* 0x0000000323237890 */ /* 0x000fe2000fffe03f */
[--C-:B------:R-:W-:Y:S01]  /*9e80*/  FFMA.FTZ R104, R104, c[0x0][0x23c], -R195.reuse ;  /* 0x00008f0068687a23 */ /* 0x100fe200000108c3 */
[----:B------:R2:W5:Y:S02]  /*9e90*/  LDL.LU.64 R50, [R1+0x28] ;  /* 0x0000280001327983 */ /* 0x0005640000300a00 */
[----:B------:R-:W-:Y:S08]  /*9ea0*/  MUFU.EX2 R116, R116 ;  /* 0x0000007400747308 */ /* 0x000ff00000000800 */
[----:B------:R-:W2:Y:S01]  /*9eb0*/  MUFU.EX2 R111, R202 ;  /* 0x000000ca006f7308 */ /* 0x000ea20000000800 */
[----:B------:R-:W-:Y:S01]  /*9ec0*/  PRMT R9, R9, 0x5410, R8 ;  /* 0x0000541009097816 */ /* 0x000fe20000000008 */
[--C-:B------:R-:W-:Y:S01]  /*9ed0*/  HSET2.LE.AND R11, R11, R44.reuse, PT ;  /* 0x0000002c0b0b7233 */ /* 0x100fe20003803000 */
[----:B----4-:R-:W-:Y:S01]  /*9ee0*/  F2FP.BF16.PACK_AB R8, R107, R114 ;  /* 0x000000726b08723e */ /* 0x010fe200000010ff */
[--C-:B------:R-:W-:Y:S01]  /*9ef0*/  FFMA.FTZ R103, R103, c[0x0][0x23c], -R195.reuse ;  /* 0x00008f0067677a23 */ /* 0x100fe200000108c3 */
[----:B-1----:R-:W-:Y:S01]  /*9f00*/  F2FP.BF16.PACK_AB R199, R113, R118 ;  /* 0x0000007671c7723e */ /* 0x002fe200000010ff */
[--C-:B------:R-:W-:Y:S01]  /*9f10*/  HSET2.LE.AND R9, R9, R44.reuse, PT ;  /* 0x0000002c09097233 */ /* 0x100fe20003803000 */
[----:B------:R-:W-:Y:S01]  /*9f20*/  LOP3.LUT R11, R11, R8, RZ, 0xc0, !PT ;  /* 0x000000080b0b7212 */ /* 0x000fe200078ec0ff */
[----:B------:R-:W-:Y:S01]  /*9f30*/  HSET2.LE.AND R8, R197, R44, PT ;  /* 0x0000002cc5087233 */ /* 0x000fe20003803000 */
[----:B------:R-:W-:Y:S01]  /*9f40*/  F2FP.BF16.PACK_AB R197, R115, R120 ;  /* 0x0000007873c5723e */ /* 0x000fe200000010ff */
[----:B------:R-:W-:Y:S01]  /*9f50*/  MUFU.EX2 R181, R181 ;  /* 0x000000b500b57308 */ /* 0x000fe20000000800 */
[----:B------:R-:W-:Y:S01]  /*9f60*/  LOP3.LUT R10, R10, R199, RZ, 0xc0, !PT ;  /* 0x000000c70a0a7212 */ /* 0x000fe200078ec0ff */
[--C-:B------:R-:W-:Y:S01]  /*9f70*/  FFMA.FTZ R102, R102, c[0x0][0x23c], -R195.reuse ;  /* 0x00008f0066667a23 */ /* 0x100fe200000108c3 */
[----:B------:R1:W5:Y:S01]  /*9f80*/  LDL.LU.64 R48, [R1+0x20] ;  /* 0x0000200001307983 */ /* 0x0003620000300a00 */
[----:B------:R-:W-:Y:S01]  /*9f90*/  LOP3.LUT R8, R8, R197, RZ, 0xc0, !PT ;  /* 0x000000c508087212 */ /* 0x000fe200078ec0ff */
[--C-:B------:R-:W-:Y:S01]  /*9fa0*/  FFMA.FTZ R101, R101, c[0x0][0x23c], -R195.reuse ;  /* 0x00008f0065657a23 */ /* 0x100fe200000108c3 */
[----:B--2---:R-:W-:Y:S01]  /*9fb0*/  F2FP.BF16.PACK_AB R204, R111, R116 ;  /* 0x000000746fcc723e */ /* 0x004fe200000010ff */
[--C-:B------:R-:W-:Y:S01]  /*9fc0*/  FFMA.FTZ R100, R100, c[0x0][0x23c], -R195.reuse ;  /* 0x00008f0064647a23 */ /* 0x100fe200000108c3 */
[----:B------:R-:W-:Y:S01]  /*9fd0*/  LOP3.LUT R199, R248, 0xff, RZ, 0xc0, !PT ;  /* 0x000000fff8c77812 */ /* 0x000fe200078ec0ff */
[----:B------:R-:W-:Y:S01]  /*9fe0*/  MUFU.EX2 R180, R180 ;  /* 0x000000b400b47308 */ /* 0x000fe20000000800 */
[----:B------:R-:W-:Y:S01]  /*9ff0*/  LOP3.LUT R9, R9, R204, RZ, 0xc0, !PT ;  /* 0x000000cc09097212 */ /* 0x000fe200078ec0ff */
[----:B------:R-:W-:-:S02]  /*a000*/  FFMA.FTZ R99, R99, c[0x0][0x23c], -R195 ;  /* 0x00008f0063637a23 */ /* 0x000fc400000108c3 */
[--C-:B------:R-:W-:Y:S02]  /*a010*/  FFMA.FTZ R98, R98, c[0x0][0x23c], -R195.reuse ;  /* 0x00008f0062627a23 */ /* 0x100fe400000108c3 */
[----:B------:R-:W-:Y:S02]  /*a020*/  FFMA.FTZ R97, R97, c[0x0][0x23c], -R195 ;  /* 0x00008f0061617a23 */ /* 0x000fe400000108c3 */
[----:B------:R-:W-:Y:S01]  /*a030*/  HMMA.16816.F32.BF16 R140, R8, R16, R140 ;  /* 0x00000010088c723c */ /* 0x000fe2000004188c */
[----:B------:R-:W-:Y:S01]  /*a040*/  MUFU.EX2 R184, R184 ;  /* 0x000000b800b87308 */ /* 0x000fe20000000800 */
[----:B------:R-:W-:Y:S02]  /*a050*/  FFMA.FTZ R90, R90, c[0x0][0x23c], -R81 ;  /* 0x00008f005a5a7a23 */ /* 0x000fe40000010851 */
[----:B------:R-:W-:Y:S02]  /*a060*/  FFMA.FTZ R83, R83, c[0x0][0x23c], -R70 ;  /* 0x00008f0053537a23 */ /* 0x000fe40000010846 */
[----:B------:R-:W-:-:S02]  /*a070*/  FADD.FTZ R117, R124, R117 ;  /* 0x000000757c757221 */ /* 0x000fc40000010000 */
[C---:B------:R-:W-:Y:S01]  /*a080*/  HMMA.16816.F32.BF16 R136, R8.reuse, R18, R136 ;  /* 0x000000120888723c */ /* 0x040fe20000041888 */
[----:B------:R-:W-:Y:S01]  /*a090*/  MUFU.EX2 R173, R173 ;  /* 0x000000ad00ad7308 */ /* 0x000fe20000000800 */
[----:B------:R-:W-:Y:S02]  /*a0a0*/  FADD.FTZ R106, R106, R117 ;  /* 0x000000756a6a7221 */ /* 0x000fe40000010000 */
[----:B------:R-:W-:Y:S02]  /*a0b0*/  FADD.FTZ R61, R61, R60 ;  /* 0x0000003c3d3d7221 */ /* 0x000fe40000010000 */
[----:B------:R-:W-:Y:S02]  /*a0c0*/  FADD.FTZ R25, R25, R106 ;  /* 0x0000006a19197221 */ /* 0x000fe40000010000 */
[----:B---3--:R-:W-:Y:S01]  /*a0d0*/  HMMA.16816.F32.BF16 R148, R8, R12, R148 ;  /* 0x0000000c0894723c */ /* 0x008fe20000041894 */
[----:B------:R-:W-:Y:S01]  /*a0e0*/  MUFU.EX2 R172, R172 ;  /* 0x000000ac00ac7308 */ /* 0x000fe20000000800 */
[----:B------:R-:W-:-:S02]  /*a0f0*/  FADD.FTZ R122, R122, R25 ;  /* 0x000000197a7a7221 */ /* 0x000fc40000010000 */
[----:B------:R-:W-:Y:S02]  /*a100*/  FADD.FTZ R60, R56, R61 ;  /* 0x0000003d383c7221 */ /* 0x000fe40000010000 */
[----:B------:R-:W-:Y:S02]  /*a110*/  FADD.FTZ R77, R77, R122 ;  /* 0x0000007a4d4d7221 */ /* 0x000fe40000010000 */
[----:B------:R-:W-:Y:S01]  /*a120*/  HMMA.16816.F32.BF16 R144, R8, R14, R144 ;  /* 0x0000000e0890723c */ /* 0x000fe20000041890 */
[----:B------:R-:W-:Y:S01]  /*a130*/  MUFU.EX2 R175, R175 ;  /* 0x000000af00af7308 */ /* 0x000fe20000000800 */
[----:B------:R-:W-:Y:S02]  /*a140*/  FADD.FTZ R76, R76, R77 ;  /* 0x0000004d4c4c7221 */ /* 0x000fe40000010000 */
[----:B------:R-:W-:Y:S02]  /*a150*/  FFMA.FTZ R96, R96, c[0x0][0x23c], -R198 ;  /* 0x00008f0060607a23 */ /* 0x000fe400000108c6 */
[----:B------:R-:W-:Y:S01]  /*a160*/  FADD.FTZ R35, R35, R76 ;  /* 0x0000004c23237221 */ /* 0x000fe20000010000 */
[----:B------:R-:W-:Y:S01]  /*a170*/  LOP3.LUT R10, R248, 0xffff, RZ, 0xc0, !PT ;  /* 0x0000fffff80a7812 */ /* 0x000fe200078ec0ff */
[----:B------:R-:W-:Y:S01]  /*a180*/  FFMA.FTZ R95, R95, c[0x0][0x23c], -R198 ;  /* 0x00008f005f5f7a23 */ /* 0x000fe200000108c6 */
[----:B------:R-:W-:Y:S01]  /*a190*/  SHF.R.U32.HI R9, RZ, 0x10, R248 ;  /* 0x00000010ff097819 */ /* 0x000fe200000116f8 */
[----:B------:R-:W-:Y:S01]  /*a1a0*/  MUFU.EX2 R174, R174 ;  /* 0x000000ae00ae7308 */ /* 0x000fe20000000800 */
[----:B------:R-:W-:Y:S01]  /*a1b0*/  SHF.R.U32.HI R10, RZ, 0x8, R10 ;  /* 0x00000008ff0a7819 */ /* 0x000fe2000001160a */
[----:B------:R-:W-:Y:S01]  /*a1c0*/  FADD.FTZ R82, R82, R35 ;  /* 0x0000002352527221 */ /* 0x000fe20000010000 */
[----:B------:R-:W-:Y:S01]  /*a1d0*/  LOP3.LUT R8, R249, UR26, R246, 0x96, !PT ;  /* 0x0000001af9087c12 */ /* 0x000fe2000f8e96f6 */
[----:B------:R-:W-:Y:S01]  /*a1e0*/  FFMA.FTZ R94, R94, c[0x0][0x23c], -R198 ;  /* 0x00008f005e5e7a23 */ /* 0x000fe200000108c6 */
[----:B------:R-:W-:Y:S01]  /*a1f0*/  PRMT R199, R199, 0x5410, R10 ;  /* 0x00005410c7c77816 */ /* 0x000fe2000000000a */
[----:B------:R-:W-:Y:S01]  /*a200*/  FADD.FTZ R82, R75, R82 ;  /* 0x000000524b527221 */ /* 0x000fe20000010000 */
[----:B------:R-:W-:Y:S01]  /*a210*/  SHF.R.U32.HI R11, RZ, 0x18, R248 ;  /* 0x00000018ff0b7819 */ /* 0x000fe200000116f8 */
[----:B------:R-:W-:Y:S01]  /*a220*/  MUFU.EX2 R177, R177 ;  /* 0x000000b100b17308 */ /* 0x000fe20000000800 */
[----:B------:R-:W-:Y:S01]  /*a230*/  LOP3.LUT R10, R9, 0xff, RZ, 0xc0, !PT ;  /* 0x000000ff090a7812 */ /* 0x000fe200078ec0ff */
[--C-:B------:R-:W-:Y:S01]  /*a240*/  FFMA.FTZ R93, R93, c[0x0][0x23c], -R198.reuse ;  /* 0x00008f005d5d7a23 */ /* 0x100fe200000108c6 */
[----:B------:R-:W-:Y:S01]  /*a250*/  LOP3.LUT R9, R8, 0xffff, RZ, 0xc0, !PT ;  /* 0x0000ffff08097812 */ /* 0x000fe200078ec0ff */
[--C-:B------:R-:W-:Y:S01]  /*a260*/  FFMA.FTZ R92, R92, c[0x0][0x23c], -R198.reuse ;  /* 0x00008f005c5c7a23 */ /* 0x100fe200000108c6 */
[----:B------:R-:W-:Y:S01]  /*a270*/  PRMT R11, R10, 0x5410, R11 ;  /* 0x000054100a0b7816 */ /* 0x000fe2000000000b */
[----:B------:R-:W-:Y:S01]  /*a280*/  FFMA.FTZ R91, R91, c[0x0][0x23c], -R198 ;  /* 0x00008f005b5b7a23 */ /* 0x000fe200000108c6 */
[----:B------:R-:W-:Y:S01]  /*a290*/  SHF.R.U32.HI R10, RZ, 0x10, R8 ;  /* 0x00000010ff0a7819 */ /* 0x000fe20000011608 */
[----:B------:R-:W-:Y:S01]  /*a2a0*/  MUFU.EX2 R176, R176 ;  /* 0x000000b000b07308 */ /* 0x000fe20000000800 */
[----:B------:R-:W-:Y:S01]  /*a2b0*/  LOP3.LUT R197, R8, 0xff, RZ, 0xc0, !PT ;  /* 0x000000ff08c57812 */ /* 0x000fe200078ec0ff */
[--C-:B------:R-:W-:Y:S01]  /*a2c0*/  HSET2.LE.AND R11, R11, R44.reuse, PT ;  /* 0x0000002c0b0b7233 */ /* 0x100fe20003803000 */
[----:B------:R-:W-:Y:S01]  /*a2d0*/  SHF.R.U32.HI R202, RZ, 0x8, R9 ;  /* 0x00000008ffca7819 */ /* 0x000fe20000011609 */
[----:B------:R-:W-:Y:S01]  /*a2e0*/  FADD.FTZ R60, R57, R60 ;  /* 0x0000003c393c7221 */ /* 0x000fe20000010000 */
[----:B------:R-:W-:Y:S01]  /*a2f0*/  SHF.R.U32.HI R8, RZ, 0x18, R8 ;  /* 0x00000018ff087819 */ /* 0x000fe20000011608 */
[----:B------:R-:W-:Y:S01]  /*a300*/  FADD.FTZ R65, R65, R82 ;  /* 0x0000005241417221 */ /* 0x000fe20000010000 */
[----:B------:R-:W-:Y:S01]  /*a310*/  LOP3.LUT R9, R10, 0xff, RZ, 0xc0, !PT ;  /* 0x000000ff0a097812 */ /* 0x000fe200078ec0ff */
[--C-:B------:R-:W-:Y:S01]  /*a320*/  HSET2.LE.AND R10, R199, R44.reuse, PT ;  /* 0x0000002cc70a7233 */ /* 0x100fe20003803000 */
[----:B------:R-:W-:Y:S01]  /*a330*/  PRMT R197, R197, 0x5410, R202 ;  /* 0x00005410c5c57816 */ /* 0x000fe200000000ca */
[----:B------:R-:W-:Y:S01]  /*a340*/  MUFU.EX2 R171, R171 ;  /* 0x000000ab00ab7308 */ /* 0x000fe20000000800 */
[----:B------:R-:W-:Y:S01]  /*a350*/  PRMT R9, R9, 0x5410, R8 ;  /* 0x0000541009097816 */ /* 0x000fe20000000008 */
[----:B------:R-:W-:Y:S01]  /*a360*/  FADD.FTZ R23, R23, R60 ;  /* 0x0000003c17177221 */ /* 0x000fe20000010000 */
[----:B------:R-:W-:Y:S01]  /*a370*/  F2FP.BF16.PACK_AB R8, R186, R187 ;  /* 0x000000bbba08723e */ /* 0x000fe200000010ff */
[----:B------:R-:W-:Y:S01]  /*a380*/  FADD.FTZ R64, R64, R65 ;  /* 0x0000004140407221 */ /* 0x000fe20000010000 */
[----:B------:R-:W-:Y:S01]  /*a390*/  F2FP.BF16.PACK_AB R199, R190, R191 ;  /* 0x000000bfbec7723e */ /* 0x000fe200000010ff */
[--C-:B------:R-:W-:Y:S01]  /*a3a0*/  HSET2.LE.AND R9, R9, R44.reuse, PT ;  /* 0x0000002c09097233 */ /* 0x100fe20003803000 */
[----:B------:R-:W-:Y:S01]  /*a3b0*/  LOP3.LUT R11, R11, R8, RZ, 0xc0, !PT ;  /* 0x000000080b0b7212 */ /* 0x000fe200078ec0ff */
[----:B------:R-:W-:Y:S01]  /*a3c0*/  HSET2.LE.AND R8, R197, R44, PT ;  /* 0x0000002cc5087233 */ /* 0x000fe20003803000 */
[----:B------:R-:W-:Y:S01]  /*a3d0*/  F2FP.BF16.PACK_AB R197, R192, R193 ;  /* 0x000000c1c0c5723e */ /* 0x000fe200000010ff */
[----:B------:R-:W-:Y:S01]  /*a3e0*/  MUFU.EX2 R170, R170 ;  /* 0x000000aa00aa7308 */ /* 0x000fe20000000800 */
[----:B------:R-:W-:Y:S01]  /*a3f0*/  F2FP.BF16.PACK_AB R202, R188, R189 ;  /* 0x000000bdbcca723e */ /* 0x000fe200000010ff */
[----:B------:R-:W-:Y:S01]  /*a400*/  FADD.FTZ R193, R193, R64 ;  /* 0x00000040c1c17221 */ /* 0x000fe20000010000 */
[----:B------:R-:W-:Y:S01]  /*a410*/  LOP3.LUT R10, R10, R199, RZ, 0xc0, !PT ;  /* 0x000000c70a0a7212 */ /* 0x000fe200078ec0ff */
[--C-:B------:R-:W-:Y:S01]  /*a420*/  FFMA.FTZ R199, R178, c[0x0][0x23c], -R81.reuse ;  /* 0x00008f00b2c77a23 */ /* 0x100fe20000010851 */
[----:B------:R-:W-:Y:S01]  /*a430*/  LOP3.LUT R8, R8, R197, RZ, 0xc0, !PT ;  /* 0x000000c508087212 */ /* 0x000fe200078ec0ff */
[----:B------:R-:W-:Y:S01]  /*a440*/  FFMA.FTZ R197, R182, c[0x0][0x23c], -R81 ;  /* 0x00008f00b6c57a23 */ /* 0x000fe20000010851 */
[----:B------:R-:W-:Y:S01]  /*a450*/  LOP3.LUT R9, R9, R202, RZ, 0xc0, !PT ;  /* 0x000000ca09097212 */ /* 0x000fe200078ec0ff */
[--C-:B------:R-:W-:Y:S01]  /*a460*/  FFMA.FTZ R182, R179, c[0x0][0x23c], -R70.reuse ;  /* 0x00008f00b3b67a23 */ /* 0x100fe20000010846 */
[----:B------:R-:W-:Y:S01]  /*a470*/  MUFU.EX2 R165, R165 ;  /* 0x000000a500a57308 */ /* 0x000fe20000000800 */
[----:B------:R-:W-:-:S02]  /*a480*/  FFMA.FTZ R178, R185, c[0x0][0x23c], -R70 ;  /* 0x00008f00b9b27a23 */ /* 0x000fc40000010846 */
[----:B------:R-:W-:Y:S02]  /*a490*/  FFMA.FTZ R179, R183, c[0x0][0x23c], -R70 ;  /* 0x00008f00b7b37a23 */ /* 0x000fe40000010846 */
[C---:B------:R-:W-:Y:S01]  /*a4a0*/  HMMA.16816.F32.BF16 R132, R8.reuse, R16, R132 ;  /* 0x000000100884723c */ /* 0x040fe20000041884 */
[----:B------:R-:W-:Y:S02]  /*a4b0*/  FADD.FTZ R192, R192, R193 ;  /* 0x000000c1c0c07221 */ /* 0x000fe40000010000 */
[----:B------:R-:W-:Y:S01]  /*a4c0*/  MUFU.EX2 R182, R182 ;  /* 0x000000b600b67308 */ /* 0x000fe20000000800 */
[----:B------:R-:W-:Y:S02]  /*a4d0*/  FFMA.FTZ R86, R86, c[0x0][0x23c], -R81 ;  /* 0x00008f0056567a23 */ /* 0x000fe40000010851 */
[----:B------:R-:W-:Y:S02]  /*a4e0*/  FADD.FTZ R191, R191, R192 ;  /* 0x000000c0bfbf7221 */ /* 0x000fe40000010000 */
[----:B------:R-:W-:Y:S01]  /*a4f0*/  IMAD.U32 R17, RZ, RZ, UR5 ;  /* 0x00000005ff117e24 */ /* 0x000fe2000f8e00ff */
[----:B------:R-:W-:Y:S01]  /*a500*/  HMMA.16816.F32.BF16 R156, R8, R12, R156 ;  /* 0x0000000c089c723c */ /* 0x000fe2000004189c */
[----:B------:R-:W-:Y:S01]  /*a510*/  FADD.FTZ R190, R190, R191 ;  /* 0x000000bfbebe7221 */ /* 0x000fe20000010000 */
[----:B------:R-:W2:Y:S01]  /*a520*/  MUFU.EX2 R199, R199 ;  /* 0x000000c700c77308 */ /* 0x000ea20000000800 */
[----:B------:R-:W-:Y:S01]  /*a530*/  FFMA.FTZ R85, R85, c[0x0][0x23c], -R70 ;  /* 0x00008f0055557a23 */ /* 0x000fe20000010846 */
[----:B------:R-:W-:-:S04]  /*a540*/  LOP3.LUT R202, R55, UR33, R17, 0x96, !PT ;  /* 0x0000002137ca7c12 */ /* 0x000fc8000f8e9611 */
[C---:B------:R-:W-:Y:S01]  /*a550*/  HMMA.16816.F32.BF16 R152, R8.reuse, R18, R152 ;  /* 0x000000120898723c */ /* 0x040fe20000041898 */
[----:B------:R-:W-:Y:S01]  /*a560*/  IMAD.WIDE.U32 R202, R202, -0x326172a9, RZ ;  /* 0xcd9e8d57caca7825 */ /* 0x000fe200078e00ff */
[----:B------:R-:W3:Y:S01]  /*a570*/  LDSM.16.MT88.4 R16, [R216+0x5000] ;  /* 0x00500000d810783b */ /* 0x000ee20000004200 */
[----:B------:R-:W-:Y:S03]  /*a580*/  MUFU.EX2 R197, R197 ;  /* 0x000000c500c57308 */ /* 0x000fe60000000800 */
[----:B------:R-:W-:Y:S02]  /*a590*/  LOP3.LUT R13, R203, UR24, R112, 0x96, !PT ;  /* 0x00000018cb0d7c12 */ /* 0x000fe4000f8e9670 */
[--C-:B------:R-:W-:Y:S01]  /*a5a0*/  LOP3.LUT R12, R109, UR22, R202.reuse, 0x96, !PT ;  /* 0x000000166d0c7c12 */ /* 0x100fe2000f8e96ca */
[----:B------:R-:W-:Y:S01]  /*a5b0*/  HMMA.16816.F32.BF16 R160, R8, R14, R160 ;  /* 0x0000000e08a0723c */ /* 0x000fe200000418a0 */
[----:B--2---:R-:W-:Y:S01]  /*a5c0*/  F2FP.BF16.PACK_AB R183, R199, R180 ;  /* 0x000000b4c7b7723e */ /* 0x004fe200000010ff */
[----:B------:R-:W-:Y:S01]  /*a5d0*/  IMAD.WIDE.U32 R244, R13, -0x2daee0ad, RZ ;  /* 0xd2511f530df47825 */ /* 0x000fe200078e00ff */
[----:B------:R-:W-:Y:S01]  /*a5e0*/  MUFU.EX2 R178, R178 ;  /* 0x000000b200b27308 */ /* 0x000fe20000000800 */
[----:B------:R-:W-:-:S02]  /*a5f0*/  LOP3.LUT R202, R201, UR22, R202, 0x96, !PT ;  /* 0x00000016c9ca7c12 */ /* 0x000fc4000f8e96ca */
[----:B------:R-:W-:Y:S01]  /*a600*/  IMAD.WIDE.U32 R12, R12, -0x2daee0ad, RZ ;  /* 0xd2511f530c0c7825 */ /* 0x000fe200078e00ff */
[----:B------:R-:W-:-:S03]  /*a610*/  LOP3.LUT R8, R245, UR21, R110, 0x96, !PT ;  /* 0x00000015f5087c12 */ /* 0x000fc6000f8e966e */
[----:B------:R-:W-:Y:S01]  /*a620*/  IMAD.WIDE.U32 R206, R202, -0x2daee0ad, RZ ;  /* 0xd2511f53cace7825 */ /* 0x000fe200078e00ff */
[----:B------:R-:W-:Y:S01]  /*a630*/  LOP3.LUT R244, R13, UR19, R244, 0x96, !PT ;  /* 0x000000130df47c12 */ /* 0x000fe2000f8e96f4 */
[----:B------:R-:W2:Y:S02]  /*a640*/  MUFU.EX2 R179, R179 ;  /* 0x000000b300b37308 */ /* 0x000ea40000000800 */
[----:B------:R-:W-:-:S04]  /*a650*/  IMAD.WIDE.U32 R242, R8, -0x326172a9, RZ ;  /* 0xcd9e8d5708f27825 */ /* 0x000fc800078e00ff */
[----:B------:R-:W-:Y:S01]  /*a660*/  IMAD.WIDE.U32 R244, R244, -0x326172a9, RZ ;  /* 0xcd9e8d57f4f47825 */ /* 0x000fe200078e00ff */
[----:B------:R-:W-:Y:S01]  /*a670*/  LOP3.LUT R8, R243, UR20, R108, 0x96, !PT ;  /* 0x00000014f3087c12 */ /* 0x000fe2000f8e966c */
[----:B------:R-:W-:Y:S03]  /*a680*/  MUFU.EX2 R164, R164 ;  /* 0x000000a400a47308 */ /* 0x000fe60000000800 */
[----:B------:R-:W-:Y:S01]  /*a690*/  LOP3.LUT R242, R245, UR18, R242, 0x96, !PT ;  /* 0x00000012f5f27c12 */ /* 0x000fe2000f8e96f2 */
[----:B------:R-:W-:-:S04]  /*a6a0*/  IMAD.WIDE.U32 R8, R8, -0x2daee0ad, RZ ;  /* 0xd2511f5308087825 */ /* 0x000fc800078e00ff */
[----:B------:R-:W-:Y:S01]  /*a6b0*/  IMAD.WIDE.U32 R242, R242, -0x2daee0ad, RZ ;  /* 0xd2511f53f2f27825 */ /* 0x000fe200078e00ff */
[----:B------:R-:W-:Y:S01]  /*a6c0*/  LOP3.LUT R246, R9, UR17, R12, 0x96, !PT ;  /* 0x0000001109f67c12 */ /* 0x000fe2000f8e960c */
[----:B------:R-:W-:Y:S01]  /*a6d0*/  MUFU.EX2 R168, R168 ;  /* 0x000000a800a87308 */ /* 0x000fe20000000800 */
[----:B--2---:R-:W-:Y:S02]  /*a6e0*/  F2FP.BF16.PACK_AB R204, R179, R178 ;  /* 0x000000b2b3cc723e */ /* 0x004fe400000010ff */
[----:B------:R-:W-:Y:S01]  /*a6f0*/  LOP3.LUT R8, R243, UR13, R8, 0x96, !PT ;  /* 0x0000000df3087c12 */ /* 0x000fe2000f8e9608 */
[----:B------:R-:W-:-:S04]  /*a700*/  IMAD.WIDE.U32 R246, R246, -0x326172a9, RZ ;  /* 0xcd9e8d57f6f67825 */ /* 0x000fc800078e00ff */
[----:B------:R-:W-:Y:S01]  /*a710*/  IMAD.WIDE.U32 R12, R8, -0x326172a9, RZ ;  /* 0xcd9e8d57080c7825 */ /* 0x000fe200078e00ff */
[----:B------:R-:W-:Y:S01]  /*a720*/  LOP3.LUT R244, R247, UR16, R244, 0x96, !PT ;  /* 0x00000010f7f47c12 */ /* 0x000fe2000f8e96f4 */
[----:B------:R-:W-:Y:S03]  /*a730*/  MUFU.EX2 R121, R121 ;  /* 0x0000007900797308 */ /* 0x000fe60000000800 */
[----:B------:R-:W-:Y:S01]  /*a740*/  LOP3.LUT R8, R12, 0xffff, RZ, 0xc0, !PT ;  /* 0x0000ffff0c087812 */ /* 0x000fe200078ec0ff */
[----:B------:R-:W-:Y:S01]  /*a750*/  IMAD.WIDE.U32 R244, R244, -0x2daee0ad, RZ ;  /* 0xd2511f53f4f47825 */ /* 0x000fe200078e00ff */
[----:B------:R-:W-:Y:S02]  /*a760*/  LOP3.LUT R205, R12, 0xff, RZ, 0xc0, !PT ;  /* 0x000000ff0ccd7812 */ /* 0x000fe400078ec0ff */
[----:B------:R-:W-:Y:S01]  /*a770*/  SHF.R.U32.HI R8, RZ, 0x8, R8 ;  /* 0x00000008ff087819 */ /* 0x000fe20000011608 */
[----:B------:R-:W-:Y:S01]  /*a780*/  MUFU.EX2 R127, R127 ;  /* 0x0000007f007f7308 */ /* 0x000fe20000000800 */
[----:B------:R-:W-:-:S02]  /*a790*/  SHF.R.U32.HI R11, RZ, 0x10, R12 ;  /* 0x00000010ff0b7819 */ /* 0x000fc4000001160c */
[----:B------:R-:W-:Y:S02]  /*a7a0*/  PRMT R205, R205, 0x5410, R8 ;  /* 0x00005410cdcd7816 */ /* 0x000fe40000000008 */
[----:B------:R-:W-:Y:S02]  /*a7b0*/  SHF.R.U32.HI R10, RZ, 0x18, R12 ;  /* 0x00000018ff0a7819 */ /* 0x000fe4000001160c */
[----:B------:R-:W-:Y:S01]  /*a7c0*/  LOP3.LUT R8, R13, UR25, R246, 0x96, !PT ;  /* 0x000000190d087c12 */ /* 0x000fe2000f8e96f6 */
[----:B------:R-:W-:Y:S01]  /*a7d0*/  MUFU.EX2 R126, R126 ;  /* 0x0000007e007e7308 */ /* 0x000fe20000000800 */
[----:B------:R-:W2:Y:S01]  /*a7e0*/  LDSM.16.MT88.4 R12, [R215+0x5000] ;  /* 0x00500000d70c783b */ /* 0x000ea20000004200 */
[----:B------:R-:W-:Y:S02]  /*a7f0*/  LOP3.LUT R11, R11, 0xff, RZ, 0xc0, !PT ;  /* 0x000000ff0b0b7812 */ /* 0x000fe400078ec0ff */
[----:B------:R-:W-:Y:S02]  /*a800*/  SHF.R.U32.HI R9, RZ, 0x10, R8 ;  /* 0x00000010ff097819 */ /* 0x000fe40000011608 */
[----:B------:R-:W-:-:S02]  /*a810*/  PRMT R11, R11, 0x5410, R10 ;  /* 0x000054100b0b7816 */ /* 0x000fc4000000000a */
[C---:B------:R-:W-:Y:S01]  /*a820*/  LOP3.LUT R10, R8.reuse, 0xffff, RZ, 0xc0, !PT ;  /* 0x0000ffff080a7812 */ /* 0x040fe200078ec0ff */
[----:B------:R-:W-:Y:S01]  /*a830*/  MUFU.EX2 R129, R129 ;  /* 0x0000008100817308 */ /* 0x000fe20000000800 */
[----:B------:R-:W-:Y:S01]  /*a840*/  LOP3.LUT R185, R8, 0xff, RZ, 0xc0, !PT ;  /* 0x000000ff08b97812 */ /* 0x000fe200078ec0ff */
[--C-:B------:R-:W-:Y:S01]  /*a850*/  HSET2.LE.AND R11, R11, R44.reuse, PT ;  /* 0x0000002c0b0b7233 */ /* 0x100fe20003803000 */
[----:B------:R-:W-:Y:S02]  /*a860*/  SHF.R.U32.HI R8, RZ, 0x18, R8 ;  /* 0x00000018ff087819 */ /* 0x000fe40000011608 */
[----:B------:R-:W-:Y:S02]  /*a870*/  SHF.R.U32.HI R10, RZ, 0x8, R10 ;  /* 0x00000008ff0a7819 */ /* 0x000fe4000001160a */
[----:B------:R-:W-:Y:S01]  /*a880*/  LOP3.LUT R9, R9, 0xff, RZ, 0xc0, !PT ;  /* 0x000000ff09097812 */ /* 0x000fe200078ec0ff */
[----:B------:R-:W-:Y:S01]  /*a890*/  MUFU.EX2 R128, R128 ;  /* 0x0000008000807308 */ /* 0x000fe20000000800 */
[----:B------:R-:W-:Y:S01]  /*a8a0*/  PRMT R185, R185, 0x5410, R10 ;  /* 0x00005410b9b97816 */ /* 0x000fe2000000000a */
[----:B------:R-:W-:Y:S01]  /*a8b0*/  HSET2.LE.AND R10, R205, R44, PT ;  /* 0x0000002ccd0a7233 */ /* 0x000fe20003803000 */
[----:B------:R-:W-:-:S02]  /*a8c0*/  PRMT R9, R9, 0x5410, R8 ;  /* 0x0000541009097816 */ /* 0x000fc40000000008 */
[----:B------:R-:W-:Y:S02]  /*a8d0*/  F2FP.BF16.PACK_AB R8, R182, R181 ;  /* 0x000000b5b608723e */ /* 0x000fe400000010ff */
[----:B------:R-:W-:Y:S01]  /*a8e0*/  LOP3.LUT R10, R10, R183, RZ, 0xc0, !PT ;  /* 0x000000b70a0a7212 */ /* 0x000fe200078ec0ff */
[--C-:B------:R-:W-:Y:S01]  /*a8f0*/  HSET2.LE.AND R9, R9, R44.reuse, PT ;  /* 0x0000002c09097233 */ /* 0x100fe20003803000 */
[----:B------:R-:W-:Y:S01]  /*a900*/  LOP3.LUT R11, R11, R8, RZ, 0xc0, !PT ;  /* 0x000000080b0b7212 */ /* 0x000fe200078ec0ff */
[----:B------:R-:W-:Y:S01]  /*a910*/  HSET2.LE.AND R8, R185, R44, PT ;  /* 0x0000002cb9087233 */ /* 0x000fe20003803000 */
[----:B------:R-:W-:Y:S01]  /*a920*/  F2FP.BF16.PACK_AB R183, R197, R184 ;  /* 0x000000b8c5b7723e */ /* 0x000fe200000010ff */
[----:B------:R-:W-:Y:S01]  /*a930*/  MUFU.EX2 R90, R90 ;  /* 0x0000005a005a7308 */ /* 0x000fe20000000800 */
[----:B------:R-:W-:Y:S02]  /*a940*/  LOP3.LUT R9, R9, R204, RZ, 0xc0, !PT ;  /* 0x000000cc09097212 */ /* 0x000fe400078ec0ff */
[----:B------:R-:W-:-:S05]  /*a950*/  LOP3.LUT R8, R8, R183, RZ, 0xc0, !PT ;  /* 0x000000b708087212 */ /* 0x000fca00078ec0ff */
[----:B------:R-:W-:Y:S02]  /*a960*/  MUFU.EX2 R83, R83 ;  /* 0x0000005300537308 */ /* 0x000fe40000000800 */
[C---:B---3--:R-:W-:Y:S06]  /*a970*/  HMMA.16816.F32.BF16 R140, R8.reuse, R16, R140 ;  /* 0x00000010088c723c */ /* 0x048fec000004188c */
[----:B------:R-:W-:Y:S02]  /*a980*/  MUFU.EX2 R104, R104 ;  /* 0x0000006800687308 */ /* 0x000fe40000000800 */
[C---:B------:R-:W-:Y:S06]  /*a990*/  HMMA.16816.F32.BF16 R136, R8.reuse, R18, R136 ;  /* 0x000000120888723c */ /* 0x040fec0000041888 */
[----:B------:R-:W-:Y:S02]  /*a9a0*/  MUFU.EX2 R103, R103 ;  /* 0x0000006700677308 */ /* 0x000fe40000000800 */
[C---:B--2---:R-:W-:Y:S06]  /*a9b0*/  HMMA.16816.F32.BF16 R148, R8.reuse, R12, R148 ;  /* 0x0000000c0894723c */ /* 0x044fec0000041894 */
[----:B------:R-:W-:Y:S02]  /*a9c0*/  MUFU.EX2 R86, R86 ;  /* 0x0000005600567308 */ /* 0x000fe40000000800 */
[----:B------:R-:W-:Y:S06]  /*a9d0*/  HMMA.16816.F32.BF16 R144, R8, R14, R144 ;  /* 0x0000000e0890723c */ /* 0x000fec0000041890 */
[----:B------:R-:W-:Y:S01]  /*a9e0*/  MUFU.EX2 R85, R85 ;  /* 0x0000005500557308 */ /* 0x000fe20000000800 */
[----:B------:R-:W-:-:S05]  /*a9f0*/  LOP3.LUT R8, R203, UR24, R196, 0x96, !PT ;  /* 0x00000018cb087c12 */ /* 0x000fca000f8e96c4 */
[----:B------:R-:W-:Y:S02]  /*aa00*/  IMAD.WIDE.U32 R204, R8, -0x2daee0ad, RZ ;  /* 0xd2511f5308cc7825 */ /* 0x000fe400078e00ff */
[----:B------:R-:W-:Y:S03]  /*aa10*/  MUFU.EX2 R102, R102 ;  /* 0x0000006600667308 */ /* 0x000fe60000000800 */
[----:B------:R-:W-:Y:S02]  /*aa20*/  LOP3.LUT R8, R205, UR21, R194, 0x96, !PT ;  /* 0x00000015cd087c12 */ /* 0x000fe4000f8e96c2 */
[----:B------:R-:W-:-:S03]  /*aa30*/  LOP3.LUT R204, R207, UR19, R204, 0x96, !PT ;  /* 0x00000013cfcc7c12 */ /* 0x000fc6000f8e96cc */
[----:B------:R-:W-:Y:S01]  /*aa40*/  IMAD.WIDE.U32 R202, R8, -0x326172a9, RZ ;  /* 0xcd9e8d5708ca7825 */ /* 0x000fe200078e00ff */
[----:B------:R-:W2:Y:S03]  /*aa50*/  MUFU.EX2 R101, R101 ;  /* 0x0000006500657308 */ /* 0x000ea60000000800 */
[----:B------:R-:W-:Y:S01]  /*aa60*/  IMAD.WIDE.U32 R204, R204, -0x326172a9, RZ ;  /* 0xcd9e8d57cccc7825 */ /* 0x000fe200078e00ff */
[----:B------:R-:W-:-:S04]  /*aa70*/  LOP3.LUT R8, R203, UR20, R200, 0x96, !PT ;  /* 0x00000014cb087c12 */ /* 0x000fc8000f8e96c8 */
[----:B------:R-:W-:Y:S01]  /*aa80*/  LOP3.LUT R202, R205, UR18, R202, 0x96, !PT ;  /* 0x00000012cdca7c12 */ /* 0x000fe2000f8e96ca */
[----:B------:R-:W-:Y:S01]  /*aa90*/  IMAD.WIDE.U32 R8, R8, -0x2daee0ad, RZ ;  /* 0xd2511f5308087825 */ /* 0x000fe200078e00ff */
[----:B------:R-:W-:Y:S03]  /*aaa0*/  MUFU.EX2 R96, R96 ;  /* 0x0000006000607308 */ /* 0x000fe60000000800 */
[----:B------:R-:W-:Y:S01]  /*aab0*/  IMAD.WIDE.U32 R202, R202, -0x2daee0ad, RZ ;  /* 0xd2511f53caca7825 */ /* 0x000fe200078e00ff */
[----:B------:R-:W-:Y:S02]  /*aac0*/  LOP3.LUT R206, R9, UR17, R206, 0x96, !PT ;  /* 0x0000001109ce7c12 */ /* 0x000fe4000f8e96ce */
[----:B--2---:R-:W-:Y:S02]  /*aad0*/  F2FP.BF16.PACK_AB R57, R101, R102 ;  /* 0x000000666539723e */ /* 0x004fe400000010ff */
[----:B------:R-:W-:Y:S01]  /*aae0*/  LOP3.LUT R8, R203, UR13, R8, 0x96, !PT ;  /* 0x0000000dcb087c12 */ /* 0x000fe2000f8e9608 */
[----:B------:R-:W-:Y:S01]  /*aaf0*/  IMAD.WIDE.U32 R206, R206, -0x326172a9, RZ ;  /* 0xcd9e8d57cece7825 */ /* 0x000fe200078e00ff */
[----:B------:R-:W-:Y:S01]  /*ab00*/  LOP3.LUT R203, R244, 0xff, RZ, 0xc0, !PT ;  /* 0x000000fff4cb7812 */ /* 0x000fe200078ec0ff */
[----:B------:R-:W-:Y:S02]  /*ab10*/  MUFU.EX2 R95, R95 ;  /* 0x0000005f005f7308 */ /* 0x000fe40000000800 */
[----:B------:R-:W-:Y:S01]  /*ab20*/  IMAD.WIDE.U32 R248, R8, -0x326172a9, RZ ;  /* 0xcd9e8d5708f87825 */ /* 0x000fe200078e00ff */
[----:B------:R-:W-:-:S04]  /*ab30*/  LOP3.LUT R204, R207, UR16, R204, 0x96, !PT ;  /* 0x00000010cfcc7c12 */ /* 0x000fc8000f8e96cc */
[----:B------:R-:W-:Y:S01]  /*ab40*/  LOP3.LUT R8, R248, 0xffff, RZ, 0xc0, !PT ;  /* 0x0000fffff8087812 */ /* 0x000fe200078ec0ff */
[----:B------:R-:W-:Y:S01]  /*ab50*/  IMAD.WIDE.U32 R204, R204, -0x2daee0ad, RZ ;  /* 0xd2511f53cccc7825 */ /* 0x000fe200078e00ff */
[----:B------:R-:W-:Y:S01]  /*ab60*/  LOP3.LUT R11, R248, 0xff, RZ, 0xc0, !PT ;  /* 0x000000fff80b7812 */ /* 0x000fe200078ec0ff */
[----:B------:R-:W-:Y:S01]  /*ab70*/  MUFU.EX2 R94, R94 ;  /* 0x0000005e005e7308 */ /* 0x000fe20000000800 */
[----:B------:R-:W-:Y:S02]  /*ab80*/  SHF.R.U32.HI R8, RZ, 0x8, R8 ;  /* 0x00000008ff087819 */ /* 0x000fe40000011608 */
[----:B------:R-:W-:Y:S02]  /*ab90*/  SHF.R.U32.HI R183, RZ, 0x10, R248 ;  /* 0x00000010ffb77819 */ /* 0x000fe400000116f8 */
[----:B------:R-:W-:Y:S02]  /*aba0*/  PRMT R11, R11, 0x5410, R8 ;  /* 0x000054100b0b7816 */ /* 0x000fe40000000008 */
[----:B------:R-:W-:Y:S01]  /*abb0*/  LOP3.LUT R8, R249, UR25, R206, 0x96, !PT ;  /* 0x00000019f9087c12 */ /* 0x000fe2000f8e96ce */
[----:B------:R-:W2:Y:S01]  /*abc0*/  MUFU.EX2 R93, R93 ;  /* 0x0000005d005d7308 */ /* 0x000ea20000000800 */
[----:B------:R-:W-:-:S02]  /*abd0*/  LOP3.LUT R183, R183, 0xff, RZ, 0xc0, !PT ;  /* 0x000000ffb7b77812 */ /* 0x000fc400078ec0ff */
[----:B------:R-:W-:Y:S02]  /*abe0*/  SHF.R.U32.HI R10, RZ, 0x18, R248 ;  /* 0x00000018ff0a7819 */ /* 0x000fe400000116f8 */
[----:B------:R-:W-:Y:S02]  /*abf0*/  SHF.R.U32.HI R9, RZ, 0x10, R8 ;  /* 0x00000010ff097819 */ /* 0x000fe40000011608 */
[----:B------:R-:W-:Y:S01]  /*ac00*/  PRMT R183, R183, 0x5410, R10 ;  /* 0x00005410b7b77816 */ /* 0x000fe2000000000a */
[----:B------:R-:W-:Y:S01]  /*ac10*/  MUFU.EX2 R100, R100 ;  /* 0x0000006400647308 */ /* 0x000fe20000000800 */
[C---:B------:R-:W-:Y:S02]  /*ac20*/  LOP3.LUT R10, R8.reuse, 0xffff, RZ, 0xc0, !PT ;  /* 0x0000ffff080a7812 */ /* 0x040fe400078ec0ff */
[----:B------:R-:W-:Y:S02]  /*ac30*/  LOP3.LUT R185, R8, 0xff, RZ, 0xc0, !PT ;  /* 0x000000ff08b97812 */ /* 0x000fe400078ec0ff */
[----:B------:R-:W-:-:S02]  /*ac40*/  SHF.R.U32.HI R8, RZ, 0x18, R8 ;  /* 0x00000018ff087819 */ /* 0x000fc40000011608 */
[----:B------:R-:W-:Y:S01]  /*ac50*/  LOP3.LUT R9, R9, 0xff, RZ, 0xc0, !PT ;  /* 0x000000ff09097812 */ /* 0x000fe200078ec0ff */
[----:B------:R-:W-:Y:S01]  /*ac60*/  MUFU.EX2 R99, R99 ;  /* 0x0000006300637308 */ /* 0x000fe20000000800 */
[----:B------:R-:W-:Y:S02]  /*ac70*/  SHF.R.U32.HI R10, RZ, 0x8, R10 ;  /* 0x00000008ff0a7819 */ /* 0x000fe4000001160a */
[----:B------:R-:W-:Y:S02]  /*ac80*/  PRMT R9, R9, 0x5410, R8 ;  /* 0x0000541009097816 */ /* 0x000fe40000000008 */
[----:B------:R-:W-:Y:S02]  /*ac90*/  PRMT R185, R185, 0x5410, R10 ;  /* 0x00005410b9b97816 */ /* 0x000fe4000000000a */
[----:B------:R-:W-:Y:S01]  /*aca0*/  F2FP.BF16.PACK_AB R10, R172, R173 ;  /* 0x000000adac0a723e */ /* 0x000fe200000010ff */
[--C-:B------:R-:W-:Y:S01]  /*acb0*/  HSET2.LE.AND R9, R9, R44.reuse, PT ;  /* 0x0000002c09097233 */ /* 0x100fe20003803000 */
[----:B------:R-:W-:Y:S01]  /*acc0*/  F2FP.BF16.PACK_AB R206, R170, R171 ;  /* 0x000000abaace723e */ /* 0x000fe200000010ff */
[--C-:B------:R-:W-:Y:S01]  /*acd0*/  HSET2.LE.AND R8, R185, R44.reuse, PT ;  /* 0x0000002cb9087233 */ /* 0x100fe20003803000 */
[----:B------:R-:W-:Y:S01]  /*ace0*/  F2FP.BF16.PACK_AB R185, R176, R177 ;  /* 0x000000b1b0b9723e */ /* 0x000fe200000010ff */
[----:B------:R-:W-:Y:S01]  /*acf0*/  FADD.FTZ R177, R177, R190 ;  /* 0x000000beb1b17221 */ /* 0x000fe20000010000 */
[----:B------:R-:W-:Y:S01]  /*ad00*/  LOP3.LUT R9, R9, R10, RZ, 0xc0, !PT ;  /* 0x0000000a09097212 */ /* 0x000fe200078ec0ff */
[--C-:B------:R-:W-:Y:S01]  /*ad10*/  HSET2.LE.AND R10, R11, R44.reuse, PT ;  /* 0x0000002c0b0a7233 */ /* 0x100fe20003803000 */
[----:B------:R-:W-:Y:S01]  /*ad20*/  F2FP.BF16.PACK_AB R11, R174, R175 ;  /* 0x000000afae0b723e */ /* 0x000fe200000010ff */
[----:B------:R-:W-:Y:S01]  /*ad30*/  FADD.FTZ R176, R176, R177 ;  /* 0x000000b1b0b07221 */ /* 0x000fe20000010000 */
[----:B------:R-:W-:Y:S01]  /*ad40*/  LOP3.LUT R8, R8, R185, RZ, 0xc0, !PT ;  /* 0x000000b908087212 */ /* 0x000fe200078ec0ff */
[--C-:B------:R-:W-:Y:S01]  /*ad50*/  FFMA.FTZ R185, R130, c[0x0][0x23c], -R81.reuse ;  /* 0x00008f0082b97a23 */ /* 0x100fe20000010851 */
[----:B------:R-:W-:Y:S01]  /*ad60*/  LOP3.LUT R10, R10, R11, RZ, 0xc0, !PT ;  /* 0x0000000b0a0a7212 */ /* 0x000fe200078ec0ff */
[----:B------:R-:W-:Y:S01]  /*ad70*/  HSET2.LE.AND R11, R183, R44, PT ;  /* 0x0000002cb70b7233 */ /* 0x000fe20003803000 */
[--C-:B------:R-:W-:Y:S01]  /*ad80*/  FFMA.FTZ R130, R169, c[0x0][0x23c], -R70.reuse ;  /* 0x00008f00a9827a23 */ /* 0x100fe20000010846 */
[----:B------:R-:W-:Y:S01]  /*ad90*/  MUFU.EX2 R92, R92 ;  /* 0x0000005c005c7308 */ /* 0x000fe20000000800 */
[----:B------:R-:W-:Y:S01]  /*ada0*/  FFMA.FTZ R183, R166, c[0x0][0x23c], -R81 ;  /* 0x00008f00a6b77a23 */ /* 0x000fe20000010851 */
[----:B--2---:R-:W-:Y:S01]  /*adb0*/  F2FP.BF16.PACK_AB R56, R93, R94 ;  /* 0x0000005e5d38723e */ /* 0x004fe200000010ff */
[--C-:B------:R-:W-:Y:S01]  /*adc0*/  FFMA.FTZ R166, R131, c[0x0][0x23c], -R70.reuse ;  /* 0x00008f0083a67a23 */ /* 0x100fe20000010846 */
[----:B------:R-:W-:Y:S01]  /*add0*/  LOP3.LUT R11, R11, R206, RZ, 0xc0, !PT ;  /* 0x000000ce0b0b7212 */ /* 0x000fe200078ec0ff */
[----:B------:R-:W-:-:S02]  /*ade0*/  FFMA.FTZ R131, R167, c[0x0][0x23c], -R70 ;  /* 0x00008f00a7837a23 */ /* 0x000fc40000010846 */
[----:B------:R-:W-:Y:S01]  /*adf0*/  FADD.FTZ R175, R175, R176 ;  /* 0x000000b0afaf7221 */ /* 0x000fe20000010000 */
[----:B------:R-:W2:Y:S03]  /*ae00*/  MUFU.EX2 R185, R185 ;  /* 0x000000b900b97308 */ /* 0x000ea60000000800 */
[----:B------:R-:W-:Y:S01]  /*ae10*/  HMMA.16816.F32.BF16 R132, R8, R16, R132 ;  /* 0x000000100884723c */ /* 0x000fe20000041884 */
[----:B------:R-:W-:-:S04]  /*ae20*/  FADD.FTZ R174, R174, R175 ;  /* 0x000000afaeae7221 */ /* 0x000fc80000010000 */
[----:B------:R-:W-:Y:S03]  /*ae30*/  MUFU.EX2 R166, R166 ;  /* 0x000000a600a67308 */ /* 0x000fe60000000800 */
[C---:B------:R-:W-:Y:S01]  /*ae40*/  HMMA.16816.F32.BF16 R152, R8.reuse, R18, R152 ;  /* 0x000000120898723c */ /* 0x040fe20000041898 */
[----:B------:R-:W3:Y:S04]  /*ae50*/  LDSM.16.MT88.4 R16, [R216+0x5400] ;  /* 0x00540000d810783b */ /* 0x000ee80000004200 */
[----:B------:R-:W-:Y:S01]  /*ae60*/  MUFU.EX2 R183, R183 ;  /* 0x000000b700b77308 */ /* 0x000fe20000000800 */
[----:B--2---:R-:W-:Y:S02]  /*ae70*/  F2FP.BF16.PACK_AB R167, R185, R164 ;  /* 0x000000a4b9a7723e */ /* 0x004fe400000010ff */
[C---:B------:R-:W-:Y:S05]  /*ae80*/  HMMA.16816.F32.BF16 R156, R8.reuse, R12, R156 ;  /* 0x0000000c089c723c */ /* 0x040fea000004189c */
[----:B------:R-:W-:Y:S03]  /*ae90*/  MUFU.EX2 R130, R130 ;  /* 0x0000008200827308 */ /* 0x000fe60000000800 */
[----:B------:R-:W-:Y:S05]  /*aea0*/  HMMA.16816.F32.BF16 R160, R8, R14, R160 ;  /* 0x0000000e08a0723c */ /* 0x000fea00000418a0 */
[----:B------:R-:W2:Y:S02]  /*aeb0*/  MUFU.EX2 R131, R131 ;  /* 0x0000008300837308 */ /* 0x000ea40000000800 */
[----:B------:R-:W-:-:S02]  /*aec0*/  LOP3.LUT R10, R244, 0xffff, RZ, 0xc0, !PT ;  /* 0x0000fffff40a7812 */ /* 0x000fc400078ec0ff */
[----:B------:R-:W-:Y:S02]  /*aed0*/  SHF.R.U32.HI R9, RZ, 0x10, R244 ;  /* 0x00000010ff097819 */ /* 0x000fe400000116f4 */
[----:B------:R-:W-:Y:S02]  /*aee0*/  SHF.R.U32.HI R10, RZ, 0x8, R10 ;  /* 0x00000008ff0a7819 */ /* 0x000fe4000001160a */
[----:B------:R-:W-:Y:S01]  /*aef0*/  LOP3.LUT R8, R245, UR26, R242, 0x96, !PT ;  /* 0x0000001af5087c12 */ /* 0x000fe2000f8e96f2 */
[----:B------:R-:W-:Y:S01]  /*af00*/  MUFU.EX2 R91, R91 ;  /* 0x0000005b005b7308 */ /* 0x000fe20000000800 */
[----:B------:R-:W-:Y:S02]  /*af10*/  PRMT R203, R203, 0x5410, R10 ;  /* 0x00005410cbcb7816 */ /* 0x000fe4000000000a */
[----:B------:R-:W-:Y:S02]  /*af20*/  LOP3.LUT R10, R9, 0xff, RZ, 0xc0, !PT ;  /* 0x000000ff090a7812 */ /* 0x000fe400078ec0ff */
[----:B------:R-:W-:-:S02]  /*af30*/  LOP3.LUT R9, R8, 0xffff, RZ, 0xc0, !PT ;  /* 0x0000ffff08097812 */ /* 0x000fc400078ec0ff */
[----:B------:R-:W-:Y:S01]  /*af40*/  LOP3.LUT R169, R8, 0xff, RZ, 0xc0, !PT ;  /* 0x000000ff08a97812 */ /* 0x000fe200078ec0ff */
[----:B------:R-:W-:Y:S01]  /*af50*/  MUFU.EX2 R98, R98 ;  /* 0x0000006200627308 */ /* 0x000fe20000000800 */
[----:B------:R-:W-:Y:S02]  /*af60*/  SHF.R.U32.HI R12, RZ, 0x8, R9 ;  /* 0x00000008ff0c7819 */ /* 0x000fe40000011609 */
[----:B------:R-:W-:Y:S02]  /*af70*/  SHF.R.U32.HI R11, RZ, 0x18, R244 ;  /* 0x00000018ff0b7819 */ /* 0x000fe400000116f4 */
[----:B------:R-:W-:Y:S02]  /*af80*/  PRMT R169, R169, 0x5410, R12 ;  /* 0x00005410a9a97816 */ /* 0x000fe4000000000c */
[----:B------:R-:W4:Y:S01]  /*af90*/  LDSM.16.MT88.4 R12, [R215+0x5400] ;  /* 0x00540000d70c783b */ /* 0x000f220000004200 */
[----:B------:R-:W-:Y:S01]  /*afa0*/  PRMT R11, R10, 0x5410, R11 ;  /* 0x000054100a0b7816 */ /* 0x000fe2000000000b */
[----:B------:R-:W-:Y:S01]  /*afb0*/  MUFU.EX2 R97, R97 ;  /* 0x0000006100617308 */ /* 0x000fe20000000800 */
[----:B------:R-:W-:-:S02]  /*afc0*/  SHF.R.U32.HI R10, RZ, 0x10, R8 ;  /* 0x00000010ff0a7819 */ /* 0x000fc40000011608 */
[----:B------:R-:W-:Y:S01]  /*afd0*/  SHF.R.U32.HI R8, RZ, 0x18, R8 ;  /* 0x00000018ff087819 */ /* 0x000fe20000011608 */
[--C-:B------:R-:W-:Y:S01]  /*afe0*/  HSET2.LE.AND R11, R11, R44.reuse, PT ;  /* 0x0000002c0b0b7233 */ /* 0x100fe20003803000 */
[----:B------:R-:W-:Y:S01]  /*aff0*/  LOP3.LUT R9, R10, 0xff, RZ, 0xc0, !PT ;  /* 0x000000ff0a097812 */ /* 0x000fe200078ec0ff */
[--C-:B------:R-:W-:Y:S01]  /*b000*/  HSET2.LE.AND R10, R203, R44.reuse, PT ;  /* 0x0000002ccb0a7233 */ /* 0x100fe20003803000 */
[----:B--2---:R-:W-:Y:S02]  /*b010*/  F2FP.BF16.PACK_AB R206, R131, R130 ;  /* 0x0000008283ce723e */ /* 0x004fe400000010ff */
[----:B------:R-:W-:Y:S02]  /*b020*/  PRMT R9, R9, 0x5410, R8 ;  /* 0x0000541009097816 */ /* 0x000fe40000000008 */
[----:B------:R-:W-:Y:S02]  /*b030*/  F2FP.BF16.PACK_AB R8, R166, R165 ;  /* 0x000000a5a608723e */ /* 0x000fe400000010ff */
[----:B------:R-:W-:Y:S01]  /*b040*/  LOP3.LUT R10, R10, R167, RZ, 0xc0, !PT ;  /* 0x000000a70a0a7212 */ /* 0x000fe200078ec0ff */
[--C-:B------:R-:W-:Y:S01]  /*b050*/  HSET2.LE.AND R9, R9, R44.reuse, PT ;  /* 0x0000002c09097233 */ /* 0x100fe20003803000 */
[----:B------:R-:W-:Y:S01]  /*b060*/  LOP3.LUT R11, R11, R8, RZ, 0xc0, !PT ;  /* 0x000000080b0b7212 */ /* 0x000fe200078ec0ff */
[----:B------:R-:W-:Y:S01]  /*b070*/  HSET2.LE.AND R8, R169, R44, PT ;  /* 0x0000002ca9087233 */ /* 0x000fe20003803000 */
[----:B------:R-:W-:-:S02]  /*b080*/  F2FP.BF16.PACK_AB R167, R183, R168 ;  /* 0x000000a8b7a7723e */ /* 0x000fc400000010ff */
[----:B------:R-:W-:Y:S02]  /*b090*/  LOP3.LUT R9, R9, R206, RZ, 0xc0, !PT ;  /* 0x000000ce09097212 */ /* 0x000fe400078ec0ff */
[----:B------:R-:W-:Y:S02]  /*b0a0*/  LOP3.LUT R8, R8, R167, RZ, 0xc0, !PT ;  /* 0x000000a708087212 */ /* 0x000fe400078ec0ff */
[----:B------:R-:W-:-:S05]  /*b0b0*/  LOP3.LUT R167, R204, 0xff, RZ, 0xc0, !PT ;  /* 0x000000ffcca77812 */ /* 0x000fca00078ec0ff */
[C---:B---3--:R-:W-:Y:S08]  /*b0c0*/  HMMA.16816.F32.BF16 R140, R8.reuse, R16, R140 ;  /* 0x00000010088c723c */ /* 0x048ff0000004188c */
[C---:B------:R-:W-:Y:S08]  /*b0d0*/  HMMA.16816.F32.BF16 R136, R8.reuse, R18, R136 ;  /* 0x000000120888723c */ /* 0x040ff00000041888 */
[C---:B----4-:R-:W-:Y:S08]  /*b0e0*/  HMMA.16816.F32.BF16 R148, R8.reuse, R12, R148 ;  /* 0x0000000c0894723c */ /* 0x050ff00000041894 */
[----:B------:R-:W-:Y:S07]  /*b0f0*/  HMMA.16816.F32.BF16 R144, R8, R14, R144 ;  /* 0x0000000e0890723c */ /* 0x000fee0000041890 */
[----:B------:R-:W-:-:S02]  /*b100*/  LOP3.LUT R10, R204, 0xffff, RZ, 0xc0, !PT ;  /* 0x0000ffffcc0a7812 */ /* 0x000fc400078ec0ff */
[----:B------:R-:W-:Y:S02]  /*b110*/  SHF.R.U32.HI R9, RZ, 0x10, R204 ;  /* 0x00000010ff097819 */ /* 0x000fe400000116cc */
[----:B------:R-:W-:Y:S02]  /*b120*/  SHF.R.U32.HI R10, RZ, 0x8, R10 ;  /* 0x00000008ff0a7819 */ /* 0x000fe4000001160a */
[----:B------:R-:W-:Y:S01]  /*b130*/  LOP3.LUT R8, R205, UR26, R202, 0x96, !PT ;  /* 0x0000001acd087c12 */ /* 0x000fe2000f8e96ca */
[----:B------:R-:W-:Y:S01]  /*b140*/  FFMA.FTZ R202, R119, c[0x0][0x23c], -R198 ;  /* 0x00008f0077ca7a23 */ /* 0x000fe200000108c6 */
[----:B------:R-:W-:Y:S02]  /*b150*/  PRMT R167, R167, 0x5410, R10 ;  /* 0x00005410a7a77816 */ /* 0x000fe4000000000a */
[----:B------:R-:W-:Y:S02]  /*b160*/  LOP3.LUT R10, R9, 0xff, RZ, 0xc0, !PT ;  /* 0x000000ff090a7812 */ /* 0x000fe400078ec0ff */
[----:B------:R-:W-:Y:S01]  /*b170*/  LOP3.LUT R9, R8, 0xffff, RZ, 0xc0, !PT ;  /* 0x0000ffff08097812 */ /* 0x000fe200078ec0ff */
[----:B------:R-:W2:Y:S01]  /*b180*/  MUFU.EX2 R202, R202 ;  /* 0x000000ca00ca7308 */ /* 0x000ea20000000800 */
[----:B------:R-:W-:-:S02]  /*b190*/  SHF.R.U32.HI R119, RZ, 0x10, R8 ;  /* 0x00000010ff777819 */ /* 0x000fc40000011608 */
[----:B------:R-:W-:Y:S02]  /*b1a0*/  SHF.R.U32.HI R169, RZ, 0x8, R9 ;  /* 0x00000008ffa97819 */ /* 0x000fe40000011609 */
[----:B------:R-:W-:Y:S01]  /*b1b0*/  SHF.R.U32.HI R11, RZ, 0x18, R204 ;  /* 0x00000018ff0b7819 */ /* 0x000fe200000116cc */
[--C-:B------:R-:W-:Y:S01]  /*b1c0*/  FFMA.FTZ R204, R123, c[0x0][0x23c], -R198.reuse ;  /* 0x00008f007bcc7a23 */ /* 0x100fe200000108c6 */
[----:B------:R-:W-:Y:S01]  /*b1d0*/  LOP3.LUT R9, R119, 0xff, RZ, 0xc0, !PT ;  /* 0x000000ff77097812 */ /* 0x000fe200078ec0ff */
[----:B------:R-:W-:Y:S01]  /*b1e0*/  FFMA.FTZ R119, R125, c[0x0][0x23c], -R198 ;  /* 0x00008f007d777a23 */ /* 0x000fe200000108c6 */
[----:B------:R-:W-:Y:S02]  /*b1f0*/  PRMT R11, R10, 0x5410, R11 ;  /* 0x000054100a0b7816 */ /* 0x000fe4000000000b */
[----:B------:R-:W-:Y:S01]  /*b200*/  LOP3.LUT R10, R8, 0xff, RZ, 0xc0, !PT ;  /* 0x000000ff080a7812 */ /* 0x000fe200078ec0ff */
[----:B------:R-:W-:Y:S01]  /*b210*/  MUFU.EX2 R204, R204 ;  /* 0x000000cc00cc7308 */ /* 0x000fe20000000800 */
[----:B------:R-:W-:Y:S01]  /*b220*/  SHF.R.U32.HI R8, RZ, 0x18, R8 ;  /* 0x00000018ff087819 */ /* 0x000fe20000011608 */
[--C-:B------:R-:W-:Y:S01]  /*b230*/  HSET2.LE.AND R11, R11, R44.reuse, PT ;  /* 0x0000002c0b0b7233 */ /* 0x100fe20003803000 */
[----:B------:R-:W-:Y:S01]  /*b240*/  PRMT R125, R10, 0x5410, R169 ;  /* 0x000054100a7d7816 */ /* 0x000fe200000000a9 */
[----:B------:R-:W-:Y:S01]  /*b250*/  HSET2.LE.AND R10, R167, R44, PT ;  /* 0x0000002ca70a7233 */ /* 0x000fe20003803000 */
[----:B------:R-:W-:-:S02]  /*b260*/  PRMT R9, R9, 0x5410, R8 ;  /* 0x0000541009097816 */ /* 0x000fc40000000008 */
[----:B--2---:R-:W-:Y:S01]  /*b270*/  F2FP.BF16.PACK_AB R8, R202, R121 ;  /* 0x00000079ca08723e */ /* 0x004fe200000010ff */
[----:B------:R-:W2:Y:S01]  /*b280*/  MUFU.EX2 R119, R119 ;  /* 0x0000007700777308 */ /* 0x000ea20000000800 */
[----:B------:R-:W-:Y:S01]  /*b290*/  F2FP.BF16.PACK_AB R123, R126, R127 ;  /* 0x0000007f7e7b723e */ /* 0x000fe200000010ff */
[--C-:B------:R-:W-:Y:S01]  /*b2a0*/  HSET2.LE.AND R9, R9, R44.reuse, PT ;  /* 0x0000002c09097233 */ /* 0x100fe20003803000 */
[----:B------:R-:W-:Y:S01]  /*b2b0*/  LOP3.LUT R11, R11, R8, RZ, 0xc0, !PT ;  /* 0x000000080b0b7212 */ /* 0x000fe200078ec0ff */
[----:B------:R-:W-:Y:S01]  /*b2c0*/  HSET2.LE.AND R8, R125, R44, PT ;  /* 0x0000002c7d087233 */ /* 0x000fe20003803000 */
[----:B------:R-:W-:Y:S02]  /*b2d0*/  LOP3.LUT R10, R10, R123, RZ, 0xc0, !PT ;  /* 0x0000007b0a0a7212 */ /* 0x000fe400078ec0ff */
[----:B------:R-:W-:Y:S01]  /*b2e0*/  F2FP.BF16.PACK_AB R123, R128, R129 ;  /* 0x00000081807b723e */ /* 0x000fe200000010ff */
[----:B------:R-:W-:-:S03]  /*b2f0*/  FADD.FTZ R129, R129, R174 ;  /* 0x000000ae81817221 */ /* 0x000fc60000010000 */
[----:B------:R-:W-:Y:S01]  /*b300*/  LOP3.LUT R8, R8, R123, RZ, 0xc0, !PT ;  /* 0x0000007b08087212 */ /* 0x000fe200078ec0ff */
[----:B------:R-:W-:Y:S01]  /*b310*/  FADD.FTZ R128, R128, R129 ;  /* 0x0000008180807221 */ /* 0x000fe20000010000 */
[----:B--2---:R-:W-:-:S03]  /*b320*/  F2FP.BF16.PACK_AB R206, R204, R119 ;  /* 0x00000077ccce723e */ /* 0x004fc600000010ff */
[----:B------:R-:W-:Y:S01]  /*b330*/  FADD.FTZ R127, R127, R128 ;  /* 0x000000807f7f7221 */ /* 0x000fe20000010000 */
[----:B------:R-:W-:-:S03]  /*b340*/  LOP3.LUT R9, R9, R206, RZ, 0xc0, !PT ;  /* 0x000000ce09097212 */ /* 0x000fc600078ec0ff */
[----:B------:R-:W-:-:S04]  /*b350*/  FADD.FTZ R127, R126, R127 ;  /* 0x0000007f7e7f7221 */ /* 0x000fc80000010000 */
[C---:B------:R-:W-:Y:S07]  /*b360*/  HMMA.16816.F32.BF16 R132, R8.reuse, R16, R132 ;  /* 0x000000100884723c */ /* 0x040fee0000041884 */
[----:B------:R-:W-:Y:S01]  /*b370*/  IMAD.U32 R17, RZ, RZ, UR35 ;  /* 0x00000023ff117e24 */ /* 0x000fe2000f8e00ff */
[----:B------:R-:W-:Y:S04]  /*b380*/  HMMA.16816.F32.BF16 R152, R8, R18, R152 ;  /* 0x000000120898723c */ /* 0x000fe80000041898 */
[----:B------:R-:W-:-:S04]  /*b390*/  LOP3.LUT R16, R55, UR33, R17, 0x96, !PT ;  /* 0x0000002137107c12 */ /* 0x000fc8000f8e9611 */
[----:B------:R-:W-:Y:S01]  /*b3a0*/  HMMA.16816.F32.BF16 R156, R8, R12, R156 ;  /* 0x0000000c089c723c */ /* 0x000fe2000004189c */
[----:B------:R-:W-:-:S05]  /*b3b0*/  IMAD.WIDE.U32 R16, R16, -0x326172a9, RZ ;  /* 0xcd9e8d5710107825 */ /* 0x000fca00078e00ff */
[----:B------:R-:W-:Y:S02]  /*b3c0*/  LOP3.LUT R196, R17, UR24, R196, 0x96, !PT ;  /* 0x0000001811c47c12 */ /* 0x000fe4000f8e96c4 */
[----:B------:R-:W-:Y:S01]  /*b3d0*/  LOP3.LUT R18, R201, UR22, R16, 0x96, !PT ;  /* 0x00000016c9127c12 */ /* 0x000fe2000f8e9610 */
[----:B------:R-:W-:Y:S01]  /*b3e0*/  HMMA.16816.F32.BF16 R160, R8, R14, R160 ;  /* 0x0000000e08a0723c */ /* 0x000fe200000418a0 */
[----:B------:R-:W-:Y:S01]  /*b3f0*/  LOP3.LUT R112, R17, UR24, R112, 0x96, !PT ;  /* 0x0000001811707c12 */ /* 0x000fe2000f8e9670 */
[----:B------:R-:W-:Y:S01]  /*b400*/  IMAD.WIDE.U32 R242, R196, -0x2daee0ad, RZ ;  /* 0xd2511f53c4f27825 */ /* 0x000fe200078e00ff */
[----:B------:R-:W-:Y:S01]  /*b410*/  LOP3.LUT R16, R109, UR22, R16, 0x96, !PT ;  /* 0x000000166d107c12 */ /* 0x000fe2000f8e9610 */
[----:B------:R-:W2:Y:S02]  /*b420*/  LDSM.16.MT88.4 R8, [R216+0x5800] ;  /* 0x00580000d808783b */ /* 0x000ea40000004200 */
        /* <DEDUP_REMOVED lines=27> */
[----:B------:R-:W-:Y:S02]  /*b5e0*/  LOP3.LUT R110, R108, 0xffff, RZ, 0xc0, !PT ;  /* 0x0000ffff6c6e7812 */ /* 0x000fe400078ec0ff */
[----:B------:R-:W-:Y:S01]  /*b5f0*/  LOP3.LUT R203, R109, UR25, R244, 0x96, !PT ;  /* 0x000000196dcb7c12 */ /* 0x000fe2000f8e96f4 */
[----:B------:R-:W-:Y:S01]  /*b600*/  IMAD.WIDE.U32 R244, R16, -0x326172a9, RZ ;  /* 0xcd9e8d5710f47825 */ /* 0x000fe200078e00ff */
[----:B------:R-:W-:Y:S02]  /*b610*/  LOP3.LUT R16, R247, UR16, R242, 0x96, !PT ;  /* 0x00000010f7107c12 */ /* 0x000fe4000f8e96f2 */
[----:B------:R-:W-:Y:S01]  /*b620*/  LOP3.LUT R125, R108, 0xff, RZ, 0xc0, !PT ;  /* 0x000000ff6c7d7812 */ /* 0x000fe200078ec0ff */
[----:B------:R-:W-:Y:S01]  /*b630*/  IMAD.WIDE.U32 R242, R18, -0x2daee0ad, RZ ;  /* 0xd2511f5312f27825 */ /* 0x000fe200078e00ff */
[----:B------:R-:W-:-:S02]  /*b640*/  SHF.R.U32.HI R110, RZ, 0x8, R110 ;  /* 0x00000008ff6e7819 */ /* 0x000fc4000001166e */
[----:B------:R-:W-:Y:S02]  /*b650*/  SHF.R.U32.HI R109, RZ, 0x10, R108 ;  /* 0x00000010ff6d7819 */ /* 0x000fe4000001166c */
[----:B------:R-:W-:Y:S02]  /*b660*/  PRMT R125, R125, 0x5410, R110 ;  /* 0x000054107d7d7816 */ /* 0x000fe4000000006e */
[----:B------:R-:W-:Y:S02]  /*b670*/  LOP3.LUT R110, R109, 0xff, RZ, 0xc0, !PT ;  /* 0x000000ff6d6e7812 */ /* 0x000fe400078ec0ff */
[----:B------:R-:W-:Y:S02]  /*b680*/  LOP3.LUT R18, R243, UR26, R200, 0x96, !PT ;  /* 0x0000001af3127c12 */ /* 0x000fe4000f8e96c8 */
[C---:B------:R-:W-:Y:S02]  /*b690*/  LOP3.LUT R194, R242.reuse, 0xffff, RZ, 0xc0, !PT ;  /* 0x0000fffff2c27812 */ /* 0x040fe400078ec0ff */
[----:B------:R-:W-:-:S02]  /*b6a0*/  LOP3.LUT R200, R242, 0xff, RZ, 0xc0, !PT ;  /* 0x000000fff2c87812 */ /* 0x000fc400078ec0ff */
[--C-:B------:R-:W-:Y:S02]  /*b6b0*/  SHF.R.U32.HI R196, RZ, 0x10, R242.reuse ;  /* 0x00000010ffc47819 */ /* 0x100fe400000116f2 */
[----:B------:R-:W-:Y:S01]  /*b6c0*/  SHF.R.U32.HI R109, RZ, 0x18, R242 ;  /* 0x00000018ff6d7819 */ /* 0x000fe200000116f2 */
[----:B------:R-:W-:Y:S01]  /*b6d0*/  IMAD.WIDE.U32 R242, R16, -0x2daee0ad, RZ ;  /* 0xd2511f5310f27825 */ /* 0x000fe200078e00ff */
[----:B------:R-:W-:Y:S02]  /*b6e0*/  LOP3.LUT R201, R203, 0xffff, RZ, 0xc0, !PT ;  /* 0x0000ffffcbc97812 */ /* 0x000fe400078ec0ff */
[----:B------:R-:W-:Y:S02]  /*b6f0*/  SHF.R.U32.HI R195, RZ, 0x10, R203 ;  /* 0x00000010ffc37819 */ /* 0x000fe400000116cb */
[----:B------:R-:W-:Y:S02]  /*b700*/  LOP3.LUT R16, R243, UR26, R206, 0x96, !PT ;  /* 0x0000001af3107c12 */ /* 0x000fe4000f8e96ce */
[----:B------:R-:W-:-:S02]  /*b710*/  SHF.R.U32.HI R201, RZ, 0x8, R201 ;  /* 0x00000008ffc97819 */ /* 0x000fc400000116c9 */
[----:B------:R-:W-:Y:S02]  /*b720*/  LOP3.LUT R206, R203, 0xff, RZ, 0xc0, !PT ;  /* 0x000000ffcbce7812 */ /* 0x000fe400078ec0ff */
[----:B------:R-:W-:Y:S02]  /*b730*/  SHF.R.U32.HI R203, RZ, 0x18, R203 ;  /* 0x00000018ffcb7819 */ /* 0x000fe400000116cb */
[----:B------:R-:W-:Y:S02]  /*b740*/  PRMT R201, R206, 0x5410, R201 ;  /* 0x00005410cec97816 */ /* 0x000fe400000000c9 */
[----:B------:R-:W-:Y:S02]  /*b750*/  LOP3.LUT R206, R195, 0xff, RZ, 0xc0, !PT ;  /* 0x000000ffc3ce7812 */ /* 0x000fe400078ec0ff */
[----:B------:R-:W-:Y:S02]  /*b760*/  LOP3.LUT R19, R244, 0xffff, RZ, 0xc0, !PT ;  /* 0x0000fffff4137812 */ /* 0x000fe400078ec0ff */
[----:B------:R-:W-:-:S02]  /*b770*/  SHF.R.U32.HI R167, RZ, 0x18, R108 ;  /* 0x00000018ffa77819 */ /* 0x000fc4000001166c */
[----:B------:R-:W-:Y:S02]  /*b780*/  LOP3.LUT R108, R245, UR25, R246, 0x96, !PT ;  /* 0x00000019f56c7c12 */ /* 0x000fe4000f8e96f6 */
[----:B------:R-:W-:Y:S02]  /*b790*/  PRMT R203, R206, 0x5410, R203 ;  /* 0x00005410cecb7816 */ /* 0x000fe400000000cb */
[----:B------:R-:W-:Y:S02]  /*b7a0*/  LOP3.LUT R245, R244, 0xff, RZ, 0xc0, !PT ;  /* 0x000000fff4f57812 */ /* 0x000fe400078ec0ff */
[----:B------:R-:W-:Y:S01]  /*b7b0*/  SHF.R.U32.HI R206, RZ, 0x8, R19 ;  /* 0x00000008ffce7819 */ /* 0x000fe20000011613 */
[----:B------:R-:W-:Y:S01]  /*b7c0*/  HSET2.LE.AND R25, R203, R44, PT ;  /* 0x0000002ccb197233 */ /* 0x000fe20003803000 */
[----:B------:R-:W-:Y:S02]  /*b7d0*/  SHF.R.U32.HI R17, RZ, 0x10, R244 ;  /* 0x00000010ff117819 */ /* 0x000fe400000116f4 */
[----:B------:R-:W-:-:S02]  /*b7e0*/  LOP3.LUT R196, R196, 0xff, RZ, 0xc0, !PT ;  /* 0x000000ffc4c47812 */ /* 0x000fc400078ec0ff */
[----:B------:R-:W-:Y:S02]  /*b7f0*/  PRMT R245, R245, 0x5410, R206 ;  /* 0x00005410f5f57816 */ /* 0x000fe400000000ce */
[----:B------:R-:W-:Y:S02]  /*b800*/  LOP3.LUT R206, R17, 0xff, RZ, 0xc0, !PT ;  /* 0x000000ff11ce7812 */ /* 0x000fe400078ec0ff */
[----:B------:R-:W-:Y:S02]  /*b810*/  PRMT R17, R196, 0x5410, R109 ;  /* 0x00005410c4117816 */ /* 0x000fe4000000006d */
[----:B------:R-:W-:Y:S02]  /*b820*/  SHF.R.U32.HI R109, RZ, 0x10, R108 ;  /* 0x00000010ff6d7819 */ /* 0x000fe4000001166c */
[----:B------:R-:W-:Y:S01]  /*b830*/  LOP3.LUT R123, R242, 0xffff, RZ, 0xc0, !PT ;  /* 0x0000fffff27b7812 */ /* 0x000fe200078ec0ff */
[----:B------:R-:W-:Y:S01]  /*b840*/  HSET2.LE.AND R61, R17, R44, PT ;  /* 0x0000002c113d7233 */ /* 0x000fe20003803000 */
[----:B------:R-:W-:-:S02]  /*b850*/  SHF.R.U32.HI R19, RZ, 0x8, R194 ;  /* 0x00000008ff137819 */ /* 0x000fc400000116c2 */
[C---:B------:R-:W-:Y:S02]  /*b860*/  LOP3.LUT R251, R108.reuse, 0xffff, RZ, 0xc0, !PT ;  /* 0x0000ffff6cfb7812 */ /* 0x040fe400078ec0ff */
[----:B------:R-:W-:Y:S02]  /*b870*/  LOP3.LUT R194, R108, 0xff, RZ, 0xc0, !PT ;  /* 0x000000ff6cc27812 */ /* 0x000fe400078ec0ff */
[----:B------:R-:W-:Y:S02]  /*b880*/  SHF.R.U32.HI R249, RZ, 0x18, R108 ;  /* 0x00000018fff97819 */ /* 0x000fe4000001166c */
[----:B------:R-:W-:Y:S01]  /*b890*/  LOP3.LUT R108, R109, 0xff, RZ, 0xc0, !PT ;  /* 0x000000ff6d6c7812 */ /* 0x000fe200078ec0ff */
[----:B------:R-:W-:Y:S01]  /*b8a0*/  FFMA.FTZ R109, R88, c[0x0][0x23c], -R81 ;  /* 0x00008f00586d7a23 */ /* 0x000fe20000010851 */
[----:B------:R-:W-:Y:S01]  /*b8b0*/  SHF.R.U32.HI R88, RZ, 0x8, R123 ;  /* 0x00000008ff587819 */ /* 0x000fe2000001167b */
[----:B------:R-:W-:Y:S01]  /*b8c0*/  FFMA.FTZ R123, R84, c[0x0][0x23c], -R81 ;  /* 0x00008f00547b7a23 */ /* 0x000fe20000010851 */
[C---:B------:R-:W-:Y:S01]  /*b8d0*/  LOP3.LUT R12, R18.reuse, 0xffff, RZ, 0xc0, !PT ;  /* 0x0000ffff120c7812 */ /* 0x040fe200078ec0ff */
[----:B------:R-:W-:Y:S01]  /*b8e0*/  FFMA.FTZ R84, R87, c[0x0][0x23c], -R70 ;  /* 0x00008f0057547a23 */ /* 0x000fe20000010846 */
[----:B------:R-:W-:Y:S01]  /*b8f0*/  SHF.R.U32.HI R13, RZ, 0x10, R18 ;  /* 0x00000010ff0d7819 */ /* 0x000fe20000011612 */
[----:B------:R-:W3:Y:S01]  /*b900*/  MUFU.EX2 R109, R109 ;  /* 0x0000006d006d7308 */ /* 0x000ee20000000800 */
[----:B------:R-:W-:-:S02]  /*b910*/  LOP3.LUT R205, R18, 0xff, RZ, 0xc0, !PT ;  /* 0x000000ff12cd7812 */ /* 0x000fc400078ec0ff */
[----:B------:R-:W-:Y:S02]  /*b920*/  SHF.R.U32.HI R87, RZ, 0x18, R18 ;  /* 0x00000018ff577819 */ /* 0x000fe40000011612 */
[----:B------:R-:W-:Y:S02]  /*b930*/  SHF.R.U32.HI R18, RZ, 0x8, R12 ;  /* 0x00000008ff127819 */ /* 0x000fe4000001160c */
[----:B------:R-:W-:Y:S01]  /*b940*/  LOP3.LUT R12, R13, 0xff, RZ, 0xc0, !PT ;  /* 0x000000ff0d0c7812 */ /* 0x000fe200078ec0ff */
[--C-:B------:R-:W-:Y:S01]  /*b950*/  FFMA.FTZ R13, R80, c[0x0][0x23c], -R198.reuse ;  /* 0x00008f00500d7a23 */ /* 0x100fe200000108c6 */
[----:B------:R-:W-:Y:S01]  /*b960*/  SHF.R.U32.HI R251, RZ, 0x8, R251 ;  /* 0x00000008fffb7819 */ /* 0x000fe200000116fb */
[----:B------:R-:W-:Y:S01]  /*b970*/  FFMA.FTZ R198, R79, c[0x0][0x23c], -R198 ;  /* 0x00008f004fc67a23 */ /* 0x000fe200000108c6 */
[----:B------:R-:W-:Y:S01]  /*b980*/  PRMT R87, R12, 0x5410, R87 ;  /* 0x000054100c577816 */ /* 0x000fe20000000057 */
[----:B------:R-:W-:Y:S01]  /*b990*/  FFMA.FTZ R12, R29, c[0x0][0x23c], -R70 ;  /* 0x00008f001d0c7a23 */ /* 0x000fe20000010846 */
[----:B------:R-:W-:Y:S01]  /*b9a0*/  PRMT R251, R194, 0x5410, R251 ;  /* 0x00005410c2fb7816 */ /* 0x000fe200000000fb */
[----:B------:R-:W-:Y:S01]  /*b9b0*/  FFMA.FTZ R79, R31, c[0x0][0x23c], -R81 ;  /* 0x00008f001f4f7a23 */ /* 0x000fe20000010851 */
[----:B------:R-:W-:Y:S01]  /*b9c0*/  SHF.R.U32.HI R247, RZ, 0x18, R244 ;  /* 0x00000018fff77819 */ /* 0x000fe200000116f4 */
[----:B------:R4:W1:Y:S01]  /*b9d0*/  MUFU.EX2 R80, R12 ;  /* 0x0000000c00507308 */ /* 0x0008620000000800 */
[----:B---3--:R-:W-:Y:S01]  /*b9e0*/  F2FP.BF16.PACK_AB R15, R109, R90 ;  /* 0x0000005a6d0f723e */ /* 0x008fe200000010ff */
[----:B------:R-:W-:Y:S01]  /*b9f0*/  HSET2.LE.AND R87, R87, R44, PT ;  /* 0x0000002c57577233 */ /* 0x000fe20003803000 */
[----:B------:R-:W-:-:S02]  /*ba00*/  PRMT R247, R206, 0x5410, R247 ;  /* 0x00005410cef77816 */ /* 0x000fc400000000f7 */
[----:B------:R-:W-:Y:S02]  /*ba10*/  PRMT R249, R108, 0x5410, R249 ;  /* 0x000054106cf97816 */ /* 0x000fe400000000f9 */
[----:B------:R-:W-:Y:S01]  /*ba20*/  LOP3.LUT R169, R242, 0xff, RZ, 0xc0, !PT ;  /* 0x000000fff2a97812 */ /* 0x000fe200078ec0ff */
[----:B------:R-:W3:Y:S01]  /*ba30*/  MUFU.EX2 R123, R123 ;  /* 0x0000007b007b7308 */ /* 0x000ee20000000800 */
[----:B------:R-:W-:Y:S02]  /*ba40*/  SHF.R.U32.HI R112, RZ, 0x10, R242 ;  /* 0x00000010ff707819 */ /* 0x000fe400000116f2 */
[----:B------:R-:W-:Y:S01]  /*ba50*/  PRMT R169, R169, 0x5410, R88 ;  /* 0x00005410a9a97816 */ /* 0x000fe20000000058 */
[----:B------:R-:W-:Y:S01]  /*ba60*/  FFMA.FTZ R88, R78, c[0x0][0x23c], -R81 ;  /* 0x00008f004e587a23 */ /* 0x000fe20000010851 */
[----:B------:R-:W-:Y:S01]  /*ba70*/  LOP3.LUT R14, R16, 0xffff, RZ, 0xc0, !PT ;  /* 0x0000ffff100e7812 */ /* 0x000fe200078ec0ff */
[----:B------:R-:W-:Y:S01]  /*ba80*/  FFMA.FTZ R78, R68, c[0x0][0x23c], -R70 ;  /* 0x00008f00444e7a23 */ /* 0x000fe20000010846 */
[----:B------:R-:W-:Y:S01]  /*ba90*/  SHF.R.U32.HI R207, RZ, 0x10, R16 ;  /* 0x00000010ffcf7819 */ /* 0x000fe20000011610 */
[--C-:B----4-:R-:W-:Y:S01]  /*baa0*/  HSET2.LE.AND R12, R251, R44.reuse, PT ;  /* 0x0000002cfb0c7233 */ /* 0x110fe20003803000 */
[----:B-1----:R-:W-:Y:S01]  /*bab0*/  F2FP.BF16.PACK_AB R108, R80, R83 ;  /* 0x00000053506c723e */ /* 0x002fe200000010ff */
[----:B------:R-:W-:Y:S01]  /*bac0*/  FFMA.FTZ R68, R67, c[0x0][0x23c], -R70 ;  /* 0x00008f0043447a23 */ /* 0x000fe20000010846 */
[----:B------:R-:W-:Y:S01]  /*bad0*/  PRMT R167, R110, 0x5410, R167 ;  /* 0x000054106ea77816 */ /* 0x000fe200000000a7 */
[----:B------:R1:W-:Y:S01]  /*bae0*/  MUFU.EX2 R67, R88 ;  /* 0x0000005800437308 */ /* 0x0003e20000000800 */
[----:B------:R-:W-:Y:S01]  /*baf0*/  LOP3.LUT R12, R12, R15, RZ, 0xc0, !PT ;  /* 0x0000000f0c0c7212 */ /* 0x000fe200078ec0ff */
[--C-:B------:R-:W-:Y:S01]  /*bb00*/  HSET2.LE.AND R15, R247, R44.reuse, PT ;  /* 0x0000002cf70f7233 */ /* 0x100fe20003803000 */
[----:B------:R-:W-:Y:S01]  /*bb10*/  LOP3.LUT R243, R16, 0xff, RZ, 0xc0, !PT ;  /* 0x000000ff10f37812 */ /* 0x000fe200078ec0ff */
[----:B------:R-:W-:Y:S01]  /*bb20*/  HSET2.LE.AND R169, R169, R44, PT ;  /* 0x0000002ca9a97233 */ /* 0x000fe20003803000 */
[----:B------:R-:W-:-:S02]  /*bb30*/  SHF.R.U32.HI R110, RZ, 0x18, R242 ;  /* 0x00000018ff6e7819 */ /* 0x000fc400000116f2 */
[----:B------:R-:W-:Y:S01]  /*bb40*/  LOP3.LUT R15, R15, R108, RZ, 0xc0, !PT ;  /* 0x0000006c0f0f7212 */ /* 0x000fe200078ec0ff */
[----:B------:R-:W-:Y:S01]  /*bb50*/  FADD.FTZ R108, R105, R26 ;  /* 0x0000001a696c7221 */ /* 0x000fe20000010000 */
[----:B------:R-:W-:Y:S01]  /*bb60*/  LOP3.LUT R195, R112, 0xff, RZ, 0xc0, !PT ;  /* 0x000000ff70c37812 */ /* 0x000fe200078ec0ff */
[----:B------:R-:W-:Y:S01]  /*bb70*/  FADD.FTZ R26, R59, R58 ;  /* 0x0000003a3b1a7221 */ /* 0x000fe20000010000 */
[----:B------:R-:W-:Y:S01]  /*bb80*/  F2FP.BF16.PACK_AB R59, R103, R104 ;  /* 0x00000068673b723e */ /* 0x000fe200000010ff */
[----:B------:R-:W-:Y:S01]  /*bb90*/  FADD.FTZ R27, R27, R108 ;  /* 0x0000006c1b1b7221 */ /* 0x000fe20000010000 */
[----:B------:R-:W-:Y:S01]  /*bba0*/  SHF.R.U32.HI R16, RZ, 0x18, R16 ;  /* 0x00000018ff107819 */ /* 0x000fe20000011610 */
[----:B------:R-:W-:Y:S01]  /*bbb0*/  FADD.FTZ R47, R47, R26 ;  /* 0x0000001a2f2f7221 */ /* 0x000fe20000010000 */
[----:B------:R-:W-:Y:S01]  /*bbc0*/  SHF.R.U32.HI R14, RZ, 0x8, R14 ;  /* 0x00000008ff0e7819 */ /* 0x000fe2000001160e */
[----:B------:R-:W-:Y:S01]  /*bbd0*/  FADD.FTZ R106, R24, R27 ;  /* 0x0000001b186a7221 */ /* 0x000fe20000010000 */
[--C-:B------:R-:W-:Y:S01]  /*bbe0*/  HSET2.LE.AND R24, R201, R44.reuse, PT ;  /* 0x0000002cc9187233 */ /* 0x100fe20003803000 */
[----:B-1----:R-:W-:Y:S01]  /*bbf0*/  FADD.FTZ R88, R46, R47 ;  /* 0x0000002f2e587221 */ /* 0x002fe20000010000 */
[----:B------:R-:W-:Y:S01]  /*bc00*/  LOP3.LUT R207, R207, 0xff, RZ, 0xc0, !PT ;  /* 0x000000ffcfcf7812 */ /* 0x000fe200078ec0ff */
[----:B------:R-:W-:Y:S01]  /*bc10*/  FADD.FTZ R89, R89, R106 ;  /* 0x0000006a59597221 */ /* 0x000fe20000010000 */
[----:B------:R-:W-:Y:S01]  /*bc20*/  PRMT R19, R200, 0x5410, R19 ;  /* 0x00005410c8137816 */ /* 0x000fe20000000013 */
[----:B------:R-:W-:Y:S01]  /*bc30*/  FADD.FTZ R45, R45, R88 ;  /* 0x000000582d2d7221 */ /* 0x000fe20000010000 */
[----:B------:R-:W-:Y:S01]  /*bc40*/  LOP3.LUT R24, R24, R59, RZ, 0xc0, !PT ;  /* 0x0000003b18187212 */ /* 0x000fe200078ec0ff */
[----:B------:R1:W4:Y:S01]  /*bc50*/  MUFU.EX2 R58, R79 ;  /* 0x0000004f003a7308 */ /* 0x0003220000000800 */
[----:B------:R-:W-:Y:S01]  /*bc60*/  PRMT R195, R195, 0x5410, R110 ;  /* 0x00005410c3c37816 */ /* 0x000fe2000000006e */
[----:B------:R-:W-:Y:S01]  /*bc70*/  FADD.FTZ R20, R20, R45 ;  /* 0x0000002d14147221 */ /* 0x000fe20000010000 */
[----:B------:R-:W-:Y:S01]  /*bc80*/  PRMT R205, R205, 0x5410, R18 ;  /* 0x00005410cdcd7816 */ /* 0x000fe20000000012 */
[--C-:B------:R-:W-:Y:S01]  /*bc90*/  HSET2.LE.AND R26, R125, R44.reuse, PT ;  /* 0x0000002c7d1a7233 */ /* 0x100fe20003803000 */
[----:B------:R-:W-:Y:S01]  /*bca0*/  PRMT R243, R243, 0x5410, R14 ;  /* 0x00005410f3f37816 */ /* 0x000fe2000000000e */
[----:B------:R-:W-:Y:S01]  /*bcb0*/  FADD.FTZ R59, R21, R20 ;  /* 0x00000014153b7221 */ /* 0x000fe20000010000 */
[----:B------:R-:W-:Y:S01]  /*bcc0*/  PRMT R207, R207, 0x5410, R16 ;  /* 0x00005410cfcf7816 */ /* 0x000fe20000000010 */
[----:B------:R-:W-:Y:S01]  /*bcd0*/  FFMA.FTZ R16, R69, c[0x0][0x23c], -R70 ;  /* 0x00008f0045107a23 */ /* 0x000fe20000010846 */
[--C-:B------:R-:W-:Y:S01]  /*bce0*/  HSET2.LE.AND R14, R245, R44.reuse, PT ;  /* 0x0000002cf50e7233 */ /* 0x100fe20003803000 */
[----:B------:R-:W-:Y:S01]  /*bcf0*/  FADD.FTZ R32, R32, R59 ;  /* 0x0000003b20207221 */ /* 0x000fe20000010000 */
[----:B------:R2:W-:Y:S01]  /*bd00*/  MUFU.EX2 R69, R13 ;  /* 0x0000000d00457308 */ /* 0x0005e20000000800 */
[--C-:B------:R-:W-:Y:S01]  /*bd10*/  HSET2.LE.AND R27, R167, R44.reuse, PT ;  /* 0x0000002ca71b7233 */ /* 0x100fe20003803000 */
[----:B------:R-:W-:Y:S01]  /*bd20*/  FADD.FTZ R74, R74, R89 ;  /* 0x000000594a4a7221 */ /* 0x000fe20000010000 */
[--C-:B------:R-:W-:Y:S01]  /*bd30*/  HSET2.LE.AND R195, R195, R44.reuse, PT ;  /* 0x0000002cc3c37233 */ /* 0x100fe20003803000 */
[----:B------:R-:W-:Y:S01]  /*bd40*/  FADD.FTZ R43, R43, R32 ;  /* 0x000000202b2b7221 */ /* 0x000fe20000010000 */
[--C-:B-1----:R-:W-:Y:S01]  /*bd50*/  HSET2.LE.AND R79, R19, R44.reuse, PT ;  /* 0x0000002c134f7233 */ /* 0x102fe20003803000 */
[----:B------:R-:W-:Y:S01]  /*bd60*/  FADD.FTZ R73, R73, R74 ;  /* 0x0000004a49497221 */ /* 0x000fe20000010000 */
[--C-:B------:R-:W-:Y:S01]  /*bd70*/  HSET2.LE.AND R205, R205, R44.reuse, PT ;  /* 0x0000002ccdcd7233 */ /* 0x100fe20003803000 */
[----:B------:R-:W-:Y:S01]  /*bd80*/  FADD.FTZ R42, R42, R43 ;  /* 0x0000002b2a2a7221 */ /* 0x000fe20000010000 */
[--C-:B------:R-:W-:Y:S01]  /*bd90*/  HSET2.LE.AND R243, R243, R44.reuse, PT ;  /* 0x0000002cf3f37233 */ /* 0x100fe20003803000 */
[----:B------:R-:W-:Y:S01]  /*bda0*/  FADD.FTZ R73, R34, R73 ;  /* 0x0000004922497221 */ /* 0x000fe20000010000 */
[--C-:B------:R-:W-:Y:S01]  /*bdb0*/  HSET2.LE.AND R207, R207, R44.reuse, PT ;  /* 0x0000002ccfcf7233 */ /* 0x100fe20003803000 */
[----:B------:R-:W-:Y:S01]  /*bdc0*/  FADD.FTZ R39, R39, R42 ;  /* 0x0000002a27277221 */ /* 0x000fe20000010000 */
[----:B------:R-:W1:Y:S01]  /*bdd0*/  MUFU.EX2 R84, R84 ;  /* 0x0000005400547308 */ /* 0x000e620000000800 */
[----:B------:R-:W-:Y:S01]  /*bde0*/  FADD.FTZ R72, R72, R73 ;  /* 0x0000004948487221 */ /* 0x000fe20000010000 */
[----:B---3--:R-:W-:Y:S01]  /*bdf0*/  F2FP.BF16.PACK_AB R245, R123, R86 ;  /* 0x000000567bf5723e */ /* 0x008fe200000010ff */
[----:B--2---:R-:W-:Y:S01]  /*be00*/  HSET2.LE.AND R13, R249, R44, PT ;  /* 0x0000002cf90d7233 */ /* 0x004fe20003803000 */
[----:B------:R-:W-:Y:S01]  /*be10*/  FADD.FTZ R39, R38, R39 ;  /* 0x0000002726277221 */ /* 0x000fe20000010000 */
[----:B------:R-:W-:Y:S01]  /*be20*/  LOP3.LUT R26, R26, R57, RZ, 0xc0, !PT ;  /* 0x000000391a1a7212 */ /* 0x000fe200078ec0ff */
[----:B------:R-:W-:Y:S01]  /*be30*/  FADD.FTZ R44, R22, R23 ;  /* 0x00000017162c7221 */ /* 0x000fe20000010000 */
[----:B------:R-:W-:Y:S01]  /*be40*/  LOP3.LUT R14, R14, R245, RZ, 0xc0, !PT ;  /* 0x000000f50e0e7212 */ /* 0x000fe200078ec0ff */
[----:B------:R-:W-:Y:S01]  /*be50*/  FADD.FTZ R120, R120, R39 ;  /* 0x0000002778787221 */ /* 0x000fe20000010000 */
[----:B------:R-:W-:Y:S01]  /*be60*/  LOP3.LUT R27, R27, R56, RZ, 0xc0, !PT ;  /* 0x000000381b1b7212 */ /* 0x000fe200078ec0ff */
[----:B------:R-:W-:Y:S01]  /*be70*/  FADD.FTZ R33, R33, R44 ;  /* 0x0000002c21217221 */ /* 0x000fe20000010000 */
[----:B------:R-:W-:Y:S01]  /*be80*/  MUFU.EX2 R56, R16 ;  /* 0x0000001000387308 */ /* 0x000fe20000000800 */
[----:B------:R-:W-:Y:S01]  /*be90*/  FADD.FTZ R115, R115, R120 ;  /* 0x0000007873737221 */ /* 0x000fe20000010000 */
[----:B----4-:R-:W-:Y:S01]  /*bea0*/  F2FP.BF16.PACK_AB R20, R58, R67 ;  /* 0x000000433a14723e */ /* 0x010fe200000010ff */
[----:B------:R-:W-:-:S02]  /*beb0*/  FADD.FTZ R4, R4, R33 ;  /* 0x0000002104047221 */ /* 0x000fc40000010000 */
[----:B------:R-:W-:Y:S01]  /*bec0*/  FADD.FTZ R118, R118, R115 ;  /* 0x0000007376767221 */ /* 0x000fe20000010000 */
[----:B-1----:R-:W-:Y:S01]  /*bed0*/  F2FP.BF16.PACK_AB R110, R85, R84 ;  /* 0x00000054556e723e */ /* 0x002fe200000010ff */
[----:B------:R-:W-:Y:S01]  /*bee0*/  FADD.FTZ R41, R41, R4 ;  /* 0x0000000429297221 */ /* 0x000fe20000010000 */
[----:B------:R-:W-:Y:S01]  /*bef0*/  MUFU.EX2 R57, R78 ;  /* 0x0000004e00397308 */ /* 0x000fe20000000800 */
[----:B------:R-:W-:Y:S01]  /*bf00*/  FADD.FTZ R113, R113, R118 ;  /* 0x0000007671717221 */ /* 0x000fe20000010000 */
[----:B------:R-:W-:Y:S01]  /*bf10*/  LOP3.LUT R13, R13, R110, RZ, 0xc0, !PT ;  /* 0x0000006e0d0d7212 */ /* 0x000fe200078ec0ff */
[----:B------:R-:W-:Y:S01]  /*bf20*/  FADD.FTZ R72, R71, R72 ;  /* 0x0000004847487221 */ /* 0x000fe20000010000 */
[----:B------:R-:W-:Y:S01]  /*bf30*/  LOP3.LUT R20, R243, R20, RZ, 0xc0, !PT ;  /* 0x00000014f3147212 */ /* 0x000fe200078ec0ff */
[----:B------:R-:W-:Y:S02]  /*bf40*/  FADD.FTZ R40, R40, R41 ;  /* 0x0000002928287221 */ /* 0x000fe40000010000 */
[--C-:B------:R-:W-:Y:S01]  /*bf50*/  FFMA.FTZ R18, R30, c[0x0][0x23c], -R81.reuse ;  /* 0x00008f001e127a23 */ /* 0x100fe20000010851 */
[----:B------:R-:W-:Y:S01]  /*bf60*/  MUFU.EX2 R68, R68 ;  /* 0x0000004400447308 */ /* 0x000fe20000000800 */
[----:B------:R-:W-:Y:S01]  /*bf70*/  FFMA.FTZ R81, R28, c[0x0][0x23c], -R81 ;  /* 0x00008f001c517a23 */ /* 0x000fe20000010851 */
[----:B------:R-:W-:Y:S01]  /*bf80*/  HMMA.16816.F32.BF16 R140, R12, R8, R140 ;  /* 0x000000080c8c723c */ /* 0x000fe2000004188c */
[----:B------:R-:W-:Y:S01]  /*bf90*/  FADD.FTZ R184, R184, R113 ;  /* 0x00000071b8b87221 */ /* 0x000fe20000010000 */
[----:B------:R-:W1:Y:S01]  /*bfa0*/  LDSM.16.MT88.4 R28, [R215+0x5800] ;  /* 0x00580000d71c783b */ /* 0x000e620000004200 */
[----:B------:R-:W-:-:S02]  /*bfb0*/  FADD.FTZ R63, R63, R72 ;  /* 0x000000483f3f7221 */ /* 0x000fc40000010000 */
[----:B------:R-:W-:Y:S01]  /*bfc0*/  FADD.FTZ R37, R37, R40 ;  /* 0x0000002825257221 */ /* 0x000fe20000010000 */
[----:B------:R2:W-:Y:S01]  /*bfd0*/  MUFU.EX2 R46, R18 ;  /* 0x00000012002e7308 */ /* 0x0005e20000000800 */
[----:B------:R-:W-:Y:S01]  /*bfe0*/  FADD.FTZ R197, R197, R184 ;  /* 0x000000b8c5c57221 */ /* 0x000fe20000010000 */
[----:B------:R-:W-:Y:S01]  /*bff0*/  HMMA.16816.F32.BF16 R136, R12, R10, R136 ;  /* 0x0000000a0c88723c */ /* 0x000fe20000041888 */
        /* <DEDUP_REMOVED lines=8> */
[----:B--2---:R-:W-:Y:S01]  /*c080*/  F2FP.BF16.PACK_AB R18, R95, R96 ;  /* 0x000000605f12723e */ /* 0x004fe200000010ff */
[----:B------:R-:W-:Y:S02]  /*c090*/  FADD.FTZ R111, R111, R116 ;  /* 0x000000746f6f7221 */ /* 0x000fe40000010000 */
[----:B------:R-:W-:Y:S01]  /*c0a0*/  FADD.FTZ R168, R168, R199 ;  /* 0x000000c7a8a87221 */ /* 0x000fe20000010000 */
[----:B------:R-:W-:Y:S01]  /*c0b0*/  LOP3.LUT R25, R25, R18, RZ, 0xc0, !PT ;  /* 0x0000001219197212 */ /* 0x000fe200078ec0ff */
[----:B------:R-:W-:Y:S01]  /*c0c0*/  FADD.FTZ R187, R187, R188 ;  /* 0x000000bcbbbb7221 */ /* 0x000fe20000010000 */
[----:B------:R-:W2:Y:S01]  /*c0d0*/  LDSM.16.MT88.4 R16, [R216+0x5c00] ;  /* 0x005c0000d810783b */ /* 0x000ea20000004200 */
[----:B------:R-:W-:-:S02]  /*c0e0*/  FADD.FTZ R114, R114, R111 ;  /* 0x0000006f72727221 */ /* 0x000fc40000010000 */
[----:B------:R-:W-:Y:S02]  /*c0f0*/  FADD.FTZ R183, R183, R168 ;  /* 0x000000a8b7b77221 */ /* 0x000fe40000010000 */
[----:B------:R-:W-:Y:S01]  /*c100*/  FADD.FTZ R186, R186, R187 ;  /* 0x000000bbbaba7221 */ /* 0x000fe20000010000 */
[----:B------:R-:W-:Y:S01]  /*c110*/  HMMA.16816.F32.BF16 R132, R24, R8, R132 ;  /* 0x000000081884723c */ /* 0x000fe20000041884 */
[----:B------:R-:W-:Y:S02]  /*c120*/  FADD.FTZ R107, R107, R114 ;  /* 0x000000726b6b7221 */ /* 0x000fe40000010000 */
[----:B------:R-:W-:Y:S02]  /*c130*/  FADD.FTZ R164, R164, R183 ;  /* 0x000000b7a4a47221 */ /* 0x000fe40000010000 */
[----:B------:R-:W-:Y:S02]  /*c140*/  FADD.FTZ R173, R173, R186 ;  /* 0x000000baadad7221 */ /* 0x000fe40000010000 */
[----:B------:R-:W-:Y:S01]  /*c150*/  FADD.FTZ R178, R178, R107 ;  /* 0x0000006bb2b27221 */ /* 0x000fe20000010000 */
[C---:B-1----:R-:W-:Y:S01]  /*c160*/  HMMA.16816.F32.BF16 R148, R12.reuse, R28, R148 ;  /* 0x0000001c0c94723c */ /* 0x042fe20000041894 */
[----:B------:R-:W-:Y:S01]  /*c170*/  FFMA.FTZ R70, R66, c[0x0][0x23c], -R70 ;  /* 0x00008f0042467a23 */ /* 0x000fe20000010846 */
[----:B------:R-:W-:Y:S01]  /*c180*/  F2FP.BF16.PACK_AB R8, R99, R100 ;  /* 0x000000646308723e */ /* 0x000fe200000010ff */
[----:B------:R-:W-:Y:S01]  /*c190*/  FADD.FTZ R185, R185, R164 ;  /* 0x000000a4b9b97221 */ /* 0x000fe20000010000 */
[----:B------:R-:W1:Y:S01]  /*c1a0*/  MUFU.EX2 R66, R198 ;  /* 0x000000c600427308 */ /* 0x000e620000000800 */
[----:B------:R-:W-:Y:S01]  /*c1b0*/  FADD.FTZ R172, R172, R173 ;  /* 0x000000adacac7221 */ /* 0x000fe20000010000 */
[----:B------:R-:W-:Y:S01]  /*c1c0*/  LOP3.LUT R8, R205, R8, RZ, 0xc0, !PT ;  /* 0x00000008cd087212 */ /* 0x000fe200078ec0ff */
[----:B------:R-:W-:Y:S01]  /*c1d0*/  FADD.FTZ R178, R179, R178 ;  /* 0x000000b2b3b27221 */ /* 0x000fe20000010000 */
[----:B------:R-:W-:Y:S01]  /*c1e0*/  HMMA.16816.F32.BF16 R144, R12, R30, R144 ;  /* 0x0000001e0c90723c */ /* 0x000fe20000041890 */
[----:B------:R-:W-:Y:S01]  /*c1f0*/  FADD.FTZ R104, R104, R127 ;  /* 0x0000007f68687221 */ /* 0x000fe20000010000 */
[----:B------:R-:W3:Y:S01]  /*c200*/  LDSM.16.MT88.4 R12, [R215+0x5c00] ;  /* 0x005c0000d70c783b */ /* 0x000ee20000004200 */
[----:B------:R-:W-:Y:S01]  /*c210*/  FADD.FTZ R90, R90, R185 ;  /* 0x000000b95a5a7221 */ /* 0x000fe20000010000 */
[----:B------:R-:W4:Y:S01]  /*c220*/  MUFU.EX2 R45, R70 ;  /* 0x00000046002d7308 */ /* 0x000f220000000800 */
[----:B------:R-:W-:-:S02]  /*c230*/  FADD.FTZ R171, R171, R172 ;  /* 0x000000acabab7221 */ /* 0x000fc40000010000 */
[----:B------:R-:W-:Y:S01]  /*c240*/  FADD.FTZ R181, R181, R178 ;  /* 0x000000b2b5b57221 */ /* 0x000fe20000010000 */
[C---:B------:R-:W-:Y:S01]  /*c250*/  HMMA.16816.F32.BF16 R152, R24.reuse, R10, R152 ;  /* 0x0000000a1898723c */ /* 0x040fe20000041898 */
[----:B------:R-:W-:Y:S02]  /*c260*/  FADD.FTZ R103, R103, R104 ;  /* 0x0000006867677221 */ /* 0x000fe40000010000 */
[----:B------:R-:W-:Y:S01]  /*c270*/  FADD.FTZ R109, R109, R90 ;  /* 0x0000005a6d6d7221 */ /* 0x000fe20000010000 */
[----:B-1----:R-:W-:Y:S01]  /*c280*/  F2FP.BF16.PACK_AB R22, R66, R69 ;  /* 0x000000454216723e */ /* 0x002fe200000010ff */
[----:B------:R-:W-:Y:S02]  /*c290*/  FADD.FTZ R170, R170, R171 ;  /* 0x000000abaaaa7221 */ /* 0x000fe40000010000 */
[----:B------:R-:W-:Y:S01]  /*c2a0*/  FADD.FTZ R181, R182, R181 ;  /* 0x000000b5b6b57221 */ /* 0x000fe20000010000 */
[----:B------:R-:W-:Y:S01]  /*c2b0*/  LOP3.LUT R11, R61, R22, RZ, 0xc0, !PT ;  /* 0x000000163d0b7212 */ /* 0x000fe200078ec0ff */
[----:B------:R-:W-:Y:S01]  /*c2c0*/  FADD.FTZ R102, R102, R103 ;  /* 0x0000006766667221 */ /* 0x000fe20000010000 */
[----:B------:R-:W-:Y:S01]  /*c2d0*/  F2FP.BF16.PACK_AB R22, R91, R92 ;  /* 0x0000005c5b16723e */ /* 0x000fe200000010ff */
[----:B------:R-:W-:Y:S01]  /*c2e0*/  FADD.FTZ R86, R86, R109 ;  /* 0x0000006d56567221 */ /* 0x000fe20000010000 */
[----:B------:R-:W-:Y:S01]  /*c2f0*/  F2FP.BF16.PACK_AB R10, R97, R98 ;  /* 0x00000062610a723e */ /* 0x000fe200000010ff */
[----:B------:R-:W-:Y:S01]  /*c300*/  FADD.FTZ R119, R119, R170 ;  /* 0x000000aa77777221 */ /* 0x000fe20000010000 */
[----:B------:R-:W-:Y:S01]  /*c310*/  LOP3.LUT R9, R87, R22, RZ, 0xc0, !PT ;  /* 0x0000001657097212 */ /* 0x000fe200078ec0ff */
[----:B------:R-:W-:Y:S01]  /*c320*/  FADD.FTZ R130, R130, R181 ;  /* 0x000000b582827221 */ /* 0x000fe20000010000 */
[----:B------:R-:W-:Y:S01]  /*c330*/  F2FP.BF16.PACK_AB R22, R47, R46 ;  /* 0x0000002e2f16723e */ /* 0x000fe200000010ff */
[----:B------:R-:W-:Y:S01]  /*c340*/  FADD.FTZ R101, R101, R102 ;  /* 0x0000006665657221 */ /* 0x000fe20000010000 */
[----:B------:R-:W-:Y:S01]  /*c350*/  HMMA.16816.F32.BF16 R156, R24, R28, R156 ;  /* 0x0000001c189c723c */ /* 0x000fe2000004189c */
[----:B------:R-:W-:Y:S01]  /*c360*/  FADD.FTZ R86, R123, R86 ;  /* 0x000000567b567221 */ /* 0x000fe20000010000 */
[----:B------:R-:W-:Y:S01]  /*c370*/  LOP3.LUT R10, R79, R10, RZ, 0xc0, !PT ;  /* 0x0000000a4f0a7212 */ /* 0x000fe200078ec0ff */
[----:B------:R-:W-:Y:S01]  /*c380*/  FADD.FTZ R204, R204, R119 ;  /* 0x00000077cccc7221 */ /* 0x000fe20000010000 */
[----:B------:R-:W-:Y:S01]  /*c390*/  LOP3.LUT R22, R169, R22, RZ, 0xc0, !PT ;  /* 0x00000016a9167212 */ /* 0x000fe200078ec0ff */
[----:B------:R-:W-:-:S02]  /*c3a0*/  FADD.FTZ R130, R131, R130 ;  /* 0x0000008283827221 */ /* 0x000fc40000010000 */
[----:B------:R-:W-:Y:S01]  /*c3b0*/  FADD.FTZ R100, R100, R101 ;  /* 0x0000006564647221 */ /* 0x000fe20000010000 */
[----:B------:R-:W-:Y:S01]  /*c3c0*/  HMMA.16816.F32.BF16 R160, R24, R30, R160 ;  /* 0x0000001e18a0723c */ /* 0x000fe200000418a0 */
[----:B------:R-:W-:Y:S01]  /*c3d0*/  FADD.FTZ R67, R67, R86 ;  /* 0x0000005643437221 */ /* 0x000fe20000010000 */
[----:B------:R-:W-:Y:S01]  /*c3e0*/  F2FP.BF16.PACK_AB R28, R57, R56 ;  /* 0x00000038391c723e */ /* 0x000fe200000010ff */
[----:B------:R-:W-:Y:S02]  /*c3f0*/  FADD.FTZ R121, R121, R204 ;  /* 0x000000cc79797221 */ /* 0x000fe40000010000 */
[----:B------:R-:W-:Y:S01]  /*c400*/  FADD.FTZ R165, R165, R130 ;  /* 0x00000082a5a57221 */ /* 0x000fe20000010000 */
[----:B------:R-:W-:Y:S01]  /*c410*/  LOP3.LUT R21, R207, R28, RZ, 0xc0, !PT ;  /* 0x0000001ccf157212 */ /* 0x000fe200078ec0ff */
[----:B------:R-:W-:Y:S01]  /*c420*/  FADD.FTZ R99, R99, R100 ;  /* 0x0000006463637221 */ /* 0x000fe20000010000 */
[----:B----4-:R-:W-:Y:S01]  /*c430*/  F2FP.BF16.PACK_AB R28, R45, R68 ;  /* 0x000000442d1c723e */ /* 0x010fe200000010ff */
[----:B------:R-:W-:Y:S01]  /*c440*/  FADD.FTZ R67, R58, R67 ;  /* 0x000000433a437221 */ /* 0x000fe20000010000 */
[----:B--2---:R-:W-:Y:S01]  /*c450*/  HMMA.16816.F32.BF16 R132, R8, R16, R132 ;  /* 0x000000100884723c */ /* 0x004fe20000041884 */
[----:B------:R-:W-:Y:S01]  /*c460*/  FADD.FTZ R121, R202, R121 ;  /* 0x00000079ca797221 */ /* 0x000fe20000010000 */
[----:B------:R-:W-:Y:S01]  /*c470*/  LOP3.LUT R23, R195, R28, RZ, 0xc0, !PT ;  /* 0x0000001cc3177212 */ /* 0x000fe200078ec0ff */
        /* <DEDUP_REMOVED lines=8> */
[----:B------:R-:W-:Y:S01]  /*c500*/  HMMA.16816.F32.BF16 R140, R20, R16, R140 ;  /* 0x00000010148c723c */ /* 0x000fe2000004188c */
[----:B------:R-:W-:Y:S01]  /*c510*/  FADD.FTZ R95, R95, R96 ;  /* 0x000000605f5f7221 */ /* 0x000fe20000010000 */
[----:B------:R1:W-:Y:S01]  /*c520*/  STL [R1+0x10], R4 ;  /* 0x0000100401007387 */ /* 0x0003e20000100800 */
[----:B------:R-:W-:-:S02]  /*c530*/  FADD.FTZ R84, R85, R84 ;  /* 0x0000005455547221 */ /* 0x000fc40000010000 */
[----:B------:R-:W-:Y:S01]  /*c540*/  FADD.FTZ R94, R94, R95 ;  /* 0x0000005f5e5e7221 */ /* 0x000fe20000010000 */
[----:B------:R1:W-:Y:S01]  /*c550*/  STL [R1+0x14], R191 ;  /* 0x000014bf01007387 */ /* 0x0003e20000100800 */
[----:B------:R-:W-:Y:S01]  /*c560*/  FADD.FTZ R83, R83, R84 ;  /* 0x0000005453537221 */ /* 0x000fe20000010000 */
[C---:B------:R-:W-:Y:S01]  /*c570*/  HMMA.16816.F32.BF16 R136, R20.reuse, R18, R136 ;  /* 0x000000121488723c */ /* 0x040fe20000041888 */
[----:B------:R-:W-:Y:S02]  /*c580*/  FADD.FTZ R93, R93, R94 ;  /* 0x0000005e5d5d7221 */ /* 0x000fe40000010000 */
[----:B------:R-:W-:Y:S02]  /*c590*/  FADD.FTZ R83, R80, R83 ;  /* 0x0000005350537221 */ /* 0x000fe40000010000 */
[----:B------:R-:W-:Y:S02]  /*c5a0*/  FADD.FTZ R92, R92, R93 ;  /* 0x0000005d5c5c7221 */ /* 0x000fe40000010000 */
[----:B------:R-:W-:Y:S01]  /*c5b0*/  FADD.FTZ R56, R56, R83 ;  /* 0x0000005338387221 */ /* 0x000fe20000010000 */
[----:B---3--:R-:W-:Y:S01]  /*c5c0*/  HMMA.16816.F32.BF16 R148, R20, R12, R148 ;  /* 0x0000000c1494723c */ /* 0x008fe20000041894 */
[----:B------:R-:W-:-:S02]  /*c5d0*/  FADD.FTZ R92, R91, R92 ;  /* 0x0000005c5b5c7221 */ /* 0x000fc40000010000 */
[----:B------:R-:W-:Y:S02]  /*c5e0*/  FADD.FTZ R57, R57, R56 ;  /* 0x0000003839397221 */ /* 0x000fe40000010000 */
[----:B------:R-:W-:Y:S02]  /*c5f0*/  FADD.FTZ R69, R69, R92 ;  /* 0x0000005c45457221 */ /* 0x000fe40000010000 */
[----:B------:R-:W-:Y:S01]  /*c600*/  FADD.FTZ R68, R68, R57 ;  /* 0x0000003944447221 */ /* 0x000fe20000010000 */
[----:B------:R-:W-:Y:S01]  /*c610*/  HMMA.16816.F32.BF16 R144, R20, R14, R144 ;  /* 0x0000000e1490723c */ /* 0x000fe20000041890 */
[----:B------:R-:W-:Y:S02]  /*c620*/  FADD.FTZ R243, R66, R69 ;  /* 0x0000004542f37221 */ /* 0x000fe40000010000 */
[----:B------:R-:W-:-:S05]  /*c630*/  FADD.FTZ R252, R45, R68 ;  /* 0x000000442dfc7221 */ /* 0x000fca0000010000 */
[C---:B------:R-:W-:Y:S08]  /*c640*/  HMMA.16816.F32.BF16 R156, R8.reuse, R12, R156 ;  /* 0x0000000c089c723c */ /* 0x040ff0000004189c */
[----:B------:R-:W-:Y:S01]  /*c650*/  HMMA.16816.F32.BF16 R160, R8, R14, R160 ;  /* 0x0000000e08a0723c */ /* 0x000fe200000418a0 */
[----:B------:R-:W-:Y:S07]  /*c660*/  @!P0 BRA `(.L_x_827) ;  /* 0x00009e3000008947 */ /* 0x000fee0003800000 */
[----:B-1----:R-:W-:Y:S01]  /*c670*/  UIADD3 UR36, UR34, -0x2, URZ ;  /* 0xfffffffe22247890 */ /* 0x002fe2000fffe03f */
        /* <DEDUP_REMOVED lines=8> */
[----:B-----5:R-:W-:Y:S01]  /*c700*/  IMAD.WIDE.U32 R14, R15, UR28, R50 ;  /* 0x0000001c0f0e7c25 */ /* 0x020fe2000f8e0032 */
[----:B------:R-:W-:-:S03]  /*c710*/  UIMAD UR5, UR35, UR28, UR5 ;  /* 0x0000001c230572a4 */ /* 0x000fc6000f8e0205 */
[----:B------:R-:W-:Y:S01]  /*c720*/  IMAD.U32 R11, RZ, RZ, UR4 ;  /* 0x00000004ff0b7e24 */ /* 0x000fe2000f8e00ff */
[----:B------:R-:W-:Y:S01]  /*c730*/  @!P1 LEA R12, P2, R9, R14, 0x6 ;  /* 0x0000000e090c9211 */ /* 0x000fe200078430ff */
[----:B------:R-:W-:Y:S01]  /*c740*/  @!P1 IMAD.MOV.U32 R8, RZ, RZ, c[0x0][0x1a4] ;  /* 0x00006900ff089624 */ /* 0x000fe200078e00ff */
[----:B------:R-:W-:Y:S01]  /*c750*/  IADD3 R15, R15, UR5, RZ ;  /* 0x000000050f0f7c10 */ /* 0x000fe2000fffe0ff */
[----:B------:R-:W-:Y:S01]  /*c760*/  IMAD.U32 R4, RZ, RZ, UR4 ;  /* 0x00000004ff047e24 */ /* 0x000fe2000f8e00ff */
[C---:B------:R-:W-:Y:S02]  /*c770*/  @!P1 IADD3 R10, P0, R14.reuse, UR30, RZ ;  /* 0x0000001e0e0a9c10 */ /* 0x040fe4000ff1e0ff */
[----:B------:R-:W-:Y:S02]  /*c780*/  @!P1 LEA R20, P3, R14, c[0x0][0x170], 0x1 ;  /* 0x00005c000e149a11 */ /* 0x000fe400078608ff */
[----:B------:R-:W-:Y:S01]  /*c790*/  @!P1 LEA.HI.X R11, R11, R15, R8, 0x6, P2 ;  /* 0x0000000f0b0b9211 */ /* 0x000fe200010f3408 */
[----:B------:R-:W-:Y:S01]  /*c7a0*/  @!P1 IMAD R8, R8, 0x60, RZ ;  /* 0x0000006008089824 */ /* 0x000fe200078e02ff */
[----:B------:R-:W-:-:S02]  /*c7b0*/  @!P1 IADD3.X R9, R15, UR29, RZ, P0, !PT ;  /* 0x0000001d0f099c10 */ /* 0x000fc400087fe4ff */
        /* <DEDUP_REMOVED lines=9> */
[----:B------:R-:W-:Y:S01]  /*c850*/  IMAD.U32 R4, RZ, RZ, UR36 ;  /* 0x00000024ff047e24 */ /* 0x000fe2000f8e00ff */
[----:B------:R-:W-:Y:S01]  /*c860*/  @!P1 LEA R12, P0, R14, c[0x0][0x170], 0x1 ;  /* 0x00005c000e0c9a11 */ /* 0x000fe200078008ff */
[----:B------:R-:W-:Y:S02]  /*c870*/  @P1 STS.64 [R222+0x4008], RZ ;  /* 0x004008ffde001388 */ /* 0x000fe40000000a00 */
[----:B------:R-:W-:Y:S01]  /*c880*/  IMAD R115, R4, 0x80, R221 ;  /* 0x0000008004737824 */ /* 0x000fe200078e02dd */
[----:B------:R-:W-:Y:S01]  /*c890*/  @!P1 LEA.HI.X R13, R14, c[0x0][0x174], R8, 0x1, P0 ;  /* 0x00005d000e0d9a11 */ /* 0x000fe200000f0c08 */
[----:B------:R-:W-:Y:S01]  /*c8a0*/  @!PT LDS RZ, [RZ] ;  /* 0x00000000fffff984 */ /* 0x000fe20000000800 */
[----:B------:R-:W-:Y:S01]  /*c8b0*/  @!PT LDS RZ, [RZ] ;  /* 0x00000000fffff984 */ /* 0x000fe20000000800 */
[----:B------:R-:W-:Y:S01]  /*c8c0*/  @!PT LDS RZ, [RZ] ;  /* 0x00000000fffff984 */ /* 0x000fe20000000800 */
[----:B------:R1:W-:Y:S02]  /*c8d0*/  @!P1 LDGSTS.E.BYPASS.LTC128B.128 [R222+0x4000], [R20.64] ;  /* 0x0400000014de9fae */ /* 0x0003e4000b901d4e */
[--C-:B------:R-:W-:Y:S01]  /*c8e0*/  IMAD.IADD R4, R236, 0x1, -R115.reuse ;  /* 0x00000001ec047824 */ /* 0x100fe200078e0a73 */
[C---:B------:R-:W-:Y:S01]  /*c8f0*/  ISETP.GE.AND P2, PT, R115.reuse, R234, PT ;  /* 0x000000ea7300720c */ /* 0x040fe20003f46270 */
[----:B------:R-:W-:Y:S01]  /*c900*/  @P1 STS.128 [R222+0x4800], RZ ;  /* 0x004800ffde001388 */ /* 0x000fe20000000c00 */
[----:B------:R-:W-:Y:S01]  /*c910*/  IMAD.IADD R93, R230, 0x1, -R115 ;  /* 0x00000001e65d7824 */ /* 0x000fe200078e0a73 */
[----:B------:R-:W-:-:S02]  /*c920*/  ISETP.GE.AND P3, PT, R115, R231, PT ;  /* 0x000000e77300720c */ /* 0x000fc40003f66270 */
[----:B------:R-:W-:Y:S01]  /*c930*/  @!PT LDS RZ, [RZ] ;  /* 0x00000000fffff984 */ /* 0x000fe20000000800 */
[----:B------:R-:W-:Y:S01]  /*c940*/  @!PT LDS RZ, [RZ] ;  /* 0x00000000fffff984 */ /* 0x000fe20000000800 */
[----:B------:R-:W-:Y:S01]  /*c950*/  @!PT LDS RZ, [RZ] ;  /* 0x00000000fffff984 */ /* 0x000fe20000000800 */
[----:B------:R2:W-:Y:S01]  /*c960*/  @!P1 LDGSTS.E.BYPASS.LTC128B.128 [R222+0x4800], [R42.64] ;  /* 0x048000002ade9fae */ /* 0x0005e2000b901d4e */
[----:B------:R-:W-:Y:S02]  /*c970*/  IABS R4, R4 ;  /* 0x0000000400047213 */ /* 0x000fe40000000000 */
[----:B------:R-:W-:Y:S01]  /*c980*/  IABS R93, R93 ;  /* 0x0000005d005d7213 */ /* 0x000fe20000000000 */
[----:B------:R-:W-:Y:S01]  /*c990*/  @P1 STS.128 [R222+0x5000], RZ ;  /* 0x005000ffde001388 */ /* 0x000fe20000000c00 */
[C---:B------:R-:W-:Y:S02]  /*c9a0*/  ISETP.LT.OR P2, PT, R115.reuse, R235, P2 ;  /* 0x000000eb7300720c */ /* 0x040fe40001741670 */
[C---:B------:R-:W-:Y:S01]  /*c9b0*/  ISETP.LT.OR P3, PT, R115.reuse, R232, P3 ;  /* 0x000000e87300720c */ /* 0x040fe20001f61670 */
[----:B------:R-:W-:Y:S01]  /*c9c0*/  @!PT LDS RZ, [RZ] ;  /* 0x00000000fffff984 */ /* 0x000fe20000000800 */
[----:B------:R-:W-:Y:S01]  /*c9d0*/  @!PT LDS RZ, [RZ] ;  /* 0x00000000fffff984 */ /* 0x000fe20000000800 */
[----:B------:R-:W-:Y:S01]  /*c9e0*/  @!PT LDS RZ, [RZ] ;  /* 0x00000000fffff984 */ /* 0x000fe20000000800 */
[----:B------:R3:W-:Y:S01]  /*c9f0*/  @!P1 LDGSTS.E.BYPASS.LTC128B.128 [R222+0x5000], [R40.64] ;  /* 0x0500000028de9fae */ /* 0x0007e2000b901d4e */
[----:B------:R-:W-:Y:S01]  /*ca00*/  I2F R93, R93 ;  /* 0x0000005d005d7306 */ /* 0x000fe20000201400 */
[----:B------:R-:W-:-:S02]  /*ca10*/  ISETP.GE.AND P0, PT, R115, R228, PT ;  /* 0x000000e47300720c */ /* 0x000fc40003f06270 */
[----:B------:R-:W-:Y:S01]  /*ca20*/  @P1 STS.128 [R222+0x5800], RZ ;  /* 0x005800ffde001388 */ /* 0x000fe20000000c00 */
[C---:B------:R-:W-:Y:S02]  /*ca30*/  IADD3 R44, R115.reuse, 0x10, RZ ;  /* 0x00000010732c7810 */ /* 0x040fe40007ffe0ff */
[C---:B------:R-:W-:Y:S01]  /*ca40*/  ISETP.LT.OR P0, PT, R115.reuse, R229, P0 ;  /* 0x000000e57300720c */ /* 0x040fe20000701670 */
[----:B------:R-:W-:Y:S01]  /*ca50*/  @!PT LDS RZ, [RZ] ;  /* 0x00000000fffff984 */ /* 0x000fe20000000800 */
[----:B------:R-:W-:Y:S01]  /*ca60*/  @!PT LDS RZ, [RZ] ;  /* 0x00000000fffff984 */ /* 0x000fe20000000800 */
[----:B------:R-:W-:Y:S01]  /*ca70*/  @!PT LDS RZ, [RZ] ;  /* 0x00000000fffff984 */ /* 0x000fe20000000800 */
[----:B------:R4:W-:Y:S01]  /*ca80*/  @!P1 LDGSTS.E.BYPASS.LTC128B.128 [R222+0x5800], [R12.64] ;  /* 0x058000000cde9fae */ /* 0x0009e2000b901d4e */
[C---:B------:R-:W-:Y:S02]  /*ca90*/  IADD3 R85, R115.reuse, 0x50, RZ ;  /* 0x0000005073557810 */ /* 0x040fe40007ffe0ff */
[C---:B------:R-:W-:Y:S01]  /*caa0*/  IADD3 R97, R115.reuse, 0x58, RZ ;  /* 0x0000005873617810 */ /* 0x040fe20007ffe0ff */
[----:B------:R-:W-:Y:S01]  /*cab0*/  LDSM.16.M88.4 R36, [R220] ;  /* 0x00000000dc24783b */ /* 0x000fe20000000200 */
[C---:B------:R-:W-:Y:S02]  /*cac0*/  IADD3 R107, R115.reuse, 0x59, RZ ;  /* 0x00000059736b7810 */ /* 0x040fe40007ffe0ff */
[----:B------:R-:W-:Y:S01]  /*cad0*/  IADD3 R172, R115, 0x69, RZ ;  /* 0x0000006973ac7810 */ /* 0x000fe20007ffe0ff */
[----:B------:R-:W2:Y:S01]  /*cae0*/  LDSM.16.M88.4 R16, [R219+0x2000] ;  /* 0x00200000db10783b */ /* 0x000ea20000000200 */
[----:B------:R-:W-:-:S02]  /*caf0*/  IMAD.IADD R99, R233, 0x1, -R97 ;  /* 0x00000001e9637824 */ /* 0x000fc400078e0a61 */
[--C-:B------:R-:W-:Y:S01]  /*cb00*/  IMAD.IADD R108, R236, 0x1, -R107.reuse ;  /* 0x00000001ec6c7824 */ /* 0x100fe200078e0a6b */
[----:B------:R-:W4:Y:S01]  /*cb10*/  LDSM.16.M88.4 R32, [R220+0x1000] ;  /* 0x00100000dc20783b */ /* 0x000f220000000200 */
[----:B------:R-:W-:Y:S01]  /*cb20*/  IMAD.IADD R112, R230, 0x1, -R107 ;  /* 0x00000001e6707824 */ /* 0x000fe200078e0a6b */
[----:B------:R-:W-:Y:S01]  /*cb30*/  IABS R99, R99 ;  /* 0x0000006300637213 */ /* 0x000fe20000000000 */
[--C-:B------:R-:W-:Y:S01]  /*cb40*/  IMAD.IADD R188, R233, 0x1, -R172.reuse ;  /* 0x00000001e9bc7824 */ /* 0x100fe200078e0aac */
[----:B------:R-:W-:Y:S01]  /*cb50*/  LDSM.16.M88.4 R24, [R218] ;  /* 0x00000000da18783b */ /* 0x000fe20000000200 */
[----:B------:R-:W-:Y:S01]  /*cb60*/  IABS R108, R108 ;  /* 0x0000006c006c7213 */ /* 0x000fe20000000000 */
[----:B------:R-:W-:Y:S01]  /*cb70*/  IMAD.IADD R185, R227, 0x1, -R172 ;  /* 0x00000001e3b97824 */ /* 0x000fe200078e0aac */
[----:B---3--:R3:W2:Y:S01]  /*cb80*/  I2F R41, R4 ;  /* 0x0000000400297306 */ /* 0x0086a20000201400 */
[----:B------:R-:W4:Y:S01]  /*cb90*/  LDSM.16.M88.4 R28, [R217] ;  /* 0x00000000d91c783b */ /* 0x000f220000000200 */
[----:B------:R-:W-:-:S02]  /*cba0*/  IABS R112, R112 ;  /* 0x0000007000707213 */ /* 0x000fc40000000000 */
[----:B------:R-:W-:Y:S01]  /*cbb0*/  IABS R188, R188 ;  /* 0x000000bc00bc7213 */ /* 0x000fe20000000000 */
[----:B-1----:R-:W1:Y:S03]  /*cbc0*/  LDSM.16.M88.4 R20, [R218+0x1000] ;  /* 0x00100000da14783b */ /* 0x002e660000000200 */
[----:B------:R-:W-:Y:S01]  /*cbd0*/  I2F R99, R99 ;  /* 0x0000006300637306 */ /* 0x000fe20000201400 */
[----:B------:R-:W0:Y:S01]  /*cbe0*/  LDGDEPBAR ;  /* 0x00000000000079af */ /* 0x000e220000000000 */
[----:B---3--:R-:W-:-:S06]  /*cbf0*/  IADD3 R4, R115, 0x1, RZ ;  /* 0x0000000173047810 */ /* 0x008fcc0007ffe0ff */
[----:B------:R-:W-:Y:S01]  /*cc00*/  I2F R108, R108 ;  /* 0x0000006c006c7306 */ /* 0x000fe20000201400 */
[----:B------:R-:W-:Y:S01]  /*cc10*/  ISETP.GE.AND P6, PT, R4, R234, PT ;  /* 0x000000ea0400720c */ /* 0x000fe20003fc6270 */
[----:B------:R-:W-:Y:S01]  /*cc20*/  IMAD.IADD R40, R236, 0x1, -R4 ;  /* 0x00000001ec287824 */ /* 0x000fe200078e0a04 */
[C---:B------:R-:W-:Y:S02]  /*cc30*/  ISETP.GE.AND P5, PT, R4.reuse, R231, PT ;  /* 0x000000e70400720c */ /* 0x040fe40003fa6270 */
[----:B------:R-:W-:-:S03]  /*cc40*/  ISETP.GE.AND P4, PT, R4, R228, PT ;  /* 0x000000e40400720c */ /* 0x000fc60003f86270 */
[----:B------:R-:W-:Y:S01]  /*cc50*/  I2F R188, R188 ;  /* 0x000000bc00bc7306 */ /* 0x000fe20000201400 */
[----:B------:R-:W-:Y:S02]  /*cc60*/  IABS R40, R40 ;  /* 0x0000002800287213 */ /* 0x000fe40000000000 */
[C---:B------:R-:W-:Y:S01]  /*cc70*/  ISETP.LT.OR P6, PT, R4.reuse, R235, P6 ;  /* 0x000000eb0400720c */ /* 0x040fe200037c1670 */
[-C--:B--2---:R-:W-:Y:S01]  /*cc80*/  HMMA.16816.F32.BF16 R8, R36, R16.reuse, RZ ;  /* 0x000000102408723c */ /* 0x084fe200000418ff */
[C---:B------:R-:W-:Y:S02]  /*cc90*/  ISETP.LT.OR P5, PT, R4.reuse, R232, P5 ;  /* 0x000000e80400720c */ /* 0x040fe40002fa1670 */
[----:B------:R-:W-:Y:S01]  /*cca0*/  ISETP.LT.OR P4, PT, R4, R229, P4 ;  /* 0x000000e50400720c */ /* 0x000fe20002781670 */
[----:B------:R-:W-:Y:S04]  /*ccb0*/  I2F R40, R40 ;  /* 0x0000002800287306 */ /* 0x000fe80000201400 */
[----:B----4-:R-:W-:Y:S07]  /*ccc0*/  HMMA.16816.F32.BF16 R12, R32, R16, RZ ;  /* 0x00000010200c723c */ /* 0x010fee00000418ff */
[----:B------:R-:W-:-:S02]  /*ccd0*/  IMAD.IADD R17, R233, 0x1, -R115 ;  /* 0x00000001e9117824 */ /* 0x000fc400078e0a73 */
[----:B------:R-:W-:-:S03]  /*cce0*/  IMAD.IADD R16, R227, 0x1, -R115 ;  /* 0x00000001e3107824 */ /* 0x000fc600078e0a73 */
[----:B------:R-:W-:Y:S02]  /*ccf0*/  IABS R17, R17 ;  /* 0x0000001100117213 */ /* 0x000fe40000000000 */
[----:B------:R-:W-:Y:S02]  /*cd00*/  IABS R16, R16 ;  /* 0x0000001000107213 */ /* 0x000fe40000000000 */
[-C--:B------:R-:W-:Y:S02]  /*cd10*/  HMMA.16816.F32.BF16 R8, R24, R28.reuse, R8 ;  /* 0x0000001c1808723c */ /* 0x080fe40000041808 */
[----:B------:R-:W2:Y:S06]  /*cd20*/  I2F R17, R17 ;  /* 0x0000001100117306 */ /* 0x000eac0000201400 */
[----:B-1----:R-:W-:Y:S02]  /*cd30*/  HMMA.16816.F32.BF16 R12, R20, R28, R12 ;  /* 0x0000001c140c723c */ /* 0x002fe4000004180c */
[----:B------:R-:W1:Y:S05]  /*cd40*/  I2F R89, R16 ;  /* 0x0000001000597306 */ /* 0x000e6a0000201400 */
[----:B------:R-:W-:-:S05]  /*cd50*/  IMAD.IADD R28, R233, 0x1, -R4 ;  /* 0x00000001e91c7824 */ /* 0x000fca00078e0a04 */
[----:B------:R-:W-:-:S04]  /*cd60*/  IABS R28, R28 ;  /* 0x0000001c001c7213 */ /* 0x000fc80000000000 */
[----:B------:R-:W-:Y:S02]  /*cd70*/  FFMA.FTZ R8, R41, -UR31, R8 ;  /* 0x8000001f29087c23 */ /* 0x000fe40008010008 */
[----:B------:R-:W3:Y:S01]  /*cd80*/  I2F R28, R28 ;  /* 0x0000001c001c7306 */ /* 0x000ee20000201400 */
[----:B--2---:R-:W-:Y:S02]  /*cd90*/  FFMA.FTZ R17, R17, -UR31, R10 ;  /* 0x8000001f11117c23 */ /* 0x004fe4000801000a */
[----:B------:R-:W-:Y:S01]  /*cda0*/  FFMA.FTZ R105, R40, -UR31, R9 ;  /* 0x8000001f28697c23 */ /* 0x000fe20008010009 */
[----:B------:R-:W-:Y:S02]  /*cdb0*/  FSEL R106, R8, -INF , !P2 ;  /* 0xff800000086a7808 */ /* 0x000fe40005000000 */
[-C--:B------:R-:W-:Y:S01]  /*cdc0*/  ISETP.GE.AND P2, PT, R4, R223.reuse, PT ;  /* 0x000000df0400720c */ /* 0x080fe20003f46270 */
[----:B-1----:R-:W-:Y:S01]  /*cdd0*/  FFMA.FTZ R89, R89, -UR31, R14 ;  /* 0x8000001f59597c23 */ /* 0x002fe2000801000e */
[----:B------:R-:W-:Y:S01]  /*cde0*/  FSEL R102, R17, -INF , !P3 ;  /* 0xff80000011667808 */ /* 0x000fe20005800000 */
[--C-:B------:R-:W-:Y:S01]  /*cdf0*/  IMAD.IADD R14, R230, 0x1, -R4.reuse ;  /* 0x00000001e60e7824 */ /* 0x100fe200078e0a04 */
[----:B------:R-:W-:Y:S01]  /*ce00*/  ISETP.LT.OR P2, PT, R4, R226, P2 ;  /* 0x000000e20400720c */ /* 0x000fe20001741670 */
[----:B------:R-:W-:Y:S01]  /*ce10*/  IMAD.IADD R4, R227, 0x1, -R4 ;  /* 0x00000001e3047824 */ /* 0x000fe200078e0a04 */
[----:B------:R-:W-:Y:S01]  /*ce20*/  ISETP.GE.AND P3, PT, R115, R223, PT ;  /* 0x000000df7300720c */ /* 0x000fe20003f66270 */
[----:B------:R-:W-:Y:S01]  /*ce30*/  FFMA.FTZ R93, R93, -UR31, R12 ;  /* 0x8000001f5d5d7c23 */ /* 0x000fe2000801000c */
[----:B------:R-:W-:Y:S01]  /*ce40*/  FSEL R105, R105, -INF , !P6 ;  /* 0xff80000069697808 */ /* 0x000fe20007000000 */
[----:B---3--:R-:W-:Y:S01]  /*ce50*/  FFMA.FTZ R101, R28, -UR31, R11 ;  /* 0x8000001f1c657c23 */ /* 0x008fe2000801000b */
[----:B------:R-:W-:Y:S01]  /*ce60*/  IADD3 R28, R115, 0x8, RZ ;  /* 0x00000008731c7810 */ /* 0x000fe20007ffe0ff */
[----:B------:R-:W-:Y:S01]  /*ce70*/  HMMA.16816.F32.BF16 R8, R36, R18, RZ ;  /* 0x000000122408723c */ /* 0x000fe200000418ff */
[----:B------:R-:W-:-:S02]  /*ce80*/  IABS R4, R4 ;  /* 0x0000000400047213 */ /* 0x000fc40000000000 */
[----:B------:R-:W-:Y:S01]  /*ce90*/  ISETP.LT.OR P3, PT, R115, R226, P3 ;  /* 0x000000e27300720c */ /* 0x000fe20001f61670 */
[----:B------:R-:W-:Y:S01]  /*cea0*/  IMAD.IADD R16, R236, 0x1, -R28 ;  /* 0x00000001ec107824 */ /* 0x000fe200078e0a1c */
[----:B------:R-:W-:Y:S01]  /*ceb0*/  FSEL R93, R93, -INF , !P0 ;  /* 0xff8000005d5d7808 */ /* 0x000fe20004000000 */
[----:B------:R-:W-:Y:S01]  /*cec0*/  IMAD.MOV.U32 R12, RZ, RZ, R4 ;  /* 0x000000ffff0c7224 */ /* 0x000fe200078e0004 */
[----:B------:R-:W-:Y:S01]  /*ced0*/  FSEL R89, R89, -INF , !P3 ;  /* 0xff80000059597808 */ /* 0x000fe20005800000 */
[--C-:B------:R-:W-:Y:S01]  /*cee0*/  IMAD.IADD R40, R233, 0x1, -R28.reuse ;  /* 0x00000001e9287824 */ /* 0x100fe200078e0a1c */
[----:B------:R-:W-:Y:S01]  /*cef0*/  IABS R4, R16 ;  /* 0x0000001000047213 */ /* 0x000fe20000000000 */
[----:B------:R-:W-:Y:S01]  /*cf00*/  IMAD.IADD R45, R230, 0x1, -R28 ;  /* 0x00000001e62d7824 */ /* 0x000fe200078e0a1c */
[----:B------:R-:W-:Y:S01]  /*cf10*/  HMMA.16816.F32.BF16 R16, R32, R18, RZ ;  /* 0x000000122010723c */ /* 0x000fe200000418ff */
[----:B------:R-:W-:Y:S01]  /*cf20*/  FSEL R101, R101, -INF , !P5 ;  /* 0xff80000065657808 */ /* 0x000fe20006800000 */
[----:B------:R-:W1:Y:S01]  /*cf30*/  I2F R12, R12 ;  /* 0x0000000c000c7306 */ /* 0x000e620000201400 */
[----:B------:R-:W-:Y:S01]  /*cf40*/  IMAD.MOV.U32 R29, RZ, RZ, R4 ;  /* 0x000000ffff1d7224 */ /* 0x000fe200078e0004 */
[----:B------:R-:W-:-:S02]  /*cf50*/  IABS R4, R40 ;  /* 0x0000002800047213 */ /* 0x000fc40000000000 */
[----:B------:R-:W2:Y:S01]  /*cf60*/  LDSM.16.M88.4 R40, [R219+0x2400] ;  /* 0x00240000db28783b */ /* 0x000ea20000000200 */
[C---:B------:R-:W-:Y:S02]  /*cf70*/  ISETP.GE.AND P0, PT, R28.reuse, R234, PT ;  /* 0x000000ea1c00720c */ /* 0x040fe40003f06270 */
[C---:B------:R-:W-:Y:S01]  /*cf80*/  ISETP.GE.AND P3, PT, R28.reuse, R231, PT ;  /* 0x000000e71c00720c */ /* 0x040fe20003f66270 */
[----:B------:R3:W4:Y:S01]  /*cf90*/  I2F R47, R4 ;  /* 0x00000004002f7306 */ /* 0x0007220000201400 */
[C---:B------:R-:W-:Y:S02]  /*cfa0*/  ISETP.GE.AND P6, PT, R28.reuse, R228, PT ;  /* 0x000000e41c00720c */ /* 0x040fe40003fc6270 */
[----:B------:R-:W-:Y:S01]  /*cfb0*/  HMMA.16816.F32.BF16 R8, R24, R30, R8 ;  /* 0x0000001e1808723c */ /* 0x000fe20000041808 */
[----:B------:R-:W-:Y:S02]  /*cfc0*/  ISETP.GE.AND P5, PT, R28, R223, PT ;  /* 0x000000df1c00720c */ /* 0x000fe40003fa6270 */
[----:B------:R-:W-:-:S02]  /*cfd0*/  IABS R14, R14 ;  /* 0x0000000e000e7213 */ /* 0x000fc40000000000 */
[----:B------:R-:W4:Y:S01]  /*cfe0*/  I2F R29, R29 ;  /* 0x0000001d001d7306 */ /* 0x000f220000201400 */
[----:B------:R-:W-:Y:S01]  /*cff0*/  ISETP.LT.OR P0, PT, R28, R235, P0 ;  /* 0x000000eb1c00720c */ /* 0x000fe20000701670 */
[----:B-1----:R-:W-:Y:S01]  /*d000*/  FFMA.FTZ R12, R12, -UR31, R15 ;  /* 0x8000001f0c0c7c23 */ /* 0x002fe2000801000f */
[C---:B------:R-:W-:Y:S02]  /*d010*/  ISETP.LT.OR P3, PT, R28.reuse, R232, P3 ;  /* 0x000000e81c00720c */ /* 0x040fe40001f61670 */
[C---:B------:R-:W-:Y:S01]  /*d020*/  ISETP.LT.OR P6, PT, R28.reuse, R229, P6 ;  /* 0x000000e51c00720c */ /* 0x040fe200037c1670 */
[----:B------:R-:W-:Y:S01]  /*d030*/  HMMA.16816.F32.BF16 R16, R20, R30, R16 ;  /* 0x0000001e1410723c */ /* 0x000fe20000041810 */
[----:B------:R-:W-:Y:S01]  /*d040*/  ISETP.LT.OR P5, PT, R28, R226, P5 ;  /* 0x000000e21c00720c */ /* 0x000fe20002fa1670 */
[----:B------:R-:W-:Y:S01]  /*d050*/  IMAD.IADD R28, R227, 0x1, -R28 ;  /* 0x00000001e31c7824 */ /* 0x000fe200078e0a1c */
[----:B------:R-:W1:Y:S01]  /*d060*/  I2F R14, R14 ;  /* 0x0000000e000e7306 */ /* 0x000e620000201400 */
[----:B---3--:R-:W-:-:S02]  /*d070*/  IADD3 R4, R115, 0x9, RZ ;  /* 0x0000000973047810 */ /* 0x008fc40007ffe0ff */
[----:B------:R-:W-:Y:S02]  /*d080*/  IABS R45, R45 ;  /* 0x0000002d002d7213 */ /* 0x000fe40000000000 */
[----:B------:R-:W-:Y:S01]  /*d090*/  IABS R28, R28 ;  /* 0x0000001c001c7213 */ /* 0x000fe20000000000 */
[--C-:B------:R-:W-:Y:S01]  /*d0a0*/  IMAD.IADD R126, R233, 0x1, -R4.reuse ;  /* 0x00000001e97e7824 */ /* 0x100fe200078e0a04 */
[----:B------:R-:W-:Y:S01]  /*d0b0*/  FSEL R95, R12, -INF , !P2 ;  /* 0xff8000000c5f7808 */ /* 0x000fe20005000000 */
[----:B------:R-:W-:Y:S01]  /*d0c0*/  IMAD.IADD R46, R230, 0x1, -R4 ;  /* 0x00000001e62e7824 */ /* 0x000fe200078e0a04 */
[----:B------:R-:W3:Y:S01]  /*d0d0*/  I2F R45, R45 ;  /* 0x0000002d002d7306 */ /* 0x000ee20000201400 */
[----:B----4-:R-:W-:Y:S01]  /*d0e0*/  FFMA.FTZ R116, R47, -UR31, R10 ;  /* 0x8000001f2f747c23 */ /* 0x010fe2000801000a */
[----:B------:R-:W-:Y:S01]  /*d0f0*/  IABS R126, R126 ;  /* 0x0000007e007e7213 */ /* 0x000fe20000000000 */
[----:B------:R-:W-:Y:S01]  /*d100*/  FFMA.FTZ R8, R29, -UR31, R8 ;  /* 0x8000001f1d087c23 */ /* 0x000fe20008010008 */
[----:B------:R-:W-:-:S02]  /*d110*/  ISETP.GE.AND P2, PT, R4, R231, PT ;  /* 0x000000e70400720c */ /* 0x000fc40003f46270 */
[----:B------:R-:W-:Y:S01]  /*d120*/  FSEL R116, R116, -INF , !P3 ;  /* 0xff80000074747808 */ /* 0x000fe20005800000 */
[----:B-1----:R-:W-:Y:S01]  /*d130*/  FFMA.FTZ R13, R14, -UR31, R13 ;  /* 0x8000001f0e0d7c23 */ /* 0x002fe2000801000d */
[----:B------:R1:W4:Y:S01]  /*d140*/  I2F R47, R28 ;  /* 0x0000001c002f7306 */ /* 0x0003220000201400 */
[--C-:B------:R-:W-:Y:S01]  /*d150*/  IMAD.IADD R14, R236, 0x1, -R4.reuse ;  /* 0x00000001ec0e7824 */ /* 0x100fe200078e0a04 */
[----:B------:R-:W-:Y:S01]  /*d160*/  FSEL R118, R8, -INF , !P0 ;  /* 0xff80000008767808 */ /* 0x000fe20004000000 */
[----:B------:R-:W-:Y:S01]  /*d170*/  IMAD.IADD R8, R227, 0x1, -R4 ;  /* 0x00000001e3087824 */ /* 0x000fe200078e0a04 */
[----:B------:R-:W-:Y:S02]  /*d180*/  FSEL R96, R13, -INF , !P4 ;  /* 0xff8000000d607808 */ /* 0x000fe40006000000 */
[----:B------:R-:W-:Y:S02]  /*d190*/  IABS R10, R14 ;  /* 0x0000000e000a7213 */ /* 0x000fe40000000000 */
[----:B--2---:R-:W-:Y:S01]  /*d1a0*/  HMMA.16816.F32.BF16 R12, R36, R40, RZ ;  /* 0x00000028240c723c */ /* 0x004fe200000418ff */
[----:B------:R-:W2:Y:S01]  /*d1b0*/  I2F R126, R126 ;  /* 0x0000007e007e7306 */ /* 0x000ea20000201400 */
[C---:B------:R-:W-:Y:S01]  /*d1c0*/  ISETP.GE.AND P4, PT, R4.reuse, R234, PT ;  /* 0x000000ea0400720c */ /* 0x040fe20003f86270 */
[----:B---3--:R-:W-:Y:S01]  /*d1d0*/  FFMA.FTZ R104, R45, -UR31, R16 ;  /* 0x8000001f2d687c23 */ /* 0x008fe20008010010 */
[----:B------:R-:W-:Y:S01]  /*d1e0*/  ISETP.GE.AND P0, PT, R4, R228, PT ;  /* 0x000000e40400720c */ /* 0x000fe20003f06270 */
[----:B------:R-:W-:Y:S01]  /*d1f0*/  IMAD.IADD R45, R236, 0x1, -R44 ;  /* 0x00000001ec2d7824 */ /* 0x000fe200078e0a2c */
[----:B------:R-:W-:Y:S01]  /*d200*/  ISETP.GE.AND P3, PT, R4, R223, PT ;  /* 0x000000df0400720c */ /* 0x000fe20003f66270 */
[----:B-1----:R-:W1:Y:S02]  /*d210*/  LDSM.16.M88.4 R28, [R214] ;  /* 0x00000000d61c783b */ /* 0x002e640000000200 */
[----:B------:R-:W3:Y:S01]  /*d220*/  I2F R10, R10 ;  /* 0x0000000a000a7306 */ /* 0x000ee20000201400 */
[----:B------:R-:W-:Y:S01]  /*d230*/  IABS R46, R46 ;  /* 0x0000002e002e7213 */ /* 0x000fe20000000000 */
[----:B----4-:R-:W-:Y:S01]  /*d240*/  FFMA.FTZ R18, R47, -UR31, R18 ;  /* 0x8000001f2f127c23 */ /* 0x010fe20008010012 */
[----:B------:R-:W-:-:S02]  /*d250*/  IABS R8, R8 ;  /* 0x0000000800087213 */ /* 0x000fc40000000000 */
[C---:B------:R-:W-:Y:S02]  /*d260*/  ISETP.LT.OR P4, PT, R4.reuse, R235, P4 ;  /* 0x000000eb0400720c */ /* 0x040fe40002781670 */
[----:B------:R-:W-:Y:S01]  /*d270*/  ISETP.LT.OR P2, PT, R4, R232, P2 ;  /* 0x000000e80400720c */ /* 0x000fe20001741670 */
[----:B--2---:R-:W-:Y:S01]  /*d280*/  FFMA.FTZ R126, R126, -UR31, R11 ;  /* 0x8000001f7e7e7c23 */ /* 0x004fe2000801000b */
[C---:B------:R-:W-:Y:S01]  /*d290*/  ISETP.LT.OR P0, PT, R4.reuse, R229, P0 ;  /* 0x000000e50400720c */ /* 0x040fe20000701670 */
[----:B------:R2:W4:Y:S01]  /*d2a0*/  I2F R16, R8 ;  /* 0x0000000800107306 */ /* 0x0005220000201400 */
[----:B------:R-:W-:Y:S02]  /*d2b0*/  ISETP.LT.OR P3, PT, R4, R226, P3 ;  /* 0x000000e20400720c */ /* 0x000fe40001f61670 */
[----:B------:R-:W-:Y:S02]  /*d2c0*/  IABS R45, R45 ;  /* 0x0000002d002d7213 */ /* 0x000fe40000000000 */
[----:B------:R-:W-:Y:S01]  /*d2d0*/  FSEL R103, R18, -INF , !P5 ;  /* 0xff80000012677808 */ /* 0x000fe20006800000 */
[----:B---3--:R-:W-:Y:S01]  /*d2e0*/  FFMA.FTZ R127, R10, -UR31, R9 ;  /* 0x8000001f0a7f7c23 */ /* 0x008fe20008010009 */
[----:B------:R-:W-:Y:S01]  /*d2f0*/  FSEL R104, R104, -INF , !P6 ;  /* 0xff80000068687808 */ /* 0x000fe20007000000 */
[----:B------:R-:W3:Y:S01]  /*d300*/  I2F R4, R46 ;  /* 0x0000002e00047306 */ /* 0x000ee20000201400 */
[----:B------:R-:W-:-:S02]  /*d310*/  FSEL R126, R126, -INF , !P2 ;  /* 0xff8000007e7e7808 */ /* 0x000fc40005000000 */
[----:B------:R-:W-:Y:S02]  /*d320*/  FSEL R127, R127, -INF , !P4 ;  /* 0xff8000007f7f7808 */ /* 0x000fe40006000000 */
[C---:B------:R-:W-:Y:S02]  /*d330*/  ISETP.GE.AND P6, PT, R44.reuse, R234, PT ;  /* 0x000000ea2c00720c */ /* 0x040fe40003fc6270 */
[C---:B------:R-:W-:Y:S01]  /*d340*/  ISETP.GE.AND P5, PT, R44.reuse, R231, PT ;  /* 0x000000e72c00720c */ /* 0x040fe20003fa6270 */
[----:B--2---:R-:W-:Y:S01]  /*d350*/  HMMA.16816.F32.BF16 R8, R32, R40, RZ ;  /* 0x000000282008723c */ /* 0x004fe200000418ff */
[----:B------:R-:W2:Y:S01]  /*d360*/  I2F R45, R45 ;  /* 0x0000002d002d7306 */ /* 0x000ea20000201400 */
[----:B------:R-:W-:Y:S01]  /*d370*/  ISETP.GE.AND P4, PT, R44, R228, PT ;  /* 0x000000e42c00720c */ /* 0x000fe20003f86270 */
[----:B----4-:R-:W-:Y:S01]  /*d380*/  FFMA.FTZ R16, R16, -UR31, R19 ;  /* 0x8000001f10107c23 */ /* 0x010fe20008010013 */
[C---:B------:R-:W-:Y:S02]  /*d390*/  ISETP.GE.AND P2, PT, R44.reuse, R223, PT ;  /* 0x000000df2c00720c */ /* 0x040fe40003f46270 */
[C---:B------:R-:W-:Y:S01]  /*d3a0*/  ISETP.LT.OR P6, PT, R44.reuse, R235, P6 ;  /* 0x000000eb2c00720c */ /* 0x040fe200037c1670 */
[----:B------:R-:W-:Y:S01]  /*d3b0*/  IMAD.IADD R40, R233, 0x1, -R44 ;  /* 0x00000001e9287824 */ /* 0x000fe200078e0a2c */
[----:B------:R-:W-:Y:S01]  /*d3c0*/  ISETP.LT.OR P5, PT, R44, R232, P5 ;  /* 0x000000e82c00720c */ /* 0x000fe20002fa1670 */
[----:B---3--:R-:W-:Y:S01]  /*d3d0*/  FFMA.FTZ R4, R4, -UR31, R17 ;  /* 0x8000001f04047c23 */ /* 0x008fe20008010011 */
[----:B------:R-:W-:-:S02]  /*d3e0*/  ISETP.LT.OR P4, PT, R44, R229, P4 ;  /* 0x000000e52c00720c */ /* 0x000fc40002781670 */
[----:B------:R-:W-:Y:S01]  /*d3f0*/  IABS R18, R40 ;  /* 0x0000002800127213 */ /* 0x000fe20000000000 */
[-C--:B-1----:R-:W-:Y:S01]  /*d400*/  HMMA.16816.F32.BF16 R12, R24, R28.reuse, R12 ;  /* 0x0000001c180c723c */ /* 0x082fe2000004180c */
[----:B------:R-:W-:Y:S01]  /*d410*/  FSEL R125, R4, -INF , !P0 ;  /* 0xff800000047d7808 */ /* 0x000fe20004000000 */
[--C-:B------:R-:W-:Y:S01]  /*d420*/  IMAD.IADD R40, R230, 0x1, -R44.reuse ;  /* 0x00000001e6287824 */ /* 0x100fe200078e0a2c */
[----:B------:R1:W3:Y:S01]  /*d430*/  I2F R41, R18 ;  /* 0x0000001200297306 */ /* 0x0002e20000201400 */
[----:B------:R-:W-:Y:S01]  /*d440*/  ISETP.LT.OR P2, PT, R44, R226, P2 ;  /* 0x000000e22c00720c */ /* 0x000fe20001741670 */
[----:B------:R-:W-:Y:S01]  /*d450*/  IMAD.IADD R44, R227, 0x1, -R44 ;  /* 0x00000001e32c7824 */ /* 0x000fe200078e0a2c */
[----:B------:R-:W-:Y:S02]  /*d460*/  FSEL R123, R16, -INF , !P3 ;  /* 0xff800000107b7808 */ /* 0x000fe40005800000 */
[----:B------:R-:W-:Y:S02]  /*d470*/  IABS R40, R40 ;  /* 0x0000002800287213 */ /* 0x000fe40000000000 */
[----:B------:R-:W-:Y:S01]  /*d480*/  IABS R44, R44 ;  /* 0x0000002c002c7213 */ /* 0x000fe20000000000 */
[----:B------:R-:W-:Y:S01]  /*d490*/  HMMA.16816.F32.BF16 R8, R20, R28, R8 ;  /* 0x0000001c1408723c */ /* 0x000fe20000041808 */
[----:B------:R-:W4:Y:S06]  /*d4a0*/  I2F R29, R40 ;  /* 0x00000028001d7306 */ /* 0x000f2c0000201400 */
[----:B------:R-:W-:-:S02]  /*d4b0*/  IADD3 R28, R115, 0x18, RZ ;  /* 0x00000018731c7810 */ /* 0x000fc40007ffe0ff */
[----:B-1----:R-:W-:-:S03]  /*d4c0*/  IADD3 R18, R115, 0x11, RZ ;  /* 0x0000001173127810 */ /* 0x002fc60007ffe0ff */
[----:B------:R-:W-:Y:S01]  /*d4d0*/  IMAD.IADD R173, R230, 0x1, -R28 ;  /* 0x00000001e6ad7824 */ /* 0x000fe200078e0a1c */
[C---:B------:R-:W-:Y:S01]  /*d4e0*/  ISETP.GE.AND P0, PT, R18.reuse, R234, PT ;  /* 0x000000ea1200720c */ /* 0x040fe20003f06270 */
[----:B------:R-:W-:Y:S01]  /*d4f0*/  IMAD.IADD R4, R233, 0x1, -R18 ;  /* 0x00000001e9047824 */ /* 0x000fe200078e0a12 */
[C---:B------:R-:W-:Y:S01]  /*d500*/  ISETP.GE.AND P3, PT, R18.reuse, R231, PT ;  /* 0x000000e71200720c */ /* 0x040fe20003f66270 */
[----:B--2---:R-:W-:Y:S01]  /*d510*/  FFMA.FTZ R12, R45, -UR31, R12 ;  /* 0x8000001f2d0c7c23 */ /* 0x004fe2000801000c */
[----:B------:R-:W-:Y:S01]  /*d520*/  ISETP.LT.OR P0, PT, R18, R235, P0 ;  /* 0x000000eb1200720c */ /* 0x000fe20000701670 */
[----:B------:R-:W-:Y:S01]  /*d530*/  IMAD.IADD R17, R236, 0x1, -R18 ;  /* 0x00000001ec117824 */ /* 0x000fe200078e0a12 */
[----:B------:R-:W-:Y:S01]  /*d540*/  IABS R4, R4 ;  /* 0x0000000400047213 */ /* 0x000fe20000000000 */
[----:B---3--:R-:W-:Y:S01]  /*d550*/  FFMA.FTZ R41, R41, -UR31, R14 ;  /* 0x8000001f29297c23 */ /* 0x008fe2000801000e */
[----:B------:R-:W-:Y:S01]  /*d560*/  FSEL R165, R12, -INF , !P6 ;  /* 0xff8000000ca57808 */ /* 0x000fe20007000000 */
[----:B------:R-:W-:Y:S01]  /*d570*/  IMAD.IADD R16, R227, 0x1, -R18 ;  /* 0x00000001e3107824 */ /* 0x000fe200078e0a12 */
[----:B------:R-:W-:Y:S01]  /*d580*/  IABS R14, R17 ;  /* 0x00000011000e7213 */ /* 0x000fe20000000000 */
[----:B------:R-:W-:Y:S01]  /*d590*/  IMAD.MOV.U32 R12, RZ, RZ, R4 ;  /* 0x000000ffff0c7224 */ /* 0x000fe200078e0004 */
[----:B------:R1:W2:Y:S01]  /*d5a0*/  I2F R17, R44 ;  /* 0x0000002c00117306 */ /* 0x0002a20000201400 */
[----:B------:R-:W-:Y:S01]  /*d5b0*/  FSEL R128, R41, -INF , !P5 ;  /* 0xff80000029807808 */ /* 0x000fe20006800000 */
[----:B----4-:R-:W-:Y:S01]  /*d5c0*/  FFMA.FTZ R124, R29, -UR31, R8 ;  /* 0x8000001f1d7c7c23 */ /* 0x010fe20008010008 */
[----:B------:R-:W-:Y:S01]  /*d5d0*/  IABS R16, R16 ;  /* 0x0000001000107213 */ /* 0x000fe20000000000 */
[----:B------:R-:W-:Y:S01]  /*d5e0*/  IMAD.IADD R4, R230, 0x1, -R18 ;  /* 0x00000001e6047824 */ /* 0x000fe200078e0a12 */
[----:B------:R-:W-:-:S02]  /*d5f0*/  ISETP.GE.AND P6, PT, R18, R228, PT ;  /* 0x000000e41200720c */ /* 0x000fc40003fc6270 */
[C---:B------:R-:W-:Y:S01]  /*d600*/  ISETP.GE.AND P5, PT, R18.reuse, R223, PT ;  /* 0x000000df1200720c */ /* 0x040fe20003fa6270 */
[----:B------:R-:W3:Y:S01]  /*d610*/  I2F R12, R12 ;  /* 0x0000000c000c7306 */ /* 0x000ee20000201400 */
[C---:B------:R-:W-:Y:S01]  /*d620*/  ISETP.LT.OR P3, PT, R18.reuse, R232, P3 ;  /* 0x000000e81200720c */ /* 0x040fe20001f61670 */
[----:B------:R-:W-:Y:S01]  /*d630*/  IMAD.MOV.U32 R8, RZ, RZ, R16 ;  /* 0x000000ffff087224 */ /* 0x000fe200078e0010 */
[C---:B------:R-:W-:Y:S02]  /*d640*/  ISETP.LT.OR P6, PT, R18.reuse, R229, P6 ;  /* 0x000000e51200720c */ /* 0x040fe400037c1670 */
[----:B------:R-:W-:Y:S02]  /*d650*/  ISETP.LT.OR P5, PT, R18, R226, P5 ;  /* 0x000000e21200720c */ /* 0x000fe40002fa1670 */
[----:B------:R-:W-:Y:S01]  /*d660*/  IABS R4, R4 ;  /* 0x0000000400047213 */ /* 0x000fe20000000000 */
[----:B------:R-:W4:Y:S01]  /*d670*/  I2F R14, R14 ;  /* 0x0000000e000e7306 */ /* 0x000f220000201400 */
[----:B-1----:R-:W-:Y:S01]  /*d680*/  HMMA.16816.F32.BF16 R44, R36, R42, RZ ;  /* 0x0000002a242c723c */ /* 0x002fe200000418ff */
[----:B--2---:R-:W-:Y:S01]  /*d690*/  FFMA.FTZ R10, R17, -UR31, R10 ;  /* 0x8000001f110a7c23 */ /* 0x004fe2000801000a */
[----:B------:R-:W-:Y:S01]  /*d6a0*/  FSEL R124, R124, -INF , !P4 ;  /* 0xff8000007c7c7808 */ /* 0x000fe20006000000 */
[----:B------:R-:W-:Y:S01]  /*d6b0*/  IMAD.IADD R17, R236, 0x1, -R28 ;  /* 0x00000001ec117824 */ /* 0x000fe200078e0a1c */
[----:B------:R-:W-:-:S02]  /*d6c0*/  ISETP.GE.AND P4, PT, R28, R234, PT ;  /* 0x000000ea1c00720c */ /* 0x000fc40003f86270 */
[----:B------:R-:W-:Y:S01]  /*d6d0*/  FSEL R122, R10, -INF , !P2 ;  /* 0xff8000000a7a7808 */ /* 0x000fe20005000000 */
[----:B---3--:R-:W-:Y:S01]  /*d6e0*/  FFMA.FTZ R167, R12, -UR31, R15 ;  /* 0x8000001f0ca77c23 */ /* 0x008fe2000801000f */
[----:B------:R-:W-:Y:S01]  /*d6f0*/  IABS R12, R17 ;  /* 0x00000011000c7213 */ /* 0x000fe20000000000 */
[----:B------:R-:W1:Y:S01]  /*d700*/  I2F R8, R8 ;  /* 0x0000000800087306 */ /* 0x000e620000201400 */
[----:B------:R-:W-:Y:S01]  /*d710*/  HMMA.16816.F32.BF16 R16, R32, R42, RZ ;  /* 0x0000002a2010723c */ /* 0x000fe200000418ff */
[----:B------:R-:W2:Y:S01]  /*d720*/  LDSM.16.M88.4 R40, [R219+0x2800] ;  /* 0x00280000db28783b */ /* 0x000ea20000000200 */
[----:B------:R-:W-:Y:S02]  /*d730*/  FSEL R167, R167, -INF , !P3 ;  /* 0xff800000a7a77808 */ /* 0x000fe40005800000 */
[----:B------:R-:W-:Y:S01]  /*d740*/  ISETP.GE.AND P2, PT, R28, R231, PT ;  /* 0x000000e71c00720c */ /* 0x000fe20003f46270 */
[----:B----4-:R-:W-:Y:S01]  /*d750*/  FFMA.FTZ R169, R14, -UR31, R13 ;  /* 0x8000001f0ea97c23 */ /* 0x010fe2000801000d */
[C---:B------:R-:W-:Y:S01]  /*d760*/  ISETP.GE.AND P3, PT, R28.reuse, R223, PT ;  /* 0x000000df1c00720c */ /* 0x040fe20003f66270 */
[----:B------:R-:W-:Y:S01]  /*d770*/  IMAD.IADD R13, R233, 0x1, -R28 ;  /* 0x00000001e90d7824 */ /* 0x000fe200078e0a1c */
[----:B------:R3:W-:Y:S01]  /*d780*/  I2F R57, R12 ;  /* 0x0000000c00397306 */ /* 0x0007e20000201400 */
[----:B------:R-:W-:-:S02]  /*d790*/  ISETP.LT.OR P4, PT, R28, R235, P4 ;  /* 0x000000eb1c00720c */ /* 0x000fc40002781670 */
[----:B------:R-:W-:Y:S02]  /*d7a0*/  FSEL R169, R169, -INF , !P0 ;  /* 0xff800000a9a97808 */ /* 0x000fe40004000000 */
[----:B------:R-:W-:Y:S02]  /*d7b0*/  IABS R10, R13 ;  /* 0x0000000d000a7213 */ /* 0x000fe40000000000 */
[C---:B------:R-:W-:Y:S01]  /*d7c0*/  ISETP.GE.AND P0, PT, R28.reuse, R228, PT ;  /* 0x000000e41c00720c */ /* 0x040fe20003f06270 */
[----:B------:R-:W4:Y:S01]  /*d7d0*/  I2F R4, R4 ;  /* 0x0000000400047306 */ /* 0x000f220000201400 */
[----:B------:R-:W-:Y:S01]  /*d7e0*/  ISETP.LT.OR P2, PT, R28, R232, P2 ;  /* 0x000000e81c00720c */ /* 0x000fe20001741670 */
[----:B-1----:R-:W-:Y:S01]  /*d7f0*/  FFMA.FTZ R8, R8, -UR31, R11 ;  /* 0x8000001f08087c23 */ /* 0x002fe2000801000b */
[C---:B------:R-:W-:Y:S02]  /*d800*/  ISETP.LT.OR P0, PT, R28.reuse, R229, P0 ;  /* 0x000000e51c00720c */ /* 0x040fe40000701670 */
[----:B------:R-:W-:-:S02]  /*d810*/  ISETP.LT.OR P3, PT, R28, R226, P3 ;  /* 0x000000e21c00720c */ /* 0x000fc40001f61670 */
[----:B------:R-:W-:Y:S01]  /*d820*/  IABS R173, R173 ;  /* 0x000000ad00ad7213 */ /* 0x000fe20000000000 */
[----:B---3--:R-:W-:Y:S01]  /*d830*/  HMMA.16816.F32.BF16 R12, R24, R30, R44 ;  /* 0x0000001e180c723c */ /* 0x008fe2000004182c */
[----:B------:R-:W-:-:S04]  /*d840*/  FSEL R166, R8, -INF , !P5 ;  /* 0xff80000008a67808 */ /* 0x000fc80006800000 */
[----:B------:R-:W-:Y:S02]  /*d850*/  I2F R173, R173 ;  /* 0x000000ad00ad7306 */ /* 0x000fe40000201400 */
[----:B------:R-:W-:Y:S01]  /*d860*/  IMAD.MOV.U32 R45, RZ, RZ, R10 ;  /* 0x000000ffff2d7224 */ /* 0x000fe200078e000a */
[----:B------:R-:W-:Y:S01]  /*d870*/  IADD3 R44, R115, 0x19, RZ ;  /* 0x00000019732c7810 */ /* 0x000fe20007ffe0ff */
[----:B------:R-:W-:Y:S02]  /*d880*/  IMAD.IADD R10, R227, 0x1, -R28 ;  /* 0x00000001e30a7824 */ /* 0x000fe400078e0a1c */
[----:B------:R-:W-:Y:S01]  /*d890*/  HMMA.16816.F32.BF16 R28, R20, R30, R16 ;  /* 0x0000001e141c723c */ /* 0x000fe20000041810 */
[----:B------:R-:W1:Y:S01]  /*d8a0*/  LDSM.16.M88.4 R16, [R213] ;  /* 0x00000000d510783b */ /* 0x000e620000000200 */
[----:B------:R-:W3:Y:S01]  /*d8b0*/  I2F R45, R45 ;  /* 0x0000002d002d7306 */ /* 0x000ee20000201400 */
[--C-:B------:R-:W-:Y:S01]  /*d8c0*/  IMAD.IADD R190, R236, 0x1, -R44.reuse ;  /* 0x00000001ecbe7824 */ /* 0x100fe200078e0a2c */
[----:B------:R-:W-:Y:S01]  /*d8d0*/  IABS R10, R10 ;  /* 0x0000000a000a7213 */ /* 0x000fe20000000000 */
[----:B------:R-:W-:Y:S01]  /*d8e0*/  IMAD.IADD R182, R233, 0x1, -R44 ;  /* 0x00000001e9b67824 */ /* 0x000fe200078e0a2c */
[----:B------:R-:W-:Y:S01]  /*d8f0*/  ISETP.GE.AND P5, PT, R44, R231, PT ;  /* 0x000000e72c00720c */ /* 0x000fe20003fa6270 */
[----:B----4-:R-:W-:Y:S01]  /*d900*/  FFMA.FTZ R4, R4, -UR31, R9 ;  /* 0x8000001f04047c23 */ /* 0x010fe20008010009 */
[----:B------:R-:W-:-:S02]  /*d910*/  IABS R190, R190 ;  /* 0x000000be00be7213 */ /* 0x000fc40000000000 */
[----:B------:R-:W-:Y:S02]  /*d920*/  IABS R182, R182 ;  /* 0x000000b600b67213 */ /* 0x000fe40000000000 */
[----:B------:R-:W-:Y:S01]  /*d930*/  FSEL R168, R4, -INF , !P6 ;  /* 0xff80000004a87808 */ /* 0x000fe20007000000 */
[----:B------:R-:W-:Y:S01]  /*d940*/  FFMA.FTZ R12, R57, -UR31, R12 ;  /* 0x8000001f390c7c23 */ /* 0x000fe2000801000c */
[----:B------:R-:W4:Y:S01]  /*d950*/  I2F R190, R190 ;  /* 0x000000be00be7306 */ /* 0x000f220000201400 */
[----:B------:R-:W-:Y:S01]  /*d960*/  ISETP.GE.AND P6, PT, R44, R234, PT ;  /* 0x000000ea2c00720c */ /* 0x000fe20003fc6270 */
[----:B------:R-:W-:Y:S01]  /*d970*/  IMAD.IADD R4, R230, 0x1, -R44 ;  /* 0x00000001e6047824 */ /* 0x000fe200078e0a2c */
[----:B------:R-:W-:Y:S01]  /*d980*/  ISETP.LT.OR P5, PT, R44, R232, P5 ;  /* 0x000000e82c00720c */ /* 0x000fe20002fa1670 */
[----:B---3--:R-:W-:Y:S01]  /*d990*/  FFMA.FTZ R14, R45, -UR31, R14 ;  /* 0x8000001f2d0e7c23 */ /* 0x008fe2000801000e */
[----:B------:R-:W-:Y:S01]  /*d9a0*/  FSEL R177, R12, -INF , !P4 ;  /* 0xff8000000cb17808 */ /* 0x000fe20006000000 */
[----:B------:R-:W-:Y:S01]  /*d9b0*/  IMAD.IADD R12, R227, 0x1, -R44 ;  /* 0x00000001e30c7824 */ /* 0x000fe200078e0a2c */
[----:B------:R-:W-:Y:S01]  /*d9c0*/  ISETP.GE.AND P4, PT, R44, R228, PT ;  /* 0x000000e42c00720c */ /* 0x000fe20003f86270 */
[----:B------:R-:W3:Y:S01]  /*d9d0*/  I2F R182, R182 ;  /* 0x000000b600b67306 */ /* 0x000ee20000201400 */
[----:B------:R-:W-:Y:S01]  /*d9e0*/  FSEL R176, R14, -INF , !P2 ;  /* 0xff8000000eb07808 */ /* 0x000fe20005000000 */
[----:B------:R-:W-:Y:S01]  /*d9f0*/  FFMA.FTZ R173, R173, -UR31, R28 ;  /* 0x8000001fadad7c23 */ /* 0x000fe2000801001c */
[----:B------:R-:W-:-:S02]  /*da00*/  IABS R12, R12 ;  /* 0x0000000c000c7213 */ /* 0x000fc40000000000 */
[C---:B------:R-:W-:Y:S02]  /*da10*/  ISETP.GE.AND P2, PT, R44.reuse, R223, PT ;  /* 0x000000df2c00720c */ /* 0x040fe40003f46270 */
[----:B------:R-:W-:Y:S01]  /*da20*/  ISETP.LT.OR P6, PT, R44, R235, P6 ;  /* 0x000000eb2c00720c */ /* 0x000fe200037c1670 */
[----:B------:R2:W1:Y:S01]  /*da30*/  I2F R45, R10 ;  /* 0x0000000a002d7306 */ /* 0x0004620000201400 */
[----:B----4-:R-:W-:Y:S01]  /*da40*/  FFMA.FTZ R190, R190, -UR31, R13 ;  /* 0x8000001fbebe7c23 */ /* 0x010fe2000801000d */
[C---:B------:R-:W-:Y:S02]  /*da50*/  ISETP.LT.OR P4, PT, R44.reuse, R229, P4 ;  /* 0x000000e52c00720c */ /* 0x040fe40002781670 */
[----:B------:R-:W-:Y:S02]  /*da60*/  ISETP.LT.OR P2, PT, R44, R226, P2 ;  /* 0x000000e22c00720c */ /* 0x000fe40001741670 */
[----:B------:R-:W-:Y:S01]  /*da70*/  IABS R4, R4 ;  /* 0x0000000400047213 */ /* 0x000fe20000000000 */
[----:B---3--:R-:W-:Y:S01]  /*da80*/  FFMA.FTZ R182, R182, -UR31, R15 ;  /* 0x8000001fb6b67c23 */ /* 0x008fe2000801000f */
[----:B------:R3:W4:Y:S01]  /*da90*/  I2F R28, R12 ;  /* 0x0000000c001c7306 */ /* 0x0007220000201400 */
[----:B------:R-:W-:-:S02]  /*daa0*/  IADD3 R44, R115, 0x20, RZ ;  /* 0x00000020732c7810 */ /* 0x000fc40007ffe0ff */
[----:B------:R-:W-:Y:S02]  /*dab0*/  FSEL R173, R173, -INF , !P0 ;  /* 0xff800000adad7808 */ /* 0x000fe40004000000 */
[----:B------:R-:W-:Y:S01]  /*dac0*/  FSEL R190, R190, -INF , !P6 ;  /* 0xff800000bebe7808 */ /* 0x000fe20007000000 */
[----:B------:R-:W-:Y:S01]  /*dad0*/  IMAD.IADD R179, R230, 0x1, -R44 ;  /* 0x00000001e6b37824 */ /* 0x000fe200078e0a2c */
[----:B--2---:R-:W-:Y:S01]  /*dae0*/  HMMA.16816.F32.BF16 R8, R36, R40, RZ ;  /* 0x000000282408723c */ /* 0x004fe200000418ff */
[----:B-1----:R-:W-:Y:S01]  /*daf0*/  FFMA.FTZ R30, R45, -UR31, R30 ;  /* 0x8000001f2d1e7c23 */ /* 0x002fe2000801001e */
[----:B------:R-:W1:Y:S01]  /*db00*/  I2F R4, R4 ;  /* 0x0000000400047306 */ /* 0x000e620000201400 */
[----:B------:R-:W-:Y:S01]  /*db10*/  IMAD.IADD R45, R236, 0x1, -R44 ;  /* 0x00000001ec2d7824 */ /* 0x000fe200078e0a2c */
[----:B------:R-:W-:Y:S02]  /*db20*/  FSEL R182, R182, -INF , !P5 ;  /* 0xff800000b6b67808 */ /* 0x000fe40006800000 */
[----:B------:R-:W-:-:S02]  /*db30*/  FSEL R170, R30, -INF , !P3 ;  /* 0xff8000001eaa7808 */ /* 0x000fc40005800000 */
[----:B------:R-:W-:Y:S01]  /*db40*/  IABS R45, R45 ;  /* 0x0000002d002d7213 */ /* 0x000fe20000000000 */
[----:B---3--:R-:W-:Y:S01]  /*db50*/  HMMA.16816.F32.BF16 R12, R32, R40, RZ ;  /* 0x00000028200c723c */ /* 0x008fe200000418ff */
[----:B------:R-:W-:Y:S01]  /*db60*/  ISETP.GE.AND P0, PT, R44, R234, PT ;  /* 0x000000ea2c00720c */ /* 0x000fe20003f06270 */
[----:B----4-:R-:W-:Y:S01]  /*db70*/  FFMA.FTZ R28, R28, -UR31, R31 ;  /* 0x8000001f1c1c7c23 */ /* 0x010fe2000801001f */
[C---:B------:R-:W-:Y:S02]  /*db80*/  ISETP.GE.AND P3, PT, R44.reuse, R231, PT ;  /* 0x000000e72c00720c */ /* 0x040fe40003f66270 */
[----:B------:R-:W2:Y:S01]  /*db90*/  I2F R45, R45 ;  /* 0x0000002d002d7306 */ /* 0x000ea20000201400 */
[C---:B------:R-:W-:Y:S01]  /*dba0*/  ISETP.GE.AND P6, PT, R44.reuse, R228, PT ;  /* 0x000000e42c00720c */ /* 0x040fe20003fc6270 */
[----:B------:R-:W-:Y:S01]  /*dbb0*/  IMAD.IADD R40, R233, 0x1, -R44 ;  /* 0x00000001e9287824 */ /* 0x000fe200078e0a2c */
[----:B------:R-:W-:Y:S01]  /*dbc0*/  ISETP.GE.AND P5, PT, R44, R223, PT ;  /* 0x000000df2c00720c */ /* 0x000fe20003fa6270 */
[----:B-1----:R-:W-:Y:S01]  /*dbd0*/  FFMA.FTZ R4, R4, -UR31, R29 ;  /* 0x8000001f04047c23 */ /* 0x002fe2000801001d */
[----:B------:R-:W-:-:S02]  /*dbe0*/  ISETP.LT.OR P0, PT, R44, R235, P0 ;  /* 0x000000eb2c00720c */ /* 0x000fc40000701670 */
[----:B------:R-:W-:Y:S02]  /*dbf0*/  IABS R30, R40 ;  /* 0x00000028001e7213 */ /* 0x000fe40000000000 */
[----:B------:R-:W-:Y:S01]  /*dc00*/  FSEL R181, R4, -INF , !P4 ;  /* 0xff80000004b57808 */ /* 0x000fe20006000000 */
[-C--:B------:R-:W-:Y:S01]  /*dc10*/  HMMA.16816.F32.BF16 R8, R24, R16.reuse, R8 ;  /* 0x000000101808723c */ /* 0x080fe20000041808 */
[----:B------:R-:W1:Y:S01]  /*dc20*/  I2F R41, R30 ;  /* 0x0000001e00297306 */ /* 0x000e620000201400 */
[C---:B------:R-:W-:Y:S02]  /*dc30*/  ISETP.LT.OR P3, PT, R44.reuse, R232, P3 ;  /* 0x000000e82c00720c */ /* 0x040fe40001f61670 */
[C---:B------:R-:W-:Y:S02]  /*dc40*/  ISETP.LT.OR P6, PT, R44.reuse, R229, P6 ;  /* 0x000000e52c00720c */ /* 0x040fe400037c1670 */
[----:B------:R-:W-:Y:S01]  /*dc50*/  ISETP.LT.OR P5, PT, R44, R226, P5 ;  /* 0x000000e22c00720c */ /* 0x000fe20002fa1670 */
[----:B------:R-:W-:Y:S01]  /*dc60*/  IMAD.IADD R44, R227, 0x1, -R44 ;  /* 0x00000001e32c7824 */ /* 0x000fe200078e0a2c */
[----:B------:R-:W-:Y:S01]  /*dc70*/  IABS R179, R179 ;  /* 0x000000b300b37213 */ /* 0x000fe20000000000 */
[----:B------:R-:W-:Y:S01]  /*dc80*/  HMMA.16816.F32.BF16 R12, R20, R16, R12 ;  /* 0x00000010140c723c */ /* 0x000fe2000004180c */
[----:B------:R-:W-:-:S02]  /*dc90*/  FSEL R180, R28, -INF , !P2 ;  /* 0xff8000001cb47808 */ /* 0x000fc40005000000 */
[----:B------:R-:W-:Y:S02]  /*dca0*/  IABS R44, R44 ;  /* 0x0000002c002c7213 */ /* 0x000fe40000000000 */
[----:B------:R-:W3:Y:S02]  /*dcb0*/  I2F R179, R179 ;  /* 0x000000b300b37306 */ /* 0x000ee40000201400 */
[----:B------:R-:W-:-:S04]  /*dcc0*/  IADD3 R16, R115, 0x21, RZ ;  /* 0x0000002173107810 */ /* 0x000fc80007ffe0ff */
[C---:B------:R-:W-:Y:S01]  /*dcd0*/  ISETP.GE.AND P4, PT, R16.reuse, R234, PT ;  /* 0x000000ea1000720c */ /* 0x040fe20003f86270 */
[--C-:B------:R-:W-:Y:S01]  /*dce0*/  IMAD.IADD R4, R233, 0x1, -R16.reuse ;  /* 0x00000001e9047824 */ /* 0x100fe200078e0a10 */
[----:B------:R-:W-:Y:S01]  /*dcf0*/  ISETP.GE.AND P2, PT, R16, R231, PT ;  /* 0x000000e71000720c */ /* 0x000fe20003f46270 */
[----:B------:R-:W-:Y:S01]  /*dd00*/  IMAD.IADD R17, R236, 0x1, -R16 ;  /* 0x00000001ec117824 */ /* 0x000fe200078e0a10 */
[----:B------:R-:W-:Y:S01]  /*dd10*/  ISETP.LT.OR P4, PT, R16, R235, P4 ;  /* 0x000000eb1000720c */ /* 0x000fe20002781670 */
[----:B--2---:R-:W-:Y:S01]  /*dd20*/  FFMA.FTZ R8, R45, -UR31, R8 ;  /* 0x8000001f2d087c23 */ /* 0x004fe20008010008 */
[----:B------:R-:W-:Y:S01]  /*dd30*/  IABS R4, R4 ;  /* 0x0000000400047213 */ /* 0x000fe20000000000 */
[----:B-1----:R-:W-:Y:S01]  /*dd40*/  FFMA.FTZ R10, R41, -UR31, R10 ;  /* 0x8000001f290a7c23 */ /* 0x002fe2000801000a */
[----:B------:R-:W-:Y:S02]  /*dd50*/  IABS R29, R17 ;  /* 0x00000011001d7213 */ /* 0x000fe40000000000 */
[----:B------:R-:W-:Y:S01]  /*dd60*/  FSEL R192, R8, -INF , !P0 ;  /* 0xff80000008c07808 */ /* 0x000fe20004000000 */
[----:B------:R-:W-:Y:S01]  /*dd70*/  IMAD.MOV.U32 R8, RZ, RZ, R4 ;  /* 0x000000ffff087224 */ /* 0x000fe200078e0004 */
[----:B------:R1:W2:Y:S01]  /*dd80*/  I2F R17, R44 ;  /* 0x0000002c00117306 */ /* 0x0002a20000201400 */
[----:B------:R-:W-:Y:S01]  /*dd90*/  FSEL R197, R10, -INF , !P3 ;  /* 0xff8000000ac57808 */ /* 0x000fe20005800000 */
[--C-:B------:R-:W-:Y:S01]  /*dda0*/  IMAD.IADD R4, R230, 0x1, -R16.reuse ;  /* 0x00000001e6047824 */ /* 0x100fe200078e0a10 */
[C---:B------:R-:W-:Y:S01]  /*ddb0*/  ISETP.GE.AND P0, PT, R16.reuse, R228, PT ;  /* 0x000000e41000720c */ /* 0x040fe20003f06270 */
[----:B------:R-:W-:Y:S01]  /*ddc0*/  IMAD.IADD R10, R227, 0x1, -R16 ;  /* 0x00000001e30a7824 */ /* 0x000fe200078e0a10 */
[C---:B------:R-:W-:Y:S01]  /*ddd0*/  ISETP.GE.AND P3, PT, R16.reuse, R223, PT ;  /* 0x000000df1000720c */ /* 0x040fe20003f66270 */
[----:B---3--:R-:W-:Y:S01]  /*dde0*/  FFMA.FTZ R179, R179, -UR31, R12 ;  /* 0x8000001fb3b37c23 */ /* 0x008fe2000801000c */
[C---:B------:R-:W-:Y:S01]  /*ddf0*/  ISETP.LT.OR P2, PT, R16.reuse, R232, P2 ;  /* 0x000000e81000720c */ /* 0x040fe20001741670 */
[----:B------:R3:W4:Y:S01]  /*de00*/  I2F R196, R29 ;  /* 0x0000001d00c47306 */ /* 0x0007220000201400 */
[----:B------:R-:W-:-:S02]  /*de10*/  ISETP.LT.OR P0, PT, R16, R229, P0 ;  /* 0x000000e51000720c */ /* 0x000fc40000701670 */
[----:B------:R-:W-:Y:S02]  /*de20*/  ISETP.LT.OR P3, PT, R16, R226, P3 ;  /* 0x000000e21000720c */ /* 0x000fe40001f61670 */
[----:B------:R-:W-:Y:S02]  /*de30*/  IADD3 R16, R115, 0x28, RZ ;  /* 0x0000002873107810 */ /* 0x000fe40007ffe0ff */
[----:B------:R-:W-:Y:S01]  /*de40*/  IABS R4, R4 ;  /* 0x0000000400047213 */ /* 0x000fe20000000000 */
[-C--:B-1----:R-:W-:Y:S01]  /*de50*/  HMMA.16816.F32.BF16 R44, R36, R42.reuse, RZ ;  /* 0x0000002a242c723c */ /* 0x082fe200000418ff */
[----:B------:R-:W1:Y:S01]  /*de60*/  I2F R8, R8 ;  /* 0x0000000800087306 */ /* 0x000e620000201400 */
[----:B------:R-:W-:Y:S01]  /*de70*/  IMAD.IADD R12, R236, 0x1, -R16 ;  /* 0x00000001ec0c7824 */ /* 0x000fe200078e0a10 */
[----:B------:R-:W-:Y:S01]  /*de80*/  IABS R10, R10 ;  /* 0x0000000a000a7213 */ /* 0x000fe20000000000 */
[----:B--2---:R-:W-:Y:S01]  /*de90*/  FFMA.FTZ R14, R17, -UR31, R14 ;  /* 0x8000001f110e7c23 */ /* 0x004fe2000801000e */
[----:B------:R-:W-:Y:S01]  /*dea0*/  FSEL R179, R179, -INF , !P6 ;  /* 0xff800000b3b37808 */ /* 0x000fe20007000000 */
[--C-:B------:R-:W-:Y:S01]  /*deb0*/  IMAD.IADD R187, R230, 0x1, -R16.reuse ;  /* 0x00000001e6bb7824 */ /* 0x100fe200078e0a10 */
[----:B------:R-:W-:Y:S01]  /*dec0*/  ISETP.GE.AND P6, PT, R16, R234, PT ;  /* 0x000000ea1000720c */ /* 0x000fe20003fc6270 */
[----:B---3--:R-:W-:Y:S01]  /*ded0*/  HMMA.16816.F32.BF16 R28, R32, R42, RZ ;  /* 0x0000002a201c723c */ /* 0x008fe200000418ff */
[----:B------:R-:W2:Y:S01]  /*dee0*/  LDSM.16.M88.4 R40, [R219+0x2c00] ;  /* 0x002c0000db28783b */ /* 0x000ea20000000200 */
[----:B----4-:R-:W-:Y:S01]  /*def0*/  FFMA.FTZ R196, R196, -UR31, R9 ;  /* 0x8000001fc4c47c23 */ /* 0x010fe20008010009 */
[----:B------:R-:W-:Y:S01]  /*df00*/  FSEL R178, R14, -INF , !P5 ;  /* 0xff8000000eb27808 */ /* 0x000fe20006800000 */
[----:B------:R-:W-:Y:S01]  /*df10*/  IMAD.IADD R9, R233, 0x1, -R16 ;  /* 0x00000001e9097824 */ /* 0x000fe200078e0a10 */
[----:B------:R-:W3:Y:S01]  /*df20*/  I2F R4, R4 ;  /* 0x0000000400047306 */ /* 0x000ee20000201400 */
[----:B------:R-:W-:-:S02]  /*df30*/  ISETP.GE.AND P5, PT, R16, R231, PT ;  /* 0x000000e71000720c */ /* 0x000fc40003fa6270 */
[----:B------:R-:W-:Y:S01]  /*df40*/  FSEL R196, R196, -INF , !P4 ;  /* 0xff800000c4c47808 */ /* 0x000fe20006000000 */
[----:B-1----:R-:W-:Y:S01]  /*df50*/  FFMA.FTZ R203, R8, -UR31, R11 ;  /* 0x8000001f08cb7c23 */ /* 0x002fe2000801000b */
[----:B------:R-:W-:Y:S02]  /*df60*/  IABS R8, R12 ;  /* 0x0000000c00087213 */ /* 0x000fe40000000000 */
[----:B------:R-:W-:Y:S01]  /*df70*/  IABS R14, R9 ;  /* 0x00000009000e7213 */ /* 0x000fe20000000000 */
[----:B------:R-:W1:Y:S01]  /*df80*/  I2F R12, R10 ;  /* 0x0000000a000c7306 */ /* 0x000e620000201400 */
[----:B------:R-:W-:Y:S02]  /*df90*/  FSEL R203, R203, -INF , !P2 ;  /* 0xff800000cbcb7808 */ /* 0x000fe40005000000 */
[C---:B------:R-:W-:Y:S02]  /*dfa0*/  ISETP.GE.AND P4, PT, R16.reuse, R228, PT ;  /* 0x000000e41000720c */ /* 0x040fe40003f86270 */
[----:B------:R-:W-:-:S02]  /*dfb0*/  ISETP.GE.AND P2, PT, R16, R223, PT ;  /* 0x000000df1000720c */ /* 0x000fc40003f46270 */
[C---:B------:R-:W-:Y:S01]  /*dfc0*/  ISETP.LT.OR P6, PT, R16.reuse, R235, P6 ;  /* 0x000000eb1000720c */ /* 0x040fe200037c1670 */
[----:B------:R4:W2:Y:S01]  /*dfd0*/  I2F R57, R8 ;  /* 0x0000000800397306 */ /* 0x0008a20000201400 */
[----:B------:R-:W-:Y:S01]  /*dfe0*/  ISETP.LT.OR P5, PT, R16, R232, P5 ;  /* 0x000000e81000720c */ /* 0x000fe20002fa1670 */
[----:B---3--:R-:W-:Y:S01]  /*dff0*/  FFMA.FTZ R4, R4, -UR31, R13 ;  /* 0x8000001f04047c23 */ /* 0x008fe2000801000d */
[C---:B------:R-:W-:Y:S02]  /*e000*/  ISETP.LT.OR P4, PT, R16.reuse, R229, P4 ;  /* 0x000000e51000720c */ /* 0x040fe40002781670 */
[----:B------:R-:W-:Y:S02]  /*e010*/  ISETP.LT.OR P2, PT, R16, R226, P2 ;  /* 0x000000e21000720c */ /* 0x000fe40001741670 */
[----:B------:R-:W-:Y:S01]  /*e020*/  FSEL R184, R4, -INF , !P0 ;  /* 0xff80000004b87808 */ /* 0x000fe20004000000 */
[----:B-1----:R-:W-:Y:S01]  /*e030*/  FFMA.FTZ R12, R12, -UR31, R15 ;  /* 0x8000001f0c0c7c23 */ /* 0x002fe2000801000f */
[----:B------:R-:W-:-:S04]  /*e040*/  IABS R187, R187 ;  /* 0x000000bb00bb7213 */ /* 0x000fc80000000000 */
[----:B------:R-:W-:Y:S02]  /*e050*/  FSEL R183, R12, -INF , !P3 ;  /* 0xff8000000cb77808 */ /* 0x000fe40005800000 */
[----:B------:R-:W-:Y:S01]  /*e060*/  I2F R187, R187 ;  /* 0x000000bb00bb7306 */ /* 0x000fe20000201400 */
[----:B----4-:R-:W-:Y:S07]  /*e070*/  HMMA.16816.F32.BF16 R8, R24, R18, R44 ;  /* 0x000000121808723c */ /* 0x010fee000004182c */
[----:B------:R-:W-:Y:S01]  /*e080*/  IMAD.MOV.U32 R45, RZ, RZ, R14 ;  /* 0x000000ffff2d7224 */ /* 0x000fe200078e000e */
[----:B------:R-:W-:Y:S01]  /*e090*/  IADD3 R44, R115, 0x29, RZ ;  /* 0x00000029732c7810 */ /* 0x000fe20007ffe0ff */
[----:B------:R-:W-:-:S02]  /*e0a0*/  IMAD.IADD R14, R227, 0x1, -R16 ;  /* 0x00000001e30e7824 */ /* 0x000fc400078e0a10 */
[----:B------:R-:W-:Y:S01]  /*e0b0*/  HMMA.16816.F32.BF16 R16, R20, R18, R28 ;  /* 0x000000121410723c */ /* 0x000fe2000004181c */
[----:B------:R-:W1:Y:S01]  /*e0c0*/  LDSM.16.M88.4 R28, [R212] ;  /* 0x00000000d41c783b */ /* 0x000e620000000200 */
[----:B------:R-:W3:Y:S01]  /*e0d0*/  I2F R45, R45 ;  /* 0x0000002d002d7306 */ /* 0x000ee20000201400 */
[----:B------:R-:W-:Y:S01]  /*e0e0*/  IABS R14, R14 ;  /* 0x0000000e000e7213 */ /* 0x000fe20000000000 */
[--C-:B------:R-:W-:Y:S01]  /*e0f0*/  IMAD.IADD R4, R233, 0x1, -R44.reuse ;  /* 0x00000001e9047824 */ /* 0x100fe200078e0a2c */
[----:B------:R-:W-:Y:S01]  /*e100*/  ISETP.GE.AND P0, PT, R44, R234, PT ;  /* 0x000000ea2c00720c */ /* 0x000fe20003f06270 */
[----:B------:R-:W-:Y:S01]  /*e110*/  IMAD.IADD R246, R236, 0x1, -R44 ;  /* 0x00000001ecf67824 */ /* 0x000fe200078e0a2c */
[----:B------:R-:W-:Y:S02]  /*e120*/  ISETP.GE.AND P3, PT, R44, R231, PT ;  /* 0x000000e72c00720c */ /* 0x000fe40003f66270 */
[----:B------:R-:W-:Y:S02]  /*e130*/  IABS R4, R4 ;  /* 0x0000000400047213 */ /* 0x000fe40000000000 */
[----:B------:R-:W-:-:S02]  /*e140*/  IABS R246, R246 ;  /* 0x000000f600f67213 */ /* 0x000fc40000000000 */
[----:B--2---:R-:W-:Y:S01]  /*e150*/  FFMA.FTZ R8, R57, -UR31, R8 ;  /* 0x8000001f39087c23 */ /* 0x004fe20008010008 */
[C---:B------:R-:W-:Y:S02]  /*e160*/  ISETP.LT.OR P0, PT, R44.reuse, R235, P0 ;  /* 0x000000eb2c00720c */ /* 0x040fe40000701670 */
[----:B------:R-:W-:Y:S01]  /*e170*/  ISETP.LT.OR P3, PT, R44, R232, P3 ;  /* 0x000000e82c00720c */ /* 0x000fe20001f61670 */
[----:B------:R-:W2:Y:S01]  /*e180*/  I2F R246, R246 ;  /* 0x000000f600f67306 */ /* 0x000ea20000201400 */
[----:B---3--:R-:W-:Y:S01]  /*e190*/  FFMA.FTZ R10, R45, -UR31, R10 ;  /* 0x8000001f2d0a7c23 */ /* 0x008fe2000801000a */
[----:B------:R-:W-:Y:S01]  /*e1a0*/  FSEL R198, R8, -INF , !P6 ;  /* 0xff80000008c67808 */ /* 0x000fe20007000000 */
[----:B------:R-:W-:Y:S01]  /*e1b0*/  IMAD.MOV.U32 R8, RZ, RZ, R4 ;  /* 0x000000ffff087224 */ /* 0x000fe200078e0004 */
[----:B------:R-:W-:Y:S01]  /*e1c0*/  ISETP.GE.AND P6, PT, R44, R228, PT ;  /* 0x000000e42c00720c */ /* 0x000fe20003fc6270 */
[--C-:B------:R-:W-:Y:S01]  /*e1d0*/  IMAD.IADD R4, R230, 0x1, -R44.reuse ;  /* 0x00000001e6047824 */ /* 0x100fe200078e0a2c */
[----:B------:R-:W-:Y:S01]  /*e1e0*/  FSEL R247, R10, -INF , !P5 ;  /* 0xff8000000af77808 */ /* 0x000fe20006800000 */
[----:B------:R-:W-:Y:S01]  /*e1f0*/  IMAD.IADD R10, R227, 0x1, -R44 ;  /* 0x00000001e30a7824 */ /* 0x000fe200078e0a2c */
[----:B------:R3:W4:Y:S01]  /*e200*/  I2F R45, R14 ;  /* 0x0000000e002d7306 */ /* 0x0007220000201400 */
[C---:B------:R-:W-:Y:S01]  /*e210*/  ISETP.GE.AND P5, PT, R44.reuse, R223, PT ;  /* 0x000000df2c00720c */ /* 0x040fe20003fa6270 */
[----:B------:R-:W-:Y:S01]  /*e220*/  FFMA.FTZ R187, R187, -UR31, R16 ;  /* 0x8000001fbbbb7c23 */ /* 0x000fe20008010010 */
[----:B------:R-:W-:-:S02]  /*e230*/  ISETP.LT.OR P6, PT, R44, R229, P6 ;  /* 0x000000e52c00720c */ /* 0x000fc400037c1670 */
[----:B------:R-:W-:Y:S02]  /*e240*/  ISETP.LT.OR P5, PT, R44, R226, P5 ;  /* 0x000000e22c00720c */ /* 0x000fe40002fa1670 */
[----:B------:R-:W-:Y:S01]  /*e250*/  IABS R4, R4 ;  /* 0x0000000400047213 */ /* 0x000fe20000000000 */
[----:B------:R-:W1:Y:S01]  /*e260*/  I2F R8, R8 ;  /* 0x0000000800087306 */ /* 0x000e620000201400 */
[----:B------:R-:W-:Y:S01]  /*e270*/  IADD3 R44, R115, 0x30, RZ ;  /* 0x00000030732c7810 */ /* 0x000fe20007ffe0ff */
[----:B--2---:R-:W-:Y:S01]  /*e280*/  FFMA.FTZ R246, R246, -UR31, R9 ;  /* 0x8000001ff6f67c23 */ /* 0x004fe20008010009 */
[----:B------:R-:W-:Y:S02]  /*e290*/  IABS R10, R10 ;  /* 0x0000000a000a7213 */ /* 0x000fe40000000000 */
[----:B------:R-:W-:Y:S02]  /*e2a0*/  FSEL R187, R187, -INF , !P4 ;  /* 0xff800000bbbb7808 */ /* 0x000fe40006000000 */
[----:B------:R-:W-:Y:S01]  /*e2b0*/  FSEL R246, R246, -INF , !P0 ;  /* 0xff800000f6f67808 */ /* 0x000fe20004000000 */
[----:B---3--:R-:W-:Y:S01]  /*e2c0*/  HMMA.16816.F32.BF16 R12, R36, R40, RZ ;  /* 0x00000028240c723c */ /* 0x008fe200000418ff */
[----:B----4-:R-:W-:Y:S01]  /*e2d0*/  FFMA.FTZ R186, R45, -UR31, R18 ;  /* 0x8000001f2dba7c23 */ /* 0x010fe20008010012 */
[----:B------:R-:W2:Y:S01]  /*e2e0*/  I2F R4, R4 ;  /* 0x0000000400047306 */ /* 0x000ea20000201400 */
[----:B------:R-:W-:Y:S01]  /*e2f0*/  IMAD.IADD R45, R236, 0x1, -R44 ;  /* 0x00000001ec2d7824 */ /* 0x000fe200078e0a2c */
[----:B------:R-:W-:-:S02]  /*e300*/  ISETP.GE.AND P4, PT, R44, R234, PT ;  /* 0x000000ea2c00720c */ /* 0x000fc40003f86270 */
[----:B------:R-:W-:Y:S02]  /*e310*/  FSEL R186, R186, -INF , !P2 ;  /* 0xff800000baba7808 */ /* 0x000fe40005000000 */
[----:B------:R-:W-:Y:S01]  /*e320*/  IABS R45, R45 ;  /* 0x0000002d002d7213 */ /* 0x000fe20000000000 */
[----:B-1----:R-:W-:Y:S01]  /*e330*/  FFMA.FTZ R18, R8, -UR31, R11 ;  /* 0x8000001f08127c23 */ /* 0x002fe2000801000b */
[----:B------:R-:W1:Y:S01]  /*e340*/  I2F R16, R10 ;  /* 0x0000000a00107306 */ /* 0x000e620000201400 */
[C---:B------:R-:W-:Y:S02]  /*e350*/  ISETP.GE.AND P2, PT, R44.reuse, R231, PT ;  /* 0x000000e72c00720c */ /* 0x040fe40003f46270 */
[----:B------:R-:W-:Y:S02]  /*e360*/  ISETP.GE.AND P0, PT, R44, R228, PT ;  /* 0x000000e42c00720c */ /* 0x000fe40003f06270 */
[----:B------:R-:W-:Y:S02]  /*e370*/  FSEL R189, R18, -INF , !P3 ;  /* 0xff80000012bd7808 */ /* 0x000fe40005800000 */
[----:B------:R-:W-:Y:S01]  /*e380*/  IADD3 R18, R115, 0x31, RZ ;  /* 0x0000003173127810 */ /* 0x000fe20007ffe0ff */
[----:B------:R-:W3:Y:S01]  /*e390*/  I2F R45, R45 ;  /* 0x0000002d002d7306 */ /* 0x000ee20000201400 */
[----:B--2---:R-:W-:Y:S01]  /*e3a0*/  FFMA.FTZ R4, R4, -UR31, R17 ;  /* 0x8000001f04047c23 */ /* 0x004fe20008010011 */
[----:B------:R-:W-:-:S02]  /*e3b0*/  ISETP.GE.AND P3, PT, R44, R223, PT ;  /* 0x000000df2c00720c */ /* 0x000fc40003f66270 */
[----:B------:R-:W-:Y:S01]  /*e3c0*/  ISETP.LT.OR P4, PT, R44, R235, P4 ;  /* 0x000000eb2c00720c */ /* 0x000fe20002781670 */
[--C-:B------:R-:W-:Y:S01]  /*e3d0*/  IMAD.IADD R17, R236, 0x1, -R18.reuse ;  /* 0x00000001ec117824 */ /* 0x100fe200078e0a12 */
[----:B------:R-:W-:Y:S01]  /*e3e0*/  HMMA.16816.F32.BF16 R12, R24, R28, R12 ;  /* 0x0000001c180c723c */ /* 0x000fe2000004180c */
[----:B------:R-:W-:Y:S01]  /*e3f0*/  FSEL R193, R4, -INF , !P6 ;  /* 0xff80000004c17808 */ /* 0x000fe20007000000 */
[--C-:B------:R-:W-:Y:S01]  /*e400*/  IMAD.IADD R4, R233, 0x1, -R18.reuse ;  /* 0x00000001e9047824 */ /* 0x100fe200078e0a12 */
[----:B------:R-:W-:Y:S01]  /*e410*/  ISETP.LT.OR P2, PT, R44, R232, P2 ;  /* 0x000000e82c00720c */ /* 0x000fe20001741670 */
[----:B-1----:R-:W-:Y:S01]  /*e420*/  FFMA.FTZ R16, R16, -UR31, R19 ;  /* 0x8000001f10107c23 */ /* 0x002fe20008010013 */
[----:B------:R-:W-:Y:S01]  /*e430*/  ISETP.LT.OR P0, PT, R44, R229, P0 ;  /* 0x000000e52c00720c */ /* 0x000fe20000701670 */
[----:B------:R-:W-:Y:S01]  /*e440*/  IMAD.IADD R62, R230, 0x1, -R18 ;  /* 0x00000001e63e7824 */ /* 0x000fe200078e0a12 */
[----:B------:R-:W-:Y:S01]  /*e450*/  ISETP.LT.OR P3, PT, R44, R226, P3 ;  /* 0x000000e22c00720c */ /* 0x000fe20001f61670 */
[----:B------:R-:W-:Y:S01]  /*e460*/  HMMA.16816.F32.BF16 R8, R32, R40, RZ ;  /* 0x000000282008723c */ /* 0x000fe200000418ff */
[----:B------:R-:W-:-:S02]  /*e470*/  IABS R4, R4 ;  /* 0x0000000400047213 */ /* 0x000fc40000000000 */
[----:B------:R-:W-:Y:S02]  /*e480*/  IABS R19, R17 ;  /* 0x0000001100137213 */ /* 0x000fe40000000000 */
[----:B------:R-:W-:Y:S02]  /*e490*/  FSEL R244, R16, -INF , !P5 ;  /* 0xff80000010f47808 */ /* 0x000fe40006800000 */
[----:B------:R-:W-:Y:S01]  /*e4a0*/  IMAD.IADD R40, R233, 0x1, -R44 ;  /* 0x00000001e9287824 */ /* 0x000fe200078e0a2c */
[----:B------:R-:W1:Y:S01]  /*e4b0*/  I2F R60, R19 ;  /* 0x00000013003c7306 */ /* 0x000e620000201400 */
[C---:B------:R-:W-:Y:S02]  /*e4c0*/  ISETP.GE.AND P6, PT, R18.reuse, R234, PT ;  /* 0x000000ea1200720c */ /* 0x040fe40003fc6270 */
[----:B------:R-:W-:Y:S02]  /*e4d0*/  ISETP.GE.AND P5, PT, R18, R231, PT ;  /* 0x000000e71200720c */ /* 0x000fe40003fa6270 */
[----:B------:R-:W-:-:S02]  /*e4e0*/  IABS R40, R40 ;  /* 0x0000002800287213 */ /* 0x000fc40000000000 */
[C---:B------:R-:W-:Y:S01]  /*e4f0*/  ISETP.LT.OR P6, PT, R18.reuse, R235, P6 ;  /* 0x000000eb1200720c */ /* 0x040fe200037c1670 */
[----:B---3--:R-:W-:Y:S01]  /*e500*/  FFMA.FTZ R12, R45, -UR31, R12 ;  /* 0x8000001f2d0c7c23 */ /* 0x008fe2000801000c */
[----:B------:R-:W-:Y:S01]  /*e510*/  ISETP.LT.OR P5, PT, R18, R232, P5 ;  /* 0x000000e81200720c */ /* 0x000fe20002fa1670 */
[----:B------:R-:W-:Y:S01]  /*e520*/  IMAD.MOV.U32 R41, RZ, RZ, R40 ;  /* 0x000000ffff297224 */ /* 0x000fe200078e0028 */
[----:B------:R-:W-:Y:S01]  /*e530*/  IABS R62, R62 ;  /* 0x0000003e003e7213 */ /* 0x000fe20000000000 */
[--C-:B------:R-:W-:Y:S01]  /*e540*/  IMAD.IADD R40, R230, 0x1, -R44.reuse ;  /* 0x00000001e6287824 */ /* 0x100fe200078e0a2c */
[----:B------:R-:W-:Y:S01]  /*e550*/  FSEL R56, R12, -INF , !P4 ;  /* 0xff8000000c387808 */ /* 0x000fe20006000000 */
[----:B------:R-:W-:Y:S01]  /*e560*/  IMAD.IADD R44, R227, 0x1, -R44 ;  /* 0x00000001e32c7824 */ /* 0x000fe200078e0a2c */
[----:B------:R-:W-:Y:S01]  /*e570*/  ISETP.GE.AND P4, PT, R18, R228, PT ;  /* 0x000000e41200720c */ /* 0x000fe20003f86270 */
[----:B------:R-:W2:Y:S01]  /*e580*/  I2F R41, R41 ;  /* 0x0000002900297306 */ /* 0x000ea20000201400 */
[----:B------:R-:W-:Y:S01]  /*e590*/  HMMA.16816.F32.BF16 R8, R20, R28, R8 ;  /* 0x0000001c1408723c */ /* 0x000fe20000041808 */
[----:B------:R-:W-:Y:S01]  /*e5a0*/  IMAD.MOV.U32 R12, RZ, RZ, R4 ;  /* 0x000000ffff0c7224 */ /* 0x000fe200078e0004 */
[----:B------:R-:W-:Y:S01]  /*e5b0*/  IABS R44, R44 ;  /* 0x0000002c002c7213 */ /* 0x000fe20000000000 */
[----:B-1----:R-:W-:Y:S01]  /*e5c0*/  FFMA.FTZ R60, R60, -UR31, R13 ;  /* 0x8000001f3c3c7c23 */ /* 0x002fe2000801000d */
[----:B------:R-:W-:-:S02]  /*e5d0*/  IABS R40, R40 ;  /* 0x0000002800287213 */ /* 0x000fc40000000000 */
[-C--:B------:R-:W-:Y:S01]  /*e5e0*/  ISETP.LT.OR P4, PT, R18, R229.reuse, P4 ;  /* 0x000000e51200720c */ /* 0x080fe20002781670 */
[----:B------:R1:W3:Y:S01]  /*e5f0*/  I2F R17, R44 ;  /* 0x0000002c00117306 */ /* 0x0002e20000201400 */
[----:B------:R-:W-:Y:S02]  /*e600*/  IADD3 R28, R115, 0x38, RZ ;  /* 0x00000038731c7810 */ /* 0x000fe40007ffe0ff */
[----:B------:R-:W-:Y:S02]  /*e610*/  FSEL R60, R60, -INF , !P6 ;  /* 0xff8000003c3c7808 */ /* 0x000fe40007000000 */
[----:B------:R-:W-:Y:S01]  /*e620*/  ISETP.GE.AND P6, PT, R28, R228, PT ;  /* 0x000000e41c00720c */ /* 0x000fe20003fc6270 */
[----:B------:R-:W-:Y:S02]  /*e630*/  IMAD.IADD R16, R236, 0x1, -R28 ;  /* 0x00000001ec107824 */ /* 0x000fe400078e0a1c */
[----:B------:R-:W4:Y:S01]  /*e640*/  I2F R12, R12 ;  /* 0x0000000c000c7306 */ /* 0x000f220000201400 */
[----:B--2---:R-:W-:Y:S01]  /*e650*/  FFMA.FTZ R14, R41, -UR31, R14 ;  /* 0x8000001f290e7c23 */ /* 0x004fe2000801000e */
[----:B------:R-:W-:Y:S01]  /*e660*/  ISETP.LT.OR P6, PT, R28, R229, P6 ;  /* 0x000000e51c00720c */ /* 0x000fe200037c1670 */
[----:B------:R-:W-:-:S03]  /*e670*/  IMAD.IADD R13, R233, 0x1, -R28 ;  /* 0x00000001e90d7824 */ /* 0x000fc600078e0a1c */
[----:B------:R-:W-:Y:S01]  /*e680*/  FSEL R4, R14, -INF , !P2 ;  /* 0xff8000000e047808 */ /* 0x000fe20005000000 */
[----:B------:R-:W-:Y:S01]  /*e690*/  IMAD.IADD R14, R227, 0x1, -R18 ;  /* 0x00000001e30e7824 */ /* 0x000fe200078e0a12 */
[-C--:B-1----:R-:W-:Y:S01]  /*e6a0*/  HMMA.16816.F32.BF16 R44, R36, R42.reuse, RZ ;  /* 0x0000002a242c723c */ /* 0x082fe200000418ff */
[----:B------:R-:W1:Y:S01]  /*e6b0*/  I2F R29, R40 ;  /* 0x00000028001d7306 */ /* 0x000e620000201400 */
[C---:B------:R-:W-:Y:S01]  /*e6c0*/  ISETP.GE.AND P2, PT, R18.reuse, R223, PT ;  /* 0x000000df1200720c */ /* 0x040fe20003f46270 */
[----:B---3--:R-:W-:Y:S01]  /*e6d0*/  FFMA.FTZ R10, R17, -UR31, R10 ;  /* 0x8000001f110a7c23 */ /* 0x008fe2000801000a */
[----:B------:R-:W-:Y:S02]  /*e6e0*/  IABS R14, R14 ;  /* 0x0000000e000e7213 */ /* 0x000fe40000000000 */
[----:B------:R-:W-:Y:S01]  /*e6f0*/  ISETP.LT.OR P2, PT, R18, R226, P2 ;  /* 0x000000e21200720c */ /* 0x000fe20001741670 */
[----:B----4-:R-:W-:Y:S01]  /*e700*/  FFMA.FTZ R59, R12, -UR31, R15 ;  /* 0x8000001f0c3b7c23 */ /* 0x010fe2000801000f */
[----:B------:R-:W-:Y:S01]  /*e710*/  IABS R12, R16 ;  /* 0x00000010000c7213 */ /* 0x000fe20000000000 */
[----:B------:R-:W2:Y:S01]  /*e720*/  I2F R62, R62 ;  /* 0x0000003e003e7306 */ /* 0x000ea20000201400 */
[----:B------:R-:W-:Y:S01]  /*e730*/  HMMA.16816.F32.BF16 R16, R32, R42, RZ ;  /* 0x0000002a2010723c */ /* 0x000fe200000418ff */
[----:B------:R-:W-:-:S02]  /*e740*/  FSEL R57, R10, -INF , !P3 ;  /* 0xff8000000a397808 */ /* 0x000fc40005800000 */
[----:B------:R-:W-:Y:S02]  /*e750*/  IABS R10, R13 ;  /* 0x0000000d000a7213 */ /* 0x000fe40000000000 */
[----:B------:R-:W-:Y:S01]  /*e760*/  FSEL R59, R59, -INF , !P5 ;  /* 0xff8000003b3b7808 */ /* 0x000fe20006800000 */
[----:B-1----:R-:W-:Y:S01]  /*e770*/  FFMA.FTZ R58, R29, -UR31, R8 ;  /* 0x8000001f1d3a7c23 */ /* 0x002fe20008010008 */
[----:B------:R1:W-:Y:S01]  /*e780*/  I2F R61, R12 ;  /* 0x0000000c003d7306 */ /* 0x0003e20000201400 */
[----:B------:R-:W-:Y:S01]  /*e790*/  IMAD.MOV.U32 R8, RZ, RZ, R14 ;  /* 0x000000ffff087224 */ /* 0x000fe200078e000e */
[----:B------:R-:W3:Y:S01]  /*e7a0*/  LDSM.16.M88.4 R40, [R219+0x3000] ;  /* 0x00300000db28783b */ /* 0x000ee20000000200 */
[----:B------:R-:W-:Y:S02]  /*e7b0*/  ISETP.GE.AND P3, PT, R28, R231, PT ;  /* 0x000000e71c00720c */ /* 0x000fe40003f66270 */
[----:B------:R-:W-:Y:S02]  /*e7c0*/  FSEL R58, R58, -INF , !P0 ;  /* 0xff8000003a3a7808 */ /* 0x000fe40004000000 */
[C---:B------:R-:W-:Y:S01]  /*e7d0*/  ISETP.GE.AND P0, PT, R28.reuse, R234, PT ;  /* 0x000000ea1c00720c */ /* 0x040fe20003f06270 */
[----:B------:R-:W4:Y:S01]  /*e7e0*/  I2F R8, R8 ;  /* 0x0000000800087306 */ /* 0x000f220000201400 */
[----:B------:R-:W-:Y:S01]  /*e7f0*/  ISETP.GE.AND P5, PT, R28, R223, PT ;  /* 0x000000df1c00720c */ /* 0x000fe20003fa6270 */
[----:B--2---:R-:W-:Y:S01]  /*e800*/  FFMA.FTZ R62, R62, -UR31, R9 ;  /* 0x8000001f3e3e7c23 */ /* 0x004fe20008010009 */
[----:B------:R-:W-:-:S02]  /*e810*/  ISETP.LT.OR P0, PT, R28, R235, P0 ;  /* 0x000000eb1c00720c */ /* 0x000fc40000701670 */
[C---:B------:R-:W-:Y:S02]  /*e820*/  ISETP.LT.OR P3, PT, R28.reuse, R232, P3 ;  /* 0x000000e81c00720c */ /* 0x040fe40001f61670 */
[----:B------:R-:W-:Y:S01]  /*e830*/  ISETP.LT.OR P5, PT, R28, R226, P5 ;  /* 0x000000e21c00720c */ /* 0x000fe20002fa1670 */
[----:B-1----:R-:W-:Y:S01]  /*e840*/  HMMA.16816.F32.BF16 R12, R24, R30, R44 ;  /* 0x0000001e180c723c */ /* 0x002fe2000004182c */
[----:B------:R-:W-:-:S06]  /*e850*/  FSEL R62, R62, -INF , !P4 ;  /* 0xff8000003e3e7808 */ /* 0x000fcc0006000000 */
[----:B------:R-:W-:Y:S01]  /*e860*/  IMAD.MOV.U32 R45, RZ, RZ, R10 ;  /* 0x000000ffff2d7224 */ /* 0x000fe200078e000a */
[----:B------:R-:W-:Y:S01]  /*e870*/  IADD3 R44, R115, 0x39, RZ ;  /* 0x00000039732c7810 */ /* 0x000fe20007ffe0ff */
[--C-:B------:R-:W-:Y:S02]  /*e880*/  IMAD.IADD R10, R227, 0x1, -R28.reuse ;  /* 0x00000001e30a7824 */ /* 0x100fe400078e0a1c */
[----:B------:R-:W-:Y:S01]  /*e890*/  IMAD.IADD R47, R230, 0x1, -R28 ;  /* 0x00000001e62f7824 */ /* 0x000fe200078e0a1c */
[----:B------:R-:W-:Y:S01]  /*e8a0*/  ISETP.GE.AND P4, PT, R44, R234, PT ;  /* 0x000000ea2c00720c */ /* 0x000fe20003f86270 */
[----:B------:R-:W-:Y:S01]  /*e8b0*/  HMMA.16816.F32.BF16 R28, R20, R30, R16 ;  /* 0x0000001e141c723c */ /* 0x000fe20000041810 */
[----:B------:R-:W-:Y:S01]  /*e8c0*/  IABS R10, R10 ;  /* 0x0000000a000a7213 */ /* 0x000fe20000000000 */
[----:B------:R-:W1:Y:S01]  /*e8d0*/  I2F R45, R45 ;  /* 0x0000002d002d7306 */ /* 0x000e620000201400 */
[--C-:B------:R-:W-:Y:S01]  /*e8e0*/  IMAD.IADD R68, R236, 0x1, -R44.reuse ;  /* 0x00000001ec447824 */ /* 0x100fe200078e0a2c */
[----:B------:R-:W-:Y:S01]  /*e8f0*/  IABS R47, R47 ;  /* 0x0000002f002f7213 */ /* 0x000fe20000000000 */
[--C-:B------:R-:W-:Y:S01]  /*e900*/  IMAD.IADD R46, R230, 0x1, -R44.reuse ;  /* 0x00000001e62e7824 */ /* 0x100fe200078e0a2c */
[----:B------:R-:W-:Y:S01]  /*e910*/  ISETP.LT.OR P4, PT, R44, R235, P4 ;  /* 0x000000eb2c00720c */ /* 0x000fe20002781670 */
[----:B----4-:R-:W-:Y:S01]  /*e920*/  FFMA.FTZ R16, R8, -UR31, R11 ;  /* 0x8000001f08107c23 */ /* 0x010fe2000801000b */
[----:B------:R-:W-:Y:S01]  /*e930*/  IABS R68, R68 ;  /* 0x0000004400447213 */ /* 0x000fe20000000000 */
[----:B------:R-:W-:Y:S01]  /*e940*/  IMAD.IADD R17, R233, 0x1, -R44 ;  /* 0x00000001e9117824 */ /* 0x000fe200078e0a2c */
[----:B------:R2:W4:Y:S01]  /*e950*/  I2F R65, R10 ;  /* 0x0000000a00417306 */ /* 0x0005220000201400 */
[----:B------:R-:W-:Y:S01]  /*e960*/  FFMA.FTZ R12, R61, -UR31, R12 ;  /* 0x8000001f3d0c7c23 */ /* 0x000fe2000801000c */
[----:B------:R-:W-:-:S02]  /*e970*/  FSEL R61, R16, -INF , !P2 ;  /* 0xff800000103d7808 */ /* 0x000fc40005000000 */
[----:B------:R-:W-:Y:S02]  /*e980*/  IABS R16, R17 ;  /* 0x0000001100107213 */ /* 0x000fe40000000000 */
[----:B------:R-:W-:Y:S02]  /*e990*/  FSEL R64, R12, -INF , !P0 ;  /* 0xff8000000c407808 */ /* 0x000fe40004000000 */
[----:B------:R-:W4:Y:S01]  /*e9a0*/  I2F R47, R47 ;  /* 0x0000002f002f7306 */ /* 0x000f220000201400 */
[----:B------:R-:W-:Y:S01]  /*e9b0*/  IMAD.MOV.U32 R12, RZ, RZ, R16 ;  /* 0x000000ffff0c7224 */ /* 0x000fe200078e0010 */
[C---:B------:R-:W-:Y:S01]  /*e9c0*/  ISETP.GE.AND P2, PT, R44.reuse, R231, PT ;  /* 0x000000e72c00720c */ /* 0x040fe20003f46270 */
[----:B-1----:R-:W-:Y:S01]  /*e9d0*/  FFMA.FTZ R14, R45, -UR31, R14 ;  /* 0x8000001f2d0e7c23 */ /* 0x002fe2000801000e */
[----:B---3--:R-:W-:Y:S01]  /*e9e0*/  HMMA.16816.F32.BF16 R16, R36, R40, RZ ;  /* 0x000000282410723c */ /* 0x008fe200000418ff */
[----:B------:R-:W-:Y:S02]  /*e9f0*/  IADD3 R45, R115, 0x40, RZ ;  /* 0x00000040732d7810 */ /* 0x000fe40007ffe0ff */
[----:B------:R-:W-:Y:S01]  /*ea00*/  ISETP.GE.AND P0, PT, R44, R228, PT ;  /* 0x000000e42c00720c */ /* 0x000fe20003f06270 */
[----:B--2---:R-:W1:Y:S01]  /*ea10*/  LDSM.16.M88.4 R8, [R211] ;  /* 0x00000000d308783b */ /* 0x004e620000000200 */
[----:B------:R-:W2:Y:S01]  /*ea20*/  I2F R68, R68 ;  /* 0x0000004400447306 */ /* 0x000ea20000201400 */
[----:B------:R-:W-:Y:S01]  /*ea30*/  FSEL R63, R14, -INF , !P3 ;  /* 0xff8000000e3f7808 */ /* 0x000fe20005800000 */
[----:B------:R-:W-:Y:S01]  /*ea40*/  IMAD.IADD R14, R227, 0x1, -R44 ;  /* 0x00000001e30e7824 */ /* 0x000fe200078e0a2c */
[----:B------:R-:W-:Y:S01]  /*ea50*/  ISETP.GE.AND P3, PT, R44, R223, PT ;  /* 0x000000df2c00720c */ /* 0x000fe20003f66270 */
[----:B----4-:R-:W-:Y:S01]  /*ea60*/  FFMA.FTZ R30, R65, -UR31, R30 ;  /* 0x8000001f411e7c23 */ /* 0x010fe2000801001e */
[----:B------:R-:W-:-:S02]  /*ea70*/  IABS R46, R46 ;  /* 0x0000002e002e7213 */ /* 0x000fc40000000000 */
[----:B------:R-:W-:Y:S01]  /*ea80*/  IABS R14, R14 ;  /* 0x0000000e000e7213 */ /* 0x000fe20000000000 */
[----:B------:R-:W3:Y:S01]  /*ea90*/  I2F R12, R12 ;  /* 0x0000000c000c7306 */ /* 0x000ee20000201400 */
[----:B------:R-:W-:Y:S01]  /*eaa0*/  FFMA.FTZ R66, R47, -UR31, R28 ;  /* 0x8000001f2f427c23 */ /* 0x000fe2000801001c */
[----:B------:R-:W-:Y:S01]  /*eab0*/  FSEL R65, R30, -INF , !P5 ;  /* 0xff8000001e417808 */ /* 0x000fe20006800000 */
[----:B------:R-:W-:Y:S01]  /*eac0*/  IMAD.IADD R47, R236, 0x1, -R45 ;  /* 0x00000001ec2f7824 */ /* 0x000fe200078e0a2d */
[C---:B------:R-:W-:Y:S02]  /*ead0*/  ISETP.LT.OR P2, PT, R44.reuse, R232, P2 ;  /* 0x000000e82c00720c */ /* 0x040fe40001741670 */
[----:B------:R-:W-:Y:S01]  /*eae0*/  ISETP.LT.OR P0, PT, R44, R229, P0 ;  /* 0x000000e52c00720c */ /* 0x000fe20000701670 */
[----:B--2---:R-:W-:Y:S01]  /*eaf0*/  FFMA.FTZ R68, R68, -UR31, R13 ;  /* 0x8000001f44447c23 */ /* 0x004fe2000801000d */
[----:B------:R2:W4:Y:S01]  /*eb00*/  I2F R28, R14 ;  /* 0x0000000e001c7306 */ /* 0x0005220000201400 */
[----:B------:R-:W-:-:S02]  /*eb10*/  IABS R47, R47 ;  /* 0x0000002f002f7213 */ /* 0x000fc40000000000 */
[----:B------:R-:W-:Y:S02]  /*eb20*/  ISETP.LT.OR P3, PT, R44, R226, P3 ;  /* 0x000000e22c00720c */ /* 0x000fe40001f61670 */
[----:B------:R-:W-:Y:S01]  /*eb30*/  FSEL R66, R66, -INF , !P6 ;  /* 0xff80000042427808 */ /* 0x000fe20007000000 */
[----:B---3--:R-:W-:Y:S02]  /*eb40*/  FFMA.FTZ R67, R12, -UR31, R15 ;  /* 0x8000001f0c437c23 */ /* 0x008fe4000801000f */
[----:B------:R-:W-:Y:S01]  /*eb50*/  I2F R47, R47 ;  /* 0x0000002f002f7306 */ /* 0x000fe20000201400 */
[----:B------:R-:W-:Y:S02]  /*eb60*/  ISETP.GE.AND P6, PT, R45, R234, PT ;  /* 0x000000ea2d00720c */ /* 0x000fe40003fc6270 */
[----:B------:R-:W-:Y:S02]  /*eb70*/  FSEL R68, R68, -INF , !P4 ;  /* 0xff80000044447808 */ /* 0x000fe40006000000 */
[----:B------:R-:W-:-:S02]  /*eb80*/  FSEL R67, R67, -INF , !P2 ;  /* 0xff80000043437808 */ /* 0x000fc40005000000 */
[C---:B------:R-:W-:Y:S01]  /*eb90*/  ISETP.GE.AND P5, PT, R45.reuse, R231, PT ;  /* 0x000000e72d00720c */ /* 0x040fe20003fa6270 */
[----:B--2---:R-:W-:Y:S01]  /*eba0*/  HMMA.16816.F32.BF16 R12, R32, R40, RZ ;  /* 0x00000028200c723c */ /* 0x004fe200000418ff */
[----:B------:R-:W2:Y:S01]  /*ebb0*/  I2F R44, R46 ;  /* 0x0000002e002c7306 */ /* 0x000ea20000201400 */
[----:B----4-:R-:W-:Y:S01]  /*ebc0*/  FFMA.FTZ R28, R28, -UR31, R31 ;  /* 0x8000001f1c1c7c23 */ /* 0x010fe2000801001f */
[C---:B------:R-:W-:Y:S02]  /*ebd0*/  ISETP.GE.AND P4, PT, R45.reuse, R228, PT ;  /* 0x000000e42d00720c */ /* 0x040fe40003f86270 */
[----:B------:R-:W-:Y:S02]  /*ebe0*/  ISETP.GE.AND P2, PT, R45, R223, PT ;  /* 0x000000df2d00720c */ /* 0x000fe40003f46270 */
[----:B------:R-:W-:Y:S01]  /*ebf0*/  IMAD.IADD R40, R233, 0x1, -R45 ;  /* 0x00000001e9287824 */ /* 0x000fe200078e0a2d */
[----:B-1----:R-:W-:Y:S01]  /*ec00*/  HMMA.16816.F32.BF16 R16, R24, R8, R16 ;  /* 0x000000081810723c */ /* 0x002fe20000041810 */
[----:B------:R-:W-:-:S02]  /*ec10*/  FSEL R69, R28, -INF , !P3 ;  /* 0xff8000001c457808 */ /* 0x000fc40005800000 */
[C---:B------:R-:W-:Y:S02]  /*ec20*/  ISETP.LT.OR P6, PT, R45.reuse, R235, P6 ;  /* 0x000000eb2d00720c */ /* 0x040fe400037c1670 */
[----:B------:R-:W-:Y:S02]  /*ec30*/  IABS R30, R40 ;  /* 0x00000028001e7213 */ /* 0x000fe40000000000 */
[C---:B------:R-:W-:Y:S01]  /*ec40*/  ISETP.LT.OR P5, PT, R45.reuse, R232, P5 ;  /* 0x000000e82d00720c */ /* 0x040fe20002fa1670 */
[----:B--2---:R-:W-:Y:S01]  /*ec50*/  FFMA.FTZ R29, R44, -UR31, R29 ;  /* 0x8000001f2c1d7c23 */ /* 0x004fe2000801001d */
[C---:B------:R-:W-:Y:S01]  /*ec60*/  ISETP.LT.OR P4, PT, R45.reuse, R229, P4 ;  /* 0x000000e52d00720c */ /* 0x040fe20002781670 */
[----:B------:R-:W-:Y:S01]  /*ec70*/  IMAD.MOV.U32 R41, RZ, RZ, R30 ;  /* 0x000000ffff297224 */ /* 0x000fe200078e001e */
[----:B------:R-:W-:Y:S01]  /*ec80*/  ISETP.LT.OR P2, PT, R45, R226, P2 ;  /* 0x000000e22d00720c */ /* 0x000fe20001741670 */
[--C-:B------:R-:W-:Y:S01]  /*ec90*/  IMAD.IADD R30, R230, 0x1, -R45.reuse ;  /* 0x00000001e61e7824 */ /* 0x100fe200078e0a2d */
[----:B------:R-:W-:Y:S01]  /*eca0*/  FSEL R70, R29, -INF , !P0 ;  /* 0xff8000001d467808 */ /* 0x000fe20004000000 */
[----:B------:R-:W-:-:S02]  /*ecb0*/  IMAD.IADD R45, R227, 0x1, -R45 ;  /* 0x00000001e32d7824 */ /* 0x000fc400078e0a2d */
[----:B------:R-:W-:Y:S01]  /*ecc0*/  HMMA.16816.F32.BF16 R12, R20, R8, R12 ;  /* 0x00000008140c723c */ /* 0x000fe2000004180c */
[----:B------:R-:W1:Y:S01]  /*ecd0*/  I2F R41, R41 ;  /* 0x0000002900297306 */ /* 0x000e620000201400 */
[----:B------:R-:W-:Y:S02]  /*ece0*/  IABS R30, R30 ;  /* 0x0000001e001e7213 */ /* 0x000fe40000000000 */
[----:B------:R-:W-:-:S03]  /*ecf0*/  IABS R45, R45 ;  /* 0x0000002d002d7213 */ /* 0x000fc60000000000 */
[----:B------:R-:W-:Y:S01]  /*ed00*/  IADD3 R8, R115, 0x41, RZ ;  /* 0x0000004173087810 */ /* 0x000fe20007ffe0ff */
[----:B------:R-:W-:Y:S01]  /*ed10*/  FFMA.FTZ R16, R47, -UR31, R16 ;  /* 0x8000001f2f107c23 */ /* 0x000fe20008010010 */
[----:B------:R-:W2:Y:S02]  /*ed20*/  I2F R9, R30 ;  /* 0x0000001e00097306 */ /* 0x000ea40000201400 */
[----:B------:R-:W-:Y:S01]  /*ed30*/  ISETP.GE.AND P0, PT, R8, R234, PT ;  /* 0x000000ea0800720c */ /* 0x000fe20003f06270 */
[--C-:B------:R-:W-:Y:S01]  /*ed40*/  IMAD.IADD R31, R236, 0x1, -R8.reuse ;  /* 0x00000001ec1f7824 */ /* 0x100fe200078e0a08 */
[----:B------:R-:W-:Y:S01]  /*ed50*/  FSEL R72, R16, -INF , !P6 ;  /* 0xff80000010487808 */ /* 0x000fe20007000000 */
[--C-:B------:R-:W-:Y:S01]  /*ed60*/  IMAD.IADD R44, R230, 0x1, -R8.reuse ;  /* 0x00000001e62c7824 */ /* 0x100fe200078e0a08 */
[C---:B------:R-:W-:Y:S01]  /*ed70*/  ISETP.GE.AND P3, PT, R8.reuse, R231, PT ;  /* 0x000000e70800720c */ /* 0x040fe20003f66270 */
[----:B------:R-:W-:Y:S01]  /*ed80*/  IMAD.IADD R40, R227, 0x1, -R8 ;  /* 0x00000001e3287824 */ /* 0x000fe200078e0a08 */
[----:B------:R-:W-:Y:S01]  /*ed90*/  IABS R31, R31 ;  /* 0x0000001f001f7213 */ /* 0x000fe20000000000 */
[----:B-1----:R-:W-:Y:S01]  /*eda0*/  FFMA.FTZ R71, R41, -UR31, R18 ;  /* 0x8000001f29477c23 */ /* 0x002fe20008010012 */
[C---:B------:R-:W-:Y:S01]  /*edb0*/  ISETP.GE.AND P6, PT, R8.reuse, R228, PT ;  /* 0x000000e40800720c */ /* 0x040fe20003fc6270 */
[----:B------:R-:W-:Y:S01]  /*edc0*/  IMAD.IADD R18, R233, 0x1, -R8 ;  /* 0x00000001e9127824 */ /* 0x000fe200078e0a08 */
[----:B------:R-:W1:Y:S01]  /*edd0*/  I2F R41, R45 ;  /* 0x0000002d00297306 */ /* 0x000e620000201400 */
[----:B------:R-:W-:-:S02]  /*ede0*/  ISETP.LT.OR P0, PT, R8, R235, P0 ;  /* 0x000000eb0800720c */ /* 0x000fc40000701670 */
[----:B------:R-:W-:Y:S01]  /*edf0*/  FSEL R71, R71, -INF , !P5 ;  /* 0xff80000047477808 */ /* 0x000fe20006800000 */
[----:B--2---:R-:W-:Y:S01]  /*ee00*/  FFMA.FTZ R74, R9, -UR31, R12 ;  /* 0x8000001f094a7c23 */ /* 0x004fe2000801000c */
[----:B------:R-:W-:Y:S02]  /*ee10*/  IABS R28, R18 ;  /* 0x00000012001c7213 */ /* 0x000fe40000000000 */
[C---:B------:R-:W-:Y:S01]  /*ee20*/  ISETP.GE.AND P5, PT, R8.reuse, R223, PT ;  /* 0x000000df0800720c */ /* 0x040fe20003fa6270 */
[----:B------:R2:W3:Y:S01]  /*ee30*/  I2F R18, R31 ;  /* 0x0000001f00127306 */ /* 0x0004e20000201400 */
[C---:B------:R-:W-:Y:S01]  /*ee40*/  ISETP.LT.OR P3, PT, R8.reuse, R232, P3 ;  /* 0x000000e80800720c */ /* 0x040fe20001f61670 */
[----:B------:R-:W-:Y:S01]  /*ee50*/  IMAD.MOV.U32 R16, RZ, RZ, R28 ;  /* 0x000000ffff107224 */ /* 0x000fe200078e001c */
[C---:B------:R-:W-:Y:S02]  /*ee60*/  ISETP.LT.OR P6, PT, R8.reuse, R229, P6 ;  /* 0x000000e50800720c */ /* 0x040fe400037c1670 */
[----:B------:R-:W-:-:S02]  /*ee70*/  ISETP.LT.OR P5, PT, R8, R226, P5 ;  /* 0x000000e20800720c */ /* 0x000fc40002fa1670 */
[----:B------:R-:W-:Y:S01]  /*ee80*/  IADD3 R8, R115, 0x48, RZ ;  /* 0x0000004873087810 */ /* 0x000fe20007ffe0ff */
[----:B------:R-:W4:Y:S01]  /*ee90*/  I2F R16, R16 ;  /* 0x0000001000107306 */ /* 0x000f220000201400 */
[----:B------:R-:W-:Y:S01]  /*eea0*/  IABS R40, R40 ;  /* 0x0000002800287213 */ /* 0x000fe20000000000 */
[----:B-1----:R-:W-:Y:S01]  /*eeb0*/  FFMA.FTZ R14, R41, -UR31, R14 ;  /* 0x8000001f290e7c23 */ /* 0x002fe2000801000e */
[----:B------:R-:W-:Y:S01]  /*eec0*/  IABS R44, R44 ;  /* 0x0000002c002c7213 */ /* 0x000fe20000000000 */
[----:B------:R-:W-:Y:S01]  /*eed0*/  IMAD.IADD R9, R236, 0x1, -R8 ;  /* 0x00000001ec097824 */ /* 0x000fe200078e0a08 */
[----:B------:R-:W-:Y:S01]  /*eee0*/  FSEL R74, R74, -INF , !P4 ;  /* 0xff8000004a4a7808 */ /* 0x000fe20006000000 */
[----:B------:R-:W-:Y:S01]  /*eef0*/  IMAD.MOV.U32 R12, RZ, RZ, R40 ;  /* 0x000000ffff0c7224 */ /* 0x000fe200078e0028 */
[----:B------:R-:W-:Y:S01]  /*ef00*/  FSEL R73, R14, -INF , !P2 ;  /* 0xff8000000e497808 */ /* 0x000fe20005000000 */
[-C--:B--2---:R-:W-:Y:S01]  /*ef10*/  HMMA.16816.F32.BF16 R28, R36, R42.reuse, RZ ;  /* 0x0000002a241c723c */ /* 0x084fe200000418ff */
[----:B------:R-:W-:Y:S01]  /*ef20*/  IABS R9, R9 ;  /* 0x0000000900097213 */ /* 0x000fe20000000000 */
[----:B---3--:R-:W-:Y:S01]  /*ef30*/  FFMA.FTZ R17, R18, -UR31, R17 ;  /* 0x8000001f12117c23 */ /* 0x008fe20008010011 */
[----:B------:R-:W1:Y:S01]  /*ef40*/  I2F R44, R44 ;  /* 0x0000002c002c7306 */ /* 0x000e620000201400 */
[--C-:B------:R-:W-:Y:S01]  /*ef50*/  IMAD.IADD R46, R227, 0x1, -R8.reuse ;  /* 0x00000001e32e7824 */ /* 0x100fe200078e0a08 */
[----:B------:R-:W-:Y:S01]  /*ef60*/  ISETP.GE.AND P4, PT, R8, R234, PT ;  /* 0x000000ea0800720c */ /* 0x000fe20003f86270 */
[----:B------:R-:W-:Y:S01]  /*ef70*/  IMAD.MOV.U32 R45, RZ, RZ, R9 ;  /* 0x000000ffff2d7224 */ /* 0x000fe200078e0009 */
[----:B------:R-:W-:Y:S01]  /*ef80*/  FSEL R76, R17, -INF , !P0 ;  /* 0xff800000114c7808 */ /* 0x000fe20004000000 */
[----:B----4-:R-:W-:Y:S01]  /*ef90*/  FFMA.FTZ R19, R16, -UR31, R19 ;  /* 0x8000001f10137c23 */ /* 0x010fe20008010013 */
[----:B------:R-:W-:Y:S01]  /*efa0*/  HMMA.16816.F32.BF16 R40, R32, R42, RZ ;  /* 0x0000002a2028723c */ /* 0x000fe200000418ff */
[--C-:B------:R-:W-:Y:S01]  /*efb0*/  IMAD.IADD R16, R233, 0x1, -R8.reuse ;  /* 0x00000001e9107824 */ /* 0x100fe200078e0a08 */
[----:B------:R-:W2:Y:S01]  /*efc0*/  I2F R12, R12 ;  /* 0x0000000c000c7306 */ /* 0x000ea20000201400 */
[----:B------:R-:W-:Y:S01]  /*efd0*/  ISETP.GE.AND P2, PT, R8, R231, PT ;  /* 0x000000e70800720c */ /* 0x000fe20003f46270 */
[----:B------:R-:W-:Y:S01]  /*efe0*/  IMAD.IADD R14, R230, 0x1, -R8 ;  /* 0x00000001e60e7824 */ /* 0x000fe200078e0a08 */
[----:B------:R-:W-:-:S02]  /*eff0*/  FSEL R75, R19, -INF , !P3 ;  /* 0xff800000134b7808 */ /* 0x000fc40005800000 */
[----:B------:R-:W-:Y:S02]  /*f000*/  IABS R9, R16 ;  /* 0x0000001000097213 */ /* 0x000fe40000000000 */
[----:B------:R-:W3:Y:S01]  /*f010*/  LDSM.16.M88.4 R16, [R219+0x3400] ;  /* 0x00340000db10783b */ /* 0x000ee20000000200 */
[----:B------:R-:W4:Y:S01]  /*f020*/  I2F R45, R45 ;  /* 0x0000002d002d7306 */ /* 0x000f220000201400 */
[----:B------:R-:W-:Y:S01]  /*f030*/  ISETP.GE.AND P0, PT, R8, R228, PT ;  /* 0x000000e40800720c */ /* 0x000fe20003f06270 */
[----:B-1----:R-:W-:Y:S01]  /*f040*/  FFMA.FTZ R13, R44, -UR31, R13 ;  /* 0x8000001f2c0d7c23 */ /* 0x002fe2000801000d */
[C---:B------:R-:W-:Y:S02]  /*f050*/  ISETP.GE.AND P3, PT, R8.reuse, R223, PT ;  /* 0x000000df0800720c */ /* 0x040fe40003f66270 */
[----:B------:R-:W-:Y:S01]  /*f060*/  HMMA.16816.F32.BF16 R28, R24, R10, R28 ;  /* 0x0000000a181c723c */ /* 0x000fe2000004181c */
[----:B------:R-:W-:Y:S02]  /*f070*/  IABS R46, R46 ;  /* 0x0000002e002e7213 */ /* 0x000fe40000000000 */
[----:B------:R1:W1:Y:S01]  /*f080*/  I2F R47, R9 ;  /* 0x00000009002f7306 */ /* 0x0002620000201400 */
[----:B------:R-:W-:Y:S01]  /*f090*/  ISETP.LT.OR P4, PT, R8, R235, P4 ;  /* 0x000000eb0800720c */ /* 0x000fe20002781670 */
[----:B--2---:R-:W-:Y:S01]  /*f0a0*/  FFMA.FTZ R12, R12, -UR31, R15 ;  /* 0x8000001f0c0c7c23 */ /* 0x004fe2000801000f */
[----:B------:R-:W-:-:S02]  /*f0b0*/  ISETP.LT.OR P2, PT, R8, R232, P2 ;  /* 0x000000e80800720c */ /* 0x000fc40001741670 */
[C---:B------:R-:W-:Y:S02]  /*f0c0*/  ISETP.LT.OR P0, PT, R8.reuse, R229, P0 ;  /* 0x000000e50800720c */ /* 0x040fe40000701670 */
[----:B------:R-:W-:Y:S01]  /*f0d0*/  ISETP.LT.OR P3, PT, R8, R226, P3 ;  /* 0x000000e20800720c */ /* 0x000fe20001f61670 */
[----:B------:R2:W-:Y:S01]  /*f0e0*/  I2F R81, R46 ;  /* 0x0000002e00517306 */ /* 0x0005e20000201400 */
[----:B------:R-:W-:Y:S02]  /*f0f0*/  IABS R14, R14 ;  /* 0x0000000e000e7213 */ /* 0x000fe40000000000 */
[----:B------:R-:W-:Y:S02]  /*f100*/  FSEL R78, R13, -INF , !P6 ;  /* 0xff8000000d4e7808 */ /* 0x000fe40007000000 */
[----:B------:R-:W-:Y:S01]  /*f110*/  FSEL R77, R12, -INF , !P5 ;  /* 0xff8000000c4d7808 */ /* 0x000fe20006800000 */
[----:B-1----:R-:W-:Y:S02]  /*f120*/  HMMA.16816.F32.BF16 R8, R20, R10, R40 ;  /* 0x0000000a1408723c */ /* 0x002fe40000041828 */
[----:B------:R3:W1:Y:S05]  /*f130*/  I2F R41, R14 ;  /* 0x0000000e00297306 */ /* 0x00066a0000201400 */
[----:B----4-:R-:W-:Y:S01]  /*f140*/  FFMA.FTZ R28, R45, -UR31, R28 ;  /* 0x8000001f2d1c7c23 */ /* 0x010fe2000801001c */
[----:B------:R-:W-:Y:S01]  /*f150*/  IADD3 R40, R115, 0x49, RZ ;  /* 0x0000004973287810 */ /* 0x000fe20007ffe0ff */
[----:B------:R-:W-:-:S02]  /*f160*/  FFMA.FTZ R30, R47, -UR31, R30 ;  /* 0x8000001f2f1e7c23 */ /* 0x000fc4000801001e */
[----:B--2---:R-:W2:Y:S01]  /*f170*/  LDSM.16.M88.4 R44, [R210] ;  /* 0x00000000d22c783b */ /* 0x004ea20000000200 */
[----:B------:R-:W-:Y:S01]  /*f180*/  FSEL R80, R28, -INF , !P4 ;  /* 0xff8000001c507808 */ /* 0x000fe20006000000 */
[--C-:B------:R-:W-:Y:S01]  /*f190*/  IMAD.IADD R15, R236, 0x1, -R40.reuse ;  /* 0x00000001ec0f7824 */ /* 0x100fe200078e0a28 */
[----:B------:R-:W-:Y:S01]  /*f1a0*/  FSEL R79, R30, -INF , !P2 ;  /* 0xff8000001e4f7808 */ /* 0x000fe20005000000 */
[--C-:B------:R-:W-:Y:S01]  /*f1b0*/  IMAD.IADD R13, R233, 0x1, -R40.reuse ;  /* 0x00000001e90d7824 */ /* 0x100fe200078e0a28 */
[----:B------:R-:W-:Y:S01]  /*f1c0*/  ISETP.GE.AND P6, PT, R40, R234, PT ;  /* 0x000000ea2800720c */ /* 0x000fe20003fc6270 */
[--C-:B------:R-:W-:Y:S01]  /*f1d0*/  IMAD.IADD R42, R227, 0x1, -R40.reuse ;  /* 0x00000001e32a7824 */ /* 0x100fe200078e0a28 */
[----:B------:R-:W-:Y:S01]  /*f1e0*/  IABS R84, R15 ;  /* 0x0000000f00547213 */ /* 0x000fe20000000000 */
[----:B------:R-:W-:Y:S01]  /*f1f0*/  IMAD.IADD R30, R230, 0x1, -R40 ;  /* 0x00000001e61e7824 */ /* 0x000fe200078e0a28 */
[----:B------:R-:W-:Y:S02]  /*f200*/  IABS R12, R13 ;  /* 0x0000000d000c7213 */ /* 0x000fe40000000000 */
[----:B------:R-:W-:-:S02]  /*f210*/  ISETP.GE.AND P5, PT, R40, R231, PT ;  /* 0x000000e72800720c */ /* 0x000fc40003fa6270 */
[----:B------:R-:W4:Y:S01]  /*f220*/  I2F R84, R84 ;  /* 0x0000005400547306 */ /* 0x000f220000201400 */
[C---:B------:R-:W-:Y:S01]  /*f230*/  ISETP.GE.AND P4, PT, R40.reuse, R228, PT ;  /* 0x000000e42800720c */ /* 0x040fe20003f86270 */
[----:B------:R-:W-:Y:S01]  /*f240*/  IMAD.MOV.U32 R28, RZ, RZ, R12 ;  /* 0x000000ffff1c7224 */ /* 0x000fe200078e000c */
[C---:B------:R-:W-:Y:S01]  /*f250*/  ISETP.GE.AND P2, PT, R40.reuse, R223, PT ;  /* 0x000000df2800720c */ /* 0x040fe20003f46270 */
[----:B---3--:R-:W-:Y:S01]  /*f260*/  HMMA.16816.F32.BF16 R12, R36, R16, RZ ;  /* 0x00000010240c723c */ /* 0x008fe200000418ff */
[C---:B------:R-:W-:Y:S01]  /*f270*/  ISETP.LT.OR P6, PT, R40.reuse, R235, P6 ;  /* 0x000000eb2800720c */ /* 0x040fe200037c1670 */
[----:B-1----:R-:W-:Y:S01]  /*f280*/  FFMA.FTZ R82, R41, -UR31, R8 ;  /* 0x8000001f29527c23 */ /* 0x002fe20008010008 */
[C---:B------:R-:W-:Y:S01]  /*f290*/  ISETP.LT.OR P5, PT, R40.reuse, R232, P5 ;  /* 0x000000e82800720c */ /* 0x040fe20002fa1670 */
[----:B------:R-:W1:Y:S01]  /*f2a0*/  I2F R28, R28 ;  /* 0x0000001c001c7306 */ /* 0x000e620000201400 */
[C---:B------:R-:W-:Y:S01]  /*f2b0*/  ISETP.LT.OR P4, PT, R40.reuse, R229, P4 ;  /* 0x000000e52800720c */ /* 0x040fe20002781670 */
[----:B------:R-:W-:Y:S01]  /*f2c0*/  FFMA.FTZ R81, R81, -UR31, R10 ;  /* 0x8000001f51517c23 */ /* 0x000fe2000801000a */
[----:B------:R-:W-:Y:S01]  /*f2d0*/  ISETP.LT.OR P2, PT, R40, R226, P2 ;  /* 0x000000e22800720c */ /* 0x000fe20001741670 */
[----:B------:R-:W-:Y:S01]  /*f2e0*/  IMAD.IADD R10, R236, 0x1, -R85 ;  /* 0x00000001ec0a7824 */ /* 0x000fe200078e0a55 */
[----:B------:R-:W-:-:S02]  /*f2f0*/  IABS R40, R42 ;  /* 0x0000002a00287213 */ /* 0x000fc40000000000 */
[----:B------:R-:W-:Y:S01]  /*f300*/  IABS R30, R30 ;  /* 0x0000001e001e7213 */ /* 0x000fe20000000000 */
[----:B----4-:R-:W-:Y:S01]  /*f310*/  FFMA.FTZ R84, R84, -UR31, R29 ;  /* 0x8000001f54547c23 */ /* 0x010fe2000801001d */
[----:B------:R-:W-:Y:S01]  /*f320*/  IABS R29, R10 ;  /* 0x0000000a001d7213 */ /* 0x000fe20000000000 */
[----:B------:R-:W-:Y:S01]  /*f330*/  IMAD.MOV.U32 R8, RZ, RZ, R40 ;  /* 0x000000ffff087224 */ /* 0x000fe200078e0028 */
[----:B------:R-:W-:Y:S01]  /*f340*/  FSEL R82, R82, -INF , !P0 ;  /* 0xff80000052527808 */ /* 0x000fe20004000000 */
[----:B------:R-:W-:Y:S01]  /*f350*/  HMMA.16816.F32.BF16 R40, R32, R16, RZ ;  /* 0x000000102028723c */ /* 0x000fe200000418ff */
[----:B------:R-:W-:Y:S01]  /*f360*/  IMAD.IADD R10, R233, 0x1, -R85 ;  /* 0x00000001e90a7824 */ /* 0x000fe200078e0a55 */
[----:B------:R-:W3:Y:S01]  /*f370*/  I2F R30, R30 ;  /* 0x0000001e001e7306 */ /* 0x000ee20000201400 */
[----:B------:R-:W-:Y:S01]  /*f380*/  FSEL R81, R81, -INF , !P3 ;  /* 0xff80000051517808 */ /* 0x000fe20005800000 */
[----:B-1----:R-:W-:Y:S01]  /*f390*/  FFMA.FTZ R31, R28, -UR31, R31 ;  /* 0x8000001f1c1f7c23 */ /* 0x002fe2000801001f */
[----:B------:R-:W-:-:S02]  /*f3a0*/  IADD3 R28, R115, 0x51, RZ ;  /* 0x00000051731c7810 */ /* 0x000fc40007ffe0ff */
[----:B------:R-:W-:Y:S01]  /*f3b0*/  IABS R10, R10 ;  /* 0x0000000a000a7213 */ /* 0x000fe20000000000 */
[-C--:B--2---:R-:W-:Y:S01]  /*f3c0*/  HMMA.16816.F32.BF16 R12, R24, R44.reuse, R12 ;  /* 0x0000002c180c723c */ /* 0x084fe2000004180c */
[----:B------:R-:W-:Y:S01]  /*f3d0*/  FSEL R83, R31, -INF , !P5 ;  /* 0xff8000001f537808 */ /* 0x000fe20006800000 */
[----:B------:R-:W1:Y:S01]  /*f3e0*/  I2F R8, R8 ;  /* 0x0000000800087306 */ /* 0x000e620000201400 */
[--C-:B------:R-:W-:Y:S01]  /*f3f0*/  IMAD.IADD R31, R227, 0x1, -R85.reuse ;  /* 0x00000001e31f7824 */ /* 0x100fe200078e0a55 */
[----:B------:R-:W-:Y:S01]  /*f400*/  FSEL R84, R84, -INF , !P6 ;  /* 0xff80000054547808 */ /* 0x000fe20007000000 */
[----:B------:R-:W-:Y:S01]  /*f410*/  IMAD.MOV.U32 R87, RZ, RZ, R10 ;  /* 0x000000ffff577224 */ /* 0x000fe200078e000a */
[----:B------:R-:W-:Y:S01]  /*f420*/  ISETP.GE.AND P0, PT, R85, R234, PT ;  /* 0x000000ea5500720c */ /* 0x000fe20003f06270 */
[----:B------:R-:W-:Y:S01]  /*f430*/  IMAD.IADD R16, R230, 0x1, -R85 ;  /* 0x00000001e6107824 */ /* 0x000fe200078e0a55 */
[----:B------:R-:W-:Y:S01]  /*f440*/  IABS R31, R31 ;  /* 0x0000001f001f7213 */ /* 0x000fe20000000000 */
[--C-:B------:R-:W-:Y:S01]  /*f450*/  IMAD.IADD R92, R233, 0x1, -R28.reuse ;  /* 0x00000001e95c7824 */ /* 0x100fe200078e0a1c */
[----:B------:R-:W2:Y:S01]  /*f460*/  I2F R29, R29 ;  /* 0x0000001d001d7306 */ /* 0x000ea20000201400 */
[C---:B------:R-:W-:Y:S01]  /*f470*/  ISETP.GE.AND P3, PT, R85.reuse, R231, PT ;  /* 0x000000e75500720c */ /* 0x040fe20003f66270 */
[----:B---3--:R-:W-:Y:S01]  /*f480*/  FFMA.FTZ R9, R30, -UR31, R9 ;  /* 0x8000001f1e097c23 */ /* 0x008fe20008010009 */
[----:B------:R-:W-:Y:S01]  /*f490*/  IABS R10, R16 ;  /* 0x00000010000a7213 */ /* 0x000fe20000000000 */
[----:B------:R-:W-:Y:S01]  /*f4a0*/  IMAD.IADD R98, R230, 0x1, -R28 ;  /* 0x00000001e6627824 */ /* 0x000fe200078e0a1c */
[C---:B------:R-:W-:Y:S01]  /*f4b0*/  ISETP.GE.AND P6, PT, R85.reuse, R228, PT ;  /* 0x000000e45500720c */ /* 0x040fe20003fc6270 */
[----:B------:R-:W-:Y:S01]  /*f4c0*/  HMMA.16816.F32.BF16 R40, R20, R44, R40 ;  /* 0x0000002c1428723c */ /* 0x000fe20000041828 */
[C---:B------:R-:W-:Y:S01]  /*f4d0*/  ISETP.GE.AND P5, PT, R85.reuse, R223, PT ;  /* 0x000000df5500720c */ /* 0x040fe20003fa6270 */
[----:B------:R-:W3:Y:S01]  /*f4e0*/  I2F R87, R87 ;  /* 0x0000005700577306 */ /* 0x000ee20000201400 */
[----:B-1----:R-:W-:Y:S01]  /*f4f0*/  FFMA.FTZ R8, R8, -UR31, R11 ;  /* 0x8000001f08087c23 */ /* 0x002fe2000801000b */
[----:B------:R-:W-:-:S02]  /*f500*/  ISETP.LT.OR P0, PT, R85, R235, P0 ;  /* 0x000000eb5500720c */ /* 0x000fc40000701670 */
[----:B------:R-:W-:Y:S01]  /*f510*/  ISETP.LT.OR P3, PT, R85, R232, P3 ;  /* 0x000000e85500720c */ /* 0x000fe20001f61670 */
[----:B------:R-:W-:Y:S01]  /*f520*/  IMAD.IADD R44, R227, 0x1, -R28 ;  /* 0x00000001e32c7824 */ /* 0x000fe200078e0a1c */
[C---:B------:R-:W-:Y:S02]  /*f530*/  ISETP.LT.OR P6, PT, R85.reuse, R229, P6 ;  /* 0x000000e55500720c */ /* 0x040fe400037c1670 */
[----:B------:R-:W1:Y:S01]  /*f540*/  I2F R31, R31 ;  /* 0x0000001f001f7306 */ /* 0x000e620000201400 */
[----:B------:R-:W-:Y:S01]  /*f550*/  ISETP.LT.OR P5, PT, R85, R226, P5 ;  /* 0x000000e25500720c */ /* 0x000fe20002fa1670 */
[----:B--2---:R-:W-:Y:S01]  /*f560*/  FFMA.FTZ R12, R29, -UR31, R12 ;  /* 0x8000001f1d0c7c23 */ /* 0x004fe2000801000c */
[----:B------:R-:W-:Y:S02]  /*f570*/  FSEL R86, R9, -INF , !P4 ;  /* 0xff80000009567808 */ /* 0x000fe40006000000 */
[----:B------:R-:W-:Y:S02]  /*f580*/  FSEL R85, R8, -INF , !P2 ;  /* 0xff80000008557808 */ /* 0x000fe40005000000 */
[----:B------:R-:W-:Y:S01]  /*f590*/  IABS R92, R92 ;  /* 0x0000005c005c7213 */ /* 0x000fe20000000000 */
[----:B------:R2:W4:Y:S01]  /*f5a0*/  I2F R17, R10 ;  /* 0x0000000a00117306 */ /* 0x0005220000201400 */
[----:B---3--:R-:W-:Y:S01]  /*f5b0*/  FFMA.FTZ R87, R87, -UR31, R14 ;  /* 0x8000001f57577c23 */ /* 0x008fe2000801000e */
[----:B------:R-:W-:Y:S01]  /*f5c0*/  FSEL R88, R12, -INF , !P0 ;  /* 0xff8000000c587808 */ /* 0x000fe20004000000 */
[----:B------:R-:W-:Y:S01]  /*f5d0*/  IMAD.IADD R12, R236, 0x1, -R97 ;  /* 0x00000001ec0c7824 */ /* 0x000fe200078e0a61 */
[----:B------:R-:W-:-:S02]  /*f5e0*/  ISETP.GE.AND P4, PT, R28, R234, PT ;  /* 0x000000ea1c00720c */ /* 0x000fc40003f86270 */
[----:B------:R-:W-:Y:S02]  /*f5f0*/  FSEL R87, R87, -INF , !P3 ;  /* 0xff80000057577808 */ /* 0x000fe40005800000 */
[C---:B------:R-:W-:Y:S01]  /*f600*/  ISETP.GE.AND P2, PT, R28.reuse, R231, PT ;  /* 0x000000e71c00720c */ /* 0x040fe20003f46270 */
[----:B------:R-:W3:Y:S01]  /*f610*/  I2F R92, R92 ;  /* 0x0000005c005c7306 */ /* 0x000ee20000201400 */
[C---:B------:R-:W-:Y:S01]  /*f620*/  ISETP.GE.AND P0, PT, R28.reuse, R228, PT ;  /* 0x000000e41c00720c */ /* 0x040fe20003f06270 */
[----:B-1----:R-:W-:Y:S01]  /*f630*/  FFMA.FTZ R42, R31, -UR31, R42 ;  /* 0x8000001f1f2a7c23 */ /* 0x002fe2000801002a */
[C---:B------:R-:W-:Y:S02]  /*f640*/  ISETP.GE.AND P3, PT, R28.reuse, R223, PT ;  /* 0x000000df1c00720c */ /* 0x040fe40003f66270 */
[----:B------:R-:W-:Y:S01]  /*f650*/  ISETP.LT.OR P4, PT, R28, R235, P4 ;  /* 0x000000eb1c00720c */ /* 0x000fe20002781670 */
[----:B--2---:R-:W-:Y:S01]  /*f660*/  IMAD.IADD R10, R236, 0x1, -R28 ;  /* 0x00000001ec0a7824 */ /* 0x004fe200078e0a1c */
[C---:B------:R-:W-:Y:S01]  /*f670*/  ISETP.LT.OR P2, PT, R28.reuse, R232, P2 ;  /* 0x000000e81c00720c */ /* 0x040fe20001741670 */
[----:B----4-:R-:W-:Y:S01]  /*f680*/  FFMA.FTZ R40, R17, -UR31, R40 ;  /* 0x8000001f11287c23 */ /* 0x010fe20008010028 */
[----:B------:R-:W-:Y:S01]  /*f690*/  ISETP.LT.OR P0, PT, R28, R229, P0 ;  /* 0x000000e51c00720c */ /* 0x000fe20000701670 */
[----:B------:R-:W-:Y:S01]  /*f6a0*/  IMAD.IADD R17, R230, 0x1, -R97 ;  /* 0x00000001e6117824 */ /* 0x000fe200078e0a61 */
[----:B------:R-:W-:-:S02]  /*f6b0*/  IABS R16, R10 ;  /* 0x0000000a00107213 */ /* 0x000fc40000000000 */
[----:B------:R-:W-:Y:S01]  /*f6c0*/  HMMA.16816.F32.BF16 R8, R36, R18, RZ ;  /* 0x000000122408723c */ /* 0x000fe200000418ff */
[----:B------:R-:W-:Y:S01]  /*f6d0*/  ISETP.LT.OR P3, PT, R28, R226, P3 ;  /* 0x000000e21c00720c */ /* 0x000fe20001f61670 */
[----:B------:R-:W1:Y:S01]  /*f6e0*/  I2F R94, R16 ;  /* 0x00000010005e7306 */ /* 0x000e620000201400 */
[----:B------:R-:W2:Y:S01]  /*f6f0*/  LDSM.16.M88.4 R28, [R219+0x3800] ;  /* 0x00380000db1c783b */ /* 0x000ea20000000200 */
[----:B------:R-:W-:Y:S01]  /*f700*/  IABS R12, R12 ;  /* 0x0000000c000c7213 */ /* 0x000fe20000000000 */
[----:B---3--:R-:W-:Y:S01]  /*f710*/  FFMA.FTZ R92, R92, -UR31, R15 ;  /* 0x8000001f5c5c7c23 */ /* 0x008fe2000801000f */
[----:B------:R-:W-:Y:S02]  /*f720*/  IABS R98, R98 ;  /* 0x0000006200627213 */ /* 0x000fe40000000000 */
[----:B------:R-:W-:Y:S02]  /*f730*/  IABS R44, R44 ;  /* 0x0000002c002c7213 */ /* 0x000fe40000000000 */
[----:B------:R3:W-:Y:S01]  /*f740*/  I2F R45, R12 ;  /* 0x0000000c002d7306 */ /* 0x0007e20000201400 */
[----:B------:R-:W-:-:S02]  /*f750*/  IABS R17, R17 ;  /* 0x0000001100117213 */ /* 0x000fc40000000000 */
[----:B------:R-:W-:Y:S01]  /*f760*/  FSEL R91, R40, -INF , !P6 ;  /* 0xff800000285b7808 */ /* 0x000fe20007000000 */
[----:B------:R-:W-:Y:S01]  /*f770*/  IMAD.IADD R40, R233, 0x1, -R107 ;  /* 0x00000001e9287824 */ /* 0x000fe200078e0a6b */
[----:B------:R-:W-:Y:S02]  /*f780*/  FSEL R90, R42, -INF , !P5 ;  /* 0xff8000002a5a7808 */ /* 0x000fe40006800000 */
[----:B------:R-:W-:Y:S01]  /*f790*/  FSEL R92, R92, -INF , !P2 ;  /* 0xff8000005c5c7808 */ /* 0x000fe20005000000 */
[----:B-1----:R-:W-:Y:S01]  /*f7a0*/  FFMA.FTZ R94, R94, -UR31, R13 ;  /* 0x8000001f5e5e7c23 */ /* 0x002fe2000801000d */
[----:B------:R-:W1:Y:S01]  /*f7b0*/  I2F R98, R98 ;  /* 0x0000006200627306 */ /* 0x000e620000201400 */
[----:B------:R-:W-:Y:S01]  /*f7c0*/  IMAD.IADD R16, R227, 0x1, -R97 ;  /* 0x00000001e3107824 */ /* 0x000fe200078e0a61 */
[----:B------:R-:W-:Y:S02]  /*f7d0*/  ISETP.GE.AND P6, PT, R97, R234, PT ;  /* 0x000000ea6100720c */ /* 0x000fe40003fc6270 */
[----:B------:R-:W-:Y:S01]  /*f7e0*/  FSEL R94, R94, -INF , !P4 ;  /* 0xff8000005e5e7808 */ /* 0x000fe20006000000 */
[----:B------:R-:W-:Y:S01]  /*f7f0*/  HMMA.16816.F32.BF16 R8, R24, R46, R8 ;  /* 0x0000002e1808723c */ /* 0x000fe20000041808 */
[----:B------:R-:W-:-:S02]  /*f800*/  IABS R109, R16 ;  /* 0x00000010006d7213 */ /* 0x000fc40000000000 */
[----:B------:R-:W4:Y:S01]  /*f810*/  I2F R44, R44 ;  /* 0x0000002c002c7306 */ /* 0x000f220000201400 */
[C---:B------:R-:W-:Y:S02]  /*f820*/  ISETP.GE.AND P5, PT, R97.reuse, R231, PT ;  /* 0x000000e76100720c */ /* 0x040fe40003fa6270 */
[C---:B------:R-:W-:Y:S02]  /*f830*/  ISETP.GE.AND P4, PT, R97.reuse, R228, PT ;  /* 0x000000e46100720c */ /* 0x040fe40003f86270 */
[----:B---3--:R-:W-:Y:S01]  /*f840*/  HMMA.16816.F32.BF16 R12, R32, R18, RZ ;  /* 0x00000012200c723c */ /* 0x008fe200000418ff */
[C---:B------:R-:W-:Y:S02]  /*f850*/  ISETP.GE.AND P2, PT, R97.reuse, R223, PT ;  /* 0x000000df6100720c */ /* 0x040fe40003f46270 */
[----:B------:R3:W-:Y:S01]  /*f860*/  I2F R111, R17 ;  /* 0x00000011006f7306 */ /* 0x0007e20000201400 */
[C---:B------:R-:W-:Y:S02]  /*f870*/  ISETP.LT.OR P6, PT, R97.reuse, R235, P6 ;  /* 0x000000eb6100720c */ /* 0x040fe400037c1670 */
[----:B------:R-:W-:-:S02]  /*f880*/  ISETP.LT.OR P5, PT, R97, R232, P5 ;  /* 0x000000e86100720c */ /* 0x000fc40002fa1670 */
[C---:B------:R-:W-:Y:S02]  /*f890*/  ISETP.LT.OR P4, PT, R97.reuse, R229, P4 ;  /* 0x000000e56100720c */ /* 0x040fe40002781670 */
[----:B------:R-:W-:Y:S01]  /*f8a0*/  ISETP.LT.OR P2, PT, R97, R226, P2 ;  /* 0x000000e26100720c */ /* 0x000fe20001741670 */
[----:B-1----:R-:W-:Y:S01]  /*f8b0*/  FFMA.FTZ R97, R98, -UR31, R41 ;  /* 0x8000001f62617c23 */ /* 0x002fe20008010029 */
[----:B------:R-:W-:Y:S01]  /*f8c0*/  IABS R110, R40 ;  /* 0x00000028006e7213 */ /* 0x000fe20000000000 */
[----:B----4-:R-:W-:Y:S01]  /*f8d0*/  FFMA.FTZ R98, R44, -UR31, R43 ;  /* 0x8000001f2c627c23 */ /* 0x010fe2000801002b */
[----:B------:R-:W1:Y:S01]  /*f8e0*/  I2F R109, R109 ;  /* 0x0000006d006d7306 */ /* 0x000e620000201400 */
[----:B--2---:R-:W-:Y:S01]  /*f8f0*/  HMMA.16816.F32.BF16 R40, R36, R28, RZ ;  /* 0x0000001c2428723c */ /* 0x004fe200000418ff */
[----:B------:R-:W-:Y:S01]  /*f900*/  FFMA.FTZ R100, R45, -UR31, R8 ;  /* 0x8000001f2d647c23 */ /* 0x000fe20008010008 */
[----:B------:R-:W-:Y:S01]  /*f910*/  IADD3 R8, R115, 0x60, RZ ;  /* 0x0000006073087810 */ /* 0x000fe20007ffe0ff */
[----:B------:R-:W-:Y:S01]  /*f920*/  FFMA.FTZ R99, R99, -UR31, R10 ;  /* 0x8000001f63637c23 */ /* 0x000fe2000801000a */
[----:B---3--:R-:W2:Y:S01]  /*f930*/  LDSM.16.M88.4 R16, [R209] ;  /* 0x00000000d110783b */ /* 0x008ea20000000200 */
[----:B------:R-:W-:Y:S01]  /*f940*/  IMAD.IADD R10, R227, 0x1, -R107 ;  /* 0x00000001e30a7824 */ /* 0x000fe200078e0a6b */
[----:B------:R-:W-:Y:S01]  /*f950*/  FSEL R97, R97, -INF , !P0 ;  /* 0xff80000061617808 */ /* 0x000fe20004000000 */
[----:B------:R-:W3:Y:S01]  /*f960*/  I2F R110, R110 ;  /* 0x0000006e006e7306 */ /* 0x000ee20000201400 */
[----:B------:R-:W-:Y:S01]  /*f970*/  FSEL R98, R98, -INF , !P3 ;  /* 0xff80000062627808 */ /* 0x000fe20005800000 */
[----:B------:R-:W-:Y:S01]  /*f980*/  HMMA.16816.F32.BF16 R12, R20, R46, R12 ;  /* 0x0000002e140c723c */ /* 0x000fe2000004180c */
[----:B------:R-:W-:Y:S01]  /*f990*/  IABS R10, R10 ;  /* 0x0000000a000a7213 */ /* 0x000fe20000000000 */
[----:B------:R-:W-:Y:S01]  /*f9a0*/  FFMA.FTZ R9, R108, -UR31, R9 ;  /* 0x8000001f6c097c23 */ /* 0x000fe20008010009 */
[----:B------:R-:W-:-:S02]  /*f9b0*/  FSEL R100, R100, -INF , !P6 ;  /* 0xff80000064647808 */ /* 0x000fc40007000000 */
[----:B------:R-:W-:Y:S02]  /*f9c0*/  FSEL R99, R99, -INF , !P5 ;  /* 0xff80000063637808 */ /* 0x000fe40006800000 */
[C---:B------:R-:W-:Y:S01]  /*f9d0*/  ISETP.GE.AND P0, PT, R107.reuse, R234, PT ;  /* 0x000000ea6b00720c */ /* 0x040fe20003f06270 */
[----:B------:R-:W-:Y:S01]  /*f9e0*/  HMMA.16816.F32.BF16 R44, R32, R28, RZ ;  /* 0x0000001c202c723c */ /* 0x000fe200000418ff */
[----:B------:R4:W-:Y:S01]  /*f9f0*/  I2F R28, R112 ;  /* 0x00000070001c7306 */ /* 0x0009e20000201400 */
[C---:B------:R-:W-:Y:S02]  /*fa00*/  ISETP.GE.AND P3, PT, R107.reuse, R231, PT ;  /* 0x000000e76b00720c */ /* 0x040fe40003f66270 */
[C---:B------:R-:W-:Y:S02]  /*fa10*/  ISETP.GE.AND P6, PT, R107.reuse, R228, PT ;  /* 0x000000e46b00720c */ /* 0x040fe40003fc6270 */
[C---:B------:R-:W-:Y:S01]  /*fa20*/  ISETP.GE.AND P5, PT, R107.reuse, R223, PT ;  /* 0x000000df6b00720c */ /* 0x040fe20003fa6270 */
[----:B------:R-:W-:Y:S01]  /*fa30*/  IMAD.IADD R29, R236, 0x1, -R8 ;  /* 0x00000001ec1d7824 */ /* 0x000fe200078e0a08 */
[C---:B------:R-:W-:Y:S01]  /*fa40*/  ISETP.LT.OR P0, PT, R107.reuse, R235, P0 ;  /* 0x000000eb6b00720c */ /* 0x040fe20000701670 */
[----:B------:R-:W2:Y:S01]  /*fa50*/  I2F R10, R10 ;  /* 0x0000000a000a7306 */ /* 0x000ea20000201400 */
[----:B------:R-:W-:-:S02]  /*fa60*/  ISETP.LT.OR P3, PT, R107, R232, P3 ;  /* 0x000000e86b00720c */ /* 0x000fc40001f61670 */
[C---:B------:R-:W-:Y:S02]  /*fa70*/  ISETP.LT.OR P6, PT, R107.reuse, R229, P6 ;  /* 0x000000e56b00720c */ /* 0x040fe400037c1670 */
[----:B------:R-:W-:Y:S02]  /*fa80*/  ISETP.LT.OR P5, PT, R107, R226, P5 ;  /* 0x000000e26b00720c */ /* 0x000fe40002fa1670 */
[----:B-1----:R-:W-:Y:S01]  /*fa90*/  FFMA.FTZ R14, R109, -UR31, R14 ;  /* 0x8000001f6d0e7c23 */ /* 0x002fe2000801000e */
[----:B------:R-:W-:Y:S01]  /*faa0*/  IABS R29, R29 ;  /* 0x0000001d001d7213 */ /* 0x000fe20000000000 */
[----:B----4-:R-:W-:Y:S02]  /*fab0*/  IMAD.IADD R112, R233, 0x1, -R8 ;  /* 0x00000001e9707824 */ /* 0x010fe400078e0a08 */
[----:B------:R-:W-:Y:S01]  /*fac0*/  FFMA.FTZ R111, R111, -UR31, R12 ;  /* 0x8000001f6f6f7c23 */ /* 0x000fe2000801000c */
[----:B------:R-:W-:Y:S01]  /*fad0*/  IADD3 R12, R115, 0x61, RZ ;  /* 0x00000061730c7810 */ /* 0x000fe20007ffe0ff */
[----:B---3--:R-:W-:Y:S01]  /*fae0*/  FFMA.FTZ R109, R110, -UR31, R11 ;  /* 0x8000001f6e6d7c23 */ /* 0x008fe2000801000b */
[----:B------:R-:W-:Y:S01]  /*faf0*/  IABS R113, R112 ;  /* 0x0000007000717213 */ /* 0x000fe20000000000 */
[----:B------:R-:W-:Y:S01]  /*fb00*/  IMAD.IADD R112, R230, 0x1, -R8 ;  /* 0x00000001e6707824 */ /* 0x000fe200078e0a08 */
[----:B------:R-:W-:Y:S01]  /*fb10*/  FSEL R110, R9, -INF , !P0 ;  /* 0xff800000096e7808 */ /* 0x000fe20004000000 */
[----:B--2---:R-:W-:Y:S01]  /*fb20*/  FFMA.FTZ R10, R10, -UR31, R15 ;  /* 0x8000001f0a0a7c23 */ /* 0x004fe2000801000f */
[----:B------:R-:W-:Y:S01]  /*fb30*/  HMMA.16816.F32.BF16 R40, R24, R16, R40 ;  /* 0x000000101828723c */ /* 0x000fe20000041828 */
[----:B------:R-:W-:Y:S01]  /*fb40*/  IMAD.MOV.U32 R107, RZ, RZ, R113 ;  /* 0x000000ffff6b7224 */ /* 0x000fe200078e0071 */
[----:B------:R-:W-:Y:S01]  /*fb50*/  IABS R112, R112 ;  /* 0x0000007000707213 */ /* 0x000fe20000000000 */
[----:B------:R-:W1:Y:S01]  /*fb60*/  I2F R29, R29 ;  /* 0x0000001d001d7306 */ /* 0x000e620000201400 */
[----:B------:R-:W-:Y:S01]  /*fb70*/  FSEL R108, R111, -INF , !P4 ;  /* 0xff8000006f6c7808 */ /* 0x000fe20006000000 */
[----:B------:R-:W-:Y:S01]  /*fb80*/  FFMA.FTZ R13, R28, -UR31, R13 ;  /* 0x8000001f1c0d7c23 */ /* 0x000fe2000801000d */
[----:B------:R-:W-:-:S02]  /*fb90*/  FSEL R109, R109, -INF , !P3 ;  /* 0xff8000006d6d7808 */ /* 0x000fc40005800000 */
[----:B------:R-:W-:Y:S01]  /*fba0*/  HMMA.16816.F32.BF16 R44, R20, R16, R44 ;  /* 0x00000010142c723c */ /* 0x000fe2000004182c */
[C---:B------:R-:W-:Y:S02]  /*fbb0*/  ISETP.GE.AND P4, PT, R8.reuse, R234, PT ;  /* 0x000000ea0800720c */ /* 0x040fe40003f86270 */
[----:B------:R2:W3:Y:S01]  /*fbc0*/  I2F R17, R107 ;  /* 0x0000006b00117306 */ /* 0x0004e20000201400 */
[C---:B------:R-:W-:Y:S02]  /*fbd0*/  ISETP.GE.AND P0, PT, R8.reuse, R228, PT ;  /* 0x000000e40800720c */ /* 0x040fe40003f06270 */
[C---:B------:R-:W-:Y:S01]  /*fbe0*/  ISETP.GE.AND P3, PT, R8.reuse, R223, PT ;  /* 0x000000df0800720c */ /* 0x040fe20003f66270 */
[----:B------:R-:W-:Y:S01]  /*fbf0*/  IMAD.IADD R16, R227, 0x1, -R8 ;  /* 0x00000001e3107824 */ /* 0x000fe200078e0a08 */
[C---:B------:R-:W-:Y:S02]  /*fc00*/  ISETP.LT.OR P4, PT, R8.reuse, R235, P4 ;  /* 0x000000eb0800720c */ /* 0x040fe40002781670 */
[----:B------:R-:W-:Y:S01]  /*fc10*/  ISETP.LT.OR P0, PT, R8, R229, P0 ;  /* 0x000000e50800720c */ /* 0x000fe20000701670 */
[----:B------:R-:W4:Y:S01]  /*fc20*/  I2F R11, R112 ;  /* 0x00000070000b7306 */ /* 0x000f220000201400 */
[----:B------:R-:W-:-:S02]  /*fc30*/  IABS R16, R16 ;  /* 0x0000001000107213 */ /* 0x000fc40000000000 */
[----:B------:R-:W-:Y:S02]  /*fc40*/  ISETP.LT.OR P3, PT, R8, R226, P3 ;  /* 0x000000e20800720c */ /* 0x000fe40001f61670 */
[----:B------:R-:W-:Y:S01]  /*fc50*/  FSEL R111, R10, -INF , !P5 ;  /* 0xff8000000a6f7808 */ /* 0x000fe20006800000 */
[----:B-1----:R-:W-:Y:S01]  /*fc60*/  FFMA.FTZ R29, R29, -UR31, R40 ;  /* 0x8000001f1d1d7c23 */ /* 0x002fe20008010028 */
[-C--:B------:R-:W-:Y:S01]  /*fc70*/  ISETP.GE.AND P5, PT, R12, R231.reuse, PT ;  /* 0x000000e70c00720c */ /* 0x080fe20003fa6270 */
[----:B------:R-:W1:Y:S01]  /*fc80*/  I2F R9, R16 ;  /* 0x0000001000097306 */ /* 0x000e620000201400 */
[----:B--2---:R-:W-:Y:S01]  /*fc90*/  FSEL R107, R14, -INF , !P2 ;  /* 0xff8000000e6b7808 */ /* 0x004fe20005000000 */
[----:B------:R-:W-:Y:S01]  /*fca0*/  IMAD.IADD R14, R236, 0x1, -R12 ;  /* 0x00000001ec0e7824 */ /* 0x000fe200078e0a0c */
[----:B------:R-:W-:Y:S01]  /*fcb0*/  ISETP.GE.AND P2, PT, R8, R231, PT ;  /* 0x000000e70800720c */ /* 0x000fe20003f46270 */
[----:B---3--:R-:W-:Y:S01]  /*fcc0*/  FFMA.FTZ R17, R17, -UR31, R42 ;  /* 0x8000001f11117c23 */ /* 0x008fe2000801002a */
[----:B------:R-:W-:Y:S01]  /*fcd0*/  FSEL R114, R29, -INF , !P4 ;  /* 0xff8000001d727808 */ /* 0x000fe20006000000 */
[--C-:B------:R-:W-:Y:S01]  /*fce0*/  IMAD.IADD R40, R230, 0x1, -R12.reuse ;  /* 0x00000001e6287824 */ /* 0x100fe200078e0a0c */
[----:B------:R-:W-:Y:S01]  /*fcf0*/  ISETP.LT.OR P2, PT, R8, R232, P2 ;  /* 0x000000e80800720c */ /* 0x000fe20001741670 */
[----:B------:R-:W-:Y:S01]  /*fd00*/  IMAD.IADD R8, R233, 0x1, -R12 ;  /* 0x00000001e9087824 */ /* 0x000fe200078e0a0c */
[----:B------:R-:W-:Y:S01]  /*fd10*/  IABS R14, R14 ;  /* 0x0000000e000e7213 */ /* 0x000fe20000000000 */
[----:B----4-:R-:W-:Y:S01]  /*fd20*/  FFMA.FTZ R44, R11, -UR31, R44 ;  /* 0x8000001f0b2c7c23 */ /* 0x010fe2000801002c */
[----:B------:R-:W-:Y:S01]  /*fd30*/  FSEL R112, R13, -INF , !P6 ;  /* 0xff8000000d707808 */ /* 0x000fe20007000000 */
[----:B------:R-:W-:Y:S01]  /*fd40*/  IMAD.IADD R42, R227, 0x1, -R12 ;  /* 0x00000001e32a7824 */ /* 0x000fe200078e0a0c */
[----:B------:R-:W-:Y:S01]  /*fd50*/  IABS R8, R8 ;  /* 0x0000000800087213 */ /* 0x000fe20000000000 */
[----:B------:R-:W2:Y:S01]  /*fd60*/  I2F R16, R14 ;  /* 0x0000000e00107306 */ /* 0x000ea20000201400 */
[----:B------:R-:W-:Y:S01]  /*fd70*/  ISETP.GE.AND P6, PT, R12, R234, PT ;  /* 0x000000ea0c00720c */ /* 0x000fe20003fc6270 */
[----:B-1----:R-:W-:Y:S01]  /*fd80*/  FFMA.FTZ R46, R9, -UR31, R46 ;  /* 0x8000001f092e7c23 */ /* 0x002fe2000801002e */
[----:B------:R-:W-:-:S02]  /*fd90*/  FSEL R113, R17, -INF , !P2 ;  /* 0xff80000011717808 */ /* 0x000fc40005000000 */
[C---:B------:R-:W-:Y:S02]  /*fda0*/  ISETP.GE.AND P4, PT, R12.reuse, R228, PT ;  /* 0x000000e40c00720c */ /* 0x040fe40003f86270 */
[C---:B------:R-:W-:Y:S01]  /*fdb0*/  ISETP.GE.AND P2, PT, R12.reuse, R223, PT ;  /* 0x000000df0c00720c */ /* 0x040fe20003f46270 */
[----:B------:R1:W3:Y:S01]  /*fdc0*/  I2F R14, R8 ;  /* 0x00000008000e7306 */ /* 0x0002e20000201400 */
[C---:B------:R-:W-:Y:S02]  /*fdd0*/  ISETP.LT.OR P6, PT, R12.reuse, R235, P6 ;  /* 0x000000eb0c00720c */ /* 0x040fe400037c1670 */
[----:B------:R-:W-:Y:S02]  /*fde0*/  IABS R40, R40 ;  /* 0x0000002800287213 */ /* 0x000fe40000000000 */
[C---:B------:R-:W-:Y:S02]  /*fdf0*/  ISETP.LT.OR P5, PT, R12.reuse, R232, P5 ;  /* 0x000000e80c00720c */ /* 0x040fe40002fa1670 */
[----:B------:R-:W-:Y:S01]  /*fe00*/  ISETP.LT.OR P4, PT, R12, R229, P4 ;  /* 0x000000e50c00720c */ /* 0x000fe20002781670 */
[----:B--2---:R-:W-:Y:S01]  /*fe10*/  FFMA.FTZ R41, R16, -UR31, R41 ;  /* 0x8000001f10297c23 */ /* 0x004fe20008010029 */
[----:B------:R-:W-:Y:S01]  /*fe20*/  IADD3 R16, R115, 0x68, RZ ;  /* 0x0000006873107810 */ /* 0x000fe20007ffe0ff */
[----:B------:R-:W2:Y:S01]  /*fe30*/  I2F R40, R40 ;  /* 0x0000002800287306 */ /* 0x000ea20000201400 */
[----:B------:R-:W-:-:S02]  /*fe40*/  ISETP.LT.OR P2, PT, R12, R226, P2 ;  /* 0x000000e20c00720c */ /* 0x000fc40001741670 */
[----:B------:R-:W-:Y:S01]  /*fe50*/  FSEL R121, R41, -INF , !P6 ;  /* 0xff80000029797808 */ /* 0x000fe20007000000 */
[--C-:B------:R-:W-:Y:S01]  /*fe60*/  IMAD.IADD R17, R233, 0x1, -R16.reuse ;  /* 0x00000001e9117824 */ /* 0x100fe200078e0a10 */
[----:B------:R-:W-:Y:S01]  /*fe70*/  IABS R42, R42 ;  /* 0x0000002a002a7213 */ /* 0x000fe20000000000 */
[-C--:B-1----:R-:W-:Y:S01]  /*fe80*/  HMMA.16816.F32.BF16 R8, R36, R30.reuse, RZ ;  /* 0x0000001e2408723c */ /* 0x082fe200000418ff */
[----:B---3--:R-:W-:Y:S01]  /*fe90*/  FFMA.FTZ R43, R14, -UR31, R43 ;  /* 0x8000001f0e2b7c23 */ /* 0x008fe2000801002b */
[----:B------:R-:W-:Y:S01]  /*fea0*/  FSEL R117, R44, -INF , !P0 ;  /* 0xff8000002c757808 */ /* 0x000fe20004000000 */
[----:B------:R-:W1:Y:S01]  /*feb0*/  LDSM.16.M88.4 R12, [R219+0x3c00] ;  /* 0x003c0000db0c783b */ /* 0x000e620000000200 */
[--C-:B------:R-:W-:Y:S01]  /*fec0*/  IMAD.IADD R41, R230, 0x1, -R16.reuse ;  /* 0x00000001e6297824 */ /* 0x100fe200078e0a10 */
[----:B------:R-:W-:Y:S01]  /*fed0*/  IABS R17, R17 ;  /* 0x0000001100117213 */ /* 0x000fe20000000000 */
[----:B------:R-:W3:Y:S01]  /*fee0*/  I2F R42, R42 ;  /* 0x0000002a002a7306 */ /* 0x000ee20000201400 */
[----:B------:R-:W-:Y:S01]  /*fef0*/  FSEL R120, R43, -INF , !P5 ;  /* 0xff8000002b787808 */ /* 0x000fe20006800000 */
[--C-:B------:R-:W-:Y:S01]  /*ff00*/  IMAD.IADD R43, R227, 0x1, -R16.reuse ;  /* 0x00000001e32b7824 */ /* 0x100fe200078e0a10 */
[----:B------:R-:W-:Y:S01]  /*ff10*/  IABS R171, R41 ;  /* 0x0000002900ab7213 */ /* 0x000fe20000000000 */
[----:B--2---:R-:W-:Y:S01]  /*ff20*/  FFMA.FTZ R40, R40, -UR31, R45 ;  /* 0x8000001f28287c23 */ /* 0x004fe2000801002d */
[----:B------:R-:W-:Y:S01]  /*ff30*/  HMMA.16816.F32.BF16 R28, R32, R30, RZ ;  /* 0x0000001e201c723c */ /* 0x000fe200000418ff */
[----:B------:R-:W-:Y:S01]  /*ff40*/  IMAD.IADD R131, R236, 0x1, -R16 ;  /* 0x00000001ec837824 */ /* 0x000fe200078e0a10 */
[----:B------:R-:W-:Y:S01]  /*ff50*/  IABS R43, R43 ;  /* 0x0000002b002b7213 */ /* 0x000fe20000000000 */
[----:B------:R2:W4:Y:S01]  /*ff60*/  I2F R41, R17 ;  /* 0x0000001100297306 */ /* 0x0005220000201400 */
[----:B------:R-:W-:Y:S01]  /*ff70*/  FSEL R130, R40, -INF , !P4 ;  /* 0xff80000028827808 */ /* 0x000fe20006000000 */
[----:B------:R-:W-:Y:S01]  /*ff80*/  IMAD.IADD R44, R230, 0x1, -R172 ;  /* 0x00000001e62c7824 */ /* 0x000fe200078e0aac */
[----:B------:R-:W-:-:S02]  /*ff90*/  IABS R131, R131 ;  /* 0x0000008300837213 */ /* 0x000fc40000000000 */
[----:B------:R-:W-:Y:S02]  /*ffa0*/  FSEL R119, R46, -INF , !P3 ;  /* 0xff8000002e777808 */ /* 0x000fe40005800000 */
[----:B------:R-:W-:Y:S01]  /*ffb0*/  ISETP.GE.AND P3, PT, R16, R231, PT ;  /* 0x000000e71000720c */ /* 0x000fe20003f66270 */
[----:B---3--:R-:W-:Y:S01]  /*ffc0*/  FFMA.FTZ R47, R42, -UR31, R47 ;  /* 0x8000001f2a2f7c23 */ /* 0x008fe2000801002f */
[----:B------:R3:W-:Y:S01]  /*ffd0*/  I2F R175, R43 ;  /* 0x0000002b00af7306 */ /* 0x0007e20000201400 */
[----:B------:R-:W-:Y:S01]  /*ffe0*/  HMMA.16816.F32.BF16 R8, R24, R18, R8 ;  /* 0x000000121808723c */ /* 0x000fe20000041808 */
[C---:B------:R-:W-:Y:S02]  /*fff0*/  ISETP.LT.OR P3, PT, R16.reuse, R232, P3 ;  /* 0x000000e81000720c */ /* 0x040fe40001f61670 */
[----:B------:R-:W-:Y:S02]  /*10000*/  IABS R44, R44 ;  /* 0x0000002c002c7213 */ /* 0x000fe40000000000 */
[----:B------:R-:W-:-:S02]  /*10010*/  ISETP.GE.AND P0, PT, R16, R234, PT ;  /* 0x000000ea1000720c */ /* 0x000fc40003f06270 */
[----:B------:R-:W1:Y:S01]  /*10020*/  I2F R131, R131 ;  /* 0x0000008300837306 */ /* 0x000e620000201400 */
[C---:B------:R-:W-:Y:S02]  /*10030*/  ISETP.GE.AND P6, PT, R16.reuse, R228, PT ;  /* 0x000000e41000720c */ /* 0x040fe40003fc6270 */
[C---:B------:R-:W-:Y:S02]  /*10040*/  ISETP.GE.AND P5, PT, R16.reuse, R223, PT ;  /* 0x000000df1000720c */ /* 0x040fe40003fa6270 */
[----:B------:R-:W-:Y:S02]  /*10050*/  FSEL R129, R47, -INF , !P2 ;  /* 0xff8000002f817808 */ /* 0x000fe40005000000 */
[C---:B------:R-:W-:Y:S01]  /*10060*/  ISETP.LT.OR P0, PT, R16.reuse, R235, P0 ;  /* 0x000000eb1000720c */ /* 0x040fe20000701670 */
[----:B------:R-:W1:Y:S01]  /*10070*/  I2F R171, R171 ;  /* 0x000000ab00ab7306 */ /* 0x000e620000201400 */
[C---:B------:R-:W-:Y:S02]  /*10080*/  ISETP.LT.OR P6, PT, R16.reuse, R229, P6 ;  /* 0x000000e51000720c */ /* 0x040fe400037c1670 */
[----:B------:R-:W-:-:S02]  /*10090*/  ISETP.LT.OR P5, PT, R16, R226, P5 ;  /* 0x000000e21000720c */ /* 0x000fc40002fa1670 */
[----:B--2---:R-:W-:Y:S01]  /*100a0*/  HMMA.16816.F32.BF16 R16, R20, R18, R28 ;  /* 0x000000121410723c */ /* 0x004fe2000004181c */
[C---:B------:R-:W-:Y:S02]  /*100b0*/  ISETP.GE.AND P4, PT, R172.reuse, R234, PT ;  /* 0x000000eaac00720c */ /* 0x040fe40003f86270 */
[C---:B------:R-:W-:Y:S01]  /*100c0*/  ISETP.GE.AND P2, PT, R172.reuse, R231, PT ;  /* 0x000000e7ac00720c */ /* 0x040fe20003f46270 */
[----:B----4-:R-:W-:Y:S01]  /*100d0*/  FFMA.FTZ R10, R41, -UR31, R10 ;  /* 0x8000001f290a7c23 */ /* 0x010fe2000801000a */
[----:B------:R-:W-:Y:S01]  /*100e0*/  ISETP.LT.OR P4, PT, R172, R235, P4 ;  /* 0x000000ebac00720c */ /* 0x000fe20002781670 */
[----:B---3--:R-:W2:Y:S01]  /*100f0*/  LDSM.16.M88.4 R40, [R208] ;  /* 0x00000000d028783b */ /* 0x008ea20000000200 */
[----:B------:R-:W-:Y:S01]  /*10100*/  IMAD.IADD R28, R236, 0x1, -R172 ;  /* 0x00000001ec1c7824 */ /* 0x000fe200078e0aac */
[----:B------:R-:W-:Y:S01]  /*10110*/  ISETP.LT.OR P2, PT, R172, R232, P2 ;  /* 0x000000e8ac00720c */ /* 0x000fe20001741670 */
[----:B-1----:R-:W-:Y:S01]  /*10120*/  FFMA.FTZ R131, R131, -UR31, R8 ;  /* 0x8000001f83837c23 */ /* 0x002fe20008010008 */
[----:B------:R-:W-:Y:S01]  /*10130*/  FSEL R164, R10, -INF , !P3 ;  /* 0xff8000000aa47808 */ /* 0x000fe20005800000 */
[----:B------:R-:W-:Y:S01]  /*10140*/  IMAD.MOV.U32 R10, RZ, RZ, R44 ;  /* 0x000000ffff0a7224 */ /* 0x000fe200078e002c */
[----:B------:R-:W-:Y:S01]  /*10150*/  IABS R28, R28 ;  /* 0x0000001c001c7213 */ /* 0x000fe20000000000 */
[----:B------:R-:W-:Y:S01]  /*10160*/  HMMA.16816.F32.BF16 R44, R36, R12, RZ ;  /* 0x0000000c242c723c */ /* 0x000fe200000418ff */
[----:B------:R-:W-:Y:S01]  /*10170*/  IADD3 R8, R115, 0x70, RZ ;  /* 0x0000007073087810 */ /* 0x000fe20007ffe0ff */
[----:B------:R-:W-:-:S04]  /*10180*/  DEPBAR.LE SB0, 0x0 ;  /* 0x000080000000791a */ /* 0x000fc80000000000 */
[----:B------:R1:W3:Y:S01]  /*10190*/  I2F R174, R28 ;  /* 0x0000001c00ae7306 */ /* 0x0002e20000201400 */
[----:B------:R-:W-:Y:S01]  /*101a0*/  FSEL R131, R131, -INF , !P0 ;  /* 0xff80000083837808 */ /* 0x000fe20004000000 */
[----:B------:R-:W-:Y:S01]  /*101b0*/  HMMA.16816.F32.BF16 R36, R36, R14, RZ ;  /* 0x0000000e2424723c */ /* 0x000fe200000418ff */
[C---:B------:R-:W-:Y:S02]  /*101c0*/  ISETP.GE.AND P0, PT, R172.reuse, R228, PT ;  /* 0x000000e4ac00720c */ /* 0x040fe40003f06270 */
[C---:B------:R-:W-:Y:S01]  /*101d0*/  ISETP.GE.AND P3, PT, R172.reuse, R223, PT ;  /* 0x000000dfac00720c */ /* 0x040fe20003f66270 */
[----:B------:R-:W-:Y:S01]  /*101e0*/  FFMA.FTZ R16, R171, -UR31, R16 ;  /* 0x8000001fab107c23 */ /* 0x000fe20008010010 */
[C---:B------:R-:W-:Y:S01]  /*101f0*/  ISETP.LT.OR P0, PT, R172.reuse, R229, P0 ;  /* 0x000000e5ac00720c */ /* 0x040fe20000701670 */
[----:B------:R-:W4:Y:S01]  /*10200*/  I2F R10, R10 ;  /* 0x0000000a000a7306 */ /* 0x000f220000201400 */
[----:B------:R-:W-:Y:S01]  /*10210*/  FFMA.FTZ R18, R175, -UR31, R18 ;  /* 0x8000001faf127c23 */ /* 0x000fe20008010012 */
[----:B------:R-:W-:Y:S01]  /*10220*/  BAR.SYNC.DEFER_BLOCKING 0x0 ;  /* 0x0000000000007b1d */ /* 0x000fe20000010000 */
[----:B------:R-:W-:-:S02]  /*10230*/  ISETP.LT.OR P3, PT, R172, R226, P3 ;  /* 0x000000e2ac00720c */ /* 0x000fc40001f61670 */
[----:B------:R-:W-:Y:S02]  /*10240*/  FSEL R172, R16, -INF , !P6 ;  /* 0xff80000010ac7808 */ /* 0x000fe40007000000 */
[----:B------:R-:W-:Y:S01]  /*10250*/  FSEL R171, R18, -INF , !P5 ;  /* 0xff80000012ab7808 */ /* 0x000fe20006800000 */
[C---:B-1----:R-:W-:Y:S01]  /*10260*/  HMMA.16816.F32.BF16 R28, R32.reuse, R12, RZ ;  /* 0x0000000c201c723c */ /* 0x042fe200000418ff */
[----:B---3--:R-:W-:Y:S01]  /*10270*/  FFMA.FTZ R9, R174, -UR31, R9 ;  /* 0x8000001fae097c23 */ /* 0x008fe20008010009 */
[----:B------:R-:W-:Y:S01]  /*10280*/  ISETP.GE.AND P6, PT, R8, R234, PT ;  /* 0x000000ea0800720c */ /* 0x000fe20003fc6270 */
[----:B------:R-:W-:Y:S01]  /*10290*/  FFMA.FTZ R174, R188, -UR31, R11 ;  /* 0x8000001fbcae7c23 */ /* 0x000fe2000801000b */
[----:B------:R-:W-:Y:S02]  /*102a0*/  IADD3 R11, R115, 0x71, RZ ;  /* 0x00000071730b7810 */ /* 0x000fe40007ffe0ff */
[----:B------:R-:W-:Y:S01]  /*102b0*/  FSEL R175, R9, -INF , !P4 ;  /* 0xff80000009af7808 */ /* 0x000fe20006000000 */
[--C-:B------:R-:W-:Y:S01]  /*102c0*/  IMAD.IADD R13, R236, 0x1, -R8.reuse ;  /* 0x00000001ec0d7824 */ /* 0x100fe200078e0a08 */
[----:B------:R-:W-:Y:S01]  /*102d0*/  IABS R12, R185 ;  /* 0x000000b9000c7213 */ /* 0x000fe20000000000 */
[--C-:B------:R-:W-:Y:S01]  /*102e0*/  IMAD.IADD R185, R233, 0x1, -R8.reuse ;  /* 0x00000001e9b97824 */ /* 0x100fe200078e0a08 */
[----:B------:R-:W-:Y:S01]  /*102f0*/  HMMA.16816.F32.BF16 R32, R32, R14, RZ ;  /* 0x0000000e2020723c */ /* 0x000fe200000418ff */
[----:B------:R-:W-:Y:S01]  /*10300*/  FSEL R174, R174, -INF , !P2 ;  /* 0xff800000aeae7808 */ /* 0x000fe20005000000 */
[----:B------:R-:W-:Y:S01]  /*10310*/  IMAD.IADD R16, R236, 0x1, -R11 ;  /* 0x00000001ec107824 */ /* 0x000fe200078e0a0b */
[----:B------:R-:W-:Y:S01]  /*10320*/  IABS R13, R13 ;  /* 0x0000000d000d7213 */ /* 0x000fe20000000000 */
[----:B------:R-:W1:Y:S01]  /*10330*/  I2F R12, R12 ;  /* 0x0000000c000c7306 */ /* 0x000e620000201400 */
[----:B------:R-:W-:Y:S01]  /*10340*/  IABS R185, R185 ;  /* 0x000000b900b97213 */ /* 0x000fe20000000000 */
[--C-:B------:R-:W-:Y:S01]  /*10350*/  IMAD.IADD R9, R227, 0x1, -R8.reuse ;  /* 0x00000001e3097824 */ /* 0x100fe200078e0a08 */
[C---:B------:R-:W-:Y:S01]  /*10360*/  ISETP.GE.AND P5, PT, R8.reuse, R231, PT ;  /* 0x000000e70800720c */ /* 0x040fe20003fa6270 */
[-C--:B--2---:R-:W-:Y:S01]  /*10370*/  HMMA.16816.F32.BF16 R44, R24, R40.reuse, R44 ;  /* 0x00000028182c723c */ /* 0x084fe2000004182c */
[----:B------:R-:W-:Y:S01]  /*10380*/  IMAD.MOV.U32 R15, RZ, RZ, R13 ;  /* 0x000000ffff0f7224 */ /* 0x000fe200078e000d */
[----:B------:R-:W-:Y:S01]  /*10390*/  ISETP.GE.AND P4, PT, R8, R228, PT ;  /* 0x000000e40800720c */ /* 0x000fe20003f86270 */
[----:B------:R-:W-:Y:S01]  /*103a0*/  IMAD.IADD R13, R230, 0x1, -R8 ;  /* 0x00000001e60d7824 */ /* 0x000fe200078e0a08 */
[----:B------:R-:W-:Y:S01]  /*103b0*/  I2F R185, R185 ;  /* 0x000000b900b97306 */ /* 0x000fe20000201400 */
[----:B------:R-:W-:Y:S01]  /*103c0*/  ISETP.GE.AND P2, PT, R8, R223, PT ;  /* 0x000000df0800720c */ /* 0x000fe20003f46270 */
[----:B----4-:R-:W-:Y:S01]  /*103d0*/  FFMA.FTZ R10, R10, -UR31, R17 ;  /* 0x8000001f0a0a7c23 */ /* 0x010fe20008010011 */
[----:B------:R-:W-:Y:S01]  /*103e0*/  ISETP.LT.OR P6, PT, R8, R235, P6 ;  /* 0x000000eb0800720c */ /* 0x000fe200037c1670 */
[----:B------:R-:W-:Y:S01]  /*103f0*/  IMAD.IADD R17, R230, 0x1, -R11 ;  /* 0x00000001e6117824 */ /* 0x000fe200078e0a0b */
[C---:B------:R-:W-:Y:S01]  /*10400*/  ISETP.LT.OR P5, PT, R8.reuse, R232, P5 ;  /* 0x000000e80800720c */ /* 0x040fe20002fa1670 */
[C---:B------:R-:W-:Y:S01]  /*10410*/  HMMA.16816.F32.BF16 R28, R20.reuse, R40, R28 ;  /* 0x00000028141c723c */ /* 0x040fe2000004181c */
[C---:B------:R-:W-:Y:S01]  /*10420*/  ISETP.LT.OR P4, PT, R8.reuse, R229, P4 ;  /* 0x000000e50800720c */ /* 0x040fe20002781670 */
[----:B------:R-:W2:Y:S01]  /*10430*/  I2F R15, R15 ;  /* 0x0000000f000f7306 */ /* 0x000ea20000201400 */
[----:B------:R-:W-:Y:S01]  /*10440*/  ISETP.LT.OR P2, PT, R8, R226, P2 ;  /* 0x000000e20800720c */ /* 0x000fe20001741670 */
[----:B-1----:R-:W-:Y:S01]  /*10450*/  FFMA.FTZ R19, R12, -UR31, R19 ;  /* 0x8000001f0c137c23 */ /* 0x002fe20008010013 */
[----:B------:R-:W-:Y:S01]  /*10460*/  IABS R8, R16 ;  /* 0x0000001000087213 */ /* 0x000fe20000000000 */
[----:B------:R-:W-:Y:S01]  /*10470*/  IMAD.IADD R16, R233, 0x1, -R11 ;  /* 0x00000001e9107824 */ /* 0x000fe200078e0a0b */
[----:B------:R-:W-:Y:S01]  /*10480*/  IABS R13, R13 ;  /* 0x0000000d000d7213 */ /* 0x000fe20000000000 */
[----:B------:R-:W-:Y:S01]  /*10490*/  HMMA.16816.F32.BF16 R32, R20, R42, R32 ;  /* 0x0000002a1420723c */ /* 0x000fe20000041820 */
[----:B------:R-:W-:-:S02]  /*104a0*/  IABS R14, R9 ;  /* 0x00000009000e7213 */ /* 0x000fc40000000000 */
[----:B------:R-:W-:Y:S01]  /*104b0*/  IADD3 R12, R115, 0x78, RZ ;  /* 0x00000078730c7810 */ /* 0x000fe20007ffe0ff */
[----:B------:R-:W1:Y:S01]  /*104c0*/  I2F R9, R13 ;  /* 0x0000000d00097306 */ /* 0x000e620000201400 */
[----:B------:R-:W-:Y:S02]  /*104d0*/  IABS R16, R16 ;  /* 0x0000001000107213 */ /* 0x000fe40000000000 */
[----:B------:R-:W-:Y:S01]  /*104e0*/  FSEL R41, R10, -INF , !P0 ;  /* 0xff8000000a297808 */ /* 0x000fe20004000000 */
[----:B------:R-:W-:Y:S01]  /*104f0*/  HMMA.16816.F32.BF16 R36, R24, R42, R36 ;  /* 0x0000002a1824723c */ /* 0x000fe20000041824 */
[----:B------:R-:W-:Y:S01]  /*10500*/  IABS R10, R17 ;  /* 0x00000011000a7213 */ /* 0x000fe20000000000 */
[----:B--2---:R-:W-:Y:S01]  /*10510*/  FFMA.FTZ R15, R15, -UR31, R44 ;  /* 0x8000001f0f0f7c23 */ /* 0x004fe2000801002c */
[----:B------:R-:W-:Y:S01]  /*10520*/  FSEL R40, R19, -INF , !P3 ;  /* 0xff80000013287808 */ /* 0x000fe20005800000 */
[----:B------:R-:W2:Y:S01]  /*10530*/  I2F R13, R14 ;  /* 0x0000000e000d7306 */ /* 0x000ea20000201400 */
[----:B------:R-:W-:Y:S01]  /*10540*/  FFMA.FTZ R44, R185, -UR31, R46 ;  /* 0x8000001fb92c7c23 */ /* 0x000fe2000801002e */
[----:B------:R-:W-:Y:S01]  /*10550*/  ISETP.GE.AND P0, PT, R11, R234, PT ;  /* 0x000000ea0b00720c */ /* 0x000fe20003f06270 */
[--C-:B------:R-:W-:Y:S01]  /*10560*/  IMAD.IADD R17, R236, 0x1, -R12.reuse ;  /* 0x00000001ec117824 */ /* 0x100fe200078e0a0c */
[----:B------:R-:W-:Y:S01]  /*10570*/  FSEL R46, R15, -INF , !P6 ;  /* 0xff8000000f2e7808 */ /* 0x000fe20007000000 */
[----:B------:R-:W-:Y:S01]  /*10580*/  IMAD.IADD R15, R233, 0x1, -R12 ;  /* 0x00000001e90f7824 */ /* 0x000fe200078e0a0c */
[----:B------:R-:W-:-:S02]  /*10590*/  FSEL R44, R44, -INF , !P5 ;  /* 0xff8000002c2c7808 */ /* 0x000fc40006800000 */
[----:B------:R3:W4:Y:S01]  /*105a0*/  I2F R14, R8 ;  /* 0x00000008000e7306 */ /* 0x0007220000201400 */
[----:B------:R-:W-:Y:S01]  /*105b0*/  ISETP.GE.AND P3, PT, R11, R231, PT ;  /* 0x000000e70b00720c */ /* 0x000fe20003f66270 */
[----:B-1----:R-:W-:Y:S01]  /*105c0*/  FFMA.FTZ R9, R9, -UR31, R28 ;  /* 0x8000001f09097c23 */ /* 0x002fe2000801001c */
[C---:B------:R-:W-:Y:S02]  /*105d0*/  ISETP.GE.AND P6, PT, R11.reuse, R228, PT ;  /* 0x000000e40b00720c */ /* 0x040fe40003fc6270 */
[C---:B------:R-:W-:Y:S02]  /*105e0*/  ISETP.GE.AND P5, PT, R11.reuse, R223, PT ;  /* 0x000000df0b00720c */ /* 0x040fe40003fa6270 */
[----:B------:R-:W-:Y:S01]  /*105f0*/  IABS R17, R17 ;  /* 0x0000001100117213 */ /* 0x000fe20000000000 */
[----:B------:R-:W1:Y:S01]  /*10600*/  I2F R16, R16 ;  /* 0x0000001000107306 */ /* 0x000e620000201400 */
[----:B------:R-:W-:Y:S01]  /*10610*/  ISETP.LT.OR P0, PT, R11, R235, P0 ;  /* 0x000000eb0b00720c */ /* 0x000fe20000701670 */
[----:B--2---:R-:W-:Y:S01]  /*10620*/  FFMA.FTZ R13, R13, -UR31, R30 ;  /* 0x8000001f0d0d7c23 */ /* 0x004fe2000801001e */
[----:B------:R-:W-:-:S02]  /*10630*/  ISETP.LT.OR P3, PT, R11, R232, P3 ;  /* 0x000000e80b00720c */ /* 0x000fc40001f61670 */
[C---:B------:R-:W-:Y:S02]  /*10640*/  ISETP.LT.OR P6, PT, R11.reuse, R229, P6 ;  /* 0x000000e50b00720c */ /* 0x040fe400037c1670 */
[----:B------:R-:W-:Y:S01]  /*10650*/  ISETP.LT.OR P5, PT, R11, R226, P5 ;  /* 0x000000e20b00720c */ /* 0x000fe20002fa1670 */
[----:B---3--:R-:W-:Y:S01]  /*10660*/  IMAD.IADD R8, R227, 0x1, -R11 ;  /* 0x00000001e3087824 */ /* 0x008fe200078e0a0b */
[----:B------:R-:W2:Y:S01]  /*10670*/  I2F R10, R10 ;  /* 0x0000000a000a7306 */ /* 0x000ea20000201400 */
[----:B------:R-:W-:Y:S01]  /*10680*/  IMAD.MOV.U32 R11, RZ, RZ, R17 ;  /* 0x000000ffff0b7224 */ /* 0x000fe200078e0011 */
[----:B------:R-:W-:Y:S01]  /*10690*/  IABS R15, R15 ;  /* 0x0000000f000f7213 */ /* 0x000fe20000000000 */
[----:B------:R-:W-:Y:S01]  /*106a0*/  IMAD.IADD R17, R230, 0x1, -R12 ;  /* 0x00000001e6117824 */ /* 0x000fe200078e0a0c */
[----:B------:R-:W-:Y:S01]  /*106b0*/  IABS R8, R8 ;  /* 0x0000000800087213 */ /* 0x000fe20000000000 */
[----:B----4-:R-:W-:Y:S01]  /*106c0*/  FFMA.FTZ R185, R14, -UR31, R45 ;  /* 0x8000001f0eb97c23 */ /* 0x010fe2000801002d */
[----:B------:R-:W-:Y:S01]  /*106d0*/  IADD3 R14, R115, 0x79, RZ ;  /* 0x00000079730e7810 */ /* 0x000fe20007ffe0ff */
[----:B-1----:R-:W-:Y:S01]  /*106e0*/  FFMA.FTZ R16, R16, -UR31, R47 ;  /* 0x8000001f10107c23 */ /* 0x002fe2000801002f */
[----:B------:R-:W-:Y:S01]  /*106f0*/  IABS R17, R17 ;  /* 0x0000001100117213 */ /* 0x000fe20000000000 */
[----:B------:R-:W1:Y:S01]  /*10700*/  I2F R11, R11 ;  /* 0x0000000b000b7306 */ /* 0x000e620000201400 */
[----:B------:R-:W-:-:S02]  /*10710*/  FSEL R45, R13, -INF , !P2 ;  /* 0xff8000000d2d7808 */ /* 0x000fc40005000000 */
[----:B------:R-:W-:Y:S01]  /*10720*/  FSEL R47, R9, -INF , !P4 ;  /* 0xff800000092f7808 */ /* 0x000fe20006000000 */
[----:B------:R-:W-:Y:S01]  /*10730*/  IMAD.MOV.U32 R18, RZ, RZ, R17 ;  /* 0x000000ffff127224 */ /* 0x000fe200078e0011 */
[----:B------:R-:W-:Y:S01]  /*10740*/  FSEL R185, R185, -INF , !P0 ;  /* 0xff800000b9b97808 */ /* 0x000fe20004000000 */
[----:B------:R-:W-:Y:S01]  /*10750*/  IMAD.IADD R17, R236, 0x1, -R14 ;  /* 0x00000001ec117824 */ /* 0x000fe200078e0a0e */
[----:B------:R-:W-:Y:S01]  /*10760*/  FSEL R115, R16, -INF , !P3 ;  /* 0xff80000010737808 */ /* 0x000fe20005800000 */
[----:B------:R-:W3:Y:S01]  /*10770*/  I2F R8, R8 ;  /* 0x0000000800087306 */ /* 0x000ee20000201400 */
[C---:B------:R-:W-:Y:S01]  /*10780*/  ISETP.GE.AND P4, PT, R12.reuse, R234, PT ;  /* 0x000000ea0c00720c */ /* 0x040fe20003f86270 */
[----:B------:R-:W-:Y:S01]  /*10790*/  IMAD.IADD R9, R227, 0x1, -R12 ;  /* 0x00000001e3097824 */ /* 0x000fe200078e0a0c */
[C---:B------:R-:W-:Y:S01]  /*107a0*/  ISETP.GE.AND P2, PT, R12.reuse, R231, PT ;  /* 0x000000e70c00720c */ /* 0x040fe20003f46270 */
[----:B------:R-:W-:Y:S01]  /*107b0*/  IMAD.IADD R16, R233, 0x1, -R14 ;  /* 0x00000001e9107824 */ /* 0x000fe200078e0a0e */
[----:B------:R-:W-:Y:S01]  /*107c0*/  ISETP.GE.AND P0, PT, R12, R228, PT ;  /* 0x000000e40c00720c */ /* 0x000fe20003f06270 */
[----:B--2---:R-:W-:Y:S01]  /*107d0*/  FFMA.FTZ R10, R10, -UR31, R29 ;  /* 0x8000001f0a0a7c23 */ /* 0x004fe2000801001d */
[C---:B------:R-:W-:Y:S01]  /*107e0*/  ISETP.GE.AND P3, PT, R12.reuse, R223, PT ;  /* 0x000000df0c00720c */ /* 0x040fe20003f66270 */
[----:B------:R2:W4:Y:S01]  /*107f0*/  I2F R13, R18 ;  /* 0x00000012000d7306 */ /* 0x0005220000201400 */
[----:B------:R-:W-:Y:S01]  /*10800*/  IABS R17, R17 ;  /* 0x0000001100117213 */ /* 0x000fe20000000000 */
[----:B-1----:R-:W-:Y:S01]  /*10810*/  FFMA.FTZ R11, R11, -UR31, R36 ;  /* 0x8000001f0b0b7c23 */ /* 0x002fe20008010024 */
[----:B------:R-:W-:-:S02]  /*10820*/  ISETP.LT.OR P4, PT, R12, R235, P4 ;  /* 0x000000eb0c00720c */ /* 0x000fc40002781670 */
[C---:B------:R-:W-:Y:S02]  /*10830*/  ISETP.LT.OR P2, PT, R12.reuse, R232, P2 ;  /* 0x000000e80c00720c */ /* 0x040fe40001741670 */
[C---:B------:R-:W-:Y:S01]  /*10840*/  ISETP.LT.OR P0, PT, R12.reuse, R229, P0 ;  /* 0x000000e50c00720c */ /* 0x040fe20000701670 */
[----:B------:R-:W1:Y:S01]  /*10850*/  I2F R15, R15 ;  /* 0x0000000f000f7306 */ /* 0x000e620000201400 */
[----:B------:R-:W-:Y:S01]  /*10860*/  ISETP.LT.OR P3, PT, R12, R226, P3 ;  /* 0x000000e20c00720c */ /* 0x000fe20001f61670 */
[----:B---3--:R-:W-:Y:S01]  /*10870*/  FFMA.FTZ R31, R8, -UR31, R31 ;  /* 0x8000001f081f7c23 */ /* 0x008fe2000801001f */
[----:B------:R-:W-:Y:S02]  /*10880*/  IABS R9, R9 ;  /* 0x0000000900097213 */ /* 0x000fe40000000000 */
[----:B------:R-:W-:Y:S02]  /*10890*/  IABS R16, R16 ;  /* 0x0000001000107213 */ /* 0x000fe40000000000 */
[----:B------:R-:W-:Y:S01]  /*108a0*/  FSEL R200, R10, -INF , !P6 ;  /* 0xff8000000ac87808 */ /* 0x000fe20007000000 */
[----:B------:R3:W3:Y:S01]  /*108b0*/  I2F R12, R17 ;  /* 0x00000011000c7306 */ /* 0x0006e20000201400 */
[----:B--2---:R-:W-:Y:S01]  /*108c0*/  IMAD.IADD R18, R230, 0x1, -R14 ;  /* 0x00000001e6127824 */ /* 0x004fe200078e0a0e */
[----:B------:R-:W-:Y:S01]  /*108d0*/  FSEL R42, R31, -INF , !P5 ;  /* 0xff8000001f2a7808 */ /* 0x000fe20006800000 */
[----:B----4-:R-:W-:Y:S01]  /*108e0*/  FFMA.FTZ R13, R13, -UR31, R32 ;  /* 0x8000001f0d0d7c23 */ /* 0x010fe20008010020 */
[----:B------:R-:W-:-:S02]  /*108f0*/  FSEL R202, R11, -INF , !P4 ;  /* 0xff8000000bca7808 */ /* 0x000fc40006000000 */
[----:B------:R-:W-:Y:S02]  /*10900*/  IABS R18, R18 ;  /* 0x0000001200127213 */ /* 0x000fe40000000000 */
[----:B------:R-:W2:Y:S01]  /*10910*/  I2F R8, R16 ;  /* 0x0000001000087306 */ /* 0x000ea20000201400 */
[----:B------:R-:W-:Y:S01]  /*10920*/  FSEL R204, R13, -INF , !P0 ;  /* 0xff8000000dcc7808 */ /* 0x000fe20004000000 */
[----:B-1----:R-:W-:Y:S01]  /*10930*/  FFMA.FTZ R15, R15, -UR31, R38 ;  /* 0x8000001f0f0f7c23 */ /* 0x002fe20008010026 */
[----:B------:R-:W-:Y:S02]  /*10940*/  PLOP3.LUT P0, PT, PT, PT, UP0, 0x80, 0x0 ;  /* 0x000000000000781c */ /* 0x000fe40003f0f008 */
[C---:B------:R-:W-:Y:S02]  /*10950*/  ISETP.GE.AND P6, PT, R14.reuse, R234, PT ;  /* 0x000000ea0e00720c */ /* 0x040fe40003fc6270 */
[----:B------:R-:W-:Y:S01]  /*10960*/  FSEL R201, R15, -INF , !P2 ;  /* 0xff8000000fc97808 */ /* 0x000fe20005000000 */
[----:B---3--:R-:W-:Y:S01]  /*10970*/  IMAD.IADD R17, R227, 0x1, -R14 ;  /* 0x00000001e3117824 */ /* 0x008fe200078e0a0e */
[----:B------:R-:W1:Y:S01]  /*10980*/  I2F R9, R9 ;  /* 0x0000000900097306 */ /* 0x000e620000201400 */
[----:B------:R-:W-:Y:S01]  /*10990*/  ISETP.GE.AND P5, PT, R14, R231, PT ;  /* 0x000000e70e00720c */ /* 0x000fe20003fa6270 */
[----:B------:R-:W-:Y:S01]  /*109a0*/  FFMA.FTZ R12, R12, -UR31, R37 ;  /* 0x8000001f0c0c7c23 */ /* 0x000fe20008010025 */
[----:B------:R-:W-:-:S02]  /*109b0*/  ISETP.GE.AND P4, PT, R14, R228, PT ;  /* 0x000000e40e00720c */ /* 0x000fc40003f86270 */
[----:B------:R-:W-:Y:S02]  /*109c0*/  IABS R17, R17 ;  /* 0x0000001100117213 */ /* 0x000fe40000000000 */
[----:B------:R-:W-:Y:S01]  /*109d0*/  ISETP.GE.AND P2, PT, R14, R223, PT ;  /* 0x000000df0e00720c */ /* 0x000fe20003f46270 */
[----:B------:R-:W3:Y:S01]  /*109e0*/  I2F R10, R18 ;  /* 0x00000012000a7306 */ /* 0x000ee20000201400 */
[----:B--2---:R-:W-:Y:S01]  /*109f0*/  FFMA.FTZ R8, R8, -UR31, R39 ;  /* 0x8000001f08087c23 */ /* 0x004fe20008010027 */
[C---:B------:R-:W-:Y:S02]  /*10a00*/  ISETP.LT.OR P6, PT, R14.reuse, R235, P6 ;  /* 0x000000eb0e00720c */ /* 0x040fe400037c1670 */
[C---:B------:R-:W-:Y:S02]  /*10a10*/  ISETP.LT.OR P5, PT, R14.reuse, R232, P5 ;  /* 0x000000e80e00720c */ /* 0x040fe40002fa1670 */
[C---:B------:R-:W-:Y:S02]  /*10a20*/  ISETP.LT.OR P4, PT, R14.reuse, R229, P4 ;  /* 0x000000e50e00720c */ /* 0x040fe40002781670 */
[----:B------:R-:W2:Y:S01]  /*10a30*/  I2F R16, R17 ;  /* 0x0000001100107306 */ /* 0x000ea20000201400 */
[----:B-1----:R-:W-:Y:S01]  /*10a40*/  FFMA.FTZ R9, R9, -UR31, R34 ;  /* 0x8000001f09097c23 */ /* 0x002fe20008010022 */
[----:B------:R-:W-:-:S02]  /*10a50*/  ISETP.LT.OR P2, PT, R14, R226, P2 ;  /* 0x000000e20e00720c */ /* 0x000fc40001741670 */
[----:B------:R-:W-:Y:S02]  /*10a60*/  FSEL R207, R12, -INF , !P6 ;  /* 0xff8000000ccf7808 */ /* 0x000fe40007000000 */
[----:B------:R-:W-:Y:S01]  /*10a70*/  FSEL R188, R9, -INF , !P3 ;  /* 0xff80000009bc7808 */ /* 0x000fe20005800000 */
[----:B---3--:R-:W-:Y:S01]  /*10a80*/  FFMA.FTZ R10, R10, -UR31, R33 ;  /* 0x8000001f0a0a7c23 */ /* 0x008fe20008010021 */
[----:B------:R-:W-:-:S04]  /*10a90*/  FSEL R206, R8, -INF , !P5 ;  /* 0xff80000008ce7808 */ /* 0x000fc80006800000 */
[----:B------:R-:W-:Y:S01]  /*10aa0*/  FSEL R205, R10, -INF , !P4 ;  /* 0xff8000000acd7808 */ /* 0x000fe20006000000 */
[----:B--2---:R-:W-:-:S05]  /*10ab0*/  FFMA.FTZ R16, R16, -UR31, R35 ;  /* 0x8000001f10107c23 */ /* 0x004fca0008010023 */
        /* <DEDUP_REMOVED lines=58> */
.L_x_830:
[----:B------:R-:W-:Y:S05]  /*10e60*/  BSYNC B0 ;  /* 0x0000000000007941 */ /* 0x000fea0003800000 */
.L_x_829:
[----:B------:R-:W0:Y:S02]  /*10e70*/  LDGDEPBAR ;  /* 0x00000000000079af */ /* 0x000e240000000000 */
.L_x_828:
[----:B------:R-:W-:Y:S01]  /*10e80*/  FMNMX.FTZ R8, R5, R106, !PT ;  /* 0x0000006a05087209 */ /* 0x000fe20007810000 */
[----:B------:R-:W-:Y:S01]  /*10e90*/  IMAD.WIDE.U32 R20, R53, -0x326172a9, RZ ;  /* 0xcd9e8d5735147825 */ /* 0x000fe200078e00ff */
[----:B------:R-:W-:Y:S01]  /*10ea0*/  USHF.L.U32 UR4, UR36, 0x2, URZ ;  /* 0x0000000224047899 */ /* 0x000fe2000800063f */
[----:B------:R-:W-:Y:S01]  /*10eb0*/  STL.64 [R1+0x58], R222 ;  /* 0x000058de01007387 */ /* 0x000fe20000100a00 */
[----:B--2---:R-:W-:Y:S01]  /*10ec0*/  FMNMX.FTZ R11, R105, R8, !PT ;  /* 0x00000008690b7209 */ /* 0x004fe20007810000 */
[----:B------:R-:W-:Y:S01]  /*10ed0*/  IMAD.U32 R9, RZ, RZ, UR33 ;  /* 0x00000021ff097e24 */ /* 0x000fe2000f8e00ff */
[----:B------:R-:W-:Y:S01]  /*10ee0*/  LOP3.LUT R248, R21, R7, RZ, 0x3c, !PT ;  /* 0x0000000715f87212 */ /* 0x000fe200078e3cff */
[----:B------:R-:W-:Y:S01]  /*10ef0*/  UIADD3 UR5, UR4, 0x1, URZ ;  /* 0x0000000104057890 */ /* 0x000fe2000fffe03f */
[----:B------:R-:W-:Y:S01]  /*10f00*/  FMNMX.FTZ R12, R118, R11, !PT ;  /* 0x0000000b760c7209 */ /* 0x000fe20007810000 */
[----:B------:R-:W-:Y:S01]  /*10f10*/  STL.64 [R1+0x50], R220 ;  /* 0x000050dc01007387 */ /* 0x000fe20000100a00 */
[----:B------:R-:W-:Y:S01]  /*10f20*/  LOP3.LUT R36, R55, UR4, R9, 0x96, !PT ;  /* 0x0000000437247c12 */ /* 0x000fe2000f8e9609 */
[----:B------:R-:W-:Y:S01]  /*10f30*/  IMAD.WIDE.U32 R248, R248, -0x2daee0ad, RZ ;  /* 0xd2511f53f8f87825 */ /* 0x000fe200078e00ff */
[----:B------:R-:W-:Y:S01]  /*10f40*/  FMNMX.FTZ R12, R127, R12, !PT ;  /* 0x0000000c7f0c7209 */ /* 0x000fe20007810000 */
[----:B------:R2:W-:Y:S02]  /*10f50*/  STL.64 [R1+0x48], R218 ;  /* 0x000048da01007387 */ /* 0x0005e40000100a00 */
[----:B------:R-:W-:Y:S01]  /*10f60*/  IMAD.WIDE.U32 R36, R36, -0x326172a9, RZ ;  /* 0xcd9e8d5724247825 */ /* 0x000fe200078e00ff */
[----:B------:R-:W-:Y:S01]  /*10f70*/  FMNMX.FTZ R12, R165, R12, !PT ;  /* 0x0000000ca50c7209 */ /* 0x000fe20007810000 */
[----:B------:R3:W-:Y:S01]  /*10f80*/  STL.64 [R1+0x40], R212 ;  /* 0x000040d401007387 */ /* 0x0007e20000100a00 */
[----:B------:R-:W-:Y:S01]  /*10f90*/  LOP3.LUT R250, R249, UR23, R54, 0x96, !PT ;  /* 0x00000017f9fa7c12 */ /* 0x000fe2000f8e9636 */
[----:B------:R-:W-:Y:S01]  /*10fa0*/  IMAD.MOV.U32 R29, RZ, RZ, R189 ;  /* 0x000000ffff1d7224 */ /* 0x000fe200078e00bd */
[----:B------:R-:W-:Y:S01]  /*10fb0*/  FMNMX.FTZ R12, R169, R12, !PT ;  /* 0x0000000ca90c7209 */ /* 0x000fe20007810000 */
[----:B------:R-:W-:Y:S01]  /*10fc0*/  IMAD.MOV.U32 R27, RZ, RZ, R191 ;  /* 0x000000ffff1b7224 */ /* 0x000fe200078e00bf */
[----:B------:R-:W-:Y:S01]  /*10fd0*/  LOP3.LUT R8, R37, UR24, R20, 0x96, !PT ;  /* 0x0000001825087c12 */ /* 0x000fe2000f8e9614 */
[----:B------:R-:W-:Y:S01]  /*10fe0*/  IMAD.WIDE.U32 R250, R250, -0x326172a9, RZ ;  /* 0xcd9e8d57fafa7825 */ /* 0x000fe200078e00ff */
[----:B------:R-:W-:Y:S01]  /*10ff0*/  FMNMX.FTZ R25, R177, R12, !PT ;  /* 0x0000000cb1197209 */ /* 0x000fe20007810000 */
[----:B------:R-:W-:Y:S02]  /*11000*/  STL.64 [R1+0x38], R210 ;  /* 0x000038d201007387 */ /* 0x000fe40000100a00 */
[----:B------:R-:W-:Y:S01]  /*11010*/  IMAD.WIDE.U32 R12, R8, -0x2daee0ad, RZ ;  /* 0xd2511f53080c7825 */ /* 0x000fe200078e00ff */
[----:B------:R-:W-:Y:S01]  /*11020*/  FMNMX.FTZ R25, R190, R25, !PT ;  /* 0x00000019be197209 */ /* 0x000fe20007810000 */
[----:B------:R-:W-:Y:S01]  /*11030*/  STL.64 [R1+0x30], R208 ;  /* 0x000030d001007387 */ /* 0x000fe20000100a00 */
[----:B------:R-:W-:-:S02]  /*11040*/  LOP3.LUT R10, R251, UR22, R36, 0x96, !PT ;  /* 0x00000016fb0a7c12 */ /* 0x000fc4000f8e9624 */
[----:B------:R-:W-:Y:S01]  /*11050*/  FMNMX.FTZ R25, R192, R25, !PT ;  /* 0x00000019c0197209 */ /* 0x000fe20007810000 */
[----:B------:R-:W-:Y:S01]  /*11060*/  STL.64 [R1+0x28], R50 ;  /* 0x0000283201007387 */ /* 0x000fe20000100a00 */
[----:B------:R-:W-:Y:S01]  /*11070*/  LOP3.LUT R8, R13, UR21, R248, 0x96, !PT ;  /* 0x000000150d087c12 */ /* 0x000fe2000f8e96f8 */
[----:B------:R-:W-:Y:S01]  /*11080*/  IMAD.WIDE.U32 R10, R10, -0x2daee0ad, RZ ;  /* 0xd2511f530a0a7825 */ /* 0x000fe200078e00ff */
[----:B------:R-:W-:Y:S01]  /*11090*/  FMNMX.FTZ R25, R196, R25, !PT ;  /* 0x00000019c4197209 */ /* 0x000fe20007810000 */
[----:B------:R-:W-:Y:S02]  /*110a0*/  STL.64 [R1+0x20], R48 ;  /* 0x0000203001007387 */ /* 0x000fe40000100a00 */
[----:B-1----:R-:W-:Y:S01]  /*110b0*/  IMAD.WIDE.U32 R14, R8, -0x326172a9, RZ ;  /* 0xcd9e8d57080e7825 */ /* 0x002fe200078e00ff */
[----:B------:R-:W-:Y:S02]  /*110c0*/  FMNMX.FTZ R25, R198, R25, !PT ;  /* 0x00000019c6197209 */ /* 0x000fe40007810000 */
[----:B------:R-:W-:Y:S01]  /*110d0*/  LOP3.LUT R12, R11, UR19, R12, 0x96, !PT ;  /* 0x000000130b0c7c12 */ /* 0x000fe2000f8e960c */
[----:B------:R-:W-:Y:S01]  /*110e0*/  IMAD.U32 R11, RZ, RZ, UR5 ;  /* 0x00000005ff0b7e24 */ /* 0x000fe2000f8e00ff */
[----:B------:R-:W-:Y:S01]  /*110f0*/  FMNMX.FTZ R25, R246, R25, !PT ;  /* 0x00000019f6197209 */ /* 0x000fe20007810000 */
[----:B--2---:R-:W-:Y:S01]  /*11100*/  IMAD.MOV.U32 R218, RZ, RZ, R193 ;  /* 0x000000ffffda7224 */ /* 0x004fe200078e00c1 */
[----:B------:R-:W-:Y:S01]  /*11110*/  LOP3.LUT R8, R15, UR20, R250, 0x96, !PT ;  /* 0x000000140f087c12 */ /* 0x000fe2000f8e96fa */
[----:B------:R-:W-:Y:S01]  /*11120*/  IMAD.WIDE.U32 R12, R12, -0x326172a9, RZ ;  /* 0xcd9e8d570c0c7825 */ /* 0x000fe200078e00ff */
[----:B------:R-:W-:-:S03]  /*11130*/  FMNMX.FTZ R25, R56, R25, !PT ;  /* 0x0000001938197209 */ /* 0x000fc60007810000 */
[----:B------:R-:W-:Y:S01]  /*11140*/  IMAD.WIDE.U32 R8, R8, -0x2daee0ad, RZ ;  /* 0xd2511f5308087825 */ /* 0x000fe200078e00ff */
[----:B------:R-:W-:Y:S02]  /*11150*/  FMNMX.FTZ R25, R60, R25, !PT ;  /* 0x000000193c197209 */ /* 0x000fe40007810000 */
[----:B------:R-:W-:Y:S01]  /*11160*/  LOP3.LUT R14, R13, UR18, R14, 0x96, !PT ;  /* 0x000000120d0e7c12 */ /* 0x000fe2000f8e960e */
[----:B------:R-:W-:Y:S01]  /*11170*/  IMAD.MOV.U32 R219, RZ, RZ, R27 ;  /* 0x000000ffffdb7224 */ /* 0x000fe200078e001b */
[----:B------:R-:W-:Y:S02]  /*11180*/  FMNMX.FTZ R25, R64, R25, !PT ;  /* 0x0000001940197209 */ /* 0x000fe40007810000 */
        /* <DEDUP_REMOVED lines=9> */
[----:B------:R-:W-:Y:S02]  /*11220*/  FMNMX.FTZ R25, R80, R25, !PT ;  /* 0x0000001950197209 */ /* 0x000fe40007810000 */
[----:B------:R-:W-:Y:S01]  /*11230*/  LOP3.LUT R10, R19, UR16, R12, 0x96, !PT ;  /* 0x00000010130a7c12 */ /* 0x000fe2000f8e960c */
[----:B------:R-:W-:Y:S01]  /*11240*/  IMAD.WIDE.U32 R8, R8, -0x326172a9, RZ ;  /* 0xcd9e8d5708087825 */ /* 0x000fe200078e00ff */
[----:B------:R-:W-:-:S02]  /*11250*/  FMNMX.FTZ R25, R84, R25, !PT ;  /* 0x0000001954197209 */ /* 0x000fc40007810000 */
[----:B------:R-:W-:Y:S01]  /*11260*/  LOP3.LUT R13, R17, UR25, R18, 0x96, !PT ;  /* 0x00000019110d7c12 */ /* 0x000fe2000f8e9612 */
[----:B------:R-:W-:Y:S01]  /*11270*/  IMAD.WIDE.U32 R30, R10, -0x2daee0ad, RZ ;  /* 0xd2511f530a1e7825 */ /* 0x000fe200078e00ff */
[----:B------:R-:W-:Y:S02]  /*11280*/  LOP3.LUT R11, R9, UR24, R20, 0x96, !PT ;  /* 0x00000018090b7c12 */ /* 0x000fe4000f8e9614 */
[----:B------:R-:W-:Y:S02]  /*11290*/  LOP3.LUT R20, R251, UR22, R8, 0x96, !PT ;  /* 0x00000016fb147c12 */ /* 0x000fe4000f8e9608 */
[----:B------:R-:W-:Y:S01]  /*112a0*/  FMNMX.FTZ R25, R88, R25, !PT ;  /* 0x0000001958197209 */ /* 0x000fe20007810000 */
[----:B------:R-:W-:Y:S01]  /*112b0*/  IMAD.WIDE.U32 R18, R11, -0x2daee0ad, RZ ;  /* 0xd2511f530b127825 */ /* 0x000fe200078e00ff */
[----:B------:R-:W-:Y:S02]  /*112c0*/  LOP3.LUT R11, R31, UR26, R14, 0x96, !PT ;  /* 0x0000001a1f0b7c12 */ /* 0x000fe4000f8e960e */
[----:B------:R-:W-:Y:S01]  /*112d0*/  FMNMX.FTZ R25, R94, R25, !PT ;  /* 0x000000195e197209 */ /* 0x000fe20007810000 */
[----:B------:R-:W-:Y:S01]  /*112e0*/  IMAD.WIDE.U32 R20, R20, -0x2daee0ad, RZ ;  /* 0xd2511f5314147825 */ /* 0x000fe200078e00ff */
[----:B------:R-:W-:-:S02]  /*112f0*/  LOP3.LUT R12, R19, UR21, R248, 0x96, !PT ;  /* 0x00000015130c7c12 */ /* 0x000fc4000f8e96f8 */
[----:B------:R-:W-:Y:S02]  /*11300*/  FMNMX.FTZ R25, R100, R25, !PT ;  /* 0x0000001964197209 */ /* 0x000fe40007810000 */
[----:B------:R-:W-:Y:S02]  /*11310*/  LOP3.LUT R10, R21, UR19, R18, 0x96, !PT ;  /* 0x00000013150a7c12 */ /* 0x000fe4000f8e9612 */
[----:B------:R-:W-:Y:S02]  /*11320*/  FMNMX.FTZ R25, R110, R25, !PT ;  /* 0x000000196e197209 */ /* 0x000fe40007810000 */
[----:B------:R-:W-:Y:S01]  /*11330*/  LOP3.LUT R21, R30, 0xffff, RZ, 0xc0, !PT ;  /* 0x0000ffff1e157812 */ /* 0x000fe200078ec0ff */
[----:B------:R-:W-:Y:S01]  /*11340*/  IMAD.WIDE.U32 R222, R10, -0x326172a9, RZ ;  /* 0xcd9e8d570ade7825 */ /* 0x000fe200078e00ff */
[----:B------:R-:W-:Y:S02]  /*11350*/  LOP3.LUT R18, R30, 0xff, RZ, 0xc0, !PT ;  /* 0x000000ff1e127812 */ /* 0x000fe400078ec0ff */
[----:B------:R-:W-:-:S02]  /*11360*/  SHF.R.U32.HI R14, RZ, 0x10, R30 ;  /* 0x00000010ff0e7819 */ /* 0x000fc4000001161e */
[----:B------:R-:W-:Y:S01]  /*11370*/  SHF.R.U32.HI R19, RZ, 0x18, R30 ;  /* 0x00000018ff137819 */ /* 0x000fe2000001161e */
[----:B------:R-:W-:Y:S01]  /*11380*/  IMAD.WIDE.U32 R30, R12, -0x326172a9, RZ ;  /* 0xcd9e8d570c1e7825 */ /* 0x000fe200078e00ff */
[----:B------:R-:W-:Y:S02]  /*11390*/  FMNMX.FTZ R10, R114, R25, !PT ;  /* 0x00000019720a7209 */ /* 0x000fe40007810000 */
[C---:B------:R-:W-:Y:S02]  /*113a0*/  LOP3.LUT R23, R16.reuse, 0xffff, RZ, 0xc0, !PT ;  /* 0x0000ffff10177812 */ /* 0x040fe400078ec0ff */
[----:B------:R-:W-:Y:S02]  /*113b0*/  FMNMX.FTZ R10, R121, R10, !PT ;  /* 0x0000000a790a7209 */ /* 0x000fe40007810000 */
[----:B------:R-:W-:Y:S02]  /*113c0*/  LOP3.LUT R28, R16, 0xff, RZ, 0xc0, !PT ;  /* 0x000000ff101c7812 */ /* 0x000fe400078ec0ff */
[----:B------:R-:W-:-:S02]  /*113d0*/  LOP3.LUT R15, R31, UR20, R250, 0x96, !PT ;  /* 0x000000141f0f7c12 */ /* 0x000fc4000f8e96fa */
[----:B------:R-:W-:Y:S02]  /*113e0*/  SHF.R.U32.HI R23, RZ, 0x8, R23 ;  /* 0x00000008ff177819 */ /* 0x000fe40000011617 */
[----:B------:R-:W-:Y:S02]  /*113f0*/  FMNMX.FTZ R10, R131, R10, !PT ;  /* 0x0000000a830a7209 */ /* 0x000fe40007810000 */
[----:B------:R-:W-:Y:S01]  /*11400*/  PRMT R28, R28, 0x5410, R23 ;  /* 0x000054101c1c7816 */ /* 0x000fe20000000017 */
[----:B------:R-:W-:Y:S01]  /*11410*/  IMAD.WIDE.U32 R22, R15, -0x2daee0ad, RZ ;  /* 0xd2511f530f167825 */ /* 0x000fe200078e00ff */
[----:B------:R-:W-:Y:S02]  /*11420*/  FMNMX.FTZ R15, R175, R10, !PT ;  /* 0x0000000aaf0f7209 */ /* 0x000fe40007810000 */
[--C-:B------:R-:W-:Y:S02]  /*11430*/  SHF.R.U32.HI R26, RZ, 0x10, R16.reuse ;  /* 0x00000010ff1a7819 */ /* 0x100fe40000011610 */
[----:B------:R-:W-:-:S02]  /*11440*/  SHF.R.U32.HI R17, RZ, 0x18, R16 ;  /* 0x00000018ff117819 */ /* 0x000fc40000011610 */
[----:B------:R-:W-:Y:S02]  /*11450*/  FMNMX.FTZ R16, R46, R15, !PT ;  /* 0x0000000f2e107209 */ /* 0x000fe40007810000 */
[----:B------:R-:W-:Y:S02]  /*11460*/  LOP3.LUT R12, R223, UR18, R30, 0x96, !PT ;  /* 0x00000012df0c7c12 */ /* 0x000fe4000f8e961e */
[----:B------:R-:W-:Y:S02]  /*11470*/  FMNMX.FTZ R15, R185, R16, !PT ;  /* 0x00000010b90f7209 */ /* 0x000fe40007810000 */
[----:B------:R-:W-:Y:S01]  /*11480*/  LOP3.LUT R26, R26, 0xff, RZ, 0xc0, !PT ;  /* 0x000000ff1a1a7812 */ /* 0x000fe200078ec0ff */
[----:B---3--:R-:W-:Y:S01]  /*11490*/  IMAD.WIDE.U32 R212, R12, -0x2daee0ad, RZ ;  /* 0xd2511f530cd47825 */ /* 0x008fe200078e00ff */
[----:B------:R-:W-:Y:S02]  /*114a0*/  FMNMX.FTZ R16, R202, R15, !PT ;  /* 0x0000000fca107209 */ /* 0x000fe40007810000 */
[----:B------:R-:W-:-:S02]  /*114b0*/  PRMT R26, R26, 0x5410, R17 ;  /* 0x000054101a1a7816 */ /* 0x000fc40000000011 */
[----:B------:R-:W-:Y:S02]  /*114c0*/  FMNMX.FTZ R15, R207, R16, !PT ;  /* 0x00000010cf0f7209 */ /* 0x000fe40007810000 */
        /* <DEDUP_REMOVED lines=28> */
[----:B------:R-:W-:-:S02]  /*11690*/  FMNMX.FTZ R24, R3, R102, !PT ;  /* 0x0000006603187209 */ /* 0x000fc40007810000 */
[----:B------:R-:W-:Y:S02]  /*116a0*/  PRMT R12, R12, 0x5410, R15 ;  /* 0x000054100c0c7816 */ /* 0x000fe4000000000f */
[----:B------:R-:W-:Y:S02]  /*116b0*/  FMNMX.FTZ R15, R2, R93, !PT ;  /* 0x0000005d020f7209 */ /* 0x000fe40007810000 */
[----:B------:R-:W-:Y:S02]  /*116c0*/  PRMT R10, R10, 0x5410, R13 ;  /* 0x000054100a0a7816 */ /* 0x000fe4000000000d */
[----:B------:R-:W-:Y:S02]  /*116d0*/  FMNMX.FTZ R13, R101, R24, !PT ;  /* 0x00000018650d7209 */ /* 0x000fe40007810000 */
[----:B------:R-:W-:Y:S02]  /*116e0*/  FMNMX.FTZ R15, R96, R15, !PT ;  /* 0x0000000f600f7209 */ /* 0x000fe40007810000 */
[----:B------:R-:W-:-:S02]  /*116f0*/  FMNMX.FTZ R13, R116, R13, !PT ;  /* 0x0000000d740d7209 */ /* 0x000fc40007810000 */
[----:B------:R-:W-:Y:S02]  /*11700*/  FMNMX.FTZ R24, R104, R15, !PT ;  /* 0x0000000f68187209 */ /* 0x000fe40007810000 */
[----:B------:R-:W-:Y:S02]  /*11710*/  FMNMX.FTZ R13, R126, R13, !PT ;  /* 0x0000000d7e0d7209 */ /* 0x000fe40007810000 */
[----:B------:R-:W-:Y:S02]  /*11720*/  FMNMX.FTZ R15, R125, R24, !PT ;  /* 0x000000187d0f7209 */ /* 0x000fe40007810000 */
[----:B-1----:R-:W-:Y:S02]  /*11730*/  FMNMX.FTZ R189, R16, R189, !PT ;  /* 0x000000bd10bd7209 */ /* 0x002fe40007810000 */
[----:B------:R-:W-:Y:S02]  /*11740*/  FMNMX.FTZ R24, R0, R89, !PT ;  /* 0x0000005900187209 */ /* 0x000fe40007810000 */
[----:B------:R-:W-:Y:S01]  /*11750*/  FMNMX.FTZ R16, R128, R13, !PT ;  /* 0x0000000d80107209 */ /* 0x000fe20007810000 */
[----:B------:R-:W-:Y:S01]  /*11760*/  FMUL.FTZ R245, R189, c[0x0][0x23c] ;  /* 0x00008f00bdf57a20 */ /* 0x000fe20000410000 */
[----:B------:R-:W-:-:S02]  /*11770*/  SHF.R.U32.HI R38, RZ, 0x10, R17 ;  /* 0x00000010ff267819 */ /* 0x000fc40000011611 */
[----:B------:R-:W-:Y:S02]  /*11780*/  FMNMX.FTZ R24, R95, R24, !PT ;  /* 0x000000185f187209 */ /* 0x000fe40007810000 */
[----:B------:R-:W-:Y:S02]  /*11790*/  FMNMX.FTZ R15, R124, R15, !PT ;  /* 0x0000000f7c0f7209 */ /* 0x000fe40007810000 */
[----:B------:R-:W-:Y:S02]  /*117a0*/  FMNMX.FTZ R13, R167, R16, !PT ;  /* 0x00000010a70d7209 */ /* 0x000fe40007810000 */
[----:B------:R-:W-:Y:S02]  /*117b0*/  SHF.R.U32.HI R17, RZ, 0x18, R17 ;  /* 0x00000018ff117819 */ /* 0x000fe40000011611 */
[----:B------:R-:W-:Y:S02]  /*117c0*/  LOP3.LUT R38, R38, 0xff, RZ, 0xc0, !PT ;  /* 0x000000ff26267812 */ /* 0x000fe400078ec0ff */
[----:B------:R-:W-:-:S02]  /*117d0*/  FMNMX.FTZ R24, R103, R24, !PT ;  /* 0x0000001867187209 */ /* 0x000fc40007810000 */
[----:B------:R-:W-:Y:S02]  /*117e0*/  FMNMX.FTZ R16, R168, R15, !PT ;  /* 0x0000000fa8107209 */ /* 0x000fe40007810000 */
        /* <DEDUP_REMOVED lines=78> */
[----:B------:R-:W-:Y:S01]  /*11cd0*/  FMNMX.FTZ R195, R205, R16, !PT ;  /* 0x00000010cdc37209 */ /* 0x000fe20007810000 */
[----:B------:R-:W1:Y:S01]  /*11ce0*/  SHFL.BFLY PT, R24, R13, 0x2, 0x1f ;  /* 0x0c401f000d187f89 */ /* 0x000e6200000e0000 */
[----:B------:R-:W-:Y:S02]  /*11cf0*/  FMNMX.FTZ R15, R42, R15, !PT ;  /* 0x0000000f2a0f7209 */ /* 0x000fe40007810000 */
[----:B------:R-:W-:Y:S01]  /*11d00*/  FSETP.NEU.FTZ.AND P1, PT, R189, -INF , PT ;  /* 0xff800000bd00780b */ /* 0x000fe20003f3d000 */
[----:B------:R-:W2:Y:S01]  /*11d10*/  SHFL.BFLY PT, R16, R195, 0x2, 0x1f ;  /* 0x0c401f00c3107f89 */ /* 0x000ea200000e0000 */
[----:B------:R-:W-:Y:S02]  /*11d20*/  FMNMX.FTZ R32, R188, R15, !PT ;  /* 0x0000000fbc207209 */ /* 0x000fe40007810000 */
[----:B------:R-:W-:-:S02]  /*11d30*/  FSEL R245, R245, RZ, P1 ;  /* 0x000000fff5f57208 */ /* 0x000fc40000800000 */
[----:B------:R-:W-:Y:S02]  /*11d40*/  FMNMX.FTZ R32, R43, R32, !PT ;  /* 0x000000202b207209 */ /* 0x000fe40007810000 */
[----:B------:R-:W-:Y:S01]  /*11d50*/  LOP3.LUT R17, R11, 0xffff, RZ, 0xc0, !PT ;  /* 0x0000ffff0b117812 */ /* 0x000fe200078ec0ff */
[----:B------:R-:W-:Y:S01]  /*11d60*/  FFMA.FTZ R191, R190, c[0x0][0x23c], -R245 ;  /* 0x00008f00bebf7a23 */ /* 0x000fe200000108f5 */
[----:B------:R-:W-:Y:S01]  /*11d70*/  SHF.R.U32.HI R190, RZ, 0x18, R11 ;  /* 0x00000018ffbe7819 */ /* 0x000fe2000001160b */
[----:B------:R-:W3:Y:S01]  /*11d80*/  SHFL.BFLY PT, R15, R32, 0x2, 0x1f ;  /* 0x0c401f00200f7f89 */ /* 0x000ee200000e0000 */
[----:B------:R-:W-:Y:S01]  /*11d90*/  FFMA.FTZ R194, R177, c[0x0][0x23c], -R245 ;  /* 0x00008f00b1c27a23 */ /* 0x000fe200000108f5 */
[----:B------:R-:W-:Y:S01]  /*11da0*/  SHF.R.U32.HI R17, RZ, 0x8, R17 ;  /* 0x00000008ff117819 */ /* 0x000fe20000011611 */
[--C-:B------:R-:W-:Y:S01]  /*11db0*/  FFMA.FTZ R177, R196, c[0x0][0x23c], -R245.reuse ;  /* 0x00008f00c4b17a23 */ /* 0x100fe200000108f5 */
[----:B------:R-:W-:Y:S01]  /*11dc0*/  MUFU.EX2 R191, R191 ;  /* 0x000000bf00bf7308 */ /* 0x000fe20000000800 */
[--C-:B------:R-:W-:Y:S01]  /*11dd0*/  FFMA.FTZ R199, R105, c[0x0][0x23c], -R245.reuse ;  /* 0x00008f0069c77a23 */ /* 0x100fe200000108f5 */
[----:B------:R-:W-:Y:S01]  /*11de0*/  LOP3.LUT R14, R14, 0xff, RZ, 0xc0, !PT ;  /* 0x000000ff0e0e7812 */ /* 0x000fe200078ec0ff */
[----:B------:R-:W-:-:S02]  /*11df0*/  FFMA.FTZ R105, R118, c[0x0][0x23c], -R245 ;  /* 0x00008f0076697a23 */ /* 0x000fc400000108f5 */
[--C-:B------:R-:W-:Y:S01]  /*11e00*/  FFMA.FTZ R118, R165, c[0x0][0x23c], -R245.reuse ;  /* 0x00008f00a5767a23 */ /* 0x100fe200000108f5 */
[----:B-1----:R-:W-:Y:S01]  /*11e10*/  FMNMX.FTZ R13, R13, R24, !PT ;  /* 0x000000180d0d7209 */ /* 0x002fe20007810000 */
[--C-:B------:R-:W-:Y:S01]  /*11e20*/  FFMA.FTZ R165, R246, c[0x0][0x23c], -R245.reuse ;  /* 0x00008f00f6a57a23 */ /* 0x100fe200000108f5 */
[----:B------:R-:W-:Y:S01]  /*11e30*/  LOP3.LUT R24, R11, 0xff, RZ, 0xc0, !PT ;  /* 0x000000ff0b187812 */ /* 0x000fe200078ec0ff */
[--C-:B------:R-:W-:Y:S01]  /*11e40*/  FFMA.FTZ R242, R106, c[0x0][0x23c], -R245.reuse ;  /* 0x00008f006af27a23 */ /* 0x100fe200000108f5 */
[----:B--2---:R-:W-:Y:S01]  /*11e50*/  FMNMX.FTZ R195, R195, R16, !PT ;  /* 0x00000010c3c37209 */ /* 0x004fe20007810000 */
[--C-:B------:R-:W-:Y:S01]  /*11e60*/  FFMA.FTZ R106, R127, c[0x0][0x23c], -R245.reuse ;  /* 0x00008f007f6a7a23 */ /* 0x100fe200000108f5 */
[----:B------:R-:W1:Y:S01]  /*11e70*/  SHFL.BFLY PT, R16, R13, 0x1, 0x1f ;  /* 0x0c201f000d107f89 */ /* 0x000e6200000e0000 */
[----:B------:R-:W-:Y:S01]  /*11e80*/  FFMA.FTZ R192, R192, c[0x0][0x23c], -R245 ;  /* 0x00008f00c0c07a23 */ /* 0x000fe200000108f5 */
[----:B------:R-:W-:Y:S01]  /*11e90*/  MUFU.EX2 R177, R177 ;  /* 0x000000b100b17308 */ /* 0x000fe20000000800 */
[----:B------:R-:W-:Y:S01]  /*11ea0*/  PRMT R24, R24, 0x5410, R17 ;  /* 0x0000541018187816 */ /* 0x000fe20000000011 */
[----:B------:R-:W2:Y:S01]  /*11eb0*/  SHFL.BFLY PT, R34, R195, 0x1, 0x1f ;  /* 0x0c201f00c3227f89 */ /* 0x000ea200000e0000 */
[----:B------:R-:W-:-:S02]  /*11ec0*/  PRMT R14, R14, 0x5410, R19 ;  /* 0x000054100e0e7816 */ /* 0x000fc40000000013 */
[----:B---3--:R-:W-:Y:S02]  /*11ed0*/  FMNMX.FTZ R32, R32, R15, !PT ;  /* 0x0000000f20207209 */ /* 0x008fe40007810000 */
[----:B------:R-:W-:Y:S01]  /*11ee0*/  SHF.R.U32.HI R15, RZ, 0x10, R11 ;  /* 0x00000010ff0f7819 */ /* 0x000fe2000001160b */
[----:B------:R-:W3:Y:S02]  /*11ef0*/  MUFU.EX2 R192, R192 ;  /* 0x000000c000c07308 */ /* 0x000ee40000000800 */
[----:B------:R-:W4:Y:S01]  /*11f00*/  SHFL.BFLY PT, R193, R32, 0x1, 0x1f ;  /* 0x0c201f0020c17f89 */ /* 0x000f2200000e0000 */
[----:B------:R-:W-:-:S05]  /*11f10*/  LOP3.LUT R11, R15, 0xff, RZ, 0xc0, !PT ;  /* 0x000000ff0f0b7812 */ /* 0x000fca00078ec0ff */
[----:B------:R-:W-:Y:S01]  /*11f20*/  MUFU.EX2 R165, R165 ;  /* 0x000000a500a57308 */ /* 0x000fe20000000800 */
[----:B-1----:R-:W-:Y:S02]  /*11f30*/  FMNMX.FTZ R196, R13, R16, !PT ;  /* 0x000000100dc47209 */ /* 0x002fe40007810000 */
[----:B------:R-:W-:Y:S01]  /*11f40*/  PRMT R16, R11, 0x5410, R190 ;  /* 0x000054100b107816 */ /* 0x000fe200000000be */
[----:B------:R-:W-:Y:S01]  /*11f50*/  FFMA.FTZ R190, R198, c[0x0][0x23c], -R245 ;  /* 0x00008f00c6be7a23 */ /* 0x000fe200000108f5 */
[----:B------:R-:W1:Y:S01]  /*11f60*/  LDC.U8 R11, c[0x0][0x2d8] ;  /* 0x0000b600ff0b7b82 */ /* 0x000e620000000000 */
[C---:B------:R-:W-:Y:S01]  /*11f70*/  FMUL.FTZ R13, R196.reuse, c[0x0][0x23c] ;  /* 0x00008f00c40d7a20 */ /* 0x040fe20000410000 */
[----:B------:R-:W-:Y:S01]  /*11f80*/  FSETP.NEU.FTZ.AND P0, PT, R196, -INF , PT ;  /* 0xff800000c400780b */ /* 0x000fe20003f1d000 */
[----:B------:R-:W-:Y:S01]  /*11f90*/  MUFU.EX2 R105, R105 ;  /* 0x0000006900697308 */ /* 0x000fe20000000800 */
[----:B--2---:R-:W-:Y:S02]  /*11fa0*/  FMNMX.FTZ R195, R195, R34, !PT ;  /* 0x00000022c3c37209 */ /* 0x004fe40007810000 */
[----:B------:R-:W-:-:S02]  /*11fb0*/  FSEL R246, R13, RZ, P0 ;  /* 0x000000ff0df67208 */ /* 0x000fc40000000000 */
[----:B------:R-:W-:Y:S02]  /*11fc0*/  FSEL R34, R196, RZ, P0 ;  /* 0x000000ffc4227208 */ /* 0x000fe40000000000 */
[----:B----4-:R-:W-:Y:S01]  /*11fd0*/  FMNMX.FTZ R193, R32, R193, !PT ;  /* 0x000000c120c17209 */ /* 0x010fe20007810000 */
[--C-:B------:R-:W-:Y:S01]  /*11fe0*/  FFMA.FTZ R127, R197, c[0x0][0x23c], -R246.reuse ;  /* 0x00008f00c57f7a23 */ /* 0x100fe200000108f6 */
[----:B------:R-:W-:Y:S01]  /*11ff0*/  FSEL R32, R189, RZ, P1 ;  /* 0x000000ffbd207208 */ /* 0x000fe20000800000 */
[--C-:B------:R-:W-:Y:S01]  /*12000*/  FFMA.FTZ R197, R182, c[0x0][0x23c], -R246.reuse ;  /* 0x00008f00b6c57a23 */ /* 0x100fe200000108f6 */
[----:B------:R-:W-:Y:S01]  /*12010*/  FSETP.NEU.FTZ.AND P0, PT, R193, -INF , PT ;  /* 0xff800000c100780b */ /* 0x000fe20003f1d000 */
[----:B------:R-:W-:Y:S01]  /*12020*/  FFMA.FTZ R182, R101, c[0x0][0x23c], -R246 ;  /* 0x00008f0065b67a23 */ /* 0x000fe200000108f6 */
[----:B------:R-:W2:Y:S01]  /*12030*/  MUFU.EX2 R190, R190 ;  /* 0x000000be00be7308 */ /* 0x000ea20000000800 */
[----:B------:R-:W-:Y:S01]  /*12040*/  FADD.FTZ R34, R3, -R34 ;  /* 0x8000002203227221 */ /* 0x000fe20000010000 */
[----:B------:R-:W-:Y:S01]  /*12050*/  FSETP.NEU.FTZ.AND P1, PT, R195, -INF , PT ;  /* 0xff800000c300780b */ /* 0x000fe20003f3d000 */
[----:B------:R-:W-:-:S02]  /*12060*/  FFMA.FTZ R102, R102, c[0x0][0x23c], -R246 ;  /* 0x00008f0066667a23 */ /* 0x000fc400000108f6 */
[----:B------:R-:W-:Y:S01]  /*12070*/  FFMA.FTZ R198, R203, c[0x0][0x23c], -R246 ;  /* 0x00008f00cbc67a23 */ /* 0x000fe200000108f6 */
[----:B------:R-:W-:Y:S01]  /*12080*/  FSEL R33, R195, RZ, P1 ;  /* 0x000000ffc3217208 */ /* 0x000fe20000800000 */
[----:B------:R-:W-:Y:S01]  /*12090*/  FADD.FTZ R35, R5, -R32 ;  /* 0x8000002005237221 */ /* 0x000fe20000010000 */
[----:B-1----:R-:W-:Y:S01]  /*120a0*/  PRMT R3, R11, 0x7054, R11 ;  /* 0x000070540b037816 */ /* 0x002fe2000000000b */
[----:B------:R1:W-:Y:S01]  /*120b0*/  MUFU.EX2 R51, R102 ;  /* 0x0000006600337308 */ /* 0x0003e20000000800 */
[----:B------:R-:W-:Y:S01]  /*120c0*/  FSEL R11, R193, RZ, P0 ;  /* 0x000000ffc10b7208 */ /* 0x000fe20000000000 */
[--C-:B------:R-:W-:Y:S02]  /*120d0*/  FFMA.FTZ R5, R247, c[0x0][0x23c], -R246.reuse ;  /* 0x00008f00f7057a23 */ /* 0x100fe400000108f6 */
[--C-:B------:R-:W-:Y:S01]  /*120e0*/  FFMA.FTZ R203, R116, c[0x0][0x23c], -R246.reuse ;  /* 0x00008f0074cb7a23 */ /* 0x100fe200000108f6 */
[--C-:B------:R-:W-:Y:S01]  /*120f0*/  HSET2.LE.AND R21, R38, R3.reuse, PT ;  /* 0x0000000326157233 */ /* 0x100fe20003803000 */
[----:B------:R-:W-:Y:S01]  /*12100*/  FADD.FTZ R32, R0, -R11 ;  /* 0x8000000b00207221 */ /* 0x000fe20000010000 */
[--C-:B------:R-:W-:Y:S01]  /*12110*/  HSET2.LE.AND R10, R10, R3.reuse, PT ;  /* 0x000000030a0a7233 */ /* 0x100fe20003803000 */
[----:B------:R-:W4:Y:S01]  /*12120*/  MUFU.EX2 R182, R182 ;  /* 0x000000b600b67308 */ /* 0x000f220000000800 */
[--C-:B------:R-:W-:Y:S01]  /*12130*/  FFMA.FTZ R0, R29, c[0x0][0x23c], -R246.reuse ;  /* 0x00008f001d007a23 */ /* 0x100fe200000108f6 */
[--C-:B------:R-:W-:Y:S01]  /*12140*/  HSET2.LE.AND R20, R20, R3.reuse, PT ;  /* 0x0000000314147233 */ /* 0x100fe20003803000 */
[----:B------:R-:W-:Y:S01]  /*12150*/  FFMA.FTZ R126, R126, c[0x0][0x23c], -R246 ;  /* 0x00008f007e7e7a23 */ /* 0x000fe200000108f6 */
[----:B---3--:R-:W-:Y:S01]  /*12160*/  F2FP.BF16.PACK_AB R11, R177, R192 ;  /* 0x000000c0b10b723e */ /* 0x008fe200000010ff */
[----:B------:R-:W-:Y:S01]  /*12170*/  IMAD.WIDE.U32 R38, R52, -0x326172a9, RZ ;  /* 0xcd9e8d5734267825 */ /* 0x000fe200078e00ff */
[----:B------:R-:W-:-:S02]  /*12180*/  HSET2.LE.AND R22, R22, R3, PT ;  /* 0x0000000316167233 */ /* 0x000fc40003803000 */
[----:B------:R-:W-:Y:S01]  /*12190*/  MUFU.EX2 R127, R127 ;  /* 0x0000007f007f7308 */ /* 0x000fe20000000800 */
[----:B------:R-:W-:Y:S01]  /*121a0*/  FADD.FTZ R33, R2, -R33 ;  /* 0x8000002102217221 */ /* 0x000fe20000010000 */
[----:B------:R-:W-:Y:S01]  /*121b0*/  LOP3.LUT R20, R20, R11, RZ, 0xc0, !PT ;  /* 0x0000000b14147212 */ /* 0x000fe200078ec0ff */
[----:B------:R-:W-:Y:S01]  /*121c0*/  FFMA.FTZ R101, R169, c[0x0][0x23c], -R245 ;  /* 0x00008f00a9657a23 */ /* 0x000fe200000108f5 */
[----:B--2---:R-:W-:Y:S01]  /*121d0*/  F2FP.BF16.PACK_AB R11, R165, R190 ;  /* 0x000000bea50b723e */ /* 0x004fe200000010ff */
[--C-:B------:R-:W-:Y:S01]  /*121e0*/  HSET2.LE.AND R23, R30, R3.reuse, PT ;  /* 0x000000031e177233 */ /* 0x100fe20003803000 */
[--C-:B-1----:R-:W-:Y:S01]  /*121f0*/  FFMA.FTZ R102, R128, c[0x0][0x23c], -R246.reuse ;  /* 0x00008f0080667a23 */ /* 0x102fe200000108f6 */
[--C-:B------:R-:W-:Y:S01]  /*12200*/  HSET2.LE.AND R28, R28, R3.reuse, PT ;  /* 0x000000031c1c7233 */ /* 0x100fe20003803000 */
[----:B------:R-:W1:Y:S01]  /*12210*/  MUFU.EX2 R198, R198 ;  /* 0x000000c600c67308 */ /* 0x000e620000000800 */
[----:B----4-:R-:W-:Y:S01]  /*12220*/  F2FP.BF16.PACK_AB R29, R182, R51 ;  /* 0x00000033b61d723e */ /* 0x010fe200000010ff */
[----:B------:R-:W-:Y:S01]  /*12230*/  FFMA.FTZ R167, R167, c[0x0][0x23c], -R246 ;  /* 0x00008f00a7a77a23 */ /* 0x000fe200000108f6 */
[----:B------:R-:W-:Y:S01]  /*12240*/  LOP3.LUT R22, R22, R11, RZ, 0xc0, !PT ;  /* 0x0000000b16167212 */ /* 0x000fe200078ec0ff */
[--C-:B------:R-:W-:Y:S01]  /*12250*/  HSET2.LE.AND R26, R26, R3.reuse, PT ;  /* 0x000000031a1a7233 */ /* 0x100fe20003803000 */
[----:B------:R-:W-:Y:S01]  /*12260*/  LOP3.LUT R29, R10, R29, RZ, 0xc0, !PT ;  /* 0x0000001d0a1d7212 */ /* 0x000fe200078ec0ff */
[--C-:B------:R-:W-:Y:S01]  /*12270*/  HSET2.LE.AND R18, R18, R3.reuse, PT ;  /* 0x0000000312127233 */ /* 0x100fe20003803000 */
[----:B------:R-:W-:Y:S01]  /*12280*/  LOP3.LUT R10, R39, R7, RZ, 0x3c, !PT ;  /* 0x00000007270a7212 */ /* 0x000fe200078e3cff */
[----:B------:R-:W-:Y:S01]  /*12290*/  MUFU.EX2 R5, R5 ;  /* 0x0000000500057308 */ /* 0x000fe20000000800 */
[--C-:B------:R-:W-:Y:S01]  /*122a0*/  HSET2.LE.AND R12, R12, R3.reuse, PT ;  /* 0x000000030c0c7233 */ /* 0x100fe20003803000 */
[----:B------:R-:W-:Y:S01]  /*122b0*/  LOP3.LUT R9, R9, UR24, R38, 0x96, !PT ;  /* 0x0000001809097c12 */ /* 0x000fe2000f8e9626 */
[--C-:B------:R-:W-:Y:S01]  /*122c0*/  HSET2.LE.AND R24, R24, R3.reuse, PT ;  /* 0x0000000318187233 */ /* 0x100fe20003803000 */
[----:B------:R-:W-:Y:S01]  /*122d0*/  IMAD.WIDE.U32 R48, R10, -0x2daee0ad, RZ ;  /* 0xd2511f530a307825 */ /* 0x000fe200078e00ff */
[----:B------:R-:W-:-:S02]  /*122e0*/  HSET2.LE.AND R14, R14, R3, PT ;  /* 0x000000030e0e7233 */ /* 0x000fc40003803000 */
[----:B------:R-:W-:Y:S01]  /*122f0*/  HSET2.LE.AND R16, R16, R3, PT ;  /* 0x0000000310107233 */ /* 0x000fe20003803000 */
[----:B------:R-:W2:Y:S01]  /*12300*/  MUFU.EX2 R0, R0 ;  /* 0x0000000000007308 */ /* 0x000ea20000000800 */
[----:B-1----:R-:W-:Y:S01]  /*12310*/  F2FP.BF16.PACK_AB R2, R198, R127 ;  /* 0x0000007fc602723e */ /* 0x002fe200000010ff */
[----:B------:R-:W-:Y:S01]  /*12320*/  IMAD.MOV.U32 R169, RZ, RZ, R221 ;  /* 0x000000ffffa97224 */ /* 0x000fe200078e00dd */
[----:B------:R-:W-:Y:S02]  /*12330*/  LOP3.LUT R10, R49, UR23, R54, 0x96, !PT ;  /* 0x00000017310a7c12 */ /* 0x000fe4000f8e9636 */
[----:B------:R-:W-:Y:S01]  /*12340*/  LOP3.LUT R21, R21, R2, RZ, 0xc0, !PT ;  /* 0x0000000215157212 */ /* 0x000fe200078ec0ff */
[----:B------:R-:W-:Y:S02]  /*12350*/  FFMA.FTZ R2, R176, c[0x0][0x23c], -R246 ;  /* 0x00008f00b0027a23 */ /* 0x000fe400000108f6 */
[----:B------:R-:W1:Y:S01]  /*12360*/  MUFU.EX2 R106, R106 ;  /* 0x0000006a006a7308 */ /* 0x000e620000000800 */
[----:B------:R-:W-:Y:S01]  /*12370*/  IMAD.WIDE.U32 R208, R10, -0x326172a9, RZ ;  /* 0xcd9e8d570ad07825 */ /* 0x000fe200078e00ff */
[----:B------:R-:W-:-:S04]  /*12380*/  LOP3.LUT R10, R37, UR24, R38, 0x96, !PT ;  /* 0x00000018250a7c12 */ /* 0x000fc8000f8e9626 */
[----:B------:R-:W-:Y:S02]  /*12390*/  LOP3.LUT R36, R209, UR22, R36, 0x96, !PT ;  /* 0x00000016d1247c12 */ /* 0x000fe4000f8e9624 */
[----:B------:R-:W-:Y:S01]  /*123a0*/  MUFU.EX2 R203, R203 ;  /* 0x000000cb00cb7308 */ /* 0x000fe20000000800 */
[----:B--2---:R-:W-:Y:S02]  /*123b0*/  F2FP.BF16.PACK_AB R30, R0, R5 ;  /* 0x00000005001e723e */ /* 0x004fe400000010ff */
[----:B------:R-:W-:Y:S02]  /*123c0*/  IMAD.WIDE.U32 R36, R36, -0x2daee0ad, RZ ;  /* 0xd2511f5324247825 */ /* 0x000fe400078e00ff */
[----:B------:R-:W-:-:S03]  /*123d0*/  LOP3.LUT R23, R23, R30, RZ, 0xc0, !PT ;  /* 0x0000001e17177212 */ /* 0x000fc600078ec0ff */
[----:B------:R-:W2:Y:S01]  /*123e0*/  MUFU.EX2 R126, R126 ;  /* 0x0000007e007e7308 */ /* 0x000ea20000000800 */
[----:B-1----:R-:W-:-:S04]  /*123f0*/  F2FP.BF16.PACK_AB R11, R106, R105 ;  /* 0x000000696a0b723e */ /* 0x002fc800000010ff */
[----:B------:R-:W-:-:S03]  /*12400*/  LOP3.LUT R30, R28, R11, RZ, 0xc0, !PT ;  /* 0x0000000b1c1e7212 */ /* 0x000fc600078ec0ff */
[----:B------:R-:W1:Y:S08]  /*12410*/  MUFU.EX2 R194, R194 ;  /* 0x000000c200c27308 */ /* 0x000e700000000800 */
[----:B------:R-:W-:Y:S01]  /*12420*/  MUFU.EX2 R242, R242 ;  /* 0x000000f200f27308 */ /* 0x000fe20000000800 */
[----:B--2---:R-:W-:-:S04]  /*12430*/  F2FP.BF16.PACK_AB R31, R126, R203 ;  /* 0x000000cb7e1f723e */ /* 0x004fc800000010ff */
[----:B------:R-:W-:-:S03]  /*12440*/  LOP3.LUT R31, R26, R31, RZ, 0xc0, !PT ;  /* 0x0000001f1a1f7212 */ /* 0x000fc600078ec0ff */
[----:B------:R-:W2:Y:S01]  /*12450*/  MUFU.EX2 R199, R199 ;  /* 0x000000c700c77308 */ /* 0x000ea20000000800 */
[----:B-1----:R-:W-:-:S04]  /*12460*/  F2FP.BF16.PACK_AB R11, R191, R194 ;  /* 0x000000c2bf0b723e */ /* 0x002fc800000010ff */
[----:B------:R-:W-:-:S03]  /*12470*/  LOP3.LUT R26, R18, R11, RZ, 0xc0, !PT ;  /* 0x0000000b121a7212 */ /* 0x000fc600078ec0ff */
[----:B------:R-:W-:Y:S08]  /*12480*/  MUFU.EX2 R118, R118 ;  /* 0x0000007600767308 */ /* 0x000ff00000000800 */
[----:B------:R-:W1:Y:S01]  /*12490*/  MUFU.EX2 R101, R101 ;  /* 0x0000006500657308 */ /* 0x000e620000000800 */
[----:B--2---:R-:W-:-:S04]  /*124a0*/  F2FP.BF16.PACK_AB R11, R199, R242 ;  /* 0x000000f2c70b723e */ /* 0x004fc800000010ff */
[----:B------:R-:W-:Y:S01]  /*124b0*/  LOP3.LUT R28, R12, R11, RZ, 0xc0, !PT ;  /* 0x0000000b0c1c7212 */ /* 0x000fe200078ec0ff */
[----:B------:R-:W-:Y:S02]  /*124c0*/  IMAD.WIDE.U32 R12, R10, -0x2daee0ad, RZ ;  /* 0xd2511f530a0c7825 */ /* 0x000fe400078e00ff */
[----:B------:R-:W-:Y:S03]  /*124d0*/  MUFU.EX2 R2, R2 ;  /* 0x0000000200027308 */ /* 0x000fe60000000800 */
[----:B------:R-:W-:-:S05]  /*124e0*/  LOP3.LUT R10, R13, UR21, R48, 0x96, !PT ;  /* 0x000000150d0a7c12 */ /* 0x000fca000f8e9630 */
[----:B------:R-:W2:Y:S01]  /*124f0*/  MUFU.EX2 R197, R197 ;  /* 0x000000c500c57308 */ /* 0x000ea20000000800 */
[----:B-1----:R-:W-:-:S04]  /*12500*/  F2FP.BF16.PACK_AB R11, R101, R118 ;  /* 0x00000076650b723e */ /* 0x002fc800000010ff */
[----:B------:R-:W-:Y:S02]  /*12510*/  LOP3.LUT R24, R24, R11, RZ, 0xc0, !PT ;  /* 0x0000000b18187212 */ /* 0x000fe400078ec0ff */
[----:B------:R-:W-:Y:S01]  /*12520*/  LOP3.LUT R11, R37, UR19, R12, 0x96, !PT ;  /* 0x00000013250b7c12 */ /* 0x000fe2000f8e960c */
[----:B------:R-:W-:Y:S08]  /*12530*/  MUFU.EX2 R102, R102 ;  /* 0x0000006600667308 */ /* 0x000ff00000000800 */
[----:B------:R-:W1:Y:S01]  /*12540*/  MUFU.EX2 R167, R167 ;  /* 0x000000a700a77308 */ /* 0x000e620000000800 */
[----:B--2---:R-:W-:-:S04]  /*12550*/  F2FP.BF16.PACK_AB R27, R197, R2 ;  /* 0x00000002c51b723e */ /* 0x004fc800000010ff */
[----:B------:R-:W-:Y:S01]  /*12560*/  LOP3.LUT R27, R14, R27, RZ, 0xc0, !PT ;  /* 0x0000001b0e1b7212 */ /* 0x000fe200078ec0ff */
[----:B------:R-:W-:-:S05]  /*12570*/  IMAD.WIDE.U32 R14, R10, -0x326172a9, RZ ;  /* 0xcd9e8d570a0e7825 */ /* 0x000fca00078e00ff */
[----:B------:R-:W-:Y:S02]  /*12580*/  LOP3.LUT R10, R15, UR20, R208, 0x96, !PT ;  /* 0x000000140f0a7c12 */ /* 0x000fe4000f8e96d0 */
[----:B-1----:R-:W-:-:S03]  /*12590*/  F2FP.BF16.PACK_AB R25, R167, R102 ;  /* 0x00000066a719723e */ /* 0x002fc600000010ff */
[----:B------:R-:W-:Y:S01]  /*125a0*/  IMAD.WIDE.U32 R12, R10, -0x2daee0ad, RZ ;  /* 0xd2511f530a0c7825 */ /* 0x000fe200078e00ff */
[----:B------:R-:W-:-:S03]  /*125b0*/  LOP3.LUT R25, R16, R25, RZ, 0xc0, !PT ;  /* 0x0000001910197212 */ /* 0x000fc600078ec0ff */
[----:B------:R-:W-:Y:S01]  /*125c0*/  IMAD.WIDE.U32 R16, R11, -0x326172a9, RZ ;  /* 0xcd9e8d570b107825 */ /* 0x000fe200078e00ff */
[----:B------:R-:W-:-:S03]  /*125d0*/  LOP3.LUT R10, R13, UR17, R36, 0x96, !PT ;  /* 0x000000110d0a7c12 */ /* 0x000fc6000f8e9624 */
[----:B------:R-:W-:Y:S01]  /*125e0*/  IMAD.WIDE.U32 R36, R9, -0x2daee0ad, RZ ;  /* 0xd2511f5309247825 */ /* 0x000fe200078e00ff */
        /* <DEDUP_REMOVED lines=10> */
[----:B------:R-:W-:Y:S01]  /*12690*/  PRMT R12, R12, 0x5410, R13 ;  /* 0x000054100c0c7816 */ /* 0x000fe2000000000d */
[----:B------:R-:W-:-:S04]  /*126a0*/  FMUL.FTZ R13, R195, c[0x0][0x23c] ;  /* 0x00008f00c30d7a20 */ /* 0x000fc80000410000 */
[----:B------:R-:W-:Y:S01]  /*126b0*/  HSET2.LE.AND R12, R12, R3, PT ;  /* 0x000000030c0c7233 */ /* 0x000fe20003803000 */
[----:B------:R-:W-:-:S05]  /*126c0*/  FSEL R211, R13, RZ, P1 ;  /* 0x000000ff0dd37208 */ /* 0x000fca0000800000 */
[--C-:B------:R-:W-:Y:S02]  /*126d0*/  FFMA.FTZ R249, R104, c[0x0][0x23c], -R211.reuse ;  /* 0x00008f0068f97a23 */ /* 0x100fe400000108d3 */
[--C-:B------:R-:W-:Y:S02]  /*126e0*/  FFMA.FTZ R176, R125, c[0x0][0x23c], -R211.reuse ;  /* 0x00008f007db07a23 */ /* 0x100fe400000108d3 */
[--C-:B------:R-:W-:Y:S02]  /*126f0*/  FFMA.FTZ R104, R173, c[0x0][0x23c], -R211.reuse ;  /* 0x00008f00ad687a23 */ /* 0x100fe400000108d3 */
[----:B------:R-:W-:Y:S01]  /*12700*/  MUFU.EX2 R249, R249 ;  /* 0x000000f900f97308 */ /* 0x000fe20000000800 */
[----:B------:R-:W-:-:S07]  /*12710*/  FFMA.FTZ R128, R124, c[0x0][0x23c], -R211 ;  /* 0x00008f007c807a23 */ /* 0x000fce00000108d3 */
[----:B------:R-:W1:Y:S08]  /*12720*/  MUFU.EX2 R176, R176 ;  /* 0x000000b000b07308 */ /* 0x000e700000000800 */
[----:B------:R-:W-:Y:S01]  /*12730*/  MUFU.EX2 R104, R104 ;  /* 0x0000006800687308 */ /* 0x000fe20000000800 */
[----:B-1----:R-:W-:-:S07]  /*12740*/  F2FP.BF16.PACK_AB R13, R176, R249 ;  /* 0x000000f9b00d723e */ /* 0x002fce00000010ff */
[----:B------:R-:W-:Y:S01]  /*12750*/  MUFU.EX2 R128, R128 ;  /* 0x0000008000807308 */ /* 0x000fe20000000800 */
[----:B------:R-:W-:Y:S02]  /*12760*/  LOP3.LUT R18, R12, R13, RZ, 0xc0, !PT ;  /* 0x0000000d0c127212 */ /* 0x000fe400078ec0ff */
[--C-:B------:R-:W-:Y:S02]  /*12770*/  SHF.R.U32.HI R12, RZ, 0x10, R16.reuse ;  /* 0x00000010ff0c7819 */ /* 0x100fe40000011610 */
[----:B------:R-:W-:Y:S01]  /*12780*/  SHF.R.U32.HI R13, RZ, 0x18, R16 ;  /* 0x00000018ff0d7819 */ /* 0x000fe20000011610 */
[----:B------:R-:W-:Y:S01]  /*12790*/  IMAD.WIDE.U32 R16, R10, -0x2daee0ad, RZ ;  /* 0xd2511f530a107825 */ /* 0x000fe200078e00ff */
[----:B------:R-:W-:-:S04]  /*127a0*/  LOP3.LUT R12, R12, 0xff, RZ, 0xc0, !PT ;  /* 0x000000ff0c0c7812 */ /* 0x000fc800078ec0ff */
[----:B------:R-:W-:Y:S01]  /*127b0*/  PRMT R12, R12, 0x5410, R13 ;  /* 0x000054100c0c7816 */ /* 0x000fe2000000000d */
[----:B------:R-:W-:Y:S01]  /*127c0*/  FMUL.FTZ R13, R193, c[0x0][0x23c] ;  /* 0x00008f00c10d7a20 */ /* 0x000fe20000410000 */
[----:B------:R-:W-:-:S03]  /*127d0*/  LOP3.LUT R10, R17, UR26, R14, 0x96, !PT ;  /* 0x0000001a110a7c12 */ /* 0x000fc6000f8e960e */
[----:B------:R-:W-:Y:S01]  /*127e0*/  HSET2.LE.AND R12, R12, R3, PT ;  /* 0x000000030c0c7233 */ /* 0x000fe20003803000 */
[----:B------:R-:W-:Y:S02]  /*127f0*/  FSEL R210, R13, RZ, P0 ;  /* 0x000000ff0dd27208 */ /* 0x000fe40000000000 */
[----:B------:R-:W-:Y:S02]  /*12800*/  LOP3.LUT R13, R16, 0xffff, RZ, 0xc0, !PT ;  /* 0x0000ffff100d7812 */ /* 0x000fe400078ec0ff */
[----:B------:R-:W-:Y:S01]  /*12810*/  FSETP.NEU.FTZ.AND P0, PT, R195, -INF , PT ;  /* 0xff800000c300780b */ /* 0x000fe20003f1d000 */
[--C-:B------:R-:W-:Y:S01]  /*12820*/  FFMA.FTZ R247, R103, c[0x0][0x23c], -R210.reuse ;  /* 0x00008f0067f77a23 */ /* 0x100fe200000108d2 */
[----:B------:R-:W-:Y:S01]  /*12830*/  SHF.R.U32.HI R13, RZ, 0x8, R13 ;  /* 0x00000008ff0d7819 */ /* 0x000fe2000001160d */
[----:B------:R-:W-:Y:S02]  /*12840*/  FFMA.FTZ R54, R123, c[0x0][0x23c], -R210 ;  /* 0x00008f007b367a23 */ /* 0x000fe400000108d2 */
[----:B------:R-:W-:-:S02]  /*12850*/  FFMA.FTZ R103, R181, c[0x0][0x23c], -R211 ;  /* 0x00008f00b5677a23 */ /* 0x000fc400000108d3 */
[----:B------:R-:W-:Y:S01]  /*12860*/  MUFU.EX2 R247, R247 ;  /* 0x000000f700f77308 */ /* 0x000fe20000000800 */
[--C-:B------:R-:W-:Y:S02]  /*12870*/  FFMA.FTZ R123, R170, c[0x0][0x23c], -R210.reuse ;  /* 0x00008f00aa7b7a23 */ /* 0x100fe400000108d2 */
[--C-:B------:R-:W-:Y:S02]  /*12880*/  FFMA.FTZ R116, R180, c[0x0][0x23c], -R210.reuse ;  /* 0x00008f00b4747a23 */ /* 0x100fe400000108d2 */
[--C-:B------:R-:W-:Y:S02]  /*12890*/  FFMA.FTZ R181, R93, c[0x0][0x23c], -R211.reuse ;  /* 0x00008f005db57a23 */ /* 0x100fe400000108d3 */
[----:B------:R-:W-:Y:S01]  /*128a0*/  FFMA.FTZ R180, R96, c[0x0][0x23c], -R211 ;  /* 0x00008f0060b47a23 */ /* 0x000fe200000108d3 */
[----:B------:R-:W1:Y:S01]  /*128b0*/  MUFU.EX2 R54, R54 ;  /* 0x0000003600367308 */ /* 0x000e620000000800 */
[--C-:B------:R-:W-:Y:S02]  /*128c0*/  FFMA.FTZ R170, R95, c[0x0][0x23c], -R210.reuse ;  /* 0x00008f005faa7a23 */ /* 0x100fe400000108d2 */
[----:B------:R-:W-:-:S02]  /*128d0*/  FFMA.FTZ R96, R122, c[0x0][0x23c], -R210 ;  /* 0x00008f007a607a23 */ /* 0x000fc400000108d2 */
[--C-:B------:R-:W-:Y:S02]  /*128e0*/  FFMA.FTZ R93, R166, c[0x0][0x23c], -R210.reuse ;  /* 0x00008f00a65d7a23 */ /* 0x100fe400000108d2 */
[--C-:B------:R-:W-:Y:S01]  /*128f0*/  FFMA.FTZ R122, R187, c[0x0][0x23c], -R211.reuse ;  /* 0x00008f00bb7a7a23 */ /* 0x100fe200000108d3 */
[----:B------:R-:W2:Y:S01]  /*12900*/  MUFU.EX2 R103, R103 ;  /* 0x0000006700677308 */ /* 0x000ea20000000800 */
[----:B------:R-:W-:Y:S02]  /*12910*/  FFMA.FTZ R95, R218, c[0x0][0x23c], -R211 ;  /* 0x00008f00da5f7a23 */ /* 0x000fe400000108d3 */
[--C-:B------:R-:W-:Y:S02]  /*12920*/  FFMA.FTZ R125, R186, c[0x0][0x23c], -R210.reuse ;  /* 0x00008f00ba7d7a23 */ /* 0x100fe400000108d2 */
[--C-:B------:R-:W-:Y:S02]  /*12930*/  FFMA.FTZ R124, R244, c[0x0][0x23c], -R210.reuse ;  /* 0x00008f00f47c7a23 */ /* 0x100fe400000108d2 */
[----:B------:R-:W-:Y:S01]  /*12940*/  FMUL.FTZ R244, R195, c[0x0][0x23c] ;  /* 0x00008f00c3f47a20 */ /* 0x000fe20000410000 */
[----:B-1----:R-:W-:Y:S01]  /*12950*/  F2FP.BF16.PACK_AB R19, R54, R247 ;  /* 0x000000f73613723e */ /* 0x002fe200000010ff */
[----:B------:R-:W-:Y:S01]  /*12960*/  MUFU.EX2 R123, R123 ;  /* 0x0000007b007b7308 */ /* 0x000fe20000000800 */
[----:B------:R-:W-:-:S02]  /*12970*/  FFMA.FTZ R173, R178, c[0x0][0x23c], -R210 ;  /* 0x00008f00b2ad7a23 */ /* 0x000fc400000108d2 */
[----:B------:R-:W-:Y:S01]  /*12980*/  LOP3.LUT R19, R12, R19, RZ, 0xc0, !PT ;  /* 0x000000130c137212 */ /* 0x000fe200078ec0ff */
[----:B------:R-:W-:Y:S01]  /*12990*/  IMAD.MOV.U32 R178, RZ, RZ, R222 ;  /* 0x000000ffffb27224 */ /* 0x000fe200078e00de */
[----:B------:R-:W-:Y:S02]  /*129a0*/  LOP3.LUT R12, R16, 0xff, RZ, 0xc0, !PT ;  /* 0x000000ff100c7812 */ /* 0x000fe400078ec0ff */
[----:B------:R-:W-:Y:S01]  /*129b0*/  FSEL R244, R244, RZ, P0 ;  /* 0x000000fff4f47208 */ /* 0x000fe20000000000 */
[----:B------:R-:W1:Y:S01]  /*129c0*/  MUFU.EX2 R116, R116 ;  /* 0x0000007400747308 */ /* 0x000e620000000800 */
[----:B------:R-:W-:Y:S02]  /*129d0*/  PRMT R12, R12, 0x5410, R13 ;  /* 0x000054100c0c7816 */ /* 0x000fe4000000000d */
[----:B--2---:R-:W-:Y:S01]  /*129e0*/  F2FP.BF16.PACK_AB R13, R103, R104 ;  /* 0x00000068670d723e */ /* 0x004fe200000010ff */
[----:B------:R-:W-:Y:S02]  /*129f0*/  FFMA.FTZ R166, R184, c[0x0][0x23c], -R244 ;  /* 0x00008f00b8a67a23 */ /* 0x000fe400000108f4 */
[----:B------:R-:W-:-:S02]  /*12a00*/  HSET2.LE.AND R12, R12, R3, PT ;  /* 0x000000030c0c7233 */ /* 0x000fc40003803000 */
[----:B------:R-:W-:Y:S03]  /*12a10*/  MUFU.EX2 R181, R181 ;  /* 0x000000b500b57308 */ /* 0x000fe60000000800 */
[----:B------:R-:W-:Y:S02]  /*12a20*/  LOP3.LUT R14, R12, R13, RZ, 0xc0, !PT ;  /* 0x0000000d0c0e7212 */ /* 0x000fe400078ec0ff */
[--C-:B------:R-:W-:Y:S02]  /*12a30*/  SHF.R.U32.HI R12, RZ, 0x10, R16.reuse ;  /* 0x00000010ff0c7819 */ /* 0x100fe40000011610 */
[----:B------:R-:W-:Y:S01]  /*12a40*/  SHF.R.U32.HI R13, RZ, 0x18, R16 ;  /* 0x00000018ff0d7819 */ /* 0x000fe20000011610 */
[----:B------:R-:W2:Y:S01]  /*12a50*/  MUFU.EX2 R180, R180 ;  /* 0x000000b400b47308 */ /* 0x000ea20000000800 */
[----:B------:R-:W-:Y:S02]  /*12a60*/  LOP3.LUT R12, R12, 0xff, RZ, 0xc0, !PT ;  /* 0x000000ff0c0c7812 */ /* 0x000fe400078ec0ff */
[----:B-1----:R-:W-:-:S02]  /*12a70*/  F2FP.BF16.PACK_AB R15, R116, R123 ;  /* 0x0000007b740f723e */ /* 0x002fc400000010ff */
[----:B------:R-:W-:Y:S02]  /*12a80*/  PRMT R12, R12, 0x5410, R13 ;  /* 0x000054100c0c7816 */ /* 0x000fe4000000000d */
[----:B------:R-:W-:Y:S01]  /*12a90*/  LOP3.LUT R13, R11, 0xffff, RZ, 0xc0, !PT ;  /* 0x0000ffff0b0d7812 */ /* 0x000fe200078ec0ff */
[----:B------:R-:W-:Y:S02]  /*12aa0*/  MUFU.EX2 R170, R170 ;  /* 0x000000aa00aa7308 */ /* 0x000fe40000000800 */
[----:B------:R-:W-:Y:S01]  /*12ab0*/  HSET2.LE.AND R12, R12, R3, PT ;  /* 0x000000030c0c7233 */ /* 0x000fe20003803000 */
[----:B------:R-:W-:-:S04]  /*12ac0*/  SHF.R.U32.HI R13, RZ, 0x8, R13 ;  /* 0x00000008ff0d7819 */ /* 0x000fc8000001160d */
[----:B------:R-:W-:Y:S01]  /*12ad0*/  LOP3.LUT R15, R12, R15, RZ, 0xc0, !PT ;  /* 0x0000000f0c0f7212 */ /* 0x000fe200078ec0ff */
[----:B------:R-:W-:Y:S01]  /*12ae0*/  MUFU.EX2 R96, R96 ;  /* 0x0000006000607308 */ /* 0x000fe20000000800 */
[----:B------:R-:W-:-:S04]  /*12af0*/  LOP3.LUT R12, R11, 0xff, RZ, 0xc0, !PT ;  /* 0x000000ff0b0c7812 */ /* 0x000fc800078ec0ff */
[----:B------:R-:W-:Y:S02]  /*12b00*/  PRMT R12, R12, 0x5410, R13 ;  /* 0x000054100c0c7816 */ /* 0x000fe4000000000d */
[----:B--2---:R-:W-:Y:S01]  /*12b10*/  F2FP.BF16.PACK_AB R13, R180, R181 ;  /* 0x000000b5b40d723e */ /* 0x004fe200000010ff */
[----:B------:R-:W-:Y:S02]  /*12b20*/  MUFU.EX2 R93, R93 ;  /* 0x0000005d005d7308 */ /* 0x000fe40000000800 */
[----:B------:R-:W-:-:S05]  /*12b30*/  HSET2.LE.AND R12, R12, R3, PT ;  /* 0x000000030c0c7233 */ /* 0x000fca0003803000 */
[----:B------:R-:W-:Y:S01]  /*12b40*/  LOP3.LUT R16, R12, R13, RZ, 0xc0, !PT ;  /* 0x0000000d0c107212 */ /* 0x000fe200078ec0ff */
[----:B------:R-:W-:Y:S01]  /*12b50*/  FFMA.FTZ R13, R89, c[0x0][0x23c], -R210 ;  /* 0x00008f00590d7a23 */ /* 0x000fe200000108d2 */
[----:B------:R-:W-:Y:S01]  /*12b60*/  SHF.R.U32.HI R12, RZ, 0x10, R11 ;  /* 0x00000010ff0c7819 */ /* 0x000fe2000001160b */
[----:B------:R-:W-:Y:S01]  /*12b70*/  FFMA.FTZ R89, R168, c[0x0][0x23c], -R211 ;  /* 0x00008f00a8597a23 */ /* 0x000fe200000108d3 */
[----:B------:R-:W-:Y:S01]  /*12b80*/  SHF.R.U32.HI R11, RZ, 0x18, R11 ;  /* 0x00000018ff0b7819 */ /* 0x000fe2000001160b */
[----:B------:R-:W1:Y:S01]  /*12b90*/  MUFU.EX2 R50, R13 ;  /* 0x0000000d00327308 */ /* 0x000e620000000800 */
[----:B------:R-:W-:Y:S01]  /*12ba0*/  LOP3.LUT R12, R12, 0xff, RZ, 0xc0, !PT ;  /* 0x000000ff0c0c7812 */ /* 0x000fe200078ec0ff */
[----:B------:R-:W-:Y:S02]  /*12bb0*/  IMAD.MOV.U32 R168, RZ, RZ, R220 ;  /* 0x000000ffffa87224 */ /* 0x000fe400078e00dc */
[----:B------:R-:W-:Y:S01]  /*12bc0*/  IMAD.MOV.U32 R211, RZ, RZ, R219 ;  /* 0x000000ffffd37224 */ /* 0x000fe200078e00db */
[----:B------:R-:W-:-:S02]  /*12bd0*/  PRMT R12, R12, 0x5410, R11 ;  /* 0x000054100c0c7816 */ /* 0x000fc4000000000b */
[----:B------:R-:W-:Y:S01]  /*12be0*/  LOP3.LUT R11, R10, 0xffff, RZ, 0xc0, !PT ;  /* 0x0000ffff0a0b7812 */ /* 0x000fe200078ec0ff */
[----:B------:R-:W2:Y:S02]  /*12bf0*/  MUFU.EX2 R89, R89 ;  /* 0x0000005900597308 */ /* 0x000ea40000000800 */
[----:B------:R-:W-:Y:S01]  /*12c00*/  HSET2.LE.AND R12, R12, R3, PT ;  /* 0x000000030c0c7233 */ /* 0x000fe20003803000 */
[----:B------:R-:W-:Y:S02]  /*12c10*/  SHF.R.U32.HI R11, RZ, 0x8, R11 ;  /* 0x00000008ff0b7819 */ /* 0x000fe4000001160b */
[----:B-1----:R-:W-:-:S03]  /*12c20*/  F2FP.BF16.PACK_AB R17, R170, R50 ;  /* 0x00000032aa11723e */ /* 0x002fc600000010ff */
[----:B------:R-:W-:Y:S01]  /*12c30*/  MUFU.EX2 R122, R122 ;  /* 0x0000007a007a7308 */ /* 0x000fe20000000800 */
[----:B------:R-:W-:Y:S02]  /*12c40*/  F2FP.BF16.PACK_AB R13, R93, R96 ;  /* 0x000000605d0d723e */ /* 0x000fe400000010ff */
[----:B------:R-:W-:Y:S02]  /*12c50*/  LOP3.LUT R17, R12, R17, RZ, 0xc0, !PT ;  /* 0x000000110c117212 */ /* 0x000fe400078ec0ff */
[----:B------:R-:W-:-:S03]  /*12c60*/  LOP3.LUT R12, R10, 0xff, RZ, 0xc0, !PT ;  /* 0x000000ff0a0c7812 */ /* 0x000fc600078ec0ff */
[----:B------:R-:W1:Y:S01]  /*12c70*/  MUFU.EX2 R95, R95 ;  /* 0x0000005f005f7308 */ /* 0x000e620000000800 */
[----:B------:R-:W-:Y:S02]  /*12c80*/  PRMT R12, R12, 0x5410, R11 ;  /* 0x000054100c0c7816 */ /* 0x000fe4000000000b */
[----:B--2---:R-:W-:-:S03]  /*12c90*/  F2FP.BF16.PACK_AB R11, R89, R128 ;  /* 0x00000080590b723e */ /* 0x004fc600000010ff */
[----:B------:R-:W-:Y:S02]  /*12ca0*/  HSET2.LE.AND R12, R12, R3, PT ;  /* 0x000000030c0c7233 */ /* 0x000fe40003803000 */
[----:B------:R-:W-:Y:S03]  /*12cb0*/  MUFU.EX2 R125, R125 ;  /* 0x0000007d007d7308 */ /* 0x000fe60000000800 */
[----:B------:R-:W-:Y:S02]  /*12cc0*/  LOP3.LUT R12, R12, R11, RZ, 0xc0, !PT ;  /* 0x0000000b0c0c7212 */ /* 0x000fe400078ec0ff */
[--C-:B------:R-:W-:Y:S02]  /*12cd0*/  SHF.R.U32.HI R11, RZ, 0x10, R10.reuse ;  /* 0x00000010ff0b7819 */ /* 0x100fe4000001160a */
[----:B------:R-:W-:Y:S01]  /*12ce0*/  SHF.R.U32.HI R10, RZ, 0x18, R10 ;  /* 0x00000018ff0a7819 */ /* 0x000fe2000001160a */
[----:B------:R-:W2:Y:S01]  /*12cf0*/  MUFU.EX2 R124, R124 ;  /* 0x0000007c007c7308 */ /* 0x000ea20000000800 */
[----:B------:R-:W-:-:S04]  /*12d00*/  LOP3.LUT R11, R11, 0xff, RZ, 0xc0, !PT ;  /* 0x000000ff0b0b7812 */ /* 0x000fc800078ec0ff */
[----:B------:R-:W-:-:S03]  /*12d10*/  PRMT R10, R11, 0x5410, R10 ;  /* 0x000054100b0a7816 */ /* 0x000fc6000000000a */
[----:B------:R-:W-:Y:S02]  /*12d20*/  MUFU.EX2 R166, R166 ;  /* 0x000000a600a67308 */ /* 0x000fe40000000800 */
[----:B------:R-:W-:-:S05]  /*12d30*/  HSET2.LE.AND R10, R10, R3, PT ;  /* 0x000000030a0a7233 */ /* 0x000fca0003803000 */
[----:B------:R-:W-:Y:S02]  /*12d40*/  LOP3.LUT R13, R10, R13, RZ, 0xc0, !PT ;  /* 0x0000000d0a0d7212 */ /* 0x000fe400078ec0ff */
[----:B------:R-:W-:Y:S02]  /*12d50*/  LOP3.LUT R10, R209, UR22, R8, 0x96, !PT ;  /* 0x00000016d10a7c12 */ /* 0x000fe4000f8e9608 */
[----:B------:R-:W-:-:S03]  /*12d60*/  LOP3.LUT R8, R37, UR21, R48, 0x96, !PT ;  /* 0x0000001525087c12 */ /* 0x000fc6000f8e9630 */
[----:B------:R-:W-:-:S05]  /*12d70*/  IMAD.WIDE.U32 R38, R10, -0x2daee0ad, RZ ;  /* 0xd2511f530a267825 */ /* 0x000fca00078e00ff */
[----:B------:R-:W-:Y:S01]  /*12d80*/  LOP3.LUT R9, R39, UR19, R36, 0x96, !PT ;  /* 0x0000001327097c12 */ /* 0x000fe2000f8e9624 */
[----:B------:R-:W-:-:S04]  /*12d90*/  IMAD.WIDE.U32 R36, R8, -0x326172a9, RZ ;  /* 0xcd9e8d5708247825 */ /* 0x000fc800078e00ff */
[----:B------:R-:W-:Y:S01]  /*12da0*/  IMAD.WIDE.U32 R220, R9, -0x326172a9, RZ ;  /* 0xcd9e8d5709dc7825 */ /* 0x000fe200078e00ff */
[----:B------:R-:W-:-:S03]  /*12db0*/  LOP3.LUT R8, R37, UR20, R208, 0x96, !PT ;  /* 0x0000001425087c12 */ /* 0x000fc6000f8e96d0 */
[----:B------:R-:W-:Y:S01]  /*12dc0*/  IMAD.MOV.U32 R39, RZ, RZ, R213 ;  /* 0x000000ffff277224 */ /* 0x000fe200078e00d5 */
[----:B------:R-:W-:Y:S01]  /*12dd0*/  LOP3.LUT R9, R221, UR18, R36, 0x96, !PT ;  /* 0x00000012dd097c12 */ /* 0x000fe2000f8e9624 */
[----:B------:R-:W-:-:S04]  /*12de0*/  IMAD.WIDE.U32 R10, R8, -0x2daee0ad, RZ ;  /* 0xd2511f53080a7825 */ /* 0x000fc800078e00ff */
[----:B------:R-:W-:Y:S01]  /*12df0*/  IMAD.MOV.U32 R187, RZ, RZ, R39 ;  /* 0x000000ffffbb7224 */ /* 0x000fe200078e0027 */
[----:B------:R-:W-:Y:S01]  /*12e00*/  LOP3.LUT R8, R11, UR17, R38, 0x96, !PT ;  /* 0x000000110b087c12 */ /* 0x000fe2000f8e9626 */
[----:B------:R-:W-:Y:S02]  /*12e10*/  IMAD.MOV.U32 R38, RZ, RZ, R212 ;  /* 0x000000ffff267224 */ /* 0x000fe400078e00d4 */
[----:B------:R-:W-:-:S04]  /*12e20*/  IMAD.WIDE.U32 R212, R9, -0x2daee0ad, RZ ;  /* 0xd2511f5309d47825 */ /* 0x000fc800078e00ff */
[----:B------:R-:W-:Y:S01]  /*12e30*/  IMAD.WIDE.U32 R218, R8, -0x326172a9, RZ ;  /* 0xcd9e8d5708da7825 */ /* 0x000fe200078e00ff */
[----:B------:R-:W-:-:S03]  /*12e40*/  LOP3.LUT R9, R213, UR13, R10, 0x96, !PT ;  /* 0x0000000dd5097c12 */ /* 0x000fc6000f8e960a */
[----:B------:R-:W-:Y:S02]  /*12e50*/  IMAD.MOV.U32 R186, RZ, RZ, R38 ;  /* 0x000000ffffba7224 */ /* 0x000fe400078e0026 */
[----:B------:R-:W-:-:S04]  /*12e60*/  IMAD.WIDE.U32 R36, R9, -0x326172a9, RZ ;  /* 0xcd9e8d5709247825 */ /* 0x000fc800078e00ff */
[----:B------:R-:W-:Y:S01]  /*12e70*/  IMAD.MOV.U32 R38, RZ, RZ, R168 ;  /* 0x000000ffff267224 */ /* 0x000fe200078e00a8 */
[C---:B------:R-:W-:Y:S01]  /*12e80*/  LOP3.LUT R9, R36.reuse, 0xffff, RZ, 0xc0, !PT ;  /* 0x0000ffff24097812 */ /* 0x040fe200078ec0ff */
[----:B------:R-:W-:Y:S01]  /*12e90*/  IMAD.MOV.U32 R39, RZ, RZ, R169 ;  /* 0x000000ffff277224 */ /* 0x000fe200078e00a9 */
[----:B------:R-:W-:Y:S01]  /*12ea0*/  LOP3.LUT R10, R36, 0xff, RZ, 0xc0, !PT ;  /* 0x000000ff240a7812 */ /* 0x000fe200078ec0ff */
[----:B------:R-:W-:Y:S01]  /*12eb0*/  FFMA.FTZ R169, R179, c[0x0][0x23c], -R244 ;  /* 0x00008f00b3a97a23 */ /* 0x000fe200000108f4 */
[----:B------:R-:W-:Y:S02]  /*12ec0*/  SHF.R.U32.HI R9, RZ, 0x8, R9 ;  /* 0x00000008ff097819 */ /* 0x000fe40000011609 */
[--C-:B------:R-:W-:Y:S02]  /*12ed0*/  SHF.R.U32.HI R8, RZ, 0x10, R36.reuse ;  /* 0x00000010ff087819 */ /* 0x100fe40000011624 */
[----:B------:R-:W-:Y:S01]  /*12ee0*/  SHF.R.U32.HI R11, RZ, 0x18, R36 ;  /* 0x00000018ff0b7819 */ /* 0x000fe20000011624 */
[----:B------:R-:W-:Y:S01]  /*12ef0*/  FFMA.FTZ R168, R183, c[0x0][0x23c], -R210 ;  /* 0x00008f00b7a87a23 */ /* 0x000fe200000108d2 */
[----:B------:R-:W-:Y:S01]  /*12f00*/  PRMT R10, R10, 0x5410, R9 ;  /* 0x000054100a0a7816 */ /* 0x000fe20000000009 */
[----:B------:R-:W3:Y:S01]  /*12f10*/  MUFU.EX2 R169, R169 ;  /* 0x000000a900a97308 */ /* 0x000ee20000000800 */
[----:B------:R-:W-:Y:S01]  /*12f20*/  LOP3.LUT R8, R8, 0xff, RZ, 0xc0, !PT ;  /* 0x000000ff08087812 */ /* 0x000fe200078ec0ff */
[----:B------:R-:W-:Y:S01]  /*12f30*/  IMAD.MOV.U32 R179, RZ, RZ, R223 ;  /* 0x000000ffffb37224 */ /* 0x000fe200078e00df */
[----:B-1----:R-:W-:Y:S01]  /*12f40*/  F2FP.BF16.PACK_AB R9, R95, R122 ;  /* 0x0000007a5f09723e */ /* 0x002fe200000010ff */
[----:B------:R-:W-:Y:S01]  /*12f50*/  HSET2.LE.AND R10, R10, R3, PT ;  /* 0x000000030a0a7233 */ /* 0x000fe20003803000 */
[----:B------:R-:W-:-:S03]  /*12f60*/  PRMT R8, R8, 0x5410, R11 ;  /* 0x0000541008087816 */ /* 0x000fc6000000000b */
[----:B------:R-:W-:Y:S01]  /*12f70*/  MUFU.EX2 R173, R173 ;  /* 0x000000ad00ad7308 */ /* 0x000fe20000000800 */
[----:B------:R-:W-:Y:S01]  /*12f80*/  LOP3.LUT R10, R10, R9, RZ, 0xc0, !PT ;  /* 0x000000090a0a7212 */ /* 0x000fe200078ec0ff */
[----:B------:R-:W-:Y:S01]  /*12f90*/  HSET2.LE.AND R8, R8, R3, PT ;  /* 0x0000000308087233 */ /* 0x000fe20003803000 */
[----:B------:R-:W-:Y:S01]  /*12fa0*/  LOP3.LUT R9, R37, UR25, R218, 0x96, !PT ;  /* 0x0000001925097c12 */ /* 0x000fe2000f8e96da */
[----:B------:R-:W-:Y:S01]  /*12fb0*/  FMUL.FTZ R35, R35, c[0x0][0x23c] ;  /* 0x00008f0023237a20 */ /* 0x000fe20000410000 */
[----:B--2---:R-:W-:Y:S01]  /*12fc0*/  F2FP.BF16.PACK_AB R11, R124, R125 ;  /* 0x0000007d7c0b723e */ /* 0x004fe200000010ff */
[----:B------:R-:W-:Y:S01]  /*12fd0*/  FMUL.FTZ R34, R34, c[0x0][0x23c] ;  /* 0x00008f0022227a20 */ /* 0x000fe20000410000 */
[----:B------:R-:W-:Y:S01]  /*12fe0*/  LOP3.LUT R37, R9, 0xffff, RZ, 0xc0, !PT ;  /* 0x0000ffff09257812 */ /* 0x000fe200078ec0ff */
[----:B------:R-:W1:Y:S01]  /*12ff0*/  MUFU.EX2 R168, R168 ;  /* 0x000000a800a87308 */ /* 0x000e620000000800 */
[----:B------:R-:W-:Y:S01]  /*13000*/  SHF.R.U32.HI R36, RZ, 0x10, R9 ;  /* 0x00000010ff247819 */ /* 0x000fe20000011609 */
[----:B------:R-:W-:Y:S01]  /*13010*/  FMUL.FTZ R184, R33, c[0x0][0x23c] ;  /* 0x00008f0021b87a20 */ /* 0x000fe20000410000 */
[----:B------:R-:W-:Y:S01]  /*13020*/  LOP3.LUT R11, R8, R11, RZ, 0xc0, !PT ;  /* 0x0000000b080b7212 */ /* 0x000fe200078ec0ff */
[----:B------:R-:W-:Y:S01]  /*13030*/  FMUL.FTZ R183, R32, c[0x0][0x23c] ;  /* 0x00008f0020b77a20 */ /* 0x000fe20000410000 */
[----:B------:R-:W-:Y:S01]  /*13040*/  LOP3.LUT R8, R9, 0xff, RZ, 0xc0, !PT ;  /* 0x000000ff09087812 */ /* 0x000fe200078ec0ff */
[----:B------:R2:W5:Y:S01]  /*13050*/  LDL.LU.64 R222, [R1+0x58] ;  /* 0x0000580001de7983 */ /* 0x0005620000300a00 */
[----:B------:R-:W-:-:S02]  /*13060*/  SHF.R.U32.HI R37, RZ, 0x8, R37 ;  /* 0x00000008ff257819 */ /* 0x000fc40000011625 */
[----:B------:R-:W-:Y:S02]  /*13070*/  SHF.R.U32.HI R9, RZ, 0x18, R9 ;  /* 0x00000018ff097819 */ /* 0x000fe40000011609 */
[----:B------:R-:W-:Y:S02]  /*13080*/  LOP3.LUT R36, R36, 0xff, RZ, 0xc0, !PT ;  /* 0x000000ff24247812 */ /* 0x000fe400078ec0ff */
[----:B------:R-:W-:Y:S02]  /*13090*/  PRMT R8, R8, 0x5410, R37 ;  /* 0x0000541008087816 */ /* 0x000fe40000000025 */
[----:B------:R-:W-:Y:S02]  /*130a0*/  PRMT R36, R36, 0x5410, R9 ;  /* 0x0000541024247816 */ /* 0x000fe40000000009 */
[----:B---3--:R-:W-:Y:S01]  /*130b0*/  F2FP.BF16.PACK_AB R37, R166, R169 ;  /* 0x000000a9a625723e */ /* 0x008fe200000010ff */
[--C-:B------:R-:W-:Y:S02]  /*130c0*/  HSET2.LE.AND R8, R8, R3.reuse, PT ;  /* 0x0000000308087233 */ /* 0x100fe40003803000 */
[----:B------:R-:W-:Y:S01]  /*130d0*/  HSET2.LE.AND R9, R36, R3, PT ;  /* 0x0000000324097233 */ /* 0x000fe20003803000 */
[----:B-1----:R-:W-:-:S02]  /*130e0*/  F2FP.BF16.PACK_AB R36, R168, R173 ;  /* 0x000000ada824723e */ /* 0x002fc400000010ff */
[----:B------:R-:W-:Y:S01]  /*130f0*/  LOP3.LUT R8, R8, R37, RZ, 0xc0, !PT ;  /* 0x0000002508087212 */ /* 0x000fe200078ec0ff */
[----:B------:R-:W-:Y:S01]  /*13100*/  IMAD.MOV.U32 R37, RZ, RZ, R179 ;  /* 0x000000ffff257224 */ /* 0x000fe200078e00b3 */
[----:B------:R-:W-:Y:S01]  /*13110*/  LOP3.LUT R9, R9, R36, RZ, 0xc0, !PT ;  /* 0x0000002409097212 */ /* 0x000fe200078ec0ff */
[----:B------:R-:W-:Y:S01]  /*13120*/  IMAD.MOV.U32 R36, RZ, RZ, R178 ;  /* 0x000000ffff247224 */ /* 0x000fe200078e00b2 */
[----:B------:R-:W1:Y:S08]  /*13130*/  MUFU.EX2 R179, R35 ;  /* 0x0000002300b37308 */ /* 0x000e700000000800 */
[----:B------:R3:W4:Y:S02]  /*13140*/  MUFU.EX2 R178, R34 ;  /* 0x0000002200b27308 */ /* 0x0007240000000800 */
[----:B---3--:R-:W3:Y:S06]  /*13150*/  LDSM.16.MT88.4 R32, [R216+0x4000] ;  /* 0x00400000d820783b */ /* 0x008eec0000004200 */
[----:B------:R-:W2:Y:S08]  /*13160*/  MUFU.EX2 R184, R184 ;  /* 0x000000b800b87308 */ /* 0x000eb00000000800 */
[----:B------:R-:W2:Y:S01]  /*13170*/  MUFU.EX2 R183, R183 ;  /* 0x000000b700b77308 */ /* 0x000ea20000000800 */
[----:B-1----:R-:W-:-:S02]  /*13180*/  FMUL.FTZ R132, R132, R179 ;  /* 0x000000b384847220 */ /* 0x002fc40000410000 */
[----:B------:R-:W-:Y:S02]  /*13190*/  FMUL.FTZ R133, R133, R179 ;  /* 0x000000b385857220 */ /* 0x000fe40000410000 */
[-C--:B----4-:R-:W-:Y:S02]  /*131a0*/  FMUL.FTZ R134, R134, R178.reuse ;  /* 0x000000b286867220 */ /* 0x090fe40000410000 */
[----:B------:R-:W-:Y:S02]  /*131b0*/  FMUL.FTZ R135, R135, R178 ;  /* 0x000000b287877220 */ /* 0x000fe40000410000 */
[-C--:B--2---:R-:W-:Y:S02]  /*131c0*/  FMUL.FTZ R140, R140, R184.reuse ;  /* 0x000000b88c8c7220 */ /* 0x084fe40000410000 */
[----:B------:R-:W-:Y:S02]  /*131d0*/  FMUL.FTZ R141, R141, R184 ;  /* 0x000000b88d8d7220 */ /* 0x000fe40000410000 */
[----:B------:R-:W-:-:S02]  /*131e0*/  FMUL.FTZ R142, R142, R183 ;  /* 0x000000b78e8e7220 */ /* 0x000fc40000410000 */
[----:B------:R-:W-:Y:S02]  /*131f0*/  FMUL.FTZ R143, R143, R183 ;  /* 0x000000b78f8f7220 */ /* 0x000fe40000410000 */
[-C--:B------:R-:W-:Y:S02]  /*13200*/  FMUL.FTZ R152, R152, R179.reuse ;  /* 0x000000b398987220 */ /* 0x080fe40000410000 */
[----:B------:R-:W-:Y:S02]  /*13210*/  FMUL.FTZ R153, R153, R179 ;  /* 0x000000b399997220 */ /* 0x000fe40000410000 */
[-C--:B------:R-:W-:Y:S02]  /*13220*/  FMUL.FTZ R154, R154, R178.reuse ;  /* 0x000000b29a9a7220 */ /* 0x080fe40000410000 */
[----:B------:R-:W-:Y:S01]  /*13230*/  FMUL.FTZ R155, R155, R178 ;  /* 0x000000b29b9b7220 */ /* 0x000fe20000410000 */
[-C--:B---3--:R-:W-:Y:S08]  /*13240*/  HMMA.16816.F32.BF16 R132, R28, R32.reuse, R132 ;  /* 0x000000201c84723c */ /* 0x088ff00000041884 */
[----:B------:R-:W-:Y:S07]  /*13250*/  HMMA.16816.F32.BF16 R140, R16, R32, R140 ;  /* 0x00000020108c723c */ /* 0x000fee000004188c */
[----:B------:R-:W-:-:S02]  /*13260*/  IMAD.MOV.U32 R32, RZ, RZ, R36 ;  /* 0x000000ffff207224 */ /* 0x000fc400078e0024 */
[----:B------:R-:W-:Y:S02]  /*13270*/  IMAD.MOV.U32 R33, RZ, RZ, R37 ;  /* 0x000000ffff217224 */ /* 0x000fe400078e0025 */
[-C--:B------:R-:W-:Y:S02]  /*13280*/  FMUL.FTZ R36, R136, R184.reuse ;  /* 0x000000b888247220 */ /* 0x080fe40000410000 */
[----:B------:R-:W-:Y:S02]  /*13290*/  FMUL.FTZ R37, R137, R184 ;  /* 0x000000b889257220 */ /* 0x000fe40000410000 */
[----:B------:R-:W-:Y:S02]  /*132a0*/  IMAD.MOV.U32 R136, RZ, RZ, R38 ;  /* 0x000000ffff887224 */ /* 0x000fe400078e0026 */
[----:B------:R-:W-:Y:S02]  /*132b0*/  IMAD.MOV.U32 R137, RZ, RZ, R39 ;  /* 0x000000ffff897224 */ /* 0x000fe400078e0027 */
[----:B------:R-:W-:-:S02]  /*132c0*/  FMUL.FTZ R38, R138, R183 ;  /* 0x000000b78a267220 */ /* 0x000fc40000410000 */
[----:B------:R-:W-:Y:S01]  /*132d0*/  FMUL.FTZ R39, R139, R183 ;  /* 0x000000b78b277220 */ /* 0x000fe20000410000 */
[----:B------:R-:W-:Y:S01]  /*132e0*/  HMMA.16816.F32.BF16 R152, R28, R34, R152 ;  /* 0x000000221c98723c */ /* 0x000fe20000041898 */
[----:B------:R-:W-:Y:S02]  /*132f0*/  IMAD.MOV.U32 R138, RZ, RZ, R32 ;  /* 0x000000ffff8a7224 */ /* 0x000fe400078e0020 */
[----:B------:R-:W-:-:S05]  /*13300*/  IMAD.MOV.U32 R139, RZ, RZ, R33 ;  /* 0x000000ffff8b7224 */ /* 0x000fca00078e0021 */
[----:B------:R-:W-:Y:S01]  /*13310*/  HMMA.16816.F32.BF16 R36, R16, R34, R36 ;  /* 0x000000221024723c */ /* 0x000fe20000041824 */
[----:B------:R-:W1:Y:S01]  /*13320*/  LDSM.16.MT88.4 R32, [R215+0x4000] ;  /* 0x00400000d720783b */ /* 0x000e620000004200 */
[-C--:B------:R-:W-:Y:S02]  /*13330*/  FMUL.FTZ R148, R148, R184.reuse ;  /* 0x000000b894947220 */ /* 0x080fe40000410000 */
[-C--:B------:R-:W-:Y:S02]  /*13340*/  FMUL.FTZ R149, R149, R184.reuse ;  /* 0x000000b895957220 */ /* 0x080fe40000410000 */
[-C--:B------:R-:W-:Y:S02]  /*13350*/  FMUL.FTZ R150, R150, R183.reuse ;  /* 0x000000b796967220 */ /* 0x080fe40000410000 */
[----:B------:R-:W-:Y:S02]  /*13360*/  FMUL.FTZ R151, R151, R183 ;  /* 0x000000b797977220 */ /* 0x000fe40000410000 */
[----:B------:R-:W-:-:S02]  /*13370*/  FMUL.FTZ R144, R144, R184 ;  /* 0x000000b890907220 */ /* 0x000fc40000410000 */
[----:B------:R-:W-:Y:S02]  /*13380*/  FMUL.FTZ R145, R145, R184 ;  /* 0x000000b891917220 */ /* 0x000fe40000410000 */
[-C--:B------:R-:W-:Y:S02]  /*13390*/  FMUL.FTZ R146, R146, R183.reuse ;  /* 0x000000b792927220 */ /* 0x080fe40000410000 */
[----:B------:R-:W-:Y:S01]  /*133a0*/  FMUL.FTZ R147, R147, R183 ;  /* 0x000000b793937220 */ /* 0x000fe20000410000 */
[C---:B-1----:R-:W-:Y:S08]  /*133b0*/  HMMA.16816.F32.BF16 R148, R16.reuse, R32, R148 ;  /* 0x000000201094723c */ /* 0x042ff00000041894 */
[----:B------:R-:W-:Y:S01]  /*133c0*/  HMMA.16816.F32.BF16 R144, R16, R34, R144 ;  /* 0x000000221090723c */ /* 0x000fe20000041890 */
[----:B------:R-:W1:Y:S07]  /*133d0*/  LDSM.16.MT88.4 R16, [R216+0x4400] ;  /* 0x00440000d810783b */ /* 0x000e6e0000004200 */
[-C--:B-1----:R-:W-:Y:S08]  /*133e0*/  HMMA.16816.F32.BF16 R132, R24, R16.reuse, R132 ;  /* 0x000000101884723c */ /* 0x082ff00000041884 */
[C---:B------:R-:W-:Y:S08]  /*133f0*/  HMMA.16816.F32.BF16 R140, R12.reuse, R16, R140 ;  /* 0x000000100c8c723c */ /* 0x040ff0000004188c */
[-C--:B------:R-:W-:Y:S08]  /*13400*/  HMMA.16816.F32.BF16 R36, R12, R18.reuse, R36 ;  /* 0x000000120c24723c */ /* 0x080ff00000041824 */
[----:B------:R-:W-:Y:S01]  /*13410*/  HMMA.16816.F32.BF16 R152, R24, R18, R152 ;  /* 0x000000121898723c */ /* 0x000fe20000041898 */
[----:B------:R-:W1:Y:S07]  /*13420*/  LDSM.16.MT88.4 R16, [R215+0x4400] ;  /* 0x00440000d710783b */ /* 0x000e6e0000004200 */
[C---:B-1----:R-:W-:Y:S08]  /*13430*/  HMMA.16816.F32.BF16 R148, R12.reuse, R16, R148 ;  /* 0x000000100c94723c */ /* 0x042ff00000041894 */
[----:B------:R-:W-:Y:S01]  /*13440*/  HMMA.16816.F32.BF16 R144, R12, R18, R144 ;  /* 0x000000120c90723c */ /* 0x000fe20000041890 */
[----:B------:R-:W1:Y:S01]  /*13450*/  LDSM.16.MT88.4 R12, [R216+0x4800] ;  /* 0x00480000d80c783b */ /* 0x000e620000004200 */
[----:B------:R-:W-:-:S02]  /*13460*/  FMUL.FTZ R156, R156, R179 ;  /* 0x000000b39c9c7220 */ /* 0x000fc40000410000 */
[----:B------:R-:W-:Y:S02]  /*13470*/  FMUL.FTZ R157, R157, R179 ;  /* 0x000000b39d9d7220 */ /* 0x000fe40000410000 */
[-C--:B------:R-:W-:Y:S02]  /*13480*/  FMUL.FTZ R158, R158, R178.reuse ;  /* 0x000000b29e9e7220 */ /* 0x080fe40000410000 */
[----:B------:R-:W-:-:S07]  /*13490*/  FMUL.FTZ R159, R159, R178 ;  /* 0x000000b29f9f7220 */ /* 0x000fce0000410000 */
[----:B------:R-:W-:Y:S08]  /*134a0*/  HMMA.16816.F32.BF16 R156, R28, R32, R156 ;  /* 0x000000201c9c723c */ /* 0x000ff0000004189c */
[-C--:B-1----:R-:W-:Y:S08]  /*134b0*/  HMMA.16816.F32.BF16 R132, R20, R12.reuse, R132 ;  /* 0x0000000c1484723c */ /* 0x082ff00000041884 */
[C---:B------:R-:W-:Y:S08]  /*134c0*/  HMMA.16816.F32.BF16 R140, R8.reuse, R12, R140 ;  /* 0x0000000c088c723c */ /* 0x040ff0000004188c */
[-C--:B------:R-:W-:Y:S08]  /*134d0*/  HMMA.16816.F32.BF16 R36, R8, R14.reuse, R36 ;  /* 0x0000000e0824723c */ /* 0x080ff00000041824 */
[----:B------:R-:W-:Y:S01]  /*134e0*/  HMMA.16816.F32.BF16 R152, R20, R14, R152 ;  /* 0x0000000e1498723c */ /* 0x000fe20000041898 */
[----:B------:R-:W1:Y:S01]  /*134f0*/  LDSM.16.MT88.4 R12, [R215+0x4800] ;  /* 0x00480000d70c783b */ /* 0x000e620000004200 */
[----:B------:R-:W-:-:S02]  /*13500*/  FMUL.FTZ R160, R160, R179 ;  /* 0x000000b3a0a07220 */ /* 0x000fc40000410000 */
[----:B------:R-:W-:Y:S02]  /*13510*/  FMUL.FTZ R161, R161, R179 ;  /* 0x000000b3a1a17220 */ /* 0x000fe40000410000 */
[-C--:B------:R-:W-:Y:S02]  /*13520*/  FMUL.FTZ R162, R162, R178.reuse ;  /* 0x000000b2a2a27220 */ /* 0x080fe40000410000 */
[----:B------:R-:W-:Y:S01]  /*13530*/  FMUL.FTZ R163, R163, R178 ;  /* 0x000000b2a3a37220 */ /* 0x000fe20000410000 */
[----:B------:R-:W-:Y:S01]  /*13540*/  HMMA.16816.F32.BF16 R156, R24, R16, R156 ;  /* 0x00000010189c723c */ /* 0x000fe2000004189c */
[----:B------:R-:W-:-:S07]  /*13550*/  FFMA.FTZ R33, R69, c[0x0][0x23c], -R210 ;  /* 0x00008f0045217a23 */ /* 0x000fce00000108d2 */
[----:B------:R-:W-:Y:S07]  /*13560*/  HMMA.16816.F32.BF16 R160, R28, R34, R160 ;  /* 0x000000221ca0723c */ /* 0x000fee00000418a0 */
[----:B------:R-:W-:Y:S02]  /*13570*/  IMAD.MOV.U32 R31, RZ, RZ, R139 ;  /* 0x000000ffff1f7224 */ /* 0x000fe400078e008b */
[----:B------:R-:W-:Y:S02]  /*13580*/  IMAD.MOV.U32 R139, RZ, RZ, R137 ;  /* 0x000000ffff8b7224 */ /* 0x000fe400078e0089 */
[----:B------:R-:W-:-:S02]  /*13590*/  FFMA.FTZ R137, R62, c[0x0][0x23c], -R244 ;  /* 0x00008f003e897a23 */ /* 0x000fc400000108f4 */
[----:B------:R-:W-:Y:S01]  /*135a0*/  FFMA.FTZ R34, R58, c[0x0][0x23c], -R244 ;  /* 0x00008f003a227a23 */ /* 0x000fe200000108f4 */
[C---:B-1----:R-:W-:Y:S08]  /*135b0*/  HMMA.16816.F32.BF16 R148, R8.reuse, R12, R148 ;  /* 0x0000000c0894723c */ /* 0x042ff00000041894 */
[----:B------:R-:W-:Y:S07]  /*135c0*/  HMMA.16816.F32.BF16 R144, R8, R14, R144 ;  /* 0x0000000e0890723c */ /* 0x000fee0000041890 */
[----:B------:R-:W-:Y:S01]  /*135d0*/  LOP3.LUT R8, R219, UR16, R220, 0x96, !PT ;  /* 0x00000010db087c12 */ /* 0x000fe2000f8e96dc */
[--C-:B------:R-:W-:Y:S01]  /*135e0*/  FFMA.FTZ R62, R57, c[0x0][0x23c], -R210.reuse ;  /* 0x00008f00393e7a23 */ /* 0x100fe200000108d2 */
[----:B------:R1:W5:Y:S03]  /*135f0*/  LDL.LU.64 R220, [R1+0x50] ;  /* 0x0000500001dc7983 */ /* 0x0003660000300a00 */
[----:B------:R-:W-:Y:S01]  /*13600*/  IMAD.WIDE.U32 R16, R8, -0x2daee0ad, RZ ;  /* 0xd2511f5308107825 */ /* 0x000fe200078e00ff */
[----:B------:R1:W5:Y:S03]  /*13610*/  LDL.LU.64 R218, [R1+0x48] ;  /* 0x0000480001da7983 */ /* 0x0003660000300a00 */
[----:B------:R-:W-:Y:S01]  /*13620*/  FFMA.FTZ R58, R65, c[0x0][0x23c], -R210 ;  /* 0x00008f00413a7a23 */ /* 0x000fe200000108d2 */
[----:B------:R-:W-:Y:S01]  /*13630*/  LOP3.LUT R9, R17, UR26, R212, 0x96, !PT ;  /* 0x0000001a11097c12 */ /* 0x000fe2000f8e96d4 */
[----:B------:R-:W-:Y:S01]  /*13640*/  FFMA.FTZ R57, R61, c[0x0][0x23c], -R210 ;  /* 0x00008f003d397a23 */ /* 0x000fe200000108d2 */
[----:B------:R1:W5:Y:S04]  /*13650*/  LDL.LU.64 R212, [R1+0x40] ;  /* 0x0000400001d47983 */ /* 0x0003680000300a00 */
[----:B------:R-:W2:Y:S01]  /*13660*/  LDL.LU R210, [R1+0x10] ;  /* 0x0000100001d27983 */ /* 0x000ea20000300800 */
[----:B------:R-:W-:Y:S01]  /*13670*/  HMMA.16816.F32.BF16 R160, R24, R18, R160 ;  /* 0x0000001218a0723c */ /* 0x000fe200000418a0 */
[----:B------:R-:W-:-:S02]  /*13680*/  LOP3.LUT R11, R16, 0xffff, RZ, 0xc0, !PT ;  /* 0x0000ffff100b7812 */ /* 0x000fc400078ec0ff */
[--C-:B------:R-:W-:Y:S02]  /*13690*/  SHF.R.U32.HI R8, RZ, 0x10, R16.reuse ;  /* 0x00000010ff087819 */ /* 0x100fe40000011610 */
[----:B------:R-:W-:Y:S02]  /*136a0*/  SHF.R.U32.HI R11, RZ, 0x8, R11 ;  /* 0x00000008ff0b7819 */ /* 0x000fe4000001160b */
[----:B------:R-:W-:Y:S01]  /*136b0*/  LOP3.LUT R18, R16, 0xff, RZ, 0xc0, !PT ;  /* 0x000000ff10127812 */ /* 0x000fe200078ec0ff */
[----:B------:R-:W-:Y:S01]  /*136c0*/  HMMA.16816.F32.BF16 R156, R20, R12, R156 ;  /* 0x0000000c149c723c */ /* 0x000fe2000004189c */
[----:B------:R-:W-:Y:S02]  /*136d0*/  SHF.R.U32.HI R16, RZ, 0x18, R16 ;  /* 0x00000018ff107819 */ /* 0x000fe40000011610 */
[----:B------:R-:W-:Y:S02]  /*136e0*/  PRMT R18, R18, 0x5410, R11 ;  /* 0x0000541012127816 */ /* 0x000fe4000000000b */
[----:B------:R-:W-:-:S02]  /*136f0*/  LOP3.LUT R11, R8, 0xff, RZ, 0xc0, !PT ;  /* 0x000000ff080b7812 */ /* 0x000fc400078ec0ff */
[----:B------:R-:W-:Y:S02]  /*13700*/  LOP3.LUT R8, R9, 0xffff, RZ, 0xc0, !PT ;  /* 0x0000ffff09087812 */ /* 0x000fe400078ec0ff */
[----:B------:R-:W-:Y:S02]  /*13710*/  PRMT R16, R11, 0x5410, R16 ;  /* 0x000054100b107816 */ /* 0x000fe40000000010 */
[----:B------:R-:W-:-:S05]  /*13720*/  SHF.R.U32.HI R11, RZ, 0x8, R8 ;  /* 0x00000008ff0b7819 */ /* 0x000fca0000011608 */
[----:B------:R-:W-:Y:S01]  /*13730*/  HMMA.16816.F32.BF16 R160, R20, R14, R160 ;  /* 0x0000000e14a0723c */ /* 0x000fe200000418a0 */
[--C-:B------:R-:W-:Y:S01]  /*13740*/  FFMA.FTZ R35, R66, c[0x0][0x23c], -R244.reuse ;  /* 0x00008f0042237a23 */ /* 0x100fe200000108f4 */
[----:B------:R-:W3:Y:S05]  /*13750*/  LDSM.16.MT88.4 R12, [R216+0x4c00] ;  /* 0x004c0000d80c783b */ /* 0x000eea0000004200 */
[--C-:B------:R-:W-:Y:S02]  /*13760*/  SHF.R.U32.HI R20, RZ, 0x10, R9.reuse ;  /* 0x00000010ff147819 */ /* 0x100fe40000011609 */
[----:B------:R-:W-:Y:S02]  /*13770*/  LOP3.LUT R22, R9, 0xff, RZ, 0xc0, !PT ;  /* 0x000000ff09167812 */ /* 0x000fe400078ec0ff */
[----:B------:R-:W-:Y:S01]  /*13780*/  SHF.R.U32.HI R9, RZ, 0x18, R9 ;  /* 0x00000018ff097819 */ /* 0x000fe20000011609 */
[----:B------:R-:W-:Y:S01]  /*13790*/  FFMA.FTZ R32, R70, c[0x0][0x23c], -R244 ;  /* 0x00008f0046207a23 */ /* 0x000fe200000108f4 */
[----:B------:R-:W-:-:S02]  /*137a0*/  LOP3.LUT R20, R20, 0xff, RZ, 0xc0, !PT ;  /* 0x000000ff14147812 */ /* 0x000fc400078ec0ff */
[----:B------:R-:W-:Y:S02]  /*137b0*/  PRMT R22, R22, 0x5410, R11 ;  /* 0x0000541016167816 */ /* 0x000fe4000000000b */
[----:B------:R-:W-:Y:S01]  /*137c0*/  PRMT R20, R20, 0x5410, R9 ;  /* 0x0000541014147816 */ /* 0x000fe20000000009 */
[----:B------:R-:W-:Y:S01]  /*137d0*/  MUFU.EX2 R58, R58 ;  /* 0x0000003a003a7308 */ /* 0x000fe20000000800 */
[----:B------:R-:W4:Y:S07]  /*137e0*/  LDSM.16.MT88.4 R8, [R215+0x4c00] ;  /* 0x004c0000d708783b */ /* 0x000f2e0000004200 */
[----:B------:R-:W1:Y:S08]  /*137f0*/  MUFU.EX2 R33, R33 ;  /* 0x0000002100217308 */ /* 0x000e700000000800 */
[----:B------:R-:W-:Y:S08]  /*13800*/  MUFU.EX2 R35, R35 ;  /* 0x0000002300237308 */ /* 0x000ff00000000800 */
[----:B------:R-:W1:Y:S08]  /*13810*/  MUFU.EX2 R32, R32 ;  /* 0x0000002000207308 */ /* 0x000e700000000800 */
[----:B------:R-:W-:Y:S08]  /*13820*/  MUFU.EX2 R34, R34 ;  /* 0x0000002200227308 */ /* 0x000ff00000000800 */
[----:B------:R-:W3:Y:S01]  /*13830*/  MUFU.EX2 R137, R137 ;  /* 0x0000008900897308 */ /* 0x000ee20000000800 */
[--C-:B------:R-:W-:Y:S01]  /*13840*/  HSET2.LE.AND R16, R16, R3.reuse, PT ;  /* 0x0000000310107233 */ /* 0x100fe20003803000 */
[----:B-1----:R-:W-:Y:S01]  /*13850*/  F2FP.BF16.PACK_AB R19, R33, R58 ;  /* 0x0000003a2113723e */ /* 0x002fe200000010ff */
[----:B------:R-:W-:-:S05]  /*13860*/  HSET2.LE.AND R18, R18, R3, PT ;  /* 0x0000000312127233 */ /* 0x000fca0003803000 */
[----:B------:R-:W-:Y:S01]  /*13870*/  MUFU.EX2 R62, R62 ;  /* 0x0000003e003e7308 */ /* 0x000fe20000000800 */
[----:B------:R-:W-:-:S07]  /*13880*/  F2FP.BF16.PACK_AB R17, R32, R35 ;  /* 0x000000232011723e */ /* 0x000fce00000010ff */
[----:B------:R-:W1:Y:S01]  /*13890*/  MUFU.EX2 R57, R57 ;  /* 0x0000003900397308 */ /* 0x000e620000000800 */
[----:B------:R-:W-:Y:S01]  /*138a0*/  LOP3.LUT R19, R16, R19, RZ, 0xc0, !PT ;  /* 0x0000001310137212 */ /* 0x000fe200078ec0ff */
[----:B------:R-:W-:Y:S01]  /*138b0*/  HSET2.LE.AND R16, R22, R3, PT ;  /* 0x0000000316107233 */ /* 0x000fe20003803000 */
[----:B------:R-:W-:Y:S02]  /*138c0*/  LOP3.LUT R18, R18, R17, RZ, 0xc0, !PT ;  /* 0x0000001112127212 */ /* 0x000fe400078ec0ff */
[----:B---3--:R-:W-:-:S04]  /*138d0*/  F2FP.BF16.PACK_AB R17, R137, R34 ;  /* 0x000000228911723e */ /* 0x008fc800000010ff */
[----:B------:R-:W-:Y:S01]  /*138e0*/  LOP3.LUT R16, R16, R17, RZ, 0xc0, !PT ;  /* 0x0000001110107212 */ /* 0x000fe200078ec0ff */
[----:B------:R-:W-:Y:S01]  /*138f0*/  HSET2.LE.AND R17, R20, R3, PT ;  /* 0x0000000314117233 */ /* 0x000fe20003803000 */
[----:B-1----:R-:W-:Y:S01]  /*13900*/  F2FP.BF16.PACK_AB R20, R57, R62 ;  /* 0x0000003e3914723e */ /* 0x002fe200000010ff */
[----:B------:R-:W-:-:S03]  /*13910*/  IMAD.MOV.U32 R30, RZ, RZ, R138 ;  /* 0x000000ffff1e7224 */ /* 0x000fc600078e008a */
[----:B------:R-:W-:Y:S01]  /*13920*/  LOP3.LUT R17, R17, R20, RZ, 0xc0, !PT ;  /* 0x0000001411117212 */ /* 0x000fe200078ec0ff */
[----:B------:R-:W-:-:S06]  /*13930*/  FFMA.FTZ R69, R68, c[0x0][0x23c], -R245 ;  /* 0x00008f0044457a23 */ /* 0x000fcc00000108f5 */
[----:B------:R-:W-:Y:S01]  /*13940*/  HMMA.16816.F32.BF16 R140, R16, R12, R140 ;  /* 0x0000000c108c723c */ /* 0x000fe2000004188c */
[----:B------:R-:W-:-:S07]  /*13950*/  FFMA.FTZ R68, R63, c[0x0][0x23c], -R246 ;  /* 0x00008f003f447a23 */ /* 0x000fce00000108f6 */
[C---:B------:R-:W-:Y:S08]  /*13960*/  HMMA.16816.F32.BF16 R36, R16.reuse, R14, R36 ;  /* 0x0000000e1024723c */ /* 0x040ff00000041824 */
[C---:B----4-:R-:W-:Y:S08]  /*13970*/  HMMA.16816.F32.BF16 R148, R16.reuse, R8, R148 ;  /* 0x000000081094723c */ /* 0x050ff00000041894 */
[----:B------:R-:W-:Y:S07]  /*13980*/  HMMA.16816.F32.BF16 R144, R16, R10, R144 ;  /* 0x0000000a1090723c */ /* 0x000fee0000041890 */
[----:B------:R-:W-:Y:S01]  /*13990*/  LOP3.LUT R16, R139, UR16, R30, 0x96, !PT ;  /* 0x000000108b107c12 */ /* 0x000fe2000f8e961e */
[----:B------:R-:W-:-:S02]  /*139a0*/  FFMA.FTZ R66, R60, c[0x0][0x23c], -R245 ;  /* 0x00008f003c427a23 */ /* 0x000fc400000108f5 */
[----:B------:R-:W-:Y:S02]  /*139b0*/  FFMA.FTZ R63, R67, c[0x0][0x23c], -R246 ;  /* 0x00008f00433f7a23 */ /* 0x000fe400000108f6 */
[----:B------:R-:W-:-:S04]  /*139c0*/  IMAD.WIDE.U32 R16, R16, -0x2daee0ad, RZ ;  /* 0xd2511f5310107825 */ /* 0x000fc800078e00ff */
[--C-:B------:R-:W-:Y:S01]  /*139d0*/  FFMA.FTZ R60, R64, c[0x0][0x23c], -R245.reuse ;  /* 0x00008f00403c7a23 */ /* 0x100fe200000108f5 */
[----:B------:R-:W-:Y:S02]  /*139e0*/  LOP3.LUT R22, R17, UR26, R186, 0x96, !PT ;  /* 0x0000001a11167c12 */ /* 0x000fe4000f8e96ba */
[----:B------:R-:W-:Y:S02]  /*139f0*/  LOP3.LUT R19, R16, 0xffff, RZ, 0xc0, !PT ;  /* 0x0000ffff10137812 */ /* 0x000fe400078ec0ff */
[--C-:B------:R-:W-:Y:S01]  /*13a00*/  SHF.R.U32.HI R17, RZ, 0x10, R16.reuse ;  /* 0x00000010ff117819 */ /* 0x100fe20000011610 */
[----:B------:R-:W-:Y:S01]  /*13a10*/  FFMA.FTZ R31, R56, c[0x0][0x23c], -R245 ;  /* 0x00008f00381f7a23 */ /* 0x000fe200000108f5 */
[----:B------:R-:W-:Y:S01]  /*13a20*/  MUFU.EX2 R68, R68 ;  /* 0x0000004400447308 */ /* 0x000fe20000000800 */
[----:B------:R-:W-:Y:S02]  /*13a30*/  LOP3.LUT R18, R16, 0xff, RZ, 0xc0, !PT ;  /* 0x000000ff10127812 */ /* 0x000fe400078ec0ff */
[----:B------:R-:W-:-:S02]  /*13a40*/  SHF.R.U32.HI R16, RZ, 0x18, R16 ;  /* 0x00000018ff107819 */ /* 0x000fc40000011610 */
[----:B------:R-:W-:-:S03]  /*13a50*/  LOP3.LUT R17, R17, 0xff, RZ, 0xc0, !PT ;  /* 0x000000ff11117812 */ /* 0x000fc600078ec0ff */
[----:B------:R-:W1:Y:S01]  /*13a60*/  MUFU.EX2 R63, R63 ;  /* 0x0000003f003f7308 */ /* 0x000e620000000800 */
[----:B------:R-:W-:Y:S01]  /*13a70*/  SHF.R.U32.HI R19, RZ, 0x8, R19 ;  /* 0x00000008ff137819 */ /* 0x000fe20000011613 */
[----:B------:R-:W-:Y:S01]  /*13a80*/  IMAD.MOV.U32 R138, RZ, RZ, R136 ;  /* 0x000000ffff8a7224 */ /* 0x000fe200078e0088 */
[----:B------:R-:W-:Y:S01]  /*13a90*/  PRMT R16, R17, 0x5410, R16 ;  /* 0x0000541011107816 */ /* 0x000fe20000000010 */
[----:B------:R-:W-:-:S04]  /*13aa0*/  FFMA.FTZ R29, R4, c[0x0][0x23c], -R246 ;  /* 0x00008f00041d7a23 */ /* 0x000fc800000108f6 */
[----:B------:R-:W-:Y:S01]  /*13ab0*/  MUFU.EX2 R60, R60 ;  /* 0x0000003c003c7308 */ /* 0x000fe20000000800 */
[----:B------:R-:W-:Y:S01]  /*13ac0*/  FFMA.FTZ R136, R59, c[0x0][0x23c], -R246 ;  /* 0x00008f003b887a23 */ /* 0x000fe200000108f6 */
[----:B------:R-:W-:-:S06]  /*13ad0*/  PRMT R18, R18, 0x5410, R19 ;  /* 0x0000541012127816 */ /* 0x000fcc0000000013 */
[----:B------:R-:W3:Y:S01]  /*13ae0*/  MUFU.EX2 R69, R69 ;  /* 0x0000004500457308 */ /* 0x000ee20000000800 */
[----:B------:R-:W-:Y:S02]  /*13af0*/  LOP3.LUT R17, R22, 0xffff, RZ, 0xc0, !PT ;  /* 0x0000ffff16117812 */ /* 0x000fe400078ec0ff */
[----:B------:R-:W-:-:S05]  /*13b00*/  SHF.R.U32.HI R19, RZ, 0x10, R22 ;  /* 0x00000010ff137819 */ /* 0x000fca0000011616 */
[----:B------:R-:W-:Y:S01]  /*13b10*/  MUFU.EX2 R31, R31 ;  /* 0x0000001f001f7308 */ /* 0x000fe20000000800 */
[----:B------:R-:W-:Y:S02]  /*13b20*/  LOP3.LUT R20, R22, 0xff, RZ, 0xc0, !PT ;  /* 0x000000ff16147812 */ /* 0x000fe400078ec0ff */
[----:B------:R-:W-:-:S05]  /*13b30*/  SHF.R.U32.HI R21, RZ, 0x8, R17 ;  /* 0x00000008ff157819 */ /* 0x000fca0000011611 */
[----:B------:R-:W4:Y:S01]  /*13b40*/  MUFU.EX2 R66, R66 ;  /* 0x0000004200427308 */ /* 0x000f220000000800 */
[----:B------:R-:W-:Y:S02]  /*13b50*/  SHF.R.U32.HI R22, RZ, 0x18, R22 ;  /* 0x00000018ff167819 */ /* 0x000fe40000011616 */
[----:B------:R-:W-:Y:S01]  /*13b60*/  LOP3.LUT R17, R19, 0xff, RZ, 0xc0, !PT ;  /* 0x000000ff13117812 */ /* 0x000fe200078ec0ff */
[----:B------:R-:W-:-:S04]  /*13b70*/  HSET2.LE.AND R16, R16, R3, PT ;  /* 0x0000000310107233 */ /* 0x000fc80003803000 */
[----:B------:R-:W-:Y:S01]  /*13b80*/  MUFU.EX2 R29, R29 ;  /* 0x0000001d001d7308 */ /* 0x000fe20000000800 */
[----:B------:R-:W-:Y:S01]  /*13b90*/  PRMT R20, R20, 0x5410, R21 ;  /* 0x0000541014147816 */ /* 0x000fe20000000015 */
[----:B------:R-:W-:Y:S01]  /*13ba0*/  HSET2.LE.AND R18, R18, R3, PT ;  /* 0x0000000312127233 */ /* 0x000fe20003803000 */
[----:B------:R-:W-:-:S05]  /*13bb0*/  PRMT R4, R17, 0x5410, R22 ;  /* 0x0000541011047816 */ /* 0x000fca0000000016 */
[----:B------:R-:W4:Y:S01]  /*13bc0*/  MUFU.EX2 R136, R136 ;  /* 0x0000008800887308 */ /* 0x000f220000000800 */
[----:B-1----:R-:W-:Y:S02]  /*13bd0*/  F2FP.BF16.PACK_AB R19, R63, R68 ;  /* 0x000000443f13723e */ /* 0x002fe400000010ff */
[----:B---3--:R-:W-:Y:S02]  /*13be0*/  F2FP.BF16.PACK_AB R17, R69, R60 ;  /* 0x0000003c4511723e */ /* 0x008fe400000010ff */
[----:B------:R-:W-:Y:S01]  /*13bf0*/  LOP3.LUT R19, R16, R19, RZ, 0xc0, !PT ;  /* 0x0000001310137212 */ /* 0x000fe200078ec0ff */
[--C-:B------:R-:W-:Y:S01]  /*13c00*/  HSET2.LE.AND R16, R20, R3.reuse, PT ;  /* 0x0000000314107233 */ /* 0x100fe20003803000 */
[----:B------:R-:W-:Y:S02]  /*13c10*/  LOP3.LUT R18, R18, R17, RZ, 0xc0, !PT ;  /* 0x0000001112127212 */ /* 0x000fe400078ec0ff */
[----:B----4-:R-:W-:Y:S01]  /*13c20*/  F2FP.BF16.PACK_AB R17, R66, R31 ;  /* 0x0000001f4211723e */ /* 0x010fe200000010ff */
[----:B------:R-:W-:-:S03]  /*13c30*/  HSET2.LE.AND R4, R4, R3, PT ;  /* 0x0000000304047233 */ /* 0x000fc60003803000 */
[----:B------:R-:W-:Y:S02]  /*13c40*/  LOP3.LUT R16, R16, R17, RZ, 0xc0, !PT ;  /* 0x0000001110107212 */ /* 0x000fe400078ec0ff */
[----:B------:R-:W-:Y:S01]  /*13c50*/  F2FP.BF16.PACK_AB R17, R136, R29 ;  /* 0x0000001d8811723e */ /* 0x000fe200000010ff */
        /* <DEDUP_REMOVED lines=15> */
[----:B------:R-:W-:-:S04]  /*13d50*/  LOP3.LUT R9, R251, UR22, R14, 0x96, !PT ;  /* 0x00000016fb097c12 */ /* 0x000fc8000f8e960e */
        /* <DEDUP_REMOVED lines=28> */
[----:B------:R-:W-:Y:S02]  /*13f20*/  LOP3.LUT R10, R13, UR24, R186, 0x96, !PT ;  /* 0x000000180d0a7c12 */ /* 0x000fe4000f8e96ba */
[----:B------:R-:W-:Y:S01]  /*13f30*/  LOP3.LUT R13, R25, UR17, R22, 0x96, !PT ;  /* 0x00000011190d7c12 */ /* 0x000fe2000f8e9616 */
[----:B------:R-:W-:Y:S01]  /*13f40*/  IMAD.WIDE.U32 R22, R4, -0x326172a9, RZ ;  /* 0xcd9e8d5704167825 */ /* 0x000fe200078e00ff */
[----:B------:R-:W-:-:S03]  /*13f50*/  LOP3.LUT R4, R27, UR13, R250, 0x96, !PT ;  /* 0x0000000d1b047c12 */ /* 0x000fc6000f8e96fa */
[----:B------:R-:W-:-:S04]  /*13f60*/  IMAD.WIDE.U32 R64, R12, -0x326172a9, RZ ;  /* 0xcd9e8d570c407825 */ /* 0x000fc800078e00ff */
[----:B------:R-:W-:Y:S01]  /*13f70*/  IMAD.WIDE.U32 R186, R4, -0x326172a9, RZ ;  /* 0xcd9e8d5704ba7825 */ /* 0x000fe200078e00ff */
[----:B------:R-:W-:-:S03]  /*13f80*/  LOP3.LUT R4, R65, UR16, R16, 0x96, !PT ;  /* 0x0000001041047c12 */ /* 0x000fc6000f8e9610 */
[----:B--2---:R-:W-:Y:S02]  /*13f90*/  FFMA.FTZ R20, R210, R179, R242 ;  /* 0x000000b3d2147223 */ /* 0x004fe400000100f2 */
[----:B------:R-:W-:Y:S02]  /*13fa0*/  FFMA.FTZ R244, R211, R184, R181 ;  /* 0x000000b8d3f47223 */ /* 0x000fe400000100b5 */
[----:B------:R-:W-:-:S04]  /*13fb0*/  IMAD.WIDE.U32 R16, R9, -0x2daee0ad, RZ ;  /* 0xd2511f5309107825 */ /* 0x000fc800078e00ff */
[----:B------:R-:W-:Y:S01]  /*13fc0*/  IMAD.WIDE.U32 R210, R8, -0x2daee0ad, RZ ;  /* 0xd2511f5308d27825 */ /* 0x000fe200078e00ff */
[----:B------:R-:W-:-:S04]  /*13fd0*/  LOP3.LUT R9, R17, UR21, R48, 0x96, !PT ;  /* 0x0000001511097c12 */ /* 0x000fc8000f8e9630 */
[----:B------:R-:W-:Y:S01]  /*13fe0*/  LOP3.LUT R8, R211, UR19, R16, 0x96, !PT ;  /* 0x00000013d3087c12 */ /* 0x000fe2000f8e9610 */
[----:B------:R-:W-:Y:S01]  /*13ff0*/  IMAD.WIDE.U32 R16, R10, -0x2daee0ad, RZ ;  /* 0xd2511f530a107825 */ /* 0x000fe200078e00ff */
[----:B------:R-:W-:-:S03]  /*14000*/  LOP3.LUT R12, R187, UR25, R64, 0x96, !PT ;  /* 0x00000019bb0c7c12 */ /* 0x000fc6000f8e9640 */
[----:B------:R-:W-:Y:S02]  /*14010*/  FFMA.FTZ R243, R243, R178, R51 ;  /* 0x000000b2f3f37223 */ /* 0x000fe40000010033 */
        /* <DEDUP_REMOVED lines=8> */
[----:B------:R-:W-:Y:S01]  /*140a0*/  FFMA.FTZ R251, R252, R183, R50 ;  /* 0x000000b7fcfb7223 */ /* 0x000fe20000010032 */
[----:B------:R-:W-:Y:S01]  /*140b0*/  LOP3.LUT R9, R17, UR20, R208, 0x96, !PT ;  /* 0x0000001411097c12 */ /* 0x000fe2000f8e96d0 */
[----:B------:R-:W-:-:S04]  /*140c0*/  IMAD.WIDE.U32 R50, R10, -0x326172a9, RZ ;  /* 0xcd9e8d570a327825 */ /* 0x000fc800078e00ff */
[----:B------:R-:W-:Y:S02]  /*140d0*/  IMAD.MOV.U32 R10, RZ, RZ, R210 ;  /* 0x000000ffff0a7224 */ /* 0x000fe400078e00d2 */
[----:B------:R-:W-:-:S04]  /*140e0*/  IMAD.WIDE.U32 R208, R8, -0x2daee0ad, RZ ;  /* 0xd2511f5308d07825 */ /* 0x000fc800078e00ff */
[----:B------:R-:W-:Y:S01]  /*140f0*/  IMAD.WIDE.U32 R64, R64, -0x2daee0ad, RZ ;  /* 0xd2511f5340407825 */ /* 0x000fe200078e00ff */
[----:B------:R-:W-:Y:S02]  /*14100*/  LOP3.LUT R16, R51, UR18, R16, 0x96, !PT ;  /* 0x0000001233107c12 */ /* 0x000fe4000f8e9610 */
[----:B------:R-:W-:Y:S02]  /*14110*/  LOP3.LUT R10, R209, UR17, R10, 0x96, !PT ;  /* 0x00000011d10a7c12 */ /* 0x000fe4000f8e960a */
[----:B------:R-:W-:Y:S01]  /*14120*/  LOP3.LUT R8, R65, UR13, R208, 0x96, !PT ;  /* 0x0000000d41087c12 */ /* 0x000fe2000f8e96d0 */
[----:B------:R-:W-:-:S04]  /*14130*/  IMAD.WIDE.U32 R208, R9, -0x2daee0ad, RZ ;  /* 0xd2511f5309d07825 */ /* 0x000fc800078e00ff */
[----:B------:R-:W-:Y:S01]  /*14140*/  IMAD.WIDE.U32 R16, R16, -0x2daee0ad, RZ ;  /* 0xd2511f5310107825 */ /* 0x000fe200078e00ff */
[----:B------:R-:W-:-:S03]  /*14150*/  LOP3.LUT R27, R209, UR17, R178, 0x96, !PT ;  /* 0x00000011d11b7c12 */ /* 0x000fc6000f8e96b2 */
[----:B------:R-:W-:Y:S02]  /*14160*/  IMAD.MOV.U32 R11, RZ, RZ, R211 ;  /* 0x000000ffff0b7224 */ /* 0x000fe400078e00d3 */
[----:B------:R-:W-:Y:S01]  /*14170*/  IMAD.WIDE.U32 R14, R13, -0x326172a9, RZ ;  /* 0xcd9e8d570d0e7825 */ /* 0x000fe200078e00ff */
[----:B------:R-:W-:Y:S01]  /*14180*/  LOP3.LUT R9, R17, UR13, R208, 0x96, !PT ;  /* 0x0000000d11097c12 */ /* 0x000fe2000f8e96d0 */
[----:B------:R1:W5:Y:S02]  /*14190*/  LDL.LU.64 R210, [R1+0x38] ;  /* 0x0000380001d27983 */ /* 0x0003640000300a00 */
[----:B------:R-:W-:-:S04]  /*141a0*/  IMAD.WIDE.U32 R10, R10, -0x326172a9, RZ ;  /* 0xcd9e8d570a0a7825 */ /* 0x000fc800078e00ff */
[----:B------:R-:W-:Y:S01]  /*141b0*/  IMAD.WIDE.U32 R178, R8, -0x326172a9, RZ ;  /* 0xcd9e8d5708b27825 */ /* 0x000fe200078e00ff */
[----:B------:R-:W-:Y:S01]  /*141c0*/  LOP3.LUT R13, R15, UR16, R18, 0x96, !PT ;  /* 0x000000100f0d7c12 */ /* 0x000fe2000f8e9612 */
[----:B------:R1:W5:Y:S01]  /*141d0*/  LDL.LU.64 R208, [R1+0x30] ;  /* 0x0000300001d07983 */ /* 0x0003620000300a00 */
[----:B------:R-:W-:Y:S02]  /*141e0*/  LOP3.LUT R15, R22, 0xffff, RZ, 0xc0, !PT ;  /* 0x0000ffff160f7812 */ /* 0x000fe400078ec0ff */
        /* <DEDUP_REMOVED lines=8> */
[----:B------:R-:W-:Y:S02]  /*14270*/  SHF.R.U32.HI R18, RZ, 0x10, R22 ;  /* 0x00000010ff127819 */ /* 0x000fe40000011616 */
[----:B------:R-:W-:Y:S02]  /*14280*/  SHF.R.U32.HI R27, RZ, 0x8, R15 ;  /* 0x00000008ff1b7819 */ /* 0x000fe4000001160f */
[----:B------:R-:W-:Y:S02]  /*14290*/  LOP3.LUT R15, R18, 0xff, RZ, 0xc0, !PT ;  /* 0x000000ff120f7812 */ /* 0x000fe400078ec0ff */
[----:B------:R-:W-:-:S02]  /*142a0*/  LOP3.LUT R24, R22, 0xff, RZ, 0xc0, !PT ;  /* 0x000000ff16187812 */ /* 0x000fc400078ec0ff */
[----:B------:R-:W-:Y:S02]  /*142b0*/  LOP3.LUT R55, R179, UR25, R48, 0x96, !PT ;  /* 0x00000019b3377c12 */ /* 0x000fe4000f8e9630 */
[C---:B------:R-:W-:Y:S02]  /*142c0*/  LOP3.LUT R17, R178.reuse, 0xffff, RZ, 0xc0, !PT ;  /* 0x0000ffffb2117812 */ /* 0x040fe400078ec0ff */
[----:B------:R-:W-:Y:S02]  /*142d0*/  LOP3.LUT R250, R178, 0xff, RZ, 0xc0, !PT ;  /* 0x000000ffb2fa7812 */ /* 0x000fe400078ec0ff */
[--C-:B------:R-:W-:Y:S02]  /*142e0*/  SHF.R.U32.HI R18, RZ, 0x10, R178.reuse ;  /* 0x00000010ff127819 */ /* 0x100fe400000116b2 */
[----:B------:R-:W-:Y:S01]  /*142f0*/  SHF.R.U32.HI R30, RZ, 0x18, R178 ;  /* 0x00000018ff1e7819 */ /* 0x000fe200000116b2 */
[----:B------:R-:W-:Y:S01]  /*14300*/  IMAD.WIDE.U32 R178, R13, -0x2daee0ad, RZ ;  /* 0xd2511f530db27825 */ /* 0x000fe200078e00ff */
[----:B------:R-:W-:-:S04]  /*14310*/  SHF.R.U32.HI R22, RZ, 0x18, R22 ;  /* 0x00000018ff167819 */ /* 0x000fc80000011616 */
[----:B------:R-:W-:Y:S02]  /*14320*/  PRMT R22, R15, 0x5410, R22 ;  /* 0x000054100f167816 */ /* 0x000fe40000000016 */
[----:B------:R-:W-:Y:S01]  /*14330*/  LOP3.LUT R15, R179, UR26, R138, 0x96, !PT ;  /* 0x0000001ab30f7c12 */ /* 0x000fe2000f8e968a */
[----:B------:R-:W-:Y:S01]  /*14340*/  IMAD.WIDE.U32 R138, R4, -0x2daee0ad, RZ ;  /* 0xd2511f53048a7825 */ /* 0x000fe200078e00ff */
[----:B------:R-:W-:Y:S02]  /*14350*/  PRMT R24, R24, 0x5410, R27 ;  /* 0x0000541018187816 */ /* 0x000fe4000000001b */
[----:B------:R-:W-:Y:S02]  /*14360*/  LOP3.LUT R9, R49, UR16, R50, 0x96, !PT ;  /* 0x0000001031097c12 */ /* 0x000fe4000f8e9632 */
[----:B------:R-:W-:Y:S01]  /*14370*/  LOP3.LUT R13, R139, UR26, R26, 0x96, !PT ;  /* 0x0000001a8b0d7c12 */ /* 0x000fe2000f8e961a */
[----:B------:R-:W-:Y:S01]  /*14380*/  IMAD.WIDE.U32 R26, R11, -0x2daee0ad, RZ ;  /* 0xd2511f530b1a7825 */ /* 0x000fe200078e00ff */
[----:B------:R-:W-:-:S02]  /*14390*/  SHF.R.U32.HI R19, RZ, 0x8, R19 ;  /* 0x00000008ff137819 */ /* 0x000fc40000011613 */
[----:B------:R-:W-:Y:S02]  /*143a0*/  LOP3.LUT R14, R23, UR25, R14, 0x96, !PT ;  /* 0x00000019170e7c12 */ /* 0x000fe4000f8e960e */
[----:B------:R-:W-:Y:S02]  /*143b0*/  LOP3.LUT R21, R21, 0xff, RZ, 0xc0, !PT ;  /* 0x000000ff15157812 */ /* 0x000fe400078ec0ff */
[----:B------:R-:W-:Y:S02]  /*143c0*/  LOP3.LUT R242, R186, 0xff, RZ, 0xc0, !PT ;  /* 0x000000ffbaf27812 */ /* 0x000fe400078ec0ff */
[----:B------:R-:W-:Y:S02]  /*143d0*/  LOP3.LUT R184, R12, 0xffff, RZ, 0xc0, !PT ;  /* 0x0000ffff0cb87812 */ /* 0x000fe400078ec0ff */
[----:B------:R-:W-:Y:S02]  /*143e0*/  LOP3.LUT R4, R138, 0xffff, RZ, 0xc0, !PT ;  /* 0x0000ffff8a047812 */ /* 0x000fe400078ec0ff */
[----:B------:R-:W-:-:S02]  /*143f0*/  LOP3.LUT R67, R178, 0xff, RZ, 0xc0, !PT ;  /* 0x000000ffb2437812 */ /* 0x000fc400078ec0ff */
[----:B------:R-:W-:Y:S01]  /*14400*/  SHF.R.U32.HI R70, RZ, 0x10, R178 ;  /* 0x00000010ff467819 */ /* 0x000fe200000116b2 */
[--C-:B------:R-:W-:Y:S01]  /*14410*/  FFMA.FTZ R181, R72, c[0x0][0x23c], -R245.reuse ;  /* 0x00008f0048b57a23 */ /* 0x100fe200000108f5 */
[----:B------:R-:W-:Y:S02]  /*14420*/  LOP3.LUT R23, R186, 0xffff, RZ, 0xc0, !PT ;  /* 0x0000ffffba177812 */ /* 0x000fe400078ec0ff */
[----:B------:R-:W-:Y:S02]  /*14430*/  LOP3.LUT R61, R178, 0xffff, RZ, 0xc0, !PT ;  /* 0x0000ffffb23d7812 */ /* 0x000fe400078ec0ff */
[--C-:B------:R-:W-:Y:S02]  /*14440*/  SHF.R.U32.HI R59, RZ, 0x10, R138.reuse ;  /* 0x00000010ff3b7819 */ /* 0x100fe4000001168a */
[----:B------:R-:W-:Y:S01]  /*14450*/  SHF.R.U32.HI R183, RZ, 0x18, R138 ;  /* 0x00000018ffb77819 */ /* 0x000fe2000001168a */
[----:B------:R-:W-:Y:S01]  /*14460*/  FFMA.FTZ R175, R175, c[0x0][0x23c], -R245 ;  /* 0x00008f00afaf7a23 */ /* 0x000fe200000108f5 */
[----:B------:R-:W-:Y:S01]  /*14470*/  PRMT R10, R10, 0x5410, R19 ;  /* 0x000054100a0a7816 */ /* 0x000fe20000000013 */
[----:B------:R-:W-:Y:S01]  /*14480*/  FFMA.FTZ R46, R46, c[0x0][0x23c], -R245 ;  /* 0x00008f002e2e7a23 */ /* 0x000fe200000108f5 */
[----:B------:R-:W-:Y:S01]  /*14490*/  LOP3.LUT R11, R27, UR26, R64, 0x96, !PT ;  /* 0x0000001a1b0b7c12 */ /* 0x000fe2000f8e9640 */
[----:B------:R-:W-:Y:S01]  /*144a0*/  IMAD.WIDE.U32 R64, R9, -0x2daee0ad, RZ ;  /* 0xd2511f5309407825 */ /* 0x000fe200078e00ff */
[----:B------:R-:W-:-:S03]  /*144b0*/  SHF.R.U32.HI R19, RZ, 0x8, R17 ;  /* 0x00000008ff137819 */ /* 0x000fc60000011611 */
[--C-:B------:R-:W-:Y:S01]  /*144c0*/  FFMA.FTZ R202, R202, c[0x0][0x23c], -R245.reuse ;  /* 0x00008f00caca7a23 */ /* 0x100fe200000108f5 */
[----:B------:R-:W-:Y:S01]  /*144d0*/  LOP3.LUT R17, R18, 0xff, RZ, 0xc0, !PT ;  /* 0x000000ff12117812 */ /* 0x000fe200078ec0ff */
[----:B------:R-:W-:Y:S01]  /*144e0*/  FFMA.FTZ R207, R207, c[0x0][0x23c], -R245 ;  /* 0x00008f00cfcf7a23 */ /* 0x000fe200000108f5 */
[----:B------:R-:W-:Y:S02]  /*144f0*/  SHF.R.U32.HI R23, RZ, 0x8, R23 ;  /* 0x00000008ff177819 */ /* 0x000fe40000011617 */
[----:B------:R-:W-:Y:S02]  /*14500*/  FSETP.NEU.FTZ.AND P0, PT, R193, -INF , PT ;  /* 0xff800000c100780b */ /* 0x000fe40003f1d000 */
[----:B------:R-:W-:Y:S02]  /*14510*/  FSETP.NEU.FTZ.AND P1, PT, R195, -INF , PT ;  /* 0xff800000c300780b */ /* 0x000fe40003f3d000 */
[----:B------:R-:W-:Y:S02]  /*14520*/  SHF.R.U32.HI R25, RZ, 0x10, R186 ;  /* 0x00000010ff197819 */ /* 0x000fe400000116ba */
[----:B------:R-:W-:-:S02]  /*14530*/  SHF.R.U32.HI R248, RZ, 0x18, R178 ;  /* 0x00000018fff87819 */ /* 0x000fc400000116b2 */
[----:B------:R-:W-:Y:S01]  /*14540*/  SHF.R.U32.HI R252, RZ, 0x18, R55 ;  /* 0x00000018fffc7819 */ /* 0x000fe20000011637 */
[----:B------:R-:W-:Y:S01]  /*14550*/  FFMA.FTZ R71, R71, c[0x0][0x23c], -R246 ;  /* 0x00008f0047477a23 */ /* 0x000fe200000108f6 */
[----:B------:R-:W-:Y:S01]  /*14560*/  PRMT R8, R21, 0x5410, R8 ;  /* 0x0000541015087816 */ /* 0x000fe20000000008 */
[--C-:B------:R-:W-:Y:S01]  /*14570*/  FFMA.FTZ R113, R113, c[0x0][0x23c], -R246.reuse ;  /* 0x00008f0071717a23 */ /* 0x100fe200000108f6 */
[----:B------:R-:W-:Y:S01]  /*14580*/  LOP3.LUT R21, R14, 0xffff, RZ, 0xc0, !PT ;  /* 0x0000ffff0e157812 */ /* 0x000fe200078ec0ff */
[----:B------:R-:W-:Y:S01]  /*14590*/  FFMA.FTZ R174, R174, c[0x0][0x23c], -R246 ;  /* 0x00008f00aeae7a23 */ /* 0x000fe200000108f6 */
[----:B------:R-:W-:Y:S01]  /*145a0*/  SHF.R.U32.HI R56, RZ, 0x10, R14 ;  /* 0x00000010ff387819 */ /* 0x000fe2000001160e */
[--C-:B------:R-:W-:Y:S01]  /*145b0*/  FFMA.FTZ R115, R115, c[0x0][0x23c], -R246.reuse ;  /* 0x00008f0073737a23 */ /* 0x100fe200000108f6 */
[----:B------:R-:W-:Y:S01]  /*145c0*/  PRMT R250, R250, 0x5410, R19 ;  /* 0x00005410fafa7816 */ /* 0x000fe20000000013 */
[----:B------:R-:W-:Y:S01]  /*145d0*/  FFMA.FTZ R201, R201, c[0x0][0x23c], -R246 ;  /* 0x00008f00c9c97a23 */ /* 0x000fe200000108f6 */
[----:B------:R-:W-:Y:S01]  /*145e0*/  PRMT R30, R17, 0x5410, R30 ;  /* 0x00005410111e7816 */ /* 0x000fe2000000001e */
[----:B------:R-:W-:Y:S01]  /*145f0*/  FFMA.FTZ R206, R206, c[0x0][0x23c], -R246 ;  /* 0x00008f00cece7a23 */ /* 0x000fe200000108f6 */
[----:B------:R-:W-:Y:S01]  /*14600*/  LOP3.LUT R9, R65, UR26, R16, 0x96, !PT ;  /* 0x0000001a41097c12 */ /* 0x000fe2000f8e9610 */
[----:B------:R-:W-:Y:S01]  /*14610*/  FADD.FTZ R20, R199, R20 ;  /* 0x00000014c7147221 */ /* 0x000fe20000010000 */
[----:B------:R-:W-:Y:S01]  /*14620*/  PRMT R242, R242, 0x5410, R23 ;  /* 0x00005410f2f27816 */ /* 0x000fe20000000017 */
[----:B------:R-:W-:Y:S01]  /*14630*/  HSET2.LE.AND R24, R24, R3, PT ;  /* 0x0000000318187233 */ /* 0x000fe20003803000 */
[----:B------:R-:W-:Y:S01]  /*14640*/  LOP3.LUT R17, R64, 0xffff, RZ, 0xc0, !PT ;  /* 0x0000ffff40117812 */ /* 0x000fe200078ec0ff */
[----:B------:R-:W-:Y:S01]  /*14650*/  FADD.FTZ R170, R170, R251 ;  /* 0x000000fbaaaa7221 */ /* 0x000fe20000010000 */
[----:B------:R-:W-:Y:S01]  /*14660*/  LOP3.LUT R19, R64, 0xff, RZ, 0xc0, !PT ;  /* 0x000000ff40137812 */ /* 0x000fe200078ec0ff */
[----:B------:R-:W-:Y:S01]  /*14670*/  FADD.FTZ R182, R182, R243 ;  /* 0x000000f3b6b67221 */ /* 0x000fe20000010000 */
[--C-:B------:R-:W-:Y:S01]  /*14680*/  SHF.R.U32.HI R18, RZ, 0x10, R64.reuse ;  /* 0x00000010ff127819 */ /* 0x100fe20000011640 */
[----:B------:R1:W5:Y:S01]  /*14690*/  LDL.LU.64 R50, [R1+0x28] ;  /* 0x0000280001327983 */ /* 0x0003620000300a00 */
[----:B------:R-:W-:-:S02]  /*146a0*/  SHF.R.U32.HI R16, RZ, 0x18, R64 ;  /* 0x00000018ff107819 */ /* 0x000fc40000011640 */
[----:B------:R-:W-:Y:S02]  /*146b0*/  LOP3.LUT R23, R14, 0xff, RZ, 0xc0, !PT ;  /* 0x000000ff0e177812 */ /* 0x000fe400078ec0ff */
[----:B------:R-:W-:Y:S02]  /*146c0*/  SHF.R.U32.HI R184, RZ, 0x8, R184 ;  /* 0x00000008ffb87819 */ /* 0x000fe400000116b8 */
[----:B------:R-:W-:Y:S01]  /*146d0*/  LOP3.LUT R65, R12, 0xff, RZ, 0xc0, !PT ;  /* 0x000000ff0c417812 */ /* 0x000fe200078ec0ff */
[----:B------:R-:W-:Y:S01]  /*146e0*/  FFMA.FTZ R139, R94, c[0x0][0x23c], -R245 ;  /* 0x00008f005e8b7a23 */ /* 0x000fe200000108f5 */
[----:B------:R-:W-:Y:S02]  /*146f0*/  SHF.R.U32.HI R64, RZ, 0x8, R21 ;  /* 0x00000008ff407819 */ /* 0x000fe40000011615 */
[----:B------:R-:W-:Y:S01]  /*14700*/  LOP3.LUT R187, R138, 0xff, RZ, 0xc0, !PT ;  /* 0x000000ff8abb7812 */ /* 0x000fe200078ec0ff */
[----:B------:R-:W-:Y:S01]  /*14710*/  FFMA.FTZ R72, R88, c[0x0][0x23c], -R245 ;  /* 0x00008f0058487a23 */ /* 0x000fe200000108f5 */
[----:B------:R-:W-:-:S02]  /*14720*/  SHF.R.U32.HI R14, RZ, 0x18, R14 ;  /* 0x00000018ff0e7819 */ /* 0x000fc4000001160e */
[----:B------:R-:W-:Y:S01]  /*14730*/  SHF.R.U32.HI R61, RZ, 0x8, R61 ;  /* 0x00000008ff3d7819 */ /* 0x000fe2000001163d */
[----:B------:R-:W-:Y:S01]  /*14740*/  FFMA.FTZ R179, R80, c[0x0][0x23c], -R245 ;  /* 0x00008f0050b37a23 */ /* 0x000fe200000108f5 */
[----:B------:R-:W-:Y:S02]  /*14750*/  LOP3.LUT R21, R56, 0xff, RZ, 0xc0, !PT ;  /* 0x000000ff38157812 */ /* 0x000fe400078ec0ff */
[----:B------:R-:W-:Y:S02]  /*14760*/  LOP3.LUT R27, R26, 0xffff, RZ, 0xc0, !PT ;  /* 0x0000ffff1a1b7812 */ /* 0x000fe400078ec0ff */
[----:B------:R-:W-:Y:S02]  /*14770*/  SHF.R.U32.HI R178, RZ, 0x10, R26 ;  /* 0x00000010ffb27819 */ /* 0x000fe4000001161a */
[----:B------:R-:W-:Y:S02]  /*14780*/  SHF.R.U32.HI R186, RZ, 0x18, R186 ;  /* 0x00000018ffba7819 */ /* 0x000fe400000116ba */
[----:B------:R-:W-:Y:S01]  /*14790*/  LOP3.LUT R25, R25, 0xff, RZ, 0xc0, !PT ;  /* 0x000000ff19197812 */ /* 0x000fe200078ec0ff */
[--C-:B------:R-:W-:Y:S01]  /*147a0*/  HSET2.LE.AND R10, R10, R3.reuse, PT ;  /* 0x000000030a0a7233 */ /* 0x100fe20003803000 */
[----:B------:R-:W-:Y:S01]  /*147b0*/  PRMT R21, R21, 0x5410, R14 ;  /* 0x0000541015157816 */ /* 0x000fe2000000000e */
[----:B------:R-:W-:Y:S01]  /*147c0*/  HSET2.LE.AND R8, R8, R3, PT ;  /* 0x0000000308087233 */ /* 0x000fe20003803000 */
[----:B------:R-:W-:Y:S01]  /*147d0*/  SHF.R.U32.HI R14, RZ, 0x10, R12 ;  /* 0x00000010ff0e7819 */ /* 0x000fe2000001160c */
[----:B------:R-:W-:Y:S01]  /*147e0*/  IMAD.MOV.U32 R94, RZ, RZ, R244 ;  /* 0x000000ffff5e7224 */ /* 0x000fe200078e00f4 */
[----:B------:R-:W-:Y:S01]  /*147f0*/  PRMT R184, R65, 0x5410, R184 ;  /* 0x0000541041b87816 */ /* 0x000fe200000000b8 */
[----:B------:R-:W-:Y:S01]  /*14800*/  MUFU.EX2 R181, R181 ;  /* 0x000000b500b57308 */ /* 0x000fe20000000800 */
[----:B------:R-:W-:Y:S01]  /*14810*/  SHF.R.U32.HI R244, RZ, 0x18, R12 ;  /* 0x00000018fff47819 */ /* 0x000fe2000001160c */
[----:B------:R-:W-:Y:S01]  /*14820*/  FADD.FTZ R247, R247, R170 ;  /* 0x000000aaf7f77221 */ /* 0x000fe20000010000 */
[----:B------:R-:W-:Y:S01]  /*14830*/  LOP3.LUT R65, R14, 0xff, RZ, 0xc0, !PT ;  /* 0x000000ff0e417812 */ /* 0x000fe200078ec0ff */
[----:B------:R-:W-:Y:S01]  /*14840*/  FADD.FTZ R199, R203, R182 ;  /* 0x000000b6cbc77221 */ /* 0x000fe20000010000 */
[----:B------:R-:W-:-:S03]  /*14850*/  LOP3.LUT R12, R28, 0xffff, RZ, 0xc0, !PT ;  /* 0x0000ffff1c0c7812 */ /* 0x000fc600078ec0ff */
[----:B------:R-:W-:Y:S01]  /*14860*/  MUFU.EX2 R174, R174 ;  /* 0x000000ae00ae7308 */ /* 0x000fe20000000800 */
[----:B------:R-:W-:Y:S01]  /*14870*/  PRMT R244, R65, 0x5410, R244 ;  /* 0x0000541041f47816 */ /* 0x000fe200000000f4 */
[----:B------:R-:W-:Y:S01]  /*14880*/  HSET2.LE.AND R250, R250, R3, PT ;  /* 0x00000003fafa7233 */ /* 0x000fe20003803000 */
[--C-:B------:R-:W-:Y:S01]  /*14890*/  SHF.R.U32.HI R56, RZ, 0x10, R28.reuse ;  /* 0x00000010ff387819 */ /* 0x100fe2000001161c */
[----:B------:R1:W5:Y:S01]  /*148a0*/  LDL.LU.64 R48, [R1+0x20] ;  /* 0x0000200001307983 */ /* 0x0003620000300a00 */
[----:B------:R-:W-:Y:S02]  /*148b0*/  LOP3.LUT R14, R28, 0xff, RZ, 0xc0, !PT ;  /* 0x000000ff1c0e7812 */ /* 0x000fe400078ec0ff */
[----:B------:R-:W-:Y:S02]  /*148c0*/  SHF.R.U32.HI R65, RZ, 0x18, R28 ;  /* 0x00000018ff417819 */ /* 0x000fe4000001161c */
[----:B------:R-:W-:Y:S02]  /*148d0*/  SHF.R.U32.HI R28, RZ, 0x8, R12 ;  /* 0x00000008ff1c7819 */ /* 0x000fe4000001160c */
[----:B------:R-:W-:-:S02]  /*148e0*/  LOP3.LUT R12, R56, 0xff, RZ, 0xc0, !PT ;  /* 0x000000ff380c7812 */ /* 0x000fc400078ec0ff */
[----:B------:R-:W-:Y:S02]  /*148f0*/  PRMT R14, R14, 0x5410, R28 ;  /* 0x000054100e0e7816 */ /* 0x000fe4000000001c */
[----:B------:R-:W-:Y:S01]  /*14900*/  LOP3.LUT R28, R55, 0xffff, RZ, 0xc0, !PT ;  /* 0x0000ffff371c7812 */ /* 0x000fe200078ec0ff */
[----:B------:R-:W-:Y:S01]  /*14910*/  FFMA.FTZ R138, R76, c[0x0][0x23c], -R245 ;  /* 0x00008f004c8a7a23 */ /* 0x000fe200000108f5 */
[----:B------:R-:W-:Y:S01]  /*14920*/  PRMT R12, R12, 0x5410, R65 ;  /* 0x000054100c0c7816 */ /* 0x000fe20000000041 */
[--C-:B------:R-:W-:Y:S01]  /*14930*/  FFMA.FTZ R76, R84, c[0x0][0x23c], -R245.reuse ;  /* 0x00008f00544c7a23 */ /* 0x100fe200000108f5 */
[----:B------:R-:W-:Y:S01]  /*14940*/  SHF.R.U32.HI R28, RZ, 0x8, R28 ;  /* 0x00000008ff1c7819 */ /* 0x000fe2000001161c */
[----:B------:R-:W-:Y:S01]  /*14950*/  FFMA.FTZ R65, R121, c[0x0][0x23c], -R245 ;  /* 0x00008f0079417a23 */ /* 0x000fe200000108f5 */
[----:B------:R-:W-:Y:S01]  /*14960*/  LOP3.LUT R121, R55, 0xff, RZ, 0xc0, !PT ;  /* 0x000000ff37797812 */ /* 0x000fe200078ec0ff */
[----:B------:R-:W-:Y:S02]  /*14970*/  IMAD.MOV.U32 R84, RZ, RZ, R70 ;  /* 0x000000ffff547224 */ /* 0x000fe400078e0046 */
[----:B------:R-:W-:Y:S01]  /*14980*/  IMAD.MOV.U32 R88, RZ, RZ, R67 ;  /* 0x000000ffff587224 */ /* 0x000fe200078e0043 */
[----:B------:R-:W-:Y:S01]  /*14990*/  PRMT R23, R23, 0x5410, R64 ;  /* 0x0000541017177816 */ /* 0x000fe20000000040 */
[--C-:B------:R-:W-:Y:S01]  /*149a0*/  FFMA.FTZ R64, R114, c[0x0][0x23c], -R245.reuse ;  /* 0x00008f0072407a23 */ /* 0x100fe200000108f5 */
[----:B------:R-:W-:Y:S01]  /*149b0*/  PRMT R28, R121, 0x5410, R28 ;  /* 0x00005410791c7816 */ /* 0x000fe2000000001c */
[----:B------:R-:W-:Y:S01]  /*149c0*/  FFMA.FTZ R56, R131, c[0x0][0x23c], -R245 ;  /* 0x00008f0083387a23 */ /* 0x000fe200000108f5 */
[----:B------:R-:W-:-:S02]  /*149d0*/  SHF.R.U32.HI R114, RZ, 0x8, R17 ;  /* 0x00000008ff727819 */ /* 0x000fc40000011611 */
[----:B------:R-:W-:Y:S02]  /*149e0*/  PRMT R131, R88, 0x5410, R61 ;  /* 0x0000541058837816 */ /* 0x000fe4000000003d */
[----:B------:R-:W-:Y:S01]  /*149f0*/  LOP3.LUT R121, R84, 0xff, RZ, 0xc0, !PT ;  /* 0x000000ff54797812 */ /* 0x000fe200078ec0ff */
[--C-:B------:R-:W-:Y:S01]  /*14a00*/  FFMA.FTZ R67, R100, c[0x0][0x23c], -R245.reuse ;  /* 0x00008f0064437a23 */ /* 0x100fe200000108f5 */
[----:B------:R-:W-:Y:S01]  /*14a10*/  SHF.R.U32.HI R84, RZ, 0x8, R4 ;  /* 0x00000008ff547819 */ /* 0x000fe20000011604 */
[--C-:B------:R-:W-:Y:S01]  /*14a20*/  FFMA.FTZ R70, R110, c[0x0][0x23c], -R245.reuse ;  /* 0x00008f006e467a23 */ /* 0x100fe200000108f5 */
[----:B------:R-:W-:Y:S01]  /*14a30*/  LOP3.LUT R88, R59, 0xff, RZ, 0xc0, !PT ;  /* 0x000000ff3b587812 */ /* 0x000fe200078ec0ff */
[----:B------:R-:W-:Y:S01]  /*14a40*/  FFMA.FTZ R4, R185, c[0x0][0x23c], -R245 ;  /* 0x00008f00b9047a23 */ /* 0x000fe200000108f5 */
[----:B------:R-:W-:Y:S01]  /*14a50*/  PRMT R114, R19, 0x5410, R114 ;  /* 0x0000541013727816 */ /* 0x000fe20000000072 */
[----:B------:R-:W-:Y:S01]  /*14a60*/  FMUL.FTZ R245, R193, c[0x0][0x23c] ;  /* 0x00008f00c1f57a20 */ /* 0x000fe20000410000 */
[----:B------:R-:W-:Y:S01]  /*14a70*/  PRMT R88, R88, 0x5410, R183 ;  /* 0x0000541058587816 */ /* 0x000fe200000000b7 */
[----:B------:R-:W-:Y:S01]  /*14a80*/  FMUL.FTZ R19, R195, c[0x0][0x23c] ;  /* 0x00008f00c3137a20 */ /* 0x000fe20000410000 */
[----:B------:R-:W-:-:S02]  /*14a90*/  LOP3.LUT R17, R18, 0xff, RZ, 0xc0, !PT ;  /* 0x000000ff12117812 */ /* 0x000fc400078ec0ff */
[----:B------:R-:W-:Y:S02]  /*14aa0*/  LOP3.LUT R183, R15, 0xffff, RZ, 0xc0, !PT ;  /* 0x0000ffff0fb77812 */ /* 0x000fe400078ec0ff */
[----:B------:R-:W-:Y:S02]  /*14ab0*/  FSEL R245, R245, RZ, P0 ;  /* 0x000000fff5f57208 */ /* 0x000fe40000000000 */
[----:B------:R-:W-:Y:S02]  /*14ac0*/  PRMT R110, R17, 0x5410, R16 ;  /* 0x00005410116e7816 */ /* 0x000fe40000000010 */
[----:B------:R-:W-:Y:S02]  /*14ad0*/  FSEL R19, R19, RZ, P1 ;  /* 0x000000ff13137208 */ /* 0x000fe40000800000 */
[----:B------:R-:W-:Y:S02]  /*14ae0*/  SHF.R.U32.HI R183, RZ, 0x8, R183 ;  /* 0x00000008ffb77819 */ /* 0x000fe400000116b7 */
[----:B------:R-:W-:Y:S01]  /*14af0*/  LOP3.LUT R16, R15, 0xff, RZ, 0xc0, !PT ;  /* 0x000000ff0f107812 */ /* 0x000fe200078ec0ff */
[----:B------:R-:W-:Y:S01]  /*14b00*/  FFMA.FTZ R81, R81, c[0x0][0x23c], -R245 ;  /* 0x00008f0051517a23 */ /* 0x000fe200000108f5 */
[----:B------:R-:W-:Y:S01]  /*14b10*/  SHF.R.U32.HI R80, RZ, 0x10, R55 ;  /* 0x00000010ff507819 */ /* 0x000fe20000011637 */
[----:B------:R-:W-:Y:S01]  /*14b20*/  FFMA.FTZ R245, R97, c[0x0][0x23c], -R19 ;  /* 0x00008f0061f57a23 */ /* 0x000fe20000010813 */
[----:B------:R-:W-:Y:S01]  /*14b30*/  PRMT R183, R16, 0x5410, R183 ;  /* 0x0000541010b77816 */ /* 0x000fe200000000b7 */
[----:B------:R-:W-:Y:S01]  /*14b40*/  FMUL.FTZ R97, R193, c[0x0][0x23c] ;  /* 0x00008f00c1617a20 */ /* 0x000fe20000410000 */
[----:B------:R-:W-:-:S02]  /*14b50*/  SHF.R.U32.HI R16, RZ, 0x10, R15 ;  /* 0x00000010ff107819 */ /* 0x000fc4000001160f */
[----:B------:R-:W-:Y:S01]  /*14b60*/  FSETP.NEU.FTZ.AND P0, PT, R193, -INF , PT ;  /* 0xff800000c100780b */ /* 0x000fe20003f1d000 */
[----:B------:R2:W-:Y:S01]  /*14b70*/  MUFU.EX2 R61, R46 ;  /* 0x0000002e003d7308 */ /* 0x0005e20000000800 */
[----:B------:R-:W-:Y:S02]  /*14b80*/  LOP3.LUT R55, R80, 0xff, RZ, 0xc0, !PT ;  /* 0x000000ff50377812 */ /* 0x000fe400078ec0ff */
[----:B------:R-:W-:Y:S02]  /*14b90*/  SHF.R.U32.HI R185, RZ, 0x18, R15 ;  /* 0x00000018ffb97819 */ /* 0x000fe4000001160f */
[----:B------:R-:W-:Y:S02]  /*14ba0*/  LOP3.LUT R16, R16, 0xff, RZ, 0xc0, !PT ;  /* 0x000000ff10107812 */ /* 0x000fe400078ec0ff */
[----:B------:R-:W-:Y:S02]  /*14bb0*/  FSEL R97, R97, RZ, P0 ;  /* 0x000000ff61617208 */ /* 0x000fe40000000000 */
[----:B------:R-:W-:Y:S01]  /*14bc0*/  SHF.R.U32.HI R17, RZ, 0x10, R13 ;  /* 0x00000010ff117819 */ /* 0x000fe2000001160d */
[----:B------:R-:W-:Y:S01]  /*14bd0*/  IMAD.MOV.U32 R18, RZ, RZ, R94 ;  /* 0x000000ffff127224 */ /* 0x000fe200078e005e */
[----:B------:R-:W-:Y:S01]  /*14be0*/  PRMT R186, R25, 0x5410, R186 ;  /* 0x0000541019ba7816 */ /* 0x000fe200000000ba */
[----:B------:R-:W-:Y:S01]  /*14bf0*/  FFMA.FTZ R100, R87, c[0x0][0x23c], -R246 ;  /* 0x00008f0057647a23 */ /* 0x000fe200000108f6 */
[----:B------:R-:W-:-:S02]  /*14c00*/  LOP3.LUT R25, R26, 0xff, RZ, 0xc0, !PT ;  /* 0x000000ff1a197812 */ /* 0x000fc400078ec0ff */
[----:B--2---:R-:W-:Y:S02]  /*14c10*/  SHF.R.U32.HI R46, RZ, 0x8, R27 ;  /* 0x00000008ff2e7819 */ /* 0x004fe4000001161b */
[----:B------:R-:W-:Y:S01]  /*14c20*/  LOP3.LUT R27, R178, 0xff, RZ, 0xc0, !PT ;  /* 0x000000ffb21b7812 */ /* 0x000fe200078ec0ff */
[--C-:B------:R-:W-:Y:S01]  /*14c30*/  FFMA.FTZ R178, R79, c[0x0][0x23c], -R246.reuse ;  /* 0x00008f004fb27a23 */ /* 0x100fe200000108f6 */
[----:B------:R-:W-:Y:S01]  /*14c40*/  PRMT R185, R16, 0x5410, R185 ;  /* 0x0000541010b97816 */ /* 0x000fe200000000b9 */
[----:B------:R-:W-:Y:S01]  /*14c50*/  FFMA.FTZ R79, R83, c[0x0][0x23c], -R246 ;  /* 0x00008f00534f7a23 */ /* 0x000fe200000108f6 */
[----:B------:R-:W-:Y:S01]  /*14c60*/  PRMT R252, R55, 0x5410, R252 ;  /* 0x0000541037fc7816 */ /* 0x000fe200000000fc */
[--C-:B------:R-:W-:Y:S01]  /*14c70*/  FFMA.FTZ R87, R74, c[0x0][0x23c], -R19.reuse ;  /* 0x00008f004a577a23 */ /* 0x100fe20000010813 */
[C---:B------:R-:W-:Y:S01]  /*14c80*/  LOP3.LUT R15, R13.reuse, 0xffff, RZ, 0xc0, !PT ;  /* 0x0000ffff0d0f7812 */ /* 0x040fe200078ec0ff */
[----:B------:R-:W-:Y:S01]  /*14c90*/  FFMA.FTZ R83, R86, c[0x0][0x23c], -R19 ;  /* 0x00008f0056537a23 */ /* 0x000fe20000010813 */
[----:B------:R-:W-:Y:S01]  /*14ca0*/  LOP3.LUT R94, R13, 0xff, RZ, 0xc0, !PT ;  /* 0x000000ff0d5e7812 */ /* 0x000fe200078ec0ff */
[----:B------:R2:W-:Y:S01]  /*14cb0*/  MUFU.EX2 R55, R175 ;  /* 0x000000af00377308 */ /* 0x0005e20000000800 */
[----:B------:R-:W-:Y:S01]  /*14cc0*/  SHF.R.U32.HI R16, RZ, 0x18, R13 ;  /* 0x00000018ff107819 */ /* 0x000fe2000001160d */
[----:B------:R-:W-:Y:S01]  /*14cd0*/  FFMA.FTZ R74, R82, c[0x0][0x23c], -R19 ;  /* 0x00008f00524a7a23 */ /* 0x000fe20000010813 */
[----:B------:R-:W-:Y:S01]  /*14ce0*/  PRMT R84, R187, 0x5410, R84 ;  /* 0x00005410bb547816 */ /* 0x000fe20000000054 */
[----:B------:R-:W-:Y:S01]  /*14cf0*/  FFMA.FTZ R86, R85, c[0x0][0x23c], -R97 ;  /* 0x00008f0055567a23 */ /* 0x000fe20000010861 */
[----:B------:R-:W-:-:S02]  /*14d00*/  LOP3.LUT R13, R17, 0xff, RZ, 0xc0, !PT ;  /* 0x000000ff110d7812 */ /* 0x000fc400078ec0ff */
[----:B------:R-:W-:Y:S02]  /*14d10*/  LOP3.LUT R187, R11, 0xffff, RZ, 0xc0, !PT ;  /* 0x0000ffff0bbb7812 */ /* 0x000fe400078ec0ff */
[----:B------:R-:W-:Y:S02]  /*14d20*/  PRMT R25, R25, 0x5410, R46 ;  /* 0x0000541019197816 */ /* 0x000fe4000000002e */
[----:B------:R3:W-:Y:S01]  /*14d30*/  MUFU.EX2 R46, R207 ;  /* 0x000000cf002e7308 */ /* 0x0007e20000000800 */
[----:B------:R-:W-:Y:S02]  /*14d40*/  SHF.R.U32.HI R26, RZ, 0x18, R26 ;  /* 0x00000018ff1a7819 */ /* 0x000fe4000001161a */
[----:B--2---:R-:W-:Y:S01]  /*14d50*/  PRMT R175, R121, 0x5410, R248 ;  /* 0x0000541079af7816 */ /* 0x004fe200000000f8 */
[--C-:B------:R-:W-:Y:S02]  /*14d60*/  FFMA.FTZ R121, R75, c[0x0][0x23c], -R246.reuse ;  /* 0x00008f004b797a23 */ /* 0x100fe400000108f6 */
[----:B------:R-:W-:Y:S01]  /*14d70*/  FFMA.FTZ R75, R92, c[0x0][0x23c], -R246 ;  /* 0x00008f005c4b7a23 */ /* 0x000fe200000108f6 */
[----:B------:R-:W-:Y:S01]  /*14d80*/  PRMT R92, R13, 0x5410, R16 ;  /* 0x000054100d5c7816 */ /* 0x000fe20000000010 */
[----:B------:R-:W-:Y:S01]  /*14d90*/  FFMA.FTZ R248, R78, c[0x0][0x23c], -R19 ;  /* 0x00008f004ef87a23 */ /* 0x000fe20000010813 */
[----:B------:R-:W-:Y:S01]  /*14da0*/  SHF.R.U32.HI R187, RZ, 0x8, R187 ;  /* 0x00000008ffbb7819 */ /* 0x000fe200000116bb */
[----:B------:R-:W-:Y:S01]  /*14db0*/  FFMA.FTZ R85, R73, c[0x0][0x23c], -R97 ;  /* 0x00008f0049557a23 */ /* 0x000fe20000010861 */
[----:B------:R-:W-:Y:S01]  /*14dc0*/  LOP3.LUT R16, R11, 0xff, RZ, 0xc0, !PT ;  /* 0x000000ff0b107812 */ /* 0x000fe200078ec0ff */
[----:B------:R-:W-:Y:S01]  /*14dd0*/  MUFU.EX2 R74, R74 ;  /* 0x0000004a004a7308 */ /* 0x000fe20000000800 */
[----:B---3--:R-:W-:Y:S01]  /*14de0*/  FFMA.FTZ R207, R108, c[0x0][0x23c], -R19 ;  /* 0x00008f006ccf7a23 */ /* 0x008fe20000010813 */
[----:B------:R-:W-:Y:S01]  /*14df0*/  SHF.R.U32.HI R13, RZ, 0x10, R11 ;  /* 0x00000010ff0d7819 */ /* 0x000fe2000001160b */
[----:B------:R-:W-:Y:S01]  /*14e00*/  FFMA.FTZ R108, R77, c[0x0][0x23c], -R97 ;  /* 0x00008f004d6c7a23 */ /* 0x000fe20000010861 */
[----:B------:R-:W-:-:S04]  /*14e10*/  PRMT R26, R27, 0x5410, R26 ;  /* 0x000054101b1a7816 */ /* 0x000fc8000000001a */
[----:B------:R-:W2:Y:S01]  /*14e20*/  MUFU.EX2 R83, R83 ;  /* 0x0000005300537308 */ /* 0x000ea20000000800 */
[----:B------:R-:W-:Y:S02]  /*14e30*/  PRMT R187, R16, 0x5410, R187 ;  /* 0x0000541010bb7816 */ /* 0x000fe400000000bb */
[----:B------:R-:W-:-:S05]  /*14e40*/  SHF.R.U32.HI R27, RZ, 0x18, R11 ;  /* 0x00000018ff1b7819 */ /* 0x000fca000001160b */
[----:B------:R-:W-:Y:S01]  /*14e50*/  MUFU.EX2 R81, R81 ;  /* 0x0000005100517308 */ /* 0x000fe20000000800 */
[----:B------:R-:W-:Y:S02]  /*14e60*/  LOP3.LUT R16, R13, 0xff, RZ, 0xc0, !PT ;  /* 0x000000ff0d107812 */ /* 0x000fe400078ec0ff */
[----:B------:R-:W-:-:S05]  /*14e70*/  SHF.R.U32.HI R78, RZ, 0x10, R9 ;  /* 0x00000010ff4e7819 */ /* 0x000fca0000011609 */
[----:B------:R-:W3:Y:S01]  /*14e80*/  MUFU.EX2 R86, R86 ;  /* 0x0000005600567308 */ /* 0x000ee20000000800 */
[C---:B------:R-:W-:Y:S02]  /*14e90*/  LOP3.LUT R13, R9.reuse, 0xffff, RZ, 0xc0, !PT ;  /* 0x0000ffff090d7812 */ /* 0x040fe400078ec0ff */
[----:B------:R-:W-:Y:S02]  /*14ea0*/  LOP3.LUT R11, R9, 0xff, RZ, 0xc0, !PT ;  /* 0x000000ff090b7812 */ /* 0x000fe400078ec0ff */
[----:B------:R-:W-:-:S03]  /*14eb0*/  PRMT R27, R16, 0x5410, R27 ;  /* 0x00005410101b7816 */ /* 0x000fc6000000001b */
[----:B------:R-:W-:Y:S01]  /*14ec0*/  MUFU.EX2 R87, R87 ;  /* 0x0000005700577308 */ /* 0x000fe20000000800 */
[----:B------:R-:W-:Y:S02]  /*14ed0*/  SHF.R.U32.HI R9, RZ, 0x18, R9 ;  /* 0x00000018ff097819 */ /* 0x000fe40000011609 */
[----:B------:R-:W-:-:S05]  /*14ee0*/  LOP3.LUT R78, R78, 0xff, RZ, 0xc0, !PT ;  /* 0x000000ff4e4e7812 */ /* 0x000fca00078ec0ff */
[----:B------:R-:W4:Y:S01]  /*14ef0*/  MUFU.EX2 R248, R248 ;  /* 0x000000f800f87308 */ /* 0x000f220000000800 */
[----:B------:R-:W-:-:S07]  /*14f00*/  SHF.R.U32.HI R16, RZ, 0x8, R13 ;  /* 0x00000008ff107819 */ /* 0x000fce000001160d */
[----:B------:R-:W-:Y:S01]  /*14f10*/  MUFU.EX2 R85, R85 ;  /* 0x0000005500557308 */ /* 0x000fe20000000800 */
[----:B------:R-:W-:-:S07]  /*14f20*/  PRMT R78, R78, 0x5410, R9 ;  /* 0x000054104e4e7816 */ /* 0x000fce0000000009 */
[----:B------:R-:W1:Y:S01]  /*14f30*/  MUFU.EX2 R108, R108 ;  /* 0x0000006c006c7308 */ /* 0x000e620000000800 */
[----:B------:R-:W-:Y:S01]  /*14f40*/  PRMT R82, R11, 0x5410, R16 ;  /* 0x000054100b527816 */ /* 0x000fe20000000010 */
[--C-:B------:R-:W-:Y:S02]  /*14f50*/  FFMA.FTZ R9, R164, c[0x0][0x23c], -R246.reuse ;  /* 0x00008f00a4097a23 */ /* 0x100fe400000108f6 */
[--C-:B------:R-:W-:Y:S02]  /*14f60*/  FFMA.FTZ R80, R109, c[0x0][0x23c], -R246.reuse ;  /* 0x00008f006d507a23 */ /* 0x100fe400000108f6 */
[----:B------:R-:W-:Y:S02]  /*14f70*/  FFMA.FTZ R11, R120, c[0x0][0x23c], -R246 ;  /* 0x00008f00780b7a23 */ /* 0x000fe400000108f6 */
[--C-:B------:R-:W-:Y:S01]  /*14f80*/  FFMA.FTZ R164, R112, c[0x0][0x23c], -R19.reuse ;  /* 0x00008f0070a47a23 */ /* 0x100fe20000010813 */
[----:B------:R-:W-:Y:S01]  /*14f90*/  MUFU.EX2 R59, R202 ;  /* 0x000000ca003b7308 */ /* 0x000fe20000000800 */
[--C-:B------:R-:W-:Y:S01]  /*14fa0*/  FFMA.FTZ R91, R91, c[0x0][0x23c], -R19.reuse ;  /* 0x00008f005b5b7a23 */ /* 0x100fe20000010813 */
[----:B--2---:R-:W-:Y:S01]  /*14fb0*/  F2FP.BF16.PACK_AB R13, R83, R74 ;  /* 0x0000004a530d723e */ /* 0x004fe200000010ff */
[----:B------:R-:W-:-:S02]  /*14fc0*/  FFMA.FTZ R120, R117, c[0x0][0x23c], -R19 ;  /* 0x00008f0075787a23 */ /* 0x000fc40000010813 */
[--C-:B------:R-:W-:Y:S02]  /*14fd0*/  FFMA.FTZ R130, R130, c[0x0][0x23c], -R19.reuse ;  /* 0x00008f0082827a23 */ /* 0x100fe40000010813 */
[--C-:B------:R-:W-:Y:S01]  /*14fe0*/  FFMA.FTZ R172, R172, c[0x0][0x23c], -R19.reuse ;  /* 0x00008f00acac7a23 */ /* 0x100fe20000010813 */
[----:B------:R2:W-:Y:S01]  /*14ff0*/  MUFU.EX2 R202, R71 ;  /* 0x0000004700ca7308 */ /* 0x0005e20000000800 */
[--C-:B------:R-:W-:Y:S02]  /*15000*/  FFMA.FTZ R112, R41, c[0x0][0x23c], -R19.reuse ;  /* 0x00008f0029707a23 */ /* 0x100fe40000010813 */
[--C-:B------:R-:W-:Y:S02]  /*15010*/  FFMA.FTZ R109, R47, c[0x0][0x23c], -R19.reuse ;  /* 0x00008f002f6d7a23 */ /* 0x100fe40000010813 */
[--C-:B------:R-:W-:Y:S02]  /*15020*/  FFMA.FTZ R200, R200, c[0x0][0x23c], -R19.reuse ;  /* 0x00008f00c8c87a23 */ /* 0x100fe40000010813 */
[----:B------:R-:W-:-:S02]  /*15030*/  FFMA.FTZ R204, R204, c[0x0][0x23c], -R19 ;  /* 0x00008f00cccc7a23 */ /* 0x000fc40000010813 */
[----:B------:R-:W-:Y:S01]  /*15040*/  FFMA.FTZ R205, R205, c[0x0][0x23c], -R19 ;  /* 0x00008f00cdcd7a23 */ /* 0x000fe20000010813 */
[----:B---3--:R-:W-:Y:S01]  /*15050*/  F2FP.BF16.PACK_AB R19, R86, R81 ;  /* 0x000000515613723e */ /* 0x008fe200000010ff */
[--C-:B------:R-:W-:Y:S01]  /*15060*/  HSET2.LE.AND R14, R14, R3.reuse, PT ;  /* 0x000000030e0e7233 */ /* 0x100fe20003803000 */
[----:B------:R-:W-:Y:S01]  /*15070*/  SHF.R.U32.HI R15, RZ, 0x8, R15 ;  /* 0x00000008ff0f7819 */ /* 0x000fe2000001160f */
[--C-:B--2---:R-:W-:Y:S02]  /*15080*/  FFMA.FTZ R71, R99, c[0x0][0x23c], -R246.reuse ;  /* 0x00008f0063477a23 */ /* 0x104fe400000108f6 */
[----:B------:R-:W-:Y:S01]  /*15090*/  FFMA.FTZ R99, R44, c[0x0][0x23c], -R246 ;  /* 0x00008f002c637a23 */ /* 0x000fe200000108f6 */
[----:B------:R-:W-:Y:S01]  /*150a0*/  LOP3.LUT R19, R8, R19, RZ, 0xc0, !PT ;  /* 0x0000001308137212 */ /* 0x000fe200078ec0ff */
[----:B------:R-:W-:Y:S01]  /*150b0*/  IMAD.MOV.U32 R246, RZ, RZ, R18 ;  /* 0x000000fffff67224 */ /* 0x000fe200078e0012 */
[----:B------:R-:W-:Y:S01]  /*150c0*/  LOP3.LUT R18, R10, R13, RZ, 0xc0, !PT ;  /* 0x0000000d0a127212 */ /* 0x000fe200078ec0ff */
[----:B------:R-:W-:Y:S01]  /*150d0*/  HSET2.LE.AND R17, R12, R3, PT ;  /* 0x000000030c117233 */ /* 0x000fe20003803000 */
[----:B----4-:R-:W-:-:S02]  /*150e0*/  F2FP.BF16.PACK_AB R13, R248, R87 ;  /* 0x00000057f80d723e */ /* 0x010fc400000010ff */
[----:B-1----:R-:W-:Y:S01]  /*150f0*/  F2FP.BF16.PACK_AB R8, R108, R85 ;  /* 0x000000556c08723e */ /* 0x002fe200000010ff */
[----:B------:R-:W-:Y:S01]  /*15100*/  MUFU.EX2 R44, R11 ;  /* 0x0000000b002c7308 */ /* 0x000fe20000000800 */
[----:B------:R-:W-:Y:S02]  /*15110*/  PRMT R94, R94, 0x5410, R15 ;  /* 0x000054105e5e7816 */ /* 0x000fe4000000000f */
[----:B------:R-:W-:Y:S02]  /*15120*/  LOP3.LUT R16, R14, R13, RZ, 0xc0, !PT ;  /* 0x0000000d0e107212 */ /* 0x000fe400078ec0ff */
[----:B------:R-:W-:Y:S01]  /*15130*/  LOP3.LUT R17, R17, R8, RZ, 0xc0, !PT ;  /* 0x0000000811117212 */ /* 0x000fe200078ec0ff */
[----:B------:R-:W1:Y:S02]  /*15140*/  LDSM.16.MT88.4 R12, [R216+0x5000] ;  /* 0x00500000d80c783b */ /* 0x000e640000004200 */
[----:B------:R2:W-:Y:S02]  /*15150*/  MUFU.EX2 R41, R9 ;  /* 0x0000000900297308 */ /* 0x0005e40000000800 */
[----:B--2---:R-:W2:Y:S06]  /*15160*/  LDSM.16.MT88.4 R8, [R215+0x5000] ;  /* 0x00500000d708783b */ /* 0x004eac0000004200 */
[----:B------:R-:W3:Y:S01]  /*15170*/  MUFU.EX2 R138, R138 ;  /* 0x0000008a008a7308 */ /* 0x000ee20000000800 */
[----:B------:R-:W-:-:S07]  /*15180*/  FSETP.NEU.FTZ.AND P0, PT, R193, -INF , PT ;  /* 0xff800000c100780b */ /* 0x000fce0003f1d000 */
[----:B------:R4:W-:Y:S08]  /*15190*/  MUFU.EX2 R73, R91 ;  /* 0x0000005b00497308 */ /* 0x0009f00000000800 */
[----:B------:R-:W-:Y:S01]  /*151a0*/  MUFU.EX2 R179, R179 ;  /* 0x000000b300b37308 */ /* 0x000fe20000000800 */
[----:B----4-:R-:W-:-:S07]  /*151b0*/  FMUL.FTZ R91, R193, c[0x0][0x23c] ;  /* 0x00008f00c15b7a20 */ /* 0x010fce0000410000 */
[----:B------:R-:W-:Y:S01]  /*151c0*/  MUFU.EX2 R76, R76 ;  /* 0x0000004c004c7308 */ /* 0x000fe20000000800 */
[----:B------:R-:W-:-:S07]  /*151d0*/  FSEL R91, R91, RZ, P0 ;  /* 0x000000ff5b5b7208 */ /* 0x000fce0000000000 */
[----:B------:R-:W4:Y:S01]  /*151e0*/  MUFU.EX2 R121, R121 ;  /* 0x0000007900797308 */ /* 0x000f220000000800 */
[----:B------:R-:W-:-:S07]  /*151f0*/  FFMA.FTZ R117, R107, c[0x0][0x23c], -R91 ;  /* 0x00008f006b757a23 */ /* 0x000fce000001085b */
[----:B------:R-:W-:Y:S08]  /*15200*/  MUFU.EX2 R178, R178 ;  /* 0x000000b200b27308 */ /* 0x000ff00000000800 */
[----:B------:R-:W2:Y:S01]  /*15210*/  MUFU.EX2 R79, R79 ;  /* 0x0000004f004f7308 */ /* 0x000ea20000000800 */
[----:B------:R-:W-:Y:S02]  /*15220*/  FFMA.FTZ R107, R45, c[0x0][0x23c], -R91 ;  /* 0x00008f002d6b7a23 */ /* 0x000fe4000001085b */
[----:B------:R-:W-:Y:S01]  /*15230*/  FADD.FTZ R45, R105, R20 ;  /* 0x00000014692d7221 */ /* 0x000fe20000010000 */
[--C-:B------:R-:W-:Y:S01]  /*15240*/  HSET2.LE.AND R20, R23, R3.reuse, PT ;  /* 0x0000000317147233 */ /* 0x100fe20003803000 */
[----:B---3--:R-:W-:Y:S01]  /*15250*/  F2FP.BF16.PACK_AB R23, R138, R181 ;  /* 0x000000b58a17723e */ /* 0x008fe200000010ff */
[----:B-1----:R-:W-:Y:S01]  /*15260*/  HMMA.16816.F32.BF16 R140, R16, R12, R140 ;  /* 0x0000000c108c723c */ /* 0x002fe2000004188c */
[----:B------:R-:W-:-:S02]  /*15270*/  HSET2.LE.AND R21, R21, R3, PT ;  /* 0x0000000315157233 */ /* 0x000fc40003803000 */
[----:B------:R-:W-:Y:S01]  /*15280*/  LOP3.LUT R20, R20, R23, RZ, 0xc0, !PT ;  /* 0x0000001714147212 */ /* 0x000fe200078ec0ff */
[----:B------:R-:W-:-:S04]  /*15290*/  HSET2.LE.AND R23, R22, R3, PT ;  /* 0x0000000316177233 */ /* 0x000fc80003803000 */
[C---:B------:R-:W-:Y:S08]  /*152a0*/  HMMA.16816.F32.BF16 R36, R16.reuse, R14, R36 ;  /* 0x0000000e1024723c */ /* 0x040ff00000041824 */
[C---:B--2---:R-:W-:Y:S08]  /*152b0*/  HMMA.16816.F32.BF16 R148, R16.reuse, R8, R148 ;  /* 0x000000081094723c */ /* 0x044ff00000041894 */
[----:B------:R-:W-:Y:S07]  /*152c0*/  HMMA.16816.F32.BF16 R144, R16, R10, R144 ;  /* 0x0000000a1090723c */ /* 0x000fee0000041890 */
[----:B----4-:R-:W-:-:S02]  /*152d0*/  F2FP.BF16.PACK_AB R18, R121, R202 ;  /* 0x000000ca7912723e */ /* 0x010fc400000010ff */
[----:B------:R-:W-:Y:S02]  /*152e0*/  F2FP.BF16.PACK_AB R17, R76, R179 ;  /* 0x000000b34c11723e */ /* 0x000fe400000010ff */
[----:B------:R-:W-:Y:S02]  /*152f0*/  F2FP.BF16.PACK_AB R16, R79, R178 ;  /* 0x000000b24f10723e */ /* 0x000fe400000010ff */
[----:B------:R-:W-:Y:S02]  /*15300*/  LOP3.LUT R21, R21, R18, RZ, 0xc0, !PT ;  /* 0x0000001215157212 */ /* 0x000fe400078ec0ff */
[----:B------:R-:W-:Y:S02]  /*15310*/  LOP3.LUT R22, R24, R17, RZ, 0xc0, !PT ;  /* 0x0000001118167212 */ /* 0x000fe400078ec0ff */
[----:B------:R-:W-:Y:S01]  /*15320*/  LOP3.LUT R23, R23, R16, RZ, 0xc0, !PT ;  /* 0x0000001017177212 */ /* 0x000fe200078ec0ff */
[----:B------:R-:W-:Y:S01]  /*15330*/  FADD.FTZ R45, R106, R45 ;  /* 0x0000002d6a2d7221 */ /* 0x000fe20000010000 */
[----:B------:R-:W1:Y:S01]  /*15340*/  LDSM.16.MT88.4 R16, [R216+0x5400] ;  /* 0x00540000d810783b */ /* 0x000e620000004200 */
[----:B------:R2:W-:Y:S01]  /*15350*/  MUFU.EX2 R47, R113 ;  /* 0x00000071002f7308 */ /* 0x0005e20000000800 */
[----:B------:R-:W-:-:S02]  /*15360*/  FFMA.FTZ R77, R90, c[0x0][0x23c], -R97 ;  /* 0x00008f005a4d7a23 */ /* 0x000fc40000010861 */
[--C-:B------:R-:W-:Y:S02]  /*15370*/  FFMA.FTZ R98, R98, c[0x0][0x23c], -R91.reuse ;  /* 0x00008f0062627a23 */ /* 0x100fe4000001085b */
[--C-:B------:R-:W-:Y:S02]  /*15380*/  FFMA.FTZ R119, R119, c[0x0][0x23c], -R91.reuse ;  /* 0x00008f0077777a23 */ /* 0x100fe4000001085b */
[--C-:B------:R-:W-:Y:S02]  /*15390*/  FFMA.FTZ R129, R129, c[0x0][0x23c], -R91.reuse ;  /* 0x00008f0081817a23 */ /* 0x100fe4000001085b */
[--C-:B------:R-:W-:Y:S02]  /*153a0*/  FFMA.FTZ R171, R171, c[0x0][0x23c], -R91.reuse ;  /* 0x00008f00abab7a23 */ /* 0x100fe4000001085b */
[--C-:B------:R-:W-:Y:S02]  /*153b0*/  FFMA.FTZ R97, R42, c[0x0][0x23c], -R91.reuse ;  /* 0x00008f002a617a23 */ /* 0x100fe4000001085b */
[----:B------:R-:W-:-:S02]  /*153c0*/  FFMA.FTZ R188, R188, c[0x0][0x23c], -R91 ;  /* 0x00008f00bcbc7a23 */ /* 0x000fc4000001085b */
[--C-:B--2---:R-:W-:Y:S02]  /*153d0*/  FFMA.FTZ R113, R111, c[0x0][0x23c], -R91.reuse ;  /* 0x00008f006f717a23 */ /* 0x104fe4000001085b */
[--C-:B------:R-:W-:Y:S02]  /*153e0*/  FFMA.FTZ R111, R40, c[0x0][0x23c], -R91.reuse ;  /* 0x00008f00286f7a23 */ /* 0x100fe4000001085b */
[----:B------:R-:W-:Y:S01]  /*153f0*/  FFMA.FTZ R91, R43, c[0x0][0x23c], -R91 ;  /* 0x00008f002b5b7a23 */ /* 0x000fe2000001085b */
[----:B------:R-:W-:Y:S01]  /*15400*/  MUFU.EX2 R40, R207 ;  /* 0x000000cf00287308 */ /* 0x000fe20000000800 */
[----:B------:R-:W-:Y:S02]  /*15410*/  FADD.FTZ R247, R54, R247 ;  /* 0x000000f736f77221 */ /* 0x000fe40000010000 */
[----:B------:R-:W-:Y:S01]  /*15420*/  FADD.FTZ R118, R118, R45 ;  /* 0x0000002d76767221 */ /* 0x000fe20000010000 */
[----:B------:R-:W-:Y:S01]  /*15430*/  HMMA.16816.F32.BF16 R132, R20, R12, R132 ;  /* 0x0000000c1484723c */ /* 0x000fe20000041884 */
[----:B------:R-:W-:-:S03]  /*15440*/  FADD.FTZ R180, R180, R246 ;  /* 0x000000f6b4b47221 */ /* 0x000fc60000010000 */
[----:B------:R-:W2:Y:S01]  /*15450*/  MUFU.EX2 R43, R164 ;  /* 0x000000a4002b7308 */ /* 0x000ea20000000800 */
[----:B------:R-:W-:-:S03]  /*15460*/  FADD.FTZ R105, R249, R180 ;  /* 0x000000b4f9697221 */ /* 0x000fc60000010000 */
[----:B------:R-:W-:Y:S01]  /*15470*/  HMMA.16816.F32.BF16 R152, R20, R14, R152 ;  /* 0x0000000e1498723c */ /* 0x000fe20000041898 */
[----:B------:R-:W3:Y:S03]  /*15480*/  LDSM.16.MT88.4 R12, [R215+0x5400] ;  /* 0x00540000d70c783b */ /* 0x000ee60000004200 */
[----:B------:R-:W-:Y:S01]  /*15490*/  MUFU.EX2 R45, R117 ;  /* 0x00000075002d7308 */ /* 0x000fe20000000800 */
[----:B------:R-:W-:-:S07]  /*154a0*/  FADD.FTZ R199, R126, R199 ;  /* 0x000000c77ec77221 */ /* 0x000fce0000010000 */
[----:B------:R-:W4:Y:S01]  /*154b0*/  MUFU.EX2 R54, R113 ;  /* 0x0000007100367308 */ /* 0x000f220000000800 */
[----:B------:R-:W-:Y:S02]  /*154c0*/  FADD.FTZ R105, R176, R105 ;  /* 0x00000069b0697221 */ /* 0x000fe40000010000 */
[----:B------:R-:W-:-:S05]  /*154d0*/  FADD.FTZ R102, R102, R199 ;  /* 0x000000c766667221 */ /* 0x000fca0000010000 */
[----:B------:R-:W-:Y:S01]  /*154e0*/  MUFU.EX2 R72, R72 ;  /* 0x0000004800487308 */ /* 0x000fe20000000800 */
[----:B------:R-:W-:-:S07]  /*154f0*/  FADD.FTZ R128, R128, R105 ;  /* 0x0000006980807221 */ /* 0x000fce0000010000 */
[----:B------:R-:W-:Y:S01]  /*15500*/  MUFU.EX2 R139, R139 ;  /* 0x0000008b008b7308 */ /* 0x000fe20000000800 */
[C---:B------:R-:W-:Y:S07]  /*15510*/  HMMA.16816.F32.BF16 R156, R20.reuse, R8, R156 ;  /* 0x00000008149c723c */ /* 0x040fee000004189c */
[----:B------:R-:W-:Y:S08]  /*15520*/  MUFU.EX2 R67, R67 ;  /* 0x0000004300437308 */ /* 0x000ff00000000800 */
[----:B------:R-:W-:Y:S08]  /*15530*/  MUFU.EX2 R70, R70 ;  /* 0x0000004600467308 */ /* 0x000ff00000000800 */
[----:B------:R-:W-:Y:S08]  /*15540*/  MUFU.EX2 R100, R100 ;  /* 0x0000006400647308 */ /* 0x000ff00000000800 */
[----:B------:R-:W-:Y:S08]  /*15550*/  MUFU.EX2 R75, R75 ;  /* 0x0000004b004b7308 */ /* 0x000ff00000000800 */
[----:B------:R-:W-:Y:S08]  /*15560*/  MUFU.EX2 R71, R71 ;  /* 0x0000004700477308 */ /* 0x000ff00000000800 */
[----:B------:R-:W-:Y:S08]  /*15570*/  MUFU.EX2 R80, R80 ;  /* 0x0000005000507308 */ /* 0x000ff00000000800 */
[----:B------:R-:W1:Y:S08]  /*15580*/  MUFU.EX2 R90, R245 ;  /* 0x000000f5005a7308 */ /* 0x000e700000000800 */
[----:B------:R-:W-:Y:S08]  /*15590*/  MUFU.EX2 R77, R77 ;  /* 0x0000004d004d7308 */ /* 0x000ff00000000800 */
[----:B------:R-:W1:Y:S01]  /*155a0*/  MUFU.EX2 R98, R98 ;  /* 0x0000006200627308 */ /* 0x000e620000000800 */
[--C-:B------:R-:W-:Y:S01]  /*155b0*/  HSET2.LE.AND R9, R25, R3.reuse, PT ;  /* 0x0000000319097233 */ /* 0x100fe20003803000 */
[----:B------:R-:W-:Y:S01]  /*155c0*/  FADD.FTZ R101, R101, R118 ;  /* 0x0000007665657221 */ /* 0x000fe20000010000 */
[--C-:B------:R-:W-:Y:S01]  /*155d0*/  HSET2.LE.AND R8, R26, R3.reuse, PT ;  /* 0x000000031a087233 */ /* 0x100fe20003803000 */
[----:B------:R-:W-:Y:S01]  /*155e0*/  FADD.FTZ R167, R167, R102 ;  /* 0x00000066a7a77221 */ /* 0x000fe20000010000 */
[--C-:B------:R-:W-:Y:S01]  /*155f0*/  HSET2.LE.AND R25, R27, R3.reuse, PT ;  /* 0x000000031b197233 */ /* 0x100fe20003803000 */
[----:B------:R-:W-:Y:S01]  /*15600*/  FADD.FTZ R89, R89, R128 ;  /* 0x0000008059597221 */ /* 0x000fe20000010000 */
[----:B--2---:R-:W-:Y:S01]  /*15610*/  F2FP.BF16.PACK_AB R26, R43, R40 ;  /* 0x000000282b1a723e */ /* 0x004fe200000010ff */
[----:B------:R-:W-:Y:S01]  /*15620*/  FADD.FTZ R96, R96, R247 ;  /* 0x000000f760607221 */ /* 0x000fe20000010000 */
[----:B----4-:R-:W-:Y:S01]  /*15630*/  F2FP.BF16.PACK_AB R27, R54, R45 ;  /* 0x0000002d361b723e */ /* 0x010fe200000010ff */
[----:B------:R-:W-:Y:S01]  /*15640*/  FADD.FTZ R194, R194, R101 ;  /* 0x00000065c2c27221 */ /* 0x000fe20000010000 */
[----:B------:R-:W-:Y:S01]  /*15650*/  LOP3.LUT R26, R9, R26, RZ, 0xc0, !PT ;  /* 0x0000001a091a7212 */ /* 0x000fe200078ec0ff */
[----:B------:R-:W-:Y:S01]  /*15660*/  FADD.FTZ R102, R2, R167 ;  /* 0x000000a702667221 */ /* 0x000fe20000010000 */
[----:B------:R-:W-:Y:S01]  /*15670*/  HMMA.16816.F32.BF16 R160, R20, R10, R160 ;  /* 0x0000000a14a0723c */ /* 0x000fe200000418a0 */
[----:B------:R-:W-:Y:S01]  /*15680*/  FADD.FTZ R104, R104, R89 ;  /* 0x0000005968687221 */ /* 0x000fe20000010000 */
[----:B------:R-:W-:Y:S01]  /*15690*/  LOP3.LUT R27, R8, R27, RZ, 0xc0, !PT ;  /* 0x0000001b081b7212 */ /* 0x000fe200078ec0ff */
[----:B------:R-:W-:Y:S01]  /*156a0*/  FADD.FTZ R96, R93, R96 ;  /* 0x000000605d607221 */ /* 0x000fe20000010000 */
[--C-:B------:R-:W-:Y:S01]  /*156b0*/  HSET2.LE.AND R24, R187, R3.reuse, PT ;  /* 0x00000003bb187233 */ /* 0x100fe20003803000 */
[----:B-1----:R-:W-:Y:S01]  /*156c0*/  F2FP.BF16.PACK_AB R93, R90, R73 ;  /* 0x000000495a5d723e */ /* 0x002fe200000010ff */
[--C-:B------:R-:W-:Y:S01]  /*156d0*/  HSET2.LE.AND R8, R183, R3.reuse, PT ;  /* 0x00000003b7087233 */ /* 0x100fe20003803000 */
[----:B------:R-:W-:Y:S01]  /*156e0*/  F2FP.BF16.PACK_AB R106, R98, R77 ;  /* 0x0000004d626a723e */ /* 0x000fe200000010ff */
[--C-:B------:R-:W-:Y:S01]  /*156f0*/  HSET2.LE.AND R10, R131, R3.reuse, PT ;  /* 0x00000003830a7233 */ /* 0x100fe20003803000 */
[----:B------:R-:W-:Y:S01]  /*15700*/  F2FP.BF16.PACK_AB R21, R70, R67 ;  /* 0x000000434615723e */ /* 0x000fe200000010ff */
[--C-:B------:R-:W-:Y:S01]  /*15710*/  HSET2.LE.AND R11, R175, R3.reuse, PT ;  /* 0x00000003af0b7233 */ /* 0x100fe20003803000 */
[----:B------:R-:W-:Y:S01]  /*15720*/  F2FP.BF16.PACK_AB R20, R80, R71 ;  /* 0x000000475014723e */ /* 0x000fe200000010ff */
[----:B------:R-:W-:Y:S01]  /*15730*/  HSET2.LE.AND R9, R185, R3, PT ;  /* 0x00000003b9097233 */ /* 0x000fe20003803000 */
[----:B------:R-:W-:Y:S01]  /*15740*/  F2FP.BF16.PACK_AB R23, R139, R72 ;  /* 0x000000488b17723e */ /* 0x000fe200000010ff */
[----:B------:R-:W-:Y:S01]  /*15750*/  FADD.FTZ R191, R191, R194 ;  /* 0x000000c2bfbf7221 */ /* 0x000fe20000010000 */
[----:B------:R-:W-:Y:S01]  /*15760*/  F2FP.BF16.PACK_AB R22, R75, R100 ;  /* 0x000000644b16723e */ /* 0x000fe200000010ff */
[----:B------:R-:W-:-:S02]  /*15770*/  FADD.FTZ R102, R197, R102 ;  /* 0x00000066c5667221 */ /* 0x000fc40000010000 */
[----:B------:R-:W-:Y:S01]  /*15780*/  FADD.FTZ R104, R103, R104 ;  /* 0x0000006867687221 */ /* 0x000fe20000010000 */
[----:B------:R-:W-:Y:S01]  /*15790*/  LOP3.LUT R24, R24, R93, RZ, 0xc0, !PT ;  /* 0x0000005d18187212 */ /* 0x000fe200078ec0ff */
[----:B------:R-:W-:Y:S01]  /*157a0*/  FADD.FTZ R123, R123, R96 ;  /* 0x000000607b7b7221 */ /* 0x000fe20000010000 */
[----:B------:R-:W-:Y:S01]  /*157b0*/  LOP3.LUT R25, R25, R106, RZ, 0xc0, !PT ;  /* 0x0000006a19197212 */ /* 0x000fe200078ec0ff */
[----:B------:R-:W-:Y:S01]  /*157c0*/  FADD.FTZ R192, R192, R191 ;  /* 0x000000bfc0c07221 */ /* 0x000fe20000010000 */
[----:B------:R-:W-:Y:S01]  /*157d0*/  LOP3.LUT R10, R10, R21, RZ, 0xc0, !PT ;  /* 0x000000150a0a7212 */ /* 0x000fe200078ec0ff */
[----:B------:R-:W-:Y:S01]  /*157e0*/  FADD.FTZ R127, R127, R102 ;  /* 0x000000667f7f7221 */ /* 0x000fe20000010000 */
[----:B------:R-:W-:Y:S02]  /*157f0*/  LOP3.LUT R11, R11, R20, RZ, 0xc0, !PT ;  /* 0x000000140b0b7212 */ /* 0x000fe400078ec0ff */
[----:B------:R-:W-:Y:S02]  /*15800*/  LOP3.LUT R8, R8, R23, RZ, 0xc0, !PT ;  /* 0x0000001708087212 */ /* 0x000fe400078ec0ff */
[----:B------:R-:W-:Y:S01]  /*15810*/  LOP3.LUT R9, R9, R22, RZ, 0xc0, !PT ;  /* 0x0000001609097212 */ /* 0x000fe200078ec0ff */
[----:B------:R-:W-:Y:S01]  /*15820*/  MUFU.EX2 R42, R120 ;  /* 0x00000078002a7308 */ /* 0x000fe20000000800 */
[----:B------:R-:W-:Y:S01]  /*15830*/  FADD.FTZ R169, R169, R104 ;  /* 0x00000068a9a97221 */ /* 0x000fe20000010000 */
[----:B------:R-:W1:Y:S01]  /*15840*/  LDSM.16.MT88.4 R20, [R216+0x5800] ;  /* 0x00580000d814783b */ /* 0x000e620000004200 */
[----:B------:R-:W-:-:S02]  /*15850*/  FADD.FTZ R116, R116, R123 ;  /* 0x0000007b74747221 */ /* 0x000fc40000010000 */
[----:B------:R-:W-:-:S03]  /*15860*/  FADD.FTZ R177, R177, R192 ;  /* 0x000000c0b1b17221 */ /* 0x000fc60000010000 */
[----:B------:R-:W2:Y:S01]  /*15870*/  MUFU.EX2 R89, R130 ;  /* 0x0000008200597308 */ /* 0x000ea20000000800 */
[----:B------:R-:W-:Y:S01]  /*15880*/  FADD.FTZ R198, R198, R127 ;  /* 0x0000007fc6c67221 */ /* 0x000fe20000010000 */
[----:B------:R-:W-:Y:S01]  /*15890*/  HMMA.16816.F32.BF16 R140, R24, R16, R140 ;  /* 0x00000010188c723c */ /* 0x000fe2000004188c */
[----:B------:R-:W-:-:S05]  /*158a0*/  FADD.FTZ R169, R166, R169 ;  /* 0x000000a9a6a97221 */ /* 0x000fca0000010000 */
[----:B------:R-:W-:Y:S01]  /*158b0*/  MUFU.EX2 R96, R119 ;  /* 0x0000007700607308 */ /* 0x000fe20000000800 */
[----:B------:R-:W-:Y:S01]  /*158c0*/  FADD.FTZ R173, R173, R116 ;  /* 0x00000074adad7221 */ /* 0x000fe20000010000 */
[----:B------:R-:W-:Y:S06]  /*158d0*/  HMMA.16816.F32.BF16 R36, R24, R18, R36 ;  /* 0x000000121824723c */ /* 0x000fec0000041824 */
[----:B------:R-:W4:Y:S02]  /*158e0*/  MUFU.EX2 R101, R129 ;  /* 0x0000008100657308 */ /* 0x000f240000000800 */
[----:B------:R-:W-:Y:S01]  /*158f0*/  HMMA.16816.F32.BF16 R132, R8, R16, R132 ;  /* 0x000000100884723c */ /* 0x000fe20000041884 */
[----:B------:R-:W-:-:S02]  /*15900*/  FADD.FTZ R190, R190, R177 ;  /* 0x000000b1bebe7221 */ /* 0x000fc40000010000 */
[----:B------:R-:W-:-:S03]  /*15910*/  FADD.FTZ R5, R5, R198 ;  /* 0x000000c605057221 */ /* 0x000fc60000010000 */
[----:B------:R-:W-:Y:S02]  /*15920*/  MUFU.EX2 R56, R56 ;  /* 0x0000003800387308 */ /* 0x000fe40000000800 */
[----:B------:R-:W-:Y:S01]  /*15930*/  HMMA.16816.F32.BF16 R152, R8, R18, R152 ;  /* 0x000000120898723c */ /* 0x000fe20000041898 */
[----:B------:R-:W1:Y:S01]  /*15940*/  LDSM.16.MT88.4 R16, [R215+0x5800] ;  /* 0x00580000d710783b */ /* 0x000e620000004200 */
[----:B------:R-:W-:-:S04]  /*15950*/  FADD.FTZ R122, R122, R169 ;  /* 0x000000a97a7a7221 */ /* 0x000fc80000010000 */
[----:B------:R-:W-:Y:S01]  /*15960*/  MUFU.EX2 R171, R171 ;  /* 0x000000ab00ab7308 */ /* 0x000fe20000000800 */
[----:B------:R-:W-:Y:S02]  /*15970*/  FADD.FTZ R168, R168, R173 ;  /* 0x000000ada8a87221 */ /* 0x000fe40000010000 */
[----:B------:R-:W-:-:S05]  /*15980*/  FADD.FTZ R190, R165, R190 ;  /* 0x000000bea5be7221 */ /* 0x000fca0000010000 */
[----:B------:R-:W1:Y:S01]  /*15990*/  MUFU.EX2 R102, R111 ;  /* 0x0000006f00667308 */ /* 0x000e620000000800 */
[----:B------:R-:W-:Y:S02]  /*159a0*/  FADD.FTZ R0, R0, R5 ;  /* 0x0000000500007221 */ /* 0x000fe40000010000 */
[----:B------:R-:W-:Y:S01]  /*159b0*/  FADD.FTZ R95, R95, R122 ;  /* 0x0000007a5f5f7221 */ /* 0x000fe20000010000 */
[----:B---3--:R-:W-:Y:S01]  /*159c0*/  HMMA.16816.F32.BF16 R148, R24, R12, R148 ;  /* 0x0000000c1894723c */ /* 0x008fe20000041894 */
[----:B------:R-:W-:-:S03]  /*159d0*/  FADD.FTZ R125, R125, R168 ;  /* 0x000000a87d7d7221 */ /* 0x000fc60000010000 */
[----:B------:R-:W-:Y:S01]  /*159e0*/  MUFU.EX2 R64, R64 ;  /* 0x0000004000407308 */ /* 0x000fe20000000800 */
[--C-:B------:R-:W-:Y:S01]  /*159f0*/  HSET2.LE.AND R28, R28, R3.reuse, PT ;  /* 0x000000031c1c7233 */ /* 0x100fe20003803000 */
[----:B------:R-:W-:Y:S02]  /*15a00*/  FADD.FTZ R34, R34, R95 ;  /* 0x0000005f22227221 */ /* 0x000fe40000010000 */
[----:B------:R-:W-:Y:S04]  /*15a10*/  HMMA.16816.F32.BF16 R144, R24, R14, R144 ;  /* 0x0000000e1890723c */ /* 0x000fe80000041890 */
[----:B------:R-:W3:Y:S01]  /*15a20*/  MUFU.EX2 R65, R65 ;  /* 0x0000004100417308 */ /* 0x000ee20000000800 */
[----:B------:R-:W-:Y:S02]  /*15a30*/  FADD.FTZ R5, R124, R125 ;  /* 0x0000007d7c057221 */ /* 0x000fe40000010000 */
[----:B------:R-:W-:Y:S01]  /*15a40*/  FADD.FTZ R25, R31, R190 ;  /* 0x000000be1f197221 */ /* 0x000fe20000010000 */
[----:B--2---:R-:W-:Y:S01]  /*15a50*/  F2FP.BF16.PACK_AB R31, R89, R42 ;  /* 0x0000002a591f723e */ /* 0x004fe200000010ff */
[----:B------:R-:W-:Y:S01]  /*15a60*/  FADD.FTZ R27, R29, R0 ;  /* 0x000000001d1b7221 */ /* 0x000fe20000010000 */
[----:B------:R-:W-:-:S02]  /*15a70*/  HSET2.LE.AND R29, R252, R3, PT ;  /* 0x00000003fc1d7233 */ /* 0x000fc40003803000 */
[----:B------:R-:W-:Y:S01]  /*15a80*/  MUFU.EX2 R2, R172 ;  /* 0x000000ac00027308 */ /* 0x000fe20000000800 */
[----:B----4-:R-:W-:Y:S01]  /*15a90*/  F2FP.BF16.PACK_AB R0, R101, R96 ;  /* 0x000000606500723e */ /* 0x010fe200000010ff */
[----:B------:R-:W-:-:S06]  /*15aa0*/  FADD.FTZ R25, R66, R25 ;  /* 0x0000001942197221 */ /* 0x000fcc0000010000 */
[----:B------:R-:W2:Y:S01]  /*15ab0*/  MUFU.EX2 R93, R112 ;  /* 0x00000070005d7308 */ /* 0x000ea20000000800 */
[----:B------:R-:W-:Y:S01]  /*15ac0*/  LOP3.LUT R28, R28, R31, RZ, 0xc0, !PT ;  /* 0x0000001f1c1c7212 */ /* 0x000fe200078ec0ff */
[----:B------:R-:W-:Y:S01]  /*15ad0*/  FADD.FTZ R34, R137, R34 ;  /* 0x0000002289227221 */ /* 0x000fe20000010000 */
[----:B------:R-:W-:Y:S01]  /*15ae0*/  LOP3.LUT R29, R29, R0, RZ, 0xc0, !PT ;  /* 0x000000001d1d7212 */ /* 0x000fe200078ec0ff */
[--C-:B------:R-:W-:Y:S01]  /*15af0*/  HSET2.LE.AND R31, R30, R3.reuse, PT ;  /* 0x000000031e1f7233 */ /* 0x100fe20003803000 */
[----:B------:R-:W-:Y:S01]  /*15b00*/  FADD.FTZ R62, R62, R5 ;  /* 0x000000053e3e7221 */ /* 0x000fe20000010000 */
[----:B------:R-:W-:Y:S01]  /*15b10*/  HSET2.LE.AND R26, R242, R3, PT ;  /* 0x00000003f21a7233 */ /* 0x000fe20003803000 */
[----:B------:R-:W-:Y:S01]  /*15b20*/  HMMA.16816.F32.BF16 R156, R8, R12, R156 ;  /* 0x0000000c089c723c */ /* 0x000fe2000004189c */
[----:B-1----:R-:W-:Y:S01]  /*15b30*/  F2FP.BF16.PACK_AB R0, R102, R171 ;  /* 0x000000ab6600723e */ /* 0x002fe200000010ff */
[----:B------:R-:W-:Y:S01]  /*15b40*/  FADD.FTZ R27, R136, R27 ;  /* 0x0000001b881b7221 */ /* 0x000fe20000010000 */
[----:B------:R-:W-:Y:S01]  /*15b50*/  F2FP.BF16.PACK_AB R5, R55, R56 ;  /* 0x000000383705723e */ /* 0x000fe200000010ff */
[----:B------:R-:W-:-:S03]  /*15b60*/  FADD.FTZ R35, R35, R34 ;  /* 0x0000002223237221 */ /* 0x000fc60000010000 */
[----:B------:R-:W-:Y:S01]  /*15b70*/  FADD.FTZ R12, R60, R25 ;  /* 0x000000193c0c7221 */ /* 0x000fe20000010000 */
[----:B------:R-:W-:Y:S01]  /*15b80*/  HMMA.16816.F32.BF16 R160, R8, R14, R160 ;  /* 0x0000000e08a0723c */ /* 0x000fe200000418a0 */
[----:B------:R-:W-:Y:S01]  /*15b90*/  LOP3.LUT R31, R31, R0, RZ, 0xc0, !PT ;  /* 0x000000001f1f7212 */ /* 0x000fe200078ec0ff */
[----:B------:R-:W-:Y:S01]  /*15ba0*/  FADD.FTZ R57, R57, R62 ;  /* 0x0000003e39397221 */ /* 0x000fe20000010000 */
[----:B------:R-:W-:Y:S01]  /*15bb0*/  LOP3.LUT R26, R26, R5, RZ, 0xc0, !PT ;  /* 0x000000051a1a7212 */ /* 0x000fe200078ec0ff */
[----:B------:R-:W-:Y:S01]  /*15bc0*/  FADD.FTZ R68, R68, R27 ;  /* 0x0000001b44447221 */ /* 0x000fe20000010000 */
[--C-:B------:R-:W-:Y:S01]  /*15bd0*/  HSET2.LE.AND R24, R184, R3.reuse, PT ;  /* 0x00000003b8187233 */ /* 0x100fe20003803000 */
[----:B------:R-:W-:Y:S01]  /*15be0*/  MUFU.EX2 R109, R109 ;  /* 0x0000006d006d7308 */ /* 0x000fe20000000800 */
[----:B------:R-:W-:Y:S01]  /*15bf0*/  FADD.FTZ R12, R69, R12 ;  /* 0x0000000c450c7221 */ /* 0x000fe20000010000 */
[--C-:B------:R-:W-:Y:S01]  /*15c00*/  HSET2.LE.AND R27, R186, R3.reuse, PT ;  /* 0x00000003ba1b7233 */ /* 0x100fe20003803000 */
[----:B------:R-:W-:Y:S01]  /*15c10*/  F2FP.BF16.PACK_AB R0, R174, R41 ;  /* 0x00000029ae00723e */ /* 0x000fe200000010ff */
[----:B------:R-:W-:Y:S01]  /*15c20*/  FADD.FTZ R32, R32, R35 ;  /* 0x0000002320207221 */ /* 0x000fe20000010000 */
[----:B---3--:R-:W-:Y:S01]  /*15c30*/  F2FP.BF16.PACK_AB R5, R65, R64 ;  /* 0x000000404105723e */ /* 0x008fe200000010ff */
[----:B------:R-:W-:-:S02]  /*15c40*/  HSET2.LE.AND R25, R244, R3, PT ;  /* 0x00000003f4197233 */ /* 0x000fc40003803000 */
[----:B------:R-:W1:Y:S01]  /*15c50*/  MUFU.EX2 R200, R200 ;  /* 0x000000c800c87308 */ /* 0x000e620000000800 */
[----:B--2---:R-:W-:Y:S01]  /*15c60*/  F2FP.BF16.PACK_AB R13, R93, R2 ;  /* 0x000000025d0d723e */ /* 0x004fe200000010ff */
[----:B------:R-:W-:Y:S01]  /*15c70*/  FADD.FTZ R58, R58, R57 ;  /* 0x000000393a3a7221 */ /* 0x000fe20000010000 */
[----:B------:R-:W-:Y:S01]  /*15c80*/  F2FP.BF16.PACK_AB R8, R44, R47 ;  /* 0x0000002f2c08723e */ /* 0x000fe200000010ff */
[----:B------:R-:W-:Y:S01]  /*15c90*/  FADD.FTZ R181, R181, R12 ;  /* 0x0000000cb5b57221 */ /* 0x000fe20000010000 */
[----:B------:R-:W-:Y:S01]  /*15ca0*/  LOP3.LUT R24, R24, R5, RZ, 0xc0, !PT ;  /* 0x0000000518187212 */ /* 0x000fe200078ec0ff */
[----:B------:R-:W-:Y:S01]  /*15cb0*/  FADD.FTZ R5, R87, R32 ;  /* 0x0000002057057221 */ /* 0x000fe20000010000 */
[----:B------:R-:W-:Y:S01]  /*15cc0*/  LOP3.LUT R27, R27, R0, RZ, 0xc0, !PT ;  /* 0x000000001b1b7212 */ /* 0x000fe200078ec0ff */
[----:B------:R-:W-:Y:S01]  /*15cd0*/  MUFU.EX2 R107, R107 ;  /* 0x0000006b006b7308 */ /* 0x000fe20000000800 */
[----:B------:R-:W-:Y:S01]  /*15ce0*/  LOP3.LUT R30, R250, R13, RZ, 0xc0, !PT ;  /* 0x0000000dfa1e7212 */ /* 0x000fe200078ec0ff */
[----:B------:R-:W-:Y:S01]  /*15cf0*/  FADD.FTZ R63, R63, R68 ;  /* 0x000000443f3f7221 */ /* 0x000fe20000010000 */
[----:B------:R-:W-:Y:S01]  /*15d00*/  LOP3.LUT R25, R25, R8, RZ, 0xc0, !PT ;  /* 0x0000000819197212 */ /* 0x000fe200078ec0ff */
[----:B------:R-:W-:Y:S01]  /*15d10*/  FADD.FTZ R58, R33, R58 ;  /* 0x0000003a213a7221 */ /* 0x000fe20000010000 */
[----:B------:R-:W2:Y:S01]  /*15d20*/  LDSM.16.MT88.4 R8, [R216+0x5c00] ;  /* 0x005c0000d808783b */ /* 0x000ea20000004200 */
[----:B------:R-:W-:-:S02]  /*15d30*/  FADD.FTZ R138, R138, R181 ;  /* 0x000000b58a8a7221 */ /* 0x000fc40000010000 */
[----:B------:R-:W3:Y:S01]  /*15d40*/  MUFU.EX2 R0, R97 ;  /* 0x0000006100007308 */ /* 0x000ee20000000800 */
[----:B------:R-:W-:Y:S01]  /*15d50*/  FADD.FTZ R5, R248, R5 ;  /* 0x00000005f8057221 */ /* 0x000fe20000010000 */
[----:B------:R-:W4:Y:S01]  /*15d60*/  LDSM.16.MT88.4 R12, [R215+0x5c00] ;  /* 0x005c0000d70c783b */ /* 0x000f220000004200 */
[----:B------:R-:W-:Y:S02]  /*15d70*/  FADD.FTZ R202, R202, R63 ;  /* 0x0000003fcaca7221 */ /* 0x000fe40000010000 */
[----:B------:R-:W-:Y:S02]  /*15d80*/  FADD.FTZ R85, R85, R58 ;  /* 0x0000003a55557221 */ /* 0x000fe40000010000 */
[----:B------:R-:W-:Y:S01]  /*15d90*/  FADD.FTZ R179, R179, R138 ;  /* 0x0000008ab3b37221 */ /* 0x000fe20000010000 */
[----:B------:R-:W-:Y:S01]  /*15da0*/  HMMA.16816.F32.BF16 R140, R28, R20, R140 ;  /* 0x000000141c8c723c */ /* 0x000fe2000004188c */
[----:B------:R-:W-:Y:S02]  /*15db0*/  FADD.FTZ R74, R74, R5 ;  /* 0x000000054a4a7221 */ /* 0x000fe40000010000 */
[----:B------:R-:W-:-:S02]  /*15dc0*/  FADD.FTZ R121, R121, R202 ;  /* 0x000000ca79797221 */ /* 0x000fc40000010000 */
[----:B------:R-:W-:-:S03]  /*15dd0*/  FADD.FTZ R108, R108, R85 ;  /* 0x000000556c6c7221 */ /* 0x000fc60000010000 */
[----:B------:R-:W-:Y:S01]  /*15de0*/  HMMA.16816.F32.BF16 R132, R24, R20, R132 ;  /* 0x000000141884723c */ /* 0x000fe20000041884 */
[----:B------:R-:W-:Y:S02]  /*15df0*/  FADD.FTZ R179, R76, R179 ;  /* 0x000000b34cb37221 */ /* 0x000fe40000010000 */
[----:B------:R-:W-:-:S04]  /*15e00*/  FADD.FTZ R74, R83, R74 ;  /* 0x0000004a534a7221 */ /* 0x000fc80000010000 */
[--C-:B------:R-:W-:Y:S01]  /*15e10*/  HSET2.LE.AND R20, R82, R3.reuse, PT ;  /* 0x0000000352147233 */ /* 0x100fe20003803000 */
[----:B-1----:R-:W-:Y:S01]  /*15e20*/  F2FP.BF16.PACK_AB R21, R200, R109 ;  /* 0x0000006dc815723e */ /* 0x002fe200000010ff */
[----:B------:R-:W-:Y:S01]  /*15e30*/  MUFU.EX2 R188, R188 ;  /* 0x000000bc00bc7308 */ /* 0x000fe20000000800 */
[C---:B------:R-:W-:Y:S01]  /*15e40*/  HMMA.16816.F32.BF16 R152, R24.reuse, R22, R152 ;  /* 0x000000161898723c */ /* 0x040fe20000041898 */
[----:B------:R-:W-:Y:S01]  /*15e50*/  FADD.FTZ R178, R178, R121 ;  /* 0x00000079b2b27221 */ /* 0x000fe20000010000 */
[----:B------:R-:W-:Y:S01]  /*15e60*/  LOP3.LUT R20, R20, R21, RZ, 0xc0, !PT ;  /* 0x0000001514147212 */ /* 0x000fe200078ec0ff */
[----:B------:R-:W-:Y:S01]  /*15e70*/  FADD.FTZ R81, R81, R108 ;  /* 0x0000006c51517221 */ /* 0x000fe20000010000 */
[----:B------:R-:W-:Y:S01]  /*15e80*/  HSET2.LE.AND R21, R78, R3, PT ;  /* 0x000000034e157233 */ /* 0x000fe20003803000 */
[----:B------:R-:W-:Y:S02]  /*15e90*/  FADD.FTZ R5, R73, R74 ;  /* 0x0000004a49057221 */ /* 0x000fe40000010000 */
[----:B------:R-:W1:Y:S01]  /*15ea0*/  MUFU.EX2 R91, R91 ;  /* 0x0000005b005b7308 */ /* 0x000e620000000800 */
[----:B------:R-:W-:Y:S01]  /*15eb0*/  HMMA.16816.F32.BF16 R156, R24, R16, R156 ;  /* 0x00000010189c723c */ /* 0x000fe2000004189c */
[----:B------:R-:W-:-:S02]  /*15ec0*/  FADD.FTZ R79, R79, R178 ;  /* 0x000000b24f4f7221 */ /* 0x000fc40000010000 */
[----:B------:R-:W-:-:S04]  /*15ed0*/  FADD.FTZ R86, R86, R81 ;  /* 0x0000005156567221 */ /* 0x000fc80000010000 */
[----:B------:R-:W-:Y:S01]  /*15ee0*/  MUFU.EX2 R204, R204 ;  /* 0x000000cc00cc7308 */ /* 0x000fe20000000800 */
[----:B------:R-:W-:Y:S01]  /*15ef0*/  HMMA.16816.F32.BF16 R160, R24, R18, R160 ;  /* 0x0000001218a0723c */ /* 0x000fe200000418a0 */
[----:B------:R-:W-:-:S06]  /*15f00*/  FADD.FTZ R5, R90, R5 ;  /* 0x000000055a057221 */ /* 0x000fcc0000010000 */
[----:B------:R-:W1:Y:S01]  /*15f10*/  MUFU.EX2 R205, R205 ;  /* 0x000000cd00cd7308 */ /* 0x000e620000000800 */
[----:B------:R-:W-:Y:S01]  /*15f20*/  FADD.FTZ R26, R72, R179 ;  /* 0x000000b3481a7221 */ /* 0x000fe20000010000 */
[----:B------:R-:W-:Y:S03]  /*15f30*/  HMMA.16816.F32.BF16 R36, R28, R22, R36 ;  /* 0x000000161c24723c */ /* 0x000fe60000041824 */
[----:B------:R-:W-:-:S05]  /*15f40*/  FADD.FTZ R26, R139, R26 ;  /* 0x0000001a8b1a7221 */ /* 0x000fca0000010000 */
[----:B------:R-:W-:Y:S01]  /*15f50*/  HMMA.16816.F32.BF16 R148, R28, R16, R148 ;  /* 0x000000101c94723c */ /* 0x000fe20000041894 */
[----:B------:R-:W-:Y:S01]  /*15f60*/  MUFU.EX2 R4, R4 ;  /* 0x0000000400047308 */ /* 0x000fe20000000800 */
[----:B------:R-:W-:-:S06]  /*15f70*/  FADD.FTZ R77, R77, R86 ;  /* 0x000000564d4d7221 */ /* 0x000fcc0000010000 */
[----:B------:R-:W-:Y:S01]  /*15f80*/  HMMA.16816.F32.BF16 R144, R28, R18, R144 ;  /* 0x000000121c90723c */ /* 0x000fe20000041890 */
[----:B------:R-:W-:Y:S06]  /*15f90*/  MUFU.EX2 R99, R99 ;  /* 0x0000006300637308 */ /* 0x000fec0000000800 */
[----:B---3--:R-:W-:Y:S02]  /*15fa0*/  F2FP.BF16.PACK_AB R28, R0, R107 ;  /* 0x0000006b001c723e */ /* 0x008fe400000010ff */
[----:B------:R-:W-:Y:S02]  /*15fb0*/  MUFU.EX2 R201, R201 ;  /* 0x000000c900c97308 */ /* 0x000fe40000000800 */
[----:B------:R-:W-:Y:S01]  /*15fc0*/  LOP3.LUT R21, R21, R28, RZ, 0xc0, !PT ;  /* 0x0000001c15157212 */ /* 0x000fe200078ec0ff */
[----:B------:R-:W-:-:S02]  /*15fd0*/  FADD.FTZ R28, R100, R79 ;  /* 0x0000004f641c7221 */ /* 0x000fc40000010000 */
[----:B------:R-:W-:-:S03]  /*15fe0*/  FADD.FTZ R67, R67, R26 ;  /* 0x0000001a43437221 */ /* 0x000fc60000010000 */
[----:B------:R-:W3:Y:S01]  /*15ff0*/  MUFU.EX2 R206, R206 ;  /* 0x000000ce00ce7308 */ /* 0x000ee20000000800 */
[----:B------:R-:W-:Y:S02]  /*16000*/  FADD.FTZ R40, R40, R5 ;  /* 0x0000000528287221 */ /* 0x000fe40000010000 */
[----:B------:R-:W-:-:S05]  /*16010*/  FADD.FTZ R28, R75, R28 ;  /* 0x0000001c4b1c7221 */ /* 0x000fca0000010000 */
[----:B------:R-:W2:Y:S01]  /*16020*/  MUFU.EX2 R24, R115 ;  /* 0x0000007300187308 */ /* 0x000ea20000000800 */
[----:B------:R-:W-:Y:S02]  /*16030*/  FADD.FTZ R98, R98, R77 ;  /* 0x0000004d62627221 */ /* 0x000fe40000010000 */
[----:B------:R-:W-:Y:S01]  /*16040*/  FADD.FTZ R67, R70, R67 ;  /* 0x0000004346437221 */ /* 0x000fe20000010000 */
[--C-:B------:R-:W-:Y:S01]  /*16050*/  HSET2.LE.AND R23, R110, R3.reuse, PT ;  /* 0x000000036e177233 */ /* 0x100fe20003803000 */
[----:B------:R-:W-:Y:S01]  /*16060*/  FADD.FTZ R43, R43, R40 ;  /* 0x000000282b2b7221 */ /* 0x000fe20000010000 */
[----:B------:R-:W-:Y:S01]  /*16070*/  HSET2.LE.AND R22, R114, R3, PT ;  /* 0x0000000372167233 */ /* 0x000fe20003803000 */
[----:B-1----:R-:W-:Y:S01]  /*16080*/  F2FP.BF16.PACK_AB R16, R91, R188 ;  /* 0x000000bc5b10723e */ /* 0x002fe200000010ff */
[----:B------:R-:W-:Y:S01]  /*16090*/  FADD.FTZ R71, R71, R28 ;  /* 0x0000001c47477221 */ /* 0x000fe20000010000 */
[----:B------:R-:W-:Y:S01]  /*160a0*/  F2FP.BF16.PACK_AB R17, R205, R204 ;  /* 0x000000cccd11723e */ /* 0x000fe200000010ff */
[----:B------:R-:W-:-:S02]  /*160b0*/  FADD.FTZ R45, R45, R98 ;  /* 0x000000622d2d7221 */ /* 0x000fc40000010000 */
[----:B------:R-:W-:Y:S02]  /*160c0*/  FADD.FTZ R64, R64, R67 ;  /* 0x0000004340407221 */ /* 0x000fe40000010000 */
        /* <DEDUP_REMOVED lines=8> */
[----:B------:R-:W-:Y:S01]  /*16150*/  F2FP.BF16.PACK_AB R17, R46, R59 ;  /* 0x0000003b2e11723e */ /* 0x000fe200000010ff */
[--C-:B------:R-:W-:Y:S01]  /*16160*/  HSET2.LE.AND R16, R94, R3.reuse, PT ;  /* 0x000000035e107233 */ /* 0x100fe20003803000 */
[----:B------:R-:W-:Y:S01]  /*16170*/  FADD.FTZ R89, R89, R42 ;  /* 0x0000002a59597221 */ /* 0x000fe20000010000 */
[----:B------:R-:W-:Y:S01]  /*16180*/  HSET2.LE.AND R3, R92, R3, PT ;  /* 0x000000035c037233 */ /* 0x000fe20003803000 */
[----:B---3--:R-:W-:Y:S01]  /*16190*/  F2FP.BF16.PACK_AB R32, R206, R201 ;  /* 0x000000c9ce20723e */ /* 0x008fe200000010ff */
[----:B------:R-:W-:Y:S01]  /*161a0*/  FADD.FTZ R47, R47, R80 ;  /* 0x000000502f2f7221 */ /* 0x000fe20000010000 */
[----:B------:R-:W-:Y:S01]  /*161b0*/  F2FP.BF16.PACK_AB R25, R4, R61 ;  /* 0x0000003d0419723e */ /* 0x000fe200000010ff */
[----:B------:R-:W-:Y:S01]  /*161c0*/  FADD.FTZ R96, R96, R45 ;  /* 0x0000002d60607221 */ /* 0x000fe20000010000 */
[----:B--2---:R-:W-:Y:S01]  /*161d0*/  F2FP.BF16.PACK_AB R30, R24, R99 ;  /* 0x00000063181e723e */ /* 0x004fe200000010ff */
        /* <DEDUP_REMOVED lines=19> */
[----:B----4-:R-:W-:Y:S01]  /*16310*/  HMMA.16816.F32.BF16 R148, R20, R12, R148 ;  /* 0x0000000c1494723c */ /* 0x010fe20000041894 */
        /* <DEDUP_REMOVED lines=17> */
[----:B------:R-:W-:-:S02]  /*16430*/  FADD.FTZ R243, R206, R201 ;  /* 0x000000c9cef37221 */ /* 0x000fc40000010000 */
[----:B------:R-:W-:Y:S01]  /*16440*/  FADD.FTZ R252, R91, R188 ;  /* 0x000000bc5bfc7221 */ /* 0x000fe20000010000 */
[----:B------:R2:W-:Y:S01]  /*16450*/  STL [R1+0x14], R0 ;  /* 0x0000140001007387 */ /* 0x0005e20000100800 */
[----:B------:R-:W-:Y:S02]  /*16460*/  IMAD.MOV.U32 R3, RZ, RZ, R196 ;  /* 0x000000ffff037224 */ /* 0x000fe400078e00c4 */
[----:B------:R-:W-:Y:S02]  /*16470*/  IMAD.MOV.U32 R5, RZ, RZ, R189 ;  /* 0x000000ffff057224 */ /* 0x000fe400078e00bd */
[----:B-1----:R-:W-:Y:S02]  /*16480*/  IMAD.MOV.U32 R2, RZ, RZ, R195 ;  /* 0x000000ffff027224 */ /* 0x002fe400078e00c3 */
[----:B--2---:R-:W-:Y:S02]  /*16490*/  IMAD.MOV.U32 R0, RZ, RZ, R193 ;  /* 0x000000ffff007224 */ /* 0x004fe400078e00c1 */
.L_x_827:
[----:B-1----:R-:W-:-:S06]  /*164a0*/  UISETP.GT.AND UP0, UPT, UR36, UR9, UPT ;  /* 0x000000092400728c */ /* 0x002fcc000bf04270 */
[----:B------:R-:W-:-:S13]  /*164b0*/  PLOP3.LUT P0, PT, PT, PT, UP0, 0x80, 0x0 ;  /* 0x000000000000781c */ /* 0x000fda0003f0f008 */
[----:B------:R-:W-:Y:S05]  /*164c0*/  @!P0 BRA `(.L_x_831) ;  /* 0x00009f6000008947 */ /* 0x000fea0003800000 */
[----:B------:R-:W-:Y:S01]  /*164d0*/  MOV R167, R3 ;  /* 0x0000000300a77202 */ /* 0x000fe20000000f00 */
[----:B------:R-:W-:Y:S01]  /*164e0*/  IMAD.MOV.U32 R164, RZ, RZ, R2 ;  /* 0x000000ffffa47224 */ /* 0x000fe200078e0002 */
[----:B------:R-:W1:Y:S01]  /*164f0*/  LDC.U8 R242, c[0x0][0x2d8] ;  /* 0x0000b600fff27b82 */ /* 0x000e620000000000 */
[----:B------:R-:W-:Y:S01]  /*16500*/  IMAD.WIDE.U32 R2, R6, -0x2daee0ad, RZ ;  /* 0xd2511f5306027825 */ /* 0x000fe200078e00ff */
[----:B------:R-:W-:Y:S01]  /*16510*/  ULDC.64 UR4, c[0x0][0x1a0] ;  /* 0x0000680000047ab9 */ /* 0x000fe20000000a00 */
[----:B------:R-:W-:Y:S01]  /*16520*/  MOV R166, R5 ;  /* 0x0000000500a67202 */ /* 0x000fe20000000f00 */
[----:B------:R-:W-:Y:S01]  /*16530*/  ULDC UR39, c[0x0][0x19c] ;  /* 0x0000670000277ab9 */ /* 0x000fe20000000800 */
[----:B------:R-:W-:Y:S01]  /*16540*/  IMAD.WIDE.U32 R250, R53, -0x326172a9, RZ ;  /* 0xcd9e8d5735fa7825 */ /* 0x000fe200078e00ff */
[----:B------:R2:W-:Y:S01]  /*16550*/  STL.64 [R1], R2 ;  /* 0x0000000201007387 */ /* 0x0005e20000100a00 */
[----:B------:R-:W-:Y:S01]  /*16560*/  UIMAD.WIDE.U32 UR42, UR4, 0x60, URZ ;  /* 0x00000060042a78a5 */ /* 0x000fe2000f8e003f */
[----:B------:R-:W-:Y:S01]  /*16570*/  MOV R165, R0 ;  /* 0x0000000000a57202 */ /* 0x000fe20000000f00 */
[----:B------:R-:W-:Y:S01]  /*16580*/  IMAD.WIDE.U32 R246, R52, -0x326172a9, RZ ;  /* 0xcd9e8d5734f67825 */ /* 0x000fe200078e00ff */
[-C--:B------:R-:W-:Y:S01]  /*16590*/  LOP3.LUT R248, R251, R7.reuse, RZ, 0x3c, !PT ;  /* 0x00000007fbf87212 */ /* 0x080fe200078e3cff */
[----:B------:R-:W-:Y:S01]  /*165a0*/  UIMAD UR38, UR5, 0x60, URZ ;  /* 0x00000060052678a4 */ /* 0x000fe2000f8e023f */
[----:B------:R-:W-:Y:S01]  /*165b0*/  ISETP.GE.AND P4, PT, R240, c[0x0][0x220], PT ;  /* 0x00008800f0007a0c */ /* 0x000fe20003f86270 */
[----:B------:R-:W-:Y:S01]  /*165c0*/  UIMAD.WIDE.U32 UR44, UR6, 0x60, URZ ;  /* 0x00000060062c78a5 */ /* 0x000fe2000f8e003f */
[----:B------:R-:W-:Y:S01]  /*165d0*/  LOP3.LUT R244, R247, R7, RZ, 0x3c, !PT ;  /* 0x00000007f7f47212 */ /* 0x000fe200078e3cff */
[----:B------:R-:W-:Y:S01]  /*165e0*/  UIMAD UR40, UR39, 0x60, URZ ;  /* 0x00000060272878a4 */ /* 0x000fe2000f8e023f */
[----:B------:R-:W-:Y:S01]  /*165f0*/  IMAD.WIDE.U32 R248, R248, -0x2daee0ad, RZ ;  /* 0xd2511f53f8f87825 */ /* 0x000fe200078e00ff */
[----:B------:R-:W-:-:S02]  /*16600*/  USHF.L.U64.HI UR34, UR4, 0x6, UR5 ;  /* 0x0000000604227899 */ /* 0x000fc40008010205 */
[----:B------:R-:W-:Y:S01]  /*16610*/  USHF.L.U32 UR35, UR4, 0x6, URZ ;  /* 0x0000000604237899 */ /* 0x000fe2000800063f */
[----:B------:R-:W-:Y:S01]  /*16620*/  IMAD.WIDE.U32 R244, R244, -0x2daee0ad, RZ ;  /* 0xd2511f53f4f47825 */ /* 0x000fe200078e00ff */
[----:B------:R-:W-:Y:S02]  /*16630*/  USHF.L.U32 UR37, UR6, 0x6, URZ ;  /* 0x0000000606257899 */ /* 0x000fe4000800063f */
[----:B------:R-:W-:Y:S01]  /*16640*/  USHF.L.U64.HI UR39, UR6, 0x6, UR39 ;  /* 0x0000000606277899 */ /* 0x000fe20008010227 */
[----:B-1----:R-:W-:Y:S01]  /*16650*/  PRMT R242, R242, 0x7054, R242 ;  /* 0x00007054f2f27816 */ /* 0x002fe200000000f2 */
[----:B------:R-:W-:Y:S02]  /*16660*/  UIADD3 UR38, UR38, UR43, URZ ;  /* 0x0000002b26267290 */ /* 0x000fe4000fffe03f */
[----:B------:R-:W-:Y:S01]  /*16670*/  UIADD3 UR40, UR40, UR45, URZ ;  /* 0x0000002d28287290 */ /* 0x000fe2000fffe03f */
[----:B--2--5:R-:W-:Y:S01]  /*16680*/  MOV R2, R48 ;  /* 0x0000003000027202 */ /* 0x024fe20000000f00 */
[----:B------:R-:W-:-:S05]  /*16690*/  IMAD.MOV.U32 R3, RZ, RZ, R51 ;  /* 0x000000ffff037224 */ /* 0x000fca00078e0033 */
[----:B------:R1:W-:Y:S01]  /*166a0*/  STL.64 [R1+0x8], R2 ;  /* 0x0000080201007387 */ /* 0x0003e20000100a00 */
[----:B------:R-:W-:Y:S05]  /*166b0*/  BRA `(.L_x_832) ;  /* 0x0000032000007947 */ /* 0x000fea0003800000 */
.L_x_834:
[----:B------:R1:W-:Y:S01]  /*166c0*/  @P4 STS [R222+0x2000], RZ ;  /* 0x002000ffde004388 */ /* 0x0003e20000000800 */
[----:B------:R-:W-:Y:S02]  /*166d0*/  UIADD3 UR41, UR36, -0x2, URZ ;  /* 0xfffffffe24297890 */ /* 0x000fe4000fffe03f */
[----:B------:R-:W-:Y:S01]  /*166e0*/  ULDC.64 UR4, c[0x0][0x198] ;  /* 0x0000660000047ab9 */ /* 0x000fe20000000a00 */
[----:B------:R1:W-:Y:S01]  /*166f0*/  @P4 STS [R222+0x2004], RZ ;  /* 0x002004ffde004388 */ /* 0x0003e20000000800 */
[----:B------:R-:W-:Y:S02]  /*16700*/  USHF.R.S32.HI UR36, URZ, 0x1f, UR41 ;  /* 0x0000001f3f247899 */ /* 0x000fe40008011429 */
[----:B------:R-:W-:Y:S01]  /*16710*/  UIMAD.WIDE.U32 UR46, UR41, UR4, URZ ;  /* 0x00000004292e72a5 */ /* 0x000fe2000f8e003f */
[----:B------:R1:W-:Y:S01]  /*16720*/  @P4 STS.64 [R222+0x2008], RZ ;  /* 0x002008ffde004388 */ /* 0x0003e20000000a00 */
[----:B------:R-:W-:Y:S04]  /*16730*/  UIMAD UR36, UR36, UR4, URZ ;  /* 0x00000004242472a4 */ /* 0x000fe8000f8e023f */
[----:B------:R-:W-:Y:S01]  /*16740*/  UIMAD UR36, UR41, UR5, UR36 ;  /* 0x00000005292472a4 */ /* 0x000fe2000f8e0224 */
[----:B------:R-:W-:Y:S02]  /*16750*/  IMAD.U32 R3, RZ, RZ, UR46 ;  /* 0x0000002eff037e24 */ /* 0x000fe4000f8e00ff */
[----:B------:R-:W-:Y:S01]  /*16760*/  IMAD.U32 R0, RZ, RZ, UR46 ;  /* 0x0000002eff007e24 */ /* 0x000fe2000f8e00ff */
[----:B------:R-:W-:Y:S02]  /*16770*/  UIADD3 UR36, UR47, UR36, URZ ;  /* 0x000000242f247290 */ /* 0x000fe4000fffe03f */
[----:B------:R-:W-:Y:S04]  /*16780*/  LEA R3, P1, R3, R224, 0x7 ;  /* 0x000000e003037211 */ /* 0x000fe800078238ff */
[----:B------:R-:W-:Y:S01]  /*16790*/  IMAD.U32 R173, RZ, RZ, UR36 ;  /* 0x00000024ffad7e24 */ /* 0x000fe2000f8e00ff */
[C---:B------:R-:W-:Y:S02]  /*167a0*/  @!P4 LEA R178, P6, R3.reuse, c[0x0][0x168], 0x1 ;  /* 0x00005a0003b2ca11 */ /* 0x040fe400078c08ff */
[----:B------:R-:W-:Y:S02]  /*167b0*/  @!P4 IADD3 R169, P0, R3, UR12, RZ ;  /* 0x0000000c03a9cc10 */ /* 0x000fe4000ff1e0ff */
[----:B------:R-:W-:Y:S02]  /*167c0*/  LEA.HI.X R0, R0, R239, R173, 0x7, P1 ;  /* 0x000000ef00007211 */ /* 0x000fe400008f3cad */
[----:B------:R-:W-:Y:S02]  /*167d0*/  @!P4 LEA R176, P5, R169, c[0x0][0x168], 0x1 ;  /* 0x00005a00a9b0ca11 */ /* 0x000fe400078a08ff */
[C---:B------:R-:W-:Y:S02]  /*167e0*/  @!P4 LEA.HI.X R179, R3.reuse, c[0x0][0x16c], R0, 0x1, P6 ;  /* 0x00005b0003b3ca11 */ /* 0x040fe400030f0c00 */
[C---:B------:R-:W-:Y:S02]  /*167f0*/  @!P4 IADD3.X R2, R0.reuse, UR7, RZ, P0, !PT ;  /* 0x000000070002cc10 */ /* 0x040fe400087fe4ff */
[----:B------:R-:W-:Y:S01]  /*16800*/  @!P4 IADD3 R171, P3, R3, UR37, RZ ;  /* 0x0000002503abcc10 */ /* 0x000fe2000ff7e0ff */
[----:B------:R-:W-:Y:S01]  /*16810*/  @!PT LDS RZ, [RZ] ;  /* 0x00000000fffff984 */ /* 0x000fe20000000800 */
[----:B------:R-:W-:Y:S01]  /*16820*/  @!PT LDS RZ, [RZ] ;  /* 0x00000000fffff984 */ /* 0x000fe20000000800 */
[----:B------:R-:W-:Y:S01]  /*16830*/  @!PT LDS RZ, [RZ] ;  /* 0x00000000fffff984 */ /* 0x000fe20000000800 */
[----:B------:R1:W-:Y:S01]  /*16840*/  @!P4 LDGSTS.E.BYPASS.LTC128B.128 [R222+0x2000], [R178.64] ;  /* 0x02000000b2decfae */ /* 0x0003e2000b901d4e */
[----:B------:R-:W-:Y:S02]  /*16850*/  @!P4 LEA.HI.X R177, R169, c[0x0][0x16c], R2, 0x1, P5 ;  /* 0x00005b00a9b1ca11 */ /* 0x000fe400028f0c02 */
[----:B------:R-:W-:Y:S01]  /*16860*/  @!P4 LEA R174, P2, R171, c[0x0][0x168], 0x1 ;  /* 0x00005a00abaeca11 */ /* 0x000fe200078408ff */
[----:B------:R1:W-:Y:S01]  /*16870*/  @P4 STS.128 [R222+0x2800], RZ ;  /* 0x002800ffde004388 */ /* 0x0003e20000000c00 */
[C---:B------:R-:W-:Y:S02]  /*16880*/  @!P4 IADD3.X R168, R0.reuse, UR39, RZ, P3, !PT ;  /* 0x0000002700a8cc10 */ /* 0x040fe40009ffe4ff */
[----:B------:R-:W-:Y:S01]  /*16890*/  @!P4 IADD3 R173, P1, R3, UR44, RZ ;  /* 0x0000002c03adcc10 */ /* 0x000fe2000ff3e0ff */
[----:B------:R-:W-:Y:S01]  /*168a0*/  @!PT LDS RZ, [RZ] ;  /* 0x00000000fffff984 */ /* 0x000fe20000000800 */
[----:B------:R-:W-:Y:S01]  /*168b0*/  @!PT LDS RZ, [RZ] ;  /* 0x00000000fffff984 */ /* 0x000fe20000000800 */
[----:B------:R-:W-:Y:S01]  /*168c0*/  @!PT LDS RZ, [RZ] ;  /* 0x00000000fffff984 */ /* 0x000fe20000000800 */
[----:B------:R1:W-:Y:S01]  /*168d0*/  @!P4 LDGSTS.E.BYPASS.LTC128B.128 [R222+0x2800], [R176.64] ;  /* 0x02800000b0decfae */ /* 0x0003e2000b901d4e */
[----:B------:R-:W-:Y:S02]  /*168e0*/  @!P4 LEA.HI.X R175, R171, c[0x0][0x16c], R168, 0x1, P2 ;  /* 0x00005b00abafca11 */ /* 0x000fe400010f0ca8 */
[C---:B------:R-:W-:Y:S01]  /*168f0*/  @!P4 LEA R172, P0, R173.reuse, c[0x0][0x168], 0x1 ;  /* 0x00005a00adacca11 */ /* 0x040fe200078008ff */
[----:B------:R1:W-:Y:S01]  /*16900*/  @P4 STS.128 [R222+0x3000], RZ ;  /* 0x003000ffde004388 */ /* 0x0003e20000000c00 */
[----:B------:R-:W-:Y:S03]  /*16910*/  @!P4 IADD3.X R170, R0, UR40, RZ, P1, !PT ;  /* 0x0000002800aacc10 */ /* 0x000fe60008ffe4ff */
        /* <DEDUP_REMOVED lines=10> */
[----:B------:R-:W0:Y:S01]  /*169c0*/  LDGDEPBAR ;  /* 0x00000000000079af */ /* 0x000e220000000000 */
[----:B------:R-:W-:-:S05]  /*169d0*/  BRA `(.L_x_833) ;  /* 0x0000088000007947 */ /* 0x000fca0003800000 */
.L_x_832:
        /* <DEDUP_REMOVED lines=9> */
[----:B------:R-:W-:Y:S06]  /*16a70*/  @P4 STS [R222+0x4000], RZ ;  /* 0x004000ffde004388 */ /* 0x000fec0000000800 */
        /* <DEDUP_REMOVED lines=8> */
[C---:B------:R-:W-:Y:S01]  /*16b00*/  @!P4 LEA R26, P2, R3.reuse, c[0x0][0x170], 0x1 ;  /* 0x00005c00031aca11 */ /* 0x040fe200078408ff */
        /* <DEDUP_REMOVED lines=8> */
[----:B------:R-:W-:Y:S02]  /*16b90*/  @!P4 LEA R22, P1, R6, c[0x0][0x170], 0x1 ;  /* 0x00005c000616ca11 */ /* 0x000fe400078208ff */
        /* <DEDUP_REMOVED lines=22> */
[----:B------:R-:W1:Y:S06]  /*16d00*/  LDSM.16.M88.4 R176, [R220+0x1000] ;  /* 0x00100000dcb0783b */ /* 0x000e6c0000000200 */
[----:B------:R-:W3:Y:S06]  /*16d10*/  LDSM.16.M88.4 R180, [R219+0x2400] ;  /* 0x00240000dbb4783b */ /* 0x000eec0000000200 */
[----:B------:R-:W0:Y:S06]  /*16d20*/  LDGDEPBAR ;  /* 0x00000000000079af */ /* 0x000e2c0000000000 */
[----:B------:R-:W2:Y:S06]  /*16d30*/  LDSM.16.M88.4 R184, [R219+0x2800] ;  /* 0x00280000dbb8783b */ /* 0x000eac0000000200 */
[----:B------:R-:W2:Y:S06]  /*16d40*/  LDSM.16.M88.4 R188, [R219+0x2c00] ;  /* 0x002c0000dbbc783b */ /* 0x000eac0000000200 */
[----:B------:R-:W2:Y:S01]  /*16d50*/  LDSM.16.M88.4 R192, [R219+0x3000] ;  /* 0x00300000dbc0783b */ /* 0x000ea20000000200 */
[-C--:B-----5:R-:W-:Y:S05]  /*16d60*/  HMMA.16816.F32.BF16 R4, R168, R172.reuse, RZ ;  /* 0x000000aca804723c */ /* 0x0a0fea00000418ff */
[----:B------:R-:W-:Y:S03]  /*16d70*/  LDSM.16.M88.4 R196, [R219+0x3800] ;  /* 0x00380000dbc4783b */ /* 0x000fe60000000200 */
[C---:B-1----:R-:W-:Y:S03]  /*16d80*/  HMMA.16816.F32.BF16 R8, R176.reuse, R172, RZ ;  /* 0x000000acb008723c */ /* 0x042fe600000418ff */
[----:B------:R-:W-:Y:S06]  /*16d90*/  LDSM.16.M88.4 R200, [R219+0x3c00] ;  /* 0x003c0000dbc8783b */ /* 0x000fec0000000200 */
[----:B------:R-:W-:Y:S01]  /*16da0*/  LDSM.16.M88.4 R204, [R211] ;  /* 0x00000000d3cc783b */ /* 0x000fe20000000200 */
[-C--:B------:R-:W-:Y:S08]  /*16db0*/  HMMA.16816.F32.BF16 R12, R176, R174.reuse, RZ ;  /* 0x000000aeb00c723c */ /* 0x080ff000000418ff */
[C---:B----4-:R-:W-:Y:S01]  /*16dc0*/  HMMA.16816.F32.BF16 R16, R168.reuse, R174, RZ ;  /* 0x000000aea810723c */ /* 0x050fe200000418ff */
[----:B------:R-:W1:Y:S07]  /*16dd0*/  LDSM.16.M88.4 R172, [R219+0x3400] ;  /* 0x00340000dbac783b */ /* 0x000e6e0000000200 */
[-C--:B---3--:R-:W-:Y:S08]  /*16de0*/  HMMA.16816.F32.BF16 R20, R168, R180.reuse, RZ ;  /* 0x000000b4a814723c */ /* 0x088ff000000418ff */
[C---:B--2---:R-:W-:Y:S08]  /*16df0*/  HMMA.16816.F32.BF16 R24, R176.reuse, R180, RZ ;  /* 0x000000b4b018723c */ /* 0x044ff000000418ff */
        /* <DEDUP_REMOVED lines=33> */
[----:B------:R-:W5:Y:S07]  /*17010*/  LDSM.16.M88.4 R168, [R210] ;  /* 0x00000000d2a8783b */ /* 0x000f6e0000000200 */
[-C--:B--2---:R-:W-:Y:S08]  /*17020*/  HMMA.16816.F32.BF16 R4, R180, R184.reuse, R4 ;  /* 0x000000b8b404723c */ /* 0x084ff00000041804 */
        /* <DEDUP_REMOVED lines=35> */
.L_x_833:
[----:B------:R-:W-:Y:S01]  /*17260*/  IMAD.U32 R0, RZ, RZ, UR6 ;  /* 0x00000006ff007e24 */ /* 0x000fe2000f8e00ff */
[----:B------:R-:W-:Y:S01]  /*17270*/  STL [R1+0x68], R252 ;  /* 0x000068fc01007387 */ /* 0x000fe20000100800 */
[----:B------:R-:W-:Y:S02]  /*17280*/  USHF.L.U32 UR5, UR6, 0x2, URZ ;  /* 0x0000000206057899 */ /* 0x000fe4000800063f */
[----:B-1----:R-:W-:Y:S01]  /*17290*/  IMAD R175, R0, 0x80, R221 ;  /* 0x0000008000af7824 */ /* 0x002fe200078e02dd */
[----:B------:R-:W-:Y:S01]  /*172a0*/  STL [R1+0x64], R241 ;  /* 0x000064f101007387 */ /* 0x000fe20000100800 */
[----:B------:R-:W-:Y:S02]  /*172b0*/  UIADD3 UR4, UR5, 0x1, URZ ;  /* 0x0000000105047890 */ /* 0x000fe4000fffe03f */
[--C-:B------:R-:W-:Y:S01]  /*172c0*/  IMAD.IADD R0, R236, 0x1, -R175.reuse ;  /* 0x00000001ec007824 */ /* 0x100fe200078e0aaf */
[C---:B------:R-:W-:Y:S01]  /*172d0*/  IADD3 R174, R175.reuse, 0x1, RZ ;  /* 0x00000001afae7810 */ /* 0x040fe20007ffe0ff */
[----:B------:R-:W-:Y:S01]  /*172e0*/  STL [R1+0x60], R240 ;  /* 0x000060f001007387 */ /* 0x000fe20000100800 */
[----:B------:R-:W-:Y:S01]  /*172f0*/  IADD3 R177, R175, 0x8, RZ ;  /* 0x00000008afb17810 */ /* 0x000fe20007ffe0ff */
[----:B------:R-:W-:Y:S01]  /*17300*/  UISETP.GT.AND UP0, UPT, UR6, UR9, UPT ;  /* 0x000000090600728c */ /* 0x000fe2000bf04270 */
[----:B------:R-:W-:Y:S01]  /*17310*/  IABS R201, R0 ;  /* 0x0000000000c97213 */ /* 0x000fe20000000000 */
[--C-:B------:R-:W-:Y:S01]  /*17320*/  IMAD.IADD R0, R233, 0x1, -R175.reuse ;  /* 0x00000001e9007824 */ /* 0x100fe200078e0aaf */
[C---:B------:R-:W-:Y:S01]  /*17330*/  IADD3 R183, R175.reuse, 0x9, RZ ;  /* 0x00000009afb77810 */ /* 0x040fe20007ffe0ff */
[----:B------:R-:W-:Y:S01]  /*17340*/  STL [R1+0x5c], R239 ;  /* 0x00005cef01007387 */ /* 0x000fe20000100800 */
[C---:B------:R-:W-:Y:S01]  /*17350*/  IADD3 R170, R175.reuse, 0x11, RZ ;  /* 0x00000011afaa7810 */ /* 0x040fe20007ffe0ff */
[----:B------:R-:W-:Y:S01]  /*17360*/  UMOV UR36, UR6 ;  /* 0x0000000600247c82 */ /* 0x000fe20008000000 */
[----:B------:R-:W-:Y:S01]  /*17370*/  I2F R201, R201 ;  /* 0x000000c900c97306 */ /* 0x000fe20000201400 */
[----:B------:R-:W-:Y:S01]  /*17380*/  IABS R199, R0 ;  /* 0x0000000000c77213 */ /* 0x000fe20000000000 */
[--C-:B------:R-:W-:Y:S01]  /*17390*/  IMAD.IADD R0, R230, 0x1, -R175.reuse ;  /* 0x00000001e6007824 */ /* 0x100fe200078e0aaf */
[C---:B------:R-:W-:Y:S01]  /*173a0*/  IADD3 R206, R175.reuse, 0x10, RZ ;  /* 0x00000010afce7810 */ /* 0x040fe20007ffe0ff */
[C---:B------:R-:W-:Y:S01]  /*173b0*/  IMAD.IADD R2, R236.reuse, 0x1, -R170 ;  /* 0x00000001ec027824 */ /* 0x040fe200078e0aaa */
[----:B------:R-:W-:Y:S01]  /*173c0*/  IADD3 R205, R175, 0x18, RZ ;  /* 0x00000018afcd7810 */ /* 0x000fe20007ffe0ff */
[----:B------:R-:W-:Y:S01]  /*173d0*/  STL [R1+0x58], R238 ;  /* 0x000058ee01007387 */ /* 0x000fe20000100800 */
[----:B------:R-:W-:Y:S01]  /*173e0*/  IABS R171, R0 ;  /* 0x0000000000ab7213 */ /* 0x000fe20000000000 */
[----:B------:R-:W-:Y:S01]  /*173f0*/  IMAD.IADD R0, R227, 0x1, -R175 ;  /* 0x00000001e3007824 */ /* 0x000fe200078e0aaf */
[----:B------:R-:W-:Y:S01]  /*17400*/  IABS R188, R2 ;  /* 0x0000000200bc7213 */ /* 0x000fe20000000000 */
[----:B------:R-:W-:Y:S01]  /*17410*/  I2F R199, R199 ;  /* 0x000000c700c77306 */ /* 0x000fe20000201400 */
[----:B------:R-:W-:Y:S01]  /*17420*/  IMAD.IADD R2, R233, 0x1, -R174 ;  /* 0x00000001e9027824 */ /* 0x000fe200078e0aae */
[----:B------:R-:W-:Y:S01]  /*17430*/  IADD3 R169, R175, 0x19, RZ ;  /* 0x00000019afa97810 */ /* 0x000fe20007ffe0ff */
[----:B------:R-:W-:Y:S01]  /*17440*/  IMAD.IADD R3, R233, 0x1, -R206 ;  /* 0x00000001e9037824 */ /* 0x000fe200078e0ace */
[----:B------:R-:W-:Y:S01]  /*17450*/  IABS R197, R0 ;  /* 0x0000000000c57213 */ /* 0x000fe20000000000 */
[C---:B------:R-:W-:Y:S01]  /*17460*/  IMAD.IADD R0, R236.reuse, 0x1, -R174 ;  /* 0x00000001ec007824 */ /* 0x040fe200078e0aae */
[C---:B------:R-:W-:Y:S01]  /*17470*/  IADD3 R204, R175.reuse, 0x20, RZ ;  /* 0x00000020afcc7810 */ /* 0x040fe20007ffe0ff */
[----:B------:R-:W-:Y:S01]  /*17480*/  STL [R1+0x54], R237 ;  /* 0x000054ed01007387 */ /* 0x000fe20000100800 */
[C---:B------:R-:W-:Y:S02]  /*17490*/  IADD3 R202, R175.reuse, 0x21, RZ ;  /* 0x00000021afca7810 */ /* 0x040fe40007ffe0ff */
[----:B------:R-:W-:Y:S01]  /*174a0*/  I2F R171, R171 ;  /* 0x000000ab00ab7306 */ /* 0x000fe20000201400 */
[----:B------:R-:W-:Y:S01]  /*174b0*/  IABS R182, R0 ;  /* 0x0000000000b67213 */ /* 0x000fe20000000000 */
[C---:B------:R-:W-:Y:S01]  /*174c0*/  IMAD.IADD R0, R236.reuse, 0x1, -R177 ;  /* 0x00000001ec007824 */ /* 0x040fe200078e0ab1 */
[----:B------:R-:W-:Y:S01]  /*174d0*/  IABS R189, R3 ;  /* 0x0000000300bd7213 */ /* 0x000fe20000000000 */
[C---:B------:R-:W-:Y:S01]  /*174e0*/  IMAD.IADD R3, R236.reuse, 0x1, -R202 ;  /* 0x00000001ec037824 */ /* 0x040fe200078e0aca */
[C---:B------:R-:W-:Y:S01]  /*174f0*/  IADD3 R196, R175.reuse, 0x28, RZ ;  /* 0x00000028afc47810 */ /* 0x040fe20007ffe0ff */
[----:B------:R-:W-:Y:S01]  /*17500*/  STL [R1+0x50], R225 ;  /* 0x000050e101007387 */ /* 0x000fe20000100800 */
[----:B------:R-:W-:Y:S01]  /*17510*/  IABS R173, R0 ;  /* 0x0000000000ad7213 */ /* 0x000fe20000000000 */
[C---:B------:R-:W-:Y:S01]  /*17520*/  IMAD.IADD R0, R236.reuse, 0x1, -R183 ;  /* 0x00000001ec007824 */ /* 0x040fe200078e0ab7 */
[C---:B------:R-:W-:Y:S01]  /*17530*/  IADD3 R193, R175.reuse, 0x30, RZ ;  /* 0x00000030afc17810 */ /* 0x040fe20007ffe0ff */
[----:B------:R-:W-:Y:S01]  /*17540*/  I2F R182, R182 ;  /* 0x000000b600b67306 */ /* 0x000fe20000201400 */
[C---:B------:R-:W-:Y:S01]  /*17550*/  IADD3 R194, R175.reuse, 0x29, RZ ;  /* 0x00000029afc27810 */ /* 0x040fe20007ffe0ff */
[----:B------:R-:W-:Y:S01]  /*17560*/  STL [R1+0x4c], R224 ;  /* 0x00004ce001007387 */ /* 0x000fe20000100800 */
[----:B------:R-:W-:Y:S01]  /*17570*/  IABS R180, R0 ;  /* 0x0000000000b47213 */ /* 0x000fe20000000000 */
[C---:B------:R-:W-:Y:S01]  /*17580*/  IMAD.IADD R0, R236.reuse, 0x1, -R206 ;  /* 0x00000001ec007824 */ /* 0x040fe200078e0ace */
[C---:B------:R-:W-:Y:S01]  /*17590*/  IADD3 R186, R175.reuse, 0x31, RZ ;  /* 0x00000031afba7810 */ /* 0x040fe20007ffe0ff */
[C---:B------:R-:W-:Y:S01]  /*175a0*/  IMAD.IADD R172, R236.reuse, 0x1, -R193 ;  /* 0x00000001ecac7824 */ /* 0x040fe200078e0ac1 */
[----:B------:R-:W-:Y:S01]  /*175b0*/  STL [R1+0x48], R222 ;  /* 0x000048de01007387 */ /* 0x000fe20000100800 */
[C---:B------:R-:W-:Y:S02]  /*175c0*/  ISETP.GE.AND P2, PT, R175.reuse, R232, PT ;  /* 0x000000e8af00720c */ /* 0x040fe40003f46270 */
[----:B------:R-:W-:Y:S01]  /*175d0*/  I2F R180, R180 ;  /* 0x000000b400b47306 */ /* 0x000fe20000201400 */
[----:B------:R-:W-:Y:S01]  /*175e0*/  IABS R179, R0 ;  /* 0x0000000000b37213 */ /* 0x000fe20000000000 */
[C---:B------:R-:W-:Y:S01]  /*175f0*/  IMAD.IADD R198, R236.reuse, 0x1, -R186 ;  /* 0x00000001ecc67824 */ /* 0x040fe200078e0aba */
[----:B------:R-:W-:Y:S01]  /*17600*/  IABS R0, R2 ;  /* 0x0000000200007213 */ /* 0x000fe20000000000 */
[----:B------:R-:W-:Y:S01]  /*17610*/  IMAD.IADD R2, R236, 0x1, -R205 ;  /* 0x00000001ec027824 */ /* 0x000fe200078e0acd */
[----:B------:R-:W-:Y:S01]  /*17620*/  STL [R1+0x44], R220 ;  /* 0x000044dc01007387 */ /* 0x000fe20000100800 */
[----:B------:R-:W-:Y:S02]  /*17630*/  ISETP.GE.OR P2, PT, R175, R231, !P2 ;  /* 0x000000e7af00720c */ /* 0x000fe40005746670 */
[CC--:B------:R-:W-:Y:S01]  /*17640*/  ISETP.GE.AND P6, PT, R174.reuse, R235.reuse, PT ;  /* 0x000000ebae00720c */ /* 0x0c0fe20003fc6270 */
[----:B------:R-:W-:Y:S01]  /*17650*/  STL [R1+0x40], R219 ;  /* 0x000040db01007387 */ /* 0x000fe20000100800 */
[----:B------:R-:W-:Y:S01]  /*17660*/  I2F R0, R0 ;  /* 0x0000000000007306 */ /* 0x000fe20000201400 */
[----:B------:R-:W-:Y:S01]  /*17670*/  IABS R195, R2 ;  /* 0x0000000200c37213 */ /* 0x000fe20000000000 */
[----:B------:R-:W-:Y:S01]  /*17680*/  IMAD.IADD R2, R233, 0x1, -R177 ;  /* 0x00000001e9027824 */ /* 0x000fe200078e0ab1 */
[----:B------:R1:W-:Y:S01]  /*17690*/  STL [R1+0x3c], R218 ;  /* 0x00003cda01007387 */ /* 0x0003e20000100800 */
[----:B------:R-:W-:Y:S02]  /*176a0*/  ISETP.GE.OR P6, PT, R174, R234, !P6 ;  /* 0x000000eaae00720c */ /* 0x000fe400077c6670 */
[CC--:B------:R-:W-:Y:S02]  /*176b0*/  ISETP.GE.AND P5, PT, R175.reuse, R235.reuse, PT ;  /* 0x000000ebaf00720c */ /* 0x0c0fe40003fa6270 */
[----:B------:R-:W-:Y:S01]  /*176c0*/  IABS R181, R2 ;  /* 0x0000000200b57213 */ /* 0x000fe20000000000 */
[C---:B------:R-:W-:Y:S01]  /*176d0*/  IMAD.IADD R2, R236.reuse, 0x1, -R169 ;  /* 0x00000001ec027824 */ /* 0x040fe200078e0aa9 */
[----:B------:R-:W-:Y:S01]  /*176e0*/  I2F R195, R195 ;  /* 0x000000c300c37306 */ /* 0x000fe20000201400 */
[----:B------:R-:W-:Y:S02]  /*176f0*/  ISETP.GE.OR P5, PT, R175, R234, !P5 ;  /* 0x000000eaaf00720c */ /* 0x000fe40006fa6670 */
[----:B------:R-:W-:Y:S02]  /*17700*/  ISETP.GE.AND P3, PT, R177, R235, PT ;  /* 0x000000ebb100720c */ /* 0x000fe40003f66270 */
[----:B------:R-:W-:Y:S01]  /*17710*/  IABS R192, R2 ;  /* 0x0000000200c07213 */ /* 0x000fe20000000000 */
[----:B------:R-:W-:Y:S01]  /*17720*/  IMAD.IADD R2, R233, 0x1, -R183 ;  /* 0x00000001e9027824 */ /* 0x000fe200078e0ab7 */
[----:B------:R-:W-:Y:S02]  /*17730*/  ISETP.GE.OR P3, PT, R177, R234, !P3 ;  /* 0x000000eab100720c */ /* 0x000fe40005f66670 */
[C---:B------:R-:W-:Y:S01]  /*17740*/  ISETP.GE.AND P0, PT, R175.reuse, R226, PT ;  /* 0x000000e2af00720c */ /* 0x040fe20003f06270 */
[----:B------:R-:W-:Y:S01]  /*17750*/  I2F R179, R179 ;  /* 0x000000b300b37306 */ /* 0x000fe20000201400 */
[----:B------:R-:W-:Y:S01]  /*17760*/  IABS R178, R2 ;  /* 0x0000000200b27213 */ /* 0x000fe20000000000 */
[C---:B------:R-:W-:Y:S01]  /*17770*/  IMAD.IADD R2, R236.reuse, 0x1, -R204 ;  /* 0x00000001ec027824 */ /* 0x040fe200078e0acc */
[C---:B------:R-:W-:Y:S02]  /*17780*/  ISETP.GE.OR P0, PT, R175.reuse, R223, !P0 ;  /* 0x000000dfaf00720c */ /* 0x040fe40004706670 */
[----:B------:R-:W-:Y:S02]  /*17790*/  ISETP.GE.AND P1, PT, R175, R229, PT ;  /* 0x000000e5af00720c */ /* 0x000fe40003f26270 */
[----:B------:R-:W-:Y:S01]  /*177a0*/  IABS R185, R2 ;  /* 0x0000000200b97213 */ /* 0x000fe20000000000 */
[----:B-1----:R-:W2:Y:S01]  /*177b0*/  LDL.64 R218, [R1] ;  /* 0x0000000001da7983 */ /* 0x002ea20000100a00 */
[----:B------:R-:W-:Y:S01]  /*177c0*/  IABS R2, R3 ;  /* 0x0000000300027213 */ /* 0x000fe20000000000 */
[----:B------:R-:W1:Y:S01]  /*177d0*/  I2F R192, R192 ;  /* 0x000000c000c07306 */ /* 0x000e620000201400 */
[----:B------:R-:W-:Y:S01]  /*177e0*/  IMAD.IADD R3, R233, 0x1, -R170 ;  /* 0x00000001e9037824 */ /* 0x000fe200078e0aaa */
[----:B------:R-:W-:Y:S02]  /*177f0*/  ISETP.GE.OR P1, PT, R175, R228, !P1 ;  /* 0x000000e4af00720c */ /* 0x000fe40004f26670 */
[----:B------:R-:W-:Y:S02]  /*17800*/  STL [R1+0x38], R217 ;  /* 0x000038d901007387 */ /* 0x000fe40000100800 */
[----:B------:R-:W-:Y:S01]  /*17810*/  IABS R190, R3 ;  /* 0x0000000300be7213 */ /* 0x000fe20000000000 */
[C---:B------:R-:W-:Y:S01]  /*17820*/  IMAD.IADD R3, R236.reuse, 0x1, -R196 ;  /* 0x00000001ec037824 */ /* 0x040fe200078e0ac4 */
[----:B------:R-:W-:Y:S02]  /*17830*/  STL [R1+0x34], R214 ;  /* 0x000034d601007387 */ /* 0x000fe40000100800 */
[----:B------:R-:W3:Y:S02]  /*17840*/  I2F R185, R185 ;  /* 0x000000b900b97306 */ /* 0x000ee40000201400 */
[----:B------:R-:W-:Y:S01]  /*17850*/  IABS R191, R3 ;  /* 0x0000000300bf7213 */ /* 0x000fe20000000000 */
[C---:B------:R-:W-:Y:S01]  /*17860*/  IMAD.IADD R3, R233.reuse, 0x1, -R205 ;  /* 0x00000001e9037824 */ /* 0x040fe200078e0acd */
[----:B------:R-:W-:Y:S04]  /*17870*/  STL [R1+0x30], R213 ;  /* 0x000030d501007387 */ /* 0x000fe80000100800 */
[----:B------:R-:W-:Y:S01]  /*17880*/  IABS R187, R3 ;  /* 0x0000000300bb7213 */ /* 0x000fe20000000000 */
[----:B------:R-:W-:Y:S01]  /*17890*/  IMAD.IADD R3, R236, 0x1, -R194 ;  /* 0x00000001ec037824 */ /* 0x000fe200078e0ac2 */
[----:B------:R-:W4:Y:S01]  /*178a0*/  I2F R2, R2 ;  /* 0x0000000200027306 */ /* 0x000f220000201400 */
[----:B------:R-:W-:Y:S03]  /*178b0*/  STL [R1+0x2c], R212 ;  /* 0x00002cd401007387 */ /* 0x000fe60000100800 */
[----:B------:R-:W-:Y:S01]  /*178c0*/  IABS R176, R3 ;  /* 0x0000000300b07213 */ /* 0x000fe20000000000 */
[C---:B------:R-:W-:Y:S01]  /*178d0*/  IMAD.IADD R3, R233.reuse, 0x1, -R169 ;  /* 0x00000001e9037824 */ /* 0x040fe200078e0aa9 */
[----:B------:R-:W-:Y:S04]  /*178e0*/  STL [R1+0x28], R211 ;  /* 0x000028d301007387 */ /* 0x000fe80000100800 */
[----:B------:R-:W-:Y:S01]  /*178f0*/  I2F R178, R178 ;  /* 0x000000b200b27306 */ /* 0x000fe20000201400 */
[----:B------:R-:W-:Y:S01]  /*17900*/  IABS R168, R3 ;  /* 0x0000000300a87213 */ /* 0x000fe20000000000 */
[----:B------:R-:W-:Y:S01]  /*17910*/  STL [R1+0x24], R210 ;  /* 0x000024d201007387 */ /* 0x000fe20000100800 */
[----:B------:R-:W-:Y:S01]  /*17920*/  IABS R3, R172 ;  /* 0x000000ac00037213 */ /* 0x000fe20000000000 */
[C---:B------:R-:W-:Y:S02]  /*17930*/  IMAD.IADD R172, R233.reuse, 0x1, -R204 ;  /* 0x00000001e9ac7824 */ /* 0x040fe400078e0acc */
[----:B------:R-:W-:Y:S03]  /*17940*/  STL [R1+0x20], R209 ;  /* 0x000020d101007387 */ /* 0x000fe60000100800 */
[----:B------:R-:W-:Y:S01]  /*17950*/  IABS R184, R172 ;  /* 0x000000ac00b87213 */ /* 0x000fe20000000000 */
[----:B------:R-:W-:Y:S01]  /*17960*/  I2F R190, R190 ;  /* 0x000000be00be7306 */ /* 0x000fe20000201400 */
[----:B------:R-:W-:Y:S01]  /*17970*/  IABS R172, R198 ;  /* 0x000000c600ac7213 */ /* 0x000fe20000000000 */
[----:B------:R-:W-:Y:S04]  /*17980*/  STL [R1+0x18], R208 ;  /* 0x000018d001007387 */ /* 0x000fe80000100800 */
[----:B------:R-:W-:Y:S04]  /*17990*/  STL [R1+0x6c], R236 ;  /* 0x00006cec01007387 */ /* 0x000fe80000100800 */
[----:B------:R-:W1:Y:S01]  /*179a0*/  I2F R187, R187 ;  /* 0x000000bb00bb7306 */ /* 0x000e620000201400 */
[----:B------:R-:W-:Y:S04]  /*179b0*/  STL [R1+0x70], R233 ;  /* 0x000070e901007387 */ /* 0x000fe80000100800 */
[----:B------:R-:W-:Y:S04]  /*179c0*/  STL [R1+0x74], R235 ;  /* 0x000074eb01007387 */ /* 0x000fe80000100800 */
[----:B------:R-:W-:Y:S01]  /*179d0*/  STL [R1+0x78], R234 ;  /* 0x000078ea01007387 */ /* 0x000fe20000100800 */
[----:B------:R-:W-:Y:S03]  /*179e0*/  I2F R176, R176 ;  /* 0x000000b000b07306 */ /* 0x000fe60000201400 */
[----:B------:R-:W-:Y:S04]  /*179f0*/  STL [R1+0x7c], R232 ;  /* 0x00007ce801007387 */ /* 0x000fe80000100800 */
[----:B------:R-:W-:Y:S03]  /*17a00*/  STL [R1+0x80], R231 ;  /* 0x000080e701007387 */ /* 0x000fe60000100800 */
[----:B------:R-:W1:Y:S10]  /*17a10*/  I2F R168, R168 ;  /* 0x000000a800a87306 */ /* 0x000e740000201400 */
[----:B------:R-:W1:Y:S10]  /*17a20*/  I2F R191, R191 ;  /* 0x000000bf00bf7306 */ /* 0x000e740000201400 */
[----:B------:R-:W1:Y:S10]  /*17a30*/  I2F R197, R197 ;  /* 0x000000c500c57306 */ /* 0x000e740000201400 */
[----:B------:R-:W1:Y:S10]  /*17a40*/  I2F R173, R173 ;  /* 0x000000ad00ad7306 */ /* 0x000e740000201400 */
[----:B------:R-:W1:Y:S10]  /*17a50*/  I2F R188, R188 ;  /* 0x000000bc00bc7306 */ /* 0x000e740000201400 */
[----:B------:R-:W1:Y:S10]  /*17a60*/  I2F R3, R3 ;  /* 0x0000000300037306 */ /* 0x000e740000201400 */
[----:B------:R-:W-:Y:S10]  /*17a70*/  I2F R181, R181 ;  /* 0x000000b500b57306 */ /* 0x000ff40000201400 */
[----:B------:R-:W-:Y:S10]  /*17a80*/  I2F R172, R172 ;  /* 0x000000ac00ac7306 */ /* 0x000ff40000201400 */
[----:B------:R-:W4:Y:S01]  /*17a90*/  I2F R189, R189 ;  /* 0x000000bd00bd7306 */ /* 0x000f220000201400 */
[----:B-1----:R-:W-:Y:S02]  /*17aa0*/  FFMA.FTZ R33, R192, -UR31, R33 ;  /* 0x8000001fc0217c23 */ /* 0x002fe40008010021 */
[----:B------:R-:W-:Y:S02]  /*17ab0*/  IMAD.IADD R192, R233, 0x1, -R193 ;  /* 0x00000001e9c07824 */ /* 0x000fe400078e0ac1 */
[----:B---3--:R-:W-:Y:S02]  /*17ac0*/  FFMA.FTZ R36, R185, -UR31, R36 ;  /* 0x8000001fb9247c23 */ /* 0x008fe40008010024 */
[----:B------:R-:W-:Y:S01]  /*17ad0*/  FFMA.FTZ R7, R0, -UR31, R7 ;  /* 0x8000001f00077c23 */ /* 0x000fe20008010007 */
[----:B------:R-:W-:Y:S01]  /*17ae0*/  IABS R192, R192 ;  /* 0x000000c000c07213 */ /* 0x000fe20000000000 */
[----:B------:R-:W-:Y:S02]  /*17af0*/  IMAD.IADD R0, R233, 0x1, -R194 ;  /* 0x00000001e9007824 */ /* 0x000fe400078e0ac2 */
[----:B------:R-:W-:Y:S01]  /*17b00*/  FFMA.FTZ R32, R195, -UR31, R32 ;  /* 0x8000001fc3207c23 */ /* 0x000fe20008010020 */
[----:B------:R1:W-:Y:S01]  /*17b10*/  I2F R185, R192 ;  /* 0x000000c000b97306 */ /* 0x0003e20000201400 */
[----:B----4-:R-:W-:Y:S01]  /*17b20*/  FFMA.FTZ R37, R2, -UR31, R37 ;  /* 0x8000001f02257c23 */ /* 0x010fe20008010025 */
[----:B------:R-:W-:Y:S01]  /*17b30*/  IABS R195, R0 ;  /* 0x0000000000c37213 */ /* 0x000fe20000000000 */
[----:B------:R-:W-:Y:S01]  /*17b40*/  FFMA.FTZ R34, R187, -UR31, R34 ;  /* 0x8000001fbb227c23 */ /* 0x000fe20008010022 */
[C---:B------:R-:W-:Y:S01]  /*17b50*/  IADD3 R2, R175.reuse, 0x48, RZ ;  /* 0x00000048af027810 */ /* 0x040fe20007ffe0ff */
[----:B------:R-:W-:Y:S01]  /*17b60*/  FFMA.FTZ R35, R168, -UR31, R35 ;  /* 0x8000001fa8237c23 */ /* 0x000fe20008010023 */
[----:B------:R-:W-:Y:S01]  /*17b70*/  IADD3 R0, R175, 0x40, RZ ;  /* 0x00000040af007810 */ /* 0x000fe20007ffe0ff */
[----:B------:R-:W-:Y:S02]  /*17b80*/  FFMA.FTZ R17, R180, -UR31, R17 ;  /* 0x8000001fb4117c23 */ /* 0x000fe40008010011 */
[----:B------:R-:W-:Y:S01]  /*17b90*/  IMAD.IADD R180, R233, 0x1, -R196 ;  /* 0x00000001e9b47824 */ /* 0x000fe200078e0ac4 */
[----:B------:R3:W-:Y:S01]  /*17ba0*/  I2F R198, R195 ;  /* 0x000000c300c67306 */ /* 0x0007e20000201400 */
[----:B------:R-:W-:Y:S01]  /*17bb0*/  FFMA.FTZ R5, R182, -UR31, R5 ;  /* 0x8000001fb6057c23 */ /* 0x000fe20008010005 */
[C---:B------:R-:W-:Y:S01]  /*17bc0*/  IADD3 R182, R175.reuse, 0x38, RZ ;  /* 0x00000038afb67810 */ /* 0x040fe20007ffe0ff */
[----:B------:R-:W-:Y:S01]  /*17bd0*/  FFMA.FTZ R19, R178, -UR31, R19 ;  /* 0x8000001fb2137c23 */ /* 0x000fe20008010013 */
[----:B------:R-:W-:Y:S01]  /*17be0*/  IADD3 R178, R175, 0x41, RZ ;  /* 0x00000041afb27810 */ /* 0x000fe20007ffe0ff */
[----:B------:R-:W-:Y:S02]  /*17bf0*/  FFMA.FTZ R23, R190, -UR31, R23 ;  /* 0x8000001fbe177c23 */ /* 0x000fe40008010017 */
[----:B------:R-:W-:Y:S02]  /*17c00*/  FFMA.FTZ R49, R176, -UR31, R49 ;  /* 0x8000001fb0317c23 */ /* 0x000fe40008010031 */
[----:B------:R-:W-:Y:S02]  /*17c10*/  FFMA.FTZ R8, R171, -UR31, R8 ;  /* 0x8000001fab087c23 */ /* 0x000fe40008010008 */
[----:B------:R4:W4:Y:S01]  /*17c20*/  I2F R171, R184 ;  /* 0x000000b800ab7306 */ /* 0x0009220000201400 */
[----:B------:R-:W-:Y:S02]  /*17c30*/  FFMA.FTZ R48, R191, -UR31, R48 ;  /* 0x8000001fbf307c23 */ /* 0x000fe40008010030 */
[C---:B-1----:R-:W-:Y:S02]  /*17c40*/  IMAD.IADD R192, R236.reuse, 0x1, -R2 ;  /* 0x00000001ecc07824 */ /* 0x042fe400078e0a02 */
[----:B------:R-:W-:Y:S01]  /*17c50*/  FFMA.FTZ R20, R179, -UR31, R20 ;  /* 0x8000001fb3147c23 */ /* 0x000fe20008010014 */
[----:B------:R-:W-:Y:S01]  /*17c60*/  IABS R179, R180 ;  /* 0x000000b400b37213 */ /* 0x000fe20000000000 */
[----:B------:R-:W-:Y:S01]  /*17c70*/  FFMA.FTZ R10, R197, -UR31, R10 ;  /* 0x8000001fc50a7c23 */ /* 0x000fe2000801000a */
[----:B------:R-:W-:Y:S01]  /*17c80*/  IABS R190, R192 ;  /* 0x000000c000be7213 */ /* 0x000fe20000000000 */
[--C-:B------:R-:W-:Y:S01]  /*17c90*/  IMAD.IADD R192, R233, 0x1, -R182.reuse ;  /* 0x00000001e9c07824 */ /* 0x100fe200078e0ab6 */
[----:B------:R-:W-:Y:S01]  /*17ca0*/  IADD3 R180, R175, 0x39, RZ ;  /* 0x00000039afb47810 */ /* 0x000fe20007ffe0ff */
[C---:B------:R-:W-:Y:S01]  /*17cb0*/  IMAD.IADD R197, R236.reuse, 0x1, -R182 ;  /* 0x00000001ecc57824 */ /* 0x040fe200078e0ab6 */
[----:B------:R1:W1:Y:S01]  /*17cc0*/  I2F R191, R190 ;  /* 0x000000be00bf7306 */ /* 0x0002620000201400 */
[----:B---3--:R-:W-:Y:S01]  /*17cd0*/  IMAD.IADD R195, R236, 0x1, -R178 ;  /* 0x00000001ecc37824 */ /* 0x008fe200078e0ab2 */
[----:B------:R-:W-:Y:S01]  /*17ce0*/  IABS R187, R192 ;  /* 0x000000c000bb7213 */ /* 0x000fe20000000000 */
[----:B------:R-:W-:Y:S01]  /*17cf0*/  FFMA.FTZ R16, R173, -UR31, R16 ;  /* 0x8000001fad107c23 */ /* 0x000fe20008010010 */
[----:B------:R-:W-:Y:S01]  /*17d00*/  IADD3 R192, R175, 0x49, RZ ;  /* 0x00000049afc07810 */ /* 0x000fe20007ffe0ff */
[----:B------:R-:W-:Y:S01]  /*17d10*/  FFMA.FTZ R21, R188, -UR31, R21 ;  /* 0x8000001fbc157c23 */ /* 0x000fe20008010015 */
[----:B------:R-:W-:Y:S01]  /*17d20*/  IABS R200, R195 ;  /* 0x000000c300c87213 */ /* 0x000fe20000000000 */
[----:B------:R-:W-:Y:S01]  /*17d30*/  FFMA.FTZ R52, R3, -UR31, R52 ;  /* 0x8000001f03347c23 */ /* 0x000fe20008010034 */
[----:B------:R-:W-:Y:S01]  /*17d40*/  IABS R173, R197 ;  /* 0x000000c500ad7213 */ /* 0x000fe20000000000 */
[C---:B------:R-:W-:Y:S01]  /*17d50*/  IMAD.IADD R195, R236.reuse, 0x1, -R192 ;  /* 0x00000001ecc37824 */ /* 0x040fe200078e0ac0 */
[----:B------:R-:W3:Y:S01]  /*17d60*/  I2F R179, R179 ;  /* 0x000000b300b37306 */ /* 0x000ee20000201400 */
[----:B------:R-:W-:Y:S01]  /*17d70*/  IMAD.IADD R197, R236, 0x1, -R180 ;  /* 0x00000001ecc57824 */ /* 0x000fe200078e0ab4 */
[----:B------:R-:W-:Y:S01]  /*17d80*/  FSEL R10, R10, -INF , !P0 ;  /* 0xff8000000a0a7808 */ /* 0x000fe20004000000 */
[----:B----4-:R-:W-:Y:S01]  /*17d90*/  IMAD.IADD R184, R233, 0x1, -R202 ;  /* 0x00000001e9b87824 */ /* 0x010fe200078e0aca */
[----:B------:R-:W-:Y:S01]  /*17da0*/  IABS R176, R195 ;  /* 0x000000c300b07213 */ /* 0x000fe20000000000 */
[----:B------:R-:W-:Y:S01]  /*17db0*/  IMAD.IADD R195, R230, 0x1, -R174 ;  /* 0x00000001e6c37824 */ /* 0x000fe200078e0aae */
[----:B------:R-:W-:Y:S01]  /*17dc0*/  ISETP.GE.AND P0, PT, R174, R232, PT ;  /* 0x000000e8ae00720c */ /* 0x000fe20003f06270 */
[----:B------:R-:W-:Y:S01]  /*17dd0*/  FFMA.FTZ R22, R189, -UR31, R22 ;  /* 0x8000001fbd167c23 */ /* 0x000fe20008010016 */
[----:B------:R-:W-:Y:S01]  /*17de0*/  IABS R188, R197 ;  /* 0x000000c500bc7213 */ /* 0x000fe20000000000 */
[----:B------:R-:W-:Y:S01]  /*17df0*/  IMAD.IADD R197, R236, 0x1, -R0 ;  /* 0x00000001ecc57824 */ /* 0x000fe200078e0a00 */
[----:B------:R4:W4:Y:S01]  /*17e00*/  I2F R168, R176 ;  /* 0x000000b000a87306 */ /* 0x0009220000201400 */
[----:B------:R-:W-:Y:S01]  /*17e10*/  FFMA.FTZ R38, R171, -UR31, R38 ;  /* 0x8000001fab267c23 */ /* 0x000fe20008010026 */
[----:B------:R-:W-:Y:S01]  /*17e20*/  IABS R184, R184 ;  /* 0x000000b800b87213 */ /* 0x000fe20000000000 */
[----:B------:R-:W-:Y:S01]  /*17e30*/  IMAD.IADD R189, R233, 0x1, -R186 ;  /* 0x00000001e9bd7824 */ /* 0x000fe200078e0aba */
[----:B-1----:R-:W-:Y:S01]  /*17e40*/  IABS R190, R195 ;  /* 0x000000c300be7213 */ /* 0x002fe20000000000 */
[----:B------:R-:W-:Y:S01]  /*17e50*/  FFMA.FTZ R6, R199, -UR31, R6 ;  /* 0x8000001fc7067c23 */ /* 0x000fe20008010006 */
[----:B------:R-:W-:Y:S01]  /*17e60*/  ISETP.GE.OR P0, PT, R174, R231, !P0 ;  /* 0x000000e7ae00720c */ /* 0x000fe20004706670 */
[----:B------:R-:W-:Y:S01]  /*17e70*/  FFMA.FTZ R80, R191, -UR31, R80 ;  /* 0x8000001fbf507c23 */ /* 0x000fe20008010050 */
[----:B------:R-:W-:Y:S01]  /*17e80*/  FSEL R199, R5, -INF , !P6 ;  /* 0xff80000005c77808 */ /* 0x000fe20007000000 */
[----:B------:R-:W-:Y:S01]  /*17e90*/  FFMA.FTZ R18, R181, -UR31, R18 ;  /* 0x8000001fb5127c23 */ /* 0x000fe20008010012 */
[----:B------:R-:W1:Y:S01]  /*17ea0*/  I2F R184, R184 ;  /* 0x000000b800b87306 */ /* 0x000e620000201400 */
[----:B------:R-:W-:Y:S01]  /*17eb0*/  ISETP.GE.AND P6, PT, R205, R235, PT ;  /* 0x000000ebcd00720c */ /* 0x000fe20003fc6270 */
[----:B------:R-:W-:Y:S01]  /*17ec0*/  FFMA.FTZ R53, R172, -UR31, R53 ;  /* 0x8000001fac357c23 */ /* 0x000fe20008010035 */
[----:B------:R-:W-:Y:S01]  /*17ed0*/  IABS R181, R197 ;  /* 0x000000c500b57213 */ /* 0x000fe20000000000 */
[----:B---3--:R-:W-:Y:S01]  /*17ee0*/  FFMA.FTZ R50, R179, -UR31, R50 ;  /* 0x8000001fb3327c23 */ /* 0x008fe20008010032 */
[-C--:B------:R-:W-:Y:S01]  /*17ef0*/  ISETP.GE.OR P6, PT, R205, R234.reuse, !P6 ;  /* 0x000000eacd00720c */ /* 0x080fe200077c6670 */
[----:B------:R-:W-:Y:S01]  /*17f00*/  FFMA.FTZ R4, R201, -UR31, R4 ;  /* 0x8000001fc9047c23 */ /* 0x000fe20008010004 */
[----:B------:R-:W-:Y:S01]  /*17f10*/  IABS R189, R189 ;  /* 0x000000bd00bd7213 */ /* 0x000fe20000000000 */
[----:B------:R-:W-:Y:S01]  /*17f20*/  IMAD.IADD R5, R230, 0x1, -R183 ;  /* 0x00000001e6057824 */ /* 0x000fe200078e0ab7 */
[----:B------:R-:W-:Y:S01]  /*17f30*/  FSEL R238, R32, -INF , !P6 ;  /* 0xff80000020ee7808 */ /* 0x000fe20007000000 */
[----:B------:R3:W3:Y:S01]  /*17f40*/  I2F R3, R190 ;  /* 0x000000be00037306 */ /* 0x0006e20000201400 */
[----:B------:R-:W-:Y:S01]  /*17f50*/  ISETP.GE.AND P6, PT, R202, R235, PT ;  /* 0x000000ebca00720c */ /* 0x000fe20003fc6270 */
[----:B------:R-:W-:Y:S01]  /*17f60*/  FFMA.FTZ R51, R198, -UR31, R51 ;  /* 0x8000001fc6337c23 */ /* 0x000fe20008010033 */
[----:B------:R-:W-:Y:S01]  /*17f70*/  IABS R5, R5 ;  /* 0x0000000500057213 */ /* 0x000fe20000000000 */
[----:B----4-:R-:W-:Y:S01]  /*17f80*/  IMAD.IADD R176, R233, 0x1, -R180 ;  /* 0x00000001e9b07824 */ /* 0x010fe200078e0ab4 */
[----:B------:R-:W-:Y:S01]  /*17f90*/  IADD3 R198, R175, 0x58, RZ ;  /* 0x00000058afc67810 */ /* 0x000fe20007ffe0ff */
[----:B------:R-:W-:Y:S01]  /*17fa0*/  FFMA.FTZ R54, R185, -UR31, R54 ;  /* 0x8000001fb9367c23 */ /* 0x000fe20008010036 */
[----:B------:R-:W-:Y:S01]  /*17fb0*/  ISETP.GE.OR P6, PT, R202, R234, !P6 ;  /* 0x000000eaca00720c */ /* 0x000fe200077c6670 */
[----:B------:R-:W-:Y:S01]  /*17fc0*/  FFMA.FTZ R81, R168, -UR31, R81 ;  /* 0x8000001fa8517c23 */ /* 0x000fe20008010051 */
[----:B------:R-:W-:Y:S01]  /*17fd0*/  IABS R171, R176 ;  /* 0x000000b000ab7213 */ /* 0x000fe20000000000 */
[----:B------:R-:W4:Y:S01]  /*17fe0*/  I2F R188, R188 ;  /* 0x000000bc00bc7306 */ /* 0x000f220000201400 */
[----:B------:R-:W-:Y:S02]  /*17ff0*/  IADD3 R176, R175, 0x50, RZ ;  /* 0x00000050afb07810 */ /* 0x000fe40007ffe0ff */
[----:B------:R-:W-:Y:S01]  /*18000*/  FSEL R203, R4, -INF , !P5 ;  /* 0xff80000004cb7808 */ /* 0x000fe20006800000 */
[----:B-1----:R-:W-:Y:S01]  /*18010*/  FFMA.FTZ R39, R184, -UR31, R39 ;  /* 0x8000001fb8277c23 */ /* 0x002fe20008010027 */
[C---:B------:R-:W-:Y:S01]  /*18020*/  ISETP.GE.AND P5, PT, R183.reuse, R235, PT ;  /* 0x000000ebb700720c */ /* 0x040fe20003fa6270 */
[----:B------:R-:W-:Y:S02]  /*18030*/  IMAD.IADD R195, R236, 0x1, -R176 ;  /* 0x00000001ecc37824 */ /* 0x000fe400078e0ab0 */
[----:B------:R-:W-:Y:S01]  /*18040*/  IMAD.IADD R184, R230, 0x1, -R177 ;  /* 0x00000001e6b87824 */ /* 0x000fe200078e0ab1 */
[----:B------:R-:W-:Y:S01]  /*18050*/  ISETP.GE.OR P5, PT, R183, R234, !P5 ;  /* 0x000000eab700720c */ /* 0x000fe20006fa6670 */
[----:B------:R-:W1:Y:S01]  /*18060*/  I2F R172, R171 ;  /* 0x000000ab00ac7306 */ /* 0x000e620000201400 */
[----:B------:R-:W-:Y:S02]  /*18070*/  IABS R197, R195 ;  /* 0x000000c300c57213 */ /* 0x000fe40000000000 */
[----:B------:R-:W-:Y:S01]  /*18080*/  IABS R195, R184 ;  /* 0x000000b800c37213 */ /* 0x000fe20000000000 */
[----:B------:R-:W-:Y:S01]  /*18090*/  IMAD.IADD R184, R233, 0x1, -R0 ;  /* 0x00000001e9b87824 */ /* 0x000fe200078e0a00 */
[----:B---3--:R-:W-:Y:S01]  /*180a0*/  IADD3 R190, R175, 0x51, RZ ;  /* 0x00000051afbe7810 */ /* 0x008fe20007ffe0ff */
[----:B------:R-:W-:Y:S01]  /*180b0*/  FFMA.FTZ R9, R3, -UR31, R9 ;  /* 0x8000001f03097c23 */ /* 0x000fe20008010009 */
[----:B------:R-:W-:Y:S02]  /*180c0*/  FSEL R3, R16, -INF , !P3 ;  /* 0xff80000010037808 */ /* 0x000fe40005800000 */
[C---:B------:R-:W-:Y:S01]  /*180d0*/  ISETP.GE.AND P3, PT, R177.reuse, R232, PT ;  /* 0x000000e8b100720c */ /* 0x040fe20003f66270 */
[----:B------:R3:W3:Y:S01]  /*180e0*/  I2F R171, R197 ;  /* 0x000000c500ab7306 */ /* 0x0006e20000201400 */
[----:B------:R-:W-:Y:S02]  /*180f0*/  IABS R184, R184 ;  /* 0x000000b800b87213 */ /* 0x000fe40000000000 */
[-C--:B------:R-:W-:Y:S01]  /*18100*/  ISETP.GE.OR P3, PT, R177, R231.reuse, !P3 ;  /* 0x000000e7b100720c */ /* 0x080fe20005f66670 */
[----:B----4-:R-:W-:Y:S03]  /*18110*/  FFMA.FTZ R65, R188, -UR31, R65 ;  /* 0x8000001fbc417c23 */ /* 0x010fe60008010041 */
[----:B------:R-:W-:Y:S02]  /*18120*/  FSEL R16, R18, -INF , !P3 ;  /* 0xff80000012107808 */ /* 0x000fe40005800000 */
[CC--:B------:R-:W-:Y:S01]  /*18130*/  ISETP.GE.AND P3, PT, R170.reuse, R232.reuse, PT ;  /* 0x000000e8aa00720c */ /* 0x0c0fe20003f66270 */
[----:B------:R-:W4:Y:S03]  /*18140*/  I2F R173, R173 ;  /* 0x000000ad00ad7306 */ /* 0x000f260000201400 */
[-C--:B------:R-:W-:Y:S01]  /*18150*/  ISETP.GE.OR P3, PT, R170, R231.reuse, !P3 ;  /* 0x000000e7aa00720c */ /* 0x080fe20005f66670 */
[----:B-1----:R-:W-:Y:S03]  /*18160*/  FFMA.FTZ R67, R172, -UR31, R67 ;  /* 0x8000001fac437c23 */ /* 0x002fe60008010043 */
[----:B------:R-:W-:Y:S02]  /*18170*/  FSEL R4, R23, -INF , !P3 ;  /* 0xff80000017047808 */ /* 0x000fe40005800000 */
[CC--:B------:R-:W-:Y:S01]  /*18180*/  ISETP.GE.AND P3, PT, R169.reuse, R232.reuse, PT ;  /* 0x000000e8a900720c */ /* 0x0c0fe20003f66270 */
[----:B------:R-:W1:Y:S03]  /*18190*/  I2F R189, R189 ;  /* 0x000000bd00bd7306 */ /* 0x000e660000201400 */
[----:B------:R-:W-:Y:S01]  /*181a0*/  ISETP.GE.OR P3, PT, R169, R231, !P3 ;  /* 0x000000e7a900720c */ /* 0x000fe20005f66670 */
[----:B---3--:R-:W-:Y:S02]  /*181b0*/  IMAD.IADD R197, R236, 0x1, -R190 ;  /* 0x00000001ecc57824 */ /* 0x008fe400078e0abe */
[----:B------:R-:W-:Y:S01]  /*181c0*/  FFMA.FTZ R84, R171, -UR31, R84 ;  /* 0x8000001fab547c23 */ /* 0x000fe20008010054 */
[----:B------:R-:W-:Y:S02]  /*181d0*/  FSEL R241, R35, -INF , !P3 ;  /* 0xff80000023f17808 */ /* 0x000fe40005800000 */
[----:B------:R-:W-:Y:S01]  /*181e0*/  IABS R188, R197 ;  /* 0x000000c500bc7213 */ /* 0x000fe20000000000 */
[----:B------:R-:W3:Y:S01]  /*181f0*/  I2F R179, R184 ;  /* 0x000000b800b37306 */ /* 0x000ee20000201400 */
[CC--:B------:R-:W-:Y:S02]  /*18200*/  ISETP.GE.AND P3, PT, R202.reuse, R232.reuse, PT ;  /* 0x000000e8ca00720c */ /* 0x0c0fe40003f66270 */
[----:B------:R-:W-:Y:S01]  /*18210*/  IADD3 R197, R175, 0x59, RZ ;  /* 0x00000059afc57810 */ /* 0x000fe20007ffe0ff */
[----:B----4-:R-:W-:Y:S01]  /*18220*/  FFMA.FTZ R64, R173, -UR31, R64 ;  /* 0x8000001fad407c23 */ /* 0x010fe20008010040 */
[-C--:B------:R-:W-:Y:S04]  /*18230*/  ISETP.GE.OR P3, PT, R202, R231.reuse, !P3 ;  /* 0x000000e7ca00720c */ /* 0x080fe80005f66670 */
[----:B------:R-:W-:Y:S01]  /*18240*/  FSEL R39, R39, -INF , !P3 ;  /* 0xff80000027277808 */ /* 0x000fe20005800000 */
[----:B------:R-:W4:Y:S01]  /*18250*/  I2F R184, R188 ;  /* 0x000000bc00b87306 */ /* 0x000f220000201400 */
[CC--:B------:R-:W-:Y:S01]  /*18260*/  ISETP.GE.AND P3, PT, R194.reuse, R232.reuse, PT ;  /* 0x000000e8c200720c */ /* 0x0c0fe20003f66270 */
[----:B-1----:R-:W-:Y:S03]  /*18270*/  FFMA.FTZ R55, R189, -UR31, R55 ;  /* 0x8000001fbd377c23 */ /* 0x002fe60008010037 */
[-C--:B------:R-:W-:Y:S02]  /*18280*/  ISETP.GE.OR P3, PT, R194, R231.reuse, !P3 ;  /* 0x000000e7c200720c */ /* 0x080fe40005f66670 */
[----:B------:R-:W-:Y:S01]  /*18290*/  FSEL R189, R7, -INF , !P0 ;  /* 0xff80000007bd7808 */ /* 0x000fe20004000000 */
[----:B------:R-:W-:Y:S01]  /*182a0*/  IMAD.IADD R7, R233, 0x1, -R178 ;  /* 0x00000001e9077824 */ /* 0x000fe200078e0ab2 */
[C---:B------:R-:W-:Y:S01]  /*182b0*/  ISETP.GE.AND P0, PT, R206.reuse, R232, PT ;  /* 0x000000e8ce00720c */ /* 0x040fe20003f06270 */
[----:B------:R-:W1:Y:S03]  /*182c0*/  I2F R173, R195 ;  /* 0x000000c300ad7306 */ /* 0x000e660000201400 */
[----:B------:R-:W-:Y:S01]  /*182d0*/  ISETP.GE.OR P0, PT, R206, R231, !P0 ;  /* 0x000000e7ce00720c */ /* 0x000fe20004706670 */
[----:B---3--:R-:W-:Y:S01]  /*182e0*/  FFMA.FTZ R70, R179, -UR31, R70 ;  /* 0x8000001fb3467c23 */ /* 0x008fe20008010046 */
[----:B------:R-:W-:Y:S02]  /*182f0*/  IABS R7, R7 ;  /* 0x0000000700077213 */ /* 0x000fe40000000000 */
[----:B------:R-:W-:Y:S01]  /*18300*/  FSEL R179, R17, -INF , !P5 ;  /* 0xff80000011b37808 */ /* 0x000fe20006800000 */
[----:B------:R-:W-:Y:S01]  /*18310*/  IMAD.IADD R17, R230, 0x1, -R206 ;  /* 0x00000001e6117824 */ /* 0x000fe200078e0ace */
[C---:B------:R-:W-:Y:S01]  /*18320*/  ISETP.GE.AND P5, PT, R169.reuse, R235, PT ;  /* 0x000000eba900720c */ /* 0x040fe20003fa6270 */
[----:B------:R-:W3:Y:S01]  /*18330*/  I2F R181, R181 ;  /* 0x000000b500b57306 */ /* 0x000ee20000201400 */
[----:B------:R-:W-:Y:S02]  /*18340*/  FSEL R171, R22, -INF , !P0 ;  /* 0xff80000016ab7808 */ /* 0x000fe40004000000 */
[----:B------:R-:W-:Y:S01]  /*18350*/  IABS R17, R17 ;  /* 0x0000001100117213 */ /* 0x000fe20000000000 */
[----:B----4-:R-:W-:Y:S01]  /*18360*/  FFMA.FTZ R85, R184, -UR31, R85 ;  /* 0x8000001fb8557c23 */ /* 0x010fe20008010055 */
[----:B------:R-:W-:Y:S02]  /*18370*/  FSEL R184, R6, -INF , !P2 ;  /* 0xff80000006b87808 */ /* 0x000fe40005000000 */
[CC--:B------:R-:W-:Y:S02]  /*18380*/  ISETP.GE.AND P2, PT, R206.reuse, R235.reuse, PT ;  /* 0x000000ebce00720c */ /* 0x0c0fe40003f46270 */
[-C--:B------:R-:W-:Y:S01]  /*18390*/  ISETP.GE.OR P5, PT, R169, R234.reuse, !P5 ;  /* 0x000000eaa900720c */ /* 0x080fe20006fa6670 */
[----:B------:R4:W2:Y:S01]  /*183a0*/  I2F R32, R7 ;  /* 0x0000000700207306 */ /* 0x0008a20000201400 */
[----:B------:R-:W-:Y:S02]  /*183b0*/  ISETP.GE.OR P2, PT, R206, R234, !P2 ;  /* 0x000000eace00720c */ /* 0x000fe40005746670 */
[----:B------:R-:W-:Y:S01]  /*183c0*/  FSEL R239, R33, -INF , !P5 ;  /* 0xff80000021ef7808 */ /* 0x000fe20006800000 */
[----:B-1----:R-:W-:Y:S01]  /*183d0*/  FFMA.FTZ R12, R173, -UR31, R12 ;  /* 0x8000001fad0c7c23 */ /* 0x002fe2000801000c */
[----:B------:R-:W-:Y:S02]  /*183e0*/  FSEL R173, R20, -INF , !P2 ;  /* 0xff80000014ad7808 */ /* 0x000fe40005000000 */
[C---:B------:R-:W-:Y:S02]  /*183f0*/  ISETP.GE.AND P2, PT, R183.reuse, R232, PT ;  /* 0x000000e8b700720c */ /* 0x040fe40003f46270 */
[C---:B------:R-:W-:Y:S01]  /*18400*/  ISETP.GE.AND P5, PT, R196.reuse, R235, PT ;  /* 0x000000ebc400720c */ /* 0x040fe20003fa6270 */
[----:B------:R-:W1:Y:S01]  /*18410*/  I2F R187, R187 ;  /* 0x000000bb00bb7306 */ /* 0x000e620000201400 */
[-C--:B------:R-:W-:Y:S02]  /*18420*/  ISETP.GE.OR P2, PT, R183, R231.reuse, !P2 ;  /* 0x000000e7b700720c */ /* 0x080fe40005746670 */
[----:B------:R-:W-:Y:S01]  /*18430*/  ISETP.GE.OR P5, PT, R196, R234, !P5 ;  /* 0x000000eac400720c */ /* 0x000fe20006fa6670 */
[----:B---3--:R-:W-:Y:S01]  /*18440*/  FFMA.FTZ R68, R181, -UR31, R68 ;  /* 0x8000001fb5447c23 */ /* 0x008fe20008010044 */
[----:B------:R-:W-:Y:S02]  /*18450*/  FSEL R181, R19, -INF , !P2 ;  /* 0xff80000013b57808 */ /* 0x000fe40005000000 */
[CC--:B------:R-:W-:Y:S02]  /*18460*/  ISETP.GE.AND P2, PT, R205.reuse, R232.reuse, PT ;  /* 0x000000e8cd00720c */ /* 0x0c0fe40003f46270 */
[----:B------:R-:W-:Y:S01]  /*18470*/  FSEL R172, R48, -INF , !P5 ;  /* 0xff80000030ac7808 */ /* 0x000fe20006800000 */
[----:B------:R3:W3:Y:S01]  /*18480*/  I2F R19, R17 ;  /* 0x0000001100137306 */ /* 0x0006e20000201400 */
[----:B------:R-:W-:Y:S02]  /*18490*/  ISETP.GE.OR P2, PT, R205, R231, !P2 ;  /* 0x000000e7cd00720c */ /* 0x000fe40005746670 */
[----:B------:R-:W-:Y:S01]  /*184a0*/  IADD3 R195, R175, 0x60, RZ ;  /* 0x00000060afc37810 */ /* 0x000fe20007ffe0ff */
[C---:B----4-:R-:W-:Y:S01]  /*184b0*/  IMAD.IADD R7, R233.reuse, 0x1, -R2 ;  /* 0x00000001e9077824 */ /* 0x050fe200078e0a02 */
[----:B------:R-:W-:Y:S01]  /*184c0*/  FSEL R240, R34, -INF , !P2 ;  /* 0xff80000022f07808 */ /* 0x000fe20005000000 */
[----:B------:R-:W-:Y:S01]  /*184d0*/  IMAD.IADD R34, R233, 0x1, -R192 ;  /* 0x00000001e9227824 */ /* 0x000fe200078e0ac0 */
[-C--:B------:R-:W-:Y:S01]  /*184e0*/  ISETP.GE.AND P2, PT, R204, R232.reuse, PT ;  /* 0x000000e8cc00720c */ /* 0x080fe20003f46270 */
[----:B--2---:R-:W-:Y:S01]  /*184f0*/  FFMA.FTZ R71, R32, -UR31, R71 ;  /* 0x8000001f20477c23 */ /* 0x004fe20008010047 */
[----:B------:R-:W-:Y:S01]  /*18500*/  IABS R7, R7 ;  /* 0x0000000700077213 */ /* 0x000fe20000000000 */
[----:B------:R2:W4:Y:S01]  /*18510*/  I2F R20, R5 ;  /* 0x0000000500147306 */ /* 0x0005220000201400 */
[----:B------:R-:W-:Y:S02]  /*18520*/  ISETP.GE.OR P2, PT, R204, R231, !P2 ;  /* 0x000000e7cc00720c */ /* 0x000fe40005746670 */
[----:B------:R-:W-:Y:S01]  /*18530*/  ISETP.GE.AND P5, PT, R193, R235, PT ;  /* 0x000000ebc100720c */ /* 0x000fe20003fa6270 */
[----:B------:R-:W-:Y:S01]  /*18540*/  IMAD.MOV.U32 R23, RZ, RZ, R7 ;  /* 0x000000ffff177224 */ /* 0x000fe200078e0007 */
[----:B------:R-:W-:Y:S01]  /*18550*/  FSEL R33, R38, -INF , !P2 ;  /* 0xff80000026217808 */ /* 0x000fe20005000000 */
[----:B------:R-:W-:Y:S01]  /*18560*/  IMAD.IADD R7, R227, 0x1, -R174 ;  /* 0x00000001e3077824 */ /* 0x000fe200078e0aae */
[C---:B------:R-:W-:Y:S01]  /*18570*/  ISETP.GE.AND P2, PT, R196.reuse, R232, PT ;  /* 0x000000e8c400720c */ /* 0x040fe20003f46270 */
[----:B-1----:R-:W-:Y:S01]  /*18580*/  FFMA.FTZ R66, R187, -UR31, R66 ;  /* 0x8000001fbb427c23 */ /* 0x002fe20008010042 */
[-C--:B------:R-:W-:Y:S01]  /*18590*/  ISETP.GE.OR P5, PT, R193, R234.reuse, !P5 ;  /* 0x000000eac100720c */ /* 0x080fe20006fa6670 */
[----:B------:R-:W1:Y:S01]  /*185a0*/  I2F R200, R200 ;  /* 0x000000c800c87306 */ /* 0x000e620000201400 */
[----:B------:R-:W-:Y:S02]  /*185b0*/  IABS R7, R7 ;  /* 0x0000000700077213 */ /* 0x000fe40000000000 */
[----:B------:R-:W-:Y:S01]  /*185c0*/  ISETP.GE.OR P2, PT, R196, R231, !P2 ;  /* 0x000000e7c400720c */ /* 0x000fe20005746670 */
[----:B---3--:R-:W-:Y:S01]  /*185d0*/  IMAD.IADD R17, R236, 0x1, -R197 ;  /* 0x00000001ec117824 */ /* 0x008fe200078e0ac5 */
[----:B------:R-:W-:Y:S01]  /*185e0*/  FSEL R187, R8, -INF , !P1 ;  /* 0xff80000008bb7808 */ /* 0x000fe20004800000 */
[----:B------:R-:W-:Y:S01]  /*185f0*/  FFMA.FTZ R24, R19, -UR31, R24 ;  /* 0x8000001f13187c23 */ /* 0x000fe20008010018 */
[C---:B------:R-:W-:Y:S02]  /*18600*/  ISETP.GE.AND P1, PT, R170.reuse, R235, PT ;  /* 0x000000ebaa00720c */ /* 0x040fe40003f26270 */
[----:B------:R-:W-:Y:S01]  /*18610*/  IABS R17, R17 ;  /* 0x0000001100117213 */ /* 0x000fe20000000000 */
[----:B------:R-:W3:Y:S01]  /*18620*/  I2F R18, R7 ;  /* 0x0000000700127306 */ /* 0x000ee20000201400 */
[-C--:B------:R-:W-:Y:S02]  /*18630*/  ISETP.GE.OR P1, PT, R170, R234.reuse, !P1 ;  /* 0x000000eaaa00720c */ /* 0x080fe40004f26670 */
[----:B------:R-:W-:Y:S01]  /*18640*/  FSEL R52, R52, -INF , !P5 ;  /* 0xff80000034347808 */ /* 0x000fe20006800000 */
[----:B--2---:R-:W-:Y:S01]  /*18650*/  IMAD.IADD R5, R236, 0x1, -R198 ;  /* 0x00000001ec057824 */ /* 0x004fe200078e0ac6 */
[-C--:B------:R-:W-:Y:S01]  /*18660*/  ISETP.GE.AND P5, PT, R182, R235.reuse, PT ;  /* 0x000000ebb600720c */ /* 0x080fe20003fa6270 */
[----:B----4-:R-:W-:Y:S01]  /*18670*/  FFMA.FTZ R13, R20, -UR31, R13 ;  /* 0x8000001f140d7c23 */ /* 0x010fe2000801000d */
[----:B------:R-:W-:Y:S01]  /*18680*/  FSEL R168, R21, -INF , !P1 ;  /* 0xff80000015a87808 */ /* 0x000fe20004800000 */
[----:B------:R-:W-:Y:S01]  /*18690*/  IMAD.IADD R21, R230, 0x1, -R170 ;  /* 0x00000001e6157824 */ /* 0x000fe200078e0aaa */
[----:B------:R-:W-:Y:S01]  /*186a0*/  ISETP.GE.AND P1, PT, R204, R235, PT ;  /* 0x000000ebcc00720c */ /* 0x000fe20003f26270 */
[----:B------:R2:W4:Y:S01]  /*186b0*/  I2F R48, R17 ;  /* 0x0000001100307306 */ /* 0x0005220000201400 */
[----:B------:R-:W-:Y:S01]  /*186c0*/  IABS R5, R5 ;  /* 0x0000000500057213 */ /* 0x000fe20000000000 */
[----:B------:R-:W-:Y:S01]  /*186d0*/  IMAD.IADD R20, R230, 0x1, -R205 ;  /* 0x00000001e6147824 */ /* 0x000fe200078e0acd */
[-C--:B------:R-:W-:Y:S01]  /*186e0*/  ISETP.GE.OR P1, PT, R204, R234.reuse, !P1 ;  /* 0x000000eacc00720c */ /* 0x080fe20004f26670 */
[----:B-1----:R-:W-:Y:S01]  /*186f0*/  FFMA.FTZ R69, R200, -UR31, R69 ;  /* 0x8000001fc8457c23 */ /* 0x002fe20008010045 */
[----:B------:R-:W-:Y:S02]  /*18700*/  FSEL R200, R37, -INF , !P6 ;  /* 0xff80000025c87808 */ /* 0x000fe40007000000 */
[----:B------:R-:W-:Y:S02]  /*18710*/  ISETP.GE.AND P6, PT, R194, R235, PT ;  /* 0x000000ebc200720c */ /* 0x000fe40003fc6270 */
[----:B------:R-:W-:Y:S01]  /*18720*/  FSEL R8, R36, -INF , !P1 ;  /* 0xff80000024087808 */ /* 0x000fe20004800000 */
[----:B------:R-:W1:Y:S01]  /*18730*/  I2F R5, R5 ;  /* 0x0000000500057306 */ /* 0x000e620000201400 */
[-C--:B------:R-:W-:Y:S02]  /*18740*/  ISETP.GE.OR P6, PT, R194, R234.reuse, !P6 ;  /* 0x000000eac200720c */ /* 0x080fe400077c6670 */
[-C--:B------:R-:W-:Y:S01]  /*18750*/  ISETP.GE.OR P5, PT, R182, R234.reuse, !P5 ;  /* 0x000000eab600720c */ /* 0x080fe20006fa6670 */
[----:B---3--:R-:W-:Y:S01]  /*18760*/  FFMA.FTZ R11, R18, -UR31, R11 ;  /* 0x8000001f120b7c23 */ /* 0x008fe2000801000b */
[----:B------:R-:W-:Y:S01]  /*18770*/  IABS R7, R21 ;  /* 0x0000001500077213 */ /* 0x000fe20000000000 */
[----:B------:R-:W-:Y:S01]  /*18780*/  IMAD.IADD R18, R230, 0x1, -R202 ;  /* 0x00000001e6127824 */ /* 0x000fe200078e0aca */
[----:B------:R-:W-:Y:S02]  /*18790*/  FSEL R188, R49, -INF , !P6 ;  /* 0xff80000031bc7808 */ /* 0x000fe40007000000 */
[----:B------:R-:W-:Y:S01]  /*187a0*/  ISETP.GE.AND P6, PT, R186, R235, PT ;  /* 0x000000ebba00720c */ /* 0x000fe20003fc6270 */
[----:B------:R3:W3:Y:S01]  /*187b0*/  I2F R22, R7 ;  /* 0x0000000700167306 */ /* 0x0006e20000201400 */
[----:B------:R-:W-:Y:S02]  /*187c0*/  ISETP.GE.AND P1, PT, R174, R229, PT ;  /* 0x000000e5ae00720c */ /* 0x000fe40003f26270 */
[----:B------:R-:W-:Y:S01]  /*187d0*/  ISETP.GE.OR P6, PT, R186, R234, !P6 ;  /* 0x000000eaba00720c */ /* 0x000fe200077c6670 */
[----:B--2---:R-:W-:Y:S01]  /*187e0*/  IMAD.IADD R17, R236, 0x1, -R195 ;  /* 0x00000001ec117824 */ /* 0x004fe200078e0ac3 */
[----:B------:R-:W-:Y:S01]  /*187f0*/  ISETP.GE.AND P0, PT, R174, R226, PT ;  /* 0x000000e2ae00720c */ /* 0x000fe20003f06270 */
[----:B----4-:R-:W-:Y:S01]  /*18800*/  FFMA.FTZ R97, R48, -UR31, R97 ;  /* 0x8000001f30617c23 */ /* 0x010fe20008010061 */
[----:B------:R-:W-:Y:S02]  /*18810*/  FSEL R201, R53, -INF , !P6 ;  /* 0xff80000035c97808 */ /* 0x000fe40007000000 */
[----:B------:R-:W-:Y:S01]  /*18820*/  IABS R17, R17 ;  /* 0x0000001100117213 */ /* 0x000fe20000000000 */
[----:B------:R-:W2:Y:S01]  /*18830*/  I2F R23, R23 ;  /* 0x0000001700177306 */ /* 0x000ea20000201400 */
[----:B------:R-:W-:Y:S02]  /*18840*/  ISETP.GE.AND P6, PT, R180, R235, PT ;  /* 0x000000ebb400720c */ /* 0x000fe40003fc6270 */
[----:B------:R-:W-:Y:S01]  /*18850*/  ISETP.GE.OR P1, PT, R174, R228, !P1 ;  /* 0x000000e4ae00720c */ /* 0x000fe20004f26670 */
[----:B-1----:R-:W-:Y:S01]  /*18860*/  FFMA.FTZ R96, R5, -UR31, R96 ;  /* 0x8000001f05607c23 */ /* 0x002fe20008010060 */
[-C--:B------:R-:W-:Y:S01]  /*18870*/  ISETP.GE.OR P6, PT, R180, R234.reuse, !P6 ;  /* 0x000000eab400720c */ /* 0x080fe200077c6670 */
[----:B------:R-:W-:Y:S01]  /*18880*/  IMAD.IADD R5, R230, 0x1, -R169 ;  /* 0x00000001e6057824 */ /* 0x000fe200078e0aa9 */
[----:B------:R-:W-:Y:S02]  /*18890*/  ISETP.GE.OR P0, PT, R174, R223, !P0 ;  /* 0x000000dfae00720c */ /* 0x000fe40004706670 */
[----:B------:R-:W-:Y:S01]  /*188a0*/  FSEL R36, R65, -INF , !P6 ;  /* 0xff80000041247808 */ /* 0x000fe20007000000 */
[----:B------:R-:W1:Y:S01]  /*188b0*/  I2F R207, R17 ;  /* 0x0000001100cf7306 */ /* 0x000e620000201400 */
[----:B------:R-:W-:Y:S02]  /*188c0*/  ISETP.GE.AND P6, PT, R0, R235, PT ;  /* 0x000000eb0000720c */ /* 0x000fe40003fc6270 */
[----:B------:R-:W-:Y:S01]  /*188d0*/  FSEL R174, R64, -INF , !P5 ;  /* 0xff80000040ae7808 */ /* 0x000fe20006800000 */
[----:B---3--:R-:W-:Y:S01]  /*188e0*/  IMAD.IADD R7, R227, 0x1, -R177 ;  /* 0x00000001e3077824 */ /* 0x008fe200078e0ab1 */
[----:B------:R-:W-:Y:S01]  /*188f0*/  FSEL R37, R50, -INF , !P2 ;  /* 0xff80000032257808 */ /* 0x000fe20005000000 */
[----:B------:R-:W-:Y:S01]  /*18900*/  FFMA.FTZ R25, R22, -UR31, R25 ;  /* 0x8000001f16197c23 */ /* 0x000fe20008010019 */
[----:B------:R-:W-:Y:S01]  /*18910*/  ISETP.GE.OR P6, PT, R0, R234, !P6 ;  /* 0x000000ea0000720c */ /* 0x000fe200077c6670 */
[----:B------:R-:W-:Y:S01]  /*18920*/  IMAD.IADD R50, R233, 0x1, -R176 ;  /* 0x00000001e9327824 */ /* 0x000fe200078e0ab0 */
[C---:B------:R-:W-:Y:S02]  /*18930*/  ISETP.GE.AND P5, PT, R177.reuse, R229, PT ;  /* 0x000000e5b100720c */ /* 0x040fe40003fa6270 */
[----:B------:R-:W-:Y:S02]  /*18940*/  ISETP.GE.AND P2, PT, R177, R226, PT ;  /* 0x000000e2b100720c */ /* 0x000fe40003f46270 */
[----:B------:R-:W-:Y:S01]  /*18950*/  FSEL R21, R51, -INF , !P3 ;  /* 0xff80000033157808 */ /* 0x000fe20005800000 */
[----:B--2---:R-:W-:Y:S01]  /*18960*/  FFMA.FTZ R82, R23, -UR31, R82 ;  /* 0x8000001f17527c23 */ /* 0x004fe20008010052 */
[----:B------:R-:W-:Y:S02]  /*18970*/  ISETP.GE.AND P3, PT, R193, R232, PT ;  /* 0x000000e8c100720c */ /* 0x000fe40003f66270 */
[C---:B------:R-:W-:Y:S02]  /*18980*/  ISETP.GE.OR P2, PT, R177.reuse, R223, !P2 ;  /* 0x000000dfb100720c */ /* 0x040fe40005746670 */
[----:B------:R-:W-:Y:S02]  /*18990*/  ISETP.GE.OR P5, PT, R177, R228, !P5 ;  /* 0x000000e4b100720c */ /* 0x000fe40006fa6670 */
[----:B------:R-:W-:Y:S02]  /*189a0*/  FSEL R177, R68, -INF , !P6 ;  /* 0xff80000044b17808 */ /* 0x000fe40007000000 */
[C---:B------:R-:W-:Y:S01]  /*189b0*/  ISETP.GE.AND P6, PT, R178.reuse, R235, PT ;  /* 0x000000ebb200720c */ /* 0x040fe20003fc6270 */
[----:B-1----:R-:W-:Y:S01]  /*189c0*/  FFMA.FTZ R100, R207, -UR31, R100 ;  /* 0x8000001fcf647c23 */ /* 0x002fe20008010064 */
[----:B------:R-:W-:Y:S02]  /*189d0*/  IABS R20, R20 ;  /* 0x0000001400147213 */ /* 0x000fe40000000000 */
[----:B------:R-:W-:Y:S02]  /*189e0*/  ISETP.GE.OR P3, PT, R193, R231, !P3 ;  /* 0x000000e7c100720c */ /* 0x000fe40005f66670 */
[----:B------:R1:W2:Y:S01]  /*189f0*/  I2F R38, R20 ;  /* 0x0000001400267306 */ /* 0x0002a20000201400 */
[----:B------:R-:W-:Y:S02]  /*18a00*/  ISETP.GE.OR P6, PT, R178, R234, !P6 ;  /* 0x000000eab200720c */ /* 0x000fe400077c6670 */
[----:B------:R-:W-:Y:S02]  /*18a10*/  IABS R5, R5 ;  /* 0x0000000500057213 */ /* 0x000fe40000000000 */
[----:B------:R-:W-:Y:S02]  /*18a20*/  FSEL R17, R54, -INF , !P3 ;  /* 0xff80000036117808 */ /* 0x000fe40005800000 */
[----:B------:R-:W-:Y:S02]  /*18a30*/  ISETP.GE.AND P3, PT, R186, R232, PT ;  /* 0x000000e8ba00720c */ /* 0x000fe40003f66270 */
[----:B------:R-:W-:Y:S01]  /*18a40*/  FSEL R51, R69, -INF , !P6 ;  /* 0xff80000045337808 */ /* 0x000fe20007000000 */
[----:B------:R3:W4:Y:S01]  /*18a50*/  I2F R48, R5 ;  /* 0x0000000500307306 */ /* 0x0007220000201400 */
[----:B------:R-:W-:Y:S02]  /*18a60*/  ISETP.GE.AND P6, PT, R2, R235, PT ;  /* 0x000000eb0200720c */ /* 0x000fe40003fc6270 */
[----:B------:R-:W-:Y:S02]  /*18a70*/  IABS R34, R34 ;  /* 0x0000002200227213 */ /* 0x000fe40000000000 */
[----:B------:R-:W-:Y:S02]  /*18a80*/  ISETP.GE.OR P3, PT, R186, R231, !P3 ;  /* 0x000000e7ba00720c */ /* 0x000fe40005f66670 */
[----:B------:R-:W-:Y:S02]  /*18a90*/  ISETP.GE.OR P6, PT, R2, R234, !P6 ;  /* 0x000000ea0200720c */ /* 0x000fe400077c6670 */
[----:B------:R-:W-:Y:S01]  /*18aa0*/  FSEL R55, R55, -INF , !P3 ;  /* 0xff80000037377808 */ /* 0x000fe20005800000 */
[----:B------:R-:W4:Y:S01]  /*18ab0*/  I2F R34, R34 ;  /* 0x0000002200227306 */ /* 0x000f220000201400 */
[----:B------:R-:W-:Y:S02]  /*18ac0*/  ISETP.GE.AND P3, PT, R182, R232, PT ;  /* 0x000000e8b600720c */ /* 0x000fe40003f66270 */
[----:B------:R-:W-:Y:S01]  /*18ad0*/  FSEL R32, R80, -INF , !P6 ;  /* 0xff80000050207808 */ /* 0x000fe20007000000 */
[----:B-1----:R-:W-:Y:S01]  /*18ae0*/  IMAD.IADD R20, R227, 0x1, -R183 ;  /* 0x00000001e3147824 */ /* 0x002fe200078e0ab7 */
[----:B------:R-:W-:Y:S01]  /*18af0*/  ISETP.GE.AND P6, PT, R192, R235, PT ;  /* 0x000000ebc000720c */ /* 0x000fe20003fc6270 */
[----:B--2---:R-:W-:Y:S01]  /*18b00*/  FFMA.FTZ R28, R38, -UR31, R28 ;  /* 0x8000001f261c7c23 */ /* 0x004fe2000801001c */
[----:B------:R-:W-:Y:S01]  /*18b10*/  ISETP.GE.OR P3, PT, R182, R231, !P3 ;  /* 0x000000e7b600720c */ /* 0x000fe20005f66670 */
[----:B------:R-:W-:Y:S01]  /*18b20*/  IMAD.IADD R80, R233, 0x1, -R198 ;  /* 0x00000001e9507824 */ /* 0x000fe200078e0ac6 */
[----:B------:R-:W-:Y:S02]  /*18b30*/  ISETP.GE.OR P6, PT, R192, R234, !P6 ;  /* 0x000000eac000720c */ /* 0x000fe400077c6670 */
[----:B------:R-:W-:Y:S02]  /*18b40*/  FSEL R65, R66, -INF , !P3 ;  /* 0xff80000042417808 */ /* 0x000fe40005800000 */
[----:B------:R-:W-:Y:S01]  /*18b50*/  ISETP.GE.AND P3, PT, R183, R229, PT ;  /* 0x000000e5b700720c */ /* 0x000fe20003f66270 */
[----:B---3--:R-:W-:Y:S01]  /*18b60*/  IMAD.IADD R5, R230, 0x1, -R204 ;  /* 0x00000001e6057824 */ /* 0x008fe200078e0acc */
[----:B------:R-:W-:Y:S01]  /*18b70*/  FSEL R81, R81, -INF , !P6 ;  /* 0xff80000051517808 */ /* 0x000fe20007000000 */
[----:B----4-:R-:W-:Y:S01]  /*18b80*/  FFMA.FTZ R29, R48, -UR31, R29 ;  /* 0x8000001f301d7c23 */ /* 0x010fe2000801001d */
[C---:B------:R-:W-:Y:S02]  /*18b90*/  ISETP.GE.AND P6, PT, R183.reuse, R226, PT ;  /* 0x000000e2b700720c */ /* 0x040fe40003fc6270 */
[C---:B------:R-:W-:Y:S02]  /*18ba0*/  ISETP.GE.OR P3, PT, R183.reuse, R228, !P3 ;  /* 0x000000e4b700720c */ /* 0x040fe40005f66670 */
[----:B------:R-:W-:Y:S02]  /*18bb0*/  ISETP.GE.OR P6, PT, R183, R223, !P6 ;  /* 0x000000dfb700720c */ /* 0x000fe400077c6670 */
[----:B------:R-:W-:Y:S01]  /*18bc0*/  FSEL R183, R9, -INF , !P1 ;  /* 0xff80000009b77808 */ /* 0x000fe20004800000 */
[----:B------:R-:W-:Y:S01]  /*18bd0*/  FFMA.FTZ R83, R34, -UR31, R83 ;  /* 0x8000001f22537c23 */ /* 0x000fe20008010053 */
[CC--:B------:R-:W-:Y:S01]  /*18be0*/  ISETP.GE.AND P1, PT, R180.reuse, R232.reuse, PT ;  /* 0x000000e8b400720c */ /* 0x0c0fe20003f26270 */
[----:B------:R-:W-:Y:S01]  /*18bf0*/  IMAD.IADD R9, R233, 0x1, -R190 ;  /* 0x00000001e9097824 */ /* 0x000fe200078e0abe */
[----:B------:R-:W-:Y:S02]  /*18c00*/  IABS R5, R5 ;  /* 0x0000000500057213 */ /* 0x000fe40000000000 */
[----:B------:R-:W-:Y:S02]  /*18c10*/  ISETP.GE.OR P1, PT, R180, R231, !P1 ;  /* 0x000000e7b400720c */ /* 0x000fe40004f26670 */
[----:B------:R-:W1:Y:S01]  /*18c20*/  I2F R34, R5 ;  /* 0x0000000500227306 */ /* 0x000e620000201400 */
[----:B------:R-:W-:Y:S02]  /*18c30*/  FSEL R13, R13, -INF , !P3 ;  /* 0xff8000000d0d7808 */ /* 0x000fe40005800000 */
[----:B------:R-:W-:Y:S02]  /*18c40*/  FSEL R53, R67, -INF , !P1 ;  /* 0xff80000043357808 */ /* 0x000fe40004800000 */
[----:B------:R-:W-:Y:S02]  /*18c50*/  ISETP.GE.AND P1, PT, R176, R235, PT ;  /* 0x000000ebb000720c */ /* 0x000fe40003f26270 */
[----:B------:R-:W-:Y:S02]  /*18c60*/  ISETP.GE.AND P3, PT, R178, R232, PT ;  /* 0x000000e8b200720c */ /* 0x000fe40003f66270 */
[----:B------:R-:W-:Y:S02]  /*18c70*/  ISETP.GE.OR P1, PT, R176, R234, !P1 ;  /* 0x000000eab000720c */ /* 0x000fe40004f26670 */
[-C--:B------:R-:W-:Y:S02]  /*18c80*/  ISETP.GE.OR P3, PT, R178, R231.reuse, !P3 ;  /* 0x000000e7b200720c */ /* 0x080fe40005f66670 */
[----:B------:R-:W-:Y:S02]  /*18c90*/  FSEL R191, R84, -INF , !P1 ;  /* 0xff80000054bf7808 */ /* 0x000fe40004800000 */
[C---:B------:R-:W-:Y:S02]  /*18ca0*/  ISETP.GE.AND P1, PT, R0.reuse, R232, PT ;  /* 0x000000e80000720c */ /* 0x040fe40003f26270 */
[----:B------:R-:W-:Y:S02]  /*18cb0*/  FSEL R71, R71, -INF , !P3 ;  /* 0xff80000047477808 */ /* 0x000fe40005800000 */
[----:B------:R-:W-:Y:S02]  /*18cc0*/  ISETP.GE.OR P1, PT, R0, R231, !P1 ;  /* 0x000000e70000720c */ /* 0x000fe40004f26670 */
[----:B------:R-:W-:Y:S02]  /*18cd0*/  ISETP.GE.AND P3, PT, R198, R235, PT ;  /* 0x000000ebc600720c */ /* 0x000fe40003f66270 */
[----:B------:R-:W-:Y:S01]  /*18ce0*/  FSEL R49, R70, -INF , !P1 ;  /* 0xff80000046317808 */ /* 0x000fe20004800000 */
[----:B-1----:R-:W-:Y:S01]  /*18cf0*/  FFMA.FTZ R40, R34, -UR31, R40 ;  /* 0x8000001f22287c23 */ /* 0x002fe20008010028 */
[----:B------:R-:W-:Y:S02]  /*18d00*/  ISETP.GE.AND P1, PT, R206, R229, PT ;  /* 0x000000e5ce00720c */ /* 0x000fe40003f26270 */
[----:B------:R-:W-:Y:S02]  /*18d10*/  ISETP.GE.OR P3, PT, R198, R234, !P3 ;  /* 0x000000eac600720c */ /* 0x000fe40005f66670 */
[----:B------:R-:W-:Y:S02]  /*18d20*/  ISETP.GE.OR P1, PT, R206, R228, !P1 ;  /* 0x000000e4ce00720c */ /* 0x000fe40004f26670 */
[----:B------:R-:W-:Y:S02]  /*18d30*/  FSEL R70, R96, -INF , !P3 ;  /* 0xff80000060467808 */ /* 0x000fe40005800000 */
[----:B------:R-:W-:Y:S02]  /*18d40*/  ISETP.GE.AND P3, PT, R2, R232, PT ;  /* 0x000000e80200720c */ /* 0x000fe40003f66270 */
[----:B------:R-:W-:Y:S01]  /*18d50*/  FSEL R96, R24, -INF , !P1 ;  /* 0xff80000018607808 */ /* 0x000fe20004800000 */
[----:B------:R-:W-:Y:S01]  /*18d60*/  IMAD.IADD R24, R230, 0x1, -R196 ;  /* 0x00000001e6187824 */ /* 0x000fe200078e0ac4 */
[C---:B------:R-:W-:Y:S02]  /*18d70*/  ISETP.GE.AND P1, PT, R197.reuse, R235, PT ;  /* 0x000000ebc500720c */ /* 0x040fe40003f26270 */
[----:B------:R-:W-:Y:S02]  /*18d80*/  ISETP.GE.OR P3, PT, R2, R231, !P3 ;  /* 0x000000e70200720c */ /* 0x000fe40005f66670 */
[----:B------:R-:W-:Y:S02]  /*18d90*/  ISETP.GE.OR P1, PT, R197, R234, !P1 ;  /* 0x000000eac500720c */ /* 0x000fe40004f26670 */
[----:B------:R-:W-:Y:S02]  /*18da0*/  IADD3 R5, R175, 0x69, RZ ;  /* 0x00000069af057810 */ /* 0x000fe40007ffe0ff */
[----:B------:R-:W-:Y:S02]  /*18db0*/  FSEL R69, R82, -INF , !P3 ;  /* 0xff80000052457808 */ /* 0x000fe40005800000 */
[----:B------:R-:W-:Y:S02]  /*18dc0*/  FSEL R66, R97, -INF , !P1 ;  /* 0xff80000061427808 */ /* 0x000fe40004800000 */
[C---:B------:R-:W-:Y:S02]  /*18dd0*/  ISETP.GE.AND P1, PT, R170.reuse, R226, PT ;  /* 0x000000e2aa00720c */ /* 0x040fe40003f26270 */
[C---:B------:R-:W-:Y:S02]  /*18de0*/  ISETP.GE.AND P3, PT, R170.reuse, R229, PT ;  /* 0x000000e5aa00720c */ /* 0x040fe40003f66270 */
[----:B------:R-:W-:Y:S02]  /*18df0*/  ISETP.GE.OR P1, PT, R170, R223, !P1 ;  /* 0x000000dfaa00720c */ /* 0x000fe40004f26670 */
[----:B------:R-:W-:Y:S02]  /*18e00*/  FSEL R19, R12, -INF , !P5 ;  /* 0xff8000000c137808 */ /* 0x000fe40006800000 */
[----:B------:R-:W-:Y:S01]  /*18e10*/  IABS R12, R9 ;  /* 0x00000009000c7213 */ /* 0x000fe20000000000 */
[----:B------:R-:W-:Y:S01]  /*18e20*/  IMAD.IADD R9, R236, 0x1, -R5 ;  /* 0x00000001ec097824 */ /* 0x000fe200078e0a05 */
[----:B------:R-:W-:Y:S01]  /*18e30*/  ISETP.GE.OR P3, PT, R170, R228, !P3 ;  /* 0x000000e4aa00720c */ /* 0x000fe20005f66670 */
[----:B------:R-:W-:Y:S01]  /*18e40*/  IMAD.IADD R170, R227, 0x1, -R170 ;  /* 0x00000001e3aa7824 */ /* 0x000fe200078e0aaa */
[----:B------:R-:W-:Y:S02]  /*18e50*/  IABS R20, R20 ;  /* 0x0000001400147213 */ /* 0x000fe40000000000 */
[----:B------:R-:W1:Y:S01]  /*18e60*/  I2F R12, R12 ;  /* 0x0000000c000c7306 */ /* 0x000e620000201400 */
[----:B------:R-:W-:Y:S02]  /*18e70*/  IABS R84, R9 ;  /* 0x0000000900547213 */ /* 0x000fe40000000000 */
[----:B------:R-:W-:Y:S02]  /*18e80*/  IABS R9, R170 ;  /* 0x000000aa00097213 */ /* 0x000fe40000000000 */
[----:B------:R-:W-:Y:S02]  /*18e90*/  FSEL R170, R11, -INF , !P0 ;  /* 0xff8000000baa7808 */ /* 0x000fe40004000000 */
[----:B------:R-:W-:Y:S02]  /*18ea0*/  ISETP.GE.AND P0, PT, R192, R232, PT ;  /* 0x000000e8c000720c */ /* 0x000fe40003f06270 */
[----:B------:R-:W-:Y:S01]  /*18eb0*/  ISETP.GE.AND P5, PT, R190, R235, PT ;  /* 0x000000ebbe00720c */ /* 0x000fe20003fa6270 */
[----:B------:R-:W2:Y:S01]  /*18ec0*/  I2F R22, R9 ;  /* 0x0000000900167306 */ /* 0x000ea20000201400 */
[----:B------:R-:W-:Y:S02]  /*18ed0*/  ISETP.GE.OR P0, PT, R192, R231, !P0 ;  /* 0x000000e7c000720c */ /* 0x000fe40004706670 */
[-C--:B------:R-:W-:Y:S02]  /*18ee0*/  ISETP.GE.OR P5, PT, R190, R234.reuse, !P5 ;  /* 0x000000eabe00720c */ /* 0x080fe40006fa6670 */
[----:B------:R-:W-:Y:S02]  /*18ef0*/  FSEL R82, R25, -INF , !P3 ;  /* 0xff80000019527808 */ /* 0x000fe40005800000 */
[----:B------:R-:W-:Y:S02]  /*18f00*/  ISETP.GE.AND P3, PT, R195, R235, PT ;  /* 0x000000ebc300720c */ /* 0x000fe40003f66270 */
[----:B------:R-:W-:Y:S01]  /*18f10*/  FSEL R185, R85, -INF , !P5 ;  /* 0xff80000055b97808 */ /* 0x000fe20006800000 */
[----:B------:R3:W4:Y:S01]  /*18f20*/  I2F R54, R20 ;  /* 0x0000001400367306 */ /* 0x0007220000201400 */
[----:B------:R-:W-:Y:S02]  /*18f30*/  IABS R7, R7 ;  /* 0x0000000700077213 */ /* 0x000fe40000000000 */
[----:B------:R-:W-:Y:S01]  /*18f40*/  ISETP.GE.OR P3, PT, R195, R234, !P3 ;  /* 0x000000eac300720c */ /* 0x000fe20005f66670 */
[----:B-1----:R-:W-:Y:S01]  /*18f50*/  FFMA.FTZ R87, R12, -UR31, R87 ;  /* 0x8000001f0c577c23 */ /* 0x002fe20008010057 */
[----:B------:R-:W-:Y:S02]  /*18f60*/  IADD3 R25, R175, 0x78, RZ ;  /* 0x00000078af197810 */ /* 0x000fe40007ffe0ff */
[----:B------:R-:W-:Y:S02]  /*18f70*/  FSEL R100, R100, -INF , !P3 ;  /* 0xff80000064647808 */ /* 0x000fe40005800000 */
[----:B------:R-:W-:Y:S01]  /*18f80*/  ISETP.GE.AND P3, PT, R205, R226, PT ;  /* 0x000000e2cd00720c */ /* 0x000fe20003f66270 */
[----:B------:R-:W1:Y:S01]  /*18f90*/  I2F R35, R7 ;  /* 0x0000000700237306 */ /* 0x000e620000201400 */
[----:B------:R-:W-:Y:S02]  /*18fa0*/  FSEL R83, R83, -INF , !P0 ;  /* 0xff80000053537808 */ /* 0x000fe40004000000 */
[C---:B------:R-:W-:Y:S01]  /*18fb0*/  ISETP.GE.AND P0, PT, R205.reuse, R229, PT ;  /* 0x000000e5cd00720c */ /* 0x040fe20003f06270 */
[----:B--2---:R-:W-:Y:S01]  /*18fc0*/  FFMA.FTZ R27, R22, -UR31, R27 ;  /* 0x8000001f161b7c23 */ /* 0x004fe2000801001b */
[----:B------:R-:W-:Y:S02]  /*18fd0*/  IABS R9, R18 ;  /* 0x0000001200097213 */ /* 0x000fe40000000000 */
[CC--:B------:R-:W-:Y:S02]  /*18fe0*/  ISETP.GE.OR P3, PT, R205.reuse, R223.reuse, !P3 ;  /* 0x000000dfcd00720c */ /* 0x0c0fe40005f66670 */
[----:B------:R-:W-:Y:S01]  /*18ff0*/  ISETP.GE.OR P0, PT, R205, R228, !P0 ;  /* 0x000000e4cd00720c */ /* 0x000fe20004706670 */
[----:B------:R2:W2:Y:S01]  /*19000*/  I2F R38, R9 ;  /* 0x0000000900267306 */ /* 0x0004a20000201400 */
[----:B------:R-:W-:Y:S01]  /*19010*/  IMAD.IADD R205, R227, 0x1, -R205 ;  /* 0x00000001e3cd7824 */ /* 0x000fe200078e0acd */
[----:B------:R-:W-:Y:S02]  /*19020*/  IABS R50, R50 ;  /* 0x0000003200327213 */ /* 0x000fe40000000000 */
[----:B---3--:R-:W-:Y:S01]  /*19030*/  IADD3 R20, R175, 0x68, RZ ;  /* 0x00000068af147810 */ /* 0x008fe20007ffe0ff */
[----:B----4-:R-:W-:Y:S01]  /*19040*/  FFMA.FTZ R15, R54, -UR31, R15 ;  /* 0x8000001f360f7c23 */ /* 0x010fe2000801000f */
[----:B------:R-:W-:Y:S02]  /*19050*/  ISETP.GE.AND P5, PT, R206, R226, PT ;  /* 0x000000e2ce00720c */ /* 0x000fe40003fa6270 */
[----:B------:R-:W-:Y:S01]  /*19060*/  IABS R80, R80 ;  /* 0x0000005000507213 */ /* 0x000fe20000000000 */
[----:B------:R-:W-:Y:S01]  /*19070*/  IMAD.IADD R67, R236, 0x1, -R20 ;  /* 0x00000001ec437824 */ /* 0x000fe200078e0a14 */
[----:B------:R-:W3:Y:S01]  /*19080*/  I2F R50, R50 ;  /* 0x0000003200327306 */ /* 0x000ee20000201400 */
[----:B------:R-:W-:Y:S01]  /*19090*/  ISETP.GE.OR P5, PT, R206, R223, !P5 ;  /* 0x000000dfce00720c */ /* 0x000fe20006fa6670 */
[----:B------:R-:W-:Y:S02]  /*190a0*/  IMAD.IADD R206, R227, 0x1, -R206 ;  /* 0x00000001e3ce7824 */ /* 0x000fe400078e0ace */
[----:B------:R-:W-:Y:S01]  /*190b0*/  IABS R67, R67 ;  /* 0x0000004300437213 */ /* 0x000fe20000000000 */
[----:B-1----:R-:W-:Y:S01]  /*190c0*/  FFMA.FTZ R14, R35, -UR31, R14 ;  /* 0x8000001f230e7c23 */ /* 0x002fe2000801000e */
[----:B------:R-:W-:Y:S01]  /*190d0*/  IADD3 R7, R175, 0x61, RZ ;  /* 0x00000061af077810 */ /* 0x000fe20007ffe0ff */
[----:B------:R-:W-:Y:S01]  /*190e0*/  IMAD.IADD R35, R233, 0x1, -R195 ;  /* 0x00000001e9237824 */ /* 0x000fe200078e0ac3 */
[----:B------:R-:W-:Y:S02]  /*190f0*/  IABS R206, R206 ;  /* 0x000000ce00ce7213 */ /* 0x000fe40000000000 */
[----:B------:R-:W1:Y:S01]  /*19100*/  I2F R67, R67 ;  /* 0x0000004300437306 */ /* 0x000e620000201400 */
[----:B------:R-:W-:Y:S01]  /*19110*/  IMAD.IADD R64, R236, 0x1, -R7 ;  /* 0x00000001ec407824 */ /* 0x000fe200078e0a07 */
[----:B------:R-:W-:Y:S02]  /*19120*/  FSEL R12, R14, -INF , !P2 ;  /* 0xff8000000e0c7808 */ /* 0x000fe40005000000 */
[----:B--2---:R-:W-:Y:S01]  /*19130*/  IADD3 R9, R175, 0x70, RZ ;  /* 0x00000070af097810 */ /* 0x004fe20007ffe0ff */
[----:B------:R-:W-:Y:S01]  /*19140*/  FFMA.FTZ R41, R38, -UR31, R41 ;  /* 0x8000001f26297c23 */ /* 0x000fe20008010029 */
[----:B------:R-:W-:Y:S02]  /*19150*/  IABS R64, R64 ;  /* 0x0000004000407213 */ /* 0x000fe40000000000 */
[-C--:B------:R-:W-:Y:S01]  /*19160*/  ISETP.GE.AND P2, PT, R176, R232.reuse, PT ;  /* 0x000000e8b000720c */ /* 0x080fe20003f46270 */
[----:B------:R-:W-:Y:S01]  /*19170*/  IMAD.IADD R11, R236, 0x1, -R9 ;  /* 0x00000001ec0b7824 */ /* 0x000fe200078e0a09 */
[----:B------:R-:W2:Y:S01]  /*19180*/  I2F R23, R206 ;  /* 0x000000ce00177306 */ /* 0x000ea20000201400 */
[----:B------:R-:W-:Y:S02]  /*19190*/  IABS R35, R35 ;  /* 0x0000002300237213 */ /* 0x000fe40000000000 */
[----:B------:R-:W-:Y:S01]  /*191a0*/  ISETP.GE.OR P2, PT, R176, R231, !P2 ;  /* 0x000000e7b000720c */ /* 0x000fe20005746670 */
[----:B---3--:R-:W-:Y:S01]  /*191b0*/  FFMA.FTZ R86, R50, -UR31, R86 ;  /* 0x8000001f32567c23 */ /* 0x008fe20008010056 */
[----:B------:R-:W-:Y:S01]  /*191c0*/  IABS R18, R11 ;  /* 0x0000000b00127213 */ /* 0x000fe20000000000 */
[----:B------:R-:W-:Y:S01]  /*191d0*/  IMAD.IADD R50, R233, 0x1, -R197 ;  /* 0x00000001e9327824 */ /* 0x000fe200078e0ac5 */
[----:B------:R-:W-:Y:S02]  /*191e0*/  IABS R11, R205 ;  /* 0x000000cd000b7213 */ /* 0x000fe40000000000 */
[----:B------:R-:W-:Y:S01]  /*191f0*/  FSEL R85, R86, -INF , !P2 ;  /* 0xff80000056557808 */ /* 0x000fe20005000000 */
[----:B------:R-:W3:Y:S01]  /*19200*/  I2F R64, R64 ;  /* 0x0000004000407306 */ /* 0x000ee20000201400 */
[----:B------:R-:W-:Y:S01]  /*19210*/  FSEL R86, R27, -INF , !P1 ;  /* 0xff8000001b567808 */ /* 0x000fe20004800000 */
[----:B------:R-:W-:Y:S01]  /*19220*/  IMAD.IADD R27, R233, 0x1, -R5 ;  /* 0x00000001e91b7824 */ /* 0x000fe200078e0a05 */
[----:B------:R-:W-:Y:S01]  /*19230*/  ISETP.GE.AND P1, PT, R197, R232, PT ;  /* 0x000000e8c500720c */ /* 0x000fe20003f26270 */
[----:B-1----:R-:W-:Y:S01]  /*19240*/  FFMA.FTZ R112, R67, -UR31, R112 ;  /* 0x8000001f43707c23 */ /* 0x002fe20008010070 */
[----:B------:R-:W-:Y:S02]  /*19250*/  FSEL R205, R28, -INF , !P0 ;  /* 0xff8000001ccd7808 */ /* 0x000fe40004000000 */
[----:B------:R-:W-:Y:S02]  /*19260*/  ISETP.GE.OR P1, PT, R197, R231, !P1 ;  /* 0x000000e7c500720c */ /* 0x000fe40004f26670 */
[----:B------:R-:W-:Y:S01]  /*19270*/  ISETP.GE.AND P0, PT, R7, R235, PT ;  /* 0x000000eb0700720c */ /* 0x000fe20003f06270 */
[----:B------:R-:W1:Y:S01]  /*19280*/  I2F R207, R11 ;  /* 0x0000000b00cf7306 */ /* 0x000e620000201400 */
[----:B------:R-:W-:Y:S02]  /*19290*/  ISETP.GE.AND P2, PT, R169, R229, PT ;  /* 0x000000e5a900720c */ /* 0x000fe40003f46270 */
[----:B------:R-:W-:Y:S01]  /*192a0*/  ISETP.GE.OR P0, PT, R7, R234, !P0 ;  /* 0x000000ea0700720c */ /* 0x000fe20004706670 */
[----:B--2---:R-:W-:Y:S01]  /*192b0*/  FFMA.FTZ R26, R23, -UR31, R26 ;  /* 0x8000001f171a7c23 */ /* 0x004fe2000801001a */
[----:B------:R-:W-:Y:S01]  /*192c0*/  ISETP.GE.OR P2, PT, R169, R228, !P2 ;  /* 0x000000e4a900720c */ /* 0x000fe20005746670 */
[----:B------:R-:W-:Y:S01]  /*192d0*/  IMAD.IADD R23, R230, 0x1, -R194 ;  /* 0x00000001e6177824 */ /* 0x000fe200078e0ac2 */
[----:B------:R-:W-:Y:S02]  /*192e0*/  IABS R50, R50 ;  /* 0x0000003200327213 */ /* 0x000fe40000000000 */
[----:B------:R-:W-:Y:S01]  /*192f0*/  FSEL R54, R29, -INF , !P2 ;  /* 0xff8000001d367808 */ /* 0x000fe20005000000 */
[----:B------:R-:W2:Y:S01]  /*19300*/  I2F R80, R80 ;  /* 0x0000005000507306 */ /* 0x000ea20000201400 */
[----:B------:R-:W-:Y:S02]  /*19310*/  ISETP.GE.AND P2, PT, R20, R235, PT ;  /* 0x000000eb1400720c */ /* 0x000fe40003f46270 */
[----:B------:R-:W-:Y:S01]  /*19320*/  IABS R38, R27 ;  /* 0x0000001b00267213 */ /* 0x000fe20000000000 */
[----:B---3--:R-:W-:Y:S01]  /*19330*/  FFMA.FTZ R101, R64, -UR31, R101 ;  /* 0x8000001f40657c23 */ /* 0x008fe20008010065 */
[----:B------:R-:W-:Y:S01]  /*19340*/  ISETP.GE.OR P2, PT, R20, R234, !P2 ;  /* 0x000000ea1400720c */ /* 0x000fe20005746670 */
[----:B------:R-:W-:Y:S03]  /*19350*/  IMAD.IADD R64, R233, 0x1, -R7 ;  /* 0x00000001e9407824 */ /* 0x000fe600078e0a07 */
[----:B------:R-:W-:Y:S01]  /*19360*/  FSEL R68, R101, -INF , !P0 ;  /* 0xff80000065447808 */ /* 0x000fe20004000000 */
[----:B------:R-:W3:Y:S01]  /*19370*/  I2F R18, R18 ;  /* 0x0000001200127306 */ /* 0x000ee20000201400 */
[----:B------:R-:W-:Y:S02]  /*19380*/  ISETP.GE.AND P0, PT, R169, R226, PT ;  /* 0x000000e2a900720c */ /* 0x000fe40003f06270 */
[----:B------:R-:W-:Y:S01]  /*19390*/  FSEL R112, R112, -INF , !P2 ;  /* 0xff80000070707808 */ /* 0x000fe20005000000 */
[----:B-1----:R-:W-:Y:S01]  /*193a0*/  FFMA.FTZ R30, R207, -UR31, R30 ;  /* 0x8000001fcf1e7c23 */ /* 0x002fe2000801001e */
[----:B------:R-:W-:Y:S02]  /*193b0*/  IABS R11, R24 ;  /* 0x00000018000b7213 */ /* 0x000fe40000000000 */
[-C--:B------:R-:W-:Y:S01]  /*193c0*/  ISETP.GE.OR P0, PT, R169, R223.reuse, !P0 ;  /* 0x000000dfa900720c */ /* 0x080fe20004706670 */
[----:B------:R-:W-:Y:S01]  /*193d0*/  IMAD.IADD R169, R227, 0x1, -R169 ;  /* 0x00000001e3a97824 */ /* 0x000fe200078e0aa9 */
[----:B------:R-:W-:Y:S01]  /*193e0*/  FSEL R30, R30, -INF , !P3 ;  /* 0xff8000001e1e7808 */ /* 0x000fe20005800000 */
[----:B------:R1:W4:Y:S01]  /*193f0*/  I2F R67, R11 ;  /* 0x0000000b00437306 */ /* 0x0003220000201400 */
[----:B------:R-:W-:Y:S02]  /*19400*/  ISETP.GE.AND P2, PT, R204, R226, PT ;  /* 0x000000e2cc00720c */ /* 0x000fe40003f46270 */
[----:B------:R-:W-:Y:S01]  /*19410*/  FSEL R101, R26, -INF , !P5 ;  /* 0xff8000001a657808 */ /* 0x000fe20006800000 */
[----:B--2---:R-:W-:Y:S01]  /*19420*/  FFMA.FTZ R98, R80, -UR31, R98 ;  /* 0x8000001f50627c23 */ /* 0x004fe20008010062 */
[----:B------:R-:W-:Y:S02]  /*19430*/  ISETP.GE.OR P2, PT, R204, R223, !P2 ;  /* 0x000000dfcc00720c */ /* 0x000fe40005746670 */
[----:B------:R-:W-:Y:S02]  /*19440*/  IADD3 R26, R175, 0x79, RZ ;  /* 0x00000079af1a7810 */ /* 0x000fe40007ffe0ff */
[-C--:B------:R-:W-:Y:S01]  /*19450*/  ISETP.GE.AND P5, PT, R198, R232.reuse, PT ;  /* 0x000000e8c600720c */ /* 0x080fe20003fa6270 */
[----:B------:R-:W2:Y:S01]  /*19460*/  I2F R84, R84 ;  /* 0x0000005400547306 */ /* 0x000ea20000201400 */
[C---:B------:R-:W-:Y:S01]  /*19470*/  ISETP.GE.AND P3, PT, R195.reuse, R232, PT ;  /* 0x000000e8c300720c */ /* 0x040fe20003f66270 */
[----:B------:R-:W-:Y:S01]  /*19480*/  IMAD.IADD R22, R236, 0x1, -R26 ;  /* 0x00000001ec167824 */ /* 0x000fe200078e0a1a */
[-C--:B------:R-:W-:Y:S01]  /*19490*/  ISETP.GE.OR P5, PT, R198, R231.reuse, !P5 ;  /* 0x000000e7c600720c */ /* 0x080fe20006fa6670 */
[----:B---3--:R-:W-:Y:S01]  /*194a0*/  FFMA.FTZ R116, R18, -UR31, R116 ;  /* 0x8000001f12747c23 */ /* 0x008fe20008010074 */
[----:B------:R-:W-:Y:S01]  /*194b0*/  ISETP.GE.OR P3, PT, R195, R231, !P3 ;  /* 0x000000e7c300720c */ /* 0x000fe20005f66670 */
[----:B------:R-:W-:Y:S01]  /*194c0*/  IMAD.IADD R18, R230, 0x1, -R186 ;  /* 0x00000001e6127824 */ /* 0x000fe200078e0aba */
[----:B------:R-:W-:Y:S02]  /*194d0*/  IABS R29, R22 ;  /* 0x00000016001d7213 */ /* 0x000fe40000000000 */
[----:B------:R-:W-:Y:S01]  /*194e0*/  IABS R64, R64 ;  /* 0x0000004000407213 */ /* 0x000fe20000000000 */
[----:B------:R-:W3:Y:S01]  /*194f0*/  I2F R50, R50 ;  /* 0x0000003200327306 */ /* 0x000ee20000201400 */
[----:B------:R-:W-:Y:S02]  /*19500*/  IABS R18, R18 ;  /* 0x0000001200127213 */ /* 0x000fe40000000000 */
[----:B-1----:R-:W-:Y:S01]  /*19510*/  IADD3 R11, R175, 0x71, RZ ;  /* 0x00000071af0b7810 */ /* 0x002fe20007ffe0ff */
[----:B----4-:R-:W-:Y:S01]  /*19520*/  FFMA.FTZ R44, R67, -UR31, R44 ;  /* 0x8000001f432c7c23 */ /* 0x010fe2000801002c */
[----:B------:R-:W-:Y:S02]  /*19530*/  FSEL R175, R98, -INF , !P5 ;  /* 0xff80000062af7808 */ /* 0x000fe40006800000 */
[----:B------:R-:W-:Y:S01]  /*19540*/  ISETP.GE.AND P5, PT, R202, R229, PT ;  /* 0x000000e5ca00720c */ /* 0x000fe20003fa6270 */
[----:B------:R-:W-:Y:S02]  /*19550*/  IMAD.IADD R14, R236, 0x1, -R11 ;  /* 0x00000001ec0e7824 */ /* 0x000fe400078e0a0b */
[----:B------:R-:W1:Y:S01]  /*19560*/  I2F R35, R35 ;  /* 0x0000002300237306 */ /* 0x000e620000201400 */
[----:B------:R-:W-:Y:S02]  /*19570*/  ISETP.GE.OR P5, PT, R202, R228, !P5 ;  /* 0x000000e4ca00720c */ /* 0x000fe40006fa6670 */
[----:B------:R-:W-:Y:S01]  /*19580*/  IABS R24, R14 ;  /* 0x0000000e00187213 */ /* 0x000fe20000000000 */
[----:B--2---:R-:W-:Y:S01]  /*19590*/  FFMA.FTZ R113, R84, -UR31, R113 ;  /* 0x8000001f54717c23 */ /* 0x004fe20008010071 */
[----:B------:R-:W-:Y:S02]  /*195a0*/  IABS R14, R169 ;  /* 0x000000a9000e7213 */ /* 0x000fe40000000000 */
[----:B------:R-:W-:Y:S03]  /*195b0*/  FSEL R41, R41, -INF , !P5 ;  /* 0xff80000029297808 */ /* 0x000fe60006800000 */
[----:B------:R2:W4:Y:S01]  /*195c0*/  I2F R28, R14 ;  /* 0x0000000e001c7306 */ /* 0x0005220000201400 */
[----:B------:R-:W-:Y:S01]  /*195d0*/  FSEL R169, R15, -INF , !P6 ;  /* 0xff8000000fa97808 */ /* 0x000fe20007000000 */
[----:B------:R-:W-:Y:S01]  /*195e0*/  IMAD.IADD R15, R236, 0x1, -R25 ;  /* 0x00000001ec0f7824 */ /* 0x000fe200078e0a19 */
[----:B------:R-:W-:Y:S01]  /*195f0*/  ISETP.GE.AND P6, PT, R190, R232, PT ;  /* 0x000000e8be00720c */ /* 0x000fe20003fc6270 */
[----:B---3--:R-:W-:Y:S01]  /*19600*/  FFMA.FTZ R99, R50, -UR31, R99 ;  /* 0x8000001f32637c23 */ /* 0x008fe20008010063 */
[----:B------:R-:W-:Y:S01]  /*19610*/  ISETP.GE.AND P5, PT, R9, R235, PT ;  /* 0x000000eb0900720c */ /* 0x000fe20003fa6270 */
[----:B------:R-:W-:Y:S01]  /*19620*/  IMAD.IADD R50, R233, 0x1, -R20 ;  /* 0x00000001e9327824 */ /* 0x000fe200078e0a14 */
[----:B------:R-:W-:Y:S02]  /*19630*/  ISETP.GE.OR P6, PT, R190, R231, !P6 ;  /* 0x000000e7be00720c */ /* 0x000fe400077c6670 */
[----:B------:R-:W-:Y:S01]  /*19640*/  ISETP.GE.OR P5, PT, R9, R234, !P5 ;  /* 0x000000ea0900720c */ /* 0x000fe20006fa6670 */
[----:B------:R3:W3:Y:S01]  /*19650*/  I2F R22, R29 ;  /* 0x0000001d00167306 */ /* 0x0006e20000201400 */
[----:B------:R-:W-:Y:S02]  /*19660*/  FSEL R87, R87, -INF , !P6 ;  /* 0xff80000057577808 */ /* 0x000fe40007000000 */
[----:B------:R-:W-:Y:S01]  /*19670*/  ISETP.GE.AND P6, PT, R204, R229, PT ;  /* 0x000000e5cc00720c */ /* 0x000fe20003fc6270 */
[----:B-1----:R-:W-:Y:S01]  /*19680*/  FFMA.FTZ R102, R35, -UR31, R102 ;  /* 0x8000001f23667c23 */ /* 0x002fe20008010066 */
[----:B------:R-:W-:Y:S01]  /*19690*/  FSEL R116, R116, -INF , !P5 ;  /* 0xff80000074747808 */ /* 0x000fe20006800000 */
[----:B------:R-:W-:Y:S01]  /*196a0*/  IMAD.IADD R35, R233, 0x1, -R9 ;  /* 0x00000001e9237824 */ /* 0x000fe200078e0a09 */
[----:B------:R-:W-:Y:S01]  /*196b0*/  ISETP.GE.OR P6, PT, R204, R228, !P6 ;  /* 0x000000e4cc00720c */ /* 0x000fe200077c6670 */
[----:B------:R-:W-:Y:S01]  /*196c0*/  IMAD.IADD R204, R227, 0x1, -R204 ;  /* 0x00000001e3cc7824 */ /* 0x000fe200078e0acc */
[----:B------:R-:W-:Y:S01]  /*196d0*/  IABS R34, R15 ;  /* 0x0000000f00227213 */ /* 0x000fe20000000000 */
[----:B------:R-:W1:Y:S01]  /*196e0*/  I2F R48, R18 ;  /* 0x0000001200307306 */ /* 0x000e620000201400 */
[----:B------:R-:W-:Y:S01]  /*196f0*/  IMAD.IADD R15, R230, 0x1, -R193 ;  /* 0x00000001e60f7824 */ /* 0x000fe200078e0ac1 */
[----:B------:R-:W-:Y:S02]  /*19700*/  ISETP.GE.AND P5, PT, R196, R226, PT ;  /* 0x000000e2c400720c */ /* 0x000fe40003fa6270 */
[----:B--2---:R-:W-:Y:S01]  /*19710*/  IABS R14, R23 ;  /* 0x00000017000e7213 */ /* 0x004fe20000000000 */
[----:B----4-:R-:W-:Y:S01]  /*19720*/  FFMA.FTZ R31, R28, -UR31, R31 ;  /* 0x8000001f1c1f7c23 */ /* 0x010fe2000801001f */
[----:B------:R-:W-:Y:S02]  /*19730*/  IABS R35, R35 ;  /* 0x0000002300237213 */ /* 0x000fe40000000000 */
[----:B------:R-:W-:Y:S02]  /*19740*/  ISETP.GE.OR P5, PT, R196, R223, !P5 ;  /* 0x000000dfc400720c */ /* 0x000fe40006fa6670 */
[----:B------:R2:W4:Y:S01]  /*19750*/  I2F R80, R14 ;  /* 0x0000000e00507306 */ /* 0x0005220000201400 */
[----:B------:R-:W-:Y:S01]  /*19760*/  IABS R50, R50 ;  /* 0x0000003200327213 */ /* 0x000fe20000000000 */
[----:B---3--:R-:W-:Y:S02]  /*19770*/  IMAD.IADD R29, R230, 0x1, -R182 ;  /* 0x00000001e61d7824 */ /* 0x008fe400078e0ab6 */
[----:B------:R-:W-:Y:S02]  /*19780*/  FFMA.FTZ R129, R22, -UR31, R129 ;  /* 0x8000001f16817c23 */ /* 0x000fe40008010081 */
[----:B------:R-:W-:Y:S01]  /*19790*/  IMAD.IADD R22, R230, 0x1, -R2 ;  /* 0x00000001e6167824 */ /* 0x000fe200078e0a02 */
[----:B------:R-:W-:Y:S03]  /*197a0*/  IABS R27, R29 ;  /* 0x0000001d001b7213 */ /* 0x000fe60000000000 */
[----:B------:R3:W3:Y:S01]  /*197b0*/  I2F R67, R35 ;  /* 0x0000002300437306 */ /* 0x0006e20000201400 */
[----:B-1----:R-:W-:Y:S02]  /*197c0*/  FFMA.FTZ R57, R48, -UR31, R57 ;  /* 0x8000001f30397c23 */ /* 0x002fe40008010039 */
[----:B------:R-:W-:Y:S07]  /*197d0*/  IMAD.IADD R48, R230, 0x1, -R190 ;  /* 0x00000001e6307824 */ /* 0x000fee00078e0abe */
[----:B------:R-:W1:Y:S01]  /*197e0*/  I2F R24, R24 ;  /* 0x0000001800187306 */ /* 0x000e620000201400 */
[----:B--2---:R-:W-:Y:S01]  /*197f0*/  IABS R14, R204 ;  /* 0x000000cc000e7213 */ /* 0x004fe20000000000 */
[----:B----4-:R-:W-:Y:S08]  /*19800*/  FFMA.FTZ R45, R80, -UR31, R45 ;  /* 0x8000001f502d7c23 */ /* 0x010ff0000801002d */
[----:B------:R2:W4:Y:S01]  /*19810*/  I2F R23, R14 ;  /* 0x0000000e00177306 */ /* 0x0005220000201400 */
[----:B---3--:R-:W-:Y:S02]  /*19820*/  IMAD.IADD R35, R233, 0x1, -R11 ;  /* 0x00000001e9237824 */ /* 0x008fe400078e0a0b */
[----:B------:R-:W-:Y:S03]  /*19830*/  FFMA.FTZ R118, R67, -UR31, R118 ;  /* 0x8000001f43767c23 */ /* 0x000fe60008010076 */
[----:B------:R-:W-:Y:S04]  /*19840*/  IABS R28, R35 ;  /* 0x00000023001c7213 */ /* 0x000fe80000000000 */
[----:B------:R-:W3:Y:S01]  /*19850*/  I2F R34, R34 ;  /* 0x0000002200227306 */ /* 0x000ee20000201400 */
[C---:B------:R-:W-:Y:S02]  /*19860*/  IMAD.IADD R35, R227.reuse, 0x1, -R193 ;  /* 0x00000001e3237824 */ /* 0x040fe400078e0ac1 */
[----:B-1----:R-:W-:Y:S02]  /*19870*/  FFMA.FTZ R117, R24, -UR31, R117 ;  /* 0x8000001f18757c23 */ /* 0x002fe40008010075 */
[----:B------:R-:W-:Y:S05]  /*19880*/  IMAD.IADD R24, R227, 0x1, -R194 ;  /* 0x00000001e3187824 */ /* 0x000fea00078e0ac2 */
[----:B------:R-:W1:Y:S01]  /*19890*/  I2F R84, R28 ;  /* 0x0000001c00547306 */ /* 0x000e620000201400 */
[----:B------:R-:W-:Y:S02]  /*198a0*/  IABS R24, R24 ;  /* 0x0000001800187213 */ /* 0x000fe40000000000 */
[----:B--2---:R-:W-:Y:S01]  /*198b0*/  IABS R14, R15 ;  /* 0x0000000f000e7213 */ /* 0x004fe20000000000 */
[----:B----4-:R-:W-:Y:S01]  /*198c0*/  FFMA.FTZ R42, R23, -UR31, R42 ;  /* 0x8000001f172a7c23 */ /* 0x010fe2000801002a */
[----:B------:R-:W-:Y:S01]  /*198d0*/  FSEL R15, R40, -INF , !P6 ;  /* 0xff800000280f7808 */ /* 0x000fe20007000000 */
[----:B------:R-:W-:Y:S01]  /*198e0*/  IMAD.IADD R40, R230, 0x1, -R180 ;  /* 0x00000001e6287824 */ /* 0x000fe200078e0ab4 */
[C---:B------:R-:W-:Y:S03]  /*198f0*/  ISETP.GE.AND P6, PT, R5.reuse, R235, PT ;  /* 0x000000eb0500720c */ /* 0x040fe60003fc6270 */
[----:B------:R-:W2:Y:S01]  /*19900*/  I2F R64, R64 ;  /* 0x0000004000407306 */ /* 0x000ea20000201400 */
[----:B------:R-:W-:Y:S02]  /*19910*/  FSEL R42, R42, -INF , !P2 ;  /* 0xff8000002a2a7808 */ /* 0x000fe40005000000 */
[----:B------:R-:W-:Y:S01]  /*19920*/  ISETP.GE.OR P6, PT, R5, R234, !P6 ;  /* 0x000000ea0500720c */ /* 0x000fe200077c6670 */
[----:B---3--:R-:W-:Y:S01]  /*19930*/  FFMA.FTZ R128, R34, -UR31, R128 ;  /* 0x8000001f22807c23 */ /* 0x008fe20008010080 */
[----:B------:R-:W-:Y:S01]  /*19940*/  ISETP.GE.AND P2, PT, R20, R232, PT ;  /* 0x000000e81400720c */ /* 0x000fe20003f46270 */
[----:B------:R-:W-:Y:S01]  /*19950*/  IMAD.IADD R34, R233, 0x1, -R25 ;  /* 0x00000001e9227824 */ /* 0x000fe200078e0a19 */
[----:B------:R-:W-:Y:S02]  /*19960*/  FSEL R252, R113, -INF , !P6 ;  /* 0xff80000071fc7808 */ /* 0x000fe40007000000 */
[----:B------:R-:W-:Y:S01]  /*19970*/  FSEL R113, R99, -INF , !P1 ;  /* 0xff80000063717808 */ /* 0x000fe20004800000 */
[----:B------:R-:W3:Y:S01]  /*19980*/  I2F R97, R14 ;  /* 0x0000000e00617306 */ /* 0x000ee20000201400 */
[----:B------:R-:W-:Y:S02]  /*19990*/  ISETP.GE.AND P1, PT, R196, R229, PT ;  /* 0x000000e5c400720c */ /* 0x000fe40003f26270 */
[----:B------:R-:W-:Y:S01]  /*199a0*/  IABS R34, R34 ;  /* 0x0000002200227213 */ /* 0x000fe20000000000 */
[----:B-1----:R-:W-:Y:S01]  /*199b0*/  FFMA.FTZ R119, R84, -UR31, R119 ;  /* 0x8000001f54777c23 */ /* 0x002fe20008010077 */
[----:B------:R-:W-:Y:S01]  /*199c0*/  ISETP.GE.OR P1, PT, R196, R228, !P1 ;  /* 0x000000e4c400720c */ /* 0x000fe20004f26670 */
[----:B------:R-:W-:Y:S01]  /*199d0*/  IMAD.IADD R196, R227, 0x1, -R196 ;  /* 0x00000001e3c47824 */ /* 0x000fe200078e0ac4 */
[----:B------:R-:W-:Y:S01]  /*199e0*/  FSEL R28, R31, -INF , !P0 ;  /* 0xff8000001f1c7808 */ /* 0x000fe20004000000 */
[----:B------:R-:W-:Y:S01]  /*199f0*/  IMAD.IADD R31, R230, 0x1, -R0 ;  /* 0x00000001e61f7824 */ /* 0x000fe200078e0a00 */
[----:B------:R-:W-:Y:S01]  /*19a00*/  FSEL R29, R44, -INF , !P1 ;  /* 0xff8000002c1d7808 */ /* 0x000fe20004800000 */
[----:B------:R-:W1:Y:S01]  /*19a10*/  I2F R50, R50 ;  /* 0x0000003200327306 */ /* 0x000e620000201400 */
[----:B------:R-:W-:Y:S01]  /*19a20*/  IABS R18, R196 ;  /* 0x000000c400127213 */ /* 0x000fe20000000000 */
[----:B------:R-:W-:Y:S01]  /*19a30*/  IMAD.IADD R44, R227, 0x1, -R186 ;  /* 0x00000001e32c7824 */ /* 0x000fe200078e0aba */
[----:B------:R-:W-:Y:S01]  /*19a40*/  FSEL R99, R102, -INF , !P3 ;  /* 0xff80000066637808 */ /* 0x000fe20005800000 */
[----:B--2---:R-:W-:Y:S01]  /*19a50*/  FFMA.FTZ R103, R64, -UR31, R103 ;  /* 0x8000001f40677c23 */ /* 0x004fe20008010067 */
[C---:B------:R-:W-:Y:S02]  /*19a60*/  ISETP.GE.AND P0, PT, R7.reuse, R232, PT ;  /* 0x000000e80700720c */ /* 0x040fe40003f06270 */
[-C--:B------:R-:W-:Y:S02]  /*19a70*/  ISETP.GE.OR P2, PT, R20, R231.reuse, !P2 ;  /* 0x000000e71400720c */ /* 0x080fe40005746670 */
[----:B------:R-:W-:Y:S01]  /*19a80*/  ISETP.GE.OR P0, PT, R7, R231, !P0 ;  /* 0x000000e70700720c */ /* 0x000fe20004706670 */
[----:B------:R-:W2:Y:S01]  /*19a90*/  I2F R207, R18 ;  /* 0x0000001200cf7306 */ /* 0x000ea20000201400 */
[----:B------:R-:W-:Y:S02]  /*19aa0*/  ISETP.GE.AND P1, PT, R11, R235, PT ;  /* 0x000000eb0b00720c */ /* 0x000fe40003f26270 */
[----:B------:R-:W-:Y:S01]  /*19ab0*/  FSEL R103, R103, -INF , !P0 ;  /* 0xff80000067677808 */ /* 0x000fe20004000000 */
[----:B---3--:R-:W-:Y:S01]  /*19ac0*/  FFMA.FTZ R56, R97, -UR31, R56 ;  /* 0x8000001f61387c23 */ /* 0x008fe20008010038 */
[----:B------:R-:W-:Y:S02]  /*19ad0*/  ISETP.GE.OR P1, PT, R11, R234, !P1 ;  /* 0x000000ea0b00720c */ /* 0x000fe40004f26670 */
[CC--:B------:R-:W-:Y:S02]  /*19ae0*/  ISETP.GE.AND P6, PT, R202.reuse, R226.reuse, PT ;  /* 0x000000e2ca00720c */ /* 0x0c0fe40003fc6270 */
[----:B------:R-:W-:Y:S01]  /*19af0*/  FSEL R98, R117, -INF , !P1 ;  /* 0xff80000075627808 */ /* 0x000fe20004800000 */
[----:B------:R-:W3:Y:S01]  /*19b00*/  I2F R18, R27 ;  /* 0x0000001b00127306 */ /* 0x000ee20000201400 */
[----:B------:R-:W-:Y:S02]  /*19b10*/  IABS R31, R31 ;  /* 0x0000001f001f7213 */ /* 0x000fe40000000000 */
[----:B------:R-:W-:Y:S01]  /*19b20*/  ISETP.GE.OR P6, PT, R202, R223, !P6 ;  /* 0x000000dfca00720c */ /* 0x000fe200077c6670 */
[----:B-1----:R-:W-:Y:S01]  /*19b30*/  FFMA.FTZ R114, R50, -UR31, R114 ;  /* 0x8000001f32727c23 */ /* 0x002fe20008010072 */
[C---:B------:R-:W-:Y:S01]  /*19b40*/  ISETP.GE.AND P1, PT, R194.reuse, R226, PT ;  /* 0x000000e2c200720c */ /* 0x040fe20003f26270 */
[----:B------:R-:W-:Y:S01]  /*19b50*/  IMAD.IADD R202, R227, 0x1, -R202 ;  /* 0x00000001e3ca7824 */ /* 0x000fe200078e0aca */
[----:B------:R-:W-:Y:S02]  /*19b60*/  ISETP.GE.AND P3, PT, R194, R229, PT ;  /* 0x000000e5c200720c */ /* 0x000fe40003f66270 */
[----:B------:R-:W-:Y:S01]  /*19b70*/  FSEL R114, R114, -INF , !P2 ;  /* 0xff80000072727808 */ /* 0x000fe20005000000 */
[----:B------:R1:W4:Y:S01]  /*19b80*/  I2F R117, R31 ;  /* 0x0000001f00757306 */ /* 0x0003220000201400 */
[C---:B------:R-:W-:Y:S02]  /*19b90*/  ISETP.GE.OR P1, PT, R194.reuse, R223, !P1 ;  /* 0x000000dfc200720c */ /* 0x040fe40004f26670 */
[----:B------:R-:W-:Y:S01]  /*19ba0*/  ISETP.GE.OR P3, PT, R194, R228, !P3 ;  /* 0x000000e4c200720c */ /* 0x000fe20005f66670 */
[----:B--2---:R-:W-:Y:S01]  /*19bb0*/  FFMA.FTZ R46, R207, -UR31, R46 ;  /* 0x8000001fcf2e7c23 */ /* 0x004fe2000801002e */
[----:B------:R-:W-:Y:S02]  /*19bc0*/  ISETP.GE.AND P2, PT, R186, R229, PT ;  /* 0x000000e5ba00720c */ /* 0x000fe40003f46270 */
[----:B------:R-:W-:Y:S02]  /*19bd0*/  FSEL R45, R45, -INF , !P3 ;  /* 0xff8000002d2d7808 */ /* 0x000fe40005800000 */
[----:B------:R-:W-:Y:S01]  /*19be0*/  ISETP.GE.AND P3, PT, R25, R235, PT ;  /* 0x000000eb1900720c */ /* 0x000fe20003f66270 */
[----:B------:R-:W2:Y:S01]  /*19bf0*/  I2F R102, R34 ;  /* 0x0000002200667306 */ /* 0x000ea20000201400 */
[----:B------:R-:W-:Y:S02]  /*19c00*/  ISETP.GE.AND P0, PT, R193, R229, PT ;  /* 0x000000e5c100720c */ /* 0x000fe40003f06270 */
[----:B------:R-:W-:Y:S01]  /*19c10*/  ISETP.GE.OR P3, PT, R25, R234, !P3 ;  /* 0x000000ea1900720c */ /* 0x000fe20005f66670 */
[----:B---3--:R-:W-:Y:S01]  /*19c20*/  FFMA.FTZ R60, R18, -UR31, R60 ;  /* 0x8000001f123c7c23 */ /* 0x008fe2000801003c */
[----:B------:R-:W-:Y:S01]  /*19c30*/  IABS R27, R40 ;  /* 0x00000028001b7213 */ /* 0x000fe20000000000 */
[----:B------:R-:W-:Y:S01]  /*19c40*/  IMAD.IADD R18, R227, 0x1, -R2 ;  /* 0x00000001e3127824 */ /* 0x000fe200078e0a02 */
[----:B------:R-:W-:Y:S02]  /*19c50*/  FSEL R128, R128, -INF , !P3 ;  /* 0xff80000080807808 */ /* 0x000fe40005800000 */
[C---:B------:R-:W-:Y:S01]  /*19c60*/  ISETP.GE.OR P0, PT, R193.reuse, R228, !P0 ;  /* 0x000000e4c100720c */ /* 0x040fe20004706670 */
[----:B------:R3:W3:Y:S01]  /*19c70*/  I2F R40, R27 ;  /* 0x0000001b00287306 */ /* 0x0006e20000201400 */
[C---:B------:R-:W-:Y:S02]  /*19c80*/  ISETP.GE.AND P3, PT, R193.reuse, R226, PT ;  /* 0x000000e2c100720c */ /* 0x040fe40003f66270 */
[----:B------:R-:W-:Y:S01]  /*19c90*/  IABS R14, R202 ;  /* 0x000000ca000e7213 */ /* 0x000fe20000000000 */
[----:B-1----:R-:W-:Y:S01]  /*19ca0*/  IMAD.IADD R31, R230, 0x1, -R178 ;  /* 0x00000001e61f7824 */ /* 0x002fe200078e0ab2 */
[----:B------:R-:W-:Y:S01]  /*19cb0*/  ISETP.GE.OR P3, PT, R193, R223, !P3 ;  /* 0x000000dfc100720c */ /* 0x000fe20005f66670 */
[----:B----4-:R-:W-:Y:S01]  /*19cc0*/  FFMA.FTZ R72, R117, -UR31, R72 ;  /* 0x8000001f75487c23 */ /* 0x010fe20008010048 */
[----:B------:R-:W-:Y:S02]  /*19cd0*/  FSEL R97, R56, -INF , !P0 ;  /* 0xff80000038617808 */ /* 0x000fe40004000000 */
[----:B------:R-:W-:Y:S01]  /*19ce0*/  IABS R23, R31 ;  /* 0x0000001f00177213 */ /* 0x000fe20000000000 */
[----:B------:R-:W1:Y:S01]  /*19cf0*/  I2F R14, R14 ;  /* 0x0000000e000e7306 */ /* 0x000e620000201400 */
[----:B------:R-:W-:Y:S02]  /*19d00*/  ISETP.GE.AND P0, PT, R26, R235, PT ;  /* 0x000000eb1a00720c */ /* 0x000fe40003f06270 */
[----:B------:R-:W-:Y:S01]  /*19d10*/  ISETP.GE.OR P2, PT, R186, R228, !P2 ;  /* 0x000000e4ba00720c */ /* 0x000fe20005746670 */
[----:B--2---:R-:W-:Y:S01]  /*19d20*/  FFMA.FTZ R130, R102, -UR31, R130 ;  /* 0x8000001f66827c23 */ /* 0x004fe20008010082 */
[----:B------:R-:W-:Y:S04]  /*19d30*/  ISETP.GE.OR P0, PT, R26, R234, !P0 ;  /* 0x000000ea1a00720c */ /* 0x000fe80004706670 */
[----:B------:R-:W-:Y:S01]  /*19d40*/  FSEL R129, R129, -INF , !P0 ;  /* 0xff80000081817808 */ /* 0x000fe20004000000 */
[----:B------:R-:W2:Y:S01]  /*19d50*/  I2F R64, R23 ;  /* 0x0000001700407306 */ /* 0x000ea20000201400 */
[----:B------:R-:W-:Y:S02]  /*19d60*/  ISETP.GE.AND P0, PT, R186, R226, PT ;  /* 0x000000e2ba00720c */ /* 0x000fe40003f06270 */
[----:B---3--:R-:W-:Y:S01]  /*19d70*/  IABS R27, R35 ;  /* 0x00000023001b7213 */ /* 0x008fe20000000000 */
[----:B------:R-:W-:Y:S01]  /*19d80*/  FFMA.FTZ R61, R40, -UR31, R61 ;  /* 0x8000001f283d7c23 */ /* 0x000fe2000801003d */
[----:B------:R-:W-:Y:S01]  /*19d90*/  ISETP.GE.OR P0, PT, R186, R223, !P0 ;  /* 0x000000dfba00720c */ /* 0x000fe20004706670 */
[----:B------:R-:W-:Y:S04]  /*19da0*/  IMAD.IADD R186, R227, 0x1, -R197 ;  /* 0x00000001e3ba7824 */ /* 0x000fe800078e0ac5 */
[----:B------:R-:W3:Y:S01]  /*19db0*/  I2F R35, R27 ;  /* 0x0000001b00237306 */ /* 0x000ee20000201400 */
[----:B------:R-:W-:Y:S01]  /*19dc0*/  IABS R186, R186 ;  /* 0x000000ba00ba7213 */ /* 0x000fe20000000000 */
[----:B-1----:R-:W-:Y:S02]  /*19dd0*/  FFMA.FTZ R43, R14, -UR31, R43 ;  /* 0x8000001f0e2b7c23 */ /* 0x002fe4000801002b */
[----:B------:R-:W-:Y:S06]  /*19de0*/  IMAD.IADD R14, R230, 0x1, -R192 ;  /* 0x00000001e60e7824 */ /* 0x000fec00078e0ac0 */
[----:B------:R-:W1:Y:S01]  /*19df0*/  I2F R38, R38 ;  /* 0x0000002600267306 */ /* 0x000e620000201400 */
[----:B------:R-:W-:Y:S02]  /*19e00*/  IABS R50, R14 ;  /* 0x0000000e00327213 */ /* 0x000fe40000000000 */
[----:B------:R-:W-:Y:S01]  /*19e10*/  FSEL R14, R43, -INF , !P6 ;  /* 0xff8000002b0e7808 */ /* 0x000fe20007000000 */
[----:B--2---:R-:W-:Y:S01]  /*19e20*/  FFMA.FTZ R73, R64, -UR31, R73 ;  /* 0x8000001f40497c23 */ /* 0x004fe20008010049 */
[----:B------:R-:W-:Y:S02]  /*19e30*/  FSEL R43, R57, -INF , !P2 ;  /* 0xff800000392b7808 */ /* 0x000fe40005000000 */
[C---:B------:R-:W-:Y:S02]  /*19e40*/  ISETP.GE.AND P6, PT, R5.reuse, R232, PT ;  /* 0x000000e80500720c */ /* 0x040fe40003fc6270 */
[C---:B------:R-:W-:Y:S01]  /*19e50*/  ISETP.GE.AND P2, PT, R182.reuse, R229, PT ;  /* 0x000000e5b600720c */ /* 0x040fe20003f46270 */
[----:B------:R-:W2:Y:S01]  /*19e60*/  I2F R50, R50 ;  /* 0x0000003200327306 */ /* 0x000ea20000201400 */
[----:B------:R-:W-:Y:S02]  /*19e70*/  ISETP.GE.OR P6, PT, R5, R231, !P6 ;  /* 0x000000e70500720c */ /* 0x000fe400077c6670 */
[----:B------:R-:W-:Y:S01]  /*19e80*/  ISETP.GE.OR P2, PT, R182, R228, !P2 ;  /* 0x000000e4b600720c */ /* 0x000fe20005746670 */
[----:B---3--:R-:W-:Y:S01]  /*19e90*/  FFMA.FTZ R58, R35, -UR31, R58 ;  /* 0x8000001f233a7c23 */ /* 0x008fe2000801003a */
[----:B------:R-:W-:Y:S01]  /*19ea0*/  IABS R27, R44 ;  /* 0x0000002c001b7213 */ /* 0x000fe20000000000 */
[----:B------:R-:W-:Y:S02]  /*19eb0*/  IMAD.IADD R44, R233, 0x1, -R26 ;  /* 0x00000001e92c7824 */ /* 0x000fe400078e0a1a */
[----:B------:R-:W-:Y:S02]  /*19ec0*/  IMAD.IADD R35, R230, 0x1, -R197 ;  /* 0x00000001e6237824 */ /* 0x000fe400078e0ac5 */
[----:B------:R3:W4:Y:S01]  /*19ed0*/  I2F R34, R27 ;  /* 0x0000001b00227306 */ /* 0x0007220000201400 */
[----:B------:R-:W-:Y:S01]  /*19ee0*/  IABS R31, R44 ;  /* 0x0000002c001f7213 */ /* 0x000fe20000000000 */
[----:B------:R-:W-:Y:S01]  /*19ef0*/  IMAD.IADD R44, R227, 0x1, -R180 ;  /* 0x00000001e32c7824 */ /* 0x000fe200078e0ab4 */
[----:B------:R-:W-:Y:S01]  /*19f00*/  IABS R102, R35 ;  /* 0x0000002300667213 */ /* 0x000fe20000000000 */
[----:B-1----:R-:W-:Y:S02]  /*19f10*/  FFMA.FTZ R115, R38, -UR31, R115 ;  /* 0x8000001f26737c23 */ /* 0x002fe40008010073 */
[----:B------:R-:W-:Y:S03]  /*19f20*/  IMAD.IADD R35, R230, 0x1, -R195 ;  /* 0x00000001e6237824 */ /* 0x000fe600078e0ac3 */
[----:B------:R-:W-:Y:S01]  /*19f30*/  FSEL R56, R115, -INF , !P6 ;  /* 0xff80000073387808 */ /* 0x000fe20007000000 */
[----:B------:R-:W1:Y:S01]  /*19f40*/  I2F R80, R31 ;  /* 0x0000001f00507306 */ /* 0x000e620000201400 */
[----:B------:R-:W-:Y:S01]  /*19f50*/  FSEL R115, R60, -INF , !P2 ;  /* 0xff8000003c737808 */ /* 0x000fe20005000000 */
[----:B------:R-:W-:Y:S01]  /*19f60*/  IMAD.IADD R60, R227, 0x1, -R192 ;  /* 0x00000001e33c7824 */ /* 0x000fe200078e0ac0 */
[----:B------:R-:W-:Y:S01]  /*19f70*/  ISETP.GE.AND P2, PT, R180, R229, PT ;  /* 0x000000e5b400720c */ /* 0x000fe20003f46270 */
[----:B--2---:R-:W-:Y:S01]  /*19f80*/  FFMA.FTZ R77, R50, -UR31, R77 ;  /* 0x8000001f324d7c23 */ /* 0x004fe2000801004d */
[----:B------:R-:W-:Y:S01]  /*19f90*/  ISETP.GE.AND P6, PT, R182, R226, PT ;  /* 0x000000e2b600720c */ /* 0x000fe20003fc6270 */
[----:B------:R-:W-:Y:S01]  /*19fa0*/  IMAD.IADD R50, R230, 0x1, -R5 ;  /* 0x00000001e6327824 */ /* 0x000fe200078e0a05 */
[----:B------:R-:W-:Y:S02]  /*19fb0*/  IABS R60, R60 ;  /* 0x0000003c003c7213 */ /* 0x000fe40000000000 */
[----:B------:R-:W-:Y:S01]  /*19fc0*/  ISETP.GE.OR P2, PT, R180, R228, !P2 ;  /* 0x000000e4b400720c */ /* 0x000fe20005746670 */
[----:B------:R-:W2:Y:S01]  /*19fd0*/  I2F R24, R24 ;  /* 0x0000001800187306 */ /* 0x000ea20000201400 */
[----:B------:R-:W-:Y:S02]  /*19fe0*/  IABS R50, R50 ;  /* 0x0000003200327213 */ /* 0x000fe40000000000 */
[----:B------:R-:W-:Y:S01]  /*19ff0*/  FSEL R40, R61, -INF , !P2 ;  /* 0xff8000003d287808 */ /* 0x000fe20005000000 */
[----:B---3--:R-:W-:Y:S01]  /*1a000*/  IMAD.IADD R27, R227, 0x1, -R182 ;  /* 0x00000001e31b7824 */ /* 0x008fe200078e0ab6 */
[----:B------:R-:W-:Y:S01]  /*1a010*/  ISETP.GE.OR P6, PT, R182, R223, !P6 ;  /* 0x000000dfb600720c */ /* 0x000fe200077c6670 */
[----:B----4-:R-:W-:Y:S01]  /*1a020*/  FFMA.FTZ R59, R34, -UR31, R59 ;  /* 0x8000001f223b7c23 */ /* 0x010fe2000801003b */
[----:B------:R-:W-:Y:S01]  /*1a030*/  LOP3.LUT R34, R249, UR23, R218, 0x96, !PT ;  /* 0x00000017f9227c12 */ /* 0x000fe2000f8e96da */
[----:B------:R-:W-:Y:S01]  /*1a040*/  IMAD.IADD R61, R227, 0x1, -R176 ;  /* 0x00000001e33d7824 */ /* 0x000fe200078e0ab0 */
[----:B------:R-:W-:Y:S01]  /*1a050*/  IABS R27, R27 ;  /* 0x0000001b001b7213 */ /* 0x000fe20000000000 */
[----:B------:R-:W3:Y:S01]  /*1a060*/  I2F R194, R50 ;  /* 0x0000003200c27306 */ /* 0x000ee20000201400 */
[----:B------:R-:W-:Y:S02]  /*1a070*/  FSEL R64, R59, -INF , !P0 ;  /* 0xff8000003b407808 */ /* 0x000fe40004000000 */
[----:B------:R-:W-:Y:S01]  /*1a080*/  ISETP.GE.AND P0, PT, R26, R232, PT ;  /* 0x000000e81a00720c */ /* 0x000fe20003f06270 */
[----:B-1----:R-:W-:Y:S01]  /*1a090*/  FFMA.FTZ R131, R80, -UR31, R131 ;  /* 0x8000001f50837c23 */ /* 0x002fe20008010083 */
[----:B------:R-:W-:Y:S02]  /*1a0a0*/  IABS R31, R22 ;  /* 0x00000016001f7213 */ /* 0x000fe40000000000 */
[----:B------:R-:W-:Y:S02]  /*1a0b0*/  ISETP.GE.OR P0, PT, R26, R231, !P0 ;  /* 0x000000e71a00720c */ /* 0x000fe40004706670 */
[----:B------:R-:W-:Y:S01]  /*1a0c0*/  IABS R22, R44 ;  /* 0x0000002c00167213 */ /* 0x000fe20000000000 */
[----:B------:R1:W4:Y:S01]  /*1a0d0*/  I2F R23, R27 ;  /* 0x0000001b00177306 */ /* 0x0003220000201400 */
[----:B------:R-:W-:Y:S01]  /*1a0e0*/  IMAD.IADD R44, R227, 0x1, -R178 ;  /* 0x00000001e32c7824 */ /* 0x000fe200078e0ab2 */
[----:B------:R-:W-:Y:S01]  /*1a0f0*/  ISETP.GE.AND P2, PT, R0, R229, PT ;  /* 0x000000e50000720c */ /* 0x000fe20003f46270 */
[----:B--2---:R-:W-:Y:S01]  /*1a100*/  FFMA.FTZ R47, R24, -UR31, R47 ;  /* 0x8000001f182f7c23 */ /* 0x004fe2000801002f */
[----:B------:R-:W-:Y:S02]  /*1a110*/  IABS R35, R35 ;  /* 0x0000002300237213 */ /* 0x000fe40000000000 */
[----:B------:R-:W-:Y:S02]  /*1a120*/  ISETP.GE.OR P2, PT, R0, R228, !P2 ;  /* 0x000000e40000720c */ /* 0x000fe40005746670 */
[----:B------:R-:W-:Y:S02]  /*1a130*/  FSEL R24, R47, -INF , !P1 ;  /* 0xff8000002f187808 */ /* 0x000fe40004800000 */
[----:B------:R2:W2:Y:S01]  /*1a140*/  I2F R193, R31 ;  /* 0x0000001f00c17306 */ /* 0x0004a20000201400 */
[CC--:B------:R-:W-:Y:S02]  /*1a150*/  ISETP.GE.AND P1, PT, R11.reuse, R232.reuse, PT ;  /* 0x000000e80b00720c */ /* 0x0c0fe40003f26270 */
[----:B------:R-:W-:Y:S01]  /*1a160*/  FSEL R117, R72, -INF , !P2 ;  /* 0xff80000048757808 */ /* 0x000fe20005000000 */
[----:B---3--:R-:W-:Y:S01]  /*1a170*/  FFMA.FTZ R109, R194, -UR31, R109 ;  /* 0x8000001fc26d7c23 */ /* 0x008fe2000801006d */
[----:B------:R-:W-:Y:S02]  /*1a180*/  ISETP.GE.OR P1, PT, R11, R231, !P1 ;  /* 0x000000e70b00720c */ /* 0x000fe40004f26670 */
[C---:B------:R-:W-:Y:S02]  /*1a190*/  ISETP.GE.AND P2, PT, R178.reuse, R229, PT ;  /* 0x000000e5b200720c */ /* 0x040fe40003f46270 */
[----:B------:R-:W-:Y:S01]  /*1a1a0*/  FSEL R119, R119, -INF , !P1 ;  /* 0xff80000077777808 */ /* 0x000fe20004800000 */
[----:B------:R-:W3:Y:S01]  /*1a1b0*/  I2F R22, R22 ;  /* 0x0000001600167306 */ /* 0x000ee20000201400 */
[----:B------:R-:W-:Y:S02]  /*1a1c0*/  ISETP.GE.AND P1, PT, R25, R232, PT ;  /* 0x000000e81900720c */ /* 0x000fe40003f26270 */
[----:B------:R-:W-:Y:S01]  /*1a1d0*/  ISETP.GE.OR P2, PT, R178, R228, !P2 ;  /* 0x000000e4b200720c */ /* 0x000fe20005746670 */
[----:B-1----:R-:W-:Y:S01]  /*1a1e0*/  IMAD.IADD R27, R227, 0x1, -R0 ;  /* 0x00000001e31b7824 */ /* 0x002fe200078e0a00 */
[----:B------:R-:W-:Y:S01]  /*1a1f0*/  ISETP.GE.OR P1, PT, R25, R231, !P1 ;  /* 0x000000e71900720c */ /* 0x000fe20004f26670 */
[----:B----4-:R-:W-:Y:S01]  /*1a200*/  FFMA.FTZ R62, R23, -UR31, R62 ;  /* 0x8000001f173e7c23 */ /* 0x010fe2000801003e */
[----:B------:R-:W-:Y:S01]  /*1a210*/  IABS R61, R61 ;  /* 0x0000003d003d7213 */ /* 0x000fe20000000000 */
[----:B------:R-:W-:Y:S01]  /*1a220*/  IMAD.IADD R23, R227, 0x1, -R198 ;  /* 0x00000001e3177824 */ /* 0x000fe200078e0ac6 */
[----:B------:R-:W-:Y:S01]  /*1a230*/  IABS R27, R27 ;  /* 0x0000001b001b7213 */ /* 0x000fe20000000000 */
[----:B------:R-:W1:Y:S01]  /*1a240*/  I2F R207, R35 ;  /* 0x0000002300cf7306 */ /* 0x000e620000201400 */
[----:B------:R-:W-:Y:S02]  /*1a250*/  FSEL R47, R130, -INF , !P1 ;  /* 0xff800000822f7808 */ /* 0x000fe40004800000 */
[----:B------:R-:W-:Y:S01]  /*1a260*/  FSEL R84, R62, -INF , !P6 ;  /* 0xff8000003e547808 */ /* 0x000fe20007000000 */
[----:B--2---:R-:W-:Y:S01]  /*1a270*/  IMAD.IADD R31, R230, 0x1, -R176 ;  /* 0x00000001e61f7824 */ /* 0x004fe200078e0ab0 */
[----:B------:R-:W-:Y:S01]  /*1a280*/  IABS R23, R23 ;  /* 0x0000001700177213 */ /* 0x000fe20000000000 */
[----:B------:R-:W-:Y:S01]  /*1a290*/  FFMA.FTZ R76, R193, -UR31, R76 ;  /* 0x8000001fc14c7c23 */ /* 0x000fe2000801004c */
[----:B------:R-:W-:Y:S02]  /*1a2a0*/  FSEL R130, R73, -INF , !P2 ;  /* 0xff80000049827808 */ /* 0x000fe40005000000 */
[----:B------:R-:W-:Y:S01]  /*1a2b0*/  IABS R38, R31 ;  /* 0x0000001f00267213 */ /* 0x000fe20000000000 */
[----:B------:R-:W2:Y:S01]  /*1a2c0*/  I2F R57, R27 ;  /* 0x0000001b00397306 */ /* 0x000ea20000201400 */
[----:B------:R-:W-:Y:S02]  /*1a2d0*/  IABS R31, R44 ;  /* 0x0000002c001f7213 */ /* 0x000fe40000000000 */
[----:B------:R-:W-:Y:S01]  /*1a2e0*/  IABS R44, R48 ;  /* 0x00000030002c7213 */ /* 0x000fe20000000000 */
[----:B---3--:R-:W-:Y:S01]  /*1a2f0*/  FFMA.FTZ R63, R22, -UR31, R63 ;  /* 0x8000001f163f7c23 */ /* 0x008fe2000801003f */
[----:B------:R-:W-:Y:S02]  /*1a300*/  LOP3.LUT R22, R245, UR23, R218, 0x96, !PT ;  /* 0x00000017f5167c12 */ /* 0x000fe4000f8e96da */
[----:B------:R-:W-:Y:S02]  /*1a310*/  ISETP.GE.AND P1, PT, R178, R226, PT ;  /* 0x000000e2b200720c */ /* 0x000fe40003f26270 */
[----:B------:R-:W-:Y:S01]  /*1a320*/  ISETP.GE.AND P6, PT, R192, R229, PT ;  /* 0x000000e5c000720c */ /* 0x000fe20003fc6270 */
[----:B------:R-:W3:Y:S01]  /*1a330*/  I2F R27, R38 ;  /* 0x00000026001b7306 */ /* 0x000ee20000201400 */
[----:B------:R-:W-:Y:S02]  /*1a340*/  ISETP.GE.OR P1, PT, R178, R223, !P1 ;  /* 0x000000dfb200720c */ /* 0x000fe40004f26670 */
[----:B------:R-:W-:Y:S01]  /*1a350*/  ISETP.GE.OR P6, PT, R192, R228, !P6 ;  /* 0x000000e4c000720c */ /* 0x000fe200077c6670 */
[----:B-1----:R-:W-:Y:S01]  /*1a360*/  FFMA.FTZ R104, R207, -UR31, R104 ;  /* 0x8000001fcf687c23 */ /* 0x002fe20008010068 */
[----:B------:R-:W-:Y:S01]  /*1a370*/  ISETP.GE.AND P2, PT, R2, R229, PT ;  /* 0x000000e50200720c */ /* 0x000fe20003f46270 */
[----:B------:R-:W-:Y:S01]  /*1a380*/  IMAD.WIDE.U32 R34, R34, -0x326172a9, RZ ;  /* 0xcd9e8d5722227825 */ /* 0x000fe200078e00ff */
[----:B------:R-:W-:Y:S02]  /*1a390*/  FSEL R77, R77, -INF , !P6 ;  /* 0xff8000004d4d7808 */ /* 0x000fe40007000000 */
[----:B------:R-:W-:Y:S01]  /*1a3a0*/  ISETP.GE.AND P6, PT, R176, R226, PT ;  /* 0x000000e2b000720c */ /* 0x000fe20003fc6270 */
[----:B------:R1:W4:Y:S01]  /*1a3b0*/  I2F R38, R31 ;  /* 0x0000001f00267306 */ /* 0x0003220000201400 */
[----:B------:R-:W-:Y:S02]  /*1a3c0*/  ISETP.GE.OR P2, PT, R2, R228, !P2 ;  /* 0x000000e40200720c */ /* 0x000fe40005746670 */
[----:B------:R-:W-:Y:S01]  /*1a3d0*/  ISETP.GE.OR P6, PT, R176, R223, !P6 ;  /* 0x000000dfb000720c */ /* 0x000fe200077c6670 */
[----:B--2---:R-:W-:Y:S02]  /*1a3e0*/  FFMA.FTZ R74, R57, -UR31, R74 ;  /* 0x8000001f394a7c23 */ /* 0x004fe4000801004a */
[----:B------:R-:W-:Y:S04]  /*1a3f0*/  IMAD.IADD R57, R227, 0x1, -R195 ;  /* 0x00000001e3397824 */ /* 0x000fe800078e0ac3 */
[----:B------:R2:W2:Y:S01]  /*1a400*/  I2F R48, R44 ;  /* 0x0000002c00307306 */ /* 0x0004a20000201400 */
[----:B------:R-:W-:Y:S01]  /*1a410*/  IABS R57, R57 ;  /* 0x0000003900397213 */ /* 0x000fe20000000000 */
[----:B---3--:R-:W-:Y:S08]  /*1a420*/  FFMA.FTZ R88, R27, -UR31, R88 ;  /* 0x8000001f1b587c23 */ /* 0x008ff00008010058 */
[----:B------:R-:W3:Y:S01]  /*1a430*/  I2F R59, R23 ;  /* 0x00000017003b7306 */ /* 0x000ee20000201400 */
[----:B-1----:R-:W-:Y:S01]  /*1a440*/  IABS R31, R18 ;  /* 0x00000012001f7213 */ /* 0x002fe20000000000 */
[----:B----4-:R-:W-:Y:S01]  /*1a450*/  FFMA.FTZ R75, R38, -UR31, R75 ;  /* 0x8000001f264b7c23 */ /* 0x010fe2000801004b */
[----:B------:R-:W-:Y:S01]  /*1a460*/  FSEL R18, R46, -INF , !P5 ;  /* 0xff8000002e127808 */ /* 0x000fe20006800000 */
[----:B------:R-:W-:Y:S01]  /*1a470*/  IMAD.IADD R38, R227, 0x1, -R7 ;  /* 0x00000001e3267824 */ /* 0x000fe200078e0a07 */
[----:B------:R-:W-:Y:S05]  /*1a480*/  ISETP.GE.AND P5, PT, R9, R232, PT ;  /* 0x000000e80900720c */ /* 0x000fea0003fa6270 */
[----:B------:R-:W1:Y:S01]  /*1a490*/  I2F R31, R31 ;  /* 0x0000001f001f7306 */ /* 0x000e620000201400 */
[----:B------:R-:W-:Y:S02]  /*1a4a0*/  FSEL R80, R75, -INF , !P1 ;  /* 0xff8000004b507808 */ /* 0x000fe40004800000 */
[----:B------:R-:W-:Y:S01]  /*1a4b0*/  ISETP.GE.OR P5, PT, R9, R231, !P5 ;  /* 0x000000e70900720c */ /* 0x000fe20006fa6670 */
[----:B--2---:R-:W-:Y:S01]  /*1a4c0*/  IMAD.IADD R44, R230, 0x1, -R198 ;  /* 0x00000001e62c7824 */ /* 0x004fe200078e0ac6 */
[----:B------:R-:W-:Y:S01]  /*1a4d0*/  IABS R38, R38 ;  /* 0x0000002600267213 */ /* 0x000fe20000000000 */
[----:B------:R-:W-:Y:S01]  /*1a4e0*/  FFMA.FTZ R89, R48, -UR31, R89 ;  /* 0x8000001f30597c23 */ /* 0x000fe20008010059 */
[----:B------:R-:W-:Y:S01]  /*1a4f0*/  ISETP.GE.AND P1, PT, R198, R229, PT ;  /* 0x000000e5c600720c */ /* 0x000fe20003f26270 */
[----:B------:R-:W-:Y:S01]  /*1a500*/  IMAD.IADD R48, R230, 0x1, -R11 ;  /* 0x00000001e6307824 */ /* 0x000fe200078e0a0b */
[----:B------:R-:W-:Y:S01]  /*1a510*/  IABS R46, R44 ;  /* 0x0000002c002e7213 */ /* 0x000fe20000000000 */
[----:B------:R-:W2:Y:S01]  /*1a520*/  I2F R27, R57 ;  /* 0x00000039001b7306 */ /* 0x000ea20000201400 */
[----:B------:R-:W-:Y:S02]  /*1a530*/  FSEL R44, R118, -INF , !P5 ;  /* 0xff800000762c7808 */ /* 0x000fe40006800000 */
[----:B------:R-:W-:Y:S01]  /*1a540*/  ISETP.GE.OR P1, PT, R198, R228, !P1 ;  /* 0x000000e4c600720c */ /* 0x000fe20004f26670 */
[----:B---3--:R-:W-:Y:S01]  /*1a550*/  FFMA.FTZ R94, R59, -UR31, R94 ;  /* 0x8000001f3b5e7c23 */ /* 0x008fe2000801005e */
[----:B------:R-:W-:Y:S01]  /*1a560*/  IABS R48, R48 ;  /* 0x0000003000307213 */ /* 0x000fe20000000000 */
[----:B------:R-:W-:Y:S01]  /*1a570*/  IMAD.WIDE.U32 R22, R22, -0x326172a9, RZ ;  /* 0xcd9e8d5716167825 */ /* 0x000fe200078e00ff */
[C---:B------:R-:W-:Y:S03]  /*1a580*/  ISETP.GE.AND P5, PT, R180.reuse, R226, PT ;  /* 0x000000e2b400720c */ /* 0x040fe60003fa6270 */
[----:B------:R3:W4:Y:S01]  /*1a590*/  I2F R118, R60 ;  /* 0x0000003c00767306 */ /* 0x0007220000201400 */
[----:B------:R-:W-:Y:S01]  /*1a5a0*/  ISETP.GE.OR P5, PT, R180, R223, !P5 ;  /* 0x000000dfb400720c */ /* 0x000fe20006fa6670 */
[----:B------:R-:W-:Y:S02]  /*1a5b0*/  IMAD.IADD R180, R230, 0x1, -R7 ;  /* 0x00000001e6b47824 */ /* 0x000fe400078e0a07 */
[----:B-1----:R-:W-:Y:S03]  /*1a5c0*/  FFMA.FTZ R78, R31, -UR31, R78 ;  /* 0x8000001f1f4e7c23 */ /* 0x002fe6000801004e */
[----:B------:R-:W-:Y:S03]  /*1a5d0*/  IABS R180, R180 ;  /* 0x000000b400b47213 */ /* 0x000fe60000000000 */
[----:B------:R-:W1:Y:S01]  /*1a5e0*/  I2F R67, R46 ;  /* 0x0000002e00437306 */ /* 0x000e620000201400 */
[----:B--2---:R-:W-:Y:S02]  /*1a5f0*/  FFMA.FTZ R106, R27, -UR31, R106 ;  /* 0x8000001f1b6a7c23 */ /* 0x004fe4000801006a */
[C---:B------:R-:W-:Y:S07]  /*1a600*/  IMAD.IADD R57, R227.reuse, 0x1, -R20 ;  /* 0x00000001e3397824 */ /* 0x040fee00078e0a14 */
[----:B------:R-:W2:Y:S01]  /*1a610*/  I2F R61, R61 ;  /* 0x0000003d003d7306 */ /* 0x000ea20000201400 */
[----:B------:R-:W-:Y:S02]  /*1a620*/  IABS R57, R57 ;  /* 0x0000003900397213 */ /* 0x000fe40000000000 */
[----:B---3--:R-:W-:Y:S01]  /*1a630*/  FSEL R60, R58, -INF , !P3 ;  /* 0xff8000003a3c7808 */ /* 0x008fe20005800000 */
[----:B------:R-:W-:Y:S01]  /*1a640*/  IMAD.IADD R58, R230, 0x1, -R9 ;  /* 0x00000001e63a7824 */ /* 0x000fe200078e0a09 */
[----:B------:R-:W-:Y:S01]  /*1a650*/  ISETP.GE.AND P3, PT, R0, R226, PT ;  /* 0x000000e20000720c */ /* 0x000fe20003f66270 */
[----:B----4-:R-:W-:Y:S04]  /*1a660*/  FFMA.FTZ R79, R118, -UR31, R79 ;  /* 0x8000001f764f7c23 */ /* 0x010fe8000801004f */
[----:B------:R-:W3:Y:S01]  /*1a670*/  I2F R186, R186 ;  /* 0x000000ba00ba7306 */ /* 0x000ee20000201400 */
[-C--:B------:R-:W-:Y:S01]  /*1a680*/  ISETP.GE.OR P3, PT, R0, R223.reuse, !P3 ;  /* 0x000000df0000720c */ /* 0x080fe20005f66670 */
[----:B------:R-:W-:Y:S01]  /*1a690*/  IMAD.IADD R0, R227, 0x1, -R190 ;  /* 0x00000001e3007824 */ /* 0x000fe200078e0abe */
[----:B------:R-:W-:Y:S01]  /*1a6a0*/  IABS R58, R58 ;  /* 0x0000003a003a7213 */ /* 0x000fe20000000000 */
[----:B-1----:R-:W-:Y:S01]  /*1a6b0*/  FFMA.FTZ R92, R67, -UR31, R92 ;  /* 0x8000001f435c7c23 */ /* 0x002fe2000801005c */
[----:B------:R-:W-:Y:S01]  /*1a6c0*/  FSEL R50, R74, -INF , !P3 ;  /* 0xff8000004a327808 */ /* 0x000fe20005800000 */
[----:B------:R-:W-:Y:S01]  /*1a6d0*/  IMAD.MOV.U32 R74, RZ, RZ, R38 ;  /* 0x000000ffff4a7224 */ /* 0x000fe200078e0026 */
[----:B------:R-:W-:Y:S02]  /*1a6e0*/  FSEL R46, R131, -INF , !P0 ;  /* 0xff800000832e7808 */ /* 0x000fe40004000000 */
[----:B------:R-:W-:Y:S01]  /*1a6f0*/  FSEL R92, R92, -INF , !P1 ;  /* 0xff8000005c5c7808 */ /* 0x000fe20004800000 */
[----:B------:R-:W1:Y:S01]  /*1a700*/  I2F R31, R58 ;  /* 0x0000003a001f7306 */ /* 0x000e620000201400 */
[----:B------:R-:W-:Y:S02]  /*1a710*/  ISETP.GE.AND P1, PT, R197, R226, PT ;  /* 0x000000e2c500720c */ /* 0x000fe40003f26270 */
[----:B------:R-:W-:Y:S01]  /*1a720*/  IABS R0, R0 ;  /* 0x0000000000007213 */ /* 0x000fe20000000000 */
[----:B--2---:R-:W-:Y:S01]  /*1a730*/  FFMA.FTZ R90, R61, -UR31, R90 ;  /* 0x8000001f3d5a7c23 */ /* 0x004fe2000801005a */
[----:B------:R-:W-:Y:S01]  /*1a740*/  ISETP.GE.OR P1, PT, R197, R223, !P1 ;  /* 0x000000dfc500720c */ /* 0x000fe20004f26670 */
[----:B------:R-:W-:Y:S01]  /*1a750*/  IMAD.IADD R61, R230, 0x1, -R25 ;  /* 0x00000001e63d7824 */ /* 0x000fe200078e0a19 */
[----:B------:R-:W-:Y:S02]  /*1a760*/  ISETP.GE.AND P3, PT, R190, R229, PT ;  /* 0x000000e5be00720c */ /* 0x000fe40003f66270 */
[----:B------:R-:W-:Y:S01]  /*1a770*/  FSEL R131, R76, -INF , !P2 ;  /* 0xff8000004c837808 */ /* 0x000fe20005000000 */
[----:B------:R-:W2:Y:S01]  /*1a780*/  I2F R74, R74 ;  /* 0x0000004a004a7306 */ /* 0x000ea20000201400 */
[----:B------:R-:W-:Y:S02]  /*1a790*/  ISETP.GE.OR P3, PT, R190, R228, !P3 ;  /* 0x000000e4be00720c */ /* 0x000fe40005f66670 */
[----:B------:R-:W-:Y:S01]  /*1a7a0*/  FSEL R193, R90, -INF , !P6 ;  /* 0xff8000005ac17808 */ /* 0x000fe20007000000 */
[----:B---3--:R-:W-:Y:S01]  /*1a7b0*/  FFMA.FTZ R95, R186, -UR31, R95 ;  /* 0x8000001fba5f7c23 */ /* 0x008fe2000801005f */
[-C--:B------:R-:W-:Y:S02]  /*1a7c0*/  ISETP.GE.AND P0, PT, R2, R226.reuse, PT ;  /* 0x000000e20200720c */ /* 0x080fe40003f06270 */
[----:B------:R-:W-:Y:S02]  /*1a7d0*/  ISETP.GE.AND P2, PT, R192, R226, PT ;  /* 0x000000e2c000720c */ /* 0x000fe40003f46270 */
[----:B------:R-:W-:Y:S01]  /*1a7e0*/  FSEL R207, R95, -INF , !P1 ;  /* 0xff8000005fcf7808 */ /* 0x000fe20004800000 */
[----:B------:R3:W4:Y:S01]  /*1a7f0*/  I2F R178, R0 ;  /* 0x0000000000b27306 */ /* 0x0007220000201400 */
[-C--:B------:R-:W-:Y:S01]  /*1a800*/  ISETP.GE.OR P0, PT, R2, R223.reuse, !P0 ;  /* 0x000000df0200720c */ /* 0x080fe20004706670 */
[----:B------:R-:W-:Y:S01]  /*1a810*/  IMAD.IADD R2, R230, 0x1, -R20 ;  /* 0x00000001e6027824 */ /* 0x000fe200078e0a14 */
[----:B------:R-:W-:Y:S01]  /*1a820*/  ISETP.GE.OR P2, PT, R192, R223, !P2 ;  /* 0x000000dfc000720c */ /* 0x000fe20005746670 */
[----:B-1----:R-:W-:Y:S01]  /*1a830*/  FFMA.FTZ R120, R31, -UR31, R120 ;  /* 0x8000001f1f787c23 */ /* 0x002fe20008010078 */
[----:B------:R-:W-:Y:S02]  /*1a840*/  FSEL R38, R78, -INF , !P0 ;  /* 0xff8000004e267808 */ /* 0x000fe40004000000 */
[----:B------:R-:W-:Y:S02]  /*1a850*/  FSEL R58, R89, -INF , !P3 ;  /* 0xff800000593a7808 */ /* 0x000fe40005800000 */
[C---:B------:R-:W-:Y:S01]  /*1a860*/  ISETP.GE.AND P0, PT, R197.reuse, R229, PT ;  /* 0x000000e5c500720c */ /* 0x040fe20003f06270 */
[----:B------:R-:W1:Y:S01]  /*1a870*/  I2F R78, R48 ;  /* 0x00000030004e7306 */ /* 0x000e620000201400 */
[----:B------:R-:W-:Y:S02]  /*1a880*/  IABS R2, R2 ;  /* 0x0000000200027213 */ /* 0x000fe40000000000 */
[----:B------:R-:W-:Y:S01]  /*1a890*/  ISETP.GE.OR P0, PT, R197, R228, !P0 ;  /* 0x000000e4c500720c */ /* 0x000fe20004706670 */
[----:B--2---:R-:W-:Y:S01]  /*1a8a0*/  FFMA.FTZ R107, R74, -UR31, R107 ;  /* 0x8000001f4a6b7c23 */ /* 0x004fe2000801006b */
[----:B------:R-:W-:Y:S02]  /*1a8b0*/  FMNMX.FTZ R74, R203, R166, !PT ;  /* 0x000000a6cb4a7209 */ /* 0x000fe40007810000 */
[C---:B------:R-:W-:Y:S02]  /*1a8c0*/  ISETP.GE.AND P3, PT, R198.reuse, R226, PT ;  /* 0x000000e2c600720c */ /* 0x040fe40003f66270 */
[----:B------:R-:W-:Y:S01]  /*1a8d0*/  FMNMX.FTZ R74, R199, R74, !PT ;  /* 0x0000004ac74a7209 */ /* 0x000fe20007810000 */
[----:B------:R-:W2:Y:S01]  /*1a8e0*/  I2F R192, R2 ;  /* 0x0000000200c07306 */ /* 0x000ea20000201400 */
[----:B------:R-:W-:Y:S02]  /*1a8f0*/  ISETP.GE.OR P3, PT, R198, R223, !P3 ;  /* 0x000000dfc600720c */ /* 0x000fe40005f66670 */
[----:B------:R-:W-:Y:S01]  /*1a900*/  FMNMX.FTZ R74, R3, R74, !PT ;  /* 0x0000004a034a7209 */ /* 0x000fe20007810000 */
[----:B---3--:R-:W-:Y:S01]  /*1a910*/  IMAD.U32 R0, RZ, RZ, UR33 ;  /* 0x00000021ff007e24 */ /* 0x008fe2000f8e00ff */
[----:B------:R-:W-:Y:S01]  /*1a920*/  FSEL R6, R94, -INF , !P3 ;  /* 0xff8000005e067808 */ /* 0x000fe20005800000 */
[----:B----4-:R-:W-:Y:S01]  /*1a930*/  FFMA.FTZ R91, R178, -UR31, R91 ;  /* 0x8000001fb25b7c23 */ /* 0x010fe2000801005b */
[----:B------:R-:W-:Y:S02]  /*1a940*/  FMNMX.FTZ R74, R179, R74, !PT ;  /* 0x0000004ab34a7209 */ /* 0x000fe40007810000 */
[----:B------:R-:W-:Y:S01]  /*1a950*/  LOP3.LUT R0, R219, UR5, R0, 0x96, !PT ;  /* 0x00000005db007c12 */ /* 0x000fe2000f8e9600 */
[----:B------:R-:W3:Y:S01]  /*1a960*/  I2F R102, R102 ;  /* 0x0000006600667306 */ /* 0x000ee20000201400 */
[----:B------:R-:W-:Y:S02]  /*1a970*/  FMNMX.FTZ R31, R173, R74, !PT ;  /* 0x0000004aad1f7209 */ /* 0x000fe40007810000 */
[----:B------:R-:W-:Y:S01]  /*1a980*/  FMNMX.FTZ R74, R184, R167, !PT ;  /* 0x000000a7b84a7209 */ /* 0x000fe20007810000 */
[----:B------:R-:W-:Y:S01]  /*1a990*/  IMAD.WIDE.U32 R72, R0, -0x326172a9, RZ ;  /* 0xcd9e8d5700487825 */ /* 0x000fe200078e00ff */
[----:B------:R-:W-:Y:S02]  /*1a9a0*/  ISETP.GE.AND P3, PT, R5, R229, PT ;  /* 0x000000e50500720c */ /* 0x000fe40003f66270 */
[----:B------:R-:W-:Y:S01]  /*1a9b0*/  FMNMX.FTZ R27, R189, R74, !PT ;  /* 0x0000004abd1b7209 */ /* 0x000fe20007810000 */
[----:B-1----:R-:W-:Y:S01]  /*1a9c0*/  FFMA.FTZ R121, R78, -UR31, R121 ;  /* 0x8000001f4e797c23 */ /* 0x002fe20008010079 */
[----:B------:R-:W-:Y:S01]  /*1a9d0*/  FMNMX.FTZ R31, R168, R31, !PT ;  /* 0x0000001fa81f7209 */ /* 0x000fe20007810000 */
[----:B------:R-:W1:Y:S01]  /*1a9e0*/  I2F R180, R180 ;  /* 0x000000b400b47306 */ /* 0x000e620000201400 */
[----:B------:R-:W-:Y:S02]  /*1a9f0*/  ISETP.GE.OR P3, PT, R5, R228, !P3 ;  /* 0x000000e40500720c */ /* 0x000fe40005f66670 */
[----:B------:R-:W-:Y:S01]  /*1aa00*/  FMNMX.FTZ R74, R16, R27, !PT ;  /* 0x0000001b104a7209 */ /* 0x000fe20007810000 */
[----:B------:R-:W-:Y:S01]  /*1aa10*/  IMAD.IADD R27, R227, 0x1, -R5 ;  /* 0x00000001e31b7824 */ /* 0x000fe200078e0a05 */
[----:B------:R-:W-:Y:S01]  /*1aa20*/  FMNMX.FTZ R31, R238, R31, !PT ;  /* 0x0000001fee1f7209 */ /* 0x000fe20007810000 */
[----:B--2---:R-:W-:Y:S01]  /*1aa30*/  FFMA.FTZ R108, R192, -UR31, R108 ;  /* 0x8000001fc06c7c23 */ /* 0x004fe2000801006c */
[--C-:B------:R-:W-:Y:S02]  /*1aa40*/  LOP3.LUT R0, R23, UR22, R72.reuse, 0x96, !PT ;  /* 0x0000001617007c12 */ /* 0x100fe4000f8e9648 */
[----:B------:R-:W-:Y:S01]  /*1aa50*/  LOP3.LUT R76, R35, UR22, R72, 0x96, !PT ;  /* 0x00000016234c7c12 */ /* 0x000fe2000f8e9648 */
[----:B------:R-:W2:Y:S01]  /*1aa60*/  I2F R57, R57 ;  /* 0x0000003900397306 */ /* 0x000ea20000201400 */
[----:B------:R-:W-:Y:S02]  /*1aa70*/  FSEL R72, R63, -INF , !P5 ;  /* 0xff8000003f487808 */ /* 0x000fe40006800000 */
[----:B------:R-:W-:Y:S01]  /*1aa80*/  ISETP.GE.AND P5, PT, R176, R229, PT ;  /* 0x000000e5b000720c */ /* 0x000fe20003fa6270 */
[----:B---3--:R-:W-:Y:S01]  /*1aa90*/  FFMA.FTZ R93, R102, -UR31, R93 ;  /* 0x8000001f665d7c23 */ /* 0x008fe2000801005d */
[----:B------:R-:W-:Y:S02]  /*1aaa0*/  FSEL R78, R109, -INF , !P3 ;  /* 0xff8000006d4e7808 */ /* 0x000fe40005800000 */
[----:B------:R-:W-:Y:S02]  /*1aab0*/  FMNMX.FTZ R74, R181, R74, !PT ;  /* 0x0000004ab54a7209 */ /* 0x000fe40007810000 */
[----:B------:R-:W-:Y:S02]  /*1aac0*/  ISETP.GE.AND P3, PT, R5, R226, PT ;  /* 0x000000e20500720c */ /* 0x000fe40003f66270 */
[----:B------:R-:W-:Y:S02]  /*1aad0*/  FMNMX.FTZ R31, R239, R31, !PT ;  /* 0x0000001fef1f7209 */ /* 0x000fe40007810000 */
[----:B------:R-:W-:Y:S01]  /*1aae0*/  ISETP.GE.OR P5, PT, R176, R228, !P5 ;  /* 0x000000e4b000720c */ /* 0x000fe20006fa6670 */
[----:B-1----:R-:W-:Y:S01]  /*1aaf0*/  FFMA.FTZ R105, R180, -UR31, R105 ;  /* 0x8000001fb4697c23 */ /* 0x002fe20008010069 */
[----:B------:R-:W-:Y:S02]  /*1ab00*/  ISETP.GE.OR P3, PT, R5, R223, !P3 ;  /* 0x000000df0500720c */ /* 0x000fe40005f66670 */
[----:B------:R-:W-:Y:S01]  /*1ab10*/  FMNMX.FTZ R5, R171, R74, !PT ;  /* 0x0000004aab057209 */ /* 0x000fe20007810000 */
[----:B------:R-:W-:Y:S01]  /*1ab20*/  IMAD.IADD R74, R227, 0x1, -R11 ;  /* 0x00000001e34a7824 */ /* 0x000fe200078e0a0b */
[----:B------:R-:W-:Y:S02]  /*1ab30*/  FSEL R48, R79, -INF , !P2 ;  /* 0xff8000004f307808 */ /* 0x000fe40005000000 */
[----:B------:R-:W-:Y:S02]  /*1ab40*/  ISETP.GE.AND P2, PT, R195, R229, PT ;  /* 0x000000e5c300720c */ /* 0x000fe40003f46270 */
[----:B------:R-:W-:Y:S01]  /*1ab50*/  IABS R61, R61 ;  /* 0x0000003d003d7213 */ /* 0x000fe20000000000 */
[----:B--2---:R-:W-:Y:S01]  /*1ab60*/  FFMA.FTZ R110, R57, -UR31, R110 ;  /* 0x8000001f396e7c23 */ /* 0x004fe2000801006e */
[----:B------:R-:W-:Y:S02]  /*1ab70*/  FMNMX.FTZ R31, R8, R31, !PT ;  /* 0x0000001f081f7209 */ /* 0x000fe40007810000 */
[C---:B------:R-:W-:Y:S02]  /*1ab80*/  LOP3.LUT R182, R73.reuse, UR24, R250, 0x96, !PT ;  /* 0x0000001849b67c12 */ /* 0x040fe4000f8e96fa */
[----:B------:R-:W1:Y:S01]  /*1ab90*/  I2F R61, R61 ;  /* 0x0000003d003d7306 */ /* 0x000e620000201400 */
[----:B------:R-:W-:Y:S02]  /*1aba0*/  LOP3.LUT R2, R73, UR24, R246, 0x96, !PT ;  /* 0x0000001849027c12 */ /* 0x000fe4000f8e96f6 */
[----:B------:R-:W-:Y:S01]  /*1abb0*/  FSEL R73, R88, -INF , !P5 ;  /* 0xff80000058497808 */ /* 0x000fe20006800000 */
[----:B------:R-:W-:Y:S01]  /*1abc0*/  IMAD.WIDE.U32 R88, R76, -0x2daee0ad, RZ ;  /* 0xd2511f534c587825 */ /* 0x000fe200078e00ff */
[----:B------:R-:W-:Y:S02]  /*1abd0*/  FMNMX.FTZ R5, R4, R5, !PT ;  /* 0x0000000504057209 */ /* 0x000fe40007810000 */
[----:B------:R-:W-:Y:S02]  /*1abe0*/  ISETP.GE.AND P5, PT, R190, R226, PT ;  /* 0x000000e2be00720c */ /* 0x000fe40003fa6270 */
[----:B------:R-:W-:Y:S02]  /*1abf0*/  ISETP.GE.OR P2, PT, R195, R228, !P2 ;  /* 0x000000e4c300720c */ /* 0x000fe40005746670 */
[----:B------:R-:W-:Y:S02]  /*1ac00*/  FMNMX.FTZ R31, R200, R31, !PT ;  /* 0x0000001fc81f7209 */ /* 0x000fe40007810000 */
[----:B------:R-:W-:Y:S01]  /*1ac10*/  FMNMX.FTZ R76, R240, R5, !PT ;  /* 0x00000005f04c7209 */ /* 0x000fe20007810000 */
[----:B------:R-:W-:Y:S01]  /*1ac20*/  IMAD.IADD R5, R227, 0x1, -R9 ;  /* 0x00000001e3057824 */ /* 0x000fe200078e0a09 */
[----:B------:R-:W-:Y:S02]  /*1ac30*/  ISETP.GE.OR P5, PT, R190, R223, !P5 ;  /* 0x000000dfbe00720c */ /* 0x000fe40006fa6670 */
[----:B------:R-:W-:Y:S02]  /*1ac40*/  FSEL R104, R104, -INF , !P2 ;  /* 0xff80000068687808 */ /* 0x000fe40005000000 */
[----:B------:R-:W-:Y:S02]  /*1ac50*/  FMNMX.FTZ R31, R172, R31, !PT ;  /* 0x0000001fac1f7209 */ /* 0x000fe40007810000 */
[----:B------:R-:W-:Y:S02]  /*1ac60*/  ISETP.GE.AND P2, PT, R7, R226, PT ;  /* 0x000000e20700720c */ /* 0x000fe40003f46270 */
[----:B------:R-:W-:Y:S01]  /*1ac70*/  FSEL R197, R91, -INF , !P5 ;  /* 0xff8000005bc57808 */ /* 0x000fe20006800000 */
[----:B------:R-:W-:Y:S01]  /*1ac80*/  IMAD.WIDE.U32 R90, R182, -0x2daee0ad, RZ ;  /* 0xd2511f53b65a7825 */ /* 0x000fe200078e00ff */
[----:B------:R-:W-:Y:S02]  /*1ac90*/  FMNMX.FTZ R76, R241, R76, !PT ;  /* 0x0000004cf14c7209 */ /* 0x000fe40007810000 */
[----:B------:R-:W-:Y:S01]  /*1aca0*/  FMNMX.FTZ R31, R188, R31, !PT ;  /* 0x0000001fbc1f7209 */ /* 0x000fe20007810000 */
[----:B-1----:R-:W-:Y:S01]  /*1acb0*/  FFMA.FTZ R124, R61, -UR31, R124 ;  /* 0x8000001f3d7c7c23 */ /* 0x002fe2000801007c */
[C---:B------:R-:W-:Y:S02]  /*1acc0*/  ISETP.GE.AND P6, PT, R7.reuse, R229, PT ;  /* 0x000000e50700720c */ /* 0x040fe40003fc6270 */
[----:B------:R-:W-:Y:S02]  /*1acd0*/  ISETP.GE.OR P2, PT, R7, R223, !P2 ;  /* 0x000000df0700720c */ /* 0x000fe40005746670 */
[----:B------:R-:W-:Y:S02]  /*1ace0*/  FMNMX.FTZ R76, R33, R76, !PT ;  /* 0x0000004c214c7209 */ /* 0x000fe40007810000 */
[----:B------:R-:W-:Y:S02]  /*1acf0*/  ISETP.GE.AND P1, PT, R11, R229, PT ;  /* 0x000000e50b00720c */ /* 0x000fe40003f26270 */
[----:B------:R-:W-:Y:S02]  /*1ad00*/  FSEL R204, R107, -INF , !P2 ;  /* 0xff8000006bcc7808 */ /* 0x000fe40005000000 */
[----:B------:R-:W-:Y:S02]  /*1ad10*/  ISETP.GE.AND P2, PT, R11, R226, PT ;  /* 0x000000e20b00720c */ /* 0x000fe40003f46270 */
[----:B------:R-:W-:Y:S02]  /*1ad20*/  ISETP.GE.OR P6, PT, R7, R228, !P6 ;  /* 0x000000e40700720c */ /* 0x000fe400077c6670 */
[----:B------:R-:W-:Y:S02]  /*1ad30*/  LOP3.LUT R7, R89, UR19, R90, 0x96, !PT ;  /* 0x0000001359077c12 */ /* 0x000fe4000f8e965a */
[----:B------:R-:W-:Y:S02]  /*1ad40*/  FMNMX.FTZ R90, R52, R31, !PT ;  /* 0x0000001f345a7209 */ /* 0x000fe40007810000 */
[----:B------:R-:W-:Y:S02]  /*1ad50*/  FSEL R62, R93, -INF , !P0 ;  /* 0xff8000005d3e7808 */ /* 0x000fe40004000000 */
[----:B------:R-:W-:Y:S02]  /*1ad60*/  FMNMX.FTZ R76, R39, R76, !PT ;  /* 0x0000004c274c7209 */ /* 0x000fe40007810000 */
[----:B------:R-:W-:Y:S02]  /*1ad70*/  ISETP.GE.AND P0, PT, R195, R226, PT ;  /* 0x000000e2c300720c */ /* 0x000fe40003f06270 */
[C---:B------:R-:W-:Y:S02]  /*1ad80*/  ISETP.GE.OR P1, PT, R11.reuse, R228, !P1 ;  /* 0x000000e40b00720c */ /* 0x040fe40004f26670 */
[-C--:B------:R-:W-:Y:S02]  /*1ad90*/  ISETP.GE.OR P2, PT, R11, R223.reuse, !P2 ;  /* 0x000000df0b00720c */ /* 0x080fe40005746670 */
[----:B------:R-:W-:Y:S02]  /*1ada0*/  FMNMX.FTZ R11, R201, R90, !PT ;  /* 0x0000005ac90b7209 */ /* 0x000fe40007810000 */
[----:B------:R-:W-:Y:S02]  /*1adb0*/  FMNMX.FTZ R76, R37, R76, !PT ;  /* 0x0000004c254c7209 */ /* 0x000fe40007810000 */
[----:B------:R-:W-:Y:S01]  /*1adc0*/  ISETP.GE.OR P0, PT, R195, R223, !P0 ;  /* 0x000000dfc300720c */ /* 0x000fe20004706670 */
[----:B------:R-:W-:Y:S01]  /*1add0*/  IMAD.WIDE.U32 R194, R2, -0x2daee0ad, RZ ;  /* 0xd2511f5302c27825 */ /* 0x000fe200078e00ff */
[----:B------:R-:W-:Y:S02]  /*1ade0*/  FMNMX.FTZ R11, R174, R11, !PT ;  /* 0x0000000bae0b7209 */ /* 0x000fe40007810000 */
[----:B------:R-:W-:Y:S02]  /*1adf0*/  FSEL R93, R105, -INF , !P6 ;  /* 0xff800000695d7808 */ /* 0x000fe40007000000 */
[----:B------:R-:W-:Y:S01]  /*1ae00*/  FSEL R206, R106, -INF , !P0 ;  /* 0xff8000006ace7808 */ /* 0x000fe20004000000 */
[--C-:B------:R-:W-:Y:S01]  /*1ae10*/  IMAD.IADD R106, R230, 0x1, -R26.reuse ;  /* 0x00000001e66a7824 */ /* 0x100fe200078e0a1a */
[----:B------:R-:W-:Y:S02]  /*1ae20*/  FMNMX.FTZ R76, R21, R76, !PT ;  /* 0x0000004c154c7209 */ /* 0x000fe40007810000 */
[----:B------:R-:W-:Y:S02]  /*1ae30*/  ISETP.GE.AND P0, PT, R25, R229, PT ;  /* 0x000000e51900720c */ /* 0x000fe40003f06270 */
[----:B------:R-:W-:Y:S02]  /*1ae40*/  ISETP.GE.AND P6, PT, R20, R226, PT ;  /* 0x000000e21400720c */ /* 0x000fe40003fc6270 */
[----:B------:R-:W-:Y:S02]  /*1ae50*/  FMNMX.FTZ R90, R36, R11, !PT ;  /* 0x0000000b245a7209 */ /* 0x000fe40007810000 */
[C---:B------:R-:W-:Y:S02]  /*1ae60*/  ISETP.GE.AND P5, PT, R20.reuse, R229, PT ;  /* 0x000000e51400720c */ /* 0x040fe40003fa6270 */
[----:B------:R-:W-:Y:S02]  /*1ae70*/  FMNMX.FTZ R76, R17, R76, !PT ;  /* 0x0000004c114c7209 */ /* 0x000fe40007810000 */
[----:B------:R-:W-:Y:S02]  /*1ae80*/  ISETP.GE.OR P0, PT, R25, R228, !P0 ;  /* 0x000000e41900720c */ /* 0x000fe40004706670 */
[C---:B------:R-:W-:Y:S02]  /*1ae90*/  ISETP.GE.OR P6, PT, R20.reuse, R223, !P6 ;  /* 0x000000df1400720c */ /* 0x040fe400077c6670 */
[----:B------:R-:W-:Y:S02]  /*1aea0*/  FMNMX.FTZ R90, R177, R90, !PT ;  /* 0x0000005ab15a7209 */ /* 0x000fe40007810000 */
[----:B------:R-:W-:Y:S02]  /*1aeb0*/  ISETP.GE.OR P5, PT, R20, R228, !P5 ;  /* 0x000000e41400720c */ /* 0x000fe40006fa6670 */
[----:B------:R-:W-:Y:S02]  /*1aec0*/  FSEL R95, R121, -INF , !P1 ;  /* 0xff800000795f7808 */ /* 0x000fe40004800000 */
[----:B------:R-:W-:Y:S02]  /*1aed0*/  FMNMX.FTZ R76, R55, R76, !PT ;  /* 0x0000004c374c7209 */ /* 0x000fe40007810000 */
[----:B------:R-:W-:Y:S02]  /*1aee0*/  FSEL R192, R110, -INF , !P6 ;  /* 0xff8000006ec07808 */ /* 0x000fe40007000000 */
[-C--:B------:R-:W-:Y:S02]  /*1aef0*/  ISETP.GE.AND P6, PT, R26, R229.reuse, PT ;  /* 0x000000e51a00720c */ /* 0x080fe40003fc6270 */
[----:B------:R-:W-:Y:S02]  /*1af00*/  FSEL R121, R124, -INF , !P0 ;  /* 0xff8000007c797808 */ /* 0x000fe40004000000 */
[----:B------:R-:W-:Y:S02]  /*1af10*/  ISETP.GE.AND P0, PT, R26, R226, PT ;  /* 0x000000e21a00720c */ /* 0x000fe40003f06270 */
[----:B------:R-:W-:Y:S01]  /*1af20*/  FMNMX.FTZ R11, R51, R90, !PT ;  /* 0x0000005a330b7209 */ /* 0x000fe20007810000 */
[----:B------:R-:W-:Y:S01]  /*1af30*/  IMAD.IADD R90, R227, 0x1, -R26 ;  /* 0x00000001e35a7824 */ /* 0x000fe200078e0a1a */
[----:B------:R-:W-:Y:S02]  /*1af40*/  FSEL R108, R108, -INF , !P5 ;  /* 0xff8000006c6c7808 */ /* 0x000fe40006800000 */
[----:B------:R-:W-:Y:S02]  /*1af50*/  ISETP.GE.AND P5, PT, R9, R229, PT ;  /* 0x000000e50900720c */ /* 0x000fe40003fa6270 */
[----:B------:R-:W-:Y:S02]  /*1af60*/  FMNMX.FTZ R76, R65, R76, !PT ;  /* 0x0000004c414c7209 */ /* 0x000fe40007810000 */
[C---:B------:R-:W-:Y:S02]  /*1af70*/  ISETP.GE.OR P6, PT, R26.reuse, R228, !P6 ;  /* 0x000000e41a00720c */ /* 0x040fe400077c6670 */
[----:B------:R-:W-:Y:S02]  /*1af80*/  ISETP.GE.OR P0, PT, R26, R223, !P0 ;  /* 0x000000df1a00720c */ /* 0x000fe40004706670 */
[----:B------:R-:W-:Y:S02]  /*1af90*/  FMNMX.FTZ R26, R187, R164, !PT ;  /* 0x000000a4bb1a7209 */ /* 0x000fe40007810000 */
[----:B------:R-:W-:Y:S02]  /*1afa0*/  FMNMX.FTZ R94, R32, R11, !PT ;  /* 0x0000000b205e7209 */ /* 0x000fe40007810000 */
[----:B------:R-:W-:Y:S02]  /*1afb0*/  ISETP.GE.OR P5, PT, R9, R228, !P5 ;  /* 0x000000e40900720c */ /* 0x000fe40006fa6670 */
[----:B------:R-:W-:Y:S02]  /*1afc0*/  FMNMX.FTZ R26, R183, R26, !PT ;  /* 0x0000001ab71a7209 */ /* 0x000fe40007810000 */
[----:B------:R-:W-:Y:S02]  /*1afd0*/  FMNMX.FTZ R76, R53, R76, !PT ;  /* 0x0000004c354c7209 */ /* 0x000fe40007810000 */
[----:B------:R-:W-:Y:S02]  /*1afe0*/  FMNMX.FTZ R94, R81, R94, !PT ;  /* 0x0000005e515e7209 */ /* 0x000fe40007810000 */
[----:B------:R-:W-:Y:S02]  /*1aff0*/  FSEL R120, R120, -INF , !P5 ;  /* 0xff80000078787808 */ /* 0x000fe40006800000 */
[-C--:B------:R-:W-:Y:S02]  /*1b000*/  ISETP.GE.AND P1, PT, R25, R226.reuse, PT ;  /* 0x000000e21900720c */ /* 0x080fe40003f26270 */
[----:B------:R-:W-:Y:S02]  /*1b010*/  ISETP.GE.AND P5, PT, R9, R226, PT ;  /* 0x000000e20900720c */ /* 0x000fe40003fa6270 */
[----:B------:R-:W-:Y:S02]  /*1b020*/  FMNMX.FTZ R26, R19, R26, !PT ;  /* 0x0000001a131a7209 */ /* 0x000fe40007810000 */
[----:B------:R-:W-:Y:S02]  /*1b030*/  FMNMX.FTZ R76, R49, R76, !PT ;  /* 0x0000004c314c7209 */ /* 0x000fe40007810000 */
[----:B------:R-:W-:Y:S02]  /*1b040*/  FMNMX.FTZ R94, R191, R94, !PT ;  /* 0x0000005ebf5e7209 */ /* 0x000fe40007810000 */
[-C--:B------:R-:W-:Y:S02]  /*1b050*/  ISETP.GE.OR P1, PT, R25, R223.reuse, !P1 ;  /* 0x000000df1900720c */ /* 0x080fe40004f26670 */
[----:B------:R-:W-:Y:S01]  /*1b060*/  ISETP.GE.OR P5, PT, R9, R223, !P5 ;  /* 0x000000df0900720c */ /* 0x000fe20006fa6670 */
[----:B------:R-:W-:Y:S01]  /*1b070*/  IMAD.IADD R9, R227, 0x1, -R25 ;  /* 0x00000001e3097824 */ /* 0x000fe200078e0a19 */
[----:B------:R-:W-:Y:S02]  /*1b080*/  FMNMX.FTZ R25, R10, R165, !PT ;  /* 0x000000a50a197209 */ /* 0x000fe40007810000 */
[----:B------:R-:W-:Y:S02]  /*1b090*/  FMNMX.FTZ R76, R71, R76, !PT ;  /* 0x0000004c474c7209 */ /* 0x000fe40007810000 */
[----:B------:R-:W-:Y:S02]  /*1b0a0*/  IABS R102, R27 ;  /* 0x0000001b00667213 */ /* 0x000fe40000000000 */
[----:B------:R-:W-:Y:S02]  /*1b0b0*/  FMNMX.FTZ R27, R13, R26, !PT ;  /* 0x0000001a0d1b7209 */ /* 0x000fe40007810000 */
[----:B------:R-:W-:Y:S02]  /*1b0c0*/  IABS R11, R5 ;  /* 0x00000005000b7213 */ /* 0x000fe40000000000 */
[----:B------:R-:W1:Y:S01]  /*1b0d0*/  I2F R102, R102 ;  /* 0x0000006600667306 */ /* 0x000e620000201400 */
[----:B------:R-:W-:Y:S02]  /*1b0e0*/  FMNMX.FTZ R5, R185, R94, !PT ;  /* 0x0000005eb9057209 */ /* 0x000fe40007810000 */
[----:B------:R-:W-:Y:S02]  /*1b0f0*/  FMNMX.FTZ R25, R170, R25, !PT ;  /* 0x00000019aa197209 */ /* 0x000fe40007810000 */
[----:B------:R-:W-:Y:S02]  /*1b100*/  FMNMX.FTZ R27, R96, R27, !PT ;  /* 0x0000001b601b7209 */ /* 0x000fe40007810000 */
[----:B------:R-:W-:Y:S02]  /*1b110*/  FMNMX.FTZ R76, R69, R76, !PT ;  /* 0x0000004c454c7209 */ /* 0x000fe40007810000 */
[----:B------:R-:W-:Y:S01]  /*1b120*/  FMNMX.FTZ R5, R70, R5, !PT ;  /* 0x0000000546057209 */ /* 0x000fe20007810000 */
[----:B------:R-:W2:Y:S01]  /*1b130*/  I2F R11, R11 ;  /* 0x0000000b000b7306 */ /* 0x000ea20000201400 */
        /* <DEDUP_REMOVED lines=12> */
[----:B------:R-:W-:Y:S01]  /*1b200*/  FMNMX.FTZ R5, R68, R5, !PT ;  /* 0x0000000544057209 */ /* 0x000fe20007810000 */
[----:B--2---:R-:W-:Y:S01]  /*1b210*/  FFMA.FTZ R122, R11, -UR31, R122 ;  /* 0x8000001f0b7a7c23 */ /* 0x004fe2000801007a */
        /* <DEDUP_REMOVED lines=39> */
[----:B------:R-:W-:Y:S02]  /*1b490*/  IABS R74, R74 ;  /* 0x0000004a004a7213 */ /* 0x000fe40000000000 */
[----:B------:R-:W-:Y:S02]  /*1b4a0*/  IABS R9, R9 ;  /* 0x0000000900097213 */ /* 0x000fe40000000000 */
[----:B------:R-:W-:Y:S02]  /*1b4b0*/  FMNMX.FTZ R26, R131, R26, !PT ;  /* 0x0000001a831a7209 */ /* 0x000fe40007810000 */
[----:B------:R-:W2:Y:S01]  /*1b4c0*/  I2F R74, R74 ;  /* 0x0000004a004a7306 */ /* 0x000ea20000201400 */
[----:B------:R-:W-:Y:S02]  /*1b4d0*/  FMNMX.FTZ R57, R50, R57, !PT ;  /* 0x0000003932397209 */ /* 0x000fe40007810000 */
[----:B------:R-:W-:Y:S02]  /*1b4e0*/  IABS R90, R90 ;  /* 0x0000005a005a7213 */ /* 0x000fe40000000000 */
[----:B------:R-:W-:Y:S02]  /*1b4f0*/  FMNMX.FTZ R26, R77, R26, !PT ;  /* 0x0000001a4d1a7209 */ /* 0x000fe40007810000 */
[----:B------:R-:W-:Y:S02]  /*1b500*/  FMNMX.FTZ R57, R80, R57, !PT ;  /* 0x0000003950397209 */ /* 0x000fe40007810000 */
[----:B------:R-:W-:Y:S01]  /*1b510*/  FMNMX.FTZ R31, R73, R26, !PT ;  /* 0x0000001a491f7209 */ /* 0x000fe20007810000 */
[----:B------:R-:W3:Y:S01]  /*1b520*/  I2F R9, R9 ;  /* 0x0000000900097306 */ /* 0x000ee20000201400 */
[----:B------:R-:W-:Y:S01]  /*1b530*/  FMNMX.FTZ R57, R38, R57, !PT ;  /* 0x0000003926397209 */ /* 0x000fe20007810000 */
[----:B------:R-:W-:Y:S01]  /*1b540*/  IMAD.WIDE.U32 R26, R0, -0x2daee0ad, RZ ;  /* 0xd2511f53001a7825 */ /* 0x000fe200078e00ff */
[----:B------:R-:W-:Y:S02]  /*1b550*/  FMNMX.FTZ R31, R58, R31, !PT ;  /* 0x0000001f3a1f7209 */ /* 0x000fe40007810000 */
[----:B------:R-:W-:Y:S02]  /*1b560*/  FMNMX.FTZ R110, R48, R57, !PT ;  /* 0x00000039306e7209 */ /* 0x000fe40007810000 */
[----:B-1----:R-:W-:Y:S02]  /*1b570*/  FMNMX.FTZ R25, R94, R25, !PT ;  /* 0x000000195e197209 */ /* 0x002fe40007810000 */
[----:B------:R-:W-:Y:S01]  /*1b580*/  FMNMX.FTZ R110, R193, R110, !PT ;  /* 0x0000006ec16e7209 */ /* 0x000fe20007810000 */
[----:B------:R-:W1:Y:S01]  /*1b590*/  I2F R90, R90 ;  /* 0x0000005a005a7306 */ /* 0x000e620000201400 */
[----:B------:R-:W-:Y:S02]  /*1b5a0*/  FMNMX.FTZ R5, R76, R5, !PT ;  /* 0x000000054c057209 */ /* 0x000fe40007810000 */
[----:B------:R-:W-:Y:S01]  /*1b5b0*/  FMNMX.FTZ R31, R92, R31, !PT ;  /* 0x0000001f5c1f7209 */ /* 0x000fe20007810000 */
[----:B--2---:R-:W-:Y:S01]  /*1b5c0*/  FFMA.FTZ R123, R74, -UR31, R123 ;  /* 0x8000001f4a7b7c23 */ /* 0x004fe2000801007b */
[----:B------:R-:W-:Y:S01]  /*1b5d0*/  FMNMX.FTZ R11, R197, R110, !PT ;  /* 0x0000006ec50b7209 */ /* 0x000fe20007810000 */
[----:B------:R-:W2:Y:S01]  /*1b5e0*/  SHFL.BFLY PT, R76, R5, 0x1, 0x1f ;  /* 0x0c201f00054c7f89 */ /* 0x000ea200000e0000 */
[----:B------:R-:W-:Y:S02]  /*1b5f0*/  LOP3.LUT R0, R27, UR19, R194, 0x96, !PT ;  /* 0x000000131b007c12 */ /* 0x000fe4000f8e96c2 */
[----:B------:R-:W-:Y:S02]  /*1b600*/  FMNMX.FTZ R27, R62, R31, !PT ;  /* 0x0000001f3e1b7209 */ /* 0x000fe40007810000 */
[----:B------:R-:W-:Y:S02]  /*1b610*/  IABS R106, R106 ;  /* 0x0000006a006a7213 */ /* 0x000fe40000000000 */
[----:B------:R-:W-:Y:S01]  /*1b620*/  FMNMX.FTZ R94, R6, R11, !PT ;  /* 0x0000000b065e7209 */ /* 0x000fe20007810000 */
[----:B---3--:R-:W-:Y:S01]  /*1b630*/  FFMA.FTZ R126, R9, -UR31, R126 ;  /* 0x8000001f097e7c23 */ /* 0x008fe2000801007e */
[----:B------:R-:W-:Y:S01]  /*1b640*/  FMNMX.FTZ R102, R104, R27, !PT ;  /* 0x0000001b68667209 */ /* 0x000fe20007810000 */
[----:B------:R-:W3:Y:S01]  /*1b650*/  SHFL.BFLY PT, R74, R25, 0x1, 0x1f ;  /* 0x0c201f00194a7f89 */ /* 0x000ee200000e0000 */
[----:B------:R-:W4:Y:S01]  /*1b660*/  I2F R106, R106 ;  /* 0x0000006a006a7306 */ /* 0x000f220000201400 */
[----:B------:R-:W-:Y:S02]  /*1b670*/  FMNMX.FTZ R9, R207, R94, !PT ;  /* 0x0000005ecf097209 */ /* 0x000fe40007810000 */
[----:B------:R-:W-:Y:S02]  /*1b680*/  FMNMX.FTZ R27, R93, R102, !PT ;  /* 0x000000665d1b7209 */ /* 0x000fe40007810000 */
[----:B------:R-:W-:Y:S02]  /*1b690*/  LOP3.LUT R20, R91, UR21, R248, 0x96, !PT ;  /* 0x000000155b147c12 */ /* 0x000fe4000f8e96f8 */
[----:B------:R-:W-:Y:S01]  /*1b6a0*/  FMNMX.FTZ R27, R108, R27, !PT ;  /* 0x0000001b6c1b7209 */ /* 0x000fe20007810000 */
[----:B-1----:R-:W-:Y:S01]  /*1b6b0*/  FFMA.FTZ R127, R90, -UR31, R127 ;  /* 0x8000001f5a7f7c23 */ /* 0x002fe2000801007f */
[----:B------:R-:W-:Y:S01]  /*1b6c0*/  FSEL R198, R111, -INF , !P3 ;  /* 0xff8000006fc67808 */ /* 0x000fe20005800000 */
[----:B------:R-:W-:Y:S01]  /*1b6d0*/  IMAD.WIDE.U32 R90, R7, -0x326172a9, RZ ;  /* 0xcd9e8d57075a7825 */ /* 0x000fe200078e00ff */
[----:B------:R-:W-:Y:S02]  /*1b6e0*/  FMNMX.FTZ R7, R206, R9, !PT ;  /* 0x00000009ce077209 */ /* 0x000fe40007810000 */
[----:B------:R-:W-:Y:S02]  /*1b6f0*/  FMNMX.FTZ R27, R78, R27, !PT ;  /* 0x0000001b4e1b7209 */ /* 0x000fe40007810000 */
[----:B------:R-:W-:Y:S02]  /*1b700*/  FMNMX.FTZ R7, R204, R7, !PT ;  /* 0x00000007cc077209 */ /* 0x000fe40007810000 */
[----:B--2---:R-:W-:Y:S02]  /*1b710*/  FMNMX.FTZ R5, R5, R76, !PT ;  /* 0x0000004c05057209 */ /* 0x004fe40007810000 */
[----:B------:R-:W-:Y:S02]  /*1b720*/  FMNMX.FTZ R94, R120, R27, !PT ;  /* 0x0000001b785e7209 */ /* 0x000fe40007810000 */
[----:B------:R-:W-:Y:S01]  /*1b730*/  FMNMX.FTZ R7, R192, R7, !PT ;  /* 0x00000007c0077209 */ /* 0x000fe20007810000 */
[C---:B------:R-:W-:Y:S01]  /*1b740*/  FMUL.FTZ R178, R5.reuse, c[0x0][0x23c] ;  /* 0x00008f0005b27a20 */ /* 0x040fe20000410000 */
[----:B------:R-:W-:Y:S01]  /*1b750*/  FSETP.NEU.FTZ.AND P3, PT, R5, -INF , PT ;  /* 0xff8000000500780b */ /* 0x000fe20003f7d000 */
[----:B----4-:R-:W-:Y:S01]  /*1b760*/  FFMA.FTZ R125, R106, -UR31, R125 ;  /* 0x8000001f6a7d7c23 */ /* 0x010fe2000801007d */
[----:B------:R-:W-:Y:S01]  /*1b770*/  FMNMX.FTZ R94, R95, R94, !PT ;  /* 0x0000005e5f5e7209 */ /* 0x000fe20007810000 */
[----:B------:R-:W-:Y:S01]  /*1b780*/  IMAD.WIDE.U32 R106, R20, -0x326172a9, RZ ;  /* 0xcd9e8d57146a7825 */ /* 0x000fe200078e00ff */
[----:B------:R-:W-:Y:S02]  /*1b790*/  FMNMX.FTZ R7, R198, R7, !PT ;  /* 0x00000007c6077209 */ /* 0x000fe40007810000 */
[----:B------:R-:W-:Y:S02]  /*1b7a0*/  FSEL R196, R122, -INF , !P5 ;  /* 0xff8000007ac47808 */ /* 0x000fe40006800000 */
[----:B------:R-:W-:Y:S02]  /*1b7b0*/  FSEL R178, R178, RZ, P3 ;  /* 0x000000ffb2b27208 */ /* 0x000fe40001800000 */
[----:B------:R-:W-:Y:S02]  /*1b7c0*/  LOP3.LUT R2, R195, UR21, R244, 0x96, !PT ;  /* 0x00000015c3027c12 */ /* 0x000fe4000f8e96f4 */
[----:B------:R-:W-:Y:S01]  /*1b7d0*/  FSEL R195, R123, -INF , !P2 ;  /* 0xff8000007bc37808 */ /* 0x000fe20005000000 */
[--C-:B------:R-:W-:Y:S01]  /*1b7e0*/  FFMA.FTZ R180, R3, c[0x0][0x23c], -R178.reuse ;  /* 0x00008f0003b47a23 */ /* 0x100fe200000108b2 */
[----:B------:R-:W-:Y:S01]  /*1b7f0*/  FMNMX.FTZ R11, R121, R94, !PT ;  /* 0x0000005e790b7209 */ /* 0x000fe20007810000 */
[----:B------:R-:W-:Y:S01]  /*1b800*/  IMAD.WIDE.U32 R122, R2, -0x326172a9, RZ ;  /* 0xcd9e8d57027a7825 */ /* 0x000fe200078e00ff */
[----:B------:R-:W-:Y:S02]  /*1b810*/  FMNMX.FTZ R94, R196, R7, !PT ;  /* 0x00000007c45e7209 */ /* 0x000fe40007810000 */
[----:B---3--:R-:W-:Y:S01]  /*1b820*/  FMNMX.FTZ R3, R25, R74, !PT ;  /* 0x0000004a19037209 */ /* 0x008fe20007810000 */
[----:B------:R-:W-:Y:S01]  /*1b830*/  MUFU.EX2 R180, R180 ;  /* 0x000000b400b47308 */ /* 0x000fe20000000800 */
[----:B------:R-:W-:Y:S01]  /*1b840*/  FSEL R194, R126, -INF , !P1 ;  /* 0xff8000007ec27808 */ /* 0x000fe20004800000 */
[--C-:B------:R-:W-:Y:S01]  /*1b850*/  FFMA.FTZ R203, R203, c[0x0][0x23c], -R178.reuse ;  /* 0x00008f00cbcb7a23 */ /* 0x100fe200000108b2 */
[----:B------:R-:W-:Y:S01]  /*1b860*/  FMNMX.FTZ R25, R195, R94, !PT ;  /* 0x0000005ec3197209 */ /* 0x000fe20007810000 */
[----:B------:R-:W-:Y:S01]  /*1b870*/  FMUL.FTZ R176, R3, c[0x0][0x23c] ;  /* 0x00008f0003b07a20 */ /* 0x000fe20000410000 */
[----:B------:R-:W-:Y:S01]  /*1b880*/  FSEL R7, R127, -INF , !P0 ;  /* 0xff8000007f077808 */ /* 0x000fe20004000000 */
[--C-:B------:R-:W-:Y:S01]  /*1b890*/  FFMA.FTZ R190, R199, c[0x0][0x23c], -R178.reuse ;  /* 0x00008f00c7be7a23 */ /* 0x100fe200000108b2 */
[----:B------:R-:W-:Y:S01]  /*1b8a0*/  FMNMX.FTZ R2, R194, R25, !PT ;  /* 0x00000019c2027209 */ /* 0x000fe20007810000 */
[----:B------:R-:W-:Y:S01]  /*1b8b0*/  FFMA.FTZ R179, R179, c[0x0][0x23c], -R178 ;  /* 0x00008f00b3b37a23 */ /* 0x000fe200000108b2 */
[----:B------:R-:W-:Y:S01]  /*1b8c0*/  LOP3.LUT R9, R91, UR18, R106, 0x96, !PT ;  /* 0x000000125b097c12 */ /* 0x000fe2000f8e966a */
[----:B------:R-:W-:Y:S01]  /*1b8d0*/  FFMA.FTZ R236, R252, c[0x0][0x23c], -R178 ;  /* 0x00008f00fcec7a23 */ /* 0x000fe200000108b2 */
[----:B------:R-:W-:Y:S01]  /*1b8e0*/  LOP3.LUT R20, R107, UR20, R34, 0x96, !PT ;  /* 0x000000146b147c12 */ /* 0x000fe2000f8e9622 */
[----:B------:R-:W-:Y:S01]  /*1b8f0*/  MUFU.EX2 R190, R190 ;  /* 0x000000be00be7308 */ /* 0x000fe20000000800 */
[----:B------:R-:W-:Y:S01]  /*1b900*/  IMAD.WIDE.U32 R106, R0, -0x326172a9, RZ ;  /* 0xcd9e8d57006a7825 */ /* 0x000fe200078e00ff */
[----:B------:R-:W-:Y:S02]  /*1b910*/  FMNMX.FTZ R0, R7, R2, !PT ;  /* 0x0000000207007209 */ /* 0x000fe40007810000 */
[----:B------:R-:W-:Y:S01]  /*1b920*/  FSEL R76, R125, -INF , !P6 ;  /* 0xff8000007d4c7808 */ /* 0x000fe20007000000 */
[----:B------:R-:W-:Y:S01]  /*1b930*/  IMAD.WIDE.U32 R110, R9, -0x2daee0ad, RZ ;  /* 0xd2511f53096e7825 */ /* 0x000fe200078e00ff */
[----:B------:R-:W-:Y:S01]  /*1b940*/  FSETP.NEU.FTZ.AND P2, PT, R3, -INF , PT ;  /* 0xff8000000300780b */ /* 0x000fe20003f5d000 */
[----:B------:R-:W1:Y:S01]  /*1b950*/  SHFL.BFLY PT, R9, R0, 0x2, 0x1f ;  /* 0x0c401f0000097f89 */ /* 0x000e6200000e0000 */
[----:B------:R-:W-:Y:S01]  /*1b960*/  FMNMX.FTZ R11, R76, R11, !PT ;  /* 0x0000000b4c0b7209 */ /* 0x000fe20007810000 */
[----:B------:R-:W-:Y:S01]  /*1b970*/  IMAD.WIDE.U32 R126, R20, -0x2daee0ad, RZ ;  /* 0xd2511f53147e7825 */ /* 0x000fe200078e00ff */
[----:B------:R-:W2:Y:S01]  /*1b980*/  MUFU.EX2 R179, R179 ;  /* 0x000000b300b37308 */ /* 0x000ea20000000800 */
[----:B------:R-:W-:Y:S02]  /*1b990*/  FSEL R176, R176, RZ, P2 ;  /* 0x000000ffb0b07208 */ /* 0x000fe40001000000 */
[----:B------:R-:W-:Y:S01]  /*1b9a0*/  LOP3.LUT R25, R123, UR20, R22, 0x96, !PT ;  /* 0x000000147b197c12 */ /* 0x000fe2000f8e9616 */
[----:B------:R-:W-:Y:S01]  /*1b9b0*/  FFMA.FTZ R188, R188, c[0x0][0x23c], -R178 ;  /* 0x00008f00bcbc7a23 */ /* 0x000fe200000108b2 */
[----:B------:R-:W3:Y:S01]  /*1b9c0*/  SHFL.BFLY PT, R74, R11, 0x2, 0x1f ;  /* 0x0c401f000b4a7f89 */ /* 0x000ee200000e0000 */
[----:B------:R-:W-:Y:S01]  /*1b9d0*/  LOP3.LUT R89, R107, UR18, R122, 0x96, !PT ;  /* 0x000000126b597c12 */ /* 0x000fe2000f8e967a */
[----:B------:R-:W-:Y:S01]  /*1b9e0*/  FFMA.FTZ R182, R16, c[0x0][0x23c], -R176 ;  /* 0x00008f0010b67a23 */ /* 0x000fe200000108b0 */
[----:B------:R-:W-:Y:S01]  /*1b9f0*/  LOP3.LUT R20, R127, UR17, R88, 0x96, !PT ;  /* 0x000000117f147c12 */ /* 0x000fe2000f8e9658 */
[----:B------:R-:W-:Y:S01]  /*1ba00*/  IMAD.WIDE.U32 R124, R25, -0x2daee0ad, RZ ;  /* 0xd2511f53197c7825 */ /* 0x000fe200078e00ff */
[----:B------:R-:W-:Y:S03]  /*1ba10*/  LOP3.LUT R16, R111, UR13, R126, 0x96, !PT ;  /* 0x0000000d6f107c12 */ /* 0x000fe6000f8e967e */
[----:B------:R-:W-:Y:S01]  /*1ba20*/  MUFU.EX2 R182, R182 ;  /* 0x000000b600b67308 */ /* 0x000fe20000000800 */
[----:B------:R-:W-:Y:S01]  /*1ba30*/  IMAD.WIDE.U32 R88, R89, -0x2daee0ad, RZ ;  /* 0xd2511f5359587825 */ /* 0x000fe200078e00ff */
[----:B------:R-:W-:Y:S03]  /*1ba40*/  LOP3.LUT R26, R125, UR17, R26, 0x96, !PT ;  /* 0x000000117d1a7c12 */ /* 0x000fe6000f8e961a */
[----:B------:R-:W-:Y:S01]  /*1ba50*/  IMAD.WIDE.U32 R126, R16, -0x326172a9, RZ ;  /* 0xcd9e8d57107e7825 */ /* 0x000fe200078e00ff */
[----:B------:R-:W-:Y:S02]  /*1ba60*/  LOP3.LUT R25, R89, UR13, R124, 0x96, !PT ;  /* 0x0000000d59197c12 */ /* 0x000fe4000f8e967c */
[----:B-1----:R-:W-:Y:S01]  /*1ba70*/  FMNMX.FTZ R9, R0, R9, !PT ;  /* 0x0000000900097209 */ /* 0x002fe20007810000 */
[----:B------:R-:W-:Y:S01]  /*1ba80*/  IMAD.WIDE.U32 R122, R20, -0x326172a9, RZ ;  /* 0xcd9e8d57147a7825 */ /* 0x000fe200078e00ff */
[--C-:B------:R-:W-:Y:S02]  /*1ba90*/  SHF.R.U32.HI R91, RZ, 0x10, R126.reuse ;  /* 0x00000010ff5b7819 */ /* 0x100fe4000001167e */
[----:B------:R-:W-:Y:S01]  /*1baa0*/  SHF.R.U32.HI R109, RZ, 0x18, R126 ;  /* 0x00000018ff6d7819 */ /* 0x000fe2000001167e */
[----:B------:R-:W1:Y:S01]  /*1bab0*/  SHFL.BFLY PT, R0, R9, 0x1, 0x1f ;  /* 0x0c201f0009007f89 */ /* 0x000e6200000e0000 */
[----:B------:R-:W-:Y:S01]  /*1bac0*/  LOP3.LUT R20, R123, UR16, R90, 0x96, !PT ;  /* 0x000000107b147c12 */ /* 0x000fe2000f8e965a */
[----:B------:R-:W-:Y:S01]  /*1bad0*/  FFMA.FTZ R222, R200, c[0x0][0x23c], -R178 ;  /* 0x00008f00c8de7a23 */ /* 0x000fe200000108b2 */
[----:B---3--:R-:W-:Y:S01]  /*1bae0*/  FMNMX.FTZ R2, R11, R74, !PT ;  /* 0x0000004a0b027209 */ /* 0x008fe20007810000 */
[----:B------:R-:W-:Y:S01]  /*1baf0*/  IMAD.WIDE.U32 R74, R26, -0x326172a9, RZ ;  /* 0xcd9e8d571a4a7825 */ /* 0x000fe200078e00ff */
[----:B------:R-:W-:Y:S02]  /*1bb00*/  LOP3.LUT R16, R127, UR25, R122, 0x96, !PT ;  /* 0x000000197f107c12 */ /* 0x000fe4000f8e967a */
[----:B------:R-:W-:Y:S01]  /*1bb10*/  LOP3.LUT R102, R91, 0xff, RZ, 0xc0, !PT ;  /* 0x000000ff5b667812 */ /* 0x000fe200078ec0ff */
[----:B------:R-:W3:Y:S01]  /*1bb20*/  SHFL.BFLY PT, R27, R2, 0x1, 0x1f ;  /* 0x0c201f00021b7f89 */ /* 0x000ee200000e0000 */
[----:B------:R-:W-:Y:S01]  /*1bb30*/  IMAD.WIDE.U32 R122, R25, -0x326172a9, RZ ;  /* 0xcd9e8d57197a7825 */ /* 0x000fe200078e00ff */
[----:B------:R-:W-:Y:S01]  /*1bb40*/  LOP3.LUT R11, R75, UR16, R106, 0x96, !PT ;  /* 0x000000104b0b7c12 */ /* 0x000fe2000f8e966a */
[----:B------:R4:W2:Y:S01]  /*1bb50*/  MUFU.EX2 R25, R203 ;  /* 0x000000cb00197308 */ /* 0x0008a20000000800 */
[----:B------:R-:W-:Y:S01]  /*1bb60*/  LOP3.LUT R75, R126, 0xffff, RZ, 0xc0, !PT ;  /* 0x0000ffff7e4b7812 */ /* 0x000fe200078ec0ff */
[----:B------:R-:W-:Y:S01]  /*1bb70*/  IMAD.WIDE.U32 R124, R20, -0x2daee0ad, RZ ;  /* 0xd2511f53147c7825 */ /* 0x000fe200078e00ff */
[----:B------:R-:W-:Y:S02]  /*1bb80*/  LOP3.LUT R94, R122, 0xffff, RZ, 0xc0, !PT ;  /* 0x0000ffff7a5e7812 */ /* 0x000fe400078ec0ff */
[----:B------:R-:W-:Y:S01]  /*1bb90*/  LOP3.LUT R79, R123, UR25, R74, 0x96, !PT ;  /* 0x000000197b4f7c12 */ /* 0x000fe2000f8e964a */
[----:B------:R-:W-:Y:S01]  /*1bba0*/  FFMA.FTZ R26, R184, c[0x0][0x23c], -R176 ;  /* 0x00008f00b81a7a23 */ /* 0x000fe200000108b0 */
[----:B------:R-:W-:Y:S01]  /*1bbb0*/  LOP3.LUT R90, R122, 0xff, RZ, 0xc0, !PT ;  /* 0x000000ff7a5a7812 */ /* 0x000fe200078ec0ff */
[----:B------:R-:W-:Y:S01]  /*1bbc0*/  FFMA.FTZ R200, R129, c[0x0][0x23c], -R178 ;  /* 0x00008f0081c87a23 */ /* 0x000fe200000108b2 */
[----:B------:R-:W-:Y:S01]  /*1bbd0*/  SHF.R.U32.HI R31, RZ, 0x18, R122 ;  /* 0x00000018ff1f7819 */ /* 0x000fe2000001167a */
[----:B------:R-:W-:Y:S01]  /*1bbe0*/  FFMA.FTZ R252, R114, c[0x0][0x23c], -R176 ;  /* 0x00008f0072fc7a23 */ /* 0x000fe200000108b0 */
[----:B------:R-:W-:Y:S01]  /*1bbf0*/  SHF.R.U32.HI R20, RZ, 0x10, R122 ;  /* 0x00000010ff147819 */ /* 0x000fe2000001167a */
[----:B------:R-:W-:Y:S01]  /*1bc00*/  MUFU.EX2 R26, R26 ;  /* 0x0000001a001a7308 */ /* 0x000fe20000000800 */
[----:B------:R-:W-:Y:S01]  /*1bc10*/  IMAD.WIDE.U32 R122, R11, -0x2daee0ad, RZ ;  /* 0xd2511f530b7a7825 */ /* 0x000fe200078e00ff */
[----:B------:R-:W-:Y:S02]  /*1bc20*/  LOP3.LUT R106, R126, 0xff, RZ, 0xc0, !PT ;  /* 0x000000ff7e6a7812 */ /* 0x000fe400078ec0ff */
[----:B------:R-:W-:Y:S01]  /*1bc30*/  SHF.R.U32.HI R75, RZ, 0x8, R75 ;  /* 0x00000008ff4b7819 */ /* 0x000fe2000001164b */
[--C-:B------:R-:W-:Y:S01]  /*1bc40*/  FFMA.FTZ R126, R17, c[0x0][0x23c], -R176.reuse ;  /* 0x00008f00117e7a23 */ /* 0x100fe200000108b0 */
[----:B-1----:R-:W-:Y:S01]  /*1bc50*/  FMNMX.FTZ R0, R9, R0, !PT ;  /* 0x0000000009007209 */ /* 0x002fe20007810000 */
[----:B------:R-:W-:Y:S01]  /*1bc60*/  FFMA.FTZ R237, R103, c[0x0][0x23c], -R176 ;  /* 0x00008f0067ed7a23 */ /* 0x000fe200000108b0 */
[----:B------:R-:W-:Y:S01]  /*1bc70*/  SHF.R.U32.HI R9, RZ, 0x8, R94 ;  /* 0x00000008ff097819 */ /* 0x000fe2000001165e */
[--C-:B------:R-:W-:Y:S01]  /*1bc80*/  FFMA.FTZ R210, R66, c[0x0][0x23c], -R178.reuse ;  /* 0x00008f0042d27a23 */ /* 0x100fe200000108b2 */
[----:B------:R-:W-:Y:S01]  /*1bc90*/  MUFU.EX2 R200, R200 ;  /* 0x000000c800c87308 */ /* 0x000fe20000000800 */
[----:B------:R-:W-:Y:S01]  /*1bca0*/  PRMT R106, R106, 0x5410, R75 ;  /* 0x000054106a6a7816 */ /* 0x000fe2000000004b */
[----:B------:R-:W-:Y:S01]  /*1bcb0*/  FMUL.FTZ R199, R0, c[0x0][0x23c] ;  /* 0x00008f0000c77a20 */ /* 0x000fe20000410000 */
[----:B------:R-:W-:Y:S01]  /*1bcc0*/  PRMT R75, R90, 0x5410, R9 ;  /* 0x000054105a4b7816 */ /* 0x000fe20000000009 */
[----:B------:R-:W-:Y:S01]  /*1bcd0*/  FFMA.FTZ R212, R191, c[0x0][0x23c], -R178 ;  /* 0x00008f00bfd47a23 */ /* 0x000fe200000108b2 */
[----:B------:R-:W-:Y:S01]  /*1bce0*/  LOP3.LUT R11, R123, UR26, R88, 0x96, !PT ;  /* 0x0000001a7b0b7c12 */ /* 0x000fe2000f8e9658 */
[--C-:B------:R-:W-:Y:S01]  /*1bcf0*/  FFMA.FTZ R191, R47, c[0x0][0x23c], -R176.reuse ;  /* 0x00008f002fbf7a23 */ /* 0x100fe200000108b0 */
[C---:B------:R-:W-:Y:S01]  /*1bd00*/  LOP3.LUT R59, R122.reuse, 0xffff, RZ, 0xc0, !PT ;  /* 0x0000ffff7a3b7812 */ /* 0x040fe200078ec0ff */
[----:B------:R-:W-:Y:S01]  /*1bd10*/  FFMA.FTZ R66, R39, c[0x0][0x23c], -R176 ;  /* 0x00008f0027427a23 */ /* 0x000fe200000108b0 */
[----:B------:R-:W-:Y:S01]  /*1bd20*/  SHF.R.U32.HI R88, RZ, 0x10, R122 ;  /* 0x00000010ff587819 */ /* 0x000fe2000001167a */
[----:B------:R-:W-:Y:S01]  /*1bd30*/  MUFU.EX2 R126, R126 ;  /* 0x0000007e007e7308 */ /* 0x000fe20000000800 */
[----:B------:R-:W-:Y:S01]  /*1bd40*/  LOP3.LUT R67, R122, 0xff, RZ, 0xc0, !PT ;  /* 0x000000ff7a437812 */ /* 0x000fe200078ec0ff */
[----:B------:R-:W-:Y:S01]  /*1bd50*/  FFMA.FTZ R39, R71, c[0x0][0x23c], -R176 ;  /* 0x00008f0047277a23 */ /* 0x000fe200000108b0 */
[----:B------:R-:W-:Y:S01]  /*1bd60*/  SHF.R.U32.HI R63, RZ, 0x18, R122 ;  /* 0x00000018ff3f7819 */ /* 0x000fe2000001167a */
[----:B------:R-:W-:Y:S01]  /*1bd70*/  IMAD.U32 R122, RZ, RZ, UR4 ;  /* 0x00000004ff7a7e24 */ /* 0x000fe2000f8e00ff */
[----:B------:R-:W-:Y:S01]  /*1bd80*/  LOP3.LUT R9, R16, 0xffff, RZ, 0xc0, !PT ;  /* 0x0000ffff10097812 */ /* 0x000fe200078ec0ff */
[--C-:B------:R-:W-:Y:S01]  /*1bd90*/  FFMA.FTZ R217, R69, c[0x0][0x23c], -R176.reuse ;  /* 0x00008f0045d97a23 */ /* 0x100fe200000108b0 */
[----:B------:R-:W-:Y:S01]  /*1bda0*/  LOP3.LUT R89, R124, 0xffff, RZ, 0xc0, !PT ;  /* 0x0000ffff7c597812 */ /* 0x000fe200078ec0ff */
[--C-:B------:R-:W-:Y:S01]  /*1bdb0*/  FFMA.FTZ R213, R175, c[0x0][0x23c], -R176.reuse ;  /* 0x00008f00afd57a23 */ /* 0x100fe200000108b0 */
[----:B------:R-:W-:Y:S01]  /*1bdc0*/  FSETP.NEU.FTZ.AND P0, PT, R0, -INF , PT ;  /* 0xff8000000000780b */ /* 0x000fe20003f1d000 */
[----:B------:R-:W-:Y:S01]  /*1bdd0*/  MUFU.EX2 R191, R191 ;  /* 0x000000bf00bf7308 */ /* 0x000fe20000000800 */
[----:B------:R-:W-:Y:S01]  /*1bde0*/  LOP3.LUT R94, R16, 0xff, RZ, 0xc0, !PT ;  /* 0x000000ff105e7812 */ /* 0x000fe200078ec0ff */
[--C-:B------:R-:W-:Y:S01]  /*1bdf0*/  FFMA.FTZ R214, R85, c[0x0][0x23c], -R176.reuse ;  /* 0x00008f0055d67a23 */ /* 0x100fe200000108b0 */
[----:B------:R-:W-:Y:S01]  /*1be00*/  SHF.R.U32.HI R9, RZ, 0x8, R9 ;  /* 0x00000008ff097819 */ /* 0x000fe20000011609 */
[----:B------:R-:W-:Y:S01]  /*1be10*/  FFMA.FTZ R221, R87, c[0x0][0x23c], -R176 ;  /* 0x00008f0057dd7a23 */ /* 0x000fe200000108b0 */
[----:B------:R-:W-:Y:S01]  /*1be20*/  LOP3.LUT R122, R219, UR33, R122, 0x96, !PT ;  /* 0x00000021db7a7c12 */ /* 0x000fe2000f8e967a */
[----:B------:R-:W-:Y:S01]  /*1be30*/  FFMA.FTZ R181, R181, c[0x0][0x23c], -R176 ;  /* 0x00008f00b5b57a23 */ /* 0x000fe200000108b0 */
[----:B------:R-:W-:Y:S01]  /*1be40*/  LOP3.LUT R57, R125, UR26, R110, 0x96, !PT ;  /* 0x0000001a7d397c12 */ /* 0x000fe2000f8e966e */
[----:B------:R-:W-:Y:S01]  /*1be50*/  FFMA.FTZ R125, R239, c[0x0][0x23c], -R178 ;  /* 0x00008f00ef7d7a23 */ /* 0x000fe200000108b2 */
[----:B------:R-:W-:Y:S01]  /*1be60*/  SHF.R.U32.HI R74, RZ, 0x10, R124 ;  /* 0x00000010ff4a7819 */ /* 0x000fe2000001167c */
[----:B------:R-:W-:Y:S01]  /*1be70*/  IMAD.WIDE.U32 R122, R122, -0x326172a9, RZ ;  /* 0xcd9e8d577a7a7825 */ /* 0x000fe200078e00ff */
[----:B------:R-:W-:Y:S01]  /*1be80*/  PRMT R109, R102, 0x5410, R109 ;  /* 0x00005410666d7816 */ /* 0x000fe2000000006d */
[----:B------:R-:W-:Y:S01]  /*1be90*/  MUFU.EX2 R181, R181 ;  /* 0x000000b500b57308 */ /* 0x000fe20000000800 */
[----:B---3--:R-:W-:Y:S01]  /*1bea0*/  FMNMX.FTZ R2, R2, R27, !PT ;  /* 0x0000001b02027209 */ /* 0x008fe20007810000 */
[----:B------:R-:W-:Y:S01]  /*1beb0*/  FFMA.FTZ R239, R68, c[0x0][0x23c], -R178 ;  /* 0x00008f0044ef7a23 */ /* 0x000fe200000108b2 */
[----:B------:R-:W-:Y:S01]  /*1bec0*/  LOP3.LUT R27, R124, 0xff, RZ, 0xc0, !PT ;  /* 0x000000ff7c1b7812 */ /* 0x000fe200078ec0ff */
[--C-:B------:R-:W-:Y:S01]  /*1bed0*/  HSET2.LE.AND R47, R109, R242.reuse, PT ;  /* 0x000000f26d2f7233 */ /* 0x100fe20003803000 */
[----:B------:R-:W-:Y:S01]  /*1bee0*/  SHF.R.U32.HI R102, RZ, 0x8, R89 ;  /* 0x00000008ff667819 */ /* 0x000fe20000011659 */
[----:B------:R-:W-:Y:S01]  /*1bef0*/  FMUL.FTZ R110, R2, c[0x0][0x23c] ;  /* 0x00008f00026e7a20 */ /* 0x000fe20000410000 */
[----:B------:R-:W-:Y:S01]  /*1bf00*/  FSEL R199, R199, RZ, P0 ;  /* 0x000000ffc7c77208 */ /* 0x000fe20000000000 */
[----:B------:R-:W-:Y:S01]  /*1bf10*/  FFMA.FTZ R189, R189, c[0x0][0x23c], -R176 ;  /* 0x00008f00bdbd7a23 */ /* 0x000fe200000108b0 */
[----:B------:R-:W-:Y:S01]  /*1bf20*/  SHF.R.U32.HI R90, RZ, 0x10, R16 ;  /* 0x00000010ff5a7819 */ /* 0x000fe20000011610 */
[----:B------:R-:W-:Y:S01]  /*1bf30*/  MUFU.EX2 R125, R125 ;  /* 0x0000007d007d7308 */ /* 0x000fe20000000800 */
[----:B------:R-:W-:Y:S01]  /*1bf40*/  PRMT R94, R94, 0x5410, R9 ;  /* 0x000054105e5e7816 */ /* 0x000fe20000000009 */
[----:B----4-:R-:W-:Y:S01]  /*1bf50*/  FFMA.FTZ R203, R10, c[0x0][0x23c], -R199 ;  /* 0x00008f000acb7a23 */ /* 0x010fe200000108c7 */
[----:B------:R-:W-:Y:S01]  /*1bf60*/  SHF.R.U32.HI R9, RZ, 0x10, R79 ;  /* 0x00000010ff097819 */ /* 0x000fe2000001164f */
[--C-:B------:R-:W-:Y:S01]  /*1bf70*/  FFMA.FTZ R184, R12, c[0x0][0x23c], -R199.reuse ;  /* 0x00008f000cb87a23 */ /* 0x100fe200000108c7 */
[----:B------:R-:W-:Y:S01]  /*1bf80*/  LOP3.LUT R88, R88, 0xff, RZ, 0xc0, !PT ;  /* 0x000000ff58587812 */ /* 0x000fe200078ec0ff */
[----:B------:R-:W-:Y:S01]  /*1bf90*/  FFMA.FTZ R186, R170, c[0x0][0x23c], -R199 ;  /* 0x00008f00aaba7a23 */ /* 0x000fe200000108c7 */
[----:B------:R-:W-:Y:S01]  /*1bfa0*/  PRMT R27, R27, 0x5410, R102 ;  /* 0x000054101b1b7816 */ /* 0x000fe20000000066 */
[--C-:B------:R-:W-:Y:S01]  /*1bfb0*/  FFMA.FTZ R171, R171, c[0x0][0x23c], -R176.reuse ;  /* 0x00008f00abab7a23 */ /* 0x100fe200000108b0 */
[----:B------:R-:W-:Y:S01]  /*1bfc0*/  LOP3.LUT R102, R74, 0xff, RZ, 0xc0, !PT ;  /* 0x000000ff4a667812 */ /* 0x000fe200078ec0ff */
[----:B------:R-:W-:Y:S01]  /*1bfd0*/  MUFU.EX2 R189, R189 ;  /* 0x000000bd00bd7308 */ /* 0x000fe20000000800 */
[----:B------:R-:W-:Y:S01]  /*1bfe0*/  LOP3.LUT R74, R57, 0xffff, RZ, 0xc0, !PT ;  /* 0x0000ffff394a7812 */ /* 0x000fe200078ec0ff */
[----:B------:R-:W-:Y:S01]  /*1bff0*/  FFMA.FTZ R37, R37, c[0x0][0x23c], -R176 ;  /* 0x00008f0025257a23 */ /* 0x000fe200000108b0 */
[----:B------:R-:W-:Y:S01]  /*1c000*/  SHF.R.U32.HI R127, RZ, 0x18, R16 ;  /* 0x00000018ff7f7819 */ /* 0x000fe20000011610 */
[--C-:B------:R-:W-:Y:S01]  /*1c010*/  FFMA.FTZ R33, R33, c[0x0][0x23c], -R176.reuse ;  /* 0x00008f0021217a23 */ /* 0x100fe200000108b0 */
[----:B------:R-:W-:Y:S01]  /*1c020*/  LOP3.LUT R10, R90, 0xff, RZ, 0xc0, !PT ;  /* 0x000000ff5a0a7812 */ /* 0x000fe200078ec0ff */
[--C-:B------:R-:W-:Y:S01]  /*1c030*/  FFMA.FTZ R83, R83, c[0x0][0x23c], -R176.reuse ;  /* 0x00008f0053537a23 */ /* 0x100fe200000108b0 */
[----:B------:R-:W-:Y:S01]  /*1c040*/  FSETP.NEU.FTZ.AND P1, PT, R2, -INF , PT ;  /* 0xff8000000200780b */ /* 0x000fe20003f3d000 */
[----:B------:R-:W-:Y:S01]  /*1c050*/  FFMA.FTZ R49, R49, c[0x0][0x23c], -R176 ;  /* 0x00008f0031317a23 */ /* 0x000fe200000108b0 */
[----:B------:R-:W-:Y:S01]  /*1c060*/  SHF.R.U32.HI R90, RZ, 0x18, R79 ;  /* 0x00000018ff5a7819 */ /* 0x000fe2000001164f */
[----:B------:R-:W-:Y:S01]  /*1c070*/  MUFU.EX2 R203, R203 ;  /* 0x000000cb00cb7308 */ /* 0x000fe20000000800 */
[C---:B------:R-:W-:Y:S01]  /*1c080*/  LOP3.LUT R118, R79.reuse, 0xffff, RZ, 0xc0, !PT ;  /* 0x0000ffff4f767812 */ /* 0x040fe200078ec0ff */
[--C-:B------:R-:W-:Y:S01]  /*1c090*/  FFMA.FTZ R233, R112, c[0x0][0x23c], -R178.reuse ;  /* 0x00008f0070e97a23 */ /* 0x100fe200000108b2 */
        /* <DEDUP_REMOVED lines=8> */
[----:B------:R-:W-:Y:S01]  /*1c120*/  SHF.R.U32.HI R61, RZ, 0x18, R124 ;  /* 0x00000018ff3d7819 */ /* 0x000fe2000001167c */
[----:B------:R-:W-:Y:S01]  /*1c130*/  FFMA.FTZ R124, R240, c[0x0][0x23c], -R176 ;  /* 0x00008f00f07c7a23 */ /* 0x000fe200000108b0 */
[----:B------:R-:W-:Y:S01]  /*1c140*/  LOP3.LUT R105, R57, 0xff, RZ, 0xc0, !PT ;  /* 0x000000ff39697812 */ /* 0x000fe200078ec0ff */
[----:B------:R-:W-:Y:S01]  /*1c150*/  FFMA.FTZ R240, R100, c[0x0][0x23c], -R178 ;  /* 0x00008f0064f07a23 */ /* 0x000fe200000108b2 */
[----:B------:R-:W-:Y:S01]  /*1c160*/  SHF.R.U32.HI R74, RZ, 0x8, R74 ;  /* 0x00000008ff4a7819 */ /* 0x000fe2000001164a */
[----:B------:R-:W-:Y:S01]  /*1c170*/  FFMA.FTZ R100, R21, c[0x0][0x23c], -R176 ;  /* 0x00008f0015647a23 */ /* 0x000fe200000108b0 */
[----:B------:R-:W-:Y:S01]  /*1c180*/  PRMT R127, R10, 0x5410, R127 ;  /* 0x000054100a7f7816 */ /* 0x000fe2000000007f */
[----:B------:R-:W-:Y:S01]  /*1c190*/  FFMA.FTZ R173, R173, c[0x0][0x23c], -R178 ;  /* 0x00008f00adad7a23 */ /* 0x000fe200000108b2 */
[----:B------:R-:W-:Y:S01]  /*1c1a0*/  LOP3.LUT R10, R123, UR24, R246, 0x96, !PT ;  /* 0x000000187b0a7c12 */ /* 0x000fe2000f8e96f6 */
[----:B------:R-:W-:Y:S01]  /*1c1b0*/  MUFU.EX2 R184, R184 ;  /* 0x000000b800b87308 */ /* 0x000fe20000000800 */
[----:B------:R-:W-:Y:S01]  /*1c1c0*/  LOP3.LUT R9, R23, UR22, R122, 0x96, !PT ;  /* 0x0000001617097c12 */ /* 0x000fe2000f8e967a */
[--C-:B------:R-:W-:Y:S01]  /*1c1d0*/  FFMA.FTZ R185, R116, c[0x0][0x23c], -R178.reuse ;  /* 0x00008f0074b97a23 */ /* 0x100fe200000108b2 */
[----:B------:R-:W-:Y:S01]  /*1c1e0*/  FSEL R110, R110, RZ, P1 ;  /* 0x000000ff6e6e7208 */ /* 0x000fe20000800000 */
[----:B------:R-:W-:Y:S01]  /*1c1f0*/  FFMA.FTZ R168, R168, c[0x0][0x23c], -R178 ;  /* 0x00008f00a8a87a23 */ /* 0x000fe200000108b2 */
[----:B------:R-:W-:Y:S01]  /*1c200*/  PRMT R79, R79, 0x5410, R90 ;  /* 0x000054104f4f7816 */ /* 0x000fe2000000005a */
[----:B------:R-:W-:Y:S01]  /*1c210*/  FFMA.FTZ R51, R51, c[0x0][0x23c], -R178 ;  /* 0x00008f0033337a23 */ /* 0x000fe200000108b2 */
[----:B------:R-:W-:Y:S01]  /*1c220*/  SHF.R.U32.HI R90, RZ, 0x8, R59 ;  /* 0x00000008ff5a7819 */ /* 0x000fe2000001163b */
[--C-:B------:R-:W-:Y:S01]  /*1c230*/  FFMA.FTZ R202, R187, c[0x0][0x23c], -R110.reuse ;  /* 0x00008f00bbca7a23 */ /* 0x100fe2000001086e */
[----:B------:R-:W-:Y:S01]  /*1c240*/  SHF.R.U32.HI R57, RZ, 0x18, R57 ;  /* 0x00000018ff397819 */ /* 0x000fe20000011639 */
[----:B------:R-:W-:Y:S01]  /*1c250*/  MUFU.EX2 R124, R124 ;  /* 0x0000007c007c7308 */ /* 0x000fe20000000800 */
[----:B------:R-:W-:Y:S01]  /*1c260*/  LOP3.LUT R88, R88, 0xff, RZ, 0xc0, !PT ;  /* 0x000000ff58587812 */ /* 0x000fe200078ec0ff */
[--C-:B------:R-:W-:Y:S01]  /*1c270*/  FFMA.FTZ R187, R183, c[0x0][0x23c], -R110.reuse ;  /* 0x00008f00b7bb7a23 */ /* 0x100fe2000001086e */
[----:B------:R-:W-:Y:S01]  /*1c280*/  PRMT R59, R102, 0x5410, R61 ;  /* 0x00005410663b7816 */ /* 0x000fe2000000003d */
[----:B------:R-:W-:Y:S01]  /*1c290*/  FFMA.FTZ R183, R19, c[0x0][0x23c], -R110 ;  /* 0x00008f0013b77a23 */ /* 0x000fe2000001086e */
[----:B------:R-:W-:Y:S01]  /*1c2a0*/  PRMT R105, R105, 0x5410, R74 ;  /* 0x0000541069697816 */ /* 0x000fe2000000004a */
[--C-:B------:R-:W-:Y:S01]  /*1c2b0*/  FFMA.FTZ R170, R13, c[0x0][0x23c], -R110.reuse ;  /* 0x00008f000daa7a23 */ /* 0x100fe2000001086e */
[----:B------:R-:W-:Y:S01]  /*1c2c0*/  LOP3.LUT R74, R11, 0xffff, RZ, 0xc0, !PT ;  /* 0x0000ffff0b4a7812 */ /* 0x000fe200078ec0ff */
[----:B------:R-:W-:Y:S01]  /*1c2d0*/  FFMA.FTZ R231, R92, c[0x0][0x23c], -R110 ;  /* 0x00008f005ce77a23 */ /* 0x000fe2000001086e */
[----:B------:R-:W-:Y:S01]  /*1c2e0*/  SHF.R.U32.HI R61, RZ, 0x10, R11 ;  /* 0x00000010ff3d7819 */ /* 0x000fe2000001160b */
[----:B------:R-:W-:Y:S01]  /*1c2f0*/  MUFU.EX2 R202, R202 ;  /* 0x000000ca00ca7308 */ /* 0x000fe20000000800 */
[----:B------:R-:W-:Y:S01]  /*1c300*/  PRMT R67, R67, 0x5410, R90 ;  /* 0x0000541043437816 */ /* 0x000fe2000000005a */
[----:B------:R-:W-:Y:S01]  /*1c310*/  IMAD.WIDE.U32 R90, R10, -0x2daee0ad, RZ ;  /* 0xd2511f530a5a7825 */ /* 0x000fe200078e00ff */
[----:B------:R-:W-:Y:S01]  /*1c320*/  PRMT R57, R88, 0x5410, R57 ;  /* 0x0000541058397816 */ /* 0x000fe20000000039 */
[--C-:B------:R-:W-:Y:S01]  /*1c330*/  HSET2.LE.AND R59, R59, R242.reuse, PT ;  /* 0x000000f23b3b7233 */ /* 0x100fe20003803000 */
[----:B------:R-:W-:Y:S01]  /*1c340*/  LOP3.LUT R19, R11, 0xff, RZ, 0xc0, !PT ;  /* 0x000000ff0b137812 */ /* 0x000fe200078ec0ff */
[----:B------:R-:W-:Y:S01]  /*1c350*/  IMAD.WIDE.U32 R88, R9, -0x2daee0ad, RZ ;  /* 0xd2511f5309587825 */ /* 0x000fe200078e00ff */
[----:B------:R-:W-:Y:S01]  /*1c360*/  SHF.R.U32.HI R12, RZ, 0x18, R11 ;  /* 0x00000018ff0c7819 */ /* 0x000fe2000001160b */
[--C-:B------:R-:W-:Y:S01]  /*1c370*/  HSET2.LE.AND R57, R57, R242.reuse, PT ;  /* 0x000000f239397233 */ /* 0x100fe20003803000 */
[----:B------:R-:W-:Y:S01]  /*1c380*/  SHF.R.U32.HI R74, RZ, 0x8, R74 ;  /* 0x00000008ff4a7819 */ /* 0x000fe2000001164a */
[----:B------:R-:W1:Y:S01]  /*1c390*/  MUFU.EX2 R187, R187 ;  /* 0x000000bb00bb7308 */ /* 0x000e620000000800 */
[----:B------:R-:W-:Y:S01]  /*1c3a0*/  LOP3.LUT R61, R61, 0xff, RZ, 0xc0, !PT ;  /* 0x000000ff3d3d7812 */ /* 0x000fe200078ec0ff */
[----:B------:R-:W-:Y:S01]  /*1c3b0*/  FFMA.FTZ R225, R104, c[0x0][0x23c], -R110 ;  /* 0x00008f0068e17a23 */ /* 0x000fe2000001086e */
[----:B------:R-:W-:Y:S01]  /*1c3c0*/  PRMT R19, R19, 0x5410, R74 ;  /* 0x0000541013137816 */ /* 0x000fe2000000004a */
[----:B------:R-:W-:Y:S01]  /*1c3d0*/  FFMA.FTZ R232, R62, c[0x0][0x23c], -R110 ;  /* 0x00008f003ee87a23 */ /* 0x000fe2000001086e */
[----:B------:R-:W-:Y:S01]  /*1c3e0*/  PRMT R61, R61, 0x5410, R12 ;  /* 0x000054103d3d7816 */ /* 0x000fe2000000000c */
[----:B------:R-:W-:Y:S01]  /*1c3f0*/  FFMA.FTZ R103, R41, c[0x0][0x23c], -R110 ;  /* 0x00008f0029677a23 */ /* 0x000fe2000001086e */
[----:B------:R-:W-:Y:S01]  /*1c400*/  LOP3.LUT R74, R89, UR19, R90, 0x96, !PT ;  /* 0x00000013594a7c12 */ /* 0x000fe2000f8e965a */
[----:B------:R-:W-:Y:S01]  /*1c410*/  FFMA.FTZ R109, R40, c[0x0][0x23c], -R110 ;  /* 0x00008f00286d7a23 */ /* 0x000fe2000001086e */
[----:B------:R-:W-:Y:S01]  /*1c420*/  FSEL R11, R2, RZ, P1 ;  /* 0x000000ff020b7208 */ /* 0x000fe20000800000 */
[----:B------:R-:W-:Y:S01]  /*1c430*/  MUFU.EX2 R183, R183 ;  /* 0x000000b700b77308 */ /* 0x000fe20000000800 */
[----:B------:R-:W-:Y:S01]  /*1c440*/  LOP3.LUT R9, R91, UR21, R244, 0x96, !PT ;  /* 0x000000155b097c12 */ /* 0x000fe2000f8e96f4 */
[----:B------:R-:W-:Y:S01]  /*1c450*/  FFMA.FTZ R114, R15, c[0x0][0x23c], -R110 ;  /* 0x00008f000f727a23 */ /* 0x000fe2000001086e */
[----:B------:R-:W-:Y:S01]  /*1c460*/  FSEL R12, R0, RZ, P0 ;  /* 0x000000ff000c7208 */ /* 0x000fe20000000000 */
[----:B------:R-:W-:Y:S01]  /*1c470*/  FADD.FTZ R11, -R11, R164 ;  /* 0x000000a40b0b7221 */ /* 0x000fe20000010100 */
[----:B--2---:R-:W-:Y:S01]  /*1c480*/  F2FP.BF16.PACK_AB R15, R179, R180 ;  /* 0x000000b4b30f723e */ /* 0x004fe200000010ff */
[----:B------:R-:W-:Y:S01]  /*1c490*/  IMAD.WIDE.U32 R90, R9, -0x326172a9, RZ ;  /* 0xcd9e8d57095a7825 */ /* 0x000fe200078e00ff */
[----:B------:R-:W-:Y:S01]  /*1c4a0*/  F2FP.BF16.PACK_AB R17, R190, R25 ;  /* 0x00000019be11723e */ /* 0x000fe200000010ff */
[--C-:B------:R-:W-:Y:S01]  /*1c4b0*/  HSET2.LE.AND R61, R61, R242.reuse, PT ;  /* 0x000000f23d3d7233 */ /* 0x100fe20003803000 */
[----:B------:R-:W-:Y:S01]  /*1c4c0*/  SHF.R.U32.HI R118, RZ, 0x8, R118 ;  /* 0x00000008ff767819 */ /* 0x000fe20000011676 */
[----:B------:R-:W2:Y:S01]  /*1c4d0*/  MUFU.EX2 R170, R170 ;  /* 0x000000aa00aa7308 */ /* 0x000ea20000000800 */
[----:B------:R-:W-:Y:S01]  /*1c4e0*/  FADD.FTZ R9, -R12, R165 ;  /* 0x000000a50c097221 */ /* 0x000fe20000010100 */
[----:B------:R-:W-:Y:S01]  /*1c4f0*/  FSEL R10, R3, RZ, P2 ;  /* 0x000000ff030a7208 */ /* 0x000fe20001000000 */
[----:B------:R-:W-:Y:S01]  /*1c500*/  IMAD.WIDE.U32 R164, R74, -0x326172a9, RZ ;  /* 0xcd9e8d574aa47825 */ /* 0x000fe200078e00ff */
[----:B------:R-:W-:Y:S01]  /*1c510*/  LOP3.LUT R74, R91, UR20, R22, 0x96, !PT ;  /* 0x000000145b4a7c12 */ /* 0x000fe2000f8e9616 */
[--C-:B------:R-:W-:Y:S01]  /*1c520*/  HSET2.LE.AND R63, R63, R242.reuse, PT ;  /* 0x000000f23f3f7233 */ /* 0x100fe20003803000 */
[----:B------:R-:W-:Y:S01]  /*1c530*/  PRMT R111, R111, 0x5410, R118 ;  /* 0x000054106f6f7816 */ /* 0x000fe20000000076 */
[----:B------:R-:W-:Y:S01]  /*1c540*/  FADD.FTZ R10, -R10, R167 ;  /* 0x000000a70a0a7221 */ /* 0x000fe20000010100 */
[----:B------:R-:W-:Y:S01]  /*1c550*/  LOP3.LUT R12, R165, UR18, R90, 0x96, !PT ;  /* 0x00000012a50c7c12 */ /* 0x000fe2000f8e965a */
[----:B------:R-:W-:Y:S01]  /*1c560*/  IMAD.WIDE.U32 R90, R74, -0x2daee0ad, RZ ;  /* 0xd2511f534a5a7825 */ /* 0x000fe200078e00ff */
[----:B------:R-:W-:Y:S01]  /*1c570*/  MUFU.EX2 R173, R173 ;  /* 0x000000ad00ad7308 */ /* 0x000fe20000000800 */
[----:B------:R-:W-:Y:S01]  /*1c580*/  FSEL R13, R5, RZ, P3 ;  /* 0x000000ff050d7208 */ /* 0x000fe20001800000 */
[--C-:B------:R-:W-:Y:S01]  /*1c590*/  HSET2.LE.AND R62, R67, R242.reuse, PT ;  /* 0x000000f2433e7233 */ /* 0x100fe20003803000 */
[----:B------:R-:W-:Y:S01]  /*1c5a0*/  IMAD.WIDE.U32 R208, R12, -0x2daee0ad, RZ ;  /* 0xd2511f530cd07825 */ /* 0x000fe200078e00ff */
[----:B------:R-:W-:Y:S01]  /*1c5b0*/  LOP3.LUT R88, R91, UR17, R88, 0x96, !PT ;  /* 0x000000115b587c12 */ /* 0x000fe2000f8e9658 */
[----:B------:R-:W-:Y:S01]  /*1c5c0*/  UIADD3 UR4, UR5, 0x2, URZ ;  /* 0x0000000205047890 */ /* 0x000fe2000fffe03f */
[----:B------:R-:W-:Y:S01]  /*1c5d0*/  LOP3.LUT R20, R20, 0xff, RZ, 0xc0, !PT ;  /* 0x000000ff14147812 */ /* 0x000fe200078ec0ff */
[----:B------:R-:W-:Y:S01]  /*1c5e0*/  FFMA.FTZ R91, R174, c[0x0][0x23c], -R178 ;  /* 0x00008f00ae5b7a23 */ /* 0x000fe200000108b2 */
[----:B------:R-:W-:Y:S01]  /*1c5f0*/  LOP3.LUT R12, R209, UR13, R90, 0x96, !PT ;  /* 0x0000000dd10c7c12 */ /* 0x000fe2000f8e965a */
[----:B------:R-:W-:Y:S01]  /*1c600*/  IMAD.WIDE.U32 R88, R88, -0x326172a9, RZ ;  /* 0xcd9e8d5758587825 */ /* 0x000fe200078e00ff */
[----:B------:R-:W-:Y:S01]  /*1c610*/  MUFU.EX2 R168, R168 ;  /* 0x000000a800a87308 */ /* 0x000fe20000000800 */
[----:B------:R-:W-:Y:S01]  /*1c620*/  PRMT R31, R20, 0x5410, R31 ;  /* 0x00005410141f7816 */ /* 0x000fe2000000001f */
[----:B------:R-:W-:Y:S01]  /*1c630*/  UIADD3 UR5, UR5, 0x3, URZ ;  /* 0x0000000305057890 */ /* 0x000fe2000fffe03f */
[----:B------:R-:W-:Y:S01]  /*1c640*/  IMAD.WIDE.U32 R234, R12, -0x326172a9, RZ ;  /* 0xcd9e8d570cea7825 */ /* 0x000fe200078e00ff */
[----:B------:R-:W-:Y:S02]  /*1c650*/  LOP3.LUT R102, R89, UR16, R164, 0x96, !PT ;  /* 0x0000001059667c12 */ /* 0x000fe4000f8e96a4 */
[----:B------:R-:W-:Y:S01]  /*1c660*/  LOP3.LUT R20, R123, UR24, R250, 0x96, !PT ;  /* 0x000000187b147c12 */ /* 0x000fe2000f8e96fa */
[----:B------:R-:W-:Y:S01]  /*1c670*/  FFMA.FTZ R12, R172, c[0x0][0x23c], -R178 ;  /* 0x00008f00ac0c7a23 */ /* 0x000fe200000108b2 */
[----:B------:R-:W-:Y:S01]  /*1c680*/  LOP3.LUT R74, R235, UR25, R88, 0x96, !PT ;  /* 0x00000019eb4a7c12 */ /* 0x000fe2000f8e9658 */
[----:B------:R-:W-:Y:S01]  /*1c690*/  FFMA.FTZ R88, R96, c[0x0][0x23c], -R110 ;  /* 0x00008f0060587a23 */ /* 0x000fe2000001086e */
[----:B------:R-:W-:Y:S01]  /*1c6a0*/  MUFU.EX2 R171, R171 ;  /* 0x000000ab00ab7308 */ /* 0x000fe20000000800 */
[----:B------:R-:W-:Y:S01]  /*1c6b0*/  IMAD.WIDE.U32 R40, R102, -0x2daee0ad, RZ ;  /* 0xd2511f5366287825 */ /* 0x000fe200078e00ff */
[----:B------:R-:W-:Y:S02]  /*1c6c0*/  LOP3.LUT R16, R35, UR22, R122, 0x96, !PT ;  /* 0x0000001623107c12 */ /* 0x000fe4000f8e967a */
[----:B------:R-:W-:Y:S01]  /*1c6d0*/  PLOP3.LUT P0, PT, PT, PT, UP0, 0x80, 0x0 ;  /* 0x000000000000781c */ /* 0x000fe20003f0f008 */
[----:B------:R-:W-:Y:S02]  /*1c6e0*/  FFMA.FTZ R90, R36, c[0x0][0x23c], -R178 ;  /* 0x00008f00245a7a23 */ /* 0x000fe400000108b2 */
[----:B------:R-:W-:Y:S02]  /*1c6f0*/  IMAD.MOV.U32 R36, RZ, RZ, R188 ;  /* 0x000000ffff247224 */ /* 0x000fe400078e00bc */
[----:B------:R-:W-:Y:S01]  /*1c700*/  FFMA.FTZ R174, R95, c[0x0][0x23c], -R110 ;  /* 0x00008f005fae7a23 */ /* 0x000fe2000001086e */
[----:B------:R3:W-:Y:S01]  /*1c710*/  MUFU.EX2 R172, R88 ;  /* 0x0000005800ac7308 */ /* 0x0007e20000000800 */
[----:B------:R-:W-:Y:S02]  /*1c720*/  FFMA.FTZ R118, R238, c[0x0][0x23c], -R178 ;  /* 0x00008f00ee767a23 */ /* 0x000fe400000108b2 */
[--C-:B------:R-:W-:Y:S02]  /*1c730*/  FFMA.FTZ R238, R99, c[0x0][0x23c], -R176.reuse ;  /* 0x00008f0063ee7a23 */ /* 0x100fe400000108b0 */
[--C-:B------:R-:W-:Y:S02]  /*1c740*/  FFMA.FTZ R123, R241, c[0x0][0x23c], -R176.reuse ;  /* 0x00008f00f17b7a23 */ /* 0x100fe400000108b0 */
[----:B------:R-:W-:Y:S01]  /*1c750*/  FFMA.FTZ R241, R56, c[0x0][0x23c], -R176 ;  /* 0x00008f0038f17a23 */ /* 0x000fe200000108b0 */
[--C-:B------:R-:W-:Y:S01]  /*1c760*/  HSET2.LE.AND R56, R105, R242.reuse, PT ;  /* 0x000000f269387233 */ /* 0x100fe20003803000 */
[----:B------:R-:W-:Y:S01]  /*1c770*/  IMAD.MOV.U32 R89, RZ, RZ, R209 ;  /* 0x000000ffff597224 */ /* 0x000fe200078e00d1 */
[----:B------:R4:W-:Y:S01]  /*1c780*/  MUFU.EX2 R95, R36 ;  /* 0x00000024005f7308 */ /* 0x0009e20000000800 */
[----:B------:R-:W-:Y:S02]  /*1c790*/  FFMA.FTZ R167, R101, c[0x0][0x23c], -R199 ;  /* 0x00008f0065a77a23 */ /* 0x000fe400000108c7 */
[--C-:B------:R-:W-:Y:S02]  /*1c7a0*/  FFMA.FTZ R101, R201, c[0x0][0x23c], -R178.reuse ;  /* 0x00008f00c9657a23 */ /* 0x100fe400000108b2 */
[----:B------:R-:W-:Y:S02]  /*1c7b0*/  FFMA.FTZ R201, R128, c[0x0][0x23c], -R178 ;  /* 0x00008f0080c97a23 */ /* 0x000fe400000108b2 */
[----:B------:R-:W-:Y:S02]  /*1c7c0*/  IMAD.MOV.U32 R129, RZ, RZ, R89 ;  /* 0x000000ffff817224 */ /* 0x000fe400078e0059 */
[----:B------:R-:W-:Y:S01]  /*1c7d0*/  FFMA.FTZ R188, R46, c[0x0][0x23c], -R176 ;  /* 0x00008f002ebc7a23 */ /* 0x000fe200000108b0 */
[----:B------:R2:W-:Y:S01]  /*1c7e0*/  MUFU.EX2 R92, R12 ;  /* 0x0000000c005c7308 */ /* 0x0005e20000000800 */
[--C-:B------:R-:W-:Y:S01]  /*1c7f0*/  HSET2.LE.AND R46, R106, R242.reuse, PT ;  /* 0x000000f26a2e7233 */ /* 0x100fe20003803000 */
[----:B------:R-:W-:Y:S02]  /*1c800*/  FFMA.FTZ R96, R52, c[0x0][0x23c], -R178 ;  /* 0x00008f0034607a23 */ /* 0x000fe400000108b2 */
[----:B---3--:R-:W-:Y:S02]  /*1c810*/  IMAD.MOV.U32 R88, RZ, RZ, R208 ;  /* 0x000000ffff587224 */ /* 0x008fe400078e00d0 */
[----:B------:R-:W-:Y:S01]  /*1c820*/  FFMA.FTZ R107, R54, c[0x0][0x23c], -R110 ;  /* 0x00008f00366b7a23 */ /* 0x000fe2000001086e */
[----:B------:R-:W-:Y:S01]  /*1c830*/  LOP3.LUT R46, R46, R15, RZ, 0xc0, !PT ;  /* 0x0000000f2e2e7212 */ /* 0x000fe200078ec0ff */
[----:B------:R-:W-:Y:S01]  /*1c840*/  IMAD.MOV.U32 R128, RZ, RZ, R88 ;  /* 0x000000ffff807224 */ /* 0x000fe200078e0058 */
[----:B-1----:R-:W-:Y:S01]  /*1c850*/  F2FP.BF16.PACK_AB R15, R187, R202 ;  /* 0x000000cabb0f723e */ /* 0x002fe200000010ff */
[----:B------:R-:W-:Y:S01]  /*1c860*/  MUFU.EX2 R99, R37 ;  /* 0x0000002500637308 */ /* 0x000fe20000000800 */
[----:B------:R-:W-:Y:S02]  /*1c870*/  IMAD.MOV.U32 R54, RZ, RZ, R234 ;  /* 0x000000ffff367224 */ /* 0x000fe400078e00ea */
[----:B------:R-:W-:Y:S01]  /*1c880*/  IMAD.MOV.U32 R52, RZ, RZ, R128 ;  /* 0x000000ffff347224 */ /* 0x000fe200078e0080 */
[----:B----4-:R-:W3:Y:S01]  /*1c890*/  LDL.LU R36, [R1+0x14] ;  /* 0x0000140001247983 */ /* 0x010ee20000300800 */
[----:B------:R-:W-:Y:S01]  /*1c8a0*/  FFMA.FTZ R165, R82, c[0x0][0x23c], -R110 ;  /* 0x00008f0052a57a23 */ /* 0x000fe2000001086e */
[----:B------:R-:W-:Y:S01]  /*1c8b0*/  SHF.R.U32.HI R71, RZ, 0x18, R54 ;  /* 0x00000018ff477819 */ /* 0x000fe20000011636 */
[--C-:B------:R-:W-:Y:S02]  /*1c8c0*/  FFMA.FTZ R82, R81, c[0x0][0x23c], -R178.reuse ;  /* 0x00008f0051527a23 */ /* 0x100fe400000108b2 */
[----:B------:R-:W-:Y:S01]  /*1c8d0*/  FFMA.FTZ R81, R177, c[0x0][0x23c], -R178 ;  /* 0x00008f00b1517a23 */ /* 0x000fe200000108b2 */
[----:B------:R-:W-:Y:S01]  /*1c8e0*/  MUFU.EX2 R123, R123 ;  /* 0x0000007b007b7308 */ /* 0x000fe20000000800 */
[--C-:B------:R-:W-:Y:S01]  /*1c8f0*/  FFMA.FTZ R177, R44, c[0x0][0x23c], -R176.reuse ;  /* 0x00008f002cb17a23 */ /* 0x100fe200000108b0 */
[--C-:B------:R-:W-:Y:S01]  /*1c900*/  HSET2.LE.AND R44, R94, R242.reuse, PT ;  /* 0x000000f25e2c7233 */ /* 0x100fe20003803000 */
[--C-:B------:R-:W-:Y:S01]  /*1c910*/  FFMA.FTZ R88, R53, c[0x0][0x23c], -R176.reuse ;  /* 0x00008f0035587a23 */ /* 0x100fe200000108b0 */
[----:B--2---:R-:W-:Y:S01]  /*1c920*/  F2FP.BF16.PACK_AB R12, R181, R182 ;  /* 0x000000b6b50c723e */ /* 0x004fe200000010ff */
[----:B------:R-:W-:Y:S02]  /*1c930*/  IMAD.MOV.U32 R53, RZ, RZ, R129 ;  /* 0x000000ffff357224 */ /* 0x000fe400078e0081 */
[----:B------:R-:W-:Y:S01]  /*1c940*/  FFMA.FTZ R129, R55, c[0x0][0x23c], -R176 ;  /* 0x00008f0037817a23 */ /* 0x000fe200000108b0 */
[----:B------:R-:W-:Y:S01]  /*1c950*/  LOP3.LUT R44, R44, R17, RZ, 0xc0, !PT ;  /* 0x000000112c2c7212 */ /* 0x000fe200078ec0ff */
[----:B------:R-:W-:Y:S01]  /*1c960*/  IMAD.MOV.U32 R55, RZ, RZ, R235 ;  /* 0x000000ffff377224 */ /* 0x000fe200078e00eb */
[----:B------:R-:W-:Y:S01]  /*1c970*/  MUFU.EX2 R167, R167 ;  /* 0x000000a700a77308 */ /* 0x000fe20000000800 */
[----:B------:R-:W-:Y:S01]  /*1c980*/  IMAD.MOV.U32 R68, RZ, RZ, R52 ;  /* 0x000000ffff447224 */ /* 0x000fe200078e0034 */
[--C-:B------:R-:W-:Y:S01]  /*1c990*/  HSET2.LE.AND R52, R111, R242.reuse, PT ;  /* 0x000000f26f347233 */ /* 0x100fe20003803000 */
[----:B------:R-:W-:Y:S01]  /*1c9a0*/  SHF.R.U32.HI R17, RZ, 0x10, R54 ;  /* 0x00000010ff117819 */ /* 0x000fe20000011636 */
[----:B------:R-:W-:Y:S01]  /*1c9b0*/  FFMA.FTZ R89, R65, c[0x0][0x23c], -R176 ;  /* 0x00008f0041597a23 */ /* 0x000fe200000108b0 */
[C---:B------:R-:W-:Y:S01]  /*1c9c0*/  LOP3.LUT R21, R54.reuse, 0xffff, RZ, 0xc0, !PT ;  /* 0x0000ffff36157812 */ /* 0x040fe200078ec0ff */
[----:B------:R-:W-:Y:S01]  /*1c9d0*/  FFMA.FTZ R234, R73, c[0x0][0x23c], -R110 ;  /* 0x00008f0049ea7a23 */ /* 0x000fe2000001086e */
[----:B------:R-:W-:Y:S01]  /*1c9e0*/  LOP3.LUT R65, R54, 0xff, RZ, 0xc0, !PT ;  /* 0x000000ff36417812 */ /* 0x000fe200078ec0ff */
[--C-:B------:R-:W-:Y:S01]  /*1c9f0*/  HSET2.LE.AND R54, R75, R242.reuse, PT ;  /* 0x000000f24b367233 */ /* 0x100fe20003803000 */
[----:B------:R-:W-:Y:S01]  /*1ca00*/  LOP3.LUT R52, R52, R15, RZ, 0xc0, !PT ;  /* 0x0000000f34347212 */ /* 0x000fe200078ec0ff */
[----:B------:R-:W-:Y:S01]  /*1ca10*/  MUFU.EX2 R100, R100 ;  /* 0x0000006400647308 */ /* 0x000fe20000000800 */
[----:B------:R-:W-:Y:S01]  /*1ca20*/  F2FP.BF16.PACK_AB R15, R170, R183 ;  /* 0x000000b7aa0f723e */ /* 0x000fe200000010ff */
[----:B------:R-:W-:Y:S01]  /*1ca30*/  FFMA.FTZ R208, R113, c[0x0][0x23c], -R176 ;  /* 0x00008f0071d07a23 */ /* 0x000fe200000108b0 */
[----:B------:R-:W-:Y:S01]  /*1ca40*/  LOP3.LUT R73, R40, 0xff, RZ, 0xc0, !PT ;  /* 0x000000ff28497812 */ /* 0x000fe200078ec0ff */
[----:B------:R-:W-:Y:S01]  /*1ca50*/  IMAD.MOV.U32 R69, RZ, RZ, R53 ;  /* 0x000000ffff457224 */ /* 0x000fe200078e0035 */
[----:B------:R-:W-:Y:S01]  /*1ca60*/  LOP3.LUT R54, R54, R15, RZ, 0xc0, !PT ;  /* 0x0000000f36367212 */ /* 0x000fe200078ec0ff */
[--C-:B------:R-:W-:Y:S01]  /*1ca70*/  HSET2.LE.AND R53, R79, R242.reuse, PT ;  /* 0x000000f24f357233 */ /* 0x100fe20003803000 */
[----:B------:R-:W-:Y:S01]  /*1ca80*/  SHF.R.U32.HI R15, RZ, 0x10, R40 ;  /* 0x00000010ff0f7819 */ /* 0x000fe20000011628 */
[----:B------:R-:W-:Y:S01]  /*1ca90*/  FADD.FTZ R13, -R13, R166 ;  /* 0x000000a60d0d7221 */ /* 0x000fe20000010100 */
[----:B------:R-:W-:Y:S01]  /*1caa0*/  SHF.R.U32.HI R79, RZ, 0x18, R40 ;  /* 0x00000018ff4f7819 */ /* 0x000fe20000011628 */
[----:B------:R-:W-:Y:S01]  /*1cab0*/  MUFU.EX2 R118, R118 ;  /* 0x0000007600767308 */ /* 0x000fe20000000800 */
[--C-:B------:R-:W-:Y:S01]  /*1cac0*/  FFMA.FTZ R166, R4, c[0x0][0x23c], -R176.reuse ;  /* 0x00008f0004a67a23 */ /* 0x100fe200000108b0 */
[----:B------:R-:W-:Y:S01]  /*1cad0*/  LOP3.LUT R47, R47, R12, RZ, 0xc0, !PT ;  /* 0x0000000c2f2f7212 */ /* 0x000fe200078ec0ff */
[----:B------:R-:W-:Y:S01]  /*1cae0*/  FFMA.FTZ R176, R119, c[0x0][0x23c], -R176 ;  /* 0x00008f0077b07a23 */ /* 0x000fe200000108b0 */
[----:B------:R-:W-:Y:S01]  /*1caf0*/  F2FP.BF16.PACK_AB R12, R189, R26 ;  /* 0x0000001abd0c723e */ /* 0x000fe200000010ff */
[--C-:B------:R-:W-:Y:S01]  /*1cb00*/  FFMA.FTZ R119, R30, c[0x0][0x23c], -R199.reuse ;  /* 0x00008f001e777a23 */ /* 0x100fe200000108c7 */
[----:B------:R-:W-:Y:S01]  /*1cb10*/  LOP3.LUT R30, R40, 0xffff, RZ, 0xc0, !PT ;  /* 0x0000ffff281e7812 */ /* 0x000fe200078ec0ff */
[--C-:B------:R-:W-:Y:S01]  /*1cb20*/  FFMA.FTZ R209, R70, c[0x0][0x23c], -R178.reuse ;  /* 0x00008f0046d17a23 */ /* 0x100fe200000108b2 */
[----:B------:R-:W2:Y:S01]  /*1cb30*/  LDL.LU R40, [R1+0x10] ;  /* 0x0000100001287983 */ /* 0x000ea20000300800 */
[----:B------:R-:W-:Y:S01]  /*1cb40*/  FFMA.FTZ R178, R98, c[0x0][0x23c], -R178 ;  /* 0x00008f0062b27a23 */ /* 0x000fe200000108b2 */
[----:B------:R-:W-:Y:S01]  /*1cb50*/  MUFU.EX2 R166, R166 ;  /* 0x000000a600a67308 */ /* 0x000fe20000000800 */
[----:B------:R-:W-:Y:S01]  /*1cb60*/  FFMA.FTZ R98, R45, c[0x0][0x23c], -R110 ;  /* 0x00008f002d627a23 */ /* 0x000fe2000001086e */
[--C-:B------:R-:W-:Y:S01]  /*1cb70*/  HSET2.LE.AND R45, R127, R242.reuse, PT ;  /* 0x000000f27f2d7233 */ /* 0x100fe20003803000 */
[----:B------:R-:W-:Y:S01]  /*1cb80*/  LOP3.LUT R75, R74, 0xff, RZ, 0xc0, !PT ;  /* 0x000000ff4a4b7812 */ /* 0x000fe200078ec0ff */
[----:B------:R-:W-:Y:S01]  /*1cb90*/  FMUL.FTZ R11, R11, c[0x0][0x23c] ;  /* 0x00008f000b0b7a20 */ /* 0x000fe20000410000 */
[----:B------:R-:W-:Y:S01]  /*1cba0*/  LOP3.LUT R32, R41, UR26, R68, 0x96, !PT ;  /* 0x0000001a29207c12 */ /* 0x000fe2000f8e9644 */
[--C-:B------:R-:W-:Y:S01]  /*1cbb0*/  FFMA.FTZ R169, R169, c[0x0][0x23c], -R199.reuse ;  /* 0x00008f00a9a97a23 */ /* 0x100fe200000108c7 */
[----:B------:R-:W-:Y:S01]  /*1cbc0*/  LOP3.LUT R45, R45, R12, RZ, 0xc0, !PT ;  /* 0x0000000c2d2d7212 */ /* 0x000fe200078ec0ff */
[--C-:B------:R-:W-:Y:S01]  /*1cbd0*/  FFMA.FTZ R235, R58, c[0x0][0x23c], -R110.reuse ;  /* 0x00008f003aeb7a23 */ /* 0x100fe2000001086e */
[----:B------:R-:W-:Y:S01]  /*1cbe0*/  F2FP.BF16.PACK_AB R12, R186, R203 ;  /* 0x000000cbba0c723e */ /* 0x000fe200000010ff */
[----:B------:R-:W-:Y:S01]  /*1cbf0*/  MUFU.EX2 R119, R119 ;  /* 0x0000007700777308 */ /* 0x000fe20000000800 */
[----:B------:R-:W-:Y:S01]  /*1cc00*/  LOP3.LUT R127, R32, 0xff, RZ, 0xc0, !PT ;  /* 0x000000ff207f7812 */ /* 0x000fe200078ec0ff */
[--C-:B------:R-:W-:Y:S01]  /*1cc10*/  HSET2.LE.AND R55, R31, R242.reuse, PT ;  /* 0x000000f21f377233 */ /* 0x100fe20003803000 */
[----:B------:R-:W-:Y:S01]  /*1cc20*/  LOP3.LUT R53, R53, R12, RZ, 0xc0, !PT ;  /* 0x0000000c35357212 */ /* 0x000fe200078ec0ff */
[--C-:B------:R-:W-:Y:S01]  /*1cc30*/  FFMA.FTZ R102, R14, c[0x0][0x23c], -R199.reuse ;  /* 0x00008f000e667a23 */ /* 0x100fe200000108c7 */
[----:B------:R-:W-:Y:S01]  /*1cc40*/  LOP3.LUT R12, R74, 0xffff, RZ, 0xc0, !PT ;  /* 0x0000ffff4a0c7812 */ /* 0x000fe200078ec0ff */
[----:B------:R-:W-:Y:S01]  /*1cc50*/  FMUL.FTZ R10, R10, c[0x0][0x23c] ;  /* 0x00008f000a0a7a20 */ /* 0x000fe20000410000 */
[--C-:B------:R-:W-:Y:S01]  /*1cc60*/  HSET2.LE.AND R58, R27, R242.reuse, PT ;  /* 0x000000f21b3a7233 */ /* 0x100fe20003803000 */
[----:B------:R-:W-:Y:S01]  /*1cc70*/  FFMA.FTZ R43, R43, c[0x0][0x23c], -R110 ;  /* 0x00008f002b2b7a23 */ /* 0x000fe2000001086e */
[----:B------:R-:W-:Y:S01]  /*1cc80*/  SHF.R.U32.HI R12, RZ, 0x8, R12 ;  /* 0x00000008ff0c7819 */ /* 0x000fe2000001160c */
[----:B------:R-:W1:Y:S01]  /*1cc90*/  MUFU.EX2 R169, R169 ;  /* 0x000000a900a97308 */ /* 0x000e620000000800 */
[----:B------:R-:W-:Y:S01]  /*1cca0*/  FFMA.FTZ R85, R117, c[0x0][0x23c], -R110 ;  /* 0x00008f0075557a23 */ /* 0x000fe2000001086e */
[----:B------:R-:W-:Y:S01]  /*1ccb0*/  SHF.R.U32.HI R30, RZ, 0x8, R30 ;  /* 0x00000008ff1e7819 */ /* 0x000fe2000001161e */
[----:B------:R-:W-:Y:S01]  /*1ccc0*/  FFMA.FTZ R113, R42, c[0x0][0x23c], -R199 ;  /* 0x00008f002a717a23 */ /* 0x000fe200000108c7 */
[----:B------:R-:W-:Y:S01]  /*1ccd0*/  PRMT R75, R75, 0x5410, R12 ;  /* 0x000054104b4b7816 */ /* 0x000fe2000000000c */
[----:B------:R-:W-:Y:S01]  /*1cce0*/  FFMA.FTZ R29, R29, c[0x0][0x23c], -R110 ;  /* 0x00008f001d1d7a23 */ /* 0x000fe2000001086e */
[----:B------:R-:W-:Y:S01]  /*1ccf0*/  SHF.R.U32.HI R12, RZ, 0x8, R21 ;  /* 0x00000008ff0c7819 */ /* 0x000fe20000011615 */
[----:B------:R-:W-:Y:S01]  /*1cd00*/  IMAD.WIDE.U32 R20, R20, -0x2daee0ad, RZ ;  /* 0xd2511f5314147825 */ /* 0x000fe200078e00ff */
[----:B------:R-:W-:Y:S02]  /*1cd10*/  PRMT R73, R73, 0x5410, R30 ;  /* 0x0000541049497816 */ /* 0x000fe4000000001e */
[----:B------:R-:W-:Y:S01]  /*1cd20*/  MUFU.EX2 R117, R33 ;  /* 0x0000002100757308 */ /* 0x000fe20000000800 */
[----:B------:R-:W-:Y:S01]  /*1cd30*/  PRMT R65, R65, 0x5410, R12 ;  /* 0x0000541041417816 */ /* 0x000fe2000000000c */
[--C-:B------:R-:W-:Y:S01]  /*1cd40*/  FFMA.FTZ R87, R77, c[0x0][0x23c], -R110.reuse ;  /* 0x00008f004d577a23 */ /* 0x100fe2000001086e */
[----:B------:R-:W-:Y:S01]  /*1cd50*/  LOP3.LUT R12, R17, 0xff, RZ, 0xc0, !PT ;  /* 0x000000ff110c7812 */ /* 0x000fe200078ec0ff */
[----:B------:R-:W-:Y:S01]  /*1cd60*/  FFMA.FTZ R106, R28, c[0x0][0x23c], -R199 ;  /* 0x00008f001c6a7a23 */ /* 0x000fe200000108c7 */
[----:B------:R-:W-:Y:S01]  /*1cd70*/  LOP3.LUT R30, R15, 0xff, RZ, 0xc0, !PT ;  /* 0x000000ff0f1e7812 */ /* 0x000fe200078ec0ff */
[----:B------:R-:W-:Y:S01]  /*1cd80*/  FFMA.FTZ R28, R97, c[0x0][0x23c], -R110 ;  /* 0x00008f00611c7a23 */ /* 0x000fe2000001086e */
[----:B------:R-:W-:Y:S01]  /*1cd90*/  PRMT R71, R12, 0x5410, R71 ;  /* 0x000054100c477816 */ /* 0x000fe20000000047 */
[--C-:B------:R-:W-:Y:S01]  /*1cda0*/  FFMA.FTZ R97, R24, c[0x0][0x23c], -R199.reuse ;  /* 0x00008f0018617a23 */ /* 0x100fe200000108c7 */
[----:B------:R-:W-:Y:S01]  /*1cdb0*/  LOP3.LUT R12, R32, 0xffff, RZ, 0xc0, !PT ;  /* 0x0000ffff200c7812 */ /* 0x000fe200078ec0ff */
[----:B------:R-:W4:Y:S01]  /*1cdc0*/  MUFU.EX2 R10, R10 ;  /* 0x0000000a000a7308 */ /* 0x000f220000000800 */
[----:B------:R-:W-:Y:S01]  /*1cdd0*/  SHF.R.U32.HI R77, RZ, 0x10, R32 ;  /* 0x00000010ff4d7819 */ /* 0x000fe20000011620 */
[----:B------:R-:W-:Y:S01]  /*1cde0*/  FFMA.FTZ R164, R86, c[0x0][0x23c], -R199 ;  /* 0x00008f0056a47a23 */ /* 0x000fe200000108c7 */
[----:B------:R-:W-:Y:S01]  /*1cdf0*/  SHF.R.U32.HI R12, RZ, 0x8, R12 ;  /* 0x00000008ff0c7819 */ /* 0x000fe2000001160c */
[--C-:B------:R-:W-:Y:S01]  /*1ce00*/  FFMA.FTZ R4, R93, c[0x0][0x23c], -R110.reuse ;  /* 0x00008f005d047a23 */ /* 0x100fe2000001086e */
[----:B-1----:R-:W-:Y:S01]  /*1ce10*/  F2FP.BF16.PACK_AB R14, R169, R184 ;  /* 0x000000b8a90e723e */ /* 0x002fe200000010ff */
[----:B------:R-:W-:Y:S01]  /*1ce20*/  FFMA.FTZ R112, R115, c[0x0][0x23c], -R110 ;  /* 0x00008f0073707a23 */ /* 0x000fe2000001086e */
[----:B------:R-:W-:Y:S01]  /*1ce30*/  PRMT R127, R127, 0x5410, R12 ;  /* 0x000054107f7f7816 */ /* 0x000fe2000000000c */
[--C-:B------:R-:W-:Y:S01]  /*1ce40*/  HSET2.LE.AND R71, R71, R242.reuse, PT ;  /* 0x000000f247477233 */ /* 0x100fe20003803000 */
[----:B------:R-:W-:Y:S01]  /*1ce50*/  LOP3.LUT R55, R55, R14, RZ, 0xc0, !PT ;  /* 0x0000000e37377212 */ /* 0x000fe200078ec0ff */
[----:B------:R1:W1:Y:S01]  /*1ce60*/  MUFU.EX2 R12, R11 ;  /* 0x0000000b000c7308 */ /* 0x0002620000000800 */
[----:B------:R-:W-:Y:S01]  /*1ce70*/  LOP3.LUT R14, R21, UR21, R248, 0x96, !PT ;  /* 0x00000015150e7c12 */ /* 0x000fe2000f8e96f8 */
[--C-:B------:R-:W-:Y:S01]  /*1ce80*/  HSET2.LE.AND R70, R65, R242.reuse, PT ;  /* 0x000000f241467233 */ /* 0x100fe20003803000 */
[----:B------:R-:W-:Y:S01]  /*1ce90*/  PRMT R79, R30, 0x5410, R79 ;  /* 0x000054101e4f7816 */ /* 0x000fe2000000004f */
[----:B------:R-:W-:Y:S01]  /*1cea0*/  IMAD.WIDE.U32 R30, R16, -0x2daee0ad, RZ ;  /* 0xd2511f53101e7825 */ /* 0x000fe200078e00ff */
[----:B------:R-:W-:Y:S02]  /*1ceb0*/  SHF.R.U32.HI R32, RZ, 0x18, R32 ;  /* 0x00000018ff207819 */ /* 0x000fe40000011620 */
[----:B------:R-:W-:Y:S01]  /*1cec0*/  LOP3.LUT R77, R77, 0xff, RZ, 0xc0, !PT ;  /* 0x000000ff4d4d7812 */ /* 0x000fe200078ec0ff */
[----:B------:R-:W-:Y:S01]  /*1ced0*/  IMAD.WIDE.U32 R14, R14, -0x326172a9, RZ ;  /* 0xcd9e8d570e0e7825 */ /* 0x000fe200078e00ff */
[--C-:B------:R-:W-:Y:S01]  /*1cee0*/  HSET2.LE.AND R79, R79, R242.reuse, PT ;  /* 0x000000f24f4f7233 */ /* 0x100fe20003803000 */
[----:B------:R1:W-:Y:S01]  /*1cef0*/  MUFU.EX2 R94, R43 ;  /* 0x0000002b005e7308 */ /* 0x0003e20000000800 */
[----:B------:R-:W-:Y:S01]  /*1cf00*/  PRMT R77, R77, 0x5410, R32 ;  /* 0x000054104d4d7816 */ /* 0x000fe20000000020 */
[--C-:B------:R-:W-:Y:S01]  /*1cf10*/  FFMA.FTZ R206, R206, c[0x0][0x23c], -R199.reuse ;  /* 0x00008f00cece7a23 */ /* 0x100fe200000108c7 */
[--C-:B------:R-:W-:Y:S01]  /*1cf20*/  SHF.R.U32.HI R69, RZ, 0x10, R74.reuse ;  /* 0x00000010ff457819 */ /* 0x100fe2000001164a */
[C---:B----4-:R-:W-:Y:S01]  /*1cf30*/  FMUL.FTZ R27, R10.reuse, R155 ;  /* 0x0000009b0a1b7220 */ /* 0x050fe20000410000 */
[----:B------:R-:W-:Y:S01]  /*1cf40*/  SHF.R.U32.HI R74, RZ, 0x18, R74 ;  /* 0x00000018ff4a7819 */ /* 0x000fe2000001164a */
[----:B------:R-:W-:Y:S01]  /*1cf50*/  FMUL.FTZ R42, R10, R162 ;  /* 0x000000a20a2a7220 */ /* 0x000fe20000410000 */
[--C-:B------:R-:W-:Y:S01]  /*1cf60*/  HSET2.LE.AND R77, R77, R242.reuse, PT ;  /* 0x000000f24d4d7233 */ /* 0x100fe20003803000 */
[----:B------:R-:W-:Y:S01]  /*1cf70*/  IMAD.MOV.U32 R162, RZ, RZ, R210 ;  /* 0x000000ffffa27224 */ /* 0x000fe200078e00d2 */
[----:B------:R-:W-:Y:S01]  /*1cf80*/  LOP3.LUT R69, R69, 0xff, RZ, 0xc0, !PT ;  /* 0x000000ff45457812 */ /* 0x000fe200078ec0ff */
[----:B------:R-:W-:Y:S01]  /*1cf90*/  MUFU.EX2 R164, R164 ;  /* 0x000000a400a47308 */ /* 0x000fe20000000800 */
[--C-:B------:R-:W-:Y:S02]  /*1cfa0*/  FFMA.FTZ R204, R204, c[0x0][0x23c], -R199.reuse ;  /* 0x00008f00cccc7a23 */ /* 0x100fe400000108c7 */
[----:B------:R-:W-:Y:S01]  /*1cfb0*/  FFMA.FTZ R8, R108, c[0x0][0x23c], -R110 ;  /* 0x00008f006c087a23 */ /* 0x000fe2000001086e */
[----:B------:R-:W-:Y:S01]  /*1cfc0*/  PRMT R69, R69, 0x5410, R74 ;  /* 0x0000541045457816 */ /* 0x000fe2000000004a */
[----:B-1----:R-:W-:Y:S01]  /*1cfd0*/  FMUL.FTZ R11, R13, c[0x0][0x23c] ;  /* 0x00008f000d0b7a20 */ /* 0x002fe20000410000 */
[----:B------:R-:W-:Y:S01]  /*1cfe0*/  LOP3.LUT R13, R31, UR19, R20, 0x96, !PT ;  /* 0x000000131f0d7c12 */ /* 0x000fe2000f8e9614 */
[C---:B------:R-:W-:Y:S02]  /*1cff0*/  FMUL.FTZ R16, R12.reuse, R140 ;  /* 0x0000008c0c107220 */ /* 0x040fe40000410000 */
[C---:B------:R-:W-:Y:S01]  /*1d000*/  FMUL.FTZ R17, R12.reuse, R141 ;  /* 0x0000008d0c117220 */ /* 0x040fe20000410000 */
[----:B------:R-:W-:Y:S01]  /*1d010*/  MUFU.EX2 R106, R106 ;  /* 0x0000006a006a7308 */ /* 0x000fe20000000800 */
[C---:B------:R-:W-:Y:S01]  /*1d020*/  FMUL.FTZ R20, R12.reuse, R136 ;  /* 0x000000880c147220 */ /* 0x040fe20000410000 */
[--C-:B------:R-:W-:Y:S01]  /*1d030*/  HSET2.LE.AND R69, R69, R242.reuse, PT ;  /* 0x000000f245457233 */ /* 0x100fe20003803000 */
[C---:B------:R-:W-:Y:S02]  /*1d040*/  FMUL.FTZ R21, R12.reuse, R137 ;  /* 0x000000890c157220 */ /* 0x040fe40000410000 */
[C---:B------:R-:W-:Y:S02]  /*1d050*/  FMUL.FTZ R32, R12.reuse, R148 ;  /* 0x000000940c207220 */ /* 0x040fe40000410000 */
[C---:B------:R-:W-:Y:S02]  /*1d060*/  FMUL.FTZ R33, R12.reuse, R149 ;  /* 0x000000950c217220 */ /* 0x040fe40000410000 */
[----:B------:R-:W-:Y:S01]  /*1d070*/  FMUL.FTZ R37, R12, R145 ;  /* 0x000000910c257220 */ /* 0x000fe20000410000 */
[----:B------:R-:W1:Y:S01]  /*1d080*/  MUFU.EX2 R11, R11 ;  /* 0x0000000b000b7308 */ /* 0x000e620000000800 */
[--C-:B------:R-:W-:Y:S01]  /*1d090*/  FFMA.FTZ R108, R18, c[0x0][0x23c], -R199.reuse ;  /* 0x00008f00126c7a23 */ /* 0x100fe200000108c7 */
[----:B------:R-:W-:Y:S01]  /*1d0a0*/  F2FP.BF16.PACK_AB R18, R123, R124 ;  /* 0x0000007c7b12723e */ /* 0x000fe200000010ff */
[----:B------:R-:W-:Y:S02]  /*1d0b0*/  FMUL.FTZ R43, R10, R163 ;  /* 0x000000a30a2b7220 */ /* 0x000fe40000410000 */
[--C-:B------:R-:W-:Y:S01]  /*1d0c0*/  FFMA.FTZ R122, R205, c[0x0][0x23c], -R110.reuse ;  /* 0x00008f00cd7a7a23 */ /* 0x100fe2000001086e */
[----:B------:R-:W-:Y:S01]  /*1d0d0*/  LOP3.LUT R59, R59, R18, RZ, 0xc0, !PT ;  /* 0x000000123b3b7212 */ /* 0x000fe200078ec0ff */
[--C-:B------:R-:W-:Y:S01]  /*1d0e0*/  FFMA.FTZ R104, R60, c[0x0][0x23c], -R199.reuse ;  /* 0x00008f003c687a23 */ /* 0x100fe200000108c7 */
[--C-:B------:R-:W-:Y:S01]  /*1d0f0*/  HSET2.LE.AND R60, R19, R242.reuse, PT ;  /* 0x000000f2133c7233 */ /* 0x100fe20003803000 */
[----:B------:R-:W-:Y:S01]  /*1d100*/  F2FP.BF16.PACK_AB R19, R168, R173 ;  /* 0x000000ada813723e */ /* 0x000fe200000010ff */
[----:B------:R-:W-:Y:S01]  /*1d110*/  MUFU.EX2 R113, R113 ;  /* 0x0000007100717308 */ /* 0x000fe20000000800 */
[--C-:B------:R-:W-:Y:S02]  /*1d120*/  FFMA.FTZ R86, R131, c[0x0][0x23c], -R110.reuse ;  /* 0x00008f0083567a23 */ /* 0x100fe4000001086e */
[----:B------:R-:W-:Y:S01]  /*1d130*/  LOP3.LUT R56, R56, R19, RZ, 0xc0, !PT ;  /* 0x0000001338387212 */ /* 0x000fe200078ec0ff */
[--C-:B------:R-:W-:Y:S02]  /*1d140*/  FFMA.FTZ R205, R78, c[0x0][0x23c], -R110.reuse ;  /* 0x00008f004ecd7a23 */ /* 0x100fe4000001086e */
[--C-:B------:R-:W-:Y:S02]  /*1d150*/  FFMA.FTZ R105, R64, c[0x0][0x23c], -R199.reuse ;  /* 0x00008f0040697a23 */ /* 0x100fe400000108c7 */
[--C-:B------:R-:W-:Y:S02]  /*1d160*/  FFMA.FTZ R175, R120, c[0x0][0x23c], -R110.reuse ;  /* 0x00008f0078af7a23 */ /* 0x100fe4000001086e */
[----:B------:R-:W4:Y:S01]  /*1d170*/  MUFU.EX2 R102, R102 ;  /* 0x0000006600667308 */ /* 0x000f220000000800 */
[--C-:B------:R-:W-:Y:S02]  /*1d180*/  FFMA.FTZ R130, R130, c[0x0][0x23c], -R110.reuse ;  /* 0x00008f0082827a23 */ /* 0x100fe4000001086e */
[--C-:B------:R-:W-:Y:S02]  /*1d190*/  FFMA.FTZ R121, R121, c[0x0][0x23c], -R110.reuse ;  /* 0x00008f0079797a23 */ /* 0x100fe4000001086e */
[----:B------:R-:W-:Y:S01]  /*1d1a0*/  FFMA.FTZ R110, R76, c[0x0][0x23c], -R110 ;  /* 0x00008f004c6e7a23 */ /* 0x000fe2000001086e */
[--C-:B------:R-:W-:Y:S01]  /*1d1b0*/  HSET2.LE.AND R76, R127, R242.reuse, PT ;  /* 0x000000f27f4c7233 */ /* 0x100fe20003803000 */
        /* <DEDUP_REMOVED lines=8> */
[----:B------:R4:W-:Y:S01]  /*1d240*/  MUFU.EX2 R93, R28 ;  /* 0x0000001c005d7308 */ /* 0x0009e20000000800 */
[----:B------:R-:W-:Y:S09]  /*1d250*/  FFMA.FTZ R194, R194, c[0x0][0x23c], -R199 ;  /* 0x00008f00c2c27a23 */ /* 0x000ff200000108c7 */
[----:B------:R-:W-:Y:S01]  /*1d260*/  MUFU.EX2 R108, R108 ;  /* 0x0000006c006c7308 */ /* 0x000fe20000000800 */
[C---:B-1----:R-:W-:Y:S09]  /*1d270*/  FMUL.FTZ R29, R11.reuse, R157 ;  /* 0x0000009d0b1d7220 */ /* 0x042ff20000410000 */
[----:B------:R-:W1:Y:S01]  /*1d280*/  MUFU.EX2 R97, R97 ;  /* 0x0000006100617308 */ /* 0x000e620000000800 */
[----:B----4-:R-:W-:Y:S09]  /*1d290*/  FMUL.FTZ R28, R11, R156 ;  /* 0x0000009c0b1c7220 */ /* 0x010ff20000410000 */
[----:B------:R-:W4:Y:S10]  /*1d2a0*/  MUFU.EX2 R165, R165 ;  /* 0x000000a500a57308 */ /* 0x000f340000000800 */
[----:B------:R-:W-:Y:S10]  /*1d2b0*/  MUFU.EX2 R89, R89 ;  /* 0x0000005900597308 */ /* 0x000ff40000000800 */
[----:B------:R-:W1:Y:S10]  /*1d2c0*/  MUFU.EX2 R88, R88 ;  /* 0x0000005800587308 */ /* 0x000e740000000800 */
[----:B------:R-:W-:Y:S10]  /*1d2d0*/  MUFU.EX2 R122, R122 ;  /* 0x0000007a007a7308 */ /* 0x000ff40000000800 */
[----:B------:R-:W1:Y:S10]  /*1d2e0*/  MUFU.EX2 R107, R107 ;  /* 0x0000006b006b7308 */ /* 0x000e740000000800 */
[----:B------:R1:W-:Y:S10]  /*1d2f0*/  MUFU.EX2 R120, R66 ;  /* 0x0000004200787308 */ /* 0x0003f40000000800 */
[----:B------:R-:W-:Y:S10]  /*1d300*/  MUFU.EX2 R104, R104 ;  /* 0x0000006800687308 */ /* 0x000ff40000000800 */
[----:B------:R-:W1:Y:S10]  /*1d310*/  MUFU.EX2 R105, R105 ;  /* 0x0000006900697308 */ /* 0x000e740000000800 */
[----:B------:R-:W-:Y:S10]  /*1d320*/  MUFU.EX2 R116, R224 ;  /* 0x000000e000747308 */ /* 0x000ff40000000800 */
[----:B------:R-:W1:Y:S01]  /*1d330*/  MUFU.EX2 R115, R222 ;  /* 0x000000de00737308 */ /* 0x000e620000000800 */
[C---:B---3--:R-:W-:Y:S02]  /*1d340*/  FFMA.FTZ R202, R12.reuse, R36, R202 ;  /* 0x000000240cca7223 */ /* 0x048fe400000100ca */
[----:B------:R-:W-:Y:S01]  /*1d350*/  FMUL.FTZ R36, R12, R144 ;  /* 0x000000900c247220 */ /* 0x000fe20000410000 */
[----:B------:R-:W-:Y:S01]  /*1d360*/  LOP3.LUT R12, R15, UR20, R34, 0x96, !PT ;  /* 0x000000140f0c7c12 */ /* 0x000fe2000f8e9622 */
[----:B------:R-:W-:Y:S05]  /*1d370*/  FADD.FTZ R202, R187, R202 ;  /* 0x000000cabbca7221 */ /* 0x000fea0000010000 */
[----:B------:R-:W-:Y:S10]  /*1d380*/  MUFU.EX2 R114, R114 ;  /* 0x0000007200727308 */ /* 0x000ff40000000800 */
[----:B------:R-:W3:Y:S10]  /*1d390*/  MUFU.EX2 R103, R103 ;  /* 0x0000006700677308 */ /* 0x000ef40000000800 */
[----:B------:R-:W1:Y:S10]  /*1d3a0*/  MUFU.EX2 R98, R98 ;  /* 0x0000006200627308 */ /* 0x000e740000000800 */
[----:B------:R-:W-:Y:S01]  /*1d3b0*/  MUFU.EX2 R128, R128 ;  /* 0x0000008000807308 */ /* 0x000fe20000000800 */
[----:B--2---:R-:W-:Y:S09]  /*1d3c0*/  FFMA.FTZ R144, R11, R40, R25 ;  /* 0x000000280b907223 */ /* 0x004ff20000010019 */
[----:B------:R-:W2:Y:S01]  /*1d3d0*/  MUFU.EX2 R127, R127 ;  /* 0x0000007f007f7308 */ /* 0x000ea20000000800 */
[----:B------:R-:W-:Y:S04]  /*1d3e0*/  IMAD.WIDE.U32 R40, R12, -0x2daee0ad, RZ ;  /* 0xd2511f530c287825 */ /* 0x000fe800078e00ff */
[----:B------:R-:W-:Y:S01]  /*1d3f0*/  IMAD.WIDE.U32 R12, R13, -0x326172a9, RZ ;  /* 0xcd9e8d570d0c7825 */ /* 0x000fe200078e00ff */
[----:B------:R-:W-:Y:S03]  /*1d400*/  LOP3.LUT R30, R41, UR17, R30, 0x96, !PT ;  /* 0x00000011291e7c12 */ /* 0x000fe6000f8e961e */
[----:B------:R-:W-:Y:S01]  /*1d410*/  FMUL.FTZ R41, R11, R161 ;  /* 0x000000a10b297220 */ /* 0x000fe20000410000 */
[----:B------:R-:W-:Y:S01]  /*1d420*/  MUFU.EX2 R91, R91 ;  /* 0x0000005b005b7308 */ /* 0x000fe20000000800 */
[----:B------:R-:W-:Y:S01]  /*1d430*/  LOP3.LUT R24, R13, UR18, R14, 0x96, !PT ;  /* 0x000000120d187c12 */ /* 0x000fe2000f8e960e */
[----:B------:R-:W-:Y:S04]  /*1d440*/  IMAD.WIDE.U32 R14, R30, -0x326172a9, RZ ;  /* 0xcd9e8d571e0e7825 */ /* 0x000fe800078e00ff */
[----:B------:R-:W-:Y:S01]  /*1d450*/  IMAD.WIDE.U32 R24, R24, -0x2daee0ad, RZ ;  /* 0xd2511f5318187825 */ /* 0x000fe200078e00ff */
[----:B------:R-:W-:Y:S03]  /*1d460*/  LOP3.LUT R12, R15, UR16, R12, 0x96, !PT ;  /* 0x000000100f0c7c12 */ /* 0x000fe6000f8e960c */
[----:B------:R-:W1:Y:S01]  /*1d470*/  MUFU.EX2 R90, R90 ;  /* 0x0000005a005a7308 */ /* 0x000e620000000800 */
[----:B------:R-:W-:Y:S01]  /*1d480*/  LOP3.LUT R13, R25, UR13, R40, 0x96, !PT ;  /* 0x0000000d190d7c12 */ /* 0x000fe2000f8e9628 */
[C---:B------:R-:W-:Y:S02]  /*1d490*/  FMUL.FTZ R25, R11.reuse, R153 ;  /* 0x000000990b197220 */ /* 0x040fe40000410000 */
[----:B------:R-:W-:Y:S02]  /*1d4a0*/  FMUL.FTZ R40, R11, R160 ;  /* 0x000000a00b287220 */ /* 0x000fe40000410000 */
[----:B------:R-:W-:Y:S04]  /*1d4b0*/  IMAD.WIDE.U32 R30, R13, -0x326172a9, RZ ;  /* 0xcd9e8d570d1e7825 */ /* 0x000fe800078e00ff */
[----:B------:R-:W2:Y:S01]  /*1d4c0*/  MUFU.EX2 R129, R129 ;  /* 0x0000008100817308 */ /* 0x000ea20000000800 */
[----:B------:R-:W-:Y:S01]  /*1d4d0*/  LOP3.LUT R68, R31, UR25, R14, 0x96, !PT ;  /* 0x000000191f447c12 */ /* 0x000fe2000f8e960e */
[----:B------:R-:W-:Y:S01]  /*1d4e0*/  FMUL.FTZ R13, R11, R133 ;  /* 0x000000850b0d7220 */ /* 0x000fe20000410000 */
[----:B------:R-:W-:Y:S01]  /*1d4f0*/  LOP3.LUT R14, R30, 0xffff, RZ, 0xc0, !PT ;  /* 0x0000ffff1e0e7812 */ /* 0x000fe200078ec0ff */
[----:B------:R-:W-:Y:S01]  /*1d500*/  FMUL.FTZ R31, R10, R159 ;  /* 0x0000009f0a1f7220 */ /* 0x000fe20000410000 */
[----:B------:R-:W-:Y:S01]  /*1d510*/  LOP3.LUT R145, R30, 0xff, RZ, 0xc0, !PT ;  /* 0x000000ff1e917812 */ /* 0x000fe200078ec0ff */
[----:B------:R-:W-:Y:S01]  /*1d520*/  IMAD.MOV.U32 R161, RZ, RZ, R219 ;  /* 0x000000ffffa17224 */ /* 0x000fe200078e00db */
[----:B------:R-:W-:Y:S01]  /*1d530*/  SHF.R.U32.HI R141, RZ, 0x10, R30 ;  /* 0x00000010ff8d7819 */ /* 0x000fe2000001161e */
[----:B------:R-:W-:Y:S01]  /*1d540*/  IMAD.MOV.U32 R160, RZ, RZ, R218 ;  /* 0x000000ffffa07224 */ /* 0x000fe200078e00da */
[----:B------:R-:W-:Y:S01]  /*1d550*/  SHF.R.U32.HI R14, RZ, 0x8, R14 ;  /* 0x00000008ff0e7819 */ /* 0x000fe2000001160e */
[----:B------:R-:W-:Y:S01]  /*1d560*/  MUFU.EX2 R96, R96 ;  /* 0x0000006000607308 */ /* 0x000fe20000000800 */
[----:B------:R-:W-:Y:S01]  /*1d570*/  LOP3.LUT R141, R141, 0xff, RZ, 0xc0, !PT ;  /* 0x000000ff8d8d7812 */ /* 0x000fe200078ec0ff */
[----:B------:R-:W-:Y:S01]  /*1d580*/  IMAD.MOV.U32 R153, RZ, RZ, R214 ;  /* 0x000000ffff997224 */ /* 0x000fe200078e00d6 */
[----:B------:R-:W-:Y:S01]  /*1d590*/  PRMT R145, R145, 0x5410, R14 ;  /* 0x0000541091917816 */ /* 0x000fe2000000000e */
[----:B------:R-:W-:Y:S01]  /*1d5a0*/  IMAD.MOV.U32 R160, RZ, RZ, R212 ;  /* 0x000000ffffa07224 */ /* 0x000fe200078e00d4 */
[----:B------:R-:W-:Y:S01]  /*1d5b0*/  SHF.R.U32.HI R14, RZ, 0x18, R30 ;  /* 0x00000018ff0e7819 */ /* 0x000fe2000001161e */
[----:B------:R-:W-:Y:S01]  /*1d5c0*/  FMUL.FTZ R30, R10, R158 ;  /* 0x0000009e0a1e7220 */ /* 0x000fe20000410000 */
[----:B------:R-:W-:Y:S01]  /*1d5d0*/  LOP3.LUT R18, R68, 0xffff, RZ, 0xc0, !PT ;  /* 0x0000ffff44127812 */ /* 0x000fe200078ec0ff */
[--C-:B-1----:R-:W-:Y:S01]  /*1d5e0*/  HSET2.LE.AND R66, R145, R242.reuse, PT ;  /* 0x000000f291427233 */ /* 0x102fe20003803000 */
[----:B------:R-:W-:Y:S01]  /*1d5f0*/  PRMT R141, R141, 0x5410, R14 ;  /* 0x000054108d8d7816 */ /* 0x000fe2000000000e */
[----:B------:R-:W1:Y:S01]  /*1d600*/  MUFU.EX2 R101, R101 ;  /* 0x0000006500657308 */ /* 0x000e620000000800 */
[----:B------:R-:W-:Y:S01]  /*1d610*/  IMAD.WIDE.U32 R14, R12, -0x2daee0ad, RZ ;  /* 0xd2511f530c0e7825 */ /* 0x000fe200078e00ff */
[----:B------:R-:W-:Y:S02]  /*1d620*/  LOP3.LUT R19, R68, 0xff, RZ, 0xc0, !PT ;  /* 0x000000ff44137812 */ /* 0x000fe400078ec0ff */
[----:B------:R-:W-:Y:S01]  /*1d630*/  SHF.R.U32.HI R18, RZ, 0x8, R18 ;  /* 0x00000008ff127819 */ /* 0x000fe20000011612 */
[--C-:B------:R-:W-:Y:S01]  /*1d640*/  HSET2.LE.AND R67, R141, R242.reuse, PT ;  /* 0x000000f28d437233 */ /* 0x100fe20003803000 */
[C---:B------:R-:W-:Y:S02]  /*1d650*/  LOP3.LUT R12, R14.reuse, 0xffff, RZ, 0xc0, !PT ;  /* 0x0000ffff0e0c7812 */ /* 0x040fe400078ec0ff */
[----:B------:R-:W-:Y:S02]  /*1d660*/  LOP3.LUT R137, R14, 0xff, RZ, 0xc0, !PT ;  /* 0x000000ff0e897812 */ /* 0x000fe400078ec0ff */
[----:B------:R-:W-:Y:S01]  /*1d670*/  MUFU.EX2 R112, R112 ;  /* 0x0000007000707308 */ /* 0x000fe20000000800 */
[----:B------:R-:W-:Y:S02]  /*1d680*/  SHF.R.U32.HI R12, RZ, 0x8, R12 ;  /* 0x00000008ff0c7819 */ /* 0x000fe4000001160c */
[----:B------:R-:W-:Y:S01]  /*1d690*/  LOP3.LUT R78, R15, UR26, R24, 0x96, !PT ;  /* 0x0000001a0f4e7c12 */ /* 0x000fe2000f8e9618 */
[----:B------:R-:W-:Y:S01]  /*1d6a0*/  FMUL.FTZ R24, R11, R152 ;  /* 0x000000980b187220 */ /* 0x000fe20000410000 */
[----:B------:R-:W-:Y:S01]  /*1d6b0*/  SHF.R.U32.HI R131, RZ, 0x18, R14 ;  /* 0x00000018ff837819 */ /* 0x000fe2000001160e */
[C---:B------:R-:W-:Y:S01]  /*1d6c0*/  FFMA.FTZ R152, R10.reuse, R243, R26 ;  /* 0x000000f30a987223 */ /* 0x040fe2000001001a */
[----:B------:R-:W-:Y:S01]  /*1d6d0*/  PRMT R137, R137, 0x5410, R12 ;  /* 0x0000541089897816 */ /* 0x000fe2000000000c */
[C---:B------:R-:W-:Y:S01]  /*1d6e0*/  FMUL.FTZ R15, R10.reuse, R135 ;  /* 0x000000870a0f7220 */ /* 0x040fe20000410000 */
[----:B------:R-:W-:Y:S01]  /*1d6f0*/  SHF.R.U32.HI R12, RZ, 0x10, R14 ;  /* 0x00000010ff0c7819 */ /* 0x000fe2000001160e */
[----:B------:R-:W1:Y:S01]  /*1d700*/  MUFU.EX2 R109, R109 ;  /* 0x0000006d006d7308 */ /* 0x000e620000000800 */
[C---:B------:R-:W-:Y:S01]  /*1d710*/  FMUL.FTZ R14, R10.reuse, R134 ;  /* 0x000000860a0e7220 */ /* 0x040fe20000410000 */
[----:B------:R-:W-:Y:S01]  /*1d720*/  PRMT R19, R19, 0x5410, R18 ;  /* 0x0000541013137816 */ /* 0x000fe20000000012 */
[----:B------:R-:W-:Y:S01]  /*1d730*/  FMUL.FTZ R26, R10, R154 ;  /* 0x0000009a0a1a7220 */ /* 0x000fe20000410000 */
[----:B------:R-:W-:Y:S01]  /*1d740*/  F2FP.BF16.PACK_AB R10, R166, R171 ;  /* 0x000000aba60a723e */ /* 0x000fe200000010ff */
[--C-:B------:R-:W-:Y:S01]  /*1d750*/  HSET2.LE.AND R74, R137, R242.reuse, PT ;  /* 0x000000f2894a7233 */ /* 0x100fe20003803000 */
[----:B------:R-:W-:Y:S01]  /*1d760*/  LOP3.LUT R12, R12, 0xff, RZ, 0xc0, !PT ;  /* 0x000000ff0c0c7812 */ /* 0x000fe200078ec0ff */
[--C-:B------:R-:W-:Y:S01]  /*1d770*/  HSET2.LE.AND R64, R19, R242.reuse, PT ;  /* 0x000000f213407233 */ /* 0x100fe20003803000 */
[----:B------:R-:W-:Y:S01]  /*1d780*/  LOP3.LUT R57, R57, R10, RZ, 0xc0, !PT ;  /* 0x0000000a39397212 */ /* 0x000fe200078ec0ff */
[----:B------:R-:W-:Y:S01]  /*1d790*/  FADD.FTZ R189, R189, R152 ;  /* 0x00000098bdbd7221 */ /* 0x000fe20000010000 */
[----:B------:R-:W-:Y:S01]  /*1d7a0*/  MUFU.EX2 R130, R130 ;  /* 0x0000008200827308 */ /* 0x000fe20000000800 */
[----:B------:R-:W-:Y:S01]  /*1d7b0*/  F2FP.BF16.PACK_AB R10, R164, R167 ;  /* 0x000000a7a40a723e */ /* 0x000fe200000010ff */
[----:B------:R-:W-:Y:S01]  /*1d7c0*/  IMAD.MOV.U32 R243, RZ, RZ, R211 ;  /* 0x000000fffff37224 */ /* 0x000fe200078e00d3 */
[--C-:B------:R-:W-:Y:S02]  /*1d7d0*/  SHF.R.U32.HI R19, RZ, 0x10, R68.reuse ;  /* 0x00000010ff137819 */ /* 0x100fe40000011644 */
[----:B------:R-:W-:Y:S02]  /*1d7e0*/  LOP3.LUT R61, R61, R10, RZ, 0xc0, !PT ;  /* 0x0000000a3d3d7212 */ /* 0x000fe400078ec0ff */
[----:B------:R-:W-:Y:S02]  /*1d7f0*/  F2FP.BF16.PACK_AB R10, R106, R119 ;  /* 0x000000776a0a723e */ /* 0x000fe400000010ff */
[----:B------:R-:W-:Y:S01]  /*1d800*/  SHF.R.U32.HI R18, RZ, 0x18, R68 ;  /* 0x00000018ff127819 */ /* 0x000fe20000011644 */
[----:B------:R-:W-:Y:S01]  /*1d810*/  MUFU.EX2 R157, R220 ;  /* 0x000000dc009d7308 */ /* 0x000fe20000000800 */
[----:B------:R-:W-:Y:S01]  /*1d820*/  LOP3.LUT R63, R63, R10, RZ, 0xc0, !PT ;  /* 0x0000000a3f3f7212 */ /* 0x000fe200078ec0ff */
[--C-:B------:R-:W-:Y:S01]  /*1d830*/  HSET2.LE.AND R68, R75, R242.reuse, PT ;  /* 0x000000f24b447233 */ /* 0x100fe20003803000 */
[----:B------:R-:W-:Y:S02]  /*1d840*/  F2FP.BF16.PACK_AB R10, R100, R99 ;  /* 0x00000063640a723e */ /* 0x000fe400000010ff */
[----:B------:R-:W-:Y:S02]  /*1d850*/  LOP3.LUT R19, R19, 0xff, RZ, 0xc0, !PT ;  /* 0x000000ff13137812 */ /* 0x000fe400078ec0ff */
[----:B------:R-:W-:Y:S02]  /*1d860*/  LOP3.LUT R67, R67, R10, RZ, 0xc0, !PT ;  /* 0x0000000a43437212 */ /* 0x000fe400078ec0ff */
[----:B------:R-:W-:Y:S01]  /*1d870*/  F2FP.BF16.PACK_AB R10, R102, R113 ;  /* 0x00000071660a723e */ /* 0x000fe200000010ff */
[----:B------:R-:W-:Y:S01]  /*1d880*/  MUFU.EX2 R156, R217 ;  /* 0x000000d9009c7308 */ /* 0x000fe20000000800 */
[----:B------:R-:W-:Y:S01]  /*1d890*/  PRMT R131, R12, 0x5410, R131 ;  /* 0x000054100c837816 */ /* 0x000fe20000000083 */
[----:B------:R-:W-:Y:S01]  /*1d8a0*/  FMUL.FTZ R12, R11, R132 ;  /* 0x000000840b0c7220 */ /* 0x000fe20000410000 */
[----:B------:R-:W-:Y:S02]  /*1d8b0*/  F2FP.BF16.PACK_AB R11, R125, R118 ;  /* 0x000000767d0b723e */ /* 0x000fe400000010ff */
[----:B------:R-:W-:Y:S01]  /*1d8c0*/  PRMT R19, R19, 0x5410, R18 ;  /* 0x0000541013137816 */ /* 0x000fe20000000012 */
[--C-:B------:R-:W-:Y:S01]  /*1d8d0*/  HSET2.LE.AND R75, R131, R242.reuse, PT ;  /* 0x000000f2834b7233 */ /* 0x100fe20003803000 */
[----:B------:R-:W-:Y:S01]  /*1d8e0*/  LOP3.LUT R69, R69, R10, RZ, 0xc0, !PT ;  /* 0x0000000a45457212 */ /* 0x000fe200078ec0ff */
[----:B------:R-:W-:Y:S01]  /*1d8f0*/  FFMA.FTZ R131, R80, c[0x0][0x23c], -R199 ;  /* 0x00008f0050837a23 */ /* 0x000fe200000108c7 */
[----:B------:R-:W-:Y:S01]  /*1d900*/  F2FP.BF16.PACK_AB R10, R97, R108 ;  /* 0x0000006c610a723e */ /* 0x000fe200000010ff */
[----:B------:R-:W-:Y:S01]  /*1d910*/  MUFU.EX2 R158, R49 ;  /* 0x00000031009e7308 */ /* 0x000fe20000000800 */
[----:B------:R-:W-:Y:S01]  /*1d920*/  LOP3.LUT R58, R58, R11, RZ, 0xc0, !PT ;  /* 0x0000000b3a3a7212 */ /* 0x000fe200078ec0ff */
[--C-:B------:R-:W-:Y:S01]  /*1d930*/  HSET2.LE.AND R65, R19, R242.reuse, PT ;  /* 0x000000f213417233 */ /* 0x100fe20003803000 */
[----:B----4-:R-:W-:Y:S02]  /*1d940*/  F2FP.BF16.PACK_AB R11, R165, R172 ;  /* 0x000000aca50b723e */ /* 0x010fe400000010ff */
[----:B------:R-:W-:Y:S02]  /*1d950*/  LOP3.LUT R71, R71, R10, RZ, 0xc0, !PT ;  /* 0x0000000a47477212 */ /* 0x000fe400078ec0ff */
[----:B------:R-:W-:Y:S02]  /*1d960*/  F2FP.BF16.PACK_AB R10, R88, R89 ;  /* 0x00000059580a723e */ /* 0x000fe400000010ff */
[----:B------:R-:W-:Y:S01]  /*1d970*/  LOP3.LUT R19, R78, 0xffff, RZ, 0xc0, !PT ;  /* 0x0000ffff4e137812 */ /* 0x000fe200078ec0ff */
[----:B------:R-:W-:Y:S01]  /*1d980*/  MUFU.EX2 R131, R131 ;  /* 0x0000008300837308 */ /* 0x000fe20000000800 */
[----:B------:R-:W-:Y:S02]  /*1d990*/  LOP3.LUT R60, R60, R11, RZ, 0xc0, !PT ;  /* 0x0000000b3c3c7212 */ /* 0x000fe400078ec0ff */
[----:B------:R-:W-:Y:S02]  /*1d9a0*/  F2FP.BF16.PACK_AB R11, R107, R122 ;  /* 0x0000007a6b0b723e */ /* 0x000fe400000010ff */
[----:B------:R-:W-:Y:S02]  /*1d9b0*/  LOP3.LUT R75, R75, R10, RZ, 0xc0, !PT ;  /* 0x0000000a4b4b7212 */ /* 0x000fe400078ec0ff */
[----:B------:R-:W-:Y:S02]  /*1d9c0*/  LOP3.LUT R10, R78, 0xff, RZ, 0xc0, !PT ;  /* 0x000000ff4e0a7812 */ /* 0x000fe400078ec0ff */
[----:B------:R-:W-:Y:S01]  /*1d9d0*/  SHF.R.U32.HI R19, RZ, 0x8, R19 ;  /* 0x00000008ff137819 */ /* 0x000fe20000011613 */
[----:B------:R-:W-:Y:S01]  /*1d9e0*/  MUFU.EX2 R9, R9 ;  /* 0x0000000900097308 */ /* 0x000fe20000000800 */
[----:B------:R-:W-:Y:S02]  /*1d9f0*/  LOP3.LUT R62, R62, R11, RZ, 0xc0, !PT ;  /* 0x0000000b3e3e7212 */ /* 0x000fe400078ec0ff */
[----:B------:R-:W-:Y:S02]  /*1da00*/  F2FP.BF16.PACK_AB R11, R95, R92 ;  /* 0x0000005c5f0b723e */ /* 0x000fe400000010ff */
[----:B------:R-:W-:Y:S02]  /*1da10*/  PRMT R19, R10, 0x5410, R19 ;  /* 0x000054100a137816 */ /* 0x000fe40000000013 */
[----:B------:R-:W-:Y:S02]  /*1da20*/  F2FP.BF16.PACK_AB R10, R105, R104 ;  /* 0x00000068690a723e */ /* 0x000fe400000010ff */
[----:B------:R-:W-:Y:S01]  /*1da30*/  LOP3.LUT R66, R66, R11, RZ, 0xc0, !PT ;  /* 0x0000000b42427212 */ /* 0x000fe200078ec0ff */
[----:B------:R-:W-:Y:S01]  /*1da40*/  MUFU.EX2 R193, R193 ;  /* 0x000000c100c17308 */ /* 0x000fe20000000800 */
[----:B------:R-:W-:Y:S01]  /*1da50*/  F2FP.BF16.PACK_AB R11, R115, R116 ;  /* 0x00000074730b723e */ /* 0x000fe200000010ff */
[--C-:B------:R-:W-:Y:S01]  /*1da60*/  HSET2.LE.AND R72, R19, R242.reuse, PT ;  /* 0x000000f213487233 */ /* 0x100fe20003803000 */
[----:B------:R-:W-:Y:S02]  /*1da70*/  LOP3.LUT R77, R77, R10, RZ, 0xc0, !PT ;  /* 0x0000000a4d4d7212 */ /* 0x000fe400078ec0ff */
[--C-:B------:R-:W-:Y:S02]  /*1da80*/  SHF.R.U32.HI R10, RZ, 0x10, R78.reuse ;  /* 0x00000010ff0a7819 */ /* 0x100fe4000001164e */
[----:B------:R-:W-:Y:S02]  /*1da90*/  LOP3.LUT R64, R64, R11, RZ, 0xc0, !PT ;  /* 0x0000000b40407212 */ /* 0x000fe400078ec0ff */
[----:B---3--:R-:W-:Y:S01]  /*1daa0*/  F2FP.BF16.PACK_AB R11, R103, R114 ;  /* 0x00000072670b723e */ /* 0x008fe200000010ff */
[----:B------:R-:W-:Y:S01]  /*1dab0*/  MUFU.EX2 R206, R206 ;  /* 0x000000ce00ce7308 */ /* 0x000fe20000000800 */
[----:B------:R-:W-:Y:S01]  /*1dac0*/  SHF.R.U32.HI R19, RZ, 0x18, R78 ;  /* 0x00000018ff137819 */ /* 0x000fe2000001164e */
[--C-:B------:R-:W-:Y:S01]  /*1dad0*/  HSET2.LE.AND R78, R73, R242.reuse, PT ;  /* 0x000000f2494e7233 */ /* 0x100fe20003803000 */
[----:B------:R-:W-:Y:S02]  /*1dae0*/  LOP3.LUT R10, R10, 0xff, RZ, 0xc0, !PT ;  /* 0x000000ff0a0a7812 */ /* 0x000fe400078ec0ff */
[----:B------:R-:W-:Y:S02]  /*1daf0*/  LOP3.LUT R68, R68, R11, RZ, 0xc0, !PT ;  /* 0x0000000b44447212 */ /* 0x000fe400078ec0ff */
[----:B------:R-:W-:Y:S02]  /*1db00*/  F2FP.BF16.PACK_AB R11, R98, R111 ;  /* 0x0000006f620b723e */ /* 0x000fe400000010ff */
[----:B------:R-:W-:Y:S01]  /*1db10*/  PRMT R73, R10, 0x5410, R19 ;  /* 0x000054100a497816 */ /* 0x000fe20000000013 */
[----:B------:R-:W-:Y:S01]  /*1db20*/  MUFU.EX2 R204, R204 ;  /* 0x000000cc00cc7308 */ /* 0x000fe20000000800 */
[----:B--2---:R-:W-:Y:S02]  /*1db30*/  F2FP.BF16.PACK_AB R10, R127, R128 ;  /* 0x000000807f0a723e */ /* 0x004fe400000010ff */
[----:B------:R-:W-:Y:S01]  /*1db40*/  LOP3.LUT R70, R70, R11, RZ, 0xc0, !PT ;  /* 0x0000000b46467212 */ /* 0x000fe200078ec0ff */
[--C-:B------:R-:W-:Y:S01]  /*1db50*/  HSET2.LE.AND R73, R73, R242.reuse, PT ;  /* 0x000000f249497233 */ /* 0x100fe20003803000 */
[----:B------:R-:W-:Y:S02]  /*1db60*/  F2FP.BF16.PACK_AB R11, R90, R91 ;  /* 0x0000005b5a0b723e */ /* 0x000fe400000010ff */
[----:B------:R-:W-:Y:S01]  /*1db70*/  LOP3.LUT R79, R79, R10, RZ, 0xc0, !PT ;  /* 0x0000000a4f4f7212 */ /* 0x000fe200078ec0ff */
[----:B------:R-:W-:Y:S01]  /*1db80*/  IMAD.U32 R10, RZ, RZ, UR4 ;  /* 0x00000004ff0a7e24 */ /* 0x000fe2000f8e00ff */
[----:B------:R-:W-:Y:S01]  /*1db90*/  F2FP.BF16.PACK_AB R18, R120, R117 ;  /* 0x000000757812723e */ /* 0x000fe200000010ff */
[----:B------:R-:W-:Y:S01]  /*1dba0*/  MUFU.EX2 R4, R4 ;  /* 0x0000000400047308 */ /* 0x000fe20000000800 */
[----:B------:R-:W-:Y:S02]  /*1dbb0*/  LOP3.LUT R74, R74, R11, RZ, 0xc0, !PT ;  /* 0x0000000b4a4a7212 */ /* 0x000fe400078ec0ff */
[----:B------:R-:W-:Y:S02]  /*1dbc0*/  F2FP.BF16.PACK_AB R11, R94, R93 ;  /* 0x0000005d5e0b723e */ /* 0x000fe400000010ff */
[----:B------:R-:W-:Y:S02]  /*1dbd0*/  LOP3.LUT R10, R161, UR33, R10, 0x96, !PT ;  /* 0x00000021a10a7c12 */ /* 0x000fe4000f8e960a */
[----:B------:R-:W-:Y:S02]  /*1dbe0*/  LOP3.LUT R65, R65, R18, RZ, 0xc0, !PT ;  /* 0x0000001241417212 */ /* 0x000fe400078ec0ff */
[----:B------:R-:W-:Y:S01]  /*1dbf0*/  F2FP.BF16.PACK_AB R18, R129, R126 ;  /* 0x0000007e8112723e */ /* 0x000fe200000010ff */
[----:B------:R-:W-:Y:S01]  /*1dc00*/  MUFU.EX2 R8, R8 ;  /* 0x0000000800087308 */ /* 0x000fe20000000800 */
[----:B------:R-:W-:Y:S02]  /*1dc10*/  LOP3.LUT R76, R76, R11, RZ, 0xc0, !PT ;  /* 0x0000000b4c4c7212 */ /* 0x000fe400078ec0ff */
[----:B-1----:R-:W-:Y:S02]  /*1dc20*/  F2FP.BF16.PACK_AB R11, R101, R96 ;  /* 0x00000060650b723e */ /* 0x002fe400000010ff */
[----:B------:R-:W-:Y:S01]  /*1dc30*/  LOP3.LUT R73, R73, R18, RZ, 0xc0, !PT ;  /* 0x0000001249497212 */ /* 0x000fe200078ec0ff */
[----:B------:R-:W-:Y:S01]  /*1dc40*/  IMAD.WIDE.U32 R18, R10, -0x326172a9, RZ ;  /* 0xcd9e8d570a127825 */ /* 0x000fe200078e00ff */
[----:B------:R-:W-:Y:S02]  /*1dc50*/  LOP3.LUT R72, R72, R11, RZ, 0xc0, !PT ;  /* 0x0000000b48487212 */ /* 0x000fe400078ec0ff */
[----:B------:R-:W-:Y:S01]  /*1dc60*/  F2FP.BF16.PACK_AB R11, R109, R112 ;  /* 0x000000706d0b723e */ /* 0x000fe200000010ff */
[----:B------:R-:W-:Y:S01]  /*1dc70*/  MUFU.EX2 R205, R205 ;  /* 0x000000cd00cd7308 */ /* 0x000fe20000000800 */
[----:B------:R-:W-:Y:S02]  /*1dc80*/  LOP3.LUT R10, R23, UR22, R18, 0x96, !PT ;  /* 0x00000016170a7c12 */ /* 0x000fe4000f8e9612 */
[----:B------:R-:W-:Y:S02]  /*1dc90*/  LOP3.LUT R78, R78, R11, RZ, 0xc0, !PT ;  /* 0x0000000b4e4e7212 */ /* 0x000fe400078ec0ff */
[C---:B------:R-:W-:Y:S01]  /*1dca0*/  LOP3.LUT R11, R19.reuse, UR24, R246, 0x96, !PT ;  /* 0x00000018130b7c12 */ /* 0x040fe2000f8e96f6 */
[----:B------:R-:W-:Y:S01]  /*1dcb0*/  IMAD.WIDE.U32 R136, R10, -0x2daee0ad, RZ ;  /* 0xd2511f530a887825 */ /* 0x000fe200078e00ff */
[----:B------:R-:W-:Y:S02]  /*1dcc0*/  LOP3.LUT R134, R19, UR24, R250, 0x96, !PT ;  /* 0x0000001813867c12 */ /* 0x000fe4000f8e96fa */
[----:B------:R-:W-:Y:S01]  /*1dcd0*/  LOP3.LUT R19, R35, UR22, R18, 0x96, !PT ;  /* 0x0000001623137c12 */ /* 0x000fe2000f8e9612 */
[----:B------:R-:W-:Y:S01]  /*1dce0*/  IMAD.WIDE.U32 R132, R11, -0x2daee0ad, RZ ;  /* 0xd2511f530b847825 */ /* 0x000fe200078e00ff */
[----:B------:R-:W-:Y:S03]  /*1dcf0*/  MUFU.EX2 R110, R110 ;  /* 0x0000006e006e7308 */ /* 0x000fe60000000800 */
[----:B------:R-:W-:Y:S01]  /*1dd00*/  IMAD.WIDE.U32 R154, R19, -0x2daee0ad, RZ ;  /* 0xd2511f53139a7825 */ /* 0x000fe200078e00ff */
        /* <DEDUP_REMOVED lines=16> */
[----:B------:R-:W-:Y:S02]  /*1de10*/  LOP3.LUT R10, R133, UR25, R136, 0x96, !PT ;  /* 0x00000019850a7c12 */ /* 0x000fe4000f8e9688 */
[C---:B------:R-:W-:Y:S01]  /*1de20*/  LOP3.LUT R136, R132.reuse, 0xffff, RZ, 0xc0, !PT ;  /* 0x0000ffff84887812 */ /* 0x040fe200078ec0ff */
[----:B------:R-:W-:Y:S01]  /*1de30*/  MUFU.EX2 R174, R174 ;  /* 0x000000ae00ae7308 */ /* 0x000fe20000000800 */
[----:B------:R-:W-:Y:S02]  /*1de40*/  LOP3.LUT R141, R132, 0xff, RZ, 0xc0, !PT ;  /* 0x000000ff848d7812 */ /* 0x000fe400078ec0ff */
[--C-:B------:R-:W-:Y:S02]  /*1de50*/  SHF.R.U32.HI R140, RZ, 0x10, R132.reuse ;  /* 0x00000010ff8c7819 */ /* 0x100fe40000011684 */
[----:B------:R-:W-:Y:S01]  /*1de60*/  SHF.R.U32.HI R137, RZ, 0x18, R132 ;  /* 0x00000018ff897819 */ /* 0x000fe20000011684 */
[----:B------:R-:W-:Y:S01]  /*1de70*/  IMAD.WIDE.U32 R132, R11, -0x2daee0ad, RZ ;  /* 0xd2511f530b847825 */ /* 0x000fe200078e00ff */
[C---:B------:R-:W-:Y:S02]  /*1de80*/  LOP3.LUT R84, R10.reuse, 0xffff, RZ, 0xc0, !PT ;  /* 0x0000ffff0a547812 */ /* 0x040fe400078ec0ff */
[----:B------:R-:W-:Y:S01]  /*1de90*/  LOP3.LUT R11, R10, 0xff, RZ, 0xc0, !PT ;  /* 0x000000ff0a0b7812 */ /* 0x000fe200078ec0ff */
[----:B------:R-:W-:Y:S01]  /*1dea0*/  MUFU.EX2 R185, R185 ;  /* 0x000000b900b97308 */ /* 0x000fe20000000800 */
[----:B------:R-:W-:Y:S02]  /*1deb0*/  LOP3.LUT R18, R133, UR26, R148, 0x96, !PT ;  /* 0x0000001a85127c12 */ /* 0x000fe4000f8e9694 */
[C---:B------:R-:W-:Y:S02]  /*1dec0*/  LOP3.LUT R148, R132.reuse, 0xffff, RZ, 0xc0, !PT ;  /* 0x0000ffff84947812 */ /* 0x040fe400078ec0ff */
[----:B------:R-:W-:Y:S02]  /*1ded0*/  SHF.R.U32.HI R84, RZ, 0x8, R84 ;  /* 0x00000008ff547819 */ /* 0x000fe40000011654 */
[----:B------:R-:W-:Y:S02]  /*1dee0*/  SHF.R.U32.HI R136, RZ, 0x8, R136 ;  /* 0x00000008ff887819 */ /* 0x000fe40000011688 */
[----:B------:R-:W-:Y:S01]  /*1def0*/  PRMT R11, R11, 0x5410, R84 ;  /* 0x000054100b0b7816 */ /* 0x000fe20000000054 */
[----:B------:R-:W1:Y:S01]  /*1df00*/  MUFU.EX2 R133, R85 ;  /* 0x0000005500857308 */ /* 0x000e620000000800 */
[----:B------:R-:W-:Y:S02]  /*1df10*/  LOP3.LUT R149, R132, 0xff, RZ, 0xc0, !PT ;  /* 0x000000ff84957812 */ /* 0x000fe400078ec0ff */
[--C-:B------:R-:W-:Y:S01]  /*1df20*/  SHF.R.U32.HI R135, RZ, 0x18, R132.reuse ;  /* 0x00000018ff877819 */ /* 0x100fe20000011684 */
[--C-:B------:R-:W-:Y:S01]  /*1df30*/  HSET2.LE.AND R84, R11, R242.reuse, PT ;  /* 0x000000f20b547233 */ /* 0x100fe20003803000 */
[----:B------:R-:W-:Y:S01]  /*1df40*/  SHF.R.U32.HI R145, RZ, 0x10, R132 ;  /* 0x00000010ff917819 */ /* 0x000fe20000011684 */
[----:B------:R-:W-:Y:S01]  /*1df50*/  FFMA.FTZ R132, R50, c[0x0][0x23c], -R199 ;  /* 0x00008f0032847a23 */ /* 0x000fe200000108c7 */
[----:B------:R-:W-:Y:S02]  /*1df60*/  LOP3.LUT R140, R140, 0xff, RZ, 0xc0, !PT ;  /* 0x000000ff8c8c7812 */ /* 0x000fe400078ec0ff */
[----:B------:R-:W-:Y:S01]  /*1df70*/  SHF.R.U32.HI R148, RZ, 0x8, R148 ;  /* 0x00000008ff947819 */ /* 0x000fe20000011694 */
[----:B------:R-:W-:Y:S03]  /*1df80*/  MUFU.EX2 R175, R175 ;  /* 0x000000af00af7308 */ /* 0x000fe60000000800 */
[----:B------:R-:W-:Y:S07]  /*1df90*/  PRMT R219, R149, 0x5410, R148 ;  /* 0x0000541095db7816 */ /* 0x000fee0000000094 */
[----:B------:R-:W2:Y:S01]  /*1dfa0*/  MUFU.EX2 R132, R132 ;  /* 0x0000008400847308 */ /* 0x000ea20000000800 */
[----:B-1----:R-:W-:Y:S04]  /*1dfb0*/  F2FP.BF16.PACK_AB R11, R130, R133 ;  /* 0x00000085820b723e */ /* 0x002fe800000010ff */
[----:B------:R-:W-:Y:S02]  /*1dfc0*/  LOP3.LUT R84, R84, R11, RZ, 0xc0, !PT ;  /* 0x0000000b54547212 */ /* 0x000fe400078ec0ff */
[--C-:B------:R-:W-:Y:S03]  /*1dfd0*/  SHF.R.U32.HI R11, RZ, 0x10, R10.reuse ;  /* 0x00000010ff0b7819 */ /* 0x100fe6000001160a */
[----:B------:R-:W-:Y:S01]  /*1dfe0*/  MUFU.EX2 R195, R195 ;  /* 0x000000c300c37308 */ /* 0x000fe20000000800 */
[----:B------:R-:W-:Y:S02]  /*1dff0*/  SHF.R.U32.HI R10, RZ, 0x18, R10 ;  /* 0x00000018ff0a7819 */ /* 0x000fe4000001160a */
[----:B------:R-:W-:Y:S04]  /*1e000*/  LOP3.LUT R11, R11, 0xff, RZ, 0xc0, !PT ;  /* 0x000000ff0b0b7812 */ /* 0x000fe800078ec0ff */
[----:B------:R-:W-:Y:S02]  /*1e010*/  PRMT R85, R11, 0x5410, R10 ;  /* 0x000054100b557816 */ /* 0x000fe4000000000a */
[----:B------:R-:W-:Y:S01]  /*1e020*/  PRMT R11, R141, 0x5410, R136 ;  /* 0x000054108d0b7816 */ /* 0x000fe20000000088 */
[----:B------:R-:W-:Y:S02]  /*1e030*/  MUFU.EX2 R177, R177 ;  /* 0x000000b100b17308 */ /* 0x000fe40000000800 */
[--C-:B------:R-:W-:Y:S01]  /*1e040*/  HSET2.LE.AND R85, R85, R242.reuse, PT ;  /* 0x000000f255557233 */ /* 0x100fe20003803000 */
[----:B--2---:R-:W-:Y:S04]  /*1e050*/  F2FP.BF16.PACK_AB R10, R131, R132 ;  /* 0x00000084830a723e */ /* 0x004fe800000010ff */
[----:B------:R-:W-:Y:S03]  /*1e060*/  LOP3.LUT R85, R85, R10, RZ, 0xc0, !PT ;  /* 0x0000000a55557212 */ /* 0x000fe600078ec0ff */
[----:B------:R1:W-:Y:S10]  /*1e070*/  MUFU.EX2 R136, R87 ;  /* 0x0000005700887308 */ /* 0x0003f40000000800 */
[----:B------:R2:W3:Y:S10]  /*1e080*/  MUFU.EX2 R141, R86 ;  /* 0x00000056008d7308 */ /* 0x0004f40000000800 */
[----:B------:R-:W-:Y:S01]  /*1e090*/  MUFU.EX2 R176, R176 ;  /* 0x000000b000b07308 */ /* 0x000fe20000000800 */
[----:B-1----:R-:W-:Y:S01]  /*1e0a0*/  PRMT R87, R140, 0x5410, R137 ;  /* 0x000054108c577816 */ /* 0x002fe20000000089 */
[----:B------:R-:W-:Y:S04]  /*1e0b0*/  FFMA.FTZ R137, R48, c[0x0][0x23c], -R199 ;  /* 0x00008f0030897a23 */ /* 0x000fe800000108c7 */
[--C-:B------:R-:W-:Y:S04]  /*1e0c0*/  HSET2.LE.AND R87, R87, R242.reuse, PT ;  /* 0x000000f257577233 */ /* 0x100fe80003803000 */
[----:B------:R-:W-:Y:S01]  /*1e0d0*/  MUFU.EX2 R140, R38 ;  /* 0x00000026008c7308 */ /* 0x000fe20000000800 */
[--C-:B--2---:R-:W-:Y:S01]  /*1e0e0*/  HSET2.LE.AND R86, R11, R242.reuse, PT ;  /* 0x000000f20b567233 */ /* 0x104fe20003803000 */
[----:B---3--:R-:W-:Y:S04]  /*1e0f0*/  F2FP.BF16.PACK_AB R11, R136, R141 ;  /* 0x0000008d880b723e */ /* 0x008fe800000010ff */
[----:B------:R-:W-:Y:S04]  /*1e100*/  LOP3.LUT R86, R86, R11, RZ, 0xc0, !PT ;  /* 0x0000000b56567212 */ /* 0x000fe800078ec0ff */
[----:B------:R-:W1:Y:S10]  /*1e110*/  MUFU.EX2 R137, R137 ;  /* 0x0000008900897308 */ /* 0x000e740000000800 */
[----:B------:R-:W-:Y:S10]  /*1e120*/  MUFU.EX2 R188, R188 ;  /* 0x000000bc00bc7308 */ /* 0x000ff40000000800 */
[----:B------:R-:W-:Y:S01]  /*1e130*/  MUFU.EX2 R194, R194 ;  /* 0x000000c200c27308 */ /* 0x000fe20000000800 */
[----:B-1----:R-:W-:Y:S04]  /*1e140*/  F2FP.BF16.PACK_AB R10, R137, R140 ;  /* 0x0000008c890a723e */ /* 0x002fe800000010ff */
[----:B------:R-:W-:Y:S02]  /*1e150*/  LOP3.LUT R87, R87, R10, RZ, 0xc0, !PT ;  /* 0x0000000a57577212 */ /* 0x000fe400078ec0ff */
[----:B------:R-:W-:Y:S04]  /*1e160*/  LOP3.LUT R10, R145, 0xff, RZ, 0xc0, !PT ;  /* 0x000000ff910a7812 */ /* 0x000fe800078ec0ff */
[----:B------:R-:W-:Y:S01]  /*1e170*/  PRMT R218, R10, 0x5410, R135 ;  /* 0x000054100ada7816 */ /* 0x000fe20000000087 */
[----:B------:R-:W-:Y:S05]  /*1e180*/  IMAD.WIDE.U32 R134, R134, -0x2daee0ad, RZ ;  /* 0xd2511f5386867825 */ /* 0x000fea00078e00ff */
        /* <DEDUP_REMOVED lines=10> */
[----:B------:R-:W-:Y:S01]  /*1e230*/  IMAD.WIDE.U32 R148, R11, -0x326172a9, RZ ;  /* 0xcd9e8d570b947825 */ /* 0x000fe200078e00ff */
[----:B------:R-:W-:Y:S04]  /*1e240*/  MUFU.EX2 R135, R81 ;  /* 0x0000005100877308 */ /* 0x000fe80000000800 */
[----:B------:R-:W-:Y:S01]  /*1e250*/  LOP3.LUT R38, R149, UR16, R154, 0x96, !PT ;  /* 0x0000001095267c12 */ /* 0x000fe2000f8e969a */
[----:B------:R-:W-:Y:S05]  /*1e260*/  IMAD.WIDE.U32 R154, R10, -0x326172a9, RZ ;  /* 0xcd9e8d570a9a7825 */ /* 0x000fea00078e00ff */
[----:B------:R-:W-:Y:S01]  /*1e270*/  LOP3.LUT R19, R155, UR25, R148, 0x96, !PT ;  /* 0x000000199b137c12 */ /* 0x000fe2000f8e9694 */
[----:B------:R-:W-:Y:S01]  /*1e280*/  MUFU.EX2 R149, R83 ;  /* 0x0000005300957308 */ /* 0x000fe20000000800 */
[C---:B------:R-:W-:Y:S02]  /*1e290*/  LOP3.LUT R10, R154.reuse, 0xffff, RZ, 0xc0, !PT ;  /* 0x0000ffff9a0a7812 */ /* 0x040fe400078ec0ff */
[----:B------:R-:W-:Y:S02]  /*1e2a0*/  LOP3.LUT R11, R154, 0xff, RZ, 0xc0, !PT ;  /* 0x000000ff9a0b7812 */ /* 0x000fe400078ec0ff */
[----:B------:R-:W-:Y:S04]  /*1e2b0*/  SHF.R.U32.HI R10, RZ, 0x8, R10 ;  /* 0x00000008ff0a7819 */ /* 0x000fe8000001160a */
[----:B------:R-:W-:Y:S01]  /*1e2c0*/  PRMT R11, R11, 0x5410, R10 ;  /* 0x000054100b0b7816 */ /* 0x000fe2000000000a */
[----:B------:R1:W2:Y:S01]  /*1e2d0*/  MUFU.EX2 R148, R82 ;  /* 0x0000005200947308 */ /* 0x0002a20000000800 */
[--C-:B------:R-:W-:Y:S03]  /*1e2e0*/  SHF.R.U32.HI R10, RZ, 0x18, R154.reuse ;  /* 0x00000018ff0a7819 */ /* 0x100fe6000001169a */
[--C-:B-1----:R-:W-:Y:S01]  /*1e2f0*/  HSET2.LE.AND R82, R11, R242.reuse, PT ;  /* 0x000000f20b527233 */ /* 0x102fe20003803000 */
[----:B--2---:R-:W-:Y:S04]  /*1e300*/  F2FP.BF16.PACK_AB R11, R148, R157 ;  /* 0x0000009d940b723e */ /* 0x004fe800000010ff */
[----:B------:R-:W-:Y:S02]  /*1e310*/  LOP3.LUT R82, R82, R11, RZ, 0xc0, !PT ;  /* 0x0000000b52527212 */ /* 0x000fe400078ec0ff */
[----:B------:R-:W-:Y:S01]  /*1e320*/  SHF.R.U32.HI R11, RZ, 0x10, R154 ;  /* 0x00000010ff0b7819 */ /* 0x000fe2000001169a */
[----:B------:R-:W-:Y:S03]  /*1e330*/  IMAD.WIDE.U32 R154, R38, -0x2daee0ad, RZ ;  /* 0xd2511f53269a7825 */ /* 0x000fe600078e00ff */
[----:B------:R-:W-:Y:S02]  /*1e340*/  LOP3.LUT R11, R11, 0xff, RZ, 0xc0, !PT ;  /* 0x000000ff0b0b7812 */ /* 0x000fe400078ec0ff */
[----:B------:R-:W-:Y:S02]  /*1e350*/  LOP3.LUT R38, R155, UR26, R134, 0x96, !PT ;  /* 0x0000001a9b267c12 */ /* 0x000fe4000f8e9686 */
[----:B------:R-:W-:Y:S01]  /*1e360*/  PRMT R11, R11, 0x5410, R10 ;  /* 0x000054100b0b7816 */ /* 0x000fe2000000000a */
[----:B------:R-:W1:Y:S01]  /*1e370*/  MUFU.EX2 R134, R51 ;  /* 0x0000003300867308 */ /* 0x000e620000000800 */
[----:B------:R-:W-:Y:S03]  /*1e380*/  F2FP.BF16.PACK_AB R10, R149, R156 ;  /* 0x0000009c950a723e */ /* 0x000fe600000010ff */
[--C-:B------:R-:W-:Y:S01]  /*1e390*/  HSET2.LE.AND R83, R11, R242.reuse, PT ;  /* 0x000000f20b537233 */ /* 0x100fe20003803000 */
[C---:B------:R-:W-:Y:S04]  /*1e3a0*/  LOP3.LUT R11, R154.reuse, 0xffff, RZ, 0xc0, !PT ;  /* 0x0000ffff9a0b7812 */ /* 0x040fe800078ec0ff */
[----:B------:R-:W-:Y:S02]  /*1e3b0*/  LOP3.LUT R83, R83, R10, RZ, 0xc0, !PT ;  /* 0x0000000a53537212 */ /* 0x000fe400078ec0ff */
[----:B------:R-:W-:Y:S02]  /*1e3c0*/  SHF.R.U32.HI R11, RZ, 0x8, R11 ;  /* 0x00000008ff0b7819 */ /* 0x000fe4000001160b */
[----:B------:R-:W-:Y:S04]  /*1e3d0*/  LOP3.LUT R10, R154, 0xff, RZ, 0xc0, !PT ;  /* 0x000000ff9a0a7812 */ /* 0x000fe800078ec0ff */
[----:B------:R-:W-:Y:S02]  /*1e3e0*/  PRMT R224, R10, 0x5410, R11 ;  /* 0x000054100ae07816 */ /* 0x000fe4000000000b */
[--C-:B------:R-:W-:Y:S02]  /*1e3f0*/  SHF.R.U32.HI R10, RZ, 0x10, R154.reuse ;  /* 0x00000010ff0a7819 */ /* 0x100fe4000001169a */
[----:B------:R-:W-:Y:S02]  /*1e400*/  SHF.R.U32.HI R11, RZ, 0x18, R154 ;  /* 0x00000018ff0b7819 */ /* 0x000fe4000001169a */
[----:B------:R-:W-:Y:S04]  /*1e410*/  LOP3.LUT R10, R10, 0xff, RZ, 0xc0, !PT ;  /* 0x000000ff0a0a7812 */ /* 0x000fe800078ec0ff */
[----:B------:R-:W-:Y:S02]  /*1e420*/  PRMT R222, R10, 0x5410, R11 ;  /* 0x000054100ade7816 */ /* 0x000fe4000000000b */
[C---:B------:R-:W-:Y:S02]  /*1e430*/  LOP3.LUT R10, R19.reuse, 0xffff, RZ, 0xc0, !PT ;  /* 0x0000ffff130a7812 */ /* 0x040fe400078ec0ff */
[----:B------:R-:W-:Y:S02]  /*1e440*/  LOP3.LUT R11, R19, 0xff, RZ, 0xc0, !PT ;  /* 0x000000ff130b7812 */ /* 0x000fe400078ec0ff */
[----:B------:R-:W-:Y:S04]  /*1e450*/  SHF.R.U32.HI R10, RZ, 0x8, R10 ;  /* 0x00000008ff0a7819 */ /* 0x000fe8000001160a */
[----:B------:R-:W-:Y:S02]  /*1e460*/  PRMT R11, R11, 0x5410, R10 ;  /* 0x000054100b0b7816 */ /* 0x000fe4000000000a */
[--C-:B------:R-:W-:Y:S02]  /*1e470*/  SHF.R.U32.HI R10, RZ, 0x10, R19.reuse ;  /* 0x00000010ff0a7819 */ /* 0x100fe40000011613 */
[----:B------:R-:W-:Y:S01]  /*1e480*/  SHF.R.U32.HI R19, RZ, 0x18, R19 ;  /* 0x00000018ff137819 */ /* 0x000fe20000011613 */
[--C-:B------:R-:W-:Y:S01]  /*1e490*/  HSET2.LE.AND R80, R11, R242.reuse, PT ;  /* 0x000000f20b507233 */ /* 0x100fe20003803000 */
[----:B-1----:R-:W-:Y:S02]  /*1e4a0*/  F2FP.BF16.PACK_AB R11, R134, R135 ;  /* 0x00000087860b723e */ /* 0x002fe400000010ff */
[----:B------:R-:W-:Y:S02]  /*1e4b0*/  LOP3.LUT R10, R10, 0xff, RZ, 0xc0, !PT ;  /* 0x000000ff0a0a7812 */ /* 0x000fe400078ec0ff */
[----:B------:R-:W-:Y:S02]  /*1e4c0*/  LOP3.LUT R80, R80, R11, RZ, 0xc0, !PT ;  /* 0x0000000b50507212 */ /* 0x000fe400078ec0ff */
[----:B------:R-:W1:Y:S01]  /*1e4d0*/  MUFU.EX2 R11, R39 ;  /* 0x00000027000b7308 */ /* 0x000e620000000800 */
[----:B------:R-:W-:Y:S02]  /*1e4e0*/  PRMT R81, R10, 0x5410, R19 ;  /* 0x000054100a517816 */ /* 0x000fe40000000013 */
[C---:B------:R-:W-:Y:S03]  /*1e4f0*/  LOP3.LUT R19, R38.reuse, 0xffff, RZ, 0xc0, !PT ;  /* 0x0000ffff26137812 */ /* 0x040fe600078ec0ff */
[--C-:B------:R-:W-:Y:S01]  /*1e500*/  HSET2.LE.AND R81, R81, R242.reuse, PT ;  /* 0x000000f251517233 */ /* 0x100fe20003803000 */
[----:B------:R-:W-:Y:S02]  /*1e510*/  SHF.R.U32.HI R19, RZ, 0x8, R19 ;  /* 0x00000008ff137819 */ /* 0x000fe40000011613 */
[----:B-1----:R-:W-:Y:S04]  /*1e520*/  F2FP.BF16.PACK_AB R10, R11, R158 ;  /* 0x0000009e0b0a723e */ /* 0x002fe800000010ff */
[----:B------:R-:W-:Y:S02]  /*1e530*/  LOP3.LUT R81, R81, R10, RZ, 0xc0, !PT ;  /* 0x0000000a51517212 */ /* 0x000fe400078ec0ff */
        /* <DEDUP_REMOVED lines=23> */
[----:B------:R-:W-:Y:S05]  /*1e6b0*/  IMAD.WIDE.U32 R154, R18, -0x2daee0ad, RZ ;  /* 0xd2511f53129a7825 */ /* 0x000fea00078e00ff */
[----:B------:R-:W-:Y:S01]  /*1e6c0*/  LOP3.LUT R18, R155, UR19, R50, 0x96, !PT ;  /* 0x000000139b127c12 */ /* 0x000fe2000f8e9632 */
[----:B------:R-:W-:Y:S04]  /*1e6d0*/  IMAD.WIDE.U32 R50, R34, -0x2daee0ad, RZ ;  /* 0xd2511f5322327825 */ /* 0x000fe800078e00ff */
[----:B------:R-:W-:Y:S01]  /*1e6e0*/  IMAD.WIDE.U32 R34, R18, -0x326172a9, RZ ;  /* 0xcd9e8d5712227825 */ /* 0x000fe200078e00ff */
[----:B------:R-:W-:Y:S04]  /*1e6f0*/  LOP3.LUT R19, R51, UR17, R154, 0x96, !PT ;  /* 0x0000001133137c12 */ /* 0x000fe8000f8e969a */
[----:B------:R-:W-:Y:S01]  /*1e700*/  LOP3.LUT R48, R35, UR18, R48, 0x96, !PT ;  /* 0x0000001223307c12 */ /* 0x000fe2000f8e9630 */
[----:B------:R-:W-:Y:S04]  /*1e710*/  IMAD.WIDE.U32 R154, R19, -0x326172a9, RZ ;  /* 0xcd9e8d57139a7825 */ /* 0x000fe800078e00ff */
[----:B------:R-:W-:Y:S01]  /*1e720*/  IMAD.WIDE.U32 R48, R48, -0x2daee0ad, RZ ;  /* 0xd2511f5330307825 */ /* 0x000fe200078e00ff */
[----:B------:R-:W-:Y:S04]  /*1e730*/  LOP3.LUT R19, R155, UR16, R34, 0x96, !PT ;  /* 0x000000109b137c12 */ /* 0x000fe8000f8e9622 */
[----:B------:R-:W-:Y:S05]  /*1e740*/  LOP3.LUT R18, R49, UR13, R50, 0x96, !PT ;  /* 0x0000000d31127c12 */ /* 0x000fea000f8e9632 */
[----:B------:R-:W-:Y:S05]  /*1e750*/  IMAD.WIDE.U32 R50, R18, -0x326172a9, RZ ;  /* 0xcd9e8d5712327825 */ /* 0x000fea00078e00ff */
[C---:B------:R-:W-:Y:S02]  /*1e760*/  LOP3.LUT R34, R50.reuse, 0xffff, RZ, 0xc0, !PT ;  /* 0x0000ffff32227812 */ /* 0x040fe400078ec0ff */
[----:B------:R-:W-:Y:S02]  /*1e770*/  LOP3.LUT R163, R50, 0xff, RZ, 0xc0, !PT ;  /* 0x000000ff32a37812 */ /* 0x000fe400078ec0ff */
[----:B------:R-:W-:Y:S02]  /*1e780*/  SHF.R.U32.HI R161, RZ, 0x10, R50 ;  /* 0x00000010ffa17819 */ /* 0x000fe40000011632 */
[----:B------:R-:W-:Y:S02]  /*1e790*/  SHF.R.U32.HI R34, RZ, 0x8, R34 ;  /* 0x00000008ff227819 */ /* 0x000fe40000011622 */
[----:B------:R-:W-:Y:S02]  /*1e7a0*/  LOP3.LUT R161, R161, 0xff, RZ, 0xc0, !PT ;  /* 0x000000ffa1a17812 */ /* 0x000fe400078ec0ff */
[----:B------:R-:W-:Y:S02]  /*1e7b0*/  PRMT R163, R163, 0x5410, R34 ;  /* 0x00005410a3a37816 */ /* 0x000fe40000000022 */
[----:B------:R-:W-:Y:S01]  /*1e7c0*/  SHF.R.U32.HI R34, RZ, 0x18, R50 ;  /* 0x00000018ff227819 */ /* 0x000fe20000011632 */
[----:B------:R-:W-:Y:S01]  /*1e7d0*/  IMAD.MOV.U32 R50, RZ, RZ, R221 ;  /* 0x000000ffff327224 */ /* 0x000fe200078e00dd */
[----:B------:R-:W-:Y:S01]  /*1e7e0*/  LOP3.LUT R18, R51, UR25, R154, 0x96, !PT ;  /* 0x0000001933127c12 */ /* 0x000fe2000f8e969a */
[----:B------:R-:W-:Y:S01]  /*1e7f0*/  IMAD.MOV.U32 R154, RZ, RZ, R209 ;  /* 0x000000ffff9a7224 */ /* 0x000fe200078e00d1 */
[----:B------:R-:W-:Y:S01]  /*1e800*/  PRMT R161, R161, 0x5410, R34 ;  /* 0x00005410a1a17816 */ /* 0x000fe20000000022 */
[----:B------:R-:W-:Y:S01]  /*1e810*/  IMAD.WIDE.U32 R34, R19, -0x2daee0ad, RZ ;  /* 0xd2511f5313227825 */ /* 0x000fe200078e00ff */
[----:B------:R-:W-:Y:S02]  /*1e820*/  SHF.R.U32.HI R155, RZ, 0x10, R18 ;  /* 0x00000010ff9b7819 */ /* 0x000fe40000011612 */
[----:B------:R-:W-:Y:S01]  /*1e830*/  LOP3.LUT R159, R18, 0xff, RZ, 0xc0, !PT ;  /* 0x000000ff129f7812 */ /* 0x000fe200078ec0ff */
[----:B------:R-:W-:Y:S01]  /*1e840*/  IMAD.MOV.U32 R51, RZ, RZ, R153 ;  /* 0x000000ffff337224 */ /* 0x000fe200078e0099 */
[C---:B------:R-:W-:Y:S02]  /*1e850*/  LOP3.LUT R212, R34.reuse, 0xffff, RZ, 0xc0, !PT ;  /* 0x0000ffff22d47812 */ /* 0x040fe400078ec0ff */
[--C-:B------:R-:W-:Y:S02]  /*1e860*/  SHF.R.U32.HI R211, RZ, 0x10, R34.reuse ;  /* 0x00000010ffd37819 */ /* 0x100fe40000011622 */
[----:B------:R-:W-:Y:S02]  /*1e870*/  LOP3.LUT R210, R34, 0xff, RZ, 0xc0, !PT ;  /* 0x000000ff22d27812 */ /* 0x000fe400078ec0ff */
[----:B------:R-:W-:Y:S02]  /*1e880*/  SHF.R.U32.HI R209, RZ, 0x18, R34 ;  /* 0x00000018ffd17819 */ /* 0x000fe40000011622 */
[----:B------:R-:W-:Y:S02]  /*1e890*/  LOP3.LUT R155, R155, 0xff, RZ, 0xc0, !PT ;  /* 0x000000ff9b9b7812 */ /* 0x000fe400078ec0ff */
[----:B------:R-:W-:Y:S02]  /*1e8a0*/  LOP3.LUT R34, R18, 0xffff, RZ, 0xc0, !PT ;  /* 0x0000ffff12227812 */ /* 0x000fe400078ec0ff */
[----:B------:R-:W-:Y:S02]  /*1e8b0*/  SHF.R.U32.HI R18, RZ, 0x18, R18 ;  /* 0x00000018ff127819 */ /* 0x000fe40000011612 */
[----:B------:R-:W-:Y:S02]  /*1e8c0*/  LOP3.LUT R19, R23, UR22, R38, 0x96, !PT ;  /* 0x0000001617137c12 */ /* 0x000fe4000f8e9626 */
[----:B------:R-:W-:Y:S02]  /*1e8d0*/  PRMT R155, R155, 0x5410, R18 ;  /* 0x000054109b9b7816 */ /* 0x000fe40000000012 */
[----:B------:R-:W-:Y:S02]  /*1e8e0*/  LOP3.LUT R18, R39, UR24, R246, 0x96, !PT ;  /* 0x0000001827127c12 */ /* 0x000fe4000f8e96f6 */
[----:B------:R-:W-:Y:S02]  /*1e8f0*/  SHF.R.U32.HI R34, RZ, 0x8, R34 ;  /* 0x00000008ff227819 */ /* 0x000fe40000011622 */
[----:B------:R-:W-:Y:S01]  /*1e900*/  LOP3.LUT R221, R35, UR26, R48, 0x96, !PT ;  /* 0x0000001a23dd7c12 */ /* 0x000fe2000f8e9630 */
[----:B------:R-:W-:Y:S01]  /*1e910*/  IMAD.WIDE.U32 R38, R18, -0x2daee0ad, RZ ;  /* 0xd2511f5312267825 */ /* 0x000fe200078e00ff */
[----:B------:R-:W-:Y:S04]  /*1e920*/  PRMT R159, R159, 0x5410, R34 ;  /* 0x000054109f9f7816 */ /* 0x000fe80000000022 */
[----:B------:R-:W-:Y:S05]  /*1e930*/  LOP3.LUT R18, R39, UR21, R244, 0x96, !PT ;  /* 0x0000001527127c12 */ /* 0x000fea000f8e96f4 */
[----:B------:R-:W-:Y:S04]  /*1e940*/  IMAD.WIDE.U32 R34, R18, -0x326172a9, RZ ;  /* 0xcd9e8d5712227825 */ /* 0x000fe800078e00ff */
[----:B------:R-:W-:Y:S01]  /*1e950*/  IMAD.WIDE.U32 R18, R19, -0x2daee0ad, RZ ;  /* 0xd2511f5313127825 */ /* 0x000fe200078e00ff */
[----:B------:R-:W-:Y:S04]  /*1e960*/  LOP3.LUT R22, R35, UR20, R22, 0x96, !PT ;  /* 0x0000001423167c12 */ /* 0x000fe8000f8e9616 */
[----:B------:R-:W-:Y:S01]  /*1e970*/  LOP3.LUT R19, R19, UR19, R38, 0x96, !PT ;  /* 0x0000001313137c12 */ /* 0x000fe2000f8e9626 */
[----:B------:R-:W-:Y:S04]  /*1e980*/  IMAD.WIDE.U32 R38, R22, -0x2daee0ad, RZ ;  /* 0xd2511f5316267825 */ /* 0x000fe800078e00ff */
        /* <DEDUP_REMOVED lines=8> */
[----:B------:R-:W-:Y:S04]  /*1ea10*/  IMAD.MOV.U32 R35, RZ, RZ, R208 ;  /* 0x000000ffff237224 */ /* 0x000fe800078e00d0 */
[----:B------:R-:W-:Y:S04]  /*1ea20*/  IMAD.WIDE.U32 R38, R19, -0x326172a9, RZ ;  /* 0xcd9e8d5713267825 */ /* 0x000fe800078e00ff */
[----:B------:R-:W-:Y:S01]  /*1ea30*/  IMAD.WIDE.U32 R18, R18, -0x2daee0ad, RZ ;  /* 0xd2511f5312127825 */ /* 0x000fe200078e00ff */
[C---:B------:R-:W-:Y:S02]  /*1ea40*/  LOP3.LUT R22, R38.reuse, 0xffff, RZ, 0xc0, !PT ;  /* 0x0000ffff26167812 */ /* 0x040fe400078ec0ff */
[----:B------:R-:W-:Y:S02]  /*1ea50*/  LOP3.LUT R153, R38, 0xff, RZ, 0xc0, !PT ;  /* 0x000000ff26997812 */ /* 0x000fe400078ec0ff */
[----:B------:R-:W-:Y:S02]  /*1ea60*/  SHF.R.U32.HI R22, RZ, 0x8, R22 ;  /* 0x00000008ff167819 */ /* 0x000fe40000011616 */
[----:B------:R-:W-:Y:S02]  /*1ea70*/  SHF.R.U32.HI R145, RZ, 0x10, R38 ;  /* 0x00000010ff917819 */ /* 0x000fe40000011626 */
[----:B------:R-:W-:Y:S02]  /*1ea80*/  PRMT R153, R153, 0x5410, R22 ;  /* 0x0000541099997816 */ /* 0x000fe40000000016 */
[----:B------:R-:W-:Y:S01]  /*1ea90*/  SHF.R.U32.HI R22, RZ, 0x18, R38 ;  /* 0x00000018ff167819 */ /* 0x000fe20000011626 */
[----:B------:R-:W-:Y:S01]  /*1eaa0*/  IMAD.MOV.U32 R38, RZ, RZ, R162 ;  /* 0x000000ffff267224 */ /* 0x000fe200078e00a2 */
[----:B------:R-:W-:Y:S02]  /*1eab0*/  LOP3.LUT R145, R145, 0xff, RZ, 0xc0, !PT ;  /* 0x000000ff91917812 */ /* 0x000fe400078ec0ff */
[----:B------:R-:W-:Y:S01]  /*1eac0*/  LOP3.LUT R213, R39, UR25, R48, 0x96, !PT ;  /* 0x0000001927d57c12 */ /* 0x000fe2000f8e9630 */
[----:B------:R-:W-:Y:S01]  /*1ead0*/  IMAD.MOV.U32 R39, RZ, RZ, R154 ;  /* 0x000000ffff277224 */ /* 0x000fe200078e009a */
[----:B------:R-:W-:Y:S02]  /*1eae0*/  SHF.R.U32.HI R208, RZ, 0x10, R18 ;  /* 0x00000010ffd07819 */ /* 0x000fe40000011612 */
[----:B------:R-:W-:Y:S01]  /*1eaf0*/  LOP3.LUT R154, R19, UR26, R34, 0x96, !PT ;  /* 0x0000001a139a7c12 */ /* 0x000fe2000f8e9622 */
[----:B------:R-:W-:Y:S01]  /*1eb00*/  IMAD.MOV.U32 R34, RZ, RZ, R160 ;  /* 0x000000ffff227224 */ /* 0x000fe200078e00a0 */
[----:B------:R-:W-:Y:S01]  /*1eb10*/  PRMT R145, R145, 0x5410, R22 ;  /* 0x0000541091917816 */ /* 0x000fe20000000016 */
[----:B------:R-:W-:Y:S01]  /*1eb20*/  IMAD.MOV.U32 R22, RZ, RZ, R243 ;  /* 0x000000ffff167224 */ /* 0x000fe200078e00f3 */
[C---:B------:R-:W-:Y:S01]  /*1eb30*/  LOP3.LUT R243, R18.reuse, 0xffff, RZ, 0xc0, !PT ;  /* 0x0000ffff12f37812 */ /* 0x040fe200078ec0ff */
[C---:B------:R-:W-:Y:S01]  /*1eb40*/  FMUL.FTZ R19, R9.reuse, R143 ;  /* 0x0000008f09137220 */ /* 0x040fe20000410000 */
[----:B------:R-:W-:Y:S01]  /*1eb50*/  LOP3.LUT R162, R18, 0xff, RZ, 0xc0, !PT ;  /* 0x000000ff12a27812 */ /* 0x000fe200078ec0ff */
[----:B------:R-:W-:Y:S01]  /*1eb60*/  IMAD.MOV.U32 R143, RZ, RZ, R51 ;  /* 0x000000ffff8f7224 */ /* 0x000fe200078e0033 */
[----:B------:R-:W-:Y:S01]  /*1eb70*/  SHF.R.U32.HI R160, RZ, 0x18, R18 ;  /* 0x00000018ffa07819 */ /* 0x000fe20000011612 */
        /* <DEDUP_REMOVED lines=12> */
[-C--:B------:R-:W-:Y:S01]  /*1ec40*/  HMMA.16816.F32.BF16 R20, R52, R50.reuse, R20 ;  /* 0x000000323414723c */ /* 0x080fe20000041814 */
[----:B------:R-:W-:Y:S02]  /*1ec50*/  IMAD.MOV.U32 R150, RZ, RZ, R35 ;  /* 0x000000ffff967224 */ /* 0x000fe400078e0023 */
[C---:B------:R-:W-:Y:S01]  /*1ec60*/  FMUL.FTZ R35, R9.reuse, R151 ;  /* 0x0000009709237220 */ /* 0x040fe20000410000 */
[----:B------:R-:W-:Y:S01]  /*1ec70*/  MUFU.EX2 R138, R138 ;  /* 0x0000008a008a7308 */ /* 0x000fe20000000800 */
[----:B------:R-:W-:Y:S03]  /*1ec80*/  IMAD.MOV.U32 R151, RZ, RZ, R49 ;  /* 0x000000ffff977224 */ /* 0x000fe600078e0031 */
        /* <DEDUP_REMOVED lines=23> */
[----:B------:R-:W-:Y:S06]  /*1ee00*/  MUFU.EX2 R63, R240 ;  /* 0x000000f0003f7308 */ /* 0x000fec0000000800 */
[----:B------:R-:W-:Y:S01]  /*1ee10*/  FADD.FTZ R61, R183, R202 ;  /* 0x000000cab73d7221 */ /* 0x000fe20000010000 */
[----:B------:R-:W-:Y:S01]  /*1ee20*/  HMMA.16816.F32.BF16 R40, R56, R46, R40 ;  /* 0x0000002e3828723c */ /* 0x000fe20000041828 */
[----:B------:R-:W1:Y:S03]  /*1ee30*/  LDSM.16.MT88.4 R44, [R216+0x4800] ;  /* 0x00480000d82c783b */ /* 0x000e660000004200 */
[----:B------:R-:W-:Y:S01]  /*1ee40*/  SHF.R.U32.HI R183, RZ, 0x10, R213 ;  /* 0x00000010ffb77819 */ /* 0x000fe200000116d5 */
[----:B------:R-:W-:Y:S02]  /*1ee50*/  FADD.FTZ R61, R170, R61 ;  /* 0x0000003daa3d7221 */ /* 0x000fe40000010000 */
[--C-:B------:R-:W-:Y:S01]  /*1ee60*/  HSET2.LE.AND R58, R219, R242.reuse, PT ;  /* 0x000000f2db3a7233 */ /* 0x100fe20003803000 */
[----:B------:R-:W-:Y:S01]  /*1ee70*/  FADD.FTZ R62, R182, R189 ;  /* 0x000000bdb63e7221 */ /* 0x000fe20000010000 */
[--C-:B------:R-:W-:Y:S03]  /*1ee80*/  HSET2.LE.AND R59, R218, R242.reuse, PT ;  /* 0x000000f2da3b7233 */ /* 0x100fe60003803000 */
[--C-:B------:R-:W-:Y:S01]  /*1ee90*/  HSET2.LE.AND R56, R217, R242.reuse, PT ;  /* 0x000000f2d9387233 */ /* 0x100fe20003803000 */
[----:B------:R-:W-:Y:S01]  /*1eea0*/  FADD.FTZ R62, R181, R62 ;  /* 0x0000003eb53e7221 */ /* 0x000fe20000010000 */
[--C-:B------:R-:W-:Y:S01]  /*1eeb0*/  HSET2.LE.AND R57, R214, R242.reuse, PT ;  /* 0x000000f2d6397233 */ /* 0x100fe20003803000 */
[----:B------:R-:W-:Y:S01]  /*1eec0*/  FADD.FTZ R172, R172, R61 ;  /* 0x0000003dacac7221 */ /* 0x000fe20000010000 */
[----:B------:R-:W-:Y:S01]  /*1eed0*/  LOP3.LUT R183, R183, 0xff, RZ, 0xc0, !PT ;  /* 0x000000ffb7b77812 */ /* 0x000fe200078ec0ff */
[----:B------:R-:W-:Y:S01]  /*1eee0*/  FADD.FTZ R171, R171, R62 ;  /* 0x0000003eabab7221 */ /* 0x000fe20000010000 */
[----:B------:R-:W-:Y:S01]  /*1eef0*/  LOP3.LUT R181, R221, 0xff, RZ, 0xc0, !PT ;  /* 0x000000ffddb57812 */ /* 0x000fe200078ec0ff */
[----:B------:R-:W-:Y:S04]  /*1ef00*/  FADD.FTZ R165, R165, R172 ;  /* 0x000000aca5a57221 */ /* 0x000fe80000010000 */
[----:B------:R-:W-:Y:S02]  /*1ef10*/  FADD.FTZ R122, R122, R165 ;  /* 0x000000a57a7a7221 */ /* 0x000fe40000010000 */
[----:B------:R-:W-:Y:S02]  /*1ef20*/  IMAD.MOV.U32 R165, RZ, RZ, R0 ;  /* 0x000000ffffa57224 */ /* 0x000fe400078e0000 */
[----:B------:R-:W-:Y:S04]  /*1ef30*/  FADD.FTZ R107, R107, R122 ;  /* 0x0000007a6b6b7221 */ /* 0x000fe80000010000 */
[----:B------:R-:W-:Y:S04]  /*1ef40*/  FADD.FTZ R114, R114, R107 ;  /* 0x0000006b72727221 */ /* 0x000fe80000010000 */
[----:B------:R-:W-:Y:S04]  /*1ef50*/  FADD.FTZ R114, R103, R114 ;  /* 0x0000007267727221 */ /* 0x000fe80000010000 */
[----:B------:R-:W-:Y:S01]  /*1ef60*/  FADD.FTZ R111, R111, R114 ;  /* 0x000000726f6f7221 */ /* 0x000fe20000010000 */
[-C--:B-1----:R-:W-:Y:S03]  /*1ef70*/  HMMA.16816.F32.BF16 R12, R64, R44.reuse, R12 ;  /* 0x0000002c400c723c */ /* 0x082fe6000004180c */
[----:B------:R-:W-:Y:S04]  /*1ef80*/  FADD.FTZ R98, R98, R111 ;  /* 0x0000006f62627221 */ /* 0x000fe80000010000 */
[----:B------:R-:W-:Y:S01]  /*1ef90*/  FADD.FTZ R93, R93, R98 ;  /* 0x000000625d5d7221 */ /* 0x000fe20000010000 */
[C---:B------:R-:W-:Y:S04]  /*1efa0*/  HMMA.16816.F32.BF16 R16, R68.reuse, R44, R16 ;  /* 0x0000002c4410723c */ /* 0x040fe80000041810 */
[----:B------:R-:W-:Y:S04]  /*1efb0*/  FADD.FTZ R93, R94, R93 ;  /* 0x0000005d5e5d7221 */ /* 0x000fe80000010000 */
[-C--:B------:R-:W-:Y:S01]  /*1efc0*/  HMMA.16816.F32.BF16 R20, R68, R46.reuse, R20 ;  /* 0x0000002e4414723c */ /* 0x080fe20000041814 */
[----:B------:R-:W-:Y:S04]  /*1efd0*/  FADD.FTZ R112, R112, R93 ;  /* 0x0000005d70707221 */ /* 0x000fe80000010000 */
[----:B------:R-:W-:Y:S03]  /*1efe0*/  FADD.FTZ R112, R109, R112 ;  /* 0x000000706d707221 */ /* 0x000fe60000010000 */
        /* <DEDUP_REMOVED lines=8> */
[----:B------:R3:W-:Y:S04]  /*1f070*/  MUFU.EX2 R70, R232 ;  /* 0x000000e800467308 */ /* 0x0007e80000000800 */
[----:B------:R-:W-:Y:S05]  /*1f080*/  LOP3.LUT R64, R213, 0xffff, RZ, 0xc0, !PT ;  /* 0x0000ffffd5407812 */ /* 0x000fea00078ec0ff */
[----:B------:R-:W-:Y:S01]  /*1f090*/  SHF.R.U32.HI R64, RZ, 0x8, R64 ;  /* 0x00000008ff407819 */ /* 0x000fe20000011640 */
[----:B------:R-:W-:Y:S01]  /*1f0a0*/  MUFU.EX2 R68, R48 ;  /* 0x0000003000447308 */ /* 0x000fe20000000800 */
[----:B-1----:R1:W5:Y:S09]  /*1f0b0*/  LDL.LU R231, [R1+0x80] ;  /* 0x0000800001e77983 */ /* 0x0023720000300800 */
[----:B------:R4:W-:Y:S01]  /*1f0c0*/  MUFU.EX2 R65, R49 ;  /* 0x0000003100417308 */ /* 0x0009e20000000800 */
[----:B---3--:R1:W5:Y:S09]  /*1f0d0*/  LDL.LU R232, [R1+0x7c] ;  /* 0x00007c0001e87983 */ /* 0x0083720000300800 */
[----:B------:R-:W-:Y:S01]  /*1f0e0*/  MUFU.EX2 R71, R139 ;  /* 0x0000008b00477308 */ /* 0x000fe20000000800 */
[-C--:B--2---:R-:W-:Y:S09]  /*1f0f0*/  HMMA.16816.F32.BF16 R12, R72, R44.reuse, R12 ;  /* 0x0000002c480c723c */ /* 0x084ff2000004180c */
[----:B------:R2:W-:Y:S01]  /*1f100*/  MUFU.EX2 R139, R234 ;  /* 0x000000ea008b7308 */ /* 0x0005e20000000800 */
[----:B----4-:R-:W-:Y:S01]  /*1f110*/  LDSM.16.MT88.4 R48, [R215+0x5000] ;  /* 0x00500000d730783b */ /* 0x010fe20000004200 */
[C---:B------:R-:W-:Y:S08]  /*1f120*/  HMMA.16816.F32.BF16 R16, R76.reuse, R44, R16 ;  /* 0x0000002c4c10723c */ /* 0x040ff00000041810 */
[----:B------:R-:W-:Y:S01]  /*1f130*/  MUFU.EX2 R66, R150 ;  /* 0x0000009600427308 */ /* 0x000fe20000000800 */
[-C--:B------:R-:W-:Y:S09]  /*1f140*/  HMMA.16816.F32.BF16 R20, R76, R46.reuse, R20 ;  /* 0x0000002e4c14723c */ /* 0x080ff20000041814 */
[----:B------:R3:W-:Y:S01]  /*1f150*/  MUFU.EX2 R150, R235 ;  /* 0x000000eb00967308 */ /* 0x0007e20000000800 */
[C---:B------:R-:W-:Y:S01]  /*1f160*/  HMMA.16816.F32.BF16 R24, R72.reuse, R46, R24 ;  /* 0x0000002e4818723c */ /* 0x040fe20000041818 */
[----:B------:R-:W4:Y:S08]  /*1f170*/  LDSM.16.MT88.4 R44, [R215+0x4c00] ;  /* 0x004c0000d72c783b */ /* 0x000f300000004200 */
[----:B------:R-:W1:Y:S01]  /*1f180*/  MUFU.EX2 R67, R151 ;  /* 0x0000009700437308 */ /* 0x000e620000000800 */
[----:B--2---:R2:W5:Y:S09]  /*1f190*/  LDL.LU R234, [R1+0x78] ;  /* 0x0000780001ea7983 */ /* 0x0045720000300800 */
[----:B------:R-:W-:Y:S01]  /*1f1a0*/  MUFU.EX2 R151, R239 ;  /* 0x000000ef00977308 */ /* 0x000fe20000000800 */
[----:B---3--:R2:W5:Y:S01]  /*1f1b0*/  LDL.LU R235, [R1+0x74] ;  /* 0x0000740001eb7983 */ /* 0x0085620000300800 */
[-C--:B----4-:R-:W-:Y:S08]  /*1f1c0*/  HMMA.16816.F32.BF16 R28, R72, R44.reuse, R28 ;  /* 0x0000002c481c723c */ /* 0x090ff0000004181c */
[C---:B------:R-:W-:Y:S08]  /*1f1d0*/  HMMA.16816.F32.BF16 R32, R76.reuse, R44, R32 ;  /* 0x0000002c4c20723c */ /* 0x040ff00000041820 */
[-C--:B------:R-:W-:Y:S01]  /*1f1e0*/  HMMA.16816.F32.BF16 R36, R76, R46.reuse, R36 ;  /* 0x0000002e4c24723c */ /* 0x080fe20000041824 */
[----:B------:R-:W-:Y:S06]  /*1f1f0*/  MUFU.EX2 R78, R142 ;  /* 0x0000008e004e7308 */ /* 0x000fec0000000800 */
[--C-:B------:R-:W-:Y:S01]  /*1f200*/  FFMA.FTZ R76, R6, c[0x0][0x23c], -R199.reuse ;  /* 0x00008f00064c7a23 */ /* 0x100fe200000108c7 */
[----:B------:R-:W-:Y:S01]  /*1f210*/  HMMA.16816.F32.BF16 R40, R72, R46, R40 ;  /* 0x0000002e4828723c */ /* 0x000fe20000041828 */
[----:B------:R-:W3:Y:S02]  /*1f220*/  LDSM.16.MT88.4 R44, [R216+0x5000] ;  /* 0x00500000d82c783b */ /* 0x000ee40000004200 */
[----:B------:R4:W-:Y:S01]  /*1f230*/  MUFU.EX2 R72, R233 ;  /* 0x000000e900487308 */ /* 0x0009e20000000800 */
[--C-:B------:R-:W-:Y:S02]  /*1f240*/  FFMA.FTZ R77, R207, c[0x0][0x23c], -R199.reuse ;  /* 0x00008f00cf4d7a23 */ /* 0x100fe400000108c7 */
[----:B------:R-:W-:Y:S07]  /*1f250*/  FFMA.FTZ R207, R197, c[0x0][0x23c], -R199 ;  /* 0x00008f00c5cf7a23 */ /* 0x000fee00000108c7 */
[----:B------:R1:W-:Y:S10]  /*1f260*/  MUFU.EX2 R73, R236 ;  /* 0x000000ec00497308 */ /* 0x0003f40000000800 */
[----:B------:R2:W-:Y:S01]  /*1f270*/  MUFU.EX2 R74, R252 ;  /* 0x000000fc004a7308 */ /* 0x0005e20000000800 */
[----:B----4-:R4:W5:Y:S09]  /*1f280*/  LDL.LU R233, [R1+0x70] ;  /* 0x0000700001e97983 */ /* 0x0109720000300800 */
[----:B------:R4:W-:Y:S01]  /*1f290*/  MUFU.EX2 R75, R241 ;  /* 0x000000f1004b7308 */ /* 0x0009e20000000800 */
[----:B-1----:R1:W5:Y:S01]  /*1f2a0*/  LDL.LU R236, [R1+0x6c] ;  /* 0x00006c0001ec7983 */ /* 0x0023620000300800 */
[-C--:B---3--:R-:W-:Y:S08]  /*1f2b0*/  HMMA.16816.F32.BF16 R12, R80, R44.reuse, R12 ;  /* 0x0000002c500c723c */ /* 0x088ff0000004180c */
[----:B------:R3:W-:Y:S01]  /*1f2c0*/  MUFU.EX2 R197, R238 ;  /* 0x000000ee00c57308 */ /* 0x0007e20000000800 */
[----:B--2---:R-:W2:Y:S01]  /*1f2d0*/  LDL.LU R252, [R1+0x68] ;  /* 0x0000680001fc7983 */ /* 0x004ea20000300800 */
[C---:B------:R-:W-:Y:S08]  /*1f2e0*/  HMMA.16816.F32.BF16 R16, R84.reuse, R44, R16 ;  /* 0x0000002c5410723c */ /* 0x040ff00000041810 */
[----:B------:R1:W-:Y:S01]  /*1f2f0*/  MUFU.EX2 R6, R237 ;  /* 0x000000ed00067308 */ /* 0x0003e20000000800 */
[--C-:B------:R-:W-:Y:S01]  /*1f300*/  HSET2.LE.AND R45, R220, R242.reuse, PT ;  /* 0x000000f2dc2d7233 */ /* 0x100fe20003803000 */
[-C--:B------:R-:W-:Y:S01]  /*1f310*/  HMMA.16816.F32.BF16 R20, R84, R46.reuse, R20 ;  /* 0x0000002e5414723c */ /* 0x080fe20000041814 */
[----:B----4-:R4:W5:Y:S01]  /*1f320*/  LDL.LU R241, [R1+0x64] ;  /* 0x0000640001f17983 */ /* 0x0109620000300800 */
[--C-:B------:R-:W-:Y:S03]  /*1f330*/  HSET2.LE.AND R44, R10, R242.reuse, PT ;  /* 0x000000f20a2c7233 */ /* 0x100fe60003803000 */
[----:B------:R4:W5:Y:S03]  /*1f340*/  LDL.LU R240, [R1+0x60] ;  /* 0x0000600001f07983 */ /* 0x0009660000300800 */
[----:B------:R4:W-:Y:S01]  /*1f350*/  MUFU.EX2 R142, R225 ;  /* 0x000000e1008e7308 */ /* 0x0009e20000000800 */
[----:B------:R-:W-:Y:S01]  /*1f360*/  F2FP.BF16.PACK_AB R10, R66, R67 ;  /* 0x00000043420a723e */ /* 0x000fe200000010ff */
[C---:B------:R-:W-:Y:S01]  /*1f370*/  HMMA.16816.F32.BF16 R24, R80.reuse, R46, R24 ;  /* 0x0000002e5018723c */ /* 0x040fe20000041818 */
[----:B------:R2:W5:Y:S04]  /*1f380*/  LDL.LU R239, [R1+0x5c] ;  /* 0x00005c0001ef7983 */ /* 0x0005680000300800 */
[----:B---3--:R3:W5:Y:S02]  /*1f390*/  LDL.LU R238, [R1+0x58] ;  /* 0x0000580001ee7983 */ /* 0x0087640000300800 */
[--C-:B------:R-:W-:Y:S01]  /*1f3a0*/  HSET2.LE.AND R46, R224, R242.reuse, PT ;  /* 0x000000f2e02e7233 */ /* 0x100fe20003803000 */
[----:B------:R-:W3:Y:S01]  /*1f3b0*/  MUFU.EX2 R79, R143 ;  /* 0x0000008f004f7308 */ /* 0x000ee20000000800 */
[--C-:B------:R-:W-:Y:S01]  /*1f3c0*/  HSET2.LE.AND R47, R222, R242.reuse, PT ;  /* 0x000000f2de2f7233 */ /* 0x100fe20003803000 */
[-C--:B------:R-:W-:Y:S01]  /*1f3d0*/  HMMA.16816.F32.BF16 R28, R80, R48.reuse, R28 ;  /* 0x00000030501c723c */ /* 0x080fe2000004181c */
[----:B-1----:R1:W5:Y:S03]  /*1f3e0*/  LDL.LU R237, [R1+0x54] ;  /* 0x0000540001ed7983 */ /* 0x0023660000300800 */
[----:B------:R-:W-:Y:S04]  /*1f3f0*/  LOP3.LUT R47, R47, R10, RZ, 0xc0, !PT ;  /* 0x0000000a2f2f7212 */ /* 0x000fe800078ec0ff */
[----:B------:R-:W1:Y:S01]  /*1f400*/  MUFU.EX2 R207, R207 ;  /* 0x000000cf00cf7308 */ /* 0x000e620000000800 */
[C---:B------:R-:W-:Y:S01]  /*1f410*/  HMMA.16816.F32.BF16 R32, R84.reuse, R48, R32 ;  /* 0x000000305420723c */ /* 0x040fe20000041820 */
[----:B----4-:R4:W5:Y:S04]  /*1f420*/  LDL.LU R225, [R1+0x50] ;  /* 0x0000500001e17983 */ /* 0x0109680000300800 */
[----:B------:R4:W5:Y:S03]  /*1f430*/  LDL.LU R224, [R1+0x4c] ;  /* 0x00004c0001e07983 */ /* 0x0009660000300800 */
[-C--:B------:R-:W-:Y:S01]  /*1f440*/  HMMA.16816.F32.BF16 R36, R84, R50.reuse, R36 ;  /* 0x000000325424723c */ /* 0x080fe20000041824 */
[----:B------:R-:W-:Y:S01]  /*1f450*/  MUFU.EX2 R76, R76 ;  /* 0x0000004c004c7308 */ /* 0x000fe20000000800 */
[----:B------:R4:W5:Y:S02]  /*1f460*/  LDL.LU R222, [R1+0x48] ;  /* 0x0000480001de7983 */ /* 0x0009640000300800 */
[----:B---3--:R-:W-:Y:S02]  /*1f470*/  F2FP.BF16.PACK_AB R10, R78, R79 ;  /* 0x0000004f4e0a723e */ /* 0x008fe400000010ff */
[----:B------:R4:W5:Y:S02]  /*1f480*/  LDL.LU R220, [R1+0x44] ;  /* 0x0000440001dc7983 */ /* 0x0009640000300800 */
[----:B------:R-:W-:Y:S01]  /*1f490*/  HMMA.16816.F32.BF16 R40, R80, R50, R40 ;  /* 0x000000325028723c */ /* 0x000fe20000041828 */
[----:B------:R-:W-:Y:S01]  /*1f4a0*/  LOP3.LUT R45, R45, R10, RZ, 0xc0, !PT ;  /* 0x0000000a2d2d7212 */ /* 0x000fe200078ec0ff */
[----:B------:R4:W5:Y:S02]  /*1f4b0*/  LDL.LU R219, [R1+0x40] ;  /* 0x0000400001db7983 */ /* 0x0009640000300800 */
[----:B------:R-:W-:Y:S01]  /*1f4c0*/  SHF.R.U32.HI R85, RZ, 0x8, R212 ;  /* 0x00000008ff557819 */ /* 0x000fe200000116d4 */
[----:B------:R-:W3:Y:S01]  /*1f4d0*/  MUFU.EX2 R77, R77 ;  /* 0x0000004d004d7308 */ /* 0x000ee20000000800 */
[----:B------:R-:W-:Y:S01]  /*1f4e0*/  LOP3.LUT R143, R154, 0xff, RZ, 0xc0, !PT ;  /* 0x000000ff9a8f7812 */ /* 0x000fe200078ec0ff */
[----:B------:R4:W5:Y:S01]  /*1f4f0*/  LDL.LU R218, [R1+0x3c] ;  /* 0x00003c0001da7983 */ /* 0x0009620000300800 */
[----:B------:R-:W-:Y:S03]  /*1f500*/  LOP3.LUT R83, R211, 0xff, RZ, 0xc0, !PT ;  /* 0x000000ffd3537812 */ /* 0x000fe600078ec0ff */
[----:B------:R4:W5:Y:S01]  /*1f510*/  LDL.LU R217, [R1+0x38] ;  /* 0x0000380001d97983 */ /* 0x0009620000300800 */
[----:B------:R-:W-:Y:S02]  /*1f520*/  PRMT R85, R210, 0x5410, R85 ;  /* 0x00005410d2557816 */ /* 0x000fe40000000055 */
[----:B------:R-:W-:Y:S01]  /*1f530*/  PRMT R83, R83, 0x5410, R209 ;  /* 0x0000541053537816 */ /* 0x000fe200000000d1 */
[----:B------:R4:W5:Y:S01]  /*1f540*/  LDL.LU R214, [R1+0x34] ;  /* 0x0000340001d67983 */ /* 0x0009620000300800 */
[----:B-1----:R-:W-:Y:S01]  /*1f550*/  F2FP.BF16.PACK_AB R10, R207, R193 ;  /* 0x000000c1cf0a723e */ /* 0x002fe200000010ff */
[----:B------:R-:W-:Y:S01]  /*1f560*/  MUFU.EX2 R80, R196 ;  /* 0x000000c400507308 */ /* 0x000fe20000000800 */
[----:B------:R-:W-:Y:S02]  /*1f570*/  SHF.R.U32.HI R87, RZ, 0x10, R154 ;  /* 0x00000010ff577819 */ /* 0x000fe4000001169a */
[----:B------:R-:W-:Y:S02]  /*1f580*/  LOP3.LUT R57, R57, R10, RZ, 0xc0, !PT ;  /* 0x0000000a39397212 */ /* 0x000fe400078ec0ff */
[----:B------:R-:W-:Y:S02]  /*1f590*/  SHF.R.U32.HI R10, RZ, 0x18, R213 ;  /* 0x00000018ff0a7819 */ /* 0x000fe400000116d5 */
[----:B------:R-:W-:Y:S02]  /*1f5a0*/  LOP3.LUT R87, R87, 0xff, RZ, 0xc0, !PT ;  /* 0x000000ff57577812 */ /* 0x000fe400078ec0ff */
[----:B------:R-:W-:Y:S02]  /*1f5b0*/  PRMT R183, R183, 0x5410, R10 ;  /* 0x00005410b7b77816 */ /* 0x000fe4000000000a */
[----:B------:R-:W-:Y:S02]  /*1f5c0*/  SHF.R.U32.HI R10, RZ, 0x10, R221 ;  /* 0x00000010ff0a7819 */ /* 0x000fe400000116dd */
[----:B---3--:R-:W-:Y:S02]  /*1f5d0*/  F2FP.BF16.PACK_AB R48, R77, R76 ;  /* 0x0000004c4d30723e */ /* 0x008fe400000010ff */
[----:B------:R-:W-:Y:S02]  /*1f5e0*/  LOP3.LUT R10, R10, 0xff, RZ, 0xc0, !PT ;  /* 0x000000ff0a0a7812 */ /* 0x000fe400078ec0ff */
[----:B------:R-:W-:Y:S02]  /*1f5f0*/  LOP3.LUT R59, R59, R48, RZ, 0xc0, !PT ;  /* 0x000000303b3b7212 */ /* 0x000fe400078ec0ff */
[----:B------:R-:W1:Y:S01]  /*1f600*/  LDSM.16.MT88.4 R48, [R215+0x5400] ;  /* 0x00540000d730783b */ /* 0x000e620000004200 */
[----:B------:R-:W-:Y:S04]  /*1f610*/  SHF.R.U32.HI R81, RZ, 0x8, R243 ;  /* 0x00000008ff517819 */ /* 0x000fe800000116f3 */
[----:B------:R-:W-:Y:S01]  /*1f620*/  PRMT R81, R162, 0x5410, R81 ;  /* 0x00005410a2517816 */ /* 0x000fe20000000051 */
[--C-:B------:R-:W-:Y:S04]  /*1f630*/  HSET2.LE.AND R162, R85, R242.reuse, PT ;  /* 0x000000f255a27233 */ /* 0x100fe80003803000 */
[--C-:B------:R-:W-:Y:S01]  /*1f640*/  HSET2.LE.AND R146, R81, R242.reuse, PT ;  /* 0x000000f251927233 */ /* 0x100fe20003803000 */
[----:B--2---:R-:W-:Y:S01]  /*1f650*/  FFMA.FTZ R203, R9, R252, R203 ;  /* 0x000000fc09cb7223 */ /* 0x004fe200000100cb */
[----:B------:R-:W-:Y:S01]  /*1f660*/  F2FP.BF16.PACK_AB R9, R65, R68 ;  /* 0x000000444109723e */ /* 0x000fe200000010ff */
[--C-:B------:R-:W-:Y:S02]  /*1f670*/  FFMA.FTZ R252, R192, c[0x0][0x23c], -R199.reuse ;  /* 0x00008f00c0fc7a23 */ /* 0x100fe400000108c7 */
[--C-:B------:R-:W-:Y:S01]  /*1f680*/  FFMA.FTZ R192, R198, c[0x0][0x23c], -R199.reuse ;  /* 0x00008f00c6c07a23 */ /* 0x100fe200000108c7 */
[----:B------:R-:W-:Y:S01]  /*1f690*/  LOP3.LUT R46, R46, R9, RZ, 0xc0, !PT ;  /* 0x000000092e2e7212 */ /* 0x000fe200078ec0ff */
[----:B------:R-:W-:Y:S01]  /*1f6a0*/  FFMA.FTZ R199, R7, c[0x0][0x23c], -R199 ;  /* 0x00008f0007c77a23 */ /* 0x000fe200000108c7 */
[----:B------:R-:W-:Y:S01]  /*1f6b0*/  F2FP.BF16.PACK_AB R9, R70, R69 ;  /* 0x000000454609723e */ /* 0x000fe200000010ff */
[----:B------:R-:W-:Y:S01]  /*1f6c0*/  FADD.FTZ R203, R186, R203 ;  /* 0x000000cbbacb7221 */ /* 0x000fe20000010000 */
[----:B------:R-:W-:Y:S01]  /*1f6d0*/  F2FP.BF16.PACK_AB R7, R71, R138 ;  /* 0x0000008a4707723e */ /* 0x000fe200000010ff */
[----:B------:R-:W-:Y:S01]  /*1f6e0*/  IMAD.MOV.U32 R198, RZ, RZ, R142 ;  /* 0x000000ffffc67224 */ /* 0x000fe200078e008e */
[----:B------:R-:W-:Y:S01]  /*1f6f0*/  LOP3.LUT R58, R58, R9, RZ, 0xc0, !PT ;  /* 0x000000093a3a7212 */ /* 0x000fe200078ec0ff */
[----:B------:R-:W-:Y:S01]  /*1f700*/  FADD.FTZ R184, R184, R203 ;  /* 0x000000cbb8b87221 */ /* 0x000fe20000010000 */
[----:B------:R-:W-:Y:S01]  /*1f710*/  LOP3.LUT R9, R213, 0xff, RZ, 0xc0, !PT ;  /* 0x000000ffd5097812 */ /* 0x000fe200078ec0ff */
[----:B------:R-:W-:Y:S01]  /*1f720*/  MUFU.EX2 R252, R252 ;  /* 0x000000fc00fc7308 */ /* 0x000fe20000000800 */
[----:B------:R4:W5:Y:S01]  /*1f730*/  LDL.LU R213, [R1+0x30] ;  /* 0x0000300001d57983 */ /* 0x0009620000300800 */
[----:B------:R-:W-:Y:S01]  /*1f740*/  FADD.FTZ R184, R169, R184 ;  /* 0x000000b8a9b87221 */ /* 0x000fe20000010000 */
[----:B------:R-:W-:Y:S01]  /*1f750*/  LOP3.LUT R44, R44, R7, RZ, 0xc0, !PT ;  /* 0x000000072c2c7212 */ /* 0x000fe200078ec0ff */
[----:B------:R-:W-:Y:S01]  /*1f760*/  FADD.FTZ R7, R190, R144 ;  /* 0x00000090be077221 */ /* 0x000fe20000010000 */
[----:B------:R4:W5:Y:S01]  /*1f770*/  LDL.LU R212, [R1+0x2c] ;  /* 0x00002c0001d47983 */ /* 0x0009620000300800 */
[----:B------:R-:W-:Y:S01]  /*1f780*/  IMAD.MOV.U32 R190, RZ, RZ, R63 ;  /* 0x000000ffffbe7224 */ /* 0x000fe200078e003f */
[----:B------:R-:W-:Y:S01]  /*1f790*/  PRMT R9, R9, 0x5410, R64 ;  /* 0x0000541009097816 */ /* 0x000fe20000000040 */
[----:B------:R-:W-:Y:S01]  /*1f7a0*/  FADD.FTZ R60, R180, R7 ;  /* 0x00000007b43c7221 */ /* 0x000fe20000010000 */
[----:B------:R4:W5:Y:S01]  /*1f7b0*/  LDL.LU R211, [R1+0x28] ;  /* 0x0000280001d37983 */ /* 0x0009620000300800 */
[----:B------:R-:W-:Y:S01]  /*1f7c0*/  F2FP.BF16.PACK_AB R7, R150, R139 ;  /* 0x0000008b9607723e */ /* 0x000fe200000010ff */
[-C--:B------:R-:W-:Y:S01]  /*1f7d0*/  HMMA.16816.F32.BF16 R12, R44, R52.reuse, R12 ;  /* 0x000000342c0c723c */ /* 0x080fe2000004180c */
[----:B------:R-:W-:Y:S01]  /*1f7e0*/  FADD.FTZ R60, R179, R60 ;  /* 0x0000003cb33c7221 */ /* 0x000fe20000010000 */
[----:B------:R4:W5:Y:S01]  /*1f7f0*/  LDL.LU R210, [R1+0x24] ;  /* 0x0000240001d27983 */ /* 0x0009620000300800 */
[----:B------:R-:W-:Y:S01]  /*1f800*/  LOP3.LUT R56, R56, R7, RZ, 0xc0, !PT ;  /* 0x0000000738387212 */ /* 0x000fe200078ec0ff */
[----:B------:R-:W2:Y:S01]  /*1f810*/  MUFU.EX2 R192, R192 ;  /* 0x000000c000c07308 */ /* 0x000ea20000000800 */
[----:B------:R-:W-:Y:S01]  /*1f820*/  F2FP.BF16.PACK_AB R7, R73, R72 ;  /* 0x000000484907723e */ /* 0x000fe200000010ff */
[----:B------:R4:W5:Y:S01]  /*1f830*/  LDL.LU R209, [R1+0x20] ;  /* 0x0000200001d17983 */ /* 0x0009620000300800 */
[----:B------:R-:W-:Y:S02]  /*1f840*/  F2FP.BF16.PACK_AB R64, R75, R74 ;  /* 0x0000004a4b40723e */ /* 0x000fe400000010ff */
[----:B------:R-:W-:Y:S01]  /*1f850*/  SHF.R.U32.HI R179, RZ, 0x18, R221 ;  /* 0x00000018ffb37819 */ /* 0x000fe200000116dd */
[----:B------:R4:W5:Y:S01]  /*1f860*/  LDL.LU R208, [R1+0x18] ;  /* 0x0000180001d07983 */ /* 0x0009620000300800 */
[C---:B------:R-:W-:Y:S02]  /*1f870*/  HMMA.16816.F32.BF16 R16, R56.reuse, R52, R16 ;  /* 0x000000343810723c */ /* 0x040fe40000041810 */
[----:B------:R-:W-:Y:S01]  /*1f880*/  PRMT R179, R10, 0x5410, R179 ;  /* 0x000054100ab37816 */ /* 0x000fe200000000b3 */
[----:B------:R-:W3:Y:S01]  /*1f890*/  MUFU.EX2 R199, R199 ;  /* 0x000000c700c77308 */ /* 0x000ee20000000800 */
[----:B------:R-:W-:Y:S02]  /*1f8a0*/  LOP3.LUT R10, R154, 0xffff, RZ, 0xc0, !PT ;  /* 0x0000ffff9a0a7812 */ /* 0x000fe400078ec0ff */
[----:B------:R-:W-:Y:S01]  /*1f8b0*/  SHF.R.U32.HI R154, RZ, 0x18, R154 ;  /* 0x00000018ff9a7819 */ /* 0x000fe2000001169a */
[--C-:B------:R-:W-:Y:S01]  /*1f8c0*/  HSET2.LE.AND R53, R155, R242.reuse, PT ;  /* 0x000000f29b357233 */ /* 0x100fe20003803000 */
[-C--:B------:R-:W-:Y:S01]  /*1f8d0*/  HMMA.16816.F32.BF16 R20, R56, R54.reuse, R20 ;  /* 0x000000363814723c */ /* 0x080fe20000041814 */
[----:B------:R-:W-:Y:S03]  /*1f8e0*/  SHF.R.U32.HI R10, RZ, 0x8, R10 ;  /* 0x00000008ff0a7819 */ /* 0x000fe6000001160a */
[----:B------:R-:W-:Y:S02]  /*1f8f0*/  PRMT R87, R87, 0x5410, R154 ;  /* 0x0000541057577816 */ /* 0x000fe4000000009a */
[----:B------:R-:W-:Y:S02]  /*1f900*/  PRMT R143, R143, 0x5410, R10 ;  /* 0x000054108f8f7816 */ /* 0x000fe4000000000a */
[C---:B------:R-:W-:Y:S01]  /*1f910*/  HMMA.16816.F32.BF16 R24, R44.reuse, R54, R24 ;  /* 0x000000362c18723c */ /* 0x040fe20000041818 */
[----:B------:R-:W-:Y:S03]  /*1f920*/  F2FP.BF16.PACK_AB R10, R6, R197 ;  /* 0x000000c5060a723e */ /* 0x000fe600000010ff */
[----:B------:R-:W-:Y:S01]  /*1f930*/  LOP3.LUT R52, R221, 0xffff, RZ, 0xc0, !PT ;  /* 0x0000ffffdd347812 */ /* 0x000fe200078ec0ff */
[--C-:B------:R-:W-:Y:S01]  /*1f940*/  HSET2.LE.AND R144, R143, R242.reuse, PT ;  /* 0x000000f28f907233 */ /* 0x100fe20003803000 */
[----:B------:R-:W-:Y:S01]  /*1f950*/  LOP3.LUT R53, R53, R10, RZ, 0xc0, !PT ;  /* 0x0000000a35357212 */ /* 0x000fe200078ec0ff */
[--C-:B------:R-:W-:Y:S01]  /*1f960*/  HSET2.LE.AND R54, R163, R242.reuse, PT ;  /* 0x000000f2a3367233 */ /* 0x100fe20003803000 */
[----:B------:R-:W-:Y:S01]  /*1f970*/  FADD.FTZ R163, R173, R60 ;  /* 0x0000003cada37221 */ /* 0x000fe20000010000 */
[-C--:B-1----:R-:W-:Y:S01]  /*1f980*/  HMMA.16816.F32.BF16 R28, R44, R48.reuse, R28 ;  /* 0x000000302c1c723c */ /* 0x082fe2000004181c */
[----:B------:R-:W1:Y:S02]  /*1f990*/  LDSM.16.MT88.4 R60, [R216+0x5800] ;  /* 0x00580000d83c783b */ /* 0x000e640000004200 */
[----:B------:R-:W-:Y:S01]  /*1f9a0*/  FADD.FTZ R163, R168, R163 ;  /* 0x000000a3a8a37221 */ /* 0x000fe20000010000 */
[----:B------:R-:W-:Y:S01]  /*1f9b0*/  LOP3.LUT R54, R54, R7, RZ, 0xc0, !PT ;  /* 0x0000000736367212 */ /* 0x000fe200078ec0ff */
[----:B------:R-:W-:Y:S01]  /*1f9c0*/  FADD.FTZ R7, R167, R184 ;  /* 0x000000b8a7077221 */ /* 0x000fe20000010000 */
[--C-:B------:R-:W-:Y:S01]  /*1f9d0*/  HSET2.LE.AND R55, R161, R242.reuse, PT ;  /* 0x000000f2a1377233 */ /* 0x100fe20003803000 */
[----:B------:R-:W-:Y:S01]  /*1f9e0*/  FADD.FTZ R167, R166, R171 ;  /* 0x000000aba6a77221 */ /* 0x000fe20000010000 */
[C---:B------:R-:W-:Y:S01]  /*1f9f0*/  HMMA.16816.F32.BF16 R32, R56.reuse, R48, R32 ;  /* 0x000000303820723c */ /* 0x040fe20000041820 */
[----:B------:R-:W-:Y:S01]  /*1fa00*/  FADD.FTZ R164, R164, R7 ;  /* 0x00000007a4a47221 */ /* 0x000fe20000010000 */
[----:B------:R-:W1:Y:S02]  /*1fa10*/  S2R R221, SR_TID.X ;  /* 0x0000000000dd7919 */ /* 0x000e640000002100 */
[----:B------:R-:W-:Y:S01]  /*1fa20*/  FADD.FTZ R118, R118, R163 ;  /* 0x000000a376767221 */ /* 0x000fe20000010000 */
[----:B------:R-:W-:Y:S01]  /*1fa30*/  F2FP.BF16.PACK_AB R7, R4, R198 ;  /* 0x000000c60407723e */ /* 0x000fe200000010ff */
[----:B------:R-:W-:Y:S01]  /*1fa40*/  FADD.FTZ R119, R119, R164 ;  /* 0x000000a477777221 */ /* 0x000fe20000010000 */
[--C-:B------:R-:W-:Y:S01]  /*1fa50*/  HSET2.LE.AND R49, R183, R242.reuse, PT ;  /* 0x000000f2b7317233 */ /* 0x100fe20003803000 */
[----:B------:R-:W-:Y:S01]  /*1fa60*/  FADD.FTZ R125, R125, R118 ;  /* 0x000000767d7d7221 */ /* 0x000fe20000010000 */
[-C--:B------:R-:W-:Y:S03]  /*1fa70*/  HMMA.16816.F32.BF16 R36, R56, R50.reuse, R36 ;  /* 0x000000323824723c */ /* 0x080fe60000041824 */
[----:B------:R-:W-:Y:S01]  /*1fa80*/  FADD.FTZ R116, R116, R125 ;  /* 0x0000007d74747221 */ /* 0x000fe20000010000 */
[----:B------:R-:W-:Y:S01]  /*1fa90*/  LOP3.LUT R55, R55, R64, RZ, 0xc0, !PT ;  /* 0x0000004037377212 */ /* 0x000fe200078ec0ff */
[----:B------:R-:W-:Y:S01]  /*1faa0*/  FADD.FTZ R106, R106, R119 ;  /* 0x000000776a6a7221 */ /* 0x000fe20000010000 */
[--C-:B------:R-:W-:Y:S01]  /*1fab0*/  HSET2.LE.AND R48, R9, R242.reuse, PT ;  /* 0x000000f209307233 */ /* 0x100fe20003803000 */
[----:B------:R-:W-:Y:S01]  /*1fac0*/  FADD.FTZ R56, R124, R167 ;  /* 0x000000a77c387221 */ /* 0x000fe20000010000 */
[----:B------:R-:W-:Y:S01]  /*1fad0*/  HMMA.16816.F32.BF16 R40, R44, R50, R40 ;  /* 0x000000322c28723c */ /* 0x000fe20000041828 */
[----:B------:R-:W-:Y:S03]  /*1fae0*/  FADD.FTZ R115, R115, R116 ;  /* 0x0000007473737221 */ /* 0x000fe60000010000 */
[----:B------:R-:W-:Y:S01]  /*1faf0*/  FADD.FTZ R56, R123, R56 ;  /* 0x000000387b387221 */ /* 0x000fe20000010000 */
[----:B------:R-:W-:Y:S01]  /*1fb00*/  LOP3.LUT R48, R48, R7, RZ, 0xc0, !PT ;  /* 0x0000000730307212 */ /* 0x000fe200078ec0ff */
[----:B------:R-:W-:Y:S01]  /*1fb10*/  FADD.FTZ R113, R113, R106 ;  /* 0x0000006a71717221 */ /* 0x000fe20000010000 */
[----:B------:R-:W-:Y:S01]  /*1fb20*/  F2FP.BF16.PACK_AB R44, R204, R206 ;  /* 0x000000cecc2c723e */ /* 0x000fe200000010ff */
[----:B------:R-:W-:Y:S01]  /*1fb30*/  FADD.FTZ R117, R117, R56 ;  /* 0x0000003875757221 */ /* 0x000fe20000010000 */
[--C-:B------:R-:W-:Y:S02]  /*1fb40*/  HSET2.LE.AND R50, R153, R242.reuse, PT ;  /* 0x000000f299327233 */ /* 0x100fe40003803000 */
[----:B------:R-:W-:Y:S01]  /*1fb50*/  LDSM.16.MT88.4 R152, [R216+0x5c00] ;  /* 0x005c0000d898783b */ /* 0x000fe20000004200 */
[----:B------:R-:W-:Y:S01]  /*1fb60*/  FADD.FTZ R120, R120, R117 ;  /* 0x0000007578787221 */ /* 0x000fe20000010000 */
[----:B------:R-:W-:Y:S01]  /*1fb70*/  LOP3.LUT R49, R49, R44, RZ, 0xc0, !PT ;  /* 0x0000002c31317212 */ /* 0x000fe200078ec0ff */
[----:B------:R-:W-:Y:S01]  /*1fb80*/  FADD.FTZ R92, R92, R115 ;  /* 0x000000735c5c7221 */ /* 0x000fe20000010000 */
[----:B------:R-:W-:Y:S01]  /*1fb90*/  F2FP.BF16.PACK_AB R9, R151, R190 ;  /* 0x000000be9709723e */ /* 0x000fe200000010ff */
[----:B------:R-:W-:Y:S01]  /*1fba0*/  FADD.FTZ R113, R102, R113 ;  /* 0x0000007166717221 */ /* 0x000fe20000010000 */
[--C-:B------:R-:W-:Y:S01]  /*1fbb0*/  HSET2.LE.AND R51, R145, R242.reuse, PT ;  /* 0x000000f291337233 */ /* 0x100fe20003803000 */
[----:B------:R-:W-:Y:S01]  /*1fbc0*/  FADD.FTZ R57, R99, R120 ;  /* 0x0000007863397221 */ /* 0x000fe20000010000 */
[----:B------:R-:W3:Y:S01]  /*1fbd0*/  LDSM.16.MT88.4 R44, [R215+0x5800] ;  /* 0x00580000d72c783b */ /* 0x000ee20000004200 */
[----:B------:R-:W-:Y:S01]  /*1fbe0*/  FADD.FTZ R95, R95, R92 ;  /* 0x0000005c5f5f7221 */ /* 0x000fe20000010000 */
[----:B------:R-:W-:Y:S01]  /*1fbf0*/  F2FP.BF16.PACK_AB R7, R205, R8 ;  /* 0x00000008cd07723e */ /* 0x000fe200000010ff */
[----:B------:R-:W-:Y:S01]  /*1fc00*/  FADD.FTZ R108, R108, R113 ;  /* 0x000000716c6c7221 */ /* 0x000fe20000010000 */
[----:B--2---:R-:W-:Y:S01]  /*1fc10*/  F2FP.BF16.PACK_AB R10, R192, R252 ;  /* 0x000000fcc00a723e */ /* 0x004fe200000010ff */
[----:B------:R-:W-:Y:S01]  /*1fc20*/  FADD.FTZ R57, R100, R57 ;  /* 0x0000003964397221 */ /* 0x000fe20000010000 */
[----:B------:R-:W-:Y:S01]  /*1fc30*/  SHF.R.U32.HI R52, RZ, 0x8, R52 ;  /* 0x00000008ff347819 */ /* 0x000fe20000011634 */
[----:B------:R-:W-:Y:S01]  /*1fc40*/  FADD.FTZ R96, R96, R95 ;  /* 0x0000005f60607221 */ /* 0x000fe20000010000 */
[----:B------:R-:W-:Y:S01]  /*1fc50*/  LOP3.LUT R50, R50, R7, RZ, 0xc0, !PT ;  /* 0x0000000732327212 */ /* 0x000fe200078ec0ff */
[----:B------:R-:W-:Y:S01]  /*1fc60*/  FADD.FTZ R97, R97, R108 ;  /* 0x0000006c61617221 */ /* 0x000fe20000010000 */
[----:B------:R-:W-:Y:S01]  /*1fc70*/  PRMT R181, R181, 0x5410, R52 ;  /* 0x00005410b5b57816 */ /* 0x000fe20000000034 */
[----:B------:R-:W-:Y:S01]  /*1fc80*/  FADD.FTZ R126, R126, R57 ;  /* 0x000000397e7e7221 */ /* 0x000fe20000010000 */
[--C-:B------:R-:W-:Y:S01]  /*1fc90*/  HSET2.LE.AND R52, R159, R242.reuse, PT ;  /* 0x000000f29f347233 */ /* 0x100fe20003803000 */
[----:B------:R-:W-:Y:S01]  /*1fca0*/  FADD.FTZ R96, R101, R96 ;  /* 0x0000006065607221 */ /* 0x000fe20000010000 */
[----:B------:R-:W-:Y:S01]  /*1fcb0*/  LOP3.LUT R51, R51, R10, RZ, 0xc0, !PT ;  /* 0x0000000a33337212 */ /* 0x000fe200078ec0ff */
[----:B------:R-:W-:Y:S01]  /*1fcc0*/  FADD.FTZ R104, R104, R97 ;  /* 0x0000006168687221 */ /* 0x000fe20000010000 */
[----:B------:R-:W-:Y:S01]  /*1fcd0*/  F2FP.BF16.PACK_AB R7, R178, R185 ;  /* 0x000000b9b207723e */ /* 0x000fe200000010ff */
[----:B------:R-:W-:Y:S01]  /*1fce0*/  FADD.FTZ R126, R129, R126 ;  /* 0x0000007e817e7221 */ /* 0x000fe20000010000 */
        /* <DEDUP_REMOVED lines=8> */
[-C--:B-1----:R-:W-:Y:S01]  /*1fd70*/  HMMA.16816.F32.BF16 R12, R52, R60.reuse, R12 ;  /* 0x0000003c340c723c */ /* 0x082fe2000004180c */
[----:B------:R-:W-:Y:S01]  /*1fd80*/  FADD.FTZ R135, R135, R90 ;  /* 0x0000005a87877221 */ /* 0x000fe20000010000 */
[----:B------:R-:W-:Y:S01]  /*1fd90*/  LOP3.LUT R160, R160, R7, RZ, 0xc0, !PT ;  /* 0x00000007a0a07212 */ /* 0x000fe200078ec0ff */
[----:B------:R-:W-:Y:S01]  /*1fda0*/  FADD.FTZ R127, R127, R128 ;  /* 0x000000807f7f7221 */ /* 0x000fe20000010000 */
[----:B------:R-:W-:Y:S01]  /*1fdb0*/  F2FP.BF16.PACK_AB R7, R110, R121 ;  /* 0x000000796e07723e */ /* 0x000fe200000010ff */
[----:B------:R-:W-:Y:S01]  /*1fdc0*/  IMAD.SHL.U32 R221, R221, 0x2, RZ ;  /* 0x00000002dddd7824 */ /* 0x000fe200078e00ff */
[----:B------:R-:W-:Y:S01]  /*1fdd0*/  F2FP.BF16.PACK_AB R9, R174, R175 ;  /* 0x000000afae09723e */ /* 0x000fe200000010ff */
[----:B------:R-:W-:Y:S01]  /*1fde0*/  IMAD.MOV.U32 R167, RZ, RZ, R3 ;  /* 0x000000ffffa77224 */ /* 0x000fe200078e0003 */
[C---:B------:R-:W-:Y:S01]  /*1fdf0*/  HMMA.16816.F32.BF16 R16, R48.reuse, R60, R16 ;  /* 0x0000003c3010723c */ /* 0x040fe20000041810 */
[----:B------:R-:W-:Y:S03]  /*1fe00*/  IMAD.MOV.U32 R166, RZ, RZ, R5 ;  /* 0x000000ffffa67224 */ /* 0x000fe600078e0005 */
[----:B------:R-:W-:Y:S01]  /*1fe10*/  IMAD.MOV.U32 R164, RZ, RZ, R2 ;  /* 0x000000ffffa47224 */ /* 0x000fe200078e0002 */
[----:B------:R-:W-:Y:S01]  /*1fe20*/  LOP3.LUT R146, R146, R7, RZ, 0xc0, !PT ;  /* 0x0000000792927212 */ /* 0x000fe200078ec0ff */
[----:B------:R-:W-:Y:S01]  /*1fe30*/  FADD.FTZ R7, R89, R126 ;  /* 0x0000007e59077221 */ /* 0x000fe20000010000 */
[----:B------:R-:W-:Y:S01]  /*1fe40*/  F2FP.BF16.PACK_AB R10, R176, R177 ;  /* 0x000000b1b00a723e */ /* 0x000fe200000010ff */
[-C--:B------:R-:W-:Y:S01]  /*1fe50*/  HMMA.16816.F32.BF16 R20, R48, R62.reuse, R20 ;  /* 0x0000003e3014723c */ /* 0x080fe20000041814 */
[--C-:B------:R-:W-:Y:S03]  /*1fe60*/  HSET2.LE.AND R145, R87, R242.reuse, PT ;  /* 0x000000f257917233 */ /* 0x100fe60003803000 */
[----:B------:R-:W-:Y:S01]  /*1fe70*/  FADD.FTZ R7, R88, R7 ;  /* 0x0000000758077221 */ /* 0x000fe20000010000 */
[--C-:B------:R-:W-:Y:S01]  /*1fe80*/  HSET2.LE.AND R161, R179, R242.reuse, PT ;  /* 0x000000f2b3a17233 */ /* 0x100fe20003803000 */
[----:B------:R-:W-:Y:S01]  /*1fe90*/  F2FP.BF16.PACK_AB R56, R188, R191 ;  /* 0x000000bfbc38723e */ /* 0x000fe200000010ff */
[----:B------:R-:W-:Y:S01]  /*1fea0*/  HSET2.LE.AND R163, R83, R242, PT ;  /* 0x000000f253a37233 */ /* 0x000fe20003803000 */
[----:B------:R-:W-:Y:S01]  /*1feb0*/  FADD.FTZ R158, R158, R7 ;  /* 0x000000079e9e7221 */ /* 0x000fe20000010000 */
[C---:B------:R-:W-:Y:S03]  /*1fec0*/  HMMA.16816.F32.BF16 R24, R52.reuse, R62, R24 ;  /* 0x0000003e3418723c */ /* 0x040fe60000041818 */
[----:B------:R-:W-:Y:S01]  /*1fed0*/  FADD.FTZ R7, R133, R112 ;  /* 0x0000007085077221 */ /* 0x000fe20000010000 */
[----:B------:R-:W-:Y:S01]  /*1fee0*/  LOP3.LUT R161, R161, R10, RZ, 0xc0, !PT ;  /* 0x0000000aa1a17212 */ /* 0x000fe200078ec0ff */
[----:B------:R-:W-:Y:S01]  /*1fef0*/  FADD.FTZ R11, R11, R158 ;  /* 0x0000009e0b0b7221 */ /* 0x000fe20000010000 */
[----:B------:R-:W-:Y:S01]  /*1ff00*/  F2FP.BF16.PACK_AB R10, R195, R80 ;  /* 0x00000050c30a723e */ /* 0x000fe200000010ff */
[----:B------:R-:W-:Y:S01]  /*1ff10*/  FADD.FTZ R130, R130, R7 ;  /* 0x0000000782827221 */ /* 0x000fe20000010000 */
[-C--:B---3--:R-:W-:Y:S01]  /*1ff20*/  HMMA.16816.F32.BF16 R28, R52, R44.reuse, R28 ;  /* 0x0000002c341c723c */ /* 0x088fe2000004181c */
[----:B------:R-:W-:Y:S03]  /*1ff30*/  FADD.FTZ R156, R156, R11 ;  /* 0x0000000b9c9c7221 */ /* 0x000fe60000010000 */
[----:B------:R-:W-:Y:S01]  /*1ff40*/  FADD.FTZ R7, R141, R130 ;  /* 0x000000828d077221 */ /* 0x000fe20000010000 */
[----:B------:R-:W-:Y:S01]  /*1ff50*/  LOP3.LUT R145, R145, R10, RZ, 0xc0, !PT ;  /* 0x0000000a91917212 */ /* 0x000fe200078ec0ff */
[----:B------:R-:W-:Y:S01]  /*1ff60*/  FADD.FTZ R10, R132, R127 ;  /* 0x0000007f840a7221 */ /* 0x000fe20000010000 */
[----:B------:R-:W-:Y:S01]  /*1ff70*/  LOP3.LUT R163, R163, R56, RZ, 0xc0, !PT ;  /* 0x00000038a3a37212 */ /* 0x000fe200078ec0ff */
[----:B------:R-:W-:Y:S01]  /*1ff80*/  FADD.FTZ R136, R136, R7 ;  /* 0x0000000788887221 */ /* 0x000fe20000010000 */
[C---:B------:R-:W-:Y:S03]  /*1ff90*/  HMMA.16816.F32.BF16 R32, R48.reuse, R44, R32 ;  /* 0x0000002c3020723c */ /* 0x040fe60000041820 */
[----:B------:R-:W-:Y:S01]  /*1ffa0*/  FADD.FTZ R131, R131, R10 ;  /* 0x0000000a83837221 */ /* 0x000fe20000010000 */
[----:B------:R-:W-:Y:S01]  /*1ffb0*/  F2FP.BF16.PACK_AB R56, R199, R194 ;  /* 0x000000c2c738723e */ /* 0x000fe200000010ff */
[----:B------:R-:W-:Y:S01]  /*1ffc0*/  FADD.FTZ R7, R139, R136 ;  /* 0x000000888b077221 */ /* 0x000fe20000010000 */
[----:B------:R-:W-:Y:S01]  /*1ffd0*/  LOP3.LUT R144, R144, R9, RZ, 0xc0, !PT ;  /* 0x0000000990907212 */ /* 0x000fe200078ec0ff */
[----:B------:R-:W-:Y:S01]  /*1ffe0*/  FADD.FTZ R10, R140, R131 ;  /* 0x000000838c0a7221 */ /* 0x000fe20000010000 */
[-C--:B------:R-:W-:Y:S01]  /*1fff0*/  HMMA.16816.F32.BF16 R36, R48, R46.reuse, R36 ;  /* 0x0000002e3024723c */ /* 0x080fe20000041824 */
[----:B------:R-:W-:Y:S03]  /*20000*/  FADD.FTZ R150, R150, R7 ;  /* 0x0000000796967221 */ /* 0x000fe60000010000 */
[----:B------:R-:W-:Y:S01]  /*20010*/  FADD.FTZ R10, R137, R10 ;  /* 0x0000000a890a7221 */ /* 0x000fe20000010000 */
[----:B------:R-:W-:Y:S01]  /*20020*/  LOP3.LUT R147, R147, R56, RZ, 0xc0, !PT ;  /* 0x0000003893937212 */ /* 0x000fe200078ec0ff */
[----:B------:R-:W-:Y:S01]  /*20030*/  FADD.FTZ R69, R69, R150 ;  /* 0x0000009645457221 */ /* 0x000fe20000010000 */
[----:B------:R-:W-:Y:S01]  /*20040*/  LOP3.LUT R221, R221, 0x6, RZ, 0xc0, !PT ;  /* 0x00000006dddd7812 */ /* 0x000fe200078ec0ff */
[----:B------:R-:W-:Y:S01]  /*20050*/  FADD.FTZ R48, R134, R135 ;  /* 0x0000008786307221 */ /* 0x000fe20000010000 */
[----:B------:R-:W-:Y:S01]  /*20060*/  HMMA.16816.F32.BF16 R40, R52, R46, R40 ;  /* 0x0000002e3428723c */ /* 0x000fe20000041828 */
[----:B------:R-:W1:Y:S02]  /*20070*/  LDSM.16.MT88.4 R44, [R215+0x5c00] ;  /* 0x005c0000d72c783b */ /* 0x000e640000004200 */
        /* <DEDUP_REMOVED lines=21> */
[-C--:B-1----:R-:W-:Y:S01]  /*201d0*/  HMMA.16816.F32.BF16 R156, R160, R44.reuse, R28 ;  /* 0x0000002ca09c723c */ /* 0x082fe2000004181c */
        /* <DEDUP_REMOVED lines=20> */
[----:B------:R-:W-:Y:S01]  /*20320*/  FADD.FTZ R4, R110, R121 ;  /* 0x000000796e047221 */ /* 0x000fe20000010000 */
[----:B------:R4:W-:Y:S01]  /*20330*/  STL [R1+0x10], R6 ;  /* 0x0000100601007387 */ /* 0x0009e20000100800 */
[----:B------:R-:W-:Y:S02]  /*20340*/  FADD.FTZ R77, R204, R77 ;  /* 0x0000004dcc4d7221 */ /* 0x000fe40000010000 */
[----:B------:R-:W-:Y:S01]  /*20350*/  FADD.FTZ R74, R74, R197 ;  /* 0x000000c54a4a7221 */ /* 0x000fe20000010000 */
        /* <DEDUP_REMOVED lines=12> */
[----:B----45:R-:W-:-:S05]  /*20420*/  @P0 BRA `(.L_x_832) ;  /* 0xffff65b000000947 */ /* 0x030fca000383ffff */
.L_x_831:
[----:B------:R-:W2:Y:S04]  /*20430*/  LDL.LU R10, [R1+0x10] ;  /* 0x00001000010a7983 */ /* 0x000ea80000300800 */
[----:B------:R-:W1:Y:S04]  /*20440*/  SHFL.BFLY PT, R7, R252, 0x2, 0x1f ;  /* 0x0c401f00fc077f89 */ /* 0x000e6800000e0000 */
[----:B------:R-:W3:Y:S01]  /*20450*/  SHFL.BFLY PT, R8, R243, 0x2, 0x1f ;  /* 0x0c401f00f3087f89 */ /* 0x000ee200000e0000 */
[----:B------:R-:W-:-:S02]  /*20460*/  MOV R14, 0x3f800000 ;  /* 0x3f800000000e7802 */ /* 0x000fc40000000f00 */
[----:B------:R-:W-:Y:S01]  /*20470*/  MOV R16, 0x3f800000 ;  /* 0x3f80000000107802 */ /* 0x000fe20000000f00 */
[----:B------:R-:W4:Y:S01]  /*20480*/  LDL.LU R9, [R1+0x14] ;  /* 0x0000140001097983 */ /* 0x000f220000300800 */
[----:B------:R-:W-:Y:S01]  /*20490*/  MOV R17, 0x3f800000 ;  /* 0x3f80000000117802 */ /* 0x000fe20000000f00 */
[----:B------:R-:W3:Y:S01]  /*204a0*/  S2UR UR6, SR_CTAID.Y ;  /* 0x00000000000679c3 */ /* 0x000ee20000002600 */
[----:B------:R-:W-:Y:S01]  /*204b0*/  UISETP.NE.AND UP4, UPT, UR10, -0x1, UPT ;  /* 0xffffffff0a00788c */ /* 0x000fe2000bf85270 */
[----:B------:R-:W-:Y:S01]  /*204c0*/  BSSY B0, `(.L_x_835) ;  /* 0x00000e8000007945 */ /* 0x000fe20003800000 */
[----:B------:R-:W-:Y:S02]  /*204d0*/  ULDC.U8 UR12, c[0x0][0x329] ;  /* 0x0000ca40000c7ab9 */ /* 0x000fe40000000000 */
[----:B------:R-:W-:Y:S02]  /*204e0*/  UISETP.NE.AND UP3, UPT, UR12, URZ, UPT ;  /* 0x0000003f0c00728c */ /* 0x000fe4000bf65270 */
[----:B------:R-:W-:-:S02]  /*204f0*/  ULDC.U8 UR16, c[0x0][0x328] ;  /* 0x0000ca0000107ab9 */ /* 0x000fc40000000000 */
[----:B------:R-:W-:Y:S02]  /*20500*/  UISETP.NE.AND UP2, UPT, UR16, URZ, UPT ;  /* 0x0000003f1000728c */ /* 0x000fe4000bf45270 */
[----:B------:R-:W-:Y:S02]  /*20510*/  ULDC.64 UR4, c[0x0][0x1e8] ;  /* 0x00007a0000047ab9 */ /* 0x000fe40000000a00 */
[----:B------:R-:W-:Y:S01]  /*20520*/  @UP4 UIMAD.WIDE.U32 UR18, UR10, UR4, URZ ;  /* 0x000000040a1242a5 */ /* 0x000fe2000f8e003f */
[----:B-1----:R-:W-:Y:S01]  /*20530*/  FADD.FTZ R7, R7, R252 ;  /* 0x000000fc07077221 */ /* 0x002fe20000010000 */
[----:B------:R-:W-:Y:S01]  /*20540*/  UISETP.EQ.AND UP2, UPT, UR12, URZ, UP2 ;  /* 0x0000003f0c00728c */ /* 0x000fe20009742270 */
[----:B------:R-:W1:Y:S01]  /*20550*/  S2UR UR12, SR_CTAID.X ;  /* 0x00000000000c79c3 */ /* 0x000e620000002500 */
[----:B------:R-:W-:Y:S01]  /*20560*/  @UP3 ULDC UR13, c[0x0][0x210] ;  /* 0x00008400000d3ab9 */ /* 0x000fe20000000800 */
[----:B---3--:R-:W-:Y:S01]  /*20570*/  FADD.FTZ R15, R8, R243 ;  /* 0x000000f3080f7221 */ /* 0x008fe20000010000 */
[----:B------:R-:W-:-:S02]  /*20580*/  ULDC UR9, c[0x0][0x214] ;  /* 0x0000850000097ab9 */ /* 0x000fc40000000800 */
[----:B------:R-:W-:Y:S02]  /*20590*/  @UP4 UIMAD UR7, UR10, UR5, UR19 ;  /* 0x000000050a0742a4 */ /* 0x000fe4000f8e0213 */
[----:B------:R-:W3:Y:S01]  /*205a0*/  SHFL.BFLY PT, R12, R15, 0x1, 0x1f ;  /* 0x0c201f000f0c7f89 */ /* 0x000ee200000e0000 */
[----:B------:R-:W-:Y:S02]  /*205b0*/  @!UP4 USHF.R.S32.HI UR17, URZ, 0x1f, UR6 ;  /* 0x0000001f3f11c899 */ /* 0x000fe40008011406 */
[----:B------:R-:W-:Y:S02]  /*205c0*/  @!UP3 UISETP.NE.AND UP1, UPT, UR16, URZ, UPT ;  /* 0x0000003f1000b28c */ /* 0x000fe4000bf25270 */
[----:B------:R-:W-:Y:S02]  /*205d0*/  ULDC.64 UR4, c[0x0][0x1e0] ;  /* 0x0000780000047ab9 */ /* 0x000fe40000000a00 */
[----:B------:R-:W-:Y:S01]  /*205e0*/  @UP3 UIMAD UR16, UR13, UR9, URZ ;  /* 0x000000090d1032a4 */ /* 0x000fe2000f8e023f */
[----:B------:R-:W1:Y:S01]  /*205f0*/  S2UR UR13, SR_CTAID.Z ;  /* 0x00000000000d79c3 */ /* 0x000e620000002700 */
[----:B------:R-:W-:-:S02]  /*20600*/  @!UP4 UIMAD UR17, UR17, UR4, URZ ;  /* 0x000000041111c2a4 */ /* 0x000fc4000f8e023f */
[----:B------:R-:W-:Y:S02]  /*20610*/  UISETP.NE.OR UP0, UPT, UR10, -0x1, !UP2 ;  /* 0xffffffff0a00788c */ /* 0x000fe4000d705670 */
[----:B------:R-:W-:Y:S02]  /*20620*/  @!UP4 UIMAD UR17, UR6, UR5, UR17 ;  /* 0x000000050611c2a4 */ /* 0x000fe4000f8e0211 */
[----:B------:R-:W-:Y:S02]  /*20630*/  @!UP4 UIMAD.WIDE.U32 UR22, UR6, UR4, URZ ;  /* 0x000000040616c2a5 */ /* 0x000fe4000f8e003f */
[----:B------:R-:W-:Y:S02]  /*20640*/  ULDC UR5, c[0x0][0x234] ;  /* 0x00008d0000057ab9 */ /* 0x000fe40000000800 */
[----:B------:R-:W-:Y:S02]  /*20650*/  @!UP3 USEL UR16, UR9, UR5, !UP1 ;  /* 0x000000050910b287 */ /* 0x000fe4000c800000 */
[----:B------:R-:W-:-:S02]  /*20660*/  ULDC UR4, c[0x0][0x1c0] ;  /* 0x0000700000047ab9 */ /* 0x000fc40000000800 */
[----:B------:R-:W-:Y:S01]  /*20670*/  @UP3 UMOV UR19, 0x1 ;  /* 0x0000000100133882 */ /* 0x000fe20000000000 */
[----:B---3--:R-:W-:Y:S01]  /*20680*/  FADD.FTZ R12, R15, R12 ;  /* 0x0000000c0f0c7221 */ /* 0x008fe20000010000 */
[----:B------:R-:W-:Y:S01]  /*20690*/  MOV R15, 0x3f800000 ;  /* 0x3f800000000f7802 */ /* 0x000fe20000000f00 */
[----:B------:R-:W-:Y:S02]  /*206a0*/  @!UP3 UIMAD UR19, UR16, UR4, URZ ;  /* 0x000000041013b2a4 */ /* 0x000fe4000f8e023f */
[----:B------:R-:W-:Y:S01]  /*206b0*/  @UP3 ULDC UR20, c[0x0][0x210] ;  /* 0x0000840000143ab9 */ /* 0x000fe20000000800 */
[----:B------:R-:W-:Y:S01]  /*206c0*/  FSETP.NE.FTZ.AND P3, PT, R12, RZ, PT ;  /* 0x000000ff0c00720b */ /* 0x000fe20003f75000 */
[----:B------:R-:W-:Y:S02]  /*206d0*/  UIMAD UR4, UR6, UR19, URZ ;  /* 0x00000013060472a4 */ /* 0x000fe4000f8e023f */
[----:B------:R-:W-:Y:S02]  /*206e0*/  @!UP3 UMOV UR20, 0x1 ;  /* 0x000000010014b882 */ /* 0x000fe40000000000 */
[----:B------:R-:W-:-:S02]  /*206f0*/  @!UP0 UIMAD UR10, UR6, UR9, URZ ;  /* 0x00000009060a82a4 */ /* 0x000fc4000f8e023f */
[----:B-1----:R-:W-:Y:S02]  /*20700*/  UIMAD UR12, UR12, UR20, URZ ;  /* 0x000000140c0c72a4 */ /* 0x002fe4000f8e023f */
[----:B------:R-:W-:Y:S02]  /*20710*/  USEL UR4, UR4, URZ, !UP2 ;  /* 0x0000003f04047287 */ /* 0x000fe4000d000000 */
[----:B------:R-:W-:Y:S02]  /*20720*/  USHF.L.U32 UR12, UR12, 0x7, URZ ;  /* 0x000000070c0c7899 */ /* 0x000fe4000800063f */
[----:B------:R-:W1:Y:S01]  /*20730*/  @P3 MUFU.RCP R17, R12 ;  /* 0x0000000c00113308 */ /* 0x000e620000001000 */
[----:B------:R-:W-:Y:S02]  /*20740*/  UIMAD UR16, UR13, UR16, UR4 ;  /* 0x000000100d1072a4 */ /* 0x000fe4000f8e0204 */
[----:B------:R-:W-:Y:S02]  /*20750*/  @!UP2 UMOV UR24, URZ ;  /* 0x0000003f0018ac82 */ /* 0x000fe40008000000 */
[----:B------:R-:W-:-:S02]  /*20760*/  @UP2 UMOV UR24, UR10 ;  /* 0x0000000a00182c82 */ /* 0x000fc40008000000 */
[----:B------:R-:W-:Y:S01]  /*20770*/  @!UP2 UMOV UR25, URZ ;  /* 0x0000003f0019ac82 */ /* 0x000fe20008000000 */
[----:B------:R-:W3:Y:S01]  /*20780*/  @P3 MUFU.LG2 R12, R12 ;  /* 0x0000000c000c3308 */ /* 0x000ee20000000c00 */
[----:B------:R-:W-:Y:S02]  /*20790*/  USHF.R.S32.HI UR4, URZ, 0x1f, UR12 ;  /* 0x0000001f3f047899 */ /* 0x000fe4000801140c */
[----:B------:R-:W-:Y:S02]  /*207a0*/  @UP2 USHF.R.S32.HI UR25, URZ, 0x1f, UR10 ;  /* 0x0000001f3f192899 */ /* 0x000fe4000801140a */
[----:B------:R-:W-:Y:S02]  /*207b0*/  USHF.R.S32.HI UR5, URZ, 0x1f, UR16 ;  /* 0x0000001f3f057899 */ /* 0x000fe40008011410 */
[----:B------:R-:W-:Y:S01]  /*207c0*/  UIADD3 UR12, UP1, UP0, UR12, UR24, UR16 ;  /* 0x000000180c0c7290 */ /* 0x000fe2000f83e010 */
[----:B-1----:R-:W-:Y:S01]  /*207d0*/  FMUL.FTZ R17, R17, c[0x0][0x2dc] ;  /* 0x0000b70011117a20 */ /* 0x002fe20000410000 */
[----:B------:R-:W-:-:S02]  /*207e0*/  @!UP4 UIADD3 UR7, UR23, UR17, URZ ;  /* 0x000000111707c290 */ /* 0x000fc4000fffe03f */
[----:B------:R-:W-:Y:S01]  /*207f0*/  UIADD3.X UR4, UR4, UR25, UR5, UP1, UP0 ;  /* 0x0000001904047290 */ /* 0x000fe20008fe0405 */
[C---:B------:R-:W-:Y:S01]  /*20800*/  FMUL.FTZ R134, R17.reuse, R134 ;  /* 0x0000008611867220 */ /* 0x040fe20000410000 */
[----:B------:R-:W-:Y:S01]  /*20810*/  @!UP4 UMOV UR18, UR22 ;  /* 0x000000160012cc82 */ /* 0x000fe20008000000 */
        /* <DEDUP_REMOVED lines=9> */
[----:B------:R-:W-:Y:S01]  /*208b0*/  F2FP.BF16.PACK_AB R158, R159, R158 ;  /* 0x0000009e9f9e723e */ /* 0x000fe200000010ff */
[----:B---3--:R-:W-:-:S03]  /*208c0*/  @P3 FMUL.FTZ R12, R12, 0.69314718246459960938 ;  /* 0x3f3172180c0c3820 */ /* 0x008fc60000410000 */
[----:B------:R-:W-:Y:S01]  /*208d0*/  F2FP.BF16.PACK_AB R17, R17, R162 ;  /* 0x000000a21111723e */ /* 0x000fe200000010ff */
[----:B--2---:R-:W1:Y:S04]  /*208e0*/  SHFL.BFLY PT, R6, R10, 0x2, 0x1f ;  /* 0x0c401f000a067f89 */ /* 0x004e6800000e0000 */
[----:B----4-:R-:W2:Y:S01]  /*208f0*/  SHFL.BFLY PT, R4, R9, 0x2, 0x1f ;  /* 0x0c401f0009047f89 */ /* 0x010ea200000e0000 */
[----:B-1----:R-:W-:-:S03]  /*20900*/  FADD.FTZ R6, R6, R10 ;  /* 0x0000000a06067221 */ /* 0x002fc60000010000 */
[----:B------:R-:W1:Y:S04]  /*20910*/  SHFL.BFLY PT, R10, R7, 0x1, 0x1f ;  /* 0x0c201f00070a7f89 */ /* 0x000e6800000e0000 */
[----:B------:R-:W3:Y:S01]  /*20920*/  SHFL.BFLY PT, R13, R6, 0x1, 0x1f ;  /* 0x0c201f00060d7f89 */ /* 0x000ee200000e0000 */
[----:B--2---:R-:W-:-:S03]  /*20930*/  FADD.FTZ R4, R4, R9 ;  /* 0x0000000904047221 */ /* 0x004fc60000010000 */
[----:B------:R-:W2:Y:S04]  /*20940*/  S2R R9, SR_TID.X ;  /* 0x0000000000097919 */ /* 0x000ea80000002100 */
[----:B------:R-:W4:Y:S01]  /*20950*/  SHFL.BFLY PT, R11, R4, 0x1, 0x1f ;  /* 0x0c201f00040b7f89 */ /* 0x000f2200000e0000 */
[----:B-1----:R-:W-:Y:S02]  /*20960*/  FADD.FTZ R10, R7, R10 ;  /* 0x0000000a070a7221 */ /* 0x002fe40000010000 */
[----:B---3--:R-:W-:-:S03]  /*20970*/  FADD.FTZ R13, R6, R13 ;  /* 0x0000000d060d7221 */ /* 0x008fc60000010000 */
[----:B------:R-:W-:Y:S02]  /*20980*/  FSETP.NE.FTZ.AND P1, PT, R10, RZ, PT ;  /* 0x000000ff0a00720b */ /* 0x000fe40003f35000 */
[----:B------:R-:W-:Y:S02]  /*20990*/  FSETP.NE.FTZ.AND P4, PT, R13, RZ, PT ;  /* 0x000000ff0d00720b */ /* 0x000fe40003f95000 */
[----:B--2---:R-:W-:Y:S01]  /*209a0*/  SHF.R.S32.HI R6, RZ, 0x1f, R9 ;  /* 0x0000001fff067819 */ /* 0x004fe20000011409 */
[----:B----4-:R-:W-:-:S03]  /*209b0*/  FADD.FTZ R11, R4, R11 ;  /* 0x0000000b040b7221 */ /* 0x010fc60000010000 */
[----:B------:R-:W-:-:S05]  /*209c0*/  LEA.HI R8, R6, R9, RZ, 0x2 ;  /* 0x0000000906087211 */ /* 0x000fca00078f10ff */
[----:B------:R-:W1:Y:S01]  /*209d0*/  @P1 MUFU.RCP R15, R10 ;  /* 0x0000000a000f1308 */ /* 0x000e620000001000 */
[----:B------:R-:W-:Y:S02]  /*209e0*/  LEA.HI R6, R6, R9, RZ, 0x5 ;  /* 0x0000000906067211 */ /* 0x000fe400078f28ff */
[----:B------:R-:W-:Y:S02]  /*209f0*/  FSETP.NE.FTZ.AND P2, PT, R11, RZ, PT ;  /* 0x000000ff0b00720b */ /* 0x000fe40003f55000 */
[----:B------:R-:W-:Y:S02]  /*20a00*/  LOP3.LUT R18, R8, 0xfffffffc, RZ, 0xc0, !PT ;  /* 0xfffffffc08127812 */ /* 0x000fe400078ec0ff */
[----:B------:R-:W-:Y:S01]  /*20a10*/  SHF.R.S32.HI R4, RZ, 0x5, R6 ;  /* 0x00000005ff047819 */ /* 0x000fe20000011406 */
[----:B------:R-:W2:Y:S01]  /*20a20*/  @P4 MUFU.RCP R16, R13 ;  /* 0x0000000d00104308 */ /* 0x000ea20000001000 */
[----:B------:R-:W-:Y:S01]  /*20a30*/  LOP3.LUT R6, R6, 0xffffffe0, RZ, 0xc0, !PT ;  /* 0xffffffe006067812 */ /* 0x000fe200078ec0ff */
[----:B------:R-:W-:-:S03]  /*20a40*/  IMAD.IADD R7, R9, 0x1, -R18 ;  /* 0x0000000109077824 */ /* 0x000fc600078e0a12 */
[----:B------:R-:W-:Y:S02]  /*20a50*/  IADD3 R6, -R6, R9, RZ ;  /* 0x0000000906067210 */ /* 0x000fe40007ffe1ff */
[----:B------:R-:W-:Y:S01]  /*20a60*/  LEA R4, R4, R7, 0x8 ;  /* 0x0000000704047211 */ /* 0x000fe200078e40ff */
[----:B------:R-:W3:Y:S01]  /*20a70*/  @P2 MUFU.RCP R14, R11 ;  /* 0x0000000b000e2308 */ /* 0x000ee20000001000 */
[----:B------:R-:W-:Y:S01]  /*20a80*/  SHF.R.S32.HI R7, RZ, 0x2, R8 ;  /* 0x00000002ff077819 */ /* 0x000fe20000011408 */
[----:B-1----:R-:W-:Y:S01]  /*20a90*/  FMUL.FTZ R15, R15, c[0x0][0x2dc] ;  /* 0x0000b7000f0f7a20 */ /* 0x002fe20000410000 */
[----:B------:R-:W-:Y:S01]  /*20aa0*/  MOV R9, 0x7f800000 ;  /* 0x7f80000000097802 */ /* 0x000fe20000000f00 */
[----:B------:R-:W-:Y:S01]  /*20ab0*/  @P3 FFMA.FTZ R9, R3, c[0x0][0x238], R12 ;  /* 0x00008e0003093a23 */ /* 0x000fe2000001000c */
[----:B------:R-:W-:Y:S01]  /*20ac0*/  SHF.R.S32.HI R8, RZ, 0x1f, R7 ;  /* 0x0000001fff087819 */ /* 0x000fe20000011407 */
[C---:B------:R-:W-:Y:S02]  /*20ad0*/  FMUL.FTZ R142, R15.reuse, R142 ;  /* 0x0000008e0f8e7220 */ /* 0x040fe40000410000 */
[----:B--2---:R-:W-:Y:S01]  /*20ae0*/  FMUL.FTZ R16, R16, c[0x0][0x2dc] ;  /* 0x0000b70010107a20 */ /* 0x004fe20000410000 */
[----:B------:R-:W-:Y:S01]  /*20af0*/  LEA.HI R8, R8, R7, RZ, 0x3 ;  /* 0x0000000708087211 */ /* 0x000fe200078f18ff */
[----:B------:R-:W-:Y:S01]  /*20b00*/  FMUL.FTZ R143, R15, R143 ;  /* 0x0000008f0f8f7220 */ /* 0x000fe20000410000 */
[----:B------:R-:W1:Y:S01]  /*20b10*/  @P4 MUFU.LG2 R13, R13 ;  /* 0x0000000d000d4308 */ /* 0x000e620000000c00 */
[----:B------:R-:W-:Y:S01]  /*20b20*/  FMUL.FTZ R132, R16, R132 ;  /* 0x0000008410847220 */ /* 0x000fe20000410000 */
[----:B------:R-:W-:Y:S01]  /*20b30*/  LOP3.LUT R8, R8, 0xfffffff8, RZ, 0xc0, !PT ;  /* 0xfffffff808087812 */ /* 0x000fe200078ec0ff */
[----:B------:R-:W-:Y:S01]  /*20b40*/  FMUL.FTZ R133, R16, R133 ;  /* 0x0000008510857220 */ /* 0x000fe20000410000 */
[----:B------:R-:W-:Y:S01]  /*20b50*/  F2FP.BF16.PACK_AB R142, R143, R142 ;  /* 0x0000008e8f8e723e */ /* 0x000fe200000010ff */
[----:B---3--:R-:W-:-:S02]  /*20b60*/  FMUL.FTZ R14, R14, c[0x0][0x2dc] ;  /* 0x0000b7000e0e7a20 */ /* 0x008fc40000410000 */
[----:B------:R-:W-:Y:S01]  /*20b70*/  IMAD.IADD R8, R7, 0x1, -R8 ;  /* 0x0000000107087824 */ /* 0x000fe200078e0a08 */
[----:B------:R-:W-:Y:S01]  /*20b80*/  F2FP.BF16.PACK_AB R132, R133, R132 ;  /* 0x000000848584723e */ /* 0x000fe200000010ff */
[C---:B------:R-:W-:Y:S01]  /*20b90*/  FMUL.FTZ R140, R14.reuse, R140 ;  /* 0x0000008c0e8c7220 */ /* 0x040fe20000410000 */
[----:B------:R-:W2:Y:S01]  /*20ba0*/  @P2 MUFU.LG2 R11, R11 ;  /* 0x0000000b000b2308 */ /* 0x000ea20000000c00 */
[C---:B------:R-:W-:Y:S02]  /*20bb0*/  FMUL.FTZ R141, R14.reuse, R141 ;  /* 0x0000008d0e8d7220 */ /* 0x040fe40000410000 */
[C---:B------:R-:W-:Y:S02]  /*20bc0*/  FMUL.FTZ R136, R14.reuse, R136 ;  /* 0x000000880e887220 */ /* 0x040fe40000410000 */
[C---:B------:R-:W-:Y:S01]  /*20bd0*/  FMUL.FTZ R137, R14.reuse, R137 ;  /* 0x000000890e897220 */ /* 0x040fe20000410000 */
[----:B------:R-:W-:Y:S01]  /*20be0*/  F2FP.BF16.PACK_AB R140, R141, R140 ;  /* 0x0000008c8d8c723e */ /* 0x000fe200000010ff */
[C---:B------:R-:W-:Y:S01]  /*20bf0*/  FMUL.FTZ R148, R14.reuse, R148 ;  /* 0x000000940e947220 */ /* 0x040fe20000410000 */
[----:B------:R-:W3:Y:S01]  /*20c00*/  @P1 MUFU.LG2 R10, R10 ;  /* 0x0000000a000a1308 */ /* 0x000ee20000000c00 */
[C---:B------:R-:W-:Y:S01]  /*20c10*/  FMUL.FTZ R149, R14.reuse, R149 ;  /* 0x000000950e957220 */ /* 0x040fe20000410000 */
[----:B------:R-:W-:Y:S01]  /*20c20*/  F2FP.BF16.PACK_AB R136, R137, R136 ;  /* 0x000000888988723e */ /* 0x000fe200000010ff */
[----:B------:R-:W-:-:S02]  /*20c30*/  FMUL.FTZ R144, R14, R144 ;  /* 0x000000900e907220 */ /* 0x000fc40000410000 */
        /* <DEDUP_REMOVED lines=10> */
[C---:B------:R-:W-:Y:S01]  /*20ce0*/  FMUL.FTZ R160, R16.reuse, R160 ;  /* 0x000000a010a07220 */ /* 0x040fe20000410000 */
[----:B------:R-:W-:Y:S01]  /*20cf0*/  F2FP.BF16.PACK_AB R152, R153, R152 ;  /* 0x000000989998723e */ /* 0x000fe200000010ff */
[----:B------:R-:W-:Y:S01]  /*20d00*/  FMUL.FTZ R161, R16, R161 ;  /* 0x000000a110a17220 */ /* 0x000fe20000410000 */
[----:B------:R-:W-:Y:S01]  /*20d10*/  SHF.R.S32.HI R16, RZ, 0x1, R14 ;  /* 0x00000001ff107819 */ /* 0x000fe2000001140e */
[----:B------:R-:W-:Y:S01]  /*20d20*/  IMAD R4, R19, 0x10, R4 ;  /* 0x0000001013047824 */ /* 0x000fe200078e0204 */
[----:B------:R-:W-:Y:S01]  /*20d30*/  F2FP.BF16.PACK_AB R156, R157, R156 ;  /* 0x0000009c9d9c723e */ /* 0x000fe200000010ff */
[C---:B------:R-:W-:Y:S01]  /*20d40*/  FMUL.FTZ R138, R15.reuse, R138 ;  /* 0x0000008a0f8a7220 */ /* 0x040fe20000410000 */
[C---:B------:R-:W-:Y:S01]  /*20d50*/  SHF.L.U32 R14, R16.reuse, 0x6, RZ ;  /* 0x00000006100e7819 */ /* 0x040fe200000006ff */
[C---:B------:R-:W-:Y:S01]  /*20d60*/  FMUL.FTZ R139, R15.reuse, R139 ;  /* 0x0000008b0f8b7220 */ /* 0x040fe20000410000 */
[----:B------:R-:W-:Y:S01]  /*20d70*/  LOP3.LUT R8, R16, 0x1, RZ, 0xc0, !PT ;  /* 0x0000000110087812 */ /* 0x000fe200078ec0ff */
[C---:B------:R-:W-:Y:S01]  /*20d80*/  FMUL.FTZ R150, R15.reuse, R150 ;  /* 0x000000960f967220 */ /* 0x040fe20000410000 */
[----:B------:R-:W-:Y:S01]  /*20d90*/  LOP3.LUT R14, R14, 0xc0, RZ, 0xc0, !PT ;  /* 0x000000c00e0e7812 */ /* 0x000fe200078ec0ff */
[C---:B------:R-:W-:Y:S01]  /*20da0*/  FMUL.FTZ R151, R15.reuse, R151 ;  /* 0x000000970f977220 */ /* 0x040fe20000410000 */
[----:B------:R-:W-:Y:S01]  /*20db0*/  ISETP.NE.U32.AND P0, PT, R8, 0x1, PT ;  /* 0x000000010800780c */ /* 0x000fe20003f05070 */
[C---:B------:R-:W-:Y:S01]  /*20dc0*/  FMUL.FTZ R146, R15.reuse, R146 ;  /* 0x000000920f927220 */ /* 0x040fe20000410000 */
[----:B------:R-:W-:Y:S01]  /*20dd0*/  MOV R8, 0xfffffff0 ;  /* 0xfffffff000087802 */ /* 0x000fe20000000f00 */
[----:B------:R-:W-:Y:S01]  /*20de0*/  FMUL.FTZ R15, R15, R147 ;  /* 0x000000930f0f7220 */ /* 0x000fe20000410000 */
[----:B------:R-:W-:Y:S01]  /*20df0*/  LEA.HI R19, R14, R14, RZ, 0x1d ;  /* 0x0000000e0e137211 */ /* 0x000fe200078fe8ff */
[----:B-1----:R-:W-:Y:S01]  /*20e00*/  @P4 FMUL.FTZ R14, R13, 0.69314718246459960938 ;  /* 0x3f3172180d0e4820 */ /* 0x002fe20000410000 */
[----:B------:R-:W-:Y:S01]  /*20e10*/  SEL R8, R8, 0x10, !P0 ;  /* 0x0000001008087807 */ /* 0x000fe20004000000 */
[----:B--2---:R-:W-:Y:S01]  /*20e20*/  @P2 FMUL.FTZ R11, R11, 0.69314718246459960938 ;  /* 0x3f3172180b0b2820 */ /* 0x004fe20000410000 */
[----:B------:R-:W-:Y:S01]  /*20e30*/  LOP3.LUT P0, RZ, R16, 0x2, RZ, 0xc0, !PT ;  /* 0x0000000210ff7812 */ /* 0x000fe2000780c0ff */
[----:B---3--:R-:W-:Y:S01]  /*20e40*/  @P1 FMUL.FTZ R13, R10, 0.69314718246459960938 ;  /* 0x3f3172180a0d1820 */ /* 0x008fe20000410000 */
[----:B------:R-:W-:-:S02]  /*20e50*/  LEA R4, R4, R19, 0x1 ;  /* 0x0000001304047211 */ /* 0x000fc400078e08ff */
[----:B------:R-:W-:Y:S02]  /*20e60*/  F2FP.BF16.PACK_AB R138, R139, R138 ;  /* 0x0000008a8b8a723e */ /* 0x000fe400000010ff */
[----:B------:R-:W-:Y:S01]  /*20e70*/  F2FP.BF16.PACK_AB R160, R161, R160 ;  /* 0x000000a0a1a0723e */ /* 0x000fe200000010ff */
[----:B------:R-:W-:Y:S01]  /*20e80*/  IMAD.SHL.U32 R19, R4, 0x2, RZ ;  /* 0x0000000204137824 */ /* 0x000fe200078e00ff */
[----:B------:R-:W-:Y:S02]  /*20e90*/  F2FP.BF16.PACK_AB R150, R151, R150 ;  /* 0x000000969796723e */ /* 0x000fe400000010ff */
[----:B------:R-:W-:Y:S02]  /*20ea0*/  F2FP.BF16.PACK_AB R15, R15, R146 ;  /* 0x000000920f0f723e */ /* 0x000fe400000010ff */
[C---:B------:R-:W-:Y:S01]  /*20eb0*/  IADD3 R23, R19.reuse, 0x20, RZ ;  /* 0x0000002013177810 */ /* 0x040fe20007ffe0ff */
[----:B------:R-:W-:Y:S01]  /*20ec0*/  STS [R19], R132 ;  /* 0x0000008413007388 */ /* 0x000fe20000000800 */
[----:B------:R-:W-:-:S02]  /*20ed0*/  IADD3 R21, R19, R8, RZ ;  /* 0x0000000813157210 */ /* 0x000fc40007ffe0ff */
[----:B------:R-:W-:Y:S01]  /*20ee0*/  @P0 IADD3 R23, R19, -0x20, RZ ;  /* 0xffffffe013170810 */ /* 0x000fe20007ffe0ff */
[----:B------:R-:W-:Y:S01]  /*20ef0*/  STS [R19+0x200], R134 ;  /* 0x0002008613007388 */ /* 0x000fe20000000800 */
[----:B------:R-:W-:Y:S02]  /*20f00*/  LOP3.LUT P0, RZ, R6, 0x3, RZ, 0xc0, !PT ;  /* 0x0000000306ff7812 */ /* 0x000fe4000780c0ff */
[----:B------:R-:W-:Y:S01]  /*20f10*/  IADD3 R8, R8, R23, RZ ;  /* 0x0000001708087210 */ /* 0x000fe20007ffe0ff */
[----:B------:R-:W-:Y:S01]  /*20f20*/  STS [R21], R152 ;  /* 0x0000009815007388 */ /* 0x000fe20000000800 */
[----:B------:R-:W-:Y:S01]  /*20f30*/  MOV R4, 0x7f800000 ;  /* 0x7f80000000047802 */ /* 0x000fe20000000f00 */
[----:B------:R-:W-:Y:S01]  /*20f40*/  @P2 FFMA.FTZ R4, R2, c[0x0][0x238], R11 ;  /* 0x00008e0002042a23 */ /* 0x000fe2000001000b */
[----:B------:R-:W-:Y:S01]  /*20f50*/  MOV R6, 0x7f800000 ;  /* 0x7f80000000067802 */ /* 0x000fe20000000f00 */
[----:B------:R-:W-:Y:S01]  /*20f60*/  STS [R21+0x200], R154 ;  /* 0x0002009a15007388 */ /* 0x000fe20000000800 */
[----:B------:R-:W-:-:S03]  /*20f70*/  @P1 FFMA.FTZ R6, R0, c[0x0][0x238], R13 ;  /* 0x00008e0000061a23 */ /* 0x000fc6000001000d */
[----:B------:R-:W-:Y:S04]  /*20f80*/  STS [R19+0x1000], R140 ;  /* 0x0010008c13007388 */ /* 0x000fe80000000800 */
[----:B------:R-:W-:Y:S04]  /*20f90*/  STS [R19+0x1200], R142 ;  /* 0x0012008e13007388 */ /* 0x000fe80000000800 */
        /* <DEDUP_REMOVED lines=11> */
[----:B-1----:R-:W-:-:S02]  /*21050*/  IMAD.MOV.U32 R8, RZ, RZ, 0x7f800000 ;  /* 0x7f800000ff087424 */ /* 0x002fc400078e00ff */
[----:B------:R-:W-:-:S03]  /*21060*/  @P4 FFMA.FTZ R8, R5, c[0x0][0x238], R14 ;  /* 0x00008e0005084a23 */ /* 0x000fc6000001000e */
[----:B-----5:R1:W2:Y:S04]  /*21070*/  LDS.128 R24, [R222] ;  /* 0x00000000de187984 */ /* 0x0202a80000000c00 */
[----:B------:R1:W3:Y:S04]  /*21080*/  LDS.128 R20, [R222+0x800] ;  /* 0x00080000de147984 */ /* 0x0002e80000000c00 */
[----:B------:R1:W4:Y:S04]  /*21090*/  LDS.128 R16, [R222+0x1000] ;  /* 0x00100000de107984 */ /* 0x0003280000000c00 */
[----:B------:R1:W1:Y:S01]  /*210a0*/  LDS.128 R28, [R222+0x1800] ;  /* 0x00180000de1c7984 */ /* 0x0002620000000c00 */
[----:B------:R-:W-:Y:S05]  /*210b0*/  @P0 BRA `(.L_x_836) ;  /* 0x0000028000000947 */ /* 0x000fea0003800000 */
[----:B------:R-:W5:Y:S02]  /*210c0*/  S2R R0, SR_TID.X ;  /* 0x0000000000007919 */ /* 0x000f640000002100 */
[----:B-----5:R-:W-:-:S04]  /*210d0*/  SHF.R.S32.HI R3, RZ, 0x1f, R0 ;  /* 0x0000001fff037819 */ /* 0x020fc80000011400 */
[----:B------:R-:W-:-:S04]  /*210e0*/  LEA.HI R3, R3, R0, RZ, 0x5 ;  /* 0x0000000003037211 */ /* 0x000fc800078f28ff */
[----:B------:R-:W-:-:S05]  /*210f0*/  LOP3.LUT R3, R3, 0xffffffe0, RZ, 0xc0, !PT ;  /* 0xffffffe003037812 */ /* 0x000fca00078ec0ff */
[----:B------:R-:W-:-:S05]  /*21100*/  IMAD.IADD R3, R0, 0x1, -R3 ;  /* 0x0000000100037824 */ /* 0x000fca00078e0a03 */
[----:B------:R-:W-:-:S04]  /*21110*/  SHF.R.S32.HI R0, RZ, 0x1f, R3 ;  /* 0x0000001fff007819 */ /* 0x000fc80000011403 */
[----:B------:R-:W-:-:S04]  /*21120*/  LEA.HI R0, R0, R3, RZ, 0x2 ;  /* 0x0000000300007211 */ /* 0x000fc800078f10ff */
        /* <DEDUP_REMOVED lines=21> */
[----:B------:R-:W-:-:S02]  /*21280*/  @!P3 IADD3 R5, P0, R10, UR12, RZ ;  /* 0x0000000c0a05bc10 */ /* 0x000fc4000ff1e0ff */
[----:B------:R-:W-:Y:S02]  /*21290*/  @!P5 LEA R14, P2, R3, c[0x0][0x200], 0x2 ;  /* 0x00008000030eda11 */ /* 0x000fe400078410ff */
[----:B------:R-:W-:Y:S02]  /*212a0*/  @!P4 LEA.HI.X.SX32 R11, R11, UR4, 0x1, P1 ;  /* 0x000000040b0bcc11 */ /* 0x000fe400088f0eff */
[----:B------:R-:W-:Y:S02]  /*212b0*/  @!P3 LEA.HI.X.SX32 R10, R10, UR4, 0x1, P0 ;  /* 0x000000040a0abc11 */ /* 0x000fe400080f0eff */
        /* <DEDUP_REMOVED lines=8> */
.L_x_836:
[----:B------:R-:W-:Y:S05]  /*21340*/  BSYNC B0 ;  /* 0x0000000000007941 */ /* 0x000fea0003800000 */
.L_x_835:
[----:B------:R-:W5:Y:S01]  /*21350*/  S2R R5, SR_TID.X ;  /* 0x0000000000057919 */ /* 0x000f620000002100 */
[C---:B----4-:R-:W-:Y:S01]  /*21360*/  IADD3 R8, P0, R240.reuse, UR18, RZ ;  /* 0x00000012f0087c10 */ /* 0x050fe2000ff1e0ff */
[----:B------:R-:W-:Y:S01]  /*21370*/  USHF.R.S32.HI UR6, URZ, 0x1f, UR13 ;  /* 0x0000001f3f067899 */ /* 0x000fe2000801140d */
[----:B------:R-:W-:Y:S01]  /*21380*/  ISETP.GE.AND P1, PT, R240, c[0x0][0x220], PT ;  /* 0x00008800f0007a0c */ /* 0x000fe20003f26270 */
[----:B------:R-:W-:Y:S01]  /*21390*/  ULDC.64 UR4, c[0x0][0x1f0] ;  /* 0x00007c0000047ab9 */ /* 0x000fe20000000a00 */
[----:B------:R-:W-:Y:S01]  /*213a0*/  BSSY B0, `(.L_x_837) ;  /* 0x000001b000007945 */ /* 0x000fe20003800000 */
[----:B------:R-:W-:-:S04]  /*213b0*/  UIMAD UR4, UR6, UR4, URZ ;  /* 0x00000004060472a4 */ /* 0x000fc8000f8e023f */
[----:B------:R-:W-:Y:S01]  /*213c0*/  UIMAD UR4, UR13, UR5, UR4 ;  /* 0x000000050d0472a4 */ /* 0x000fe2000f8e0204 */
[----:B-----5:R-:W-:-:S04]  /*213d0*/  SHF.R.S32.HI R0, RZ, 0x1f, R5 ;  /* 0x0000001fff007819 */ /* 0x020fc80000011405 */
[----:B------:R-:W-:Y:S02]  /*213e0*/  LEA.HI R3, R0, R5, RZ, 0x2 ;  /* 0x0000000500037211 */ /* 0x000fe400078f10ff */
[----:B------:R-:W4:Y:S02]  /*213f0*/  S2R R0, SR_CTAID.Z ;  /* 0x0000000000007919 */ /* 0x000f240000002700 */
[----:B------:R-:W-:Y:S02]  /*21400*/  LOP3.LUT R2, R3, 0xfffffffc, RZ, 0xc0, !PT ;  /* 0xfffffffc03027812 */ /* 0x000fe400078ec0ff */
[----:B------:R-:W-:-:S03]  /*21410*/  SHF.R.S32.HI R4, RZ, 0x2, R3 ;  /* 0x00000002ff047819 */ /* 0x000fc60000011403 */
[----:B------:R-:W-:Y:S01]  /*21420*/  IMAD.IADD R2, R5, 0x1, -R2 ;  /* 0x0000000105027824 */ /* 0x000fe200078e0a02 */
[----:B------:R-:W-:-:S03]  /*21430*/  SHF.R.S32.HI R5, RZ, 0x1f, R4 ;  /* 0x0000001fff057819 */ /* 0x000fc60000011404 */
[----:B------:R-:W-:-:S05]  /*21440*/  IMAD.SHL.U32 R2, R2, 0x8, RZ ;  /* 0x0000000802027824 */ /* 0x000fca00078e00ff */
[----:B------:R-:W-:-:S04]  /*21450*/  SHF.R.S32.HI R2, RZ, 0x1f, R2 ;  /* 0x0000001fff027819 */ /* 0x000fc80000011402 */
        /* <DEDUP_REMOVED lines=15> */
.L_x_838:
[----:B------:R-:W-:Y:S05]  /*21550*/  BSYNC B0 ;  /* 0x0000000000007941 */ /* 0x000fea0003800000 */
.L_x_837:
        /* <DEDUP_REMOVED lines=15> */
.L_x_840:
[----:B------:R-:W-:Y:S05]  /*21650*/  BSYNC B0 ;  /* 0x0000000000007941 */ /* 0x000fea0003800000 */
.L_x_839:
        /* <DEDUP_REMOVED lines=15> */
.L_x_842:
[----:B------:R-:W-:Y:S05]  /*21750*/  BSYNC B0 ;  /* 0x0000000000007941 */ /* 0x000fea0003800000 */
.L_x_841:
        /* <DEDUP_REMOVED lines=15> */
.L_x_843:
        /* <DEDUP_REMOVED lines=11> */
.L_x_1144:


//--------------------- .text._ZN5flash16flash_fwd_kernelI23Flash_fwd_kernel_traitsILi32ELi128ELi128ELi4ELb0ELb0EN7cutlass10bfloat16_tE19Flash_kernel_traitsILi32ELi128ELi128ELi4ES3_EELb1ELb0ELb1ELb0ELb0ELb0ELb0ELb1EEEvNS_16Flash_fwd_paramsE --------------------------
	.section	.text._ZN5flash16flash_fwd_kernelI23Flash_fwd_kernel_traitsILi32ELi128ELi128ELi4ELb0ELb0EN7cutlass10bfloat16_tE19Flash_kernel_traitsILi32ELi128ELi128ELi4ES3_EELb1ELb0ELb1ELb0ELb0ELb0ELb0ELb1EEEvNS_16Flash_fwd_paramsE,"ax",@progbits
	.sectioninfo	@"SHI_REGISTERS=255"
	.align	128
        .global         _ZN5flash16flash_fwd_kernelI23Flash_fwd_kernel_traitsILi32ELi128ELi128ELi4ELb0ELb0EN7cutlass10bfloat16_tE19Flash_kernel_traitsILi32ELi128ELi128ELi4ES3_EELb1ELb0ELb1ELb0ELb0ELb0ELb0ELb1EEEvNS_16Flash_fwd_paramsE
        .type           _ZN5flash16flash_fwd_kernelI23Flash_fwd_kernel_traitsILi32ELi128ELi128ELi4ELb0ELb0EN7cutlass10bfloat16_tE19Flash_kernel_traitsILi32ELi128ELi128ELi4ES3_EELb1ELb0ELb1ELb0ELb0ELb0ELb0ELb1EEEvNS_16Flash_fwd_paramsE,@function
        .size           _ZN5flash16flash_fwd_kernelI23Flash_fwd_kernel_traitsILi32ELi128ELi128ELi4ELb0ELb0EN7cutlass10bfloat16_tE19Flash_kernel_traitsILi32ELi128ELi128ELi4ES3_EELb1ELb0ELb1ELb0ELb0ELb0ELb0ELb1EEEvNS_16Flash_fwd_paramsE,(.L_x_1121 - _ZN5flash16flash_fwd_kernelI23Flash_fwd_kernel_traitsILi32ELi128ELi128ELi4ELb0ELb0EN7cutlass10bfloat16_tE19Flash_kernel_traitsILi32ELi128ELi128ELi4ES3_EELb1ELb0ELb1ELb0ELb0ELb0ELb0ELb1EEEvNS_16Flash_fwd_paramsE)
        .other          _ZN5flash16flash_fwd_kernelI23Flash_fwd_kernel_traitsILi32ELi128ELi128ELi4ELb0ELb0EN7cutlass10bfloat16_tE19Flash_kernel_traitsILi32ELi128ELi128ELi4ES3_EELb1ELb0ELb1ELb0ELb0ELb0ELb0ELb1EEEvNS_16Flash_fwd_paramsE,@"STO_CUDA_ENTRY STV_DEFAULT"
_ZN5flash16flash_fwd_kernelI23Flash_fwd_kernel_traitsILi32ELi128ELi128ELi4ELb0ELb0EN7cutlass10bfloat16_tE19Flash_kernel_traitsILi32ELi128ELi128ELi4ES3_EELb1ELb0ELb1ELb0ELb0ELb0ELb0ELb1EEEvNS_16Flash_fwd_paramsE:
.text._ZN5flash16flash_fwd_kernelI23Flash_fwd_kernel_traitsILi32ELi128ELi128ELi4ELb0ELb0EN7cutlass10bfloat16_tE19Flash_kernel_traitsILi32ELi128ELi128ELi4ES3_EELb1ELb0ELb1ELb0ELb0ELb0ELb0ELb1EEEvNS_16Flash_fwd_paramsE:
[----:B------:R-:W-:Y:S02]  /*0000*/  MOV R1, c[0x0][0x28] ;  /* 0x00000a0000017a02 */ /* 0x000fe40000000f00 */
[----:B------:R-:W-:Y:S01]  /*0010*/  ULDC.64 UR4, c[0x0][0x40] ;  /* 0x0000100000047ab9 */ /* 0x000fe20000000a00 */
[----:B------:R-:W-:Y:S01]  /*0020*/  BSSY B2, `(.L_x_844) ;  /* 0x0000005000027945 */ /* 0x000fe20003800000 */
[----:B------:R-:W-:Y:S01]  /*0030*/  UIADD3 UR4, UP0, UR4, 0x160, URZ ;  /* 0x0000016004047890 */ /* 0x000fe2000ff1e03f */
[----:B------:R-:W-:-:S03]  /*0040*/  IADD3 R1, R1, -0x448, RZ ;  /* 0xfffffbb801017810 */ /* 0x000fc60007ffe0ff */
[----:B------:R-:W-:-:S07]  /*0050*/  UIADD3.X UR5, URZ, UR5, URZ, UP0, !UPT ;  /* 0x000000053f057290 */ /* 0x000fce00087fe43f */
[----:B------:R-:W-:Y:S05]  /*0060*/  CALL.REL.NOINC `($_ZN5flash16flash_fwd_kernelI23Flash_fwd_kernel_traitsILi32ELi128ELi128ELi4ELb0ELb0EN7cutlass10bfloat16_tE19Flash_kernel_traitsILi32ELi128ELi128ELi4ES3_EELb1ELb0ELb1ELb0ELb0ELb0ELb0ELb1EEEvNS_16Flash_fwd_paramsE$_ZN5flash22compute_attn_1rowblockI23Flash_fwd_kernel_traitsILi32ELi128ELi128ELi4ELb0ELb0EN7cutlass10bfloat16_tE19Flash_kernel_traitsILi32ELi128ELi128ELi4ES3_EELb1ELb0ELb1ELb0ELb0ELb0ELb0ELb1ENS_16Flash_fwd_paramsEEEvRKT8_iii) ;  /* 0x0000002000007944 */ /* 0x000fea0003c00000 */
[----:B------:R-:W-:Y:S05]  /*0070*/  BSYNC B2 ;  /* 0x0000000000027941 */ /* 0x000fea0003800000 */
.L_x_844:
[----:B------:R-:W-:Y:S05]  /*0080*/  EXIT ;  /* 0x000000000000794d */ /* 0x000fea0003800000 */
        .type           $_ZN5flash16flash_fwd_kernelI23Flash_fwd_kernel_traitsILi32ELi128ELi128ELi4ELb0ELb0EN7cutlass10bfloat16_tE19Flash_kernel_traitsILi32ELi128ELi128ELi4ES3_EELb1ELb0ELb1ELb0ELb0ELb0ELb0ELb1EEEvNS_16Flash_fwd_paramsE$_ZN5flash22compute_attn_1rowblockI23Flash_fwd_kernel_traitsILi32ELi128ELi128ELi4ELb0ELb0EN7cutlass10bfloat16_tE19Flash_kernel_traitsILi32ELi128ELi128ELi4ES3_EELb1ELb0ELb1ELb0ELb0ELb0ELb0ELb1ENS_16Flash_fwd_paramsEEEvRKT8_iii,@function
        .size           $_ZN5flash16flash_fwd_kernelI23Flash_fwd_kernel_traitsILi32ELi128ELi128ELi4ELb0ELb0EN7cutlass10bfloat16_tE19Flash_kernel_traitsILi32ELi128ELi128ELi4ES3_EELb1ELb0ELb1ELb0ELb0ELb0ELb0ELb1EEEvNS_16Flash_fwd_paramsE$_ZN5flash22compute_attn_1rowblockI23Flash_fwd_kernel_traitsILi32ELi128ELi128ELi4ELb0ELb0EN7cutlass10bfloat16_tE19Flash_kernel_traitsILi32ELi128ELi128ELi4ES3_EELb1ELb0ELb1ELb0ELb0ELb0ELb0ELb1ENS_16Flash_fwd_paramsEEEvRKT8_iii,($__internal_0_$__cuda_sm70_shflsync_bfly_p - $_ZN5flash16flash_fwd_kernelI23Flash_fwd_kernel_traitsILi32ELi128ELi128ELi4ELb0ELb0EN7cutlass10bfloat16_tE19Flash_kernel_traitsILi32ELi128ELi128ELi4ES3_EELb1ELb0ELb1ELb0ELb0ELb0ELb0ELb1EEEvNS_16Flash_fwd_paramsE$_ZN5flash22compute_attn_1rowblockI23Flash_fwd_kernel_traitsILi32ELi128ELi128ELi4ELb0ELb0EN7cutlass10bfloat16_tE19Flash_kernel_traitsILi32ELi128ELi128ELi4ES3_EELb1ELb0ELb1ELb0ELb0ELb0ELb0ELb1ENS_16Flash_fwd_paramsEEEvRKT8_iii)
$_ZN5flash16flash_fwd_kernelI23Flash_fwd_kernel_traitsILi32ELi128ELi128ELi4ELb0ELb0EN7cutlass10bfloat16_tE19Flash_kernel_traitsILi32ELi128ELi128ELi4ES3_EELb1ELb0ELb1ELb0ELb0ELb0ELb0ELb1EEEvNS_16Flash_fwd_paramsE$_ZN5flash22compute_attn_1rowblockI23Flash_fwd_kernel_traitsILi32ELi128ELi128ELi4ELb0ELb0EN7cutlass10bfloat16_tE19Flash_kernel_traitsILi32ELi128ELi128ELi4ES3_EELb1ELb0ELb1ELb0ELb0ELb0ELb0ELb1ENS_16Flash_fwd_paramsEEEvRKT8_iii:
[----:B------:R-:W-:Y:S02]  /*0090*/  IMAD.U32 R134, RZ, RZ, UR4 ;  /* 0x00000004ff867e24 */ /* 0x000fe4000f8e00ff */
[----:B------:R-:W-:Y:S01]  /*00a0*/  IMAD.U32 R135, RZ, RZ, UR5 ;  /* 0x00000005ff877e24 */ /* 0x000fe2000f8e00ff */
[----:B------:R-:W-:-:S04]  /*00b0*/  ULDC.64 UR4, c[0x0][0x118] ;  /* 0x0000460000047ab9 */ /* 0x000fc80000000a00 */
[----:B------:R-:W2:Y:S04]  /*00c0*/  LD.E.U8 R0, [R134.64+0x1a4] ;  /* 0x0001a40486007980 */ /* 0x000ea8000c101100 */
[----:B------:R-:W3:Y:S01]  /*00d0*/  LD.E.64 R42, [R134.64+0x190] ;  /* 0x00019004862a7980 */ /* 0x000ee2000c101b00 */
[----:B------:R-:W1:Y:S03]  /*00e0*/  S2UR UR8, SR_CTAID.Y ;  /* 0x00000000000879c3 */ /* 0x000e660000002600 */
[----:B------:R-:W4:Y:S04]  /*00f0*/  S2R R232, SR_TID.X ;  /* 0x0000000000e87919 */ /* 0x000f280000002100 */
[----:B------:R-:W3:Y:S01]  /*0100*/  LD.E.64 R2, [R134.64+0x198] ;  /* 0x0001980486027980 */ /* 0x000ee2000c101b00 */
[----:B------:R-:W1:Y:S03]  /*0110*/  S2UR UR7, SR_CTAID.X ;  /* 0x00000000000779c3 */ /* 0x000e660000002500 */
[----:B------:R-:W3:Y:S04]  /*0120*/  LD.E R8, [R134.64+0x60] ;  /* 0x0000600486087980 */ /* 0x000ee8000c101900 */
[----:B------:R1:W5:Y:S01]  /*0130*/  LD.E.U8 R217, [R134.64+0x178] ;  /* 0x0001780486d97980 */ /* 0x000362000c101100 */
[----:B------:R-:W1:Y:S02]  /*0140*/  S2UR UR6, SR_CTAID.Z ;  /* 0x00000000000679c3 */ /* 0x000e640000002700 */
[----:B-1----:R-:W-:-:S06]  /*0150*/  ULOP3.LUT UR6, UR6, UR7, UR8, 0xfe, !UPT ;  /* 0x0000000706067292 */ /* 0x002fcc000f8efe08 */
[----:B----4-:R-:W-:-:S13]  /*0160*/  LOP3.LUT P2, RZ, R232, UR6, RZ, 0xfc, !PT ;  /* 0x00000006e8ff7c12 */ /* 0x010fda000f84fcff */
[----:B------:R-:W4:Y:S01]  /*0170*/  @!P2 LD.E.64 R6, [R134.64+0x1a8] ;  /* 0x0001a8048606a980 */ /* 0x000f22000c101b00 */
[----:B--2---:R-:W-:-:S13]  /*0180*/  ISETP.NE.AND P1, PT, R0, RZ, PT ;  /* 0x000000ff0000720c */ /* 0x004fda0003f25270 */
[----:B---3--:R-:W4:Y:S04]  /*0190*/  @P1 LD.E.64 R42, [R42.64] ;  /* 0x000000042a2a1980 */ /* 0x008f28000c101b00 */
[----:B------:R-:W2:Y:S04]  /*01a0*/  @P1 LD.E R0, [R134.64+0x1a0] ;  /* 0x0001a00486001980 */ /* 0x000ea8000c101900 */
[----:B------:R-:W2:Y:S04]  /*01b0*/  @P1 LD.E.64 R4, [R2.64] ;  /* 0x0000000402041980 */ /* 0x000ea8000c101b00 */
[----:B----4-:R1:W-:Y:S04]  /*01c0*/  @!P2 ST.E.64 [R6.64], R42 ;  /* 0x0000002a0600a985 */ /* 0x0103e8000c101b04 */
[----:B-1----:R-:W3:Y:S01]  /*01d0*/  @!P2 LD.E.64 R6, [R134.64+0x1a8] ;  /* 0x0001a8048606a980 */ /* 0x002ee2000c101b00 */
[----:B--2---:R-:W-:-:S05]  /*01e0*/  @P1 IADD3 R0, P0, R0, R4, RZ ;  /* 0x0000000400001210 */ /* 0x004fca0007f1e0ff */
[----:B------:R-:W-:Y:S02]  /*01f0*/  @P1 IMAD.X R4, RZ, RZ, R5, P0 ;  /* 0x000000ffff041224 */ /* 0x000fe400000e0605 */
[----:B------:R-:W-:Y:S02]  /*0200*/  @P1 IMAD.MOV.U32 R2, RZ, RZ, R0 ;  /* 0x000000ffff021224 */ /* 0x000fe400078e0000 */
[----:B------:R-:W-:Y:S01]  /*0210*/  @P1 IMAD.MOV.U32 R3, RZ, RZ, R4 ;  /* 0x000000ffff031224 */ /* 0x000fe200078e0004 */
[----:B------:R-:W1:Y:S04]  /*0220*/  S2R R45, SR_CTAID.Y ;  /* 0x00000000002d7919 */ /* 0x000e680000002600 */
[----:B---3--:R2:W-:Y:S01]  /*0230*/  @!P2 ST.E.64 [R6.64+0x8], R2 ;  /* 0x000008020600a985 */ /* 0x0085e2000c101b04 */
[----:B------:R-:W-:-:S03]  /*0240*/  IMAD.MOV.U32 R10, RZ, RZ, -0x1 ;  /* 0xffffffffff0a7424 */ /* 0x000fc600078e00ff */
[----:B------:R-:W3:Y:S04]  /*0250*/  LD.E.64 R4, [R134.64+0xe8] ;  /* 0x0000e80486047980 */ /* 0x000ee8000c101b00 */
[----:B--2---:R-:W2:Y:S04]  /*0260*/  LD.E.64 R6, [R134.64+0xe0] ;  /* 0x0000e00486067980 */ /* 0x004ea8000c101b00 */
[----:B------:R-:W4:Y:S01]  /*0270*/  S2R R41, SR_CTAID.Z ;  /* 0x0000000000297919 */ /* 0x000f220000002700 */
[----:B------:R-:W-:Y:S02]  /*0280*/  SHF.R.S32.HI R36, RZ, 0x1f, R232 ;  /* 0x0000001fff247819 */ /* 0x000fe400000114e8 */
[----:B--2---:R-:W-:-:S04]  /*0290*/  ISETP.NE.U32.AND P3, PT, R6, RZ, PT ;  /* 0x000000ff0600720c */ /* 0x004fc80003f65070 */
[----:B------:R-:W-:Y:S01]  /*02a0*/  ISETP.NE.AND.EX P3, PT, R7, RZ, PT, P3 ;  /* 0x000000ff0700720c */ /* 0x000fe20003f65330 */
[----:B-1----:R-:W-:-:S12]  /*02b0*/  IMAD.WIDE R6, R45, 0x4, R6 ;  /* 0x000000042d067825 */ /* 0x002fd800078e0206 */
[----:B------:R-:W2:Y:S01]  /*02c0*/  @P3 LD.E R10, [R6.64] ;  /* 0x00000004060a3980 */ /* 0x000ea2000c101900 */
[----:B------:R-:W-:Y:S01]  /*02d0*/  LEA.HI R33, R36, R232, RZ, 0x5 ;  /* 0x000000e824217211 */ /* 0x000fe200078f28ff */
[----:B----4-:R-:W-:-:S03]  /*02e0*/  IMAD R0, R45, R8, R41 ;  /* 0x000000082d007224 */ /* 0x010fc600078e0229 */
[----:B------:R-:W-:Y:S01]  /*02f0*/  LOP3.LUT R9, R33, 0xffffffe0, RZ, 0xc0, !PT ;  /* 0xffffffe021097812 */ /* 0x000fe200078ec0ff */
[----:B------:R-:W-:-:S04]  /*0300*/  IMAD.SHL.U32 R0, R0, 0x20, RZ ;  /* 0x0000002000007824 */ /* 0x000fc800078e00ff */
[----:B------:R-:W-:Y:S01]  /*0310*/  IMAD.IADD R11, R232, 0x1, -R9 ;  /* 0x00000001e80b7824 */ /* 0x000fe200078e0a09 */
[----:B------:R1:W-:Y:S04]  /*0320*/  STL.64 [R1+0x78], R42 ;  /* 0x0000782a01007387 */ /* 0x0003e80000100a00 */
[----:B------:R-:W-:Y:S02]  /*0330*/  IADD3 R233, P2, P1, R0, R2, R11 ;  /* 0x0000000200e97210 */ /* 0x000fe4000795e00b */
[----:B---3--:R-:W-:-:S03]  /*0340*/  ISETP.NE.U32.AND P0, PT, R4, RZ, PT ;  /* 0x000000ff0400720c */ /* 0x008fc60003f05070 */
[----:B------:R1:W-:Y:S01]  /*0350*/  STL [R1+0x2d8], R233 ;  /* 0x0002d8e901007387 */ /* 0x0003e20000100800 */
[----:B------:R-:W-:Y:S01]  /*0360*/  ISETP.NE.AND.EX P0, PT, R5, RZ, PT, P0 ;  /* 0x000000ff0500720c */ /* 0x000fe20003f05300 */
[----:B------:R-:W-:Y:S01]  /*0370*/  BSSY B0, `(.L_x_845) ;  /* 0x000000c000007945 */ /* 0x000fe20003800000 */
[----:B------:R-:W-:Y:S02]  /*0380*/  SHF.R.S32.HI R9, RZ, 0x1f, R11 ;  /* 0x0000001fff097819 */ /* 0x000fe4000001140b */
[----:B------:R-:W-:Y:S01]  /*0390*/  SHF.R.S32.HI R8, RZ, 0x1f, R0 ;  /* 0x0000001fff087819 */ /* 0x000fe20000011400 */
[----:B------:R-:W-:Y:S02]  /*03a0*/  IMAD.MOV.U32 R15, RZ, RZ, -0x1 ;  /* 0xffffffffff0f7424 */ /* 0x000fe400078e00ff */
[----:B------:R-:W-:Y:S01]  /*03b0*/  IMAD.WIDE R4, R45, 0x4, R4 ;  /* 0x000000042d047825 */ /* 0x000fe200078e0204 */
[----:B------:R-:W-:Y:S01]  /*03c0*/  IADD3.X R182, R8, R3, R9, P2, P1 ;  /* 0x0000000308b67210 */ /* 0x000fe200017e2409 */
[----:B--2---:R1:W-:Y:S04]  /*03d0*/  STL [R1+0x2dc], R10 ;  /* 0x0002dc0a01007387 */ /* 0x0043e80000100800 */
[----:B------:R-:W-:Y:S05]  /*03e0*/  @!P0 BRA `(.L_x_846) ;  /* 0x0000004000008947 */ /* 0x000fea0003800000 */
[----:B------:R-:W2:Y:S02]  /*03f0*/  LD.E.U8 R0, [R134.64+0x1b2] ;  /* 0x0001b20486007980 */ /* 0x000ea4000c101100 */
[----:B--2---:R-:W-:-:S13]  /*0400*/  ISETP.NE.AND P1, PT, R0, RZ, PT ;  /* 0x000000ff0000720c */ /* 0x004fda0003f25270 */
[----:B------:R-:W-:Y:S05]  /*0410*/  @!P1 BRA `(.L_x_846) ;  /* 0x0000001000009947 */ /* 0x000fea0003800000 */
[----:B------:R2:W5:Y:S02]  /*0420*/  LD.E R15, [R4.64] ;  /* 0x00000004040f7980 */ /* 0x000564000c101900 */
.L_x_846:
[----:B------:R-:W-:Y:S05]  /*0430*/  BSYNC B0 ;  /* 0x0000000000007941 */ /* 0x000fea0003800000 */
.L_x_845:
[----:B------:R-:W3:Y:S01]  /*0440*/  @P3 LD.E R6, [R6.64+0x4] ;  /* 0x0000040406063980 */ /* 0x000ee2000c101900 */
[----:B------:R-:W-:-:S03]  /*0450*/  IMAD.MOV.U32 R46, RZ, RZ, R10 ;  /* 0x000000ffff2e7224 */ /* 0x000fc600078e000a */
[----:B------:R-:W4:Y:S01]  /*0460*/  LD.E.64 R2, [R134.64+0xf0] ;  /* 0x0000f00486027980 */ /* 0x000f22000c101b00 */
[----:B------:R-:W-:Y:S01]  /*0470*/  MOV R14, RZ ;  /* 0x000000ff000e7202 */ /* 0x000fe20000000f00 */
[----:B---3--:R-:W-:Y:S01]  /*0480*/  @P3 IMAD.IADD R37, R6, 0x1, -R46 ;  /* 0x0000000106253824 */ /* 0x008fe200078e0a2e */
[----:B----4-:R-:W-:-:S05]  /*0490*/  ISETP.NE.U32.AND P1, PT, R2, RZ, PT ;  /* 0x000000ff0200720c */ /* 0x010fca0003f25070 */
[----:B------:R-:W3:Y:S01]  /*04a0*/  @!P3 LD.E R37, [R134.64+0xb4] ;  /* 0x0000b4048625b980 */ /* 0x000ee2000c101900 */
[----:B------:R-:W-:-:S13]  /*04b0*/  ISETP.NE.AND.EX P1, PT, R3, RZ, PT, P1 ;  /* 0x000000ff0300720c */ /* 0x000fda0003f25310 */
[----:B------:R-:W-:-:S05]  /*04c0*/  @P1 IMAD.WIDE R2, R45, 0x4, R2 ;  /* 0x000000042d021825 */ /* 0x000fca00078e0202 */
[----:B------:R4:W5:Y:S01]  /*04d0*/  @P1 LD.E R14, [R2.64] ;  /* 0x00000004020e1980 */ /* 0x000962000c101900 */
[----:B------:R-:W-:Y:S03]  /*04e0*/  BSSY B0, `(.L_x_847) ;  /* 0x000000a000007945 */ /* 0x000fe60003800000 */
[----:B---3--:R4:W-:Y:S01]  /*04f0*/  STL [R1+0x2f8], R37 ;  /* 0x0002f82501007387 */ /* 0x0089e20000100800 */
[----:B------:R-:W-:Y:S05]  /*0500*/  @!P0 BRA `(.L_x_848) ;  /* 0x0000006000008947 */ /* 0x000fea0003800000 */
[----:B------:R-:W3:Y:S02]  /*0510*/  LD.E.U8 R0, [R134.64+0x1b2] ;  /* 0x0001b20486007980 */ /* 0x000ee4000c101100 */
[----:B---3--:R-:W-:-:S13]  /*0520*/  ISETP.NE.AND P0, PT, R0, RZ, PT ;  /* 0x000000ff0000720c */ /* 0x008fda0003f05270 */
[----:B------:R-:W3:Y:S02]  /*0530*/  @P0 LD.E R6, [R4.64+0x4] ;  /* 0x0000040404060980 */ /* 0x000ee4000c101900 */
[----:B---3-5:R-:W-:-:S06]  /*0540*/  @P0 IADD3 R6, R6, -R15, RZ ;  /* 0x8000000f06060210 */ /* 0x028fcc0007ffe0ff */
[----:B------:R3:W5:Y:S01]  /*0550*/  @!P0 LD.E R6, [R4.64] ;  /* 0x0000000404068980 */ /* 0x000762000c101900 */
[----:B------:R-:W-:Y:S05]  /*0560*/  BRA `(.L_x_849) ;  /* 0x0000001000007947 */ /* 0x000fea0003800000 */
.L_x_848:
[----:B------:R3:W5:Y:S02]  /*0570*/  LD.E R6, [R134.64+0xb8] ;  /* 0x0000b80486067980 */ /* 0x000764000c101900 */
.L_x_849:
[----:B------:R-:W-:Y:S05]  /*0580*/  BSYNC B0 ;  /* 0x0000000000007941 */ /* 0x000fea0003800000 */
.L_x_847:
[----:B----4-:R-:W4:Y:S01]  /*0590*/  LD.E.64 R2, [R134.64+0xf8] ;  /* 0x0000f80486027980 */ /* 0x010f22000c101b00 */
[----:B------:R-:W-:Y:S01]  /*05a0*/  BSSY B1, `(.L_x_850) ;  /* 0x0000011000017945 */ /* 0x000fe20003800000 */
[----:B----4-:R-:W-:-:S04]  /*05b0*/  ISETP.NE.U32.AND P0, PT, R2, RZ, PT ;  /* 0x000000ff0200720c */ /* 0x010fc80003f05070 */
[----:B------:R-:W-:-:S13]  /*05c0*/  ISETP.NE.AND.EX P0, PT, R3, RZ, PT, P0 ;  /* 0x000000ff0300720c */ /* 0x000fda0003f05300 */
[----:B------:R-:W-:Y:S05]  /*05d0*/  @!P0 BRA `(.L_x_851) ;  /* 0x0000004000008947 */ /* 0x000fea0003800000 */
[----:B------:R-:W-:-:S05]  /*05e0*/  IMAD.WIDE R2, R45, 0x4, R2 ;  /* 0x000000042d027825 */ /* 0x000fca00078e0202 */
[----:B------:R-:W4:Y:S02]  /*05f0*/  LD.E R0, [R2.64] ;  /* 0x0000000402007980 */ /* 0x000f24000c101900 */
[----:B----45:R-:W-:Y:S01]  /*0600*/  IADD3 R72, R0, -R14, RZ ;  /* 0x8000000e00487210 */ /* 0x030fe20007ffe0ff */
[----:B------:R-:W-:Y:S05]  /*0610*/  BRA `(.L_x_852) ;  /* 0x0000009000007947 */ /* 0x000fea0003800000 */
.L_x_851:
[----:B------:R-:W4:Y:S01]  /*0620*/  LD.E.64 R2, [R134.64+0x108] ;  /* 0x0001080486027980 */ /* 0x000f22000c101b00 */
[----:B------:R-:W-:Y:S01]  /*0630*/  BSSY B0, `(.L_x_853) ;  /* 0x0000006000007945 */ /* 0x000fe20003800000 */
[----:B------:R-:W-:Y:S01]  /*0640*/  IMAD.MOV.U32 R0, RZ, RZ, RZ ;  /* 0x000000ffff007224 */ /* 0x000fe200078e00ff */
[----:B----4-:R-:W-:-:S04]  /*0650*/  ISETP.NE.U32.AND P0, PT, R2, RZ, PT ;  /* 0x000000ff0200720c */ /* 0x010fc80003f05070 */
[----:B------:R-:W-:-:S13]  /*0660*/  ISETP.NE.AND.EX P0, PT, R3, RZ, PT, P0 ;  /* 0x000000ff0300720c */ /* 0x000fda0003f05300 */
[----:B------:R-:W-:Y:S05]  /*0670*/  @!P0 BRA `(.L_x_854) ;  /* 0x0000001000008947 */ /* 0x000fea0003800000 */
[----:B------:R4:W5:Y:S02]  /*0680*/  LD.E R0, [R134.64+0xbc] ;  /* 0x0000bc0486007980 */ /* 0x000964000c101900 */
.L_x_854:
[----:B------:R-:W-:Y:S05]  /*0690*/  BSYNC B0 ;  /* 0x0000000000007941 */ /* 0x000fea0003800000 */
.L_x_853:
[----:B-----5:R-:W-:Y:S02]  /*06a0*/  IADD3 R72, R0, R6, -R14 ;  /* 0x0000000600487210 */ /* 0x020fe40007ffe80e */
.L_x_852:
[----:B------:R-:W-:Y:S05]  /*06b0*/  BSYNC B1 ;  /* 0x0000000000017941 */ /* 0x000fea0003800000 */
.L_x_850:
[----:B------:R-:W5:Y:S01]  /*06c0*/  S2R R231, SR_CTAID.X ;  /* 0x0000000000e77919 */ /* 0x000f620000002500 */
[----:B------:R-:W-:Y:S01]  /*06d0*/  MOV R28, 0x70 ;  /* 0x00000070001c7802 */ /* 0x000fe20000000f00 */
[----:B------:R-:W-:-:S03]  /*06e0*/  IMAD.MOV.U32 R3, RZ, RZ, 0x0 ;  /* 0x00000000ff037424 */ /* 0x000fc600078e00ff */
[----:B------:R-:W-:Y:S01]  /*06f0*/  MOV R2, R28 ;  /* 0x0000001c00027202 */ /* 0x000fe20000000f00 */
[----:B-----5:R-:W-:-:S05]  /*0700*/  IMAD.SHL.U32 R40, R231, 0x80, RZ ;  /* 0x00000080e7287824 */ /* 0x020fca00078e00ff */
[----:B------:R-:W-:-:S13]  /*0710*/  ISETP.GT.AND P0, PT, R37, R40, PT ;  /* 0x000000282500720c */ /* 0x000fda0003f04270 */
[----:B------:R-:W-:Y:S05]  /*0720*/  @!P0 RET.REL.NODEC R2 `(_ZN5flash16flash_fwd_kernelI23Flash_fwd_kernel_traitsILi32ELi128ELi128ELi4ELb0ELb0EN7cutlass10bfloat16_tE19Flash_kernel_traitsILi32ELi128ELi128ELi4ES3_EELb1ELb0ELb1ELb0ELb0ELb0ELb0ELb1EEEvNS_16Flash_fwd_paramsE) ;  /* 0xfffff8d002008950 */ /* 0x000fea0003c3ffff */
[----:B------:R-:W5:Y:S04]  /*0730*/  LD.E R0, [R134.64+0x188] ;  /* 0x0001880486007980 */ /* 0x000f68000c101900 */
[----:B--23--:R-:W2:Y:S01]  /*0740*/  LD.E R4, [R134.64+0x184] ;  /* 0x0001840486047980 */ /* 0x00cea2000c101900 */
[----:B------:R-:W-:Y:S02]  /*0750*/  IADD3 R3, -R37, 0xff, R40 ;  /* 0x000000ff25037810 */ /* 0x000fe40007ffe128 */
[C---:B------:R-:W-:Y:S02]  /*0760*/  IADD3 R5, R72.reuse, R40, -R37 ;  /* 0x0000002848057210 */ /* 0x040fe40007ffe825 */
[----:B------:R-:W-:Y:S02]  /*0770*/  IADD3 R2, R72, 0x7f, RZ ;  /* 0x0000007f48027810 */ /* 0x000fe40007ffe0ff */
[----:B-----5:R-:W-:Y:S01]  /*0780*/  IADD3 R0, R0, R3, R72 ;  /* 0x0000000300007210 */ /* 0x020fe20007ffe048 */
[----:B--2---:R-:W-:Y:S01]  /*0790*/  IMAD.IADD R3, R5, 0x1, -R4 ;  /* 0x0000000105037824 */ /* 0x004fe200078e0a04 */
        /* <DEDUP_REMOVED lines=10> */
[----:B------:R-:W-:-:S03]  /*0840*/  IMNMX R230, RZ, R2, !PT ;  /* 0x00000002ffe67217 */ /* 0x000fc60007800200 */
[----:B------:R2:W-:Y:S01]  /*0850*/  STL [R1+0xc0], R220 ;  /* 0x0000c0dc01007387 */ /* 0x0005e20000100800 */
[----:B------:R-:W-:-:S03]  /*0860*/  ISETP.GT.AND P0, PT, R220, R230, PT ;  /* 0x000000e6dc00720c */ /* 0x000fc60003f04270 */
[----:B------:R2:W-:Y:S10]  /*0870*/  STL [R1+0x2c4], R230 ;  /* 0x0002c4e601007387 */ /* 0x0005f40000100800 */
[----:B------:R-:W-:Y:S05]  /*0880*/  @P0 BRA `(.L_x_855) ;  /* 0x00000b2000000947 */ /* 0x000fea0003800000 */
[----:B------:R-:W-:Y:S01]  /*0890*/  ISETP.NE.AND P1, PT, R46, -0x1, PT ;  /* 0xffffffff2e00780c */ /* 0x000fe20003f25270 */
[----:B------:R-:W3:Y:S04]  /*08a0*/  LD.E.U16 R0, [R134.64+0x1c8] ;  /* 0x0001c80486007980 */ /* 0x000ee8000c101500 */
[----:B--2---:R-:W2:Y:S04]  /*08b0*/  LD.E.64 R2, [R134.64+0x88] ;  /* 0x0000880486027980 */ /* 0x004ea8000c101b00 */
[----:B------:R1:W5:Y:S04]  /*08c0*/  LD.E.64 R14, [R134.64+0x70] ;  /* 0x00007004860e7980 */ /* 0x000368000c101b00 */
[----:B----4-:R-:W4:Y:S04]  /*08d0*/  @!P1 LD.E.64 R6, [R134.64+0x80] ;  /* 0x0000800486069980 */ /* 0x010f28000c101b00 */
[----:B------:R1:W5:Y:S01]  /*08e0*/  LD.E.64 R8, [R134.64+0x90] ;  /* 0x0000900486087980 */ /* 0x000362000c101b00 */
[----:B------:R-:W-:Y:S01]  /*08f0*/  @!P1 SHF.R.S32.HI R12, RZ, 0x1f, R45 ;  /* 0x0000001fff0c9819 */ /* 0x000fe2000001142d */
[----:B------:R-:W-:Y:S01]  /*0900*/  BSSY B1, `(.L_x_856) ;  /* 0x0000020000017945 */ /* 0x000fe20003800000 */
[----:B------:R-:W-:Y:S01]  /*0910*/  PLOP3.LUT P2, PT, PT, PT, PT, 0x8, 0x0 ;  /* 0x000000000000781c */ /* 0x000fe20003f4e170 */
[----:B----4-:R-:W-:Y:S01]  /*0920*/  @!P1 IMAD R11, R7, R45, RZ ;  /* 0x0000002d070b9224 */ /* 0x010fe200078e02ff */
[----:B---3--:R-:W-:-:S02]  /*0930*/  PRMT R7, R0, 0x7770, RZ ;  /* 0x0000777000077816 */ /* 0x008fc400000000ff */
[----:B------:R-:W-:Y:S02]  /*0940*/  PRMT R0, R0, 0x7771, RZ ;  /* 0x0000777100007816 */ /* 0x000fe400000000ff */
[----:B------:R-:W-:-:S04]  /*0950*/  ISETP.NE.AND P0, PT, R7, RZ, PT ;  /* 0x000000ff0700720c */ /* 0x000fc80003f05270 */
[----:B------:R-:W-:Y:S01]  /*0960*/  ISETP.NE.OR P3, PT, R0, RZ, !P0 ;  /* 0x000000ff0000720c */ /* 0x000fe20004765670 */
[-C--:B-12---:R-:W-:Y:S02]  /*0970*/  @P1 IMAD R10, R3, R46.reuse, RZ ;  /* 0x0000002e030a1224 */ /* 0x086fe400078e02ff */
[----:B------:R-:W-:-:S04]  /*0980*/  @P1 IMAD.WIDE.U32 R4, R2, R46, RZ ;  /* 0x0000002e02041225 */ /* 0x000fc800078e00ff */
[C---:B------:R-:W-:Y:S02]  /*0990*/  @!P1 IMAD R11, R6.reuse, R12, R11 ;  /* 0x0000000c060b9224 */ /* 0x040fe400078e020b */
[----:B------:R-:W-:-:S04]  /*09a0*/  @!P1 IMAD.WIDE.U32 R6, R6, R45, RZ ;  /* 0x0000002d06069225 */ /* 0x000fc800078e00ff */
[----:B------:R-:W-:Y:S02]  /*09b0*/  @P1 IMAD.IADD R13, R5, 0x1, R10 ;  /* 0x00000001050d1824 */ /* 0x000fe400078e020a */
[----:B------:R-:W-:Y:S01]  /*09c0*/  @P1 IMAD.MOV.U32 R10, RZ, RZ, R4 ;  /* 0x000000ffff0a1224 */ /* 0x000fe200078e0004 */
[-C--:B------:R-:W-:Y:S01]  /*09d0*/  @P1 MOV R4, R2.reuse ;  /* 0x0000000200041202 */ /* 0x080fe20000000f00 */
[--C-:B------:R-:W-:Y:S01]  /*09e0*/  @P1 IMAD.MOV.U32 R5, RZ, RZ, R3.reuse ;  /* 0x000000ffff051224 */ /* 0x100fe200078e0003 */
[----:B------:R-:W-:Y:S01]  /*09f0*/  @!P1 MOV R4, R2 ;  /* 0x0000000200049202 */ /* 0x000fe20000000f00 */
[----:B------:R-:W-:Y:S01]  /*0a00*/  @!P1 IMAD.MOV.U32 R5, RZ, RZ, R3 ;  /* 0x000000ffff059224 */ /* 0x000fe200078e0003 */
[----:B------:R-:W-:Y:S01]  /*0a10*/  @!P1 MOV R10, R6 ;  /* 0x00000006000a9202 */ /* 0x000fe20000000f00 */
[----:B------:R-:W-:Y:S01]  /*0a20*/  @!P1 IMAD.IADD R13, R7, 0x1, R11 ;  /* 0x00000001070d9824 */ /* 0x000fe200078e020b */
[----:B------:R-:W-:Y:S01]  /*0a30*/  CS2R R2, SRZ ;  /* 0x0000000000027805 */ /* 0x000fe2000001ff00 */
[----:B------:R-:W-:Y:S05]  /*0a40*/  @P3 BRA `(.L_x_857) ;  /* 0x000000b000003947 */ /* 0x000fea0003800000 */
[----:B------:R-:W-:Y:S01]  /*0a50*/  ISETP.NE.AND P1, PT, R46, -0x1, PT ;  /* 0xffffffff2e00780c */ /* 0x000fe20003f25270 */
[----:B------:R-:W-:-:S12]  /*0a60*/  BSSY B0, `(.L_x_858) ;  /* 0x0000005000007945 */ /* 0x000fd80003800000 */
[----:B------:R-:W-:Y:S05]  /*0a70*/  @P1 BRA `(.L_x_859) ;  /* 0x0000003000001947 */ /* 0x000fea0003800000 */
[----:B------:R-:W2:Y:S02]  /*0a80*/  LD.E R0, [R134.64+0xb4] ;  /* 0x0000b40486007980 */ /* 0x000ea4000c101900 */
[----:B--2---:R-:W-:-:S05]  /*0a90*/  IMAD R46, R45, R0, RZ ;  /* 0x000000002d2e7224 */ /* 0x004fca00078e02ff */
[----:B------:R1:W-:Y:S02]  /*0aa0*/  STL [R1+0x2dc], R46 ;  /* 0x0002dc2e01007387 */ /* 0x0003e40000100800 */
.L_x_859:
[----:B------:R-:W-:Y:S05]  /*0ab0*/  BSYNC B0 ;  /* 0x0000000000007941 */ /* 0x000fea0003800000 */
.L_x_858:
[----:B------:R-:W-:Y:S01]  /*0ac0*/  PLOP3.LUT P2, PT, PT, PT, PT, 0x80, 0x0 ;  /* 0x000000000000781c */ /* 0x000fe20003f4f070 */
[--C-:B------:R-:W-:Y:S01]  /*0ad0*/  IMAD.MOV.U32 R2, RZ, RZ, R46.reuse ;  /* 0x000000ffff027224 */ /* 0x100fe200078e002e */
[----:B------:R-:W-:Y:S02]  /*0ae0*/  SHF.R.S32.HI R3, RZ, 0x1f, R46 ;  /* 0x0000001fff037819 */ /* 0x000fe4000001142e */
[----:B------:R-:W-:-:S04]  /*0af0*/  PRMT R0, RZ, 0x7610, R0 ;  /* 0x00007610ff007816 */ /* 0x000fc80000000000 */
.L_x_857:
[----:B------:R-:W-:Y:S05]  /*0b00*/  BSYNC B1 ;  /* 0x0000000000017941 */ /* 0x000fea0003800000 */
.L_x_856:
[----:B------:R-:W-:Y:S01]  /*0b10*/  LOP3.LUT P1, RZ, R0, 0xff, RZ, 0xc0, !PT ;  /* 0x000000ff00ff7812 */ /* 0x000fe2000782c0ff */
[----:B------:R2:W5:-:S12]  /*0b20*/  LD.E.64 R18, [R134.64+0xa0] ;  /* 0x0000a00486127980 */ /* 0x000558000c101b00 */
[----:B------:R-:W3:Y:S01]  /*0b30*/  @P1 LD.E.64 R20, [R134.64+0xb0] ;  /* 0x0000b00486141980 */ /* 0x000ee2000c101b00 */
[----:B------:R-:W-:Y:S01]  /*0b40*/  BSSY B0, `(.L_x_860) ;  /* 0x0000009000007945 */ /* 0x000fe20003800000 */
[----:B------:R-:W-:Y:S01]  /*0b50*/  @P1 MOV R6, 0x1 ;  /* 0x0000000100061802 */ /* 0x000fe20000000f00 */
[----:B---3--:R-:W-:Y:S01]  /*0b60*/  @P1 IMAD R0, R21, R20, RZ ;  /* 0x0000001415001224 */ /* 0x008fe200078e02ff */
[----:B------:R-:W-:Y:S05]  /*0b70*/  @P1 BRA `(.L_x_861) ;  /* 0x0000005000001947 */ /* 0x000fea0003800000 */
[----:B--2---:R-:W2:Y:S04]  /*0b80*/  @P0 LD.E R0, [R134.64+0xd4] ;  /* 0x0000d40486000980 */ /* 0x004ea8000c101900 */
[----:B------:R-:W2:Y:S04]  /*0b90*/  LD.E R6, [R134.64+0x60] ;  /* 0x0000600486067980 */ /* 0x000ea8000c101900 */
[----:B------:R-:W2:Y:S01]  /*0ba0*/  @!P0 LD.E R0, [R134.64+0xb4] ;  /* 0x0000b40486008980 */ /* 0x000ea2000c101900 */
[----:B------:R-:W-:Y:S01]  /*0bb0*/  MOV R20, 0x1 ;  /* 0x0000000100147802 */ /* 0x000fe20000000f00 */
[----:B--2---:R-:W-:-:S02]  /*0bc0*/  IMAD R6, R0, R6, RZ ;  /* 0x0000000600067224 */ /* 0x004fc400078e02ff */
.L_x_861:
[----:B--2---:R-:W-:Y:S05]  /*0bd0*/  BSYNC B0 ;  /* 0x0000000000007941 */ /* 0x004fea0003800000 */
.L_x_860:
[----:B------:R-:W2:Y:S01]  /*0be0*/  LD.E R134, [R134.64+0xc0] ;  /* 0x0000c00486867980 */ /* 0x000ea2000c101900 */
[----:B------:R-:W-:Y:S01]  /*0bf0*/  LEA.HI R11, R36, R232, RZ, 0x2 ;  /* 0x000000e8240b7211 */ /* 0x000fe200078f10ff */
[----:B------:R-:W-:Y:S01]  /*0c00*/  IMAD R6, R45, R6, RZ ;  /* 0x000000062d067224 */ /* 0x000fe200078e02ff */
[----:B------:R-:W-:Y:S01]  /*0c10*/  SHF.R.S32.HI R12, RZ, 0x1f, R41 ;  /* 0x0000001fff0c7819 */ /* 0x000fe20000011429 */
[----:B------:R-:W-:Y:S01]  /*0c20*/  IMAD.IADD R21, R37, 0x1, -R40 ;  /* 0x0000000125157824 */ /* 0x000fe200078e0a28 */
[----:B------:R-:W-:Y:S01]  /*0c30*/  LOP3.LUT R22, R11, 0xfffffffc, RZ, 0xc0, !PT ;  /* 0xfffffffc0b167812 */ /* 0x000fe200078ec0ff */
[----:B-----5:R-:W-:Y:S01]  /*0c40*/  IMAD R16, R9, R41, RZ ;  /* 0x0000002909107224 */ /* 0x020fe200078e02ff */
[----:B------:R-:W-:Y:S01]  /*0c50*/  SEL R7, R6, RZ, !P2 ;  /* 0x000000ff06077207 */ /* 0x000fe20005000000 */
[----:B------:R-:W-:Y:S01]  /*0c60*/  IMAD R9, R40, R20, RZ ;  /* 0x0000001428097224 */ /* 0x000fe200078e02ff */
[----:B------:R-:W-:Y:S01]  /*0c70*/  SHF.R.S32.HI R6, RZ, 0x2, R11 ;  /* 0x00000002ff067819 */ /* 0x000fe2000001140b */
[----:B------:R-:W-:Y:S01]  /*0c80*/  IMAD.IADD R22, R232, 0x1, -R22 ;  /* 0x00000001e8167824 */ /* 0x000fe200078e0a16 */
[----:B------:R-:W-:Y:S01]  /*0c90*/  BSSY B0, `(.L_x_862) ;  /* 0x0000019000007945 */ /* 0x000fe20003800000 */
[----:B------:R-:W-:Y:S01]  /*0ca0*/  IMAD R0, R41, R0, R7 ;  /* 0x0000000029007224 */ /* 0x000fe200078e0207 */
[----:B------:R-:W-:Y:S01]  /*0cb0*/  ISETP.GE.AND P6, PT, R6, R21, PT ;  /* 0x000000150600720c */ /* 0x000fe20003fc6270 */
[----:B------:R-:W-:Y:S01]  /*0cc0*/  IMAD.SHL.U32 R24, R22, 0x8, RZ ;  /* 0x0000000816187824 */ /* 0x000fe200078e00ff */
[----:B------:R-:W-:Y:S01]  /*0cd0*/  SHF.R.S32.HI R7, RZ, 0x1f, R6 ;  /* 0x0000001fff077819 */ /* 0x000fe20000011406 */
[----:B------:R-:W-:Y:S01]  /*0ce0*/  IMAD R16, R8, R12, R16 ;  /* 0x0000000c08107224 */ /* 0x000fe200078e0210 */
[----:B------:R-:W-:-:S02]  /*0cf0*/  SHF.R.S32.HI R12, RZ, 0x1f, R9 ;  /* 0x0000001fff0c7819 */ /* 0x000fc40000011409 */
[----:B------:R-:W-:-:S04]  /*0d00*/  IADD3 R10, P0, R24, R10, RZ ;  /* 0x0000000a180a7210 */ /* 0x000fc80007f1e0ff */
[----:B------:R-:W-:Y:S02]  /*0d10*/  LEA.HI.X.SX32 R11, R24, R13, 0x1, P0 ;  /* 0x0000000d180b7211 */ /* 0x000fe400000f0eff */
[--C-:B------:R-:W-:Y:S02]  /*0d20*/  IADD3 R26, P1, P0, R9, R2, R0.reuse ;  /* 0x00000002091a7210 */ /* 0x100fe4000783e000 */
[----:B------:R-:W-:Y:S01]  /*0d30*/  SHF.R.S32.HI R0, RZ, 0x1f, R0 ;  /* 0x0000001fff007819 */ /* 0x000fe20000011400 */
[----:B------:R-:W-:-:S03]  /*0d40*/  IMAD.WIDE.U32 R10, R41, R8, R10 ;  /* 0x00000008290a7225 */ /* 0x000fc600078e000a */
[----:B------:R-:W-:Y:S01]  /*0d50*/  IADD3.X R25, R12, R3, R0, P1, P0 ;  /* 0x000000030c197210 */ /* 0x000fe20000fe0400 */
[----:B------:R-:W-:-:S04]  /*0d60*/  IMAD.WIDE R2, R231, 0x80, R6 ;  /* 0x00000080e7027825 */ /* 0x000fc800078e0206 */
[----:B------:R-:W-:Y:S01]  /*0d70*/  IMAD.IADD R9, R11, 0x1, R16 ;  /* 0x000000010b097824 */ /* 0x000fe200078e0210 */
[----:B--2---:R-:W-:-:S13]  /*0d80*/  ISETP.GE.OR P2, PT, R24, R134, P6 ;  /* 0x000000861800720c */ /* 0x004fda0003746670 */
[----:B------:R-:W-:Y:S05]  /*0d90*/  @P2 BRA `(.L_x_863) ;  /* 0x0000008000002947 */ /* 0x000fea0003800000 */
[----:B------:R-:W-:Y:S01]  /*0da0*/  MOV R8, R10 ;  /* 0x0000000a00087202 */ /* 0x000fe20000000f00 */
[----:B------:R-:W-:-:S04]  /*0db0*/  IMAD R0, R3, R4, RZ ;  /* 0x0000000403007224 */ /* 0x000fc800078e02ff */
[----:B------:R-:W-:-:S04]  /*0dc0*/  IMAD.WIDE.U32 R12, R2, R4, R8 ;  /* 0x00000004020c7225 */ /* 0x000fc800078e0008 */
[----:B------:R-:W-:Y:S01]  /*0dd0*/  IMAD R0, R2, R5, R0 ;  /* 0x0000000502007224 */ /* 0x000fe200078e0200 */
[----:B------:R-:W-:-:S04]  /*0de0*/  LEA R16, P0, R12, R14, 0x1 ;  /* 0x0000000e0c107211 */ /* 0x000fc800078008ff */
[----:B------:R-:W-:-:S04]  /*0df0*/  IADD3 R0, R13, R0, RZ ;  /* 0x000000000d007210 */ /* 0x000fc80007ffe0ff */
[----:B------:R-:W-:-:S05]  /*0e00*/  LEA.HI.X R17, R12, R15, R0, 0x1, P0 ;  /* 0x0000000f0c117211 */ /* 0x000fca00000f0c00 */
[----:B------:R2:W-:Y:S02]  /*0e10*/  ST.E.128 [R16.64], RZ ;  /* 0x000000ff10007985 */ /* 0x0005e4000c101d04 */
.L_x_863:
[----:B------:R-:W-:Y:S05]  /*0e20*/  BSYNC B0 ;  /* 0x0000000000007941 */ /* 0x000fea0003800000 */
.L_x_862:
[----:B------:R-:W-:Y:S01]  /*0e30*/  IADD3 R27, R6, 0x20, RZ ;  /* 0x00000020061b7810 */ /* 0x000fe20007ffe0ff */
[----:B------:R-:W-:Y:S03]  /*0e40*/  BSSY B0, `(.L_x_864) ;  /* 0x000000f000007945 */ /* 0x000fe60003800000 */
[----:B------:R-:W-:-:S04]  /*0e50*/  ISETP.GE.AND P5, PT, R27, R21, PT ;  /* 0x000000151b00720c */ /* 0x000fc80003fa6270 */
[----:B------:R-:W-:-:S13]  /*0e60*/  ISETP.GE.OR P0, PT, R24, R134, P5 ;  /* 0x000000861800720c */ /* 0x000fda0002f06670 */
[----:B------:R-:W-:Y:S05]  /*0e70*/  @P0 BRA `(.L_x_865) ;  /* 0x000000b000000947 */ /* 0x000fea0003800000 */
[----:B------:R-:W-:Y:S02]  /*0e80*/  IADD3 R0, P0, R2, 0x20, RZ ;  /* 0x0000002002007810 */ /* 0x000fe40007f1e0ff */
[----:B------:R-:W-:-:S03]  /*0e90*/  MOV R13, R9 ;  /* 0x00000009000d7202 */ /* 0x000fc60000000f00 */
[----:B------:R-:W-:-:S04]  /*0ea0*/  IMAD.X R12, RZ, RZ, R3, P0 ;  /* 0x000000ffff0c7224 */ /* 0x000fc800000e0603 */
[----:B--2---:R-:W-:Y:S02]  /*0eb0*/  IMAD R16, R12, R4, RZ ;  /* 0x000000040c107224 */ /* 0x004fe400078e02ff */
[----:B------:R-:W-:-:S04]  /*0ec0*/  IMAD.MOV.U32 R12, RZ, RZ, R10 ;  /* 0x000000ffff0c7224 */ /* 0x000fc800078e000a */
[----:B------:R-:W-:-:S04]  /*0ed0*/  IMAD.WIDE.U32 R12, R4, R0, R12 ;  /* 0x00000000040c7225 */ /* 0x000fc800078e000c */
[----:B------:R-:W-:Y:S01]  /*0ee0*/  IMAD R0, R5, R0, R16 ;  /* 0x0000000005007224 */ /* 0x000fe200078e0210 */
[----:B------:R-:W-:-:S04]  /*0ef0*/  LEA R16, P0, R12, R14, 0x1 ;  /* 0x0000000e0c107211 */ /* 0x000fc800078008ff */
[----:B------:R-:W-:-:S04]  /*0f00*/  IADD3 R0, R13, R0, RZ ;  /* 0x000000000d007210 */ /* 0x000fc80007ffe0ff */
[----:B------:R-:W-:-:S05]  /*0f10*/  LEA.HI.X R17, R12, R15, R0, 0x1, P0 ;  /* 0x0000000f0c117211 */ /* 0x000fca00000f0c00 */
[----:B------:R2:W-:Y:S02]  /*0f20*/  ST.E.128 [R16.64], RZ ;  /* 0x000000ff10007985 */ /* 0x0005e4000c101d04 */
.L_x_865:
[----:B------:R-:W-:Y:S05]  /*0f30*/  BSYNC B0 ;  /* 0x0000000000007941 */ /* 0x000fea0003800000 */
.L_x_864:
        /* <DEDUP_REMOVED lines=16> */
.L_x_867:
[----:B------:R-:W-:Y:S05]  /*1040*/  BSYNC B0 ;  /* 0x0000000000007941 */ /* 0x000fea0003800000 */
.L_x_866:
[----:B------:R-:W-:Y:S01]  /*1050*/  IADD3 R12, R6, 0x60, RZ ;  /* 0x00000060060c7810 */ /* 0x000fe20007ffe0ff */
[----:B------:R-:W-:Y:S03]  /*1060*/  BSSY B0, `(.L_x_868) ;  /* 0x000000e000007945 */ /* 0x000fe60003800000 */
[----:B------:R-:W-:-:S04]  /*1070*/  ISETP.GE.AND P0, PT, R12, R21, PT ;  /* 0x000000150c00720c */ /* 0x000fc80003f06270 */
[----:B------:R-:W-:-:S13]  /*1080*/  ISETP.GE.OR P1, PT, R24, R134, P0 ;  /* 0x000000861800720c */ /* 0x000fda0000726670 */
[----:B------:R-:W-:Y:S05]  /*1090*/  @P1 BRA `(.L_x_869) ;  /* 0x000000a000001947 */ /* 0x000fea0003800000 */
[----:B------:R-:W-:Y:S02]  /*10a0*/  IADD3 R0, P1, R2, 0x60, RZ ;  /* 0x0000006002007810 */ /* 0x000fe40007f3e0ff */
[----:B------:R-:W-:Y:S02]  /*10b0*/  MOV R8, R10 ;  /* 0x0000000a00087202 */ /* 0x000fe40000000f00 */
[----:B------:R-:W-:-:S03]  /*10c0*/  IADD3.X R2, RZ, R3, RZ, P1, !PT ;  /* 0x00000003ff027210 */ /* 0x000fc60000ffe4ff */
[----:B------:R-:W-:-:S04]  /*10d0*/  IMAD.WIDE.U32 R8, R4, R0, R8 ;  /* 0x0000000004087225 */ /* 0x000fc800078e0008 */
[----:B------:R-:W-:-:S04]  /*10e0*/  IMAD R2, R2, R4, RZ ;  /* 0x0000000402027224 */ /* 0x000fc800078e02ff */
[----:B------:R-:W-:Y:S01]  /*10f0*/  IMAD R4, R5, R0, R2 ;  /* 0x0000000005047224 */ /* 0x000fe200078e0202 */
[----:B------:R-:W-:-:S04]  /*1100*/  LEA R2, P1, R8, R14, 0x1 ;  /* 0x0000000e08027211 */ /* 0x000fc800078208ff */
[----:B------:R-:W-:-:S04]  /*1110*/  IADD3 R4, R9, R4, RZ ;  /* 0x0000000409047210 */ /* 0x000fc80007ffe0ff */
[----:B------:R-:W-:-:S05]  /*1120*/  LEA.HI.X R3, R8, R15, R4, 0x1, P1 ;  /* 0x0000000f08037211 */ /* 0x000fca00008f0c04 */
[----:B------:R3:W-:Y:S02]  /*1130*/  ST.E.128 [R2.64], RZ ;  /* 0x000000ff02007985 */ /* 0x0007e4000c101d04 */
.L_x_869:
[----:B------:R-:W-:Y:S05]  /*1140*/  BSYNC B0 ;  /* 0x0000000000007941 */ /* 0x000fea0003800000 */
.L_x_868:
[C---:B------:R-:W-:Y:S02]  /*1150*/  ISETP.NE.OR P6, PT, R22.reuse, RZ, P6 ;  /* 0x000000ff1600720c */ /* 0x040fe400037c5670 */
[C---:B------:R-:W-:Y:S02]  /*1160*/  ISETP.NE.OR P5, PT, R22.reuse, RZ, P5 ;  /* 0x000000ff1600720c */ /* 0x040fe40002fa5670 */
[C---:B------:R-:W-:Y:S02]  /*1170*/  ISETP.NE.OR P4, PT, R22.reuse, RZ, P4 ;  /* 0x000000ff1600720c */ /* 0x040fe40002785670 */
[----:B------:R-:W-:-:S07]  /*1180*/  ISETP.NE.OR P0, PT, R22, RZ, P0 ;  /* 0x000000ff1600720c */ /* 0x000fce0000705670 */
[-C--:B------:R-:W-:Y:S02]  /*1190*/  @!P6 IMAD R0, R6, R20.reuse, RZ ;  /* 0x000000140600e224 */ /* 0x080fe400078e02ff */
[-C--:B---3--:R-:W-:Y:S02]  /*11a0*/  @!P5 IMAD R3, R27, R20.reuse, RZ ;  /* 0x000000141b03d224 */ /* 0x088fe400078e02ff */
[----:B------:R-:W-:Y:S01]  /*11b0*/  @!P4 IMAD R5, R23, R20, RZ ;  /* 0x000000141705c224 */ /* 0x000fe200078e02ff */
[CC--:B------:R-:W-:Y:S02]  /*11c0*/  @!P6 IADD3 R2, P1, R0.reuse, R26.reuse, RZ ;  /* 0x0000001a0002e210 */ /* 0x0c0fe40007f3e0ff */
[----:B------:R-:W-:Y:S02]  /*11d0*/  @!P5 IADD3 R8, P2, R3, R26, RZ ;  /* 0x0000001a0308d210 */ /* 0x000fe40007f5e0ff */
[----:B------:R-:W-:Y:S02]  /*11e0*/  @!P6 LEA.HI.X.SX32 R4, R0, R25, 0x1, P1 ;  /* 0x000000190004e211 */ /* 0x000fe400008f0eff */
[----:B------:R-:W-:-:S02]  /*11f0*/  @!P6 LEA R6, P3, R2, R18, 0x2 ;  /* 0x000000120206e211 */ /* 0x000fc400078610ff */
[----:B------:R-:W-:Y:S02]  /*1200*/  @!P4 IADD3 R0, P1, R5, R26, RZ ;  /* 0x0000001a0500c210 */ /* 0x000fe40007f3e0ff */
[----:B------:R-:W-:Y:S02]  /*1210*/  @!P5 LEA.HI.X.SX32 R9, R3, R25, 0x1, P2 ;  /* 0x000000190309d211 */ /* 0x000fe400010f0eff */
[----:B------:R-:W-:Y:S02]  /*1220*/  @!P6 LEA.HI.X R7, R2, R19, R4, 0x2, P3 ;  /* 0x000000130207e211 */ /* 0x000fe400018f1404 */
[-C--:B------:R-:W-:Y:S02]  /*1230*/  @!P5 LEA R4, P2, R8, R18.reuse, 0x2 ;  /* 0x000000120804d211 */ /* 0x080fe400078410ff */
[----:B------:R-:W-:Y:S02]  /*1240*/  @!P4 LEA.HI.X.SX32 R3, R5, R25, 0x1, P1 ;  /* 0x000000190503c211 */ /* 0x000fe400008f0eff */
[----:B------:R-:W-:-:S02]  /*1250*/  @!P4 LEA R2, P1, R0, R18, 0x2 ;  /* 0x000000120002c211 */ /* 0x000fc400078210ff */
[-C--:B------:R-:W-:Y:S01]  /*1260*/  @!P5 LEA.HI.X R5, R8, R19.reuse, R9, 0x2, P2 ;  /* 0x000000130805d211 */ /* 0x080fe200010f1409 */
[----:B------:R-:W-:Y:S01]  /*1270*/  @!P6 IMAD.MOV.U32 R9, RZ, RZ, 0x7f800000 ;  /* 0x7f800000ff09e424 */ /* 0x000fe200078e00ff */
[----:B------:R-:W-:Y:S01]  /*1280*/  @!P4 LEA.HI.X R3, R0, R19, R3, 0x2, P1 ;  /* 0x000000130003c211 */ /* 0x000fe200008f1403 */
[----:B------:R-:W-:Y:S02]  /*1290*/  @!P5 IMAD.MOV.U32 R8, RZ, RZ, 0x7f800000 ;  /* 0x7f800000ff08d424 */ /* 0x000fe400078e00ff */
[----:B------:R-:W-:Y:S01]  /*12a0*/  @!P4 IMAD.MOV.U32 R0, RZ, RZ, 0x7f800000 ;  /* 0x7f800000ff00c424 */ /* 0x000fe200078e00ff */
[----:B------:R-:W-:Y:S04]  /*12b0*/  @!P6 ST.E [R6.64], R9 ;  /* 0x000000090600e985 */ /* 0x000fe8000c101904 */
[----:B------:R-:W-:Y:S04]  /*12c0*/  @!P5 ST.E [R4.64], R8 ;  /* 0x000000080400d985 */ /* 0x000fe8000c101904 */
[----:B------:R3:W-:Y:S02]  /*12d0*/  @!P4 ST.E [R2.64], R0 ;  /* 0x000000000200c985 */ /* 0x0007e4000c101904 */
[----:B---3--:R-:W-:-:S02]  /*12e0*/  IMAD.MOV.U32 R2, RZ, RZ, R28 ;  /* 0x000000ffff027224 */ /* 0x008fc400078e001c */
[----:B------:R-:W-:-:S04]  /*12f0*/  IMAD.MOV.U32 R3, RZ, RZ, 0x0 ;  /* 0x00000000ff037424 */ /* 0x000fc800078e00ff */
[----:B------:R-:W-:Y:S05]  /*1300*/  @P0 RET.REL.NODEC R2 `(_ZN5flash16flash_fwd_kernelI23Flash_fwd_kernel_traitsILi32ELi128ELi128ELi4ELb0ELb0EN7cutlass10bfloat16_tE19Flash_kernel_traitsILi32ELi128ELi128ELi4ES3_EELb1ELb0ELb1ELb0ELb0ELb0ELb0ELb1EEEvNS_16Flash_fwd_paramsE) ;  /* 0xffffecf002000950 */ /* 0x000fea0003c3ffff */
[----:B------:R-:W-:-:S05]  /*1310*/  IMAD R0, R12, R20, RZ ;  /* 0x000000140c007224 */ /* 0x000fca00078e02ff */
[----:B------:R-:W-:-:S04]  /*1320*/  IADD3 R3, P0, R0, R26, RZ ;  /* 0x0000001a00037210 */ /* 0x000fc80007f1e0ff */
[----:B------:R-:W-:Y:S02]  /*1330*/  LEA.HI.X.SX32 R0, R0, R25, 0x1, P0 ;  /* 0x0000001900007211 */ /* 0x000fe400000f0eff */
[----:B------:R-:W-:-:S04]  /*1340*/  LEA R2, P0, R3, R18, 0x2 ;  /* 0x0000001203027211 */ /* 0x000fc800078010ff */
[----:B------:R-:W-:Y:S01]  /*1350*/  LEA.HI.X R3, R3, R19, R0, 0x2, P0 ;  /* 0x0000001303037211 */ /* 0x000fe200000f1400 */
[----:B------:R-:W-:-:S05]  /*1360*/  IMAD.MOV.U32 R0, RZ, RZ, 0x7f800000 ;  /* 0x7f800000ff007424 */ /* 0x000fca00078e00ff */
[----:B------:R3:W-:Y:S02]  /*1370*/  ST.E [R2.64], R0 ;  /* 0x0000000002007985 */ /* 0x0007e4000c101904 */
[----:B---3--:R-:W-:Y:S02]  /*1380*/  IMAD.MOV.U32 R2, RZ, RZ, R28 ;  /* 0x000000ffff027224 */ /* 0x008fe400078e001c */
[----:B------:R-:W-:-:S04]  /*1390*/  IMAD.MOV.U32 R3, RZ, RZ, 0x0 ;  /* 0x00000000ff037424 */ /* 0x000fc800078e00ff */
[----:B------:R-:W-:Y:S05]  /*13a0*/  RET.REL.NODEC R2 `(_ZN5flash16flash_fwd_kernelI23Flash_fwd_kernel_traitsILi32ELi128ELi128ELi4ELb0ELb0EN7cutlass10bfloat16_tE19Flash_kernel_traitsILi32ELi128ELi128ELi4ES3_EELb1ELb0ELb1ELb0ELb0ELb0ELb0ELb1EEEvNS_16Flash_fwd_paramsE) ;  /* 0xffffec5002007950 */ /* 0x000fea0003c3ffff */
.L_x_855:
[----:B------:R-:W-:Y:S01]  /*13b0*/  ISETP.NE.AND P1, PT, R15, -0x1, PT ;  /* 0xffffffff0f00780c */ /* 0x000fe20003f25270 */
[----:B------:R-:W3:Y:S04]  /*13c0*/  LD.E.64 R240, [R134.64+0x38] ;  /* 0x0000380486f07980 */ /* 0x000ee8000c101b00 */
[----:B--2---:R-:W2:Y:S04]  /*13d0*/  LD.E R23, [R134.64+0x60] ;  /* 0x0000600486177980 */ /* 0x004ea8000c101900 */
[----:B----4-:R-:W4:Y:S04]  /*13e0*/  LD.E.64 R248, [R134.64+0x40] ;  /* 0x0000400486f87980 */ /* 0x010f28000c101b00 */
[----:B------:R-:W4:Y:S01]  /*13f0*/  LD.E R22, [R134.64+0xc8] ;  /* 0x0000c80486167980 */ /* 0x000f22000c101900 */
[----:B------:R-:W-:-:S03]  /*1400*/  ISETP.NE.AND P0, PT, R46, -0x1, PT ;  /* 0xffffffff2e00780c */ /* 0x000fc60003f05270 */
[----:B------:R-:W4:Y:S04]  /*1410*/  @!P1 LD.E.64 R8, [R134.64+0x20] ;  /* 0x0000200486089980 */ /* 0x000f28000c101b00 */
[----:B------:R-:W4:Y:S04]  /*1420*/  LD.E.64 R218, [R134.64+0x8] ;  /* 0x0000080486da7980 */ /* 0x000f28000c101b00 */
[----:B------:R-:W4:Y:S04]  /*1430*/  @!P1 LD.E.64 R12, [R134.64+0x28] ;  /* 0x00002804860c9980 */ /* 0x000f28000c101b00 */
[----:B------:R-:W4:Y:S04]  /*1440*/  LD.E.64 R30, [R134.64+0x98] ;  /* 0x00009804861e7980 */ /* 0x000f28000c101b00 */
[----:B------:R-:W4:Y:S04]  /*1450*/  @!P0 LD.E.64 R18, [R134.64+0x18] ;  /* 0x0000180486128980 */ /* 0x000f28000c101b00 */
[----:B------:R-:W4:Y:S04]  /*1460*/  LD.E.64 R2, [R134.64+0x30] ;  /* 0x0000300486027980 */ /* 0x000f28000c101b00 */
[----:B------:R-:W4:Y:S04]  /*1470*/  LD.E.64 R20, [R134.64+0x48] ;  /* 0x0000480486147980 */ /* 0x000f28000c101b00 */
[----:B------:R-:W4:Y:S04]  /*1480*/  LD.E.64 R38, [R134.64+0x10] ;  /* 0x0000100486267980 */ /* 0x000f28000c101b00 */
[----:B------:R1:W5:Y:S04]  /*1490*/  LD.E R24, [R134.64+0x68] ;  /* 0x0000680486187980 */ /* 0x000368000c101900 */
[----:B------:R1:W5:Y:S04]  /*14a0*/  LD.E.64 R6, [R134.64] ;  /* 0x0000000486067980 */ /* 0x000368000c101b00 */
[----:B------:R1:W5:Y:S04]  /*14b0*/  LD.E.64 R26, [R134.64+0x50] ;  /* 0x00005004861a7980 */ /* 0x000368000c101b00 */
[----:B------:R1:W5:Y:S04]  /*14c0*/  LD.E.64 R28, [R134.64+0x58] ;  /* 0x00005804861c7980 */ /* 0x000368000c101b00 */
[----:B------:R1:W5:Y:S02]  /*14d0*/  LD.E.64 R244, [R134.64+0xc0] ;  /* 0x0000c00486f47980 */ /* 0x000364000c101b00 */
[----:B-1----:R-:W-:-:S02]  /*14e0*/  LEA.HI R10, R36, R232, RZ, 0x2 ;  /* 0x000000e8240a7211 */ /* 0x002fc400078f10ff */
[----:B------:R-:W-:Y:S02]  /*14f0*/  LEA.HI R35, R36, R232, RZ, 0x3 ;  /* 0x000000e824237211 */ /* 0x000fe400078f18ff */
[----:B------:R-:W-:Y:S02]  /*1500*/  LOP3.LUT R0, R10, 0xfffffffc, RZ, 0xc0, !PT ;  /* 0xfffffffc0a007812 */ /* 0x000fe400078ec0ff */
[----:B------:R-:W-:Y:S02]  /*1510*/  SHF.R.S32.HI R34, RZ, 0x3, R35 ;  /* 0x00000003ff227819 */ /* 0x000fe40000011423 */
[----:B------:R-:W-:Y:S01]  /*1520*/  SHF.R.S32.HI R4, RZ, 0x2, R10 ;  /* 0x00000002ff047819 */ /* 0x000fe2000001140a */
[----:B------:R-:W-:Y:S02]  /*1530*/  IMAD.IADD R0, R232, 0x1, -R0 ;  /* 0x00000001e8007824 */ /* 0x000fe400078e0a00 */
[----:B------:R-:W-:Y:S01]  /*1540*/  IMAD.SHL.U32 R5, R34, 0x40, RZ ;  /* 0x0000004022057824 */ /* 0x000fe200078e00ff */
[----:B------:R-:W-:-:S02]  /*1550*/  LEA.HI R10, R10, R4, RZ, 0x1 ;  /* 0x000000040a0a7211 */ /* 0x000fc400078f08ff */
[----:B------:R-:W-:Y:S02]  /*1560*/  SHF.L.U32 R235, R0, 0x3, RZ ;  /* 0x0000000300eb7819 */ /* 0x000fe400000006ff */
[----:B------:R-:W-:Y:S02]  /*1570*/  LOP3.LUT R0, R5, 0xc0, RZ, 0xc0, !PT ;  /* 0x000000c005007812 */ /* 0x000fe400078ec0ff */
[----:B------:R-:W-:Y:S02]  /*1580*/  LOP3.LUT R5, R10, 0x7fffffe, RZ, 0xc0, !PT ;  /* 0x07fffffe0a057812 */ /* 0x000fe400078ec0ff */
[----:B------:R-:W-:Y:S02]  /*1590*/  SHF.R.S32.HI R16, RZ, 0x1f, R11 ;  /* 0x0000001fff107819 */ /* 0x000fe4000001140b */
[----:B------:R-:W-:Y:S01]  /*15a0*/  LOP3.LUT R10, R0, 0x18, R235, 0xf8, !PT ;  /* 0x00000018000a7812 */ /* 0x000fe200078ef8eb */
[----:B------:R-:W-:Y:S01]  /*15b0*/  IMAD.IADD R5, R4, 0x1, -R5 ;  /* 0x0000000104057824 */ /* 0x000fe200078e0a05 */
[----:B------:R-:W-:-:S02]  /*15c0*/  SHF.R.S32.HI R32, RZ, 0x5, R33 ;  /* 0x00000005ff207819 */ /* 0x000fc40000011421 */
[----:B------:R-:W-:Y:S02]  /*15d0*/  SHF.R.U32.HI R0, RZ, 0x3, R0 ;  /* 0x00000003ff007819 */ /* 0x000fe40000011600 */
[----:B------:R-:W-:Y:S01]  /*15e0*/  LEA.HI R44, R16, R11, RZ, 0x2 ;  /* 0x0000000b102c7211 */ /* 0x000fe200078f10ff */
[----:B------:R-:W-:Y:S01]  /*15f0*/  IMAD R16, R32, 0x8, R5 ;  /* 0x0000000820107824 */ /* 0x000fe200078e0205 */
[----:B------:R-:W-:Y:S02]  /*1600*/  LOP3.LUT R11, R10, R0, RZ, 0x3c, !PT ;  /* 0x000000000a0b7212 */ /* 0x000fe400078e3cff */
[--C-:B------:R-:W-:Y:S02]  /*1610*/  @!P1 SHF.R.S32.HI R17, RZ, 0x1f, R14.reuse ;  /* 0x0000001fff119819 */ /* 0x100fe4000001140e */
[----:B------:R-:W-:Y:S02]  /*1620*/  @!P1 SHF.R.S32.HI R0, RZ, 0x1f, R14 ;  /* 0x0000001fff009819 */ /* 0x000fe4000001140e */
[----:B------:R-:W-:Y:S01]  /*1630*/  LEA R229, R16, R11, 0x5 ;  /* 0x0000000b10e57211 */ /* 0x000fe200078e28ff */
[----:B------:R-:W-:Y:S01]  /*1640*/  @P1 IMAD.IADD R16, R14, 0x1, R15 ;  /* 0x000000010e101824 */ /* 0x000fe200078e020f */
[----:B------:R-:W-:Y:S01]  /*1650*/  @!P1 SHF.R.S32.HI R25, RZ, 0x1f, R45 ;  /* 0x0000001fff199819 */ /* 0x000fe2000001142d */
[----:B------:R-:W-:Y:S02]  /*1660*/  BSSY B0, `(.L_x_870) ;  /* 0x0000054000007945 */ /* 0x000fe40003800000 */
[----:B------:R-:W-:Y:S01]  /*1670*/  IMAD.SHL.U32 R229, R229, 0x2, RZ ;  /* 0x00000002e5e57824 */ /* 0x000fe200078e00ff */
[----:B---3--:R-:W-:Y:S01]  /*1680*/  STL.64 [R1+0x80], R240 ;  /* 0x000080f001007387 */ /* 0x008fe20000100a00 */
[----:B------:R-:W-:-:S03]  /*1690*/  @!P1 IMAD R10, R241, R14, RZ ;  /* 0x0000000ef10a9224 */ /* 0x000fc600078e02ff */
[----:B--2---:R1:W-:Y:S04]  /*16a0*/  STL [R1+0x214], R23 ;  /* 0x0002141701007387 */ /* 0x0043e80000100800 */
[----:B------:R-:W-:Y:S01]  /*16b0*/  STL [R1+0x188], R44 ;  /* 0x0001882c01007387 */ /* 0x000fe20000100800 */
[----:B----4-:R-:W-:-:S03]  /*16c0*/  @!P1 IMAD R5, R249, R14, RZ ;  /* 0x0000000ef9059224 */ /* 0x010fc600078e02ff */
[----:B------:R2:W-:Y:S04]  /*16d0*/  STL [R1+0x19c], R22 ;  /* 0x00019c1601007387 */ /* 0x0005e80000100800 */
[----:B------:R-:W-:Y:S01]  /*16e0*/  STL.64 [R1+0x38], R218 ;  /* 0x000038da01007387 */ /* 0x000fe20000100a00 */
[----:B-1----:R-:W-:Y:S01]  /*16f0*/  @!P1 IMAD R23, R248, R0, R5 ;  /* 0x00000000f8179224 */ /* 0x002fe200078e0205 */
[----:B------:R-:W-:Y:S01]  /*1700*/  @P1 IADD3 R0, R14, R15, RZ ;  /* 0x0000000f0e001210 */ /* 0x000fe20007ffe0ff */
[C---:B--2---:R-:W-:Y:S02]  /*1710*/  @!P1 IMAD R22, R240.reuse, R17, R10 ;  /* 0x00000011f0169224 */ /* 0x044fe400078e020a */
[----:B------:R-:W-:-:S04]  /*1720*/  @!P1 IMAD.WIDE.U32 R10, R240, R14, RZ ;  /* 0x0000000ef00a9225 */ /* 0x000fc800078e00ff */
[----:B------:R-:W-:Y:S02]  /*1730*/  @!P1 IMAD.IADD R11, R11, 0x1, R22 ;  /* 0x000000010b0b9824 */ /* 0x000fe400078e0216 */
[----:B------:R-:W-:-:S04]  /*1740*/  @!P1 IMAD.WIDE.U32 R14, R248, R14, RZ ;  /* 0x0000000ef80e9225 */ /* 0x000fc800078e00ff */
[----:B------:R-:W-:Y:S02]  /*1750*/  @!P1 IMAD R22, R9, R45, RZ ;  /* 0x0000002d09169224 */ /* 0x000fe400078e02ff */
[-C--:B------:R-:W-:Y:S02]  /*1760*/  @P1 IMAD R5, R241, R16.reuse, RZ ;  /* 0x00000010f1051224 */ /* 0x080fe400078e02ff */
[----:B------:R-:W-:Y:S01]  /*1770*/  @P1 IMAD.WIDE.U32 R16, R240, R16, RZ ;  /* 0x00000010f0101225 */ /* 0x000fe200078e00ff */
[----:B------:R-:W-:Y:S01]  /*1780*/  @!P1 IADD3 R9, R15, R23, RZ ;  /* 0x000000170f099210 */ /* 0x000fe20007ffe0ff */
[----:B------:R1:W-:Y:S02]  /*1790*/  STL.64 [R1+0x180], R30 ;  /* 0x0001801e01007387 */ /* 0x0003e40000100a00 */
[----:B------:R-:W-:Y:S02]  /*17a0*/  @!P1 IMAD R22, R8, R25, R22 ;  /* 0x0000001908169224 */ /* 0x000fe400078e0216 */
[----:B------:R-:W-:-:S04]  /*17b0*/  @!P1 IMAD.WIDE.U32 R10, R45, R8, R10 ;  /* 0x000000082d0a9225 */ /* 0x000fc800078e000a */
[----:B------:R-:W-:Y:S02]  /*17c0*/  @!P1 IMAD.MOV.U32 R8, RZ, RZ, R14 ;  /* 0x000000ffff089224 */ /* 0x000fe400078e000e */
[----:B------:R-:W-:Y:S02]  /*17d0*/  @!P1 IMAD R13, R13, R45, RZ ;  /* 0x0000002d0d0d9224 */ /* 0x000fe400078e02ff */
[----:B------:R-:W-:Y:S01]  /*17e0*/  @!P1 IMAD.WIDE.U32 R8, R45, R12, R8 ;  /* 0x0000000c2d089225 */ /* 0x000fe200078e0008 */
[----:B-1----:R-:W-:-:S03]  /*17f0*/  @P1 IADD3 R31, R17, R5, RZ ;  /* 0x00000005111f1210 */ /* 0x002fc60007ffe0ff */
[----:B------:R-:W-:Y:S02]  /*1800*/  @P1 IMAD.MOV.U32 R30, RZ, RZ, R16 ;  /* 0x000000ffff1e1224 */ /* 0x000fe400078e0010 */
[----:B------:R-:W-:Y:S02]  /*1810*/  @P1 IMAD R5, R249, R0, RZ ;  /* 0x00000000f9051224 */ /* 0x000fe400078e02ff */
[----:B------:R-:W-:Y:S01]  /*1820*/  @P1 IMAD.WIDE.U32 R16, R248, R0, RZ ;  /* 0x00000000f8101225 */ /* 0x000fe200078e00ff */
[----:B------:R-:W-:-:S03]  /*1830*/  @!P1 MOV R30, R10 ;  /* 0x0000000a001e9202 */ /* 0x000fc60000000f00 */
[----:B------:R-:W-:Y:S01]  /*1840*/  @!P1 IMAD R0, R12, R25, R13 ;  /* 0x000000190c009224 */ /* 0x000fe200078e020d */
[----:B------:R-:W-:Y:S01]  /*1850*/  @P1 IADD3 R23, R17, R5, RZ ;  /* 0x0000000511171210 */ /* 0x000fe20007ffe0ff */
[----:B------:R-:W-:Y:S01]  /*1860*/  @!P0 IMAD R5, R19, R45, RZ ;  /* 0x0000002d13058224 */ /* 0x000fe200078e02ff */
[----:B------:R-:W-:Y:S01]  /*1870*/  @!P0 SHF.R.S32.HI R10, RZ, 0x1f, R45 ;  /* 0x0000001fff0a8819 */ /* 0x000fe2000001142d */
[----:B------:R-:W-:Y:S01]  /*1880*/  @!P1 IMAD.IADD R23, R9, 0x1, R0 ;  /* 0x0000000109179824 */ /* 0x000fe200078e0200 */
[----:B------:R-:W-:Y:S01]  /*1890*/  @!P1 MOV R16, R8 ;  /* 0x0000000800109202 */ /* 0x000fe20000000f00 */
[----:B------:R-:W-:-:S04]  /*18a0*/  @P0 IMAD.WIDE.U32 R8, R2, R46, RZ ;  /* 0x0000002e02080225 */ /* 0x000fc800078e00ff */
[C---:B------:R-:W-:Y:S02]  /*18b0*/  @!P0 IMAD R5, R18.reuse, R10, R5 ;  /* 0x0000000a12058224 */ /* 0x040fe400078e0205 */
[----:B------:R-:W-:Y:S01]  /*18c0*/  @P0 IMAD.MOV.U32 R10, RZ, RZ, R8 ;  /* 0x000000ffff0a0224 */ /* 0x000fe200078e0008 */
[----:B------:R-:W-:Y:S01]  /*18d0*/  SHF.R.S32.HI R8, RZ, 0x1f, R33 ;  /* 0x0000001fff087819 */ /* 0x000fe20000011421 */
[----:B------:R-:W-:Y:S02]  /*18e0*/  @P0 IMAD R0, R3, R46, RZ ;  /* 0x0000002e03000224 */ /* 0x000fe400078e02ff */
[----:B------:R-:W-:Y:S01]  /*18f0*/  @!P0 IMAD.WIDE.U32 R18, R18, R45, RZ ;  /* 0x0000002d12128225 */ /* 0x000fe200078e00ff */
[----:B------:R-:W-:Y:S02]  /*1900*/  LEA.HI R8, R8, R32, RZ, 0x2 ;  /* 0x0000002008087211 */ /* 0x000fe400078f10ff */
[----:B------:R-:W-:Y:S01]  /*1910*/  @P0 IADD3 R0, R9, R0, RZ ;  /* 0x0000000009000210 */ /* 0x000fe20007ffe0ff */
[----:B------:R-:W-:Y:S01]  /*1920*/  @!P0 IMAD.MOV.U32 R10, RZ, RZ, R18 ;  /* 0x000000ffff0a8224 */ /* 0x000fe200078e0012 */
[----:B------:R-:W-:Y:S01]  /*1930*/  @!P0 IADD3 R0, R19, R5, RZ ;  /* 0x0000000513008210 */ /* 0x000fe20007ffe0ff */
[----:B------:R-:W-:Y:S01]  /*1940*/  IMAD R9, R21, R41, RZ ;  /* 0x0000002915097224 */ /* 0x000fe200078e02ff */
[----:B------:R-:W-:-:S02]  /*1950*/  SHF.R.S32.HI R5, RZ, 0x1f, R41 ;  /* 0x0000001fff057819 */ /* 0x000fc40000011429 */
[----:B------:R-:W-:Y:S02]  /*1960*/  LOP3.LUT R8, R8, 0xffffffc, RZ, 0xc0, !PT ;  /* 0x0ffffffc08087812 */ /* 0x000fe400078ec0ff */
[----:B------:R-:W-:Y:S01]  /*1970*/  SHF.R.S32.HI R21, RZ, 0x1f, R235 ;  /* 0x0000001fff157819 */ /* 0x000fe200000114eb */
[----:B------:R-:W-:Y:S01]  /*1980*/  IMAD R9, R20, R5, R9 ;  /* 0x0000000514097224 */ /* 0x000fe200078e0209 */
[----:B------:R-:W-:Y:S01]  /*1990*/  IADD3 R10, P0, R235, R10, RZ ;  /* 0x0000000aeb0a7210 */ /* 0x000fe20007f1e0ff */
[----:B------:R-:W-:Y:S01]  /*19a0*/  IMAD.IADD R8, R32, 0x1, -R8 ;  /* 0x0000000120087824 */ /* 0x000fe200078e0a08 */
[----:B------:R-:W-:Y:S02]  /*19b0*/  SHF.R.S32.HI R5, RZ, 0x1f, R4 ;  /* 0x0000001fff057819 */ /* 0x000fe40000011404 */
[----:B------:R-:W-:Y:S01]  /*19c0*/  SHF.R.S32.HI R25, RZ, 0x2, R44 ;  /* 0x00000002ff197819 */ /* 0x000fe2000001142c */
[----:B------:R-:W-:Y:S01]  /*19d0*/  @!P1 IMAD.IADD R31, R11, 0x1, R22 ;  /* 0x000000010b1f9824 */ /* 0x000fe200078e0216 */
[----:B------:R-:W-:Y:S01]  /*19e0*/  IADD3.X R11, R21, R0, RZ, P0, !PT ;  /* 0x00000000150b7210 */ /* 0x000fe200007fe4ff */
[----:B------:R-:W-:Y:S01]  /*19f0*/  IMAD.IADD R22, R37, 0x1, -R40 ;  /* 0x0000000125167824 */ /* 0x000fe200078e0a28 */
[----:B------:R-:W-:Y:S01]  /*1a00*/  LEA R0, R8, R25, 0x4 ;  /* 0x0000001908007211 */ /* 0x000fe200078e20ff */
[----:B------:R-:W-:Y:S01]  /*1a10*/  IMAD.WIDE R44, R231, 0x80, R4 ;  /* 0x00000080e72c7825 */ /* 0x000fe200078e0204 */
[----:B------:R1:W-:Y:S04]  /*1a20*/  STL.64 [R1+0x58], R38 ;  /* 0x0000582601007387 */ /* 0x0003e80000100a00 */
[----:B------:R1:W-:Y:S04]  /*1a30*/  STL [R1+0x2fc], R22 ;  /* 0x0002fc1601007387 */ /* 0x0003e80000100800 */
[----:B------:R1:W-:Y:S04]  /*1a40*/  STL [R1+0x300], R0 ;  /* 0x0003000001007387 */ /* 0x0003e80000100800 */
[----:B------:R1:W-:Y:S01]  /*1a50*/  STL.64 [R1+0x2f0], R44 ;  /* 0x0002f02c01007387 */ /* 0x0003e20000100a00 */
[----:B------:R-:W-:Y:S01]  /*1a60*/  ISETP.GE.AND P0, PT, R4, R22, PT ;  /* 0x000000160400720c */ /* 0x000fe20003f06270 */
[----:B------:R-:W-:-:S05]  /*1a70*/  IMAD.WIDE.U32 R10, R41, R20, R10 ;  /* 0x00000014290a7225 */ /* 0x000fca00078e000a */
[----:B------:R-:W-:-:S07]  /*1a80*/  IADD3 R9, R11, R9, RZ ;  /* 0x000000090b097210 */ /* 0x000fce0007ffe0ff */
[----:B------:R-:W-:Y:S05]  /*1a90*/  @P0 BRA `(.L_x_871) ;  /* 0x0000010000000947 */ /* 0x000fea0003800000 */
[----:B-----5:R-:W-:-:S13]  /*1aa0*/  ISETP.GE.AND P0, PT, R235, R244, PT ;  /* 0x000000f4eb00720c */ /* 0x020fda0003f06270 */
[----:B------:R2:W-:Y:S04]  /*1ab0*/  @P0 STS [R229], RZ ;  /* 0x000000ffe5000388 */ /* 0x0005e80000000800 */
[----:B------:R2:W-:Y:S04]  /*1ac0*/  @P0 STS [R229+0x4], RZ ;  /* 0x000004ffe5000388 */ /* 0x0005e80000000800 */
[----:B------:R2:W-:Y:S01]  /*1ad0*/  @P0 STS.64 [R229+0x8], RZ ;  /* 0x000008ffe5000388 */ /* 0x0005e20000000a00 */
[----:B------:R-:W-:Y:S05]  /*1ae0*/  @P0 BRA `(.L_x_871) ;  /* 0x000000b000000947 */ /* 0x000fea0003800000 */
[----:B------:R-:W-:Y:S01]  /*1af0*/  MOV R8, R10 ;  /* 0x0000000a00087202 */ /* 0x000fe20000000f00 */
[----:B-1----:R-:W-:-:S04]  /*1b00*/  IMAD R0, R45, R2, RZ ;  /* 0x000000022d007224 */ /* 0x002fc800078e02ff */
[----:B------:R-:W-:-:S04]  /*1b10*/  IMAD.WIDE.U32 R12, R44, R2, R8 ;  /* 0x000000022c0c7225 */ /* 0x000fc800078e0008 */
[----:B------:R-:W-:Y:S01]  /*1b20*/  IMAD R0, R44, R3, R0 ;  /* 0x000000032c007224 */ /* 0x000fe200078e0200 */
[----:B------:R-:W-:-:S04]  /*1b30*/  LEA R14, P0, R12, R6, 0x1 ;  /* 0x000000060c0e7211 */ /* 0x000fc800078008ff */
[----:B------:R-:W-:-:S04]  /*1b40*/  IADD3 R0, R13, R0, RZ ;  /* 0x000000000d007210 */ /* 0x000fc80007ffe0ff */
[----:B------:R-:W-:-:S05]  /*1b50*/  LEA.HI.X R15, R12, R7, R0, 0x1, P0 ;  /* 0x000000070c0f7211 */ /* 0x000fca00000f0c00 */
[----:B------:R-:W-:Y:S01]  /*1b60*/  @!PT LDS RZ, [RZ] ;  /* 0x00000000fffff984 */ /* 0x000fe20000000800 */
[----:B------:R-:W-:Y:S01]  /*1b70*/  @!PT LDS RZ, [RZ] ;  /* 0x00000000fffff984 */ /* 0x000fe20000000800 */
[----:B------:R-:W-:Y:S01]  /*1b80*/  @!PT LDS RZ, [RZ] ;  /* 0x00000000fffff984 */ /* 0x000fe20000000800 */
[----:B------:R1:W-:Y:S02]  /*1b90*/  LDGSTS.E.BYPASS.LTC128B.128 [R229], [R14.64] ;  /* 0x000000000ee57fae */ /* 0x0003e4000b901d44 */
.L_x_871:
[----:B------:R-:W-:Y:S05]  /*1ba0*/  BSYNC B0 ;  /* 0x0000000000007941 */ /* 0x000fea0003800000 */
.L_x_870:
[----:B------:R-:W-:Y:S01]  /*1bb0*/  IADD3 R19, R4, 0x20, RZ ;  /* 0x0000002004137810 */ /* 0x000fe20007ffe0ff */
[----:B------:R-:W-:Y:S03]  /*1bc0*/  BSSY B0, `(.L_x_872) ;  /* 0x0000014000007945 */ /* 0x000fe60003800000 */
[----:B------:R-:W-:-:S13]  /*1bd0*/  ISETP.GE.AND P0, PT, R19, R22, PT ;  /* 0x000000161300720c */ /* 0x000fda0003f06270 */
[----:B------:R-:W-:Y:S05]  /*1be0*/  @P0 BRA `(.L_x_873) ;  /* 0x0000011000000947 */ /* 0x000fea0003800000 */
[----:B-----5:R-:W-:-:S13]  /*1bf0*/  ISETP.GE.AND P0, PT, R235, R244, PT ;  /* 0x000000f4eb00720c */ /* 0x020fda0003f06270 */
[----:B------:R3:W-:Y:S01]  /*1c00*/  @P0 STS.128 [R229+0x800], RZ ;  /* 0x000800ffe5000388 */ /* 0x0007e20000000c00 */
[----:B------:R-:W-:Y:S05]  /*1c10*/  @P0 BRA `(.L_x_873) ;  /* 0x000000e000000947 */ /* 0x000fea0003800000 */
[----:B-1----:R-:W-:Y:S02]  /*1c20*/  IADD3 R0, P0, R44, 0x20, RZ ;  /* 0x000000202c007810 */ /* 0x002fe40007f1e0ff */
[----:B------:R-:W-:-:S03]  /*1c30*/  MOV R13, R9 ;  /* 0x00000009000d7202 */ /* 0x000fc60000000f00 */
[----:B------:R-:W-:-:S04]  /*1c40*/  IMAD.X R12, RZ, RZ, R45, P0 ;  /* 0x000000ffff0c7224 */ /* 0x000fc800000e062d */
[----:B------:R-:W-:Y:S02]  /*1c50*/  IMAD R14, R12, R2, RZ ;  /* 0x000000020c0e7224 */ /* 0x000fe400078e02ff */
[----:B------:R-:W-:-:S04]  /*1c60*/  IMAD.MOV.U32 R12, RZ, RZ, R10 ;  /* 0x000000ffff0c7224 */ /* 0x000fc800078e000a */
        /* <DEDUP_REMOVED lines=8> */
[----:B------:R1:W-:Y:S02]  /*1cf0*/  LDGSTS.E.BYPASS.LTC128B.128 [R229+0x800], [R14.64] ;  /* 0x008000000ee57fae */ /* 0x0003e4000b901d44 */
.L_x_873:
[----:B------:R-:W-:Y:S05]  /*1d00*/  BSYNC B0 ;  /* 0x0000000000007941 */ /* 0x000fea0003800000 */
.L_x_872:
        /* <DEDUP_REMOVED lines=21> */
.L_x_875:
[----:B------:R-:W-:Y:S05]  /*1e60*/  BSYNC B0 ;  /* 0x0000000000007941 */ /* 0x000fea0003800000 */
.L_x_874:
[----:B------:R-:W-:Y:S01]  /*1e70*/  IADD3 R17, R4, 0x60, RZ ;  /* 0x0000006004117810 */ /* 0x000fe20007ffe0ff */
[----:B------:R-:W-:Y:S03]  /*1e80*/  BSSY B0, `(.L_x_876) ;  /* 0x0000013000007945 */ /* 0x000fe60003800000 */
[----:B------:R-:W-:-:S13]  /*1e90*/  ISETP.GE.AND P0, PT, R17, R22, PT ;  /* 0x000000161100720c */ /* 0x000fda0003f06270 */
[----:B------:R-:W-:Y:S05]  /*1ea0*/  @P0 BRA `(.L_x_877) ;  /* 0x0000010000000947 */ /* 0x000fea0003800000 */
[----:B-----5:R-:W-:-:S13]  /*1eb0*/  ISETP.GE.AND P0, PT, R235, R244, PT ;  /* 0x000000f4eb00720c */ /* 0x020fda0003f06270 */
[----:B------:R1:W-:Y:S01]  /*1ec0*/  @P0 STS.128 [R229+0x1800], RZ ;  /* 0x001800ffe5000388 */ /* 0x0003e20000000c00 */
[----:B------:R-:W-:Y:S05]  /*1ed0*/  @P0 BRA `(.L_x_877) ;  /* 0x000000d000000947 */ /* 0x000fea0003800000 */
[----:B-1----:R-:W-:-:S04]  /*1ee0*/  IADD3 R0, P0, R44, 0x60, RZ ;  /* 0x000000602c007810 */ /* 0x002fc80007f1e0ff */
[----:B------:R-:W-:-:S05]  /*1ef0*/  IADD3.X R8, RZ, R45, RZ, P0, !PT ;  /* 0x0000002dff087210 */ /* 0x000fca00007fe4ff */
[----:B------:R-:W-:Y:S01]  /*1f00*/  IMAD R11, R8, R2, RZ ;  /* 0x00000002080b7224 */ /* 0x000fe200078e02ff */
[----:B------:R-:W-:-:S03]  /*1f10*/  MOV R8, R10 ;  /* 0x0000000a00087202 */ /* 0x000fc60000000f00 */
[-C--:B------:R-:W-:Y:S02]  /*1f20*/  IMAD R3, R3, R0.reuse, R11 ;  /* 0x0000000003037224 */ /* 0x080fe400078e020b */
[----:B------:R-:W-:-:S05]  /*1f30*/  IMAD.WIDE.U32 R8, R2, R0, R8 ;  /* 0x0000000002087225 */ /* 0x000fca00078e0008 */
[----:B------:R-:W-:Y:S02]  /*1f40*/  LEA R2, P0, R8, R6, 0x1 ;  /* 0x0000000608027211 */ /* 0x000fe400078008ff */
[----:B------:R-:W-:-:S04]  /*1f50*/  IADD3 R3, R9, R3, RZ ;  /* 0x0000000309037210 */ /* 0x000fc80007ffe0ff */
[----:B------:R-:W-:-:S05]  /*1f60*/  LEA.HI.X R3, R8, R7, R3, 0x1, P0 ;  /* 0x0000000708037211 */ /* 0x000fca00000f0c03 */
[----:B------:R-:W-:Y:S01]  /*1f70*/  @!PT LDS RZ, [RZ] ;  /* 0x00000000fffff984 */ /* 0x000fe20000000800 */
[----:B------:R-:W-:Y:S01]  /*1f80*/  @!PT LDS RZ, [RZ] ;  /* 0x00000000fffff984 */ /* 0x000fe20000000800 */
[----:B------:R-:W-:Y:S01]  /*1f90*/  @!PT LDS RZ, [RZ] ;  /* 0x00000000fffff984 */ /* 0x000fe20000000800 */
[----:B------:R1:W-:Y:S02]  /*1fa0*/  LDGSTS.E.BYPASS.LTC128B.128 [R229+0x1800], [R2.64] ;  /* 0x0180000002e57fae */ /* 0x0003e4000b901d44 */
.L_x_877:
[----:B------:R-:W-:Y:S05]  /*1fb0*/  BSYNC B0 ;  /* 0x0000000000007941 */ /* 0x000fea0003800000 */
.L_x_876:
[----:B-----5:R-:W-:Y:S01]  /*1fc0*/  IABS R6, R24 ;  /* 0x0000001800067213 */ /* 0x020fe20000000000 */
[----:B------:R-:W-:Y:S01]  /*1fd0*/  IMAD R9, R241, R4, RZ ;  /* 0x00000004f1097224 */ /* 0x000fe200078e02ff */
[----:B------:R-:W-:Y:S01]  /*1fe0*/  IABS R7, R24 ;  /* 0x0000001800077213 */ /* 0x000fe20000000000 */
[C---:B------:R-:W-:Y:S01]  /*1ff0*/  IMAD.SHL.U32 R205, R240.reuse, 0x80, RZ ;  /* 0x00000080f0cd7824 */ /* 0x040fe200078e00ff */
[----:B-1----:R-:W1:Y:S01]  /*2000*/  I2F.RP R2, R6 ;  /* 0x0000000600027306 */ /* 0x002e620000209400 */
[----:B------:R-:W-:Y:S01]  /*2010*/  IABS R8, R41 ;  /* 0x0000002900087213 */ /* 0x000fe20000000000 */
[----:B------:R-:W-:Y:S01]  /*2020*/  IMAD R12, R240, R5, R9 ;  /* 0x00000005f00c7224 */ /* 0x000fe200078e0209 */
[----:B------:R-:W-:Y:S01]  /*2030*/  LEA.HI R20, R36, R232, RZ, 0x4 ;  /* 0x000000e824147211 */ /* 0x000fe200078f20ff */
[----:B------:R-:W-:Y:S01]  /*2040*/  BSSY B0, `(.L_x_878) ;  /* 0x0000051000007945 */ /* 0x000fe20003800000 */
[----:B------:R-:W-:Y:S02]  /*2050*/  SHF.L.U64.HI R206, R240, 0x7, R241 ;  /* 0x00000007f0ce7819 */ /* 0x000fe400000102f1 */
[----:B------:R-:W-:Y:S01]  /*2060*/  IADD3 R180, R220, -0x1, RZ ;  /* 0xffffffffdcb47810 */ /* 0x000fe20007ffe0ff */
[----:B-1----:R-:W1:Y:S02]  /*2070*/  MUFU.RCP R2, R2 ;  /* 0x0000000200027308 */ /* 0x002e640000001000 */
[----:B-1----:R-:W-:-:S06]  /*2080*/  IADD3 R2, R2, 0xffffffe, RZ ;  /* 0x0ffffffe02027810 */ /* 0x002fcc0007ffe0ff */
[----:B------:R-:W1:Y:S02]  /*2090*/  F2I.FTZ.U32.TRUNC.NTZ R3, R2 ;  /* 0x0000000200037305 */ /* 0x000e64000021f000 */
[----:B-1----:R-:W-:Y:S02]  /*20a0*/  IMAD.MOV R0, RZ, RZ, -R3 ;  /* 0x000000ffff007224 */ /* 0x002fe400078e0a03 */
[----:B------:R-:W-:Y:S02]  /*20b0*/  IMAD.MOV.U32 R2, RZ, RZ, RZ ;  /* 0x000000ffff027224 */ /* 0x000fe400078e00ff */
[----:B------:R-:W-:-:S04]  /*20c0*/  IMAD R0, R0, R6, RZ ;  /* 0x0000000600007224 */ /* 0x000fc800078e02ff */
[----:B------:R-:W-:Y:S01]  /*20d0*/  IMAD.HI.U32 R3, R3, R0, R2 ;  /* 0x0000000003037227 */ /* 0x000fe200078e0002 */
[----:B------:R-:W-:-:S05]  /*20e0*/  IADD3 R0, RZ, -R7, RZ ;  /* 0x80000007ff007210 */ /* 0x000fca0007ffe0ff */
[----:B------:R-:W-:Y:S02]  /*20f0*/  IMAD.MOV.U32 R2, RZ, RZ, R0 ;  /* 0x000000ffff027224 */ /* 0x000fe400078e0000 */
[----:B------:R-:W-:Y:S01]  /*2100*/  IMAD.HI.U32 R0, R3, R8, RZ ;  /* 0x0000000803007227 */ /* 0x000fe200078e00ff */
[----:B------:R-:W-:-:S03]  /*2110*/  LOP3.LUT R3, R41, R24, RZ, 0x3c, !PT ;  /* 0x0000001829037212 */ /* 0x000fc600078e3cff */
[----:B------:R-:W-:Y:S01]  /*2120*/  IMAD R2, R0, R2, R8 ;  /* 0x0000000200027224 */ /* 0x000fe200078e0208 */
[----:B------:R-:W-:Y:S01]  /*2130*/  ISETP.GE.AND P2, PT, R3, RZ, PT ;  /* 0x000000ff0300720c */ /* 0x000fe20003f46270 */
[----:B------:R-:W-:-:S03]  /*2140*/  IMAD R8, R249, R4, RZ ;  /* 0x00000004f9087224 */ /* 0x000fc600078e02ff */
[----:B------:R-:W-:Y:S01]  /*2150*/  ISETP.GT.U32.AND P3, PT, R6, R2, PT ;  /* 0x000000020600720c */ /* 0x000fe20003f64070 */
[----:B------:R-:W-:Y:S01]  /*2160*/  IMAD R11, R248, R5, R8 ;  /* 0x00000005f80b7224 */ /* 0x000fe200078e0208 */
[----:B------:R-:W-:-:S05]  /*2170*/  LOP3.LUT R8, R20, 0xfffffff0, RZ, 0xc0, !PT ;  /* 0xfffffff014087812 */ /* 0x000fca00078ec0ff */
[----:B------:R-:W-:-:S05]  /*2180*/  IMAD.IADD R13, R232, 0x1, -R8 ;  /* 0x00000001e80d7824 */ /* 0x000fca00078e0a08 */
[----:B------:R-:W-:Y:S01]  /*2190*/  LEA.HI R14, R13, R13, RZ, 0x1 ;  /* 0x0000000d0d0e7211 */ /* 0x000fe200078f08ff */
[----:B------:R-:W-:Y:S01]  /*21a0*/  @!P3 IMAD.IADD R2, R2, 0x1, -R6 ;  /* 0x000000010202b824 */ /* 0x000fe200078e0a06 */
[----:B------:R-:W-:Y:S02]  /*21b0*/  @!P3 IADD3 R0, R0, 0x1, RZ ;  /* 0x000000010000b810 */ /* 0x000fe40007ffe0ff */
[----:B------:R-:W-:Y:S02]  /*21c0*/  SHF.R.S32.HI R10, RZ, 0x1, R14 ;  /* 0x00000001ff0a7819 */ /* 0x000fe4000001140e */
[----:B------:R-:W-:Y:S02]  /*21d0*/  ISETP.GE.U32.AND P4, PT, R2, R6, PT ;  /* 0x000000060200720c */ /* 0x000fe40003f86070 */
[C---:B------:R-:W-:Y:S02]  /*21e0*/  IADD3 R6, P0, R235.reuse, R30, RZ ;  /* 0x0000001eeb067210 */ /* 0x040fe40007f1e0ff */
[----:B------:R-:W-:-:S02]  /*21f0*/  IADD3 R2, P1, R235, R16, RZ ;  /* 0x00000010eb027210 */ /* 0x000fc40007f3e0ff */
[----:B------:R-:W-:Y:S01]  /*2200*/  SHF.R.S32.HI R16, RZ, 0x1f, R180 ;  /* 0x0000001fff107819 */ /* 0x000fe200000114b4 */
[C---:B------:R-:W-:Y:S01]  /*2210*/  IMAD.X R7, R21.reuse, 0x1, R31, P0 ;  /* 0x0000000115077824 */ /* 0x040fe200000e061f */
[----:B------:R-:W-:Y:S02]  /*2220*/  ISETP.NE.AND P0, PT, R24, RZ, PT ;  /* 0x000000ff1800720c */ /* 0x000fe40003f05270 */
[----:B------:R-:W-:-:S03]  /*2230*/  IADD3.X R3, R21, R23, RZ, P1, !PT ;  /* 0x0000001715037210 */ /* 0x000fc60000ffe4ff */
[----:B------:R-:W-:Y:S02]  /*2240*/  @P4 IADD3 R0, R0, 0x1, RZ ;  /* 0x0000000100004810 */ /* 0x000fe40007ffe0ff */
[-C--:B------:R-:W-:Y:S02]  /*2250*/  IMAD.WIDE.U32 R8, R248, R4.reuse, R2 ;  /* 0x00000004f8087225 */ /* 0x080fe400078e0002 */
[----:B------:R-:W-:Y:S02]  /*2260*/  @!P2 IADD3 R0, -R0, RZ, RZ ;  /* 0x000000ff0000a210 */ /* 0x000fe40007ffe1ff */
[----:B------:R-:W-:Y:S01]  /*2270*/  IMAD.WIDE.U32 R2, R240, R4, R6 ;  /* 0x00000004f0027225 */ /* 0x000fe200078e0006 */
[----:B------:R-:W-:Y:S02]  /*2280*/  SHF.R.S32.HI R6, RZ, 0x1f, R14 ;  /* 0x0000001fff067819 */ /* 0x000fe4000001140e */
[----:B------:R-:W-:Y:S01]  /*2290*/  @!P0 LOP3.LUT R0, RZ, R24, RZ, 0x33, !PT ;  /* 0x00000018ff008212 */ /* 0x000fe200078e33ff */
[----:B------:R-:W-:Y:S01]  /*22a0*/  IMAD.IADD R7, R9, 0x1, R11 ;  /* 0x0000000109077824 */ /* 0x000fe200078e020b */
[----:B------:R-:W-:Y:S01]  /*22b0*/  LEA.HI R11, R6, R10, RZ, 0x2 ;  /* 0x0000000a060b7211 */ /* 0x000fe200078f10ff */
[----:B------:R-:W-:Y:S01]  /*22c0*/  IMAD.IADD R3, R3, 0x1, R12 ;  /* 0x0000000103037824 */ /* 0x000fe200078e020c */
[----:B------:R-:W-:Y:S01]  /*22d0*/  MOV R6, R8 ;  /* 0x0000000800067202 */ /* 0x000fe20000000f00 */
[-C--:B------:R-:W-:Y:S01]  /*22e0*/  IMAD R9, R27, R0.reuse, RZ ;  /* 0x000000001b097224 */ /* 0x080fe200078e02ff */
[----:B------:R-:W-:Y:S01]  /*22f0*/  SHF.R.S32.HI R8, RZ, 0x1f, R0 ;  /* 0x0000001fff087819 */ /* 0x000fe20000011400 */
[----:B------:R-:W-:Y:S01]  /*2300*/  IMAD.WIDE.U32 R46, R26, R0, R2 ;  /* 0x000000001a2e7225 */ /* 0x000fe200078e0002 */
[----:B------:R-:W-:-:S03]  /*2310*/  LOP3.LUT R11, R11, 0xfffffffc, RZ, 0xc0, !PT ;  /* 0xfffffffc0b0b7812 */ /* 0x000fc600078ec0ff */
[----:B------:R-:W-:Y:S01]  /*2320*/  IMAD R2, R29, R0, RZ ;  /* 0x000000001d027224 */ /* 0x000fe200078e02ff */
[----:B------:R-:W-:Y:S01]  /*2330*/  MOV R246, R46 ;  /* 0x0000002e00f67202 */ /* 0x000fe20000000f00 */
[----:B------:R-:W-:Y:S01]  /*2340*/  IMAD R3, R26, R8, R9 ;  /* 0x000000081a037224 */ /* 0x000fe200078e0209 */
[----:B------:R1:W-:Y:S01]  /*2350*/  STL.64 [R1+0x2e8], R46 ;  /* 0x0002e82e01007387 */ /* 0x0003e20000100a00 */
[----:B------:R-:W-:-:S03]  /*2360*/  IMAD.WIDE.U32 R44, R28, R0, R6 ;  /* 0x000000001c2c7225 */ /* 0x000fc600078e0006 */
[----:B------:R-:W-:Y:S01]  /*2370*/  IADD3 R247, R47, R3, RZ ;  /* 0x000000032ff77210 */ /* 0x000fe20007ffe0ff */
[----:B------:R-:W-:Y:S01]  /*2380*/  IMAD R2, R28, R8, R2 ;  /* 0x000000081c027224 */ /* 0x000fe200078e0202 */
[----:B------:R1:W-:Y:S01]  /*2390*/  STL [R1+0x224], R206 ;  /* 0x000224ce01007387 */ /* 0x0003e20000100800 */
[----:B------:R-:W-:Y:S02]  /*23a0*/  IMAD R12, R180, -0x80, R72 ;  /* 0xffffff80b40c7824 */ /* 0x000fe400078e0248 */
[----:B------:R-:W-:Y:S01]  /*23b0*/  IMAD.IADD R27, R45, 0x1, R2 ;  /* 0x000000012d1b7824 */ /* 0x000fe200078e0202 */
[----:B------:R1:W-:Y:S01]  /*23c0*/  STL.64 [R1+0x2e0], R44 ;  /* 0x0002e02c01007387 */ /* 0x0003e20000100a00 */
[----:B------:R-:W-:Y:S01]  /*23d0*/  IMAD.IADD R15, R10, 0x1, -R11 ;  /* 0x000000010a0f7824 */ /* 0x000fe200078e0a0b */
[----:B------:R-:W-:Y:S01]  /*23e0*/  ISETP.GE.AND P0, PT, R4, R12, PT ;  /* 0x0000000c0400720c */ /* 0x000fe20003f06270 */
[----:B------:R-:W-:Y:S01]  /*23f0*/  IMAD R0, R206, R180, RZ ;  /* 0x000000b4ce007224 */ /* 0x000fe200078e02ff */
[----:B------:R1:W-:Y:S01]  /*2400*/  STL [R1+0x220], R205 ;  /* 0x000220cd01007387 */ /* 0x0003e20000100800 */
[----:B------:R-:W-:Y:S01]  /*2410*/  IMAD.MOV.U32 R3, RZ, RZ, 0x10 ;  /* 0x00000010ff037424 */ /* 0x000fe200078e00ff */
[----:B------:R-:W-:Y:S01]  /*2420*/  LOP3.LUT P1, RZ, R15, 0x2, RZ, 0xc0, !PT ;  /* 0x000000020fff7812 */ /* 0x000fe2000782c0ff */
[-C--:B------:R-:W-:Y:S01]  /*2430*/  IMAD R0, R16, R205.reuse, R0 ;  /* 0x000000cd10007224 */ /* 0x080fe200078e0200 */
[----:B------:R1:W-:Y:S01]  /*2440*/  STL.64 [R1+0x2c8], R246 ;  /* 0x0002c8f601007387 */ /* 0x0003e20000100a00 */
[----:B------:R-:W-:Y:S01]  /*2450*/  IMAD.WIDE.U32 R6, R180, R205, R246 ;  /* 0x000000cdb4067225 */ /* 0x000fe200078e00f6 */
[----:B------:R-:W-:-:S02]  /*2460*/  SEL R3, R3, 0xfffffff0, !P1 ;  /* 0xfffffff003037807 */ /* 0x000fc40004800000 */
[----:B------:R1:W-:Y:S02]  /*2470*/  STL [R1+0x2d4], R27 ;  /* 0x0002d41b01007387 */ /* 0x0003e40000100800 */
[----:B------:R-:W-:Y:S01]  /*2480*/  IADD3 R9, R7, R0, RZ ;  /* 0x0000000007097210 */ /* 0x000fe20007ffe0ff */
[----:B------:R-:W-:Y:S05]  /*2490*/  @P0 BRA `(.L_x_879) ;  /* 0x000000b000000947 */ /* 0x000fea0003800000 */
[----:B------:R-:W-:-:S13]  /*24a0*/  ISETP.GE.AND P0, PT, R235, R244, PT ;  /* 0x000000f4eb00720c */ /* 0x000fda0003f06270 */
[----:B------:R1:W-:Y:S04]  /*24b0*/  @P0 STS [R229+0x2000], RZ ;  /* 0x002000ffe5000388 */ /* 0x0003e80000000800 */
[----:B------:R1:W-:Y:S04]  /*24c0*/  @P0 STS [R229+0x2004], RZ ;  /* 0x002004ffe5000388 */ /* 0x0003e80000000800 */
[----:B------:R1:W-:Y:S01]  /*24d0*/  @P0 STS.64 [R229+0x2008], RZ ;  /* 0x002008ffe5000388 */ /* 0x0003e20000000a00 */
[----:B------:R-:W-:Y:S05]  /*24e0*/  @P0 BRA `(.L_x_879) ;  /* 0x0000006000000947 */ /* 0x000fea0003800000 */
[----:B------:R-:W-:-:S04]  /*24f0*/  LEA R10, P0, R6, R218, 0x1 ;  /* 0x000000da060a7211 */ /* 0x000fc800078008ff */
[----:B------:R-:W-:-:S05]  /*2500*/  LEA.HI.X R11, R6, R219, R9, 0x1, P0 ;  /* 0x000000db060b7211 */ /* 0x000fca00000f0c09 */
[----:B------:R-:W-:Y:S01]  /*2510*/  @!PT LDS RZ, [RZ] ;  /* 0x00000000fffff984 */ /* 0x000fe20000000800 */
[----:B------:R-:W-:Y:S01]  /*2520*/  @!PT LDS RZ, [RZ] ;  /* 0x00000000fffff984 */ /* 0x000fe20000000800 */
[----:B------:R-:W-:Y:S01]  /*2530*/  @!PT LDS RZ, [RZ] ;  /* 0x00000000fffff984 */ /* 0x000fe20000000800 */
[----:B------:R1:W-:Y:S04]  /*2540*/  LDGSTS.E.BYPASS.LTC128B.128 [R229+0x2000], [R10.64] ;  /* 0x020000000ae57fae */ /* 0x0003e8000b901d44 */
.L_x_879:
[----:B------:R-:W-:Y:S05]  /*2550*/  BSYNC B0 ;  /* 0x0000000000007941 */ /* 0x000fea0003800000 */
.L_x_878:
[----:B------:R-:W-:Y:S01]  /*2560*/  ISETP.GE.AND P0, PT, R19, R12, PT ;  /* 0x0000000c1300720c */ /* 0x000fe20003f06270 */
[----:B------:R-:W-:Y:S01]  /*2570*/  BSSY B0, `(.L_x_880) ;  /* 0x000000f000007945 */ /* 0x000fe20003800000 */
[C---:B------:R-:W-:Y:S01]  /*2580*/  SHF.L.U64.HI R183, R240.reuse, 0x5, R241 ;  /* 0x00000005f0b77819 */ /* 0x040fe200000102f1 */
[----:B------:R-:W-:-:S10]  /*2590*/  IMAD.SHL.U32 R181, R240, 0x20, RZ ;  /* 0x00000020f0b57824 */ /* 0x000fd400078e00ff */
[----:B------:R-:W-:Y:S05]  /*25a0*/  @P0 BRA `(.L_x_881) ;  /* 0x000000b000000947 */ /* 0x000fea0003800000 */
[----:B------:R-:W-:-:S13]  /*25b0*/  ISETP.GE.AND P0, PT, R235, R244, PT ;  /* 0x000000f4eb00720c */ /* 0x000fda0003f06270 */
[----:B------:R1:W-:Y:S01]  /*25c0*/  @P0 STS.128 [R229+0x2800], RZ ;  /* 0x002800ffe5000388 */ /* 0x0003e20000000c00 */
[----:B------:R-:W-:Y:S05]  /*25d0*/  @P0 BRA `(.L_x_881) ;  /* 0x0000008000000947 */ /* 0x000fea0003800000 */
[----:B------:R-:W-:-:S05]  /*25e0*/  IADD3 R0, P0, R181, R6, RZ ;  /* 0x00000006b5007210 */ /* 0x000fca0007f1e0ff */
[----:B------:R-:W-:Y:S01]  /*25f0*/  IMAD.X R2, R183, 0x1, R9, P0 ;  /* 0x00000001b7027824 */ /* 0x000fe200000e0609 */
[----:B-1----:R-:W-:-:S04]  /*2600*/  LEA R10, P0, R0, R218, 0x1 ;  /* 0x000000da000a7211 */ /* 0x002fc800078008ff */
[----:B------:R-:W-:-:S05]  /*2610*/  LEA.HI.X R11, R0, R219, R2, 0x1, P0 ;  /* 0x000000db000b7211 */ /* 0x000fca00000f0c02 */
[----:B------:R-:W-:Y:S01]  /*2620*/  @!PT LDS RZ, [RZ] ;  /* 0x00000000fffff984 */ /* 0x000fe20000000800 */
[----:B------:R-:W-:Y:S01]  /*2630*/  @!PT LDS RZ, [RZ] ;  /* 0x00000000fffff984 */ /* 0x000fe20000000800 */
[----:B------:R-:W-:Y:S01]  /*2640*/  @!PT LDS RZ, [RZ] ;  /* 0x00000000fffff984 */ /* 0x000fe20000000800 */
[----:B------:R1:W-:Y:S04]  /*2650*/  LDGSTS.E.BYPASS.LTC128B.128 [R229+0x2800], [R10.64] ;  /* 0x028000000ae57fae */ /* 0x0003e8000b901d44 */
.L_x_881:
[----:B------:R-:W-:Y:S05]  /*2660*/  BSYNC B0 ;  /* 0x0000000000007941 */ /* 0x000fea0003800000 */
.L_x_880:
[----:B------:R-:W-:Y:S01]  /*2670*/  ISETP.GE.AND P0, PT, R18, R12, PT ;  /* 0x0000000c1200720c */ /* 0x000fe20003f06270 */
[----:B------:R-:W-:-:S12]  /*2680*/  BSSY B0, `(.L_x_882) ;  /* 0x000000d000007945 */ /* 0x000fd80003800000 */
[----:B------:R-:W-:Y:S05]  /*2690*/  @P0 BRA `(.L_x_883) ;  /* 0x000000b000000947 */ /* 0x000fea0003800000 */
[----:B------:R-:W-:-:S13]  /*26a0*/  ISETP.GE.AND P0, PT, R235, R244, PT ;  /* 0x000000f4eb00720c */ /* 0x000fda0003f06270 */
[----:B------:R1:W-:Y:S01]  /*26b0*/  @P0 STS.128 [R229+0x3000], RZ ;  /* 0x003000ffe5000388 */ /* 0x0003e20000000c00 */
[----:B------:R-:W-:Y:S05]  /*26c0*/  @P0 BRA `(.L_x_883) ;  /* 0x0000008000000947 */ /* 0x000fea0003800000 */
[----:B------:R-:W-:-:S04]  /*26d0*/  LEA R0, P0, R240, R6, 0x6 ;  /* 0x00000006f0007211 */ /* 0x000fc800078030ff */
[----:B------:R-:W-:Y:S02]  /*26e0*/  LEA.HI.X R2, R240, R9, R241, 0x6, P0 ;  /* 0x00000009f0027211 */ /* 0x000fe400000f34f1 */
[----:B-1----:R-:W-:-:S04]  /*26f0*/  LEA R10, P0, R0, R218, 0x1 ;  /* 0x000000da000a7211 */ /* 0x002fc800078008ff */
[----:B------:R-:W-:-:S05]  /*2700*/  LEA.HI.X R11, R0, R219, R2, 0x1, P0 ;  /* 0x000000db000b7211 */ /* 0x000fca00000f0c02 */
[----:B------:R-:W-:Y:S01]  /*2710*/  @!PT LDS RZ, [RZ] ;  /* 0x00000000fffff984 */ /* 0x000fe20000000800 */
[----:B------:R-:W-:Y:S01]  /*2720*/  @!PT LDS RZ, [RZ] ;  /* 0x00000000fffff984 */ /* 0x000fe20000000800 */
[----:B------:R-:W-:Y:S01]  /*2730*/  @!PT LDS RZ, [RZ] ;  /* 0x00000000fffff984 */ /* 0x000fe20000000800 */
[----:B------:R1:W-:Y:S04]  /*2740*/  LDGSTS.E.BYPASS.LTC128B.128 [R229+0x3000], [R10.64] ;  /* 0x030000000ae57fae */ /* 0x0003e8000b901d44 */
.L_x_883:
[----:B------:R-:W-:Y:S05]  /*2750*/  BSYNC B0 ;  /* 0x0000000000007941 */ /* 0x000fea0003800000 */
.L_x_882:
[----:B------:R-:W-:Y:S01]  /*2760*/  ISETP.GE.AND P0, PT, R17, R12, PT ;  /* 0x0000000c1100720c */ /* 0x000fe20003f06270 */
[----:B------:R-:W-:Y:S01]  /*2770*/  BSSY B0, `(.L_x_884) ;  /* 0x0000011000007945 */ /* 0x000fe20003800000 */
[C---:B------:R-:W-:Y:S01]  /*2780*/  SHF.L.U64.HI R23, R248.reuse, 0x7, R249 ;  /* 0x00000007f8177819 */ /* 0x040fe200000102f9 */
[----:B-1----:R-:W-:-:S10]  /*2790*/  IMAD.SHL.U32 R11, R248, 0x80, RZ ;  /* 0x00000080f80b7824 */ /* 0x002fd400078e00ff */
[----:B------:R-:W-:Y:S05]  /*27a0*/  @P0 BRA `(.L_x_885) ;  /* 0x000000d000000947 */ /* 0x000fea0003800000 */
[----:B------:R-:W-:-:S13]  /*27b0*/  ISETP.GE.AND P0, PT, R235, R244, PT ;  /* 0x000000f4eb00720c */ /* 0x000fda0003f06270 */
[----:B------:R1:W-:Y:S01]  /*27c0*/  @P0 STS.128 [R229+0x3800], RZ ;  /* 0x003800ffe5000388 */ /* 0x0003e20000000c00 */
[----:B------:R-:W-:Y:S05]  /*27d0*/  @P0 BRA `(.L_x_885) ;  /* 0x000000a000000947 */ /* 0x000fea0003800000 */
[----:B------:R-:W-:Y:S01]  /*27e0*/  MOV R8, R6 ;  /* 0x0000000600087202 */ /* 0x000fe20000000f00 */
[----:B------:R-:W-:-:S04]  /*27f0*/  IMAD R0, R241, 0x60, RZ ;  /* 0x00000060f1007824 */ /* 0x000fc800078e02ff */
[----:B------:R-:W-:-:S05]  /*2800*/  IMAD.WIDE.U32 R8, R240, 0x60, R8 ;  /* 0x00000060f0087825 */ /* 0x000fca00078e0008 */
[----:B------:R-:W-:Y:S02]  /*2810*/  IADD3 R0, R9, R0, RZ ;  /* 0x0000000009007210 */ /* 0x000fe40007ffe0ff */
[----:B------:R-:W-:-:S04]  /*2820*/  LEA R6, P0, R8, R218, 0x1 ;  /* 0x000000da08067211 */ /* 0x000fc800078008ff */
[----:B------:R-:W-:-:S05]  /*2830*/  LEA.HI.X R7, R8, R219, R0, 0x1, P0 ;  /* 0x000000db08077211 */ /* 0x000fca00000f0c00 */
[----:B------:R-:W-:Y:S01]  /*2840*/  @!PT LDS RZ, [RZ] ;  /* 0x00000000fffff984 */ /* 0x000fe20000000800 */
[----:B------:R-:W-:Y:S01]  /*2850*/  @!PT LDS RZ, [RZ] ;  /* 0x00000000fffff984 */ /* 0x000fe20000000800 */
[----:B------:R-:W-:Y:S01]  /*2860*/  @!PT LDS RZ, [RZ] ;  /* 0x00000000fffff984 */ /* 0x000fe20000000800 */
[----:B------:R1:W-:Y:S04]  /*2870*/  LDGSTS.E.BYPASS.LTC128B.128 [R229+0x3800], [R6.64] ;  /* 0x0380000006e57fae */ /* 0x0003e8000b901d44 */
.L_x_885:
[----:B------:R-:W-:Y:S05]  /*2880*/  BSYNC B0 ;  /* 0x0000000000007941 */ /* 0x000fea0003800000 */
.L_x_884:
[----:B------:R-:W5:Y:S04]  /*2890*/  LD.E R22, [R134.64+0x188] ;  /* 0x0001880486167980 */ /* 0x000f68000c101900 */
[----:B--2---:R-:W2:Y:S01]  /*28a0*/  LD.E R21, [R134.64+0x184] ;  /* 0x0001840486157980 */ /* 0x004ea2000c101900 */
[----:B------:R-:W-:Y:S01]  /*28b0*/  SHF.R.S32.HI R10, RZ, 0x4, R20 ;  /* 0x00000004ff0a7819 */ /* 0x000fe20000011414 */
[----:B------:R-:W-:Y:S01]  /*28c0*/  IMAD R9, R23, R180, RZ ;  /* 0x000000b417097224 */ /* 0x000fe200078e02ff */
[----:B------:R-:W-:Y:S01]  /*28d0*/  LOP3.LUT R0, R14, 0x7fffffe, RZ, 0xc0, !PT ;  /* 0x07fffffe0e007812 */ /* 0x000fe200078ec0ff */
[----:B------:R-:W0:Y:S01]  /*28e0*/  LDGDEPBAR ;  /* 0x00000000000079af */ /* 0x000e220000000000 */
[----:B------:R-:W-:Y:S01]  /*28f0*/  ISETP.GE.AND P0, PT, R4, R12, PT ;  /* 0x0000000c0400720c */ /* 0x000fe20003f06270 */
[----:B------:R-:W-:Y:S01]  /*2900*/  IMAD R16, R16, R11, R9 ;  /* 0x0000000b10107224 */ /* 0x000fe200078e0209 */
[----:B------:R-:W-:Y:S01]  /*2910*/  LEA.HI R2, R20, R10, RZ, 0x1 ;  /* 0x0000000a14027211 */ /* 0x000fe200078f08ff */
[----:B------:R-:W-:Y:S01]  /*2920*/  IMAD.IADD R8, R13, 0x1, -R0 ;  /* 0x000000010d087824 */ /* 0x000fe200078e0a00 */
[----:B------:R-:W-:Y:S01]  /*2930*/  LOP3.LUT R5, R35, 0xfffffff8, RZ, 0xc0, !PT ;  /* 0xfffffff823057812 */ /* 0x000fe200078ec0ff */
[----:B------:R-:W-:Y:S01]  /*2940*/  IMAD.MOV.U32 R26, RZ, RZ, R44 ;  /* 0x000000ffff1a7224 */ /* 0x000fe200078e002c */
[----:B------:R-:W-:-:S02]  /*2950*/  SHF.R.S32.HI R4, RZ, 0x1f, R13 ;  /* 0x0000001fff047819 */ /* 0x000fc4000001140d */
[----:B------:R-:W-:Y:S01]  /*2960*/  LOP3.LUT R0, R2, 0xfffffffe, RZ, 0xc0, !PT ;  /* 0xfffffffe02007812 */ /* 0x000fe200078ec0ff */
[----:B------:R-:W-:Y:S01]  /*2970*/  IMAD.IADD R2, R232, 0x1, -R5 ;  /* 0x00000001e8027824 */ /* 0x000fe200078e0a05 */
[----:B------:R-:W-:Y:S01]  /*2980*/  LEA.HI R4, R4, R13, RZ, 0x3 ;  /* 0x0000000d04047211 */ /* 0x000fe200078f18ff */
[----:B------:R-:W-:Y:S01]  /*2990*/  IMAD.SHL.U32 R5, R15, 0x40, RZ ;  /* 0x000000400f057824 */ /* 0x000fe200078e00ff */
[----:B------:R1:W-:Y:S01]  /*29a0*/  STL.64 [R1+0x2d0], R26 ;  /* 0x0002d01a01007387 */ /* 0x0003e20000100a00 */
[----:B------:R-:W-:Y:S01]  /*29b0*/  IMAD.IADD R10, R10, 0x1, -R0 ;  /* 0x000000010a0a7824 */ /* 0x000fe200078e0a00 */
[----:B------:R-:W-:Y:S01]  /*29c0*/  LEA.HI R0, R2, R2, RZ, 0x1 ;  /* 0x0000000202007211 */ /* 0x000fe200078f08ff */
[----:B------:R-:W-:Y:S01]  /*29d0*/  IMAD.SHL.U32 R4, R4, 0x20, RZ ;  /* 0x0000002004047824 */ /* 0x000fe200078e00ff */
[----:B------:R-:W-:Y:S01]  /*29e0*/  LOP3.LUT R5, R5, 0xc0, RZ, 0xc0, !PT ;  /* 0x000000c005057812 */ /* 0x000fe200078ec0ff */
[----:B-1----:R-:W-:Y:S01]  /*29f0*/  IMAD.SHL.U32 R7, R10, 0x8, RZ ;  /* 0x000000080a077824 */ /* 0x002fe200078e00ff */
[----:B------:R-:W-:-:S02]  /*2a00*/  LOP3.LUT R6, R0, 0x7fffffe, RZ, 0xc0, !PT ;  /* 0x07fffffe00067812 */ /* 0x000fc400078ec0ff */
[----:B------:R-:W-:Y:S02]  /*2a10*/  LOP3.LUT R4, R4, 0xffffff00, RZ, 0xc0, !PT ;  /* 0xffffff0004047812 */ /* 0x000fe400078ec0ff */
[----:B------:R-:W-:Y:S01]  /*2a20*/  SHF.R.S32.HI R13, RZ, 0x1, R0 ;  /* 0x00000001ff0d7819 */ /* 0x000fe20000011400 */
[----:B------:R-:W-:-:S04]  /*2a30*/  DEPBAR.LE SB0, 0x0 ;  /* 0x000080000000791a */ /* 0x000fc80000000000 */
[----:B------:R-:W-:Y:S01]  /*2a40*/  WARPSYNC 0xffffffff ;  /* 0xffffffff00007948 */ /* 0x000fe20003800000 */
[----:B------:R-:W-:Y:S01]  /*2a50*/  BAR.SYNC.DEFER_BLOCKING 0x0 ;  /* 0x0000000000007b1d */ /* 0x000fe20000010000 */
[----:B------:R-:W-:Y:S01]  /*2a60*/  IMAD.IADD R9, R2, 0x1, -R6 ;  /* 0x0000000102097824 */ /* 0x000fe200078e0a06 */
[----:B------:R-:W-:Y:S01]  /*2a70*/  LOP3.LUT R6, R5, 0x8, R7, 0xf8, !PT ;  /* 0x0000000805067812 */ /* 0x000fe200078ef807 */
[--C-:B------:R-:W-:Y:S01]  /*2a80*/  IMAD R2, R32, 0x200, R4.reuse ;  /* 0x0000020020027824 */ /* 0x100fe200078e0204 */
[----:B------:R-:W-:Y:S01]  /*2a90*/  SHF.L.U32 R0, R13, 0x6, RZ ;  /* 0x000000060d007819 */ /* 0x000fe200000006ff */
[C---:B------:R-:W-:Y:S01]  /*2aa0*/  IMAD R7, R8.reuse, 0x20, R4 ;  /* 0x0000002008077824 */ /* 0x040fe200078e0204 */
[----:B------:R-:W-:Y:S01]  /*2ab0*/  SHF.R.U32.HI R5, RZ, 0x3, R5 ;  /* 0x00000003ff057819 */ /* 0x000fe20000011605 */
[----:B------:R-:W-:Y:S01]  /*2ac0*/  IMAD R8, R8, 0x20, R2 ;  /* 0x0000002008087824 */ /* 0x000fe200078e0202 */
[----:B------:R-:W-:Y:S01]  /*2ad0*/  LOP3.LUT R0, R0, 0xc0, RZ, 0xc0, !PT ;  /* 0x000000c000007812 */ /* 0x000fe200078ec0ff */
[----:B------:R-:W-:Y:S01]  /*2ae0*/  IMAD.SHL.U32 R2, R34, 0x8, RZ ;  /* 0x0000000822027824 */ /* 0x000fe200078e00ff */
[----:B------:R-:W-:Y:S01]  /*2af0*/  LOP3.LUT R4, R6, R5, RZ, 0x3c, !PT ;  /* 0x0000000506047212 */ /* 0x000fe200078e3cff */
[----:B------:R-:W-:Y:S01]  /*2b00*/  IMAD R6, R10, 0x8, R9 ;  /* 0x000000080a067824 */ /* 0x000fe200078e0209 */
[----:B------:R-:W-:Y:S01]  /*2b10*/  IADD3 R5, R72, 0x1, -R37 ;  /* 0x0000000148057810 */ /* 0x000fe20007ffe825 */
[----:B------:R-:W-:Y:S01]  /*2b20*/  BSSY B0, `(.L_x_886) ;  /* 0x0000020000007945 */ /* 0x000fe20003800000 */
[----:B------:R-:W-:-:S02]  /*2b30*/  LOP3.LUT R2, R0, 0x8, R2, 0xf8, !PT ;  /* 0x0000000800027812 */ /* 0x000fc400078ef802 */
[----:B------:R-:W-:Y:S02]  /*2b40*/  SHF.R.U32.HI R0, RZ, 0x3, R0 ;  /* 0x00000003ff007819 */ /* 0x000fe40000011600 */
[----:B------:R-:W-:Y:S02]  /*2b50*/  IADD3 R242, R42, -0x4ab325aa, RZ ;  /* 0xb54cda562af27810 */ /* 0x000fe40007ffe0ff */
[----:B------:R-:W-:Y:S01]  /*2b60*/  LOP3.LUT R0, R2, R0, RZ, 0x3c, !PT ;  /* 0x0000000002007212 */ /* 0x000fe200078e3cff */
[C---:B------:R-:W-:Y:S02]  /*2b70*/  IMAD.IADD R2, R4.reuse, 0x1, R8 ;  /* 0x0000000104027824 */ /* 0x040fe400078e0208 */
[----:B------:R-:W-:Y:S01]  /*2b80*/  IMAD.IADD R4, R4, 0x1, R7 ;  /* 0x0000000104047824 */ /* 0x000fe200078e0207 */
[----:B------:R1:W-:Y:S01]  /*2b90*/  @P0 STS [R229+0x4000], RZ ;  /* 0x004000ffe5000388 */ /* 0x0003e20000000800 */
[----:B------:R-:W-:Y:S01]  /*2ba0*/  IMAD.U32 R0, R6, 0x20, R0 ;  /* 0x0000002006007824 */ /* 0x000fe200078e0000 */
[----:B------:R-:W-:Y:S01]  /*2bb0*/  LEA R6, R231, R32, 0x3 ;  /* 0x00000020e7067211 */ /* 0x000fe200078e18ff */
[----:B------:R-:W-:Y:S01]  /*2bc0*/  IMAD.SHL.U32 R8, R232, 0x2, RZ ;  /* 0x00000002e8087824 */ /* 0x000fe200078e00ff */
[----:B------:R1:W-:Y:S01]  /*2bd0*/  @P0 STS [R229+0x4004], RZ ;  /* 0x004004ffe5000388 */ /* 0x0003e20000000800 */
[----:B------:R-:W-:-:S03]  /*2be0*/  IMAD.WIDE.U32 R6, R180, R11, R26 ;  /* 0x0000000bb4067225 */ /* 0x000fc600078e001a */
[----:B------:R1:W-:Y:S01]  /*2bf0*/  @P0 STS.64 [R229+0x4008], RZ ;  /* 0x004008ffe5000388 */ /* 0x0003e20000000a00 */
[----:B------:R-:W-:Y:S01]  /*2c00*/  LOP3.LUT R132, R8, 0x6, RZ, 0xc0, !PT ;  /* 0x0000000608847812 */ /* 0x000fe200078ec0ff */
[----:B------:R-:W-:Y:S02]  /*2c10*/  IMAD.IADD R9, R7, 0x1, R16 ;  /* 0x0000000107097824 */ /* 0x000fe400078e0210 */
[----:B-----5:R-:W-:Y:S02]  /*2c20*/  IMAD.IADD R22, R5, 0x1, R22 ;  /* 0x0000000105167824 */ /* 0x020fe400078e0216 */
[----:B------:R-:W-:Y:S01]  /*2c30*/  IMAD R5, R32, 0x10, R25 ;  /* 0x0000001020057824 */ /* 0x000fe200078e0219 */
[----:B--2---:R-:W-:-:S03]  /*2c40*/  IADD3 R21, -R21, R72, -R37 ;  /* 0x0000004815157210 */ /* 0x004fc60007ffe925 */
[----:B------:R-:W-:Y:S01]  /*2c50*/  IMAD.IADD R20, R40, 0x1, R5 ;  /* 0x0000000128147824 */ /* 0x000fe200078e0205 */
[----:B------:R-:W-:Y:S05]  /*2c60*/  @P0 BRA `(.L_x_887) ;  /* 0x000000b000000947 */ /* 0x000fea0003800000 */
[----:B-1----:R-:W-:-:S13]  /*2c70*/  ISETP.GE.AND P0, PT, R235, R244, PT ;  /* 0x000000f4eb00720c */ /* 0x002fda0003f06270 */
        /* <DEDUP_REMOVED lines=10> */
.L_x_887:
[----:B-1----:R-:W-:Y:S05]  /*2d20*/  BSYNC B0 ;  /* 0x0000000000007941 */ /* 0x002fea0003800000 */
.L_x_886:
[----:B------:R-:W-:Y:S01]  /*2d30*/  ISETP.GE.AND P0, PT, R19, R12, PT ;  /* 0x0000000c1300720c */ /* 0x000fe20003f06270 */
[----:B------:R-:W-:-:S12]  /*2d40*/  BSSY B0, `(.L_x_888) ;  /* 0x000000e000007945 */ /* 0x000fd80003800000 */
[----:B------:R1:W-:Y:S01]  /*2d50*/  @P0 STS.128 [R229+0x4800], RZ ;  /* 0x004800ffe5000388 */ /* 0x0003e20000000c00 */
[----:B------:R-:W-:Y:S05]  /*2d60*/  @P0 BRA `(.L_x_889) ;  /* 0x000000b000000947 */ /* 0x000fea0003800000 */
[----:B------:R-:W-:-:S13]  /*2d70*/  ISETP.GE.AND P0, PT, R235, R244, PT ;  /* 0x000000f4eb00720c */ /* 0x000fda0003f06270 */
[----:B------:R1:W-:Y:S01]  /*2d80*/  @P0 STS.128 [R229+0x4800], RZ ;  /* 0x004800ffe5000388 */ /* 0x0003e20000000c00 */
[----:B------:R-:W-:Y:S05]  /*2d90*/  @P0 BRA `(.L_x_889) ;  /* 0x0000008000000947 */ /* 0x000fea0003800000 */
[----:B------:R-:W-:-:S04]  /*2da0*/  LEA R5, P0, R248, R6, 0x5 ;  /* 0x00000006f8057211 */ /* 0x000fc800078028ff */
[----:B--2---:R-:W-:Y:S02]  /*2db0*/  LEA.HI.X R11, R248, R9, R249, 0x5, P0 ;  /* 0x00000009f80b7211 */ /* 0x004fe400000f2cf9 */
[----:B------:R-:W-:-:S04]  /*2dc0*/  LEA R10, P0, R5, R38, 0x1 ;  /* 0x00000026050a7211 */ /* 0x000fc800078008ff */
[----:B------:R-:W-:-:S05]  /*2dd0*/  LEA.HI.X R11, R5, R39, R11, 0x1, P0 ;  /* 0x00000027050b7211 */ /* 0x000fca00000f0c0b */
[----:B------:R-:W-:Y:S01]  /*2de0*/  @!PT LDS RZ, [RZ] ;  /* 0x00000000fffff984 */ /* 0x000fe20000000800 */
[----:B------:R-:W-:Y:S01]  /*2df0*/  @!PT LDS RZ, [RZ] ;  /* 0x00000000fffff984 */ /* 0x000fe20000000800 */
[----:B------:R-:W-:Y:S01]  /*2e00*/  @!PT LDS RZ, [RZ] ;  /* 0x00000000fffff984 */ /* 0x000fe20000000800 */
[----:B------:R2:W-:Y:S04]  /*2e10*/  LDGSTS.E.BYPASS.LTC128B.128 [R229+0x4800], [R10.64] ;  /* 0x048000000ae57fae */ /* 0x0005e8000b901d44 */
.L_x_889:
[----:B------:R-:W-:Y:S05]  /*2e20*/  BSYNC B0 ;  /* 0x0000000000007941 */ /* 0x000fea0003800000 */
.L_x_888:
        /* <DEDUP_REMOVED lines=15> */
.L_x_891:
[----:B------:R-:W-:Y:S05]  /*2f20*/  BSYNC B0 ;  /* 0x0000000000007941 */ /* 0x000fea0003800000 */
.L_x_890:
[----:B------:R-:W-:Y:S01]  /*2f30*/  ISETP.GE.AND P0, PT, R17, R12, PT ;  /* 0x0000000c1100720c */ /* 0x000fe20003f06270 */
[----:B------:R-:W-:-:S12]  /*2f40*/  BSSY B0, `(.L_x_892) ;  /* 0x0000010000007945 */ /* 0x000fd80003800000 */
[----:B------:R1:W-:Y:S01]  /*2f50*/  @P0 STS.128 [R229+0x5800], RZ ;  /* 0x005800ffe5000388 */ /* 0x0003e20000000c00 */
        /* <DEDUP_REMOVED lines=14> */
.L_x_893:
[----:B------:R-:W-:Y:S05]  /*3040*/  BSYNC B0 ;  /* 0x0000000000007941 */ /* 0x000fea0003800000 */
.L_x_892:
[----:B------:R-:W-:Y:S01]  /*3050*/  IMAD.SHL.U32 R204, R0, 0x2, RZ ;  /* 0x0000000200cc7824 */ /* 0x000fe200078e00ff */
[----:B------:R-:W-:Y:S01]  /*3060*/  LOP3.LUT P0, RZ, R13, 0x2, RZ, 0xc0, !PT ;  /* 0x000000020dff7812 */ /* 0x000fe2000780c0ff */
[----:B------:R-:W-:Y:S01]  /*3070*/  IMAD.SHL.U32 R207, R2, 0x2, RZ ;  /* 0x0000000202cf7824 */ /* 0x000fe200078e00ff */
[C---:B------:R-:W-:Y:S01]  /*3080*/  IADD3 R5, R20.reuse, 0x8, RZ ;  /* 0x0000000814057810 */ /* 0x040fe20007ffe0ff */
[----:B-1----:R-:W-:Y:S01]  /*3090*/  IMAD.IADD R7, R20, 0x1, R22 ;  /* 0x0000000114077824 */ /* 0x002fe200078e0216 */
[----:B------:R-:W-:Y:S01]  /*30a0*/  LDSM.16.M88.4 R32, [R204+0x2c00] ;  /* 0x002c0000cc20783b */ /* 0x000fe20000000200 */
[C---:B------:R-:W-:Y:S01]  /*30b0*/  IADD3 R0, R204.reuse, 0x2000, RZ ;  /* 0x00002000cc007810 */ /* 0x040fe20007ffe0ff */
[----:B------:R-:W-:Y:S01]  /*30c0*/  IMAD R208, R3, 0x2, R207 ;  /* 0x0000000203d07824 */ /* 0x000fe200078e02cf */
[----:B------:R-:W-:Y:S01]  /*30d0*/  IADD3 R209, R204, 0x2020, RZ ;  /* 0x00002020ccd17810 */ /* 0x000fe20007ffe0ff */
[----:B--2---:R-:W1:Y:S01]  /*30e0*/  LDSM.16.M88.4 R8, [R207+0x1000] ;  /* 0x00100000cf08783b */ /* 0x004e620000000200 */
[----:B------:R-:W-:Y:S01]  /*30f0*/  IADD3 R2, R20, 0x40, RZ ;  /* 0x0000004014027810 */ /* 0x000fe20007ffe0ff */
[----:B------:R-:W-:Y:S01]  /*3100*/  IMAD.IADD R6, R22, 0x1, R5 ;  /* 0x0000000116067824 */ /* 0x000fe200078e0205 */
[----:B------:R-:W-:Y:S01]  /*3110*/  IMNMX R228, R7, R72, PT ;  /* 0x0000004807e47217 */ /* 0x000fe20003800200 */
[----:B------:R-:W2:Y:S01]  /*3120*/  LDSM.16.M88.4 R44, [R204+0x2000] ;  /* 0x00200000cc2c783b */ /* 0x000ea20000000200 */
[----:B------:R-:W-:Y:S01]  /*3130*/  @P0 IADD3 R209, R0, -0x20, RZ ;  /* 0xffffffe000d10810 */ /* 0x000fe20007ffe0ff */
[----:B------:R-:W-:Y:S01]  /*3140*/  BSSY B1, `(.L_x_894) ;  /* 0x000024d000017945 */ /* 0x000fe20003800000 */
[----:B------:R-:W-:Y:S01]  /*3150*/  IADD3 R0, R20, 0x48, RZ ;  /* 0x0000004814007810 */ /* 0x000fe20007ffe0ff */
[----:B------:R-:W5:Y:S04]  /*3160*/  LDSM.16.M88.4 R40, [R204+0x2400] ;  /* 0x00240000cc28783b */ /* 0x000f680000000200 */
[----:B------:R-:W3:Y:S04]  /*3170*/  LDSM.16.M88.4 R36, [R204+0x2800] ;  /* 0x00280000cc24783b */ /* 0x000ee80000000200 */
[----:B------:R-:W4:Y:S04]  /*3180*/  LDSM.16.M88.4 R28, [R204+0x3000] ;  /* 0x00300000cc1c783b */ /* 0x000f280000000200 */
[----:B------:R-:W3:Y:S04]  /*3190*/  LDSM.16.M88.4 R24, [R204+0x3400] ;  /* 0x00340000cc18783b */ /* 0x000ee80000000200 */
[----:B------:R-:W3:Y:S04]  /*31a0*/  LDSM.16.M88.4 R48, [R204+0x3800] ;  /* 0x00380000cc30783b */ /* 0x000ee80000000200 */
[----:B------:R-:W3:Y:S04]  /*31b0*/  LDSM.16.M88.4 R76, [R204+0x3c00] ;  /* 0x003c0000cc4c783b */ /* 0x000ee80000000200 */
[----:B------:R-:W-:Y:S04]  /*31c0*/  LDSM.16.M88.4 R12, [R208+0x1000] ;  /* 0x00100000d00c783b */ /* 0x000fe80000000200 */
[----:B------:R-:W3:Y:S04]  /*31d0*/  LDSM.16.M88.4 R56, [R209+0xc00] ;  /* 0x000c0000d138783b */ /* 0x000ee80000000200 */
[----:B------:R-:W3:Y:S01]  /*31e0*/  LDSM.16.M88.4 R68, [R209] ;  /* 0x00000000d144783b */ /* 0x000ee20000000200 */
[C---:B-1----:R-:W-:Y:S03]  /*31f0*/  HMMA.16816.F32.BF16 R84, R8.reuse, R32, RZ ;  /* 0x000000200854723c */ /* 0x042fe600000418ff */
[----:B------:R-:W1:Y:S04]  /*3200*/  LDSM.16.M88.4 R64, [R209+0x400] ;  /* 0x00040000d140783b */ /* 0x000e680000000200 */
[----:B------:R-:W1:Y:S01]  /*3210*/  LDSM.16.M88.4 R60, [R209+0x800] ;  /* 0x00080000d13c783b */ /* 0x000e620000000200 */
[C---:B--2---:R-:W-:Y:S03]  /*3220*/  HMMA.16816.F32.BF16 R108, R8.reuse, R44, RZ ;  /* 0x0000002c086c723c */ /* 0x044fe600000418ff */
[----:B------:R-:W2:Y:S04]  /*3230*/  LDSM.16.M88.4 R52, [R209+0x1000] ;  /* 0x00100000d134783b */ /* 0x000ea80000000200 */
[----:B------:R-:W1:Y:S01]  /*3240*/  LDSM.16.M88.4 R148, [R209+0x1400] ;  /* 0x00140000d194783b */ /* 0x000e620000000200 */
[C---:B------:R-:W-:Y:S03]  /*3250*/  HMMA.16816.F32.BF16 R104, R8.reuse, R46, RZ ;  /* 0x0000002e0868723c */ /* 0x040fe600000418ff */
[----:B------:R-:W1:Y:S04]  /*3260*/  LDSM.16.M88.4 R152, [R209+0x1800] ;  /* 0x00180000d198783b */ /* 0x000e680000000200 */
[----:B------:R-:W1:Y:S01]  /*3270*/  LDSM.16.M88.4 R156, [R209+0x1c00] ;  /* 0x001c0000d19c783b */ /* 0x000e620000000200 */
[C---:B-----5:R-:W-:Y:S03]  /*3280*/  HMMA.16816.F32.BF16 R100, R8.reuse, R40, RZ ;  /* 0x000000280864723c */ /* 0x060fe600000418ff */
[----:B------:R-:W5:Y:S04]  /*3290*/  LDSM.16.M88.4 R16, [R207] ;  /* 0x00000000cf10783b */ /* 0x000f680000000200 */
[----:B------:R-:W0:Y:S01]  /*32a0*/  LDGDEPBAR ;  /* 0x00000000000079af */ /* 0x000e220000000000 */
[C---:B------:R-:W-:Y:S08]  /*32b0*/  HMMA.16816.F32.BF16 R96, R8.reuse, R42, RZ ;  /* 0x0000002a0860723c */ /* 0x040ff000000418ff */
[C---:B---3--:R-:W-:Y:S08]  /*32c0*/  HMMA.16816.F32.BF16 R92, R8.reuse, R36, RZ ;  /* 0x00000024085c723c */ /* 0x048ff000000418ff */
[C---:B------:R-:W-:Y:S08]  /*32d0*/  HMMA.16816.F32.BF16 R88, R8.reuse, R38, RZ ;  /* 0x000000260858723c */ /* 0x040ff000000418ff */
        /* <DEDUP_REMOVED lines=8> */
[----:B------:R-:W-:Y:S01]  /*3360*/  HMMA.16816.F32.BF16 R80, R8, R78, RZ ;  /* 0x0000004e0850723c */ /* 0x000fe200000418ff */
[----:B------:R-:W3:Y:S01]  /*3370*/  LDSM.16.M88.4 R8, [R208] ;  /* 0x00000000d008783b */ /* 0x000ee20000000200 */
[----:B------:R-:W-:-:S06]  /*3380*/  DEPBAR.LE SB0, 0x0 ;  /* 0x000080000000791a */ /* 0x000fcc0000000000 */
[C---:B------:R-:W-:Y:S08]  /*3390*/  HMMA.16816.F32.BF16 R184, R12.reuse, R56, R84 ;  /* 0x000000380cb8723c */ /* 0x040ff00000041854 */
[C---:B------:R-:W-:Y:S08]  /*33a0*/  HMMA.16816.F32.BF16 R108, R12.reuse, R68, R108 ;  /* 0x000000440c6c723c */ /* 0x040ff0000004186c */
[C---:B------:R-:W-:Y:S08]  /*33b0*/  HMMA.16816.F32.BF16 R160, R12.reuse, R70, R104 ;  /* 0x000000460ca0723c */ /* 0x040ff00000041868 */
[C---:B-1----:R-:W-:Y:S08]  /*33c0*/  HMMA.16816.F32.BF16 R164, R12.reuse, R64, R100 ;  /* 0x000000400ca4723c */ /* 0x042ff00000041864 */
[C---:B------:R-:W-:Y:S08]  /*33d0*/  HMMA.16816.F32.BF16 R168, R12.reuse, R66, R96 ;  /* 0x000000420ca8723c */ /* 0x040ff00000041860 */
        /* <DEDUP_REMOVED lines=10> */
[----:B------:R-:W-:Y:S08]  /*3480*/  HMMA.16816.F32.BF16 R12, R12, R158, R80 ;  /* 0x0000009e0c0c723c */ /* 0x000ff00000041850 */
[----:B-----5:R-:W-:Y:S01]  /*3490*/  HMMA.16816.F32.BF16 R100, R16, R44, RZ ;  /* 0x0000002c1064723c */ /* 0x020fe200000418ff */
[----:B------:R-:W-:-:S02]  /*34a0*/  IMAD.MOV.U32 R74, RZ, RZ, R226 ;  /* 0x000000ffff4a7224 */ /* 0x000fc400078e00e2 */
[----:B------:R-:W-:Y:S02]  /*34b0*/  IMAD.MOV.U32 R73, RZ, RZ, R224 ;  /* 0x000000ffff497224 */ /* 0x000fe400078e00e0 */
[----:B------:R-:W-:Y:S02]  /*34c0*/  IMAD.MOV.U32 R250, RZ, RZ, R225 ;  /* 0x000000fffffa7224 */ /* 0x000fe400078e00e1 */
[----:B------:R-:W-:Y:S01]  /*34d0*/  IMAD.MOV.U32 R243, RZ, RZ, R227 ;  /* 0x000000fffff37224 */ /* 0x000fe200078e00e3 */
[----:B------:R-:W-:Y:S01]  /*34e0*/  HMMA.16816.F32.BF16 R96, R16, R46, RZ ;  /* 0x0000002e1060723c */ /* 0x000fe200000418ff */
[----:B------:R-:W-:Y:S01]  /*34f0*/  IMAD.MOV.U32 R75, RZ, RZ, R84 ;  /* 0x000000ffff4b7224 */ /* 0x000fe200078e0054 */
[----:B------:R-:W-:Y:S01]  /*3500*/  IMNMX R227, R6, R72, PT ;  /* 0x0000004806e37217 */ /* 0x000fe20003800200 */
[----:B------:R-:W-:Y:S02]  /*3510*/  IMAD.MOV.U32 R252, RZ, RZ, R86 ;  /* 0x000000fffffc7224 */ /* 0x000fe400078e0056 */
[----:B------:R-:W-:-:S02]  /*3520*/  IMAD.MOV.U32 R251, RZ, RZ, R85 ;  /* 0x000000fffffb7224 */ /* 0x000fc400078e0055 */
[----:B------:R-:W-:Y:S01]  /*3530*/  IMAD.MOV.U32 R234, RZ, RZ, R87 ;  /* 0x000000ffffea7224 */ /* 0x000fe200078e0057 */
[C---:B------:R-:W-:Y:S01]  /*3540*/  HMMA.16816.F32.BF16 R92, R16.reuse, R40, RZ ;  /* 0x00000028105c723c */ /* 0x040fe200000418ff */
[----:B------:R-:W-:Y:S02]  /*3550*/  IMAD.MOV.U32 R216, RZ, RZ, R12 ;  /* 0x000000ffffd87224 */ /* 0x000fe400078e000c */
[----:B------:R-:W-:Y:S02]  /*3560*/  IMAD.MOV.U32 R211, RZ, RZ, R14 ;  /* 0x000000ffffd37224 */ /* 0x000fe400078e000e */
[----:B------:R-:W-:Y:S02]  /*3570*/  IMAD.MOV.U32 R210, RZ, RZ, R13 ;  /* 0x000000ffffd27224 */ /* 0x000fe400078e000d */
[----:B------:R-:W-:Y:S01]  /*3580*/  IMAD.MOV.U32 R23, RZ, RZ, R15 ;  /* 0x000000ffff177224 */ /* 0x000fe200078e000f */
        /* <DEDUP_REMOVED lines=8> */
[----:B---3--:R-:W-:Y:S08]  /*3610*/  HMMA.16816.F32.BF16 R100, R8, R68, R100 ;  /* 0x000000440864723c */ /* 0x008ff00000041864 */
[C---:B------:R-:W-:Y:S08]  /*3620*/  HMMA.16816.F32.BF16 R28, R16.reuse, R24, RZ ;  /* 0x00000018101c723c */ /* 0x040ff000000418ff */
[C---:B------:R-:W-:Y:S08]  /*3630*/  HMMA.16816.F32.BF16 R104, R16.reuse, R76, RZ ;  /* 0x0000004c1068723c */ /* 0x040ff000000418ff */
[C---:B------:R-:W-:Y:S08]  /*3640*/  HMMA.16816.F32.BF16 R24, R16.reuse, R26, RZ ;  /* 0x0000001a1018723c */ /* 0x040ff000000418ff */
[C---:B------:R-:W-:Y:S08]  /*3650*/  HMMA.16816.F32.BF16 R48, R16.reuse, R50, RZ ;  /* 0x000000321030723c */ /* 0x040ff000000418ff */
[----:B------:R-:W-:Y:S08]  /*3660*/  HMMA.16816.F32.BF16 R76, R16, R78, RZ ;  /* 0x0000004e104c723c */ /* 0x000ff000000418ff */
[C---:B------:R-:W-:Y:S07]  /*3670*/  HMMA.16816.F32.BF16 R16, R8.reuse, R152, R12 ;  /* 0x000000980810723c */ /* 0x040fee000004180c */
[C---:B------:R-:W-:Y:S01]  /*3680*/  IMAD.IADD R15, R21.reuse, 0x1, R5 ;  /* 0x00000001150f7824 */ /* 0x040fe200078e0205 */
[----:B------:R-:W-:Y:S01]  /*3690*/  HMMA.16816.F32.BF16 R96, R8, R70, R96 ;  /* 0x000000460860723c */ /* 0x000fe20000041860 */
[----:B------:R-:W-:-:S02]  /*36a0*/  IMAD.IADD R14, R21, 0x1, R2 ;  /* 0x00000001150e7824 */ /* 0x000fc400078e0202 */
[C---:B------:R-:W-:Y:S01]  /*36b0*/  IMAD.IADD R5, R22.reuse, 0x1, R2 ;  /* 0x0000000116057824 */ /* 0x040fe200078e0202 */
[----:B------:R-:W-:Y:S01]  /*36c0*/  IMNMX R223, RZ, R15, !PT ;  /* 0x0000000fffdf7217 */ /* 0x000fe20007800200 */
[--C-:B------:R-:W-:Y:S01]  /*36d0*/  IMAD.IADD R13, R21, 0x1, R0.reuse ;  /* 0x00000001150d7824 */ /* 0x100fe200078e0200 */
[----:B------:R-:W-:Y:S01]  /*36e0*/  IMNMX R222, RZ, R14, !PT ;  /* 0x0000000effde7217 */ /* 0x000fe20007800200 */
[----:B------:R-:W-:Y:S01]  /*36f0*/  IMAD.IADD R2, R22, 0x1, R0 ;  /* 0x0000000116027824 */ /* 0x000fe200078e0200 */
[-C--:B------:R-:W-:Y:S01]  /*3700*/  IMNMX R226, R5, R72.reuse, PT ;  /* 0x0000004805e27217 */ /* 0x080fe20003800200 */
[----:B------:R-:W-:Y:S01]  /*3710*/  IMAD.IADD R12, R20, 0x1, R21 ;  /* 0x00000001140c7824 */ /* 0x000fe200078e0215 */
[----:B------:R-:W-:Y:S01]  /*3720*/  IMNMX R221, RZ, R13, !PT ;  /* 0x0000000dffdd7217 */ /* 0x000fe20007800200 */
[----:B------:R-:W-:Y:S01]  /*3730*/  IMAD R0, R180, 0x80, R132 ;  /* 0x00000080b4007824 */ /* 0x000fe200078e0284 */
[----:B------:R-:W-:Y:S01]  /*3740*/  IMNMX R225, R2, R72, PT ;  /* 0x0000004802e17217 */ /* 0x000fe20003800200 */
[----:B------:R-:W-:Y:S01]  /*3750*/  HMMA.16816.F32.BF16 R92, R8, R64, R92 ;  /* 0x00000040085c723c */ /* 0x000fe2000004185c */
[----:B------:R-:W-:Y:S01]  /*3760*/  IMNMX R224, RZ, R12, !PT ;  /* 0x0000000cffe07217 */ /* 0x000fe20007800200 */
[----:B------:R-:W-:Y:S01]  /*3770*/  IMAD.MOV.U32 R153, RZ, RZ, R73 ;  /* 0x000000ffff997224 */ /* 0x000fe200078e0049 */
[----:B------:R-:W-:-:S02]  /*3780*/  IADD3 R5, R0, 0x1, RZ ;  /* 0x0000000100057810 */ /* 0x000fc40007ffe0ff */
[CC--:B------:R-:W-:Y:S02]  /*3790*/  ISETP.GE.AND P3, PT, R0.reuse, R224.reuse, PT ;  /* 0x000000e00000720c */ /* 0x0c0fe40003f66270 */
[C---:B------:R-:W-:Y:S01]  /*37a0*/  ISETP.GE.AND P5, PT, R5.reuse, R224, PT ;  /* 0x000000e00500720c */ /* 0x040fe20003fa6270 */
[C---:B------:R-:W-:Y:S01]  /*37b0*/  HMMA.16816.F32.BF16 R44, R8.reuse, R56, R44 ;  /* 0x00000038082c723c */ /* 0x040fe2000004182c */
[-C--:B------:R-:W-:Y:S02]  /*37c0*/  ISETP.GE.OR P3, PT, R0, R228.reuse, !P3 ;  /* 0x000000e40000720c */ /* 0x080fe40005f66670 */
[----:B------:R-:W-:Y:S02]  /*37d0*/  ISETP.GE.OR P5, PT, R5, R228, !P5 ;  /* 0x000000e40500720c */ /* 0x000fe40006fa6670 */
[----:B------:R-:W-:Y:S02]  /*37e0*/  FSEL R117, R100, -INF , !P3 ;  /* 0xff80000064757808 */ /* 0x000fe40005800000 */
[----:B------:R-:W-:Y:S01]  /*37f0*/  FSEL R116, R101, -INF , !P5 ;  /* 0xff80000065747808 */ /* 0x000fe20006800000 */
[----:B------:R-:W-:Y:S01]  /*3800*/  HMMA.16816.F32.BF16 R56, R8, R58, R40 ;  /* 0x0000003a0838723c */ /* 0x000fe20000041828 */
[----:B------:R-:W-:-:S02]  /*3810*/  ISETP.GE.AND P1, PT, R5, R223, PT ;  /* 0x000000df0500720c */ /* 0x000fc40003f26270 */
[CC--:B------:R-:W-:Y:S02]  /*3820*/  ISETP.GE.AND P6, PT, R5.reuse, R222.reuse, PT ;  /* 0x000000de0500720c */ /* 0x0c0fe40003fc6270 */
[C---:B------:R-:W-:Y:S02]  /*3830*/  ISETP.GE.AND P2, PT, R5.reuse, R221, PT ;  /* 0x000000dd0500720c */ /* 0x040fe40003f46270 */
[C---:B------:R-:W-:Y:S01]  /*3840*/  ISETP.GE.AND P4, PT, R0.reuse, R223, PT ;  /* 0x000000df0000720c */ /* 0x040fe20003f86270 */
[----:B------:R-:W-:Y:S01]  /*3850*/  HMMA.16816.F32.BF16 R40, R8, R52, R36 ;  /* 0x000000340828723c */ /* 0x000fe20000041824 */
[C---:B------:R-:W-:Y:S02]  /*3860*/  ISETP.GE.AND P3, PT, R0.reuse, R222, PT ;  /* 0x000000de0000720c */ /* 0x040fe40003f66270 */
[----:B------:R-:W-:Y:S02]  /*3870*/  ISETP.GE.AND P5, PT, R0, R221, PT ;  /* 0x000000dd0000720c */ /* 0x000fe40003fa6270 */
[----:B------:R-:W-:-:S02]  /*3880*/  ISETP.GE.OR P1, PT, R5, R227, !P1 ;  /* 0x000000e30500720c */ /* 0x000fc40004f26670 */
[CC--:B------:R-:W-:Y:S01]  /*3890*/  ISETP.GE.OR P6, PT, R5.reuse, R226.reuse, !P6 ;  /* 0x000000e20500720c */ /* 0x0c0fe200077c6670 */
[C---:B------:R-:W-:Y:S01]  /*38a0*/  HMMA.16816.F32.BF16 R52, R8.reuse, R54, R32 ;  /* 0x000000360834723c */ /* 0x040fe20000041820 */
[----:B------:R-:W-:Y:S02]  /*38b0*/  ISETP.GE.OR P2, PT, R5, R225, !P2 ;  /* 0x000000e10500720c */ /* 0x000fe40005746670 */
[C---:B------:R-:W-:Y:S02]  /*38c0*/  ISETP.GE.OR P4, PT, R0.reuse, R227, !P4 ;  /* 0x000000e30000720c */ /* 0x040fe40006786670 */
[C---:B------:R-:W-:Y:S02]  /*38d0*/  ISETP.GE.OR P3, PT, R0.reuse, R226, !P3 ;  /* 0x000000e20000720c */ /* 0x040fe40005f66670 */
[C---:B------:R-:W-:Y:S01]  /*38e0*/  ISETP.GE.OR P5, PT, R0.reuse, R225, !P5 ;  /* 0x000000e10000720c */ /* 0x040fe20006fa6670 */
[----:B------:R-:W-:Y:S01]  /*38f0*/  HMMA.16816.F32.BF16 R32, R8, R148, R28 ;  /* 0x000000940820723c */ /* 0x000fe2000004181c */
[----:B------:R-:W-:-:S02]  /*3900*/  IADD3 R2, R0, 0x8, RZ ;  /* 0x0000000800027810 */ /* 0x000fc40007ffe0ff */
[----:B------:R-:W-:Y:S02]  /*3910*/  IADD3 R5, R0, 0x9, RZ ;  /* 0x0000000900057810 */ /* 0x000fe40007ffe0ff */
[----:B------:R-:W-:Y:S02]  /*3920*/  FSEL R131, R102, -INF , !P4 ;  /* 0xff80000066837808 */ /* 0x000fe40006000000 */
[----:B------:R-:W-:Y:S01]  /*3930*/  FSEL R130, R103, -INF , !P1 ;  /* 0xff80000067827808 */ /* 0x000fe20004800000 */
[----:B------:R-:W-:Y:S01]  /*3940*/  HMMA.16816.F32.BF16 R28, R8, R156, R104 ;  /* 0x0000009c081c723c */ /* 0x000fe20000041868 */
[----:B------:R-:W-:Y:S02]  /*3950*/  FSEL R143, R108, -INF , !P3 ;  /* 0xff8000006c8f7808 */ /* 0x000fe40005800000 */
[C---:B------:R-:W-:Y:S02]  /*3960*/  ISETP.GE.AND P0, PT, R2.reuse, R224, PT ;  /* 0x000000e00200720c */ /* 0x040fe40003f06270 */
[----:B------:R-:W-:-:S02]  /*3970*/  ISETP.GE.AND P4, PT, R2, R223, PT ;  /* 0x000000df0200720c */ /* 0x000fc40003f86270 */
[----:B------:R-:W-:Y:S01]  /*3980*/  FSEL R104, R110, -INF , !P5 ;  /* 0xff8000006e687808 */ /* 0x000fe20006800000 */
[C---:B------:R-:W-:Y:S01]  /*3990*/  HMMA.16816.F32.BF16 R88, R8.reuse, R66, R88 ;  /* 0x000000420858723c */ /* 0x040fe20000041858 */
[C---:B------:R-:W-:Y:S02]  /*39a0*/  ISETP.GE.AND P1, PT, R2.reuse, R222, PT ;  /* 0x000000de0200720c */ /* 0x040fe40003f26270 */
[C---:B------:R-:W-:Y:S02]  /*39b0*/  ISETP.GE.AND P3, PT, R2.reuse, R221, PT ;  /* 0x000000dd0200720c */ /* 0x040fe40003f66270 */
[----:B------:R-:W-:Y:S02]  /*39c0*/  ISETP.GE.AND P5, PT, R5, R224, PT ;  /* 0x000000e00500720c */ /* 0x000fe40003fa6270 */
[C---:B------:R-:W-:Y:S01]  /*39d0*/  ISETP.GE.OR P0, PT, R2.reuse, R228, !P0 ;  /* 0x000000e40200720c */ /* 0x040fe20004706670 */
[----:B------:R-:W-:Y:S01]  /*39e0*/  HMMA.16816.F32.BF16 R84, R8, R60, R84 ;  /* 0x0000003c0854723c */ /* 0x000fe20000041854 */
[----:B------:R-:W-:-:S02]  /*39f0*/  ISETP.GE.OR P4, PT, R2, R227, !P4 ;  /* 0x000000e30200720c */ /* 0x000fc40006786670 */
[C---:B------:R-:W-:Y:S02]  /*3a00*/  ISETP.GE.OR P1, PT, R2.reuse, R226, !P1 ;  /* 0x000000e20200720c */ /* 0x040fe40004f26670 */
[----:B------:R-:W-:Y:S02]  /*3a10*/  ISETP.GE.OR P3, PT, R2, R225, !P3 ;  /* 0x000000e10200720c */ /* 0x000fe40005f66670 */
[----:B------:R-:W-:Y:S01]  /*3a20*/  ISETP.GE.OR P5, PT, R5, R228, !P5 ;  /* 0x000000e40500720c */ /* 0x000fe20006fa6670 */
[----:B------:R-:W-:Y:S01]  /*3a30*/  HMMA.16816.F32.BF16 R80, R8, R62, R80 ;  /* 0x0000003e0850723c */ /* 0x000fe20000041850 */
[----:B------:R-:W-:Y:S02]  /*3a40*/  IADD3 R2, R0, 0x10, RZ ;  /* 0x0000001000027810 */ /* 0x000fe40007ffe0ff */
[----:B------:R-:W-:Y:S02]  /*3a50*/  FSEL R142, R109, -INF , !P6 ;  /* 0xff8000006d8e7808 */ /* 0x000fe40007000000 */
        /* <DEDUP_REMOVED lines=8> */
[C---:B------:R-:W-:Y:S01]  /*3ae0*/  ISETP.GE.AND P6, PT, R5.reuse, R223, PT ;  /* 0x000000df0500720c */ /* 0x040fe20003fc6270 */
[----:B------:R-:W-:Y:S01]  /*3af0*/  IMAD.MOV.U32 R151, RZ, RZ, R75 ;  /* 0x000000ffff977224 */ /* 0x000fe200078e004b */
[C---:B------:R-:W-:Y:S01]  /*3b00*/  ISETP.GE.AND P2, PT, R5.reuse, R222, PT ;  /* 0x000000de0500720c */ /* 0x040fe20003f46270 */
[----:B------:R-:W-:Y:S01]  /*3b10*/  IMAD.MOV.U32 R150, RZ, RZ, R74 ;  /* 0x000000ffff967224 */ /* 0x000fe200078e004a */
[----:B------:R-:W-:-:S02]  /*3b20*/  ISETP.GE.AND P0, PT, R5, R221, PT ;  /* 0x000000dd0500720c */ /* 0x000fc40003f06270 */
[C---:B------:R-:W-:Y:S01]  /*3b30*/  ISETP.GE.AND P4, PT, R2.reuse, R224, PT ;  /* 0x000000e00200720c */ /* 0x040fe20003f86270 */
[----:B------:R-:W-:Y:S01]  /*3b40*/  HMMA.16816.F32.BF16 R8, R8, R158, R76 ;  /* 0x0000009e0808723c */ /* 0x000fe2000004184c */
[C---:B------:R-:W-:Y:S02]  /*3b50*/  ISETP.GE.AND P1, PT, R2.reuse, R223, PT ;  /* 0x000000df0200720c */ /* 0x040fe40003f26270 */
[C---:B------:R-:W-:Y:S02]  /*3b60*/  ISETP.GE.AND P3, PT, R2.reuse, R222, PT ;  /* 0x000000de0200720c */ /* 0x040fe40003f66270 */
[----:B------:R-:W-:Y:S02]  /*3b70*/  ISETP.GE.AND P5, PT, R2, R221, PT ;  /* 0x000000dd0200720c */ /* 0x000fe40003fa6270 */
[C---:B------:R-:W-:Y:S02]  /*3b80*/  ISETP.GE.OR P6, PT, R5.reuse, R227, !P6 ;  /* 0x000000e30500720c */ /* 0x040fe400077c6670 */
[----:B------:R-:W-:-:S02]  /*3b90*/  ISETP.GE.OR P2, PT, R5, R226, !P2 ;  /* 0x000000e20500720c */ /* 0x000fc40005746670 */
[----:B------:R-:W-:Y:S02]  /*3ba0*/  ISETP.GE.OR P0, PT, R5, R225, !P0 ;  /* 0x000000e10500720c */ /* 0x000fe40004706670 */
[C---:B------:R-:W-:Y:S02]  /*3bb0*/  ISETP.GE.OR P4, PT, R2.reuse, R228, !P4 ;  /* 0x000000e40200720c */ /* 0x040fe40006786670 */
[C---:B------:R-:W-:Y:S02]  /*3bc0*/  ISETP.GE.OR P1, PT, R2.reuse, R227, !P1 ;  /* 0x000000e30200720c */ /* 0x040fe40004f26670 */
[C---:B------:R-:W-:Y:S02]  /*3bd0*/  ISETP.GE.OR P3, PT, R2.reuse, R226, !P3 ;  /* 0x000000e20200720c */ /* 0x040fe40005f66670 */
[----:B------:R-:W-:Y:S02]  /*3be0*/  ISETP.GE.OR P5, PT, R2, R225, !P5 ;  /* 0x000000e10200720c */ /* 0x000fe40006fa6670 */
        /* <DEDUP_REMOVED lines=9> */
[C---:B------:R-:W-:Y:S02]  /*3c80*/  ISETP.GE.OR P2, PT, R2.reuse, R228, !P2 ;  /* 0x000000e40200720c */ /* 0x040fe40005746670 */
[C---:B------:R-:W-:Y:S02]  /*3c90*/  ISETP.GE.OR P0, PT, R2.reuse, R227, !P0 ;  /* 0x000000e30200720c */ /* 0x040fe40004706670 */
[C---:B------:R-:W-:Y:S02]  /*3ca0*/  ISETP.GE.OR P6, PT, R2.reuse, R226, !P6 ;  /* 0x000000e20200720c */ /* 0x040fe400077c6670 */
[----:B------:R-:W-:-:S02]  /*3cb0*/  ISETP.GE.OR P4, PT, R2, R225, !P4 ;  /* 0x000000e10200720c */ /* 0x000fc40006786670 */
[C---:B------:R-:W-:Y:S02]  /*3cc0*/  IADD3 R2, R0.reuse, 0x18, RZ ;  /* 0x0000001800027810 */ /* 0x040fe40007ffe0ff */
        /* <DEDUP_REMOVED lines=8> */
[CC--:B------:R-:W-:Y:S02]  /*3d50*/  ISETP.GE.AND P0, PT, R2.reuse, R222.reuse, PT ;  /* 0x000000de0200720c */ /* 0x0c0fe40003f06270 */
[----:B------:R-:W-:Y:S02]  /*3d60*/  ISETP.GE.AND P3, PT, R2, R221, PT ;  /* 0x000000dd0200720c */ /* 0x000fe40003f66270 */
[----:B------:R-:W-:-:S02]  /*3d70*/  ISETP.GE.AND P5, PT, R5, R222, PT ;  /* 0x000000de0500720c */ /* 0x000fc40003fa6270 */
[C---:B------:R-:W-:Y:S02]  /*3d80*/  ISETP.GE.OR P1, PT, R2.reuse, R228, !P1 ;  /* 0x000000e40200720c */ /* 0x040fe40004f26670 */
[C---:B------:R-:W-:Y:S02]  /*3d90*/  ISETP.GE.OR P2, PT, R2.reuse, R227, !P2 ;  /* 0x000000e30200720c */ /* 0x040fe40005746670 */
[CC--:B------:R-:W-:Y:S02]  /*3da0*/  ISETP.GE.OR P0, PT, R2.reuse, R226.reuse, !P0 ;  /* 0x000000e20200720c */ /* 0x0c0fe40004706670 */
[----:B------:R-:W-:Y:S02]  /*3db0*/  ISETP.GE.OR P3, PT, R2, R225, !P3 ;  /* 0x000000e10200720c */ /* 0x000fe40005f66670 */
[----:B------:R-:W-:Y:S02]  /*3dc0*/  ISETP.GE.OR P5, PT, R5, R226, !P5 ;  /* 0x000000e20500720c */ /* 0x000fe40006fa6670 */
        /* <DEDUP_REMOVED lines=8> */
[CC--:B------:R-:W-:Y:S02]  /*3e50*/  ISETP.GE.AND P6, PT, R5.reuse, R224.reuse, PT ;  /* 0x000000e00500720c */ /* 0x0c0fe40003fc6270 */
[C---:B------:R-:W-:Y:S02]  /*3e60*/  ISETP.GE.AND P4, PT, R5.reuse, R223, PT ;  /* 0x000000df0500720c */ /* 0x040fe40003f86270 */
[----:B------:R-:W-:Y:S02]  /*3e70*/  ISETP.GE.AND P0, PT, R5, R221, PT ;  /* 0x000000dd0500720c */ /* 0x000fe40003f06270 */
[C---:B------:R-:W-:Y:S02]  /*3e80*/  ISETP.GE.AND P3, PT, R2.reuse, R224, PT ;  /* 0x000000e00200720c */ /* 0x040fe40003f66270 */
[----:B------:R-:W-:-:S02]  /*3e90*/  ISETP.GE.AND P1, PT, R2, R223, PT ;  /* 0x000000df0200720c */ /* 0x000fc40003f26270 */
[C---:B------:R-:W-:Y:S02]  /*3ea0*/  ISETP.GE.AND P2, PT, R2.reuse, R222, PT ;  /* 0x000000de0200720c */ /* 0x040fe40003f46270 */
[C---:B------:R-:W-:Y:S02]  /*3eb0*/  ISETP.GE.AND P5, PT, R2.reuse, R221, PT ;  /* 0x000000dd0200720c */ /* 0x040fe40003fa6270 */
[CC--:B------:R-:W-:Y:S02]  /*3ec0*/  ISETP.GE.OR P6, PT, R5.reuse, R228.reuse, !P6 ;  /* 0x000000e40500720c */ /* 0x0c0fe400077c6670 */
[C---:B------:R-:W-:Y:S02]  /*3ed0*/  ISETP.GE.OR P4, PT, R5.reuse, R227, !P4 ;  /* 0x000000e30500720c */ /* 0x040fe40006786670 */
[----:B------:R-:W-:Y:S02]  /*3ee0*/  ISETP.GE.OR P0, PT, R5, R225, !P0 ;  /* 0x000000e10500720c */ /* 0x000fe40004706670 */
[----:B------:R-:W-:-:S02]  /*3ef0*/  ISETP.GE.OR P3, PT, R2, R228, !P3 ;  /* 0x000000e40200720c */ /* 0x000fc40005f66670 */
[C---:B------:R-:W-:Y:S02]  /*3f00*/  ISETP.GE.OR P1, PT, R2.reuse, R227, !P1 ;  /* 0x000000e30200720c */ /* 0x040fe40004f26670 */
[C---:B------:R-:W-:Y:S02]  /*3f10*/  ISETP.GE.OR P2, PT, R2.reuse, R226, !P2 ;  /* 0x000000e20200720c */ /* 0x040fe40005746670 */
[----:B------:R-:W-:Y:S02]  /*3f20*/  ISETP.GE.OR P5, PT, R2, R225, !P5 ;  /* 0x000000e10200720c */ /* 0x000fe40006fa6670 */
[----:B------:R-:W-:Y:S02]  /*3f30*/  IADD3 R2, R0, 0x21, RZ ;  /* 0x0000002100027810 */ /* 0x000fe40007ffe0ff */
        /* <DEDUP_REMOVED lines=8> */
[C---:B------:R-:W-:Y:S02]  /*3fc0*/  ISETP.GE.OR P4, PT, R2.reuse, R228, !P4 ;  /* 0x000000e40200720c */ /* 0x040fe40006786670 */
[C---:B------:R-:W-:Y:S02]  /*3fd0*/  ISETP.GE.OR P0, PT, R2.reuse, R227, !P0 ;  /* 0x000000e30200720c */ /* 0x040fe40004706670 */
[C---:B------:R-:W-:Y:S02]  /*3fe0*/  ISETP.GE.OR P6, PT, R2.reuse, R226, !P6 ;  /* 0x000000e20200720c */ /* 0x040fe400077c6670 */
[----:B------:R-:W-:Y:S02]  /*3ff0*/  ISETP.GE.OR P3, PT, R2, R225, !P3 ;  /* 0x000000e10200720c */ /* 0x000fe40005f66670 */
        /* <DEDUP_REMOVED lines=9> */
[CC--:B------:R-:W-:Y:S02]  /*4090*/  ISETP.GE.AND P0, PT, R2.reuse, R222.reuse, PT ;  /* 0x000000de0200720c */ /* 0x0c0fe40003f06270 */
[C---:B------:R-:W-:Y:S02]  /*40a0*/  ISETP.GE.AND P2, PT, R2.reuse, R221, PT ;  /* 0x000000dd0200720c */ /* 0x040fe40003f46270 */
[----:B------:R-:W-:Y:S02]  /*40b0*/  ISETP.GE.AND P5, PT, R5, R222, PT ;  /* 0x000000de0500720c */ /* 0x000fe40003fa6270 */
[C---:B------:R-:W-:Y:S02]  /*40c0*/  ISETP.GE.OR P1, PT, R2.reuse, R228, !P1 ;  /* 0x000000e40200720c */ /* 0x040fe40004f26670 */
[----:B------:R-:W-:-:S02]  /*40d0*/  ISETP.GE.OR P4, PT, R2, R227, !P4 ;  /* 0x000000e30200720c */ /* 0x000fc40006786670 */
[CC--:B------:R-:W-:Y:S02]  /*40e0*/  ISETP.GE.OR P0, PT, R2.reuse, R226.reuse, !P0 ;  /* 0x000000e20200720c */ /* 0x0c0fe40004706670 */
[----:B------:R-:W-:Y:S02]  /*40f0*/  ISETP.GE.OR P2, PT, R2, R225, !P2 ;  /* 0x000000e10200720c */ /* 0x000fe40005746670 */
[----:B------:R-:W-:Y:S02]  /*4100*/  ISETP.GE.OR P5, PT, R5, R226, !P5 ;  /* 0x000000e20500720c */ /* 0x000fe40006fa6670 */
[----:B------:R-:W-:Y:S02]  /*4110*/  IADD3 R2, R0, 0x30, RZ ;  /* 0x0000003000027810 */ /* 0x000fe40007ffe0ff */
[----:B------:R-:W-:Y:S02]  /*4120*/  FSEL R138, R173, -INF , !P6 ;  /* 0xff800000ad8a7808 */ /* 0x000fe40007000000 */
[----:B------:R-:W-:-:S02]  /*4130*/  FSEL R87, R175, -INF , !P3 ;  /* 0xff800000af577808 */ /* 0x000fc40005800000 */
[----:B------:R-:W-:Y:S01]  /*4140*/  FSEL R137, R176, -INF , !P0 ;  /* 0xff800000b0897808 */ /* 0x000fe20004000000 */
[----:B------:R-:W-:Y:S01]  /*4150*/  IMAD.MOV.U32 R176, RZ, RZ, R230 ;  /* 0x000000ffffb07224 */ /* 0x000fe200078e00e6 */
        /* <DEDUP_REMOVED lines=11> */
[CC--:B------:R-:W-:Y:S02]  /*4210*/  ISETP.GE.OR P6, PT, R5.reuse, R228.reuse, !P6 ;  /* 0x000000e40500720c */ /* 0x0c0fe400077c6670 */
[C---:B------:R-:W-:Y:S02]  /*4220*/  ISETP.GE.OR P3, PT, R5.reuse, R227, !P3 ;  /* 0x000000e30500720c */ /* 0x040fe40005f66670 */
[----:B------:R-:W-:Y:S02]  /*4230*/  ISETP.GE.OR P0, PT, R5, R225, !P0 ;  /* 0x000000e10500720c */ /* 0x000fe40004706670 */
[C---:B------:R-:W-:Y:S02]  /*4240*/  ISETP.GE.OR P2, PT, R2.reuse, R228, !P2 ;  /* 0x000000e40200720c */ /* 0x040fe40005746670 */
[C---:B------:R-:W-:Y:S02]  /*4250*/  ISETP.GE.OR P1, PT, R2.reuse, R227, !P1 ;  /* 0x000000e30200720c */ /* 0x040fe40004f26670 */
[----:B------:R-:W-:-:S02]  /*4260*/  ISETP.GE.OR P4, PT, R2, R226, !P4 ;  /* 0x000000e20200720c */ /* 0x000fc40006786670 */
[----:B------:R-:W-:Y:S02]  /*4270*/  ISETP.GE.OR P5, PT, R2, R225, !P5 ;  /* 0x000000e10200720c */ /* 0x000fe40006fa6670 */
        /* <DEDUP_REMOVED lines=9> */
[C---:B------:R-:W-:Y:S02]  /*4310*/  ISETP.GE.OR P3, PT, R2.reuse, R228, !P3 ;  /* 0x000000e40200720c */ /* 0x040fe40005f66670 */
[----:B------:R-:W-:-:S02]  /*4320*/  ISETP.GE.OR P0, PT, R2, R227, !P0 ;  /* 0x000000e30200720c */ /* 0x000fc40004706670 */
[C---:B------:R-:W-:Y:S02]  /*4330*/  ISETP.GE.OR P6, PT, R2.reuse, R226, !P6 ;  /* 0x000000e20200720c */ /* 0x040fe400077c6670 */
[----:B------:R-:W-:Y:S02]  /*4340*/  ISETP.GE.OR P2, PT, R2, R225, !P2 ;  /* 0x000000e10200720c */ /* 0x000fe40005746670 */
[C---:B------:R-:W-:Y:S02]  /*4350*/  IADD3 R2, R0.reuse, 0x38, RZ ;  /* 0x0000003800027810 */ /* 0x040fe40007ffe0ff */
[----:B------:R-:W-:Y:S02]  /*4360*/  IADD3 R5, R0, 0x39, RZ ;  /* 0x0000003900057810 */ /* 0x000fe40007ffe0ff */
        /* <DEDUP_REMOVED lines=9> */
[----:B------:R-:W-:Y:S02]  /*4400*/  ISETP.GE.AND P5, PT, R5, R222, PT ;  /* 0x000000de0500720c */ /* 0x000fe40003fa6270 */
[C---:B------:R-:W-:Y:S02]  /*4410*/  ISETP.GE.OR P1, PT, R2.reuse, R228, !P1 ;  /* 0x000000e40200720c */ /* 0x040fe40004f26670 */
        /* <DEDUP_REMOVED lines=91> */
[----:B------:R-:W-:Y:S02]  /*49d0*/  IADD3 R2, R0, 0x58, RZ ;  /* 0x0000005800027810 */ /* 0x000fe40007ffe0ff */
[----:B------:R-:W-:-:S02]  /*49e0*/  FSEL R69, R34, -INF , !P1 ;  /* 0xff80000022457808 */ /* 0x000fc40004800000 */
[----:B------:R-:W-:Y:S02]  /*49f0*/  ISETP.GE.AND P1, PT, R2, R222, PT ;  /* 0x000000de0200720c */ /* 0x000fe40003f26270 */
[----:B------:R-:W-:Y:S02]  /*4a00*/  IADD3 R5, R0, 0x59, RZ ;  /* 0x0000005900057810 */ /* 0x000fe40007ffe0ff */
[----:B------:R-:W-:Y:S02]  /*4a10*/  ISETP.GE.OR P1, PT, R2, R226, !P1 ;  /* 0x000000e20200720c */ /* 0x000fe40004f26670 */
        /* <DEDUP_REMOVED lines=12> */
[C---:B------:R-:W-:Y:S02]  /*4ae0*/  ISETP.GE.AND P5, PT, R5.reuse, R222, PT ;  /* 0x000000de0500720c */ /* 0x040fe40003fa6270 */
[----:B------:R-:W-:Y:S02]  /*4af0*/  ISETP.GE.AND P1, PT, R5, R221, PT ;  /* 0x000000dd0500720c */ /* 0x000fe40003f26270 */
[----:B------:R-:W-:-:S02]  /*4b00*/  ISETP.GE.OR P0, PT, R2, R228, !P0 ;  /* 0x000000e40200720c */ /* 0x000fc40004706670 */
[C---:B------:R-:W-:Y:S02]  /*4b10*/  ISETP.GE.OR P4, PT, R2.reuse, R227, !P4 ;  /* 0x000000e30200720c */ /* 0x040fe40006786670 */
[----:B------:R-:W-:Y:S02]  /*4b20*/  ISETP.GE.OR P2, PT, R2, R225, !P2 ;  /* 0x000000e10200720c */ /* 0x000fe40005746670 */
        /* <DEDUP_REMOVED lines=16> */
[C---:B------:R-:W-:Y:S02]  /*4c30*/  ISETP.GE.OR P2, PT, R2.reuse, R228, !P2 ;  /* 0x000000e40200720c */ /* 0x040fe40005746670 */
[C---:B------:R-:W-:Y:S02]  /*4c40*/  ISETP.GE.OR P0, PT, R2.reuse, R227, !P0 ;  /* 0x000000e30200720c */ /* 0x040fe40004706670 */
[C---:B------:R-:W-:Y:S02]  /*4c50*/  ISETP.GE.OR P4, PT, R2.reuse, R226, !P4 ;  /* 0x000000e20200720c */ /* 0x040fe40006786670 */
        /* <DEDUP_REMOVED lines=17> */
[----:B------:R-:W-:Y:S02]  /*4d70*/  ISETP.GE.OR P3, PT, R2, R225, !P3 ;  /* 0x000000e10200720c */ /* 0x000fe40005f66670 */
        /* <DEDUP_REMOVED lines=9> */
[----:B------:R-:W-:Y:S02]  /*4e10*/  ISETP.GE.AND P2, PT, R6, R224, PT ;  /* 0x000000e00600720c */ /* 0x000fe40003f46270 */
[C---:B------:R-:W-:Y:S02]  /*4e20*/  ISETP.GE.AND P4, PT, R5.reuse, R222, PT ;  /* 0x000000de0500720c */ /* 0x040fe40003f86270 */
[----:B------:R-:W-:Y:S02]  /*4e30*/  ISETP.GE.AND P3, PT, R5, R221, PT ;  /* 0x000000dd0500720c */ /* 0x000fe40003f66270 */
[C---:B------:R-:W-:Y:S02]  /*4e40*/  ISETP.GE.OR P0, PT, R2.reuse, R228, !P0 ;  /* 0x000000e40200720c */ /* 0x040fe40004706670 */
[----:B------:R-:W-:Y:S02]  /*4e50*/  ISETP.GE.OR P5, PT, R2, R226, !P5 ;  /* 0x000000e20200720c */ /* 0x000fe40006fa6670 */
[----:B------:R-:W-:-:S02]  /*4e60*/  ISETP.GE.OR P2, PT, R6, R228, !P2 ;  /* 0x000000e40600720c */ /* 0x000fc40005746670 */
[C---:B------:R-:W-:Y:S02]  /*4e70*/  ISETP.GE.OR P4, PT, R5.reuse, R226, !P4 ;  /* 0x000000e20500720c */ /* 0x040fe40006786670 */
[----:B------:R-:W-:Y:S02]  /*4e80*/  ISETP.GE.OR P3, PT, R5, R225, !P3 ;  /* 0x000000e10500720c */ /* 0x000fe40005f66670 */
[----:B------:R-:W-:Y:S02]  /*4e90*/  IADD3 R2, R0, 0x69, RZ ;  /* 0x0000006900027810 */ /* 0x000fe40007ffe0ff */
[----:B------:R-:W-:Y:S02]  /*4ea0*/  FSEL R61, R237, -INF , !P6 ;  /* 0xff800000ed3d7808 */ /* 0x000fe40007000000 */
[----:B------:R-:W-:Y:S02]  /*4eb0*/  FSEL R59, R153, -INF , !P5 ;  /* 0xff800000993b7808 */ /* 0x000fe40006800000 */
[----:B------:R-:W-:-:S02]  /*4ec0*/  FSEL R30, R29, -INF , !P2 ;  /* 0xff8000001d1e7808 */ /* 0x000fc40005000000 */
[----:B------:R-:W-:Y:S02]  /*4ed0*/  FSEL R50, R151, -INF , !P4 ;  /* 0xff80000097327808 */ /* 0x000fe40006000000 */
[----:B------:R-:W-:Y:S02]  /*4ee0*/  FSEL R22, R252, -INF , !P3 ;  /* 0xff800000fc167808 */ /* 0x000fe40005800000 */
[----:B------:R-:W-:Y:S02]  /*4ef0*/  ISETP.GE.AND P6, PT, R2, R224, PT ;  /* 0x000000e00200720c */ /* 0x000fe40003fc6270 */
[----:B------:R-:W-:Y:S02]  /*4f00*/  FSEL R33, R28, -INF , !P0 ;  /* 0xff8000001c217808 */ /* 0x000fe40004000000 */
[----:B------:R-:W-:Y:S02]  /*4f10*/  ISETP.GE.AND P5, PT, R6, R223, PT ;  /* 0x000000df0600720c */ /* 0x000fe40003fa6270 */
[----:B------:R-:W-:-:S02]  /*4f20*/  ISETP.GE.AND P2, PT, R2, R222, PT ;  /* 0x000000de0200720c */ /* 0x000fc40003f46270 */
[C---:B------:R-:W-:Y:S02]  /*4f30*/  ISETP.GE.AND P4, PT, R2.reuse, R223, PT ;  /* 0x000000df0200720c */ /* 0x040fe40003f86270 */
[----:B------:R-:W-:Y:S02]  /*4f40*/  ISETP.GE.AND P3, PT, R2, R221, PT ;  /* 0x000000dd0200720c */ /* 0x000fe40003f66270 */
[----:B------:R-:W-:Y:S02]  /*4f50*/  ISETP.GE.AND P0, PT, R5, R223, PT ;  /* 0x000000df0500720c */ /* 0x000fe40003f06270 */
[----:B------:R-:W-:Y:S02]  /*4f60*/  ISETP.GE.OR P5, PT, R6, R227, !P5 ;  /* 0x000000e30600720c */ /* 0x000fe40006fa6670 */
[C---:B------:R-:W-:Y:S02]  /*4f70*/  ISETP.GE.OR P6, PT, R2.reuse, R228, !P6 ;  /* 0x000000e40200720c */ /* 0x040fe400077c6670 */
[----:B------:R-:W-:-:S02]  /*4f80*/  ISETP.GE.OR P2, PT, R2, R226, !P2 ;  /* 0x000000e20200720c */ /* 0x000fc40005746670 */
[C---:B------:R-:W-:Y:S02]  /*4f90*/  ISETP.GE.OR P4, PT, R2.reuse, R227, !P4 ;  /* 0x000000e30200720c */ /* 0x040fe40006786670 */
[----:B------:R-:W-:Y:S02]  /*4fa0*/  ISETP.GE.OR P3, PT, R2, R225, !P3 ;  /* 0x000000e10200720c */ /* 0x000fe40005f66670 */
[----:B------:R-:W-:Y:S02]  /*4fb0*/  ISETP.GE.OR P0, PT, R5, R227, !P0 ;  /* 0x000000e30500720c */ /* 0x000fe40004706670 */
[C---:B------:R-:W-:Y:S02]  /*4fc0*/  IADD3 R2, R0.reuse, 0x78, RZ ;  /* 0x0000007800027810 */ /* 0x040fe40007ffe0ff */
[----:B------:R-:W-:Y:S02]  /*4fd0*/  IADD3 R0, R0, 0x79, RZ ;  /* 0x0000007900007810 */ /* 0x000fe40007ffe0ff */
[----:B------:R-:W-:-:S02]  /*4fe0*/  FSEL R45, R31, -INF , !P5 ;  /* 0xff8000001f2d7808 */ /* 0x000fc40006800000 */
[----:B------:R-:W-:Y:S02]  /*4ff0*/  FSEL R31, R38, -INF , !P0 ;  /* 0xff800000261f7808 */ /* 0x000fe40004000000 */
[C---:B------:R-:W-:Y:S02]  /*5000*/  ISETP.GE.AND P0, PT, R0.reuse, R222, PT ;  /* 0x000000de0000720c */ /* 0x040fe40003f06270 */
[----:B------:R-:W-:Y:S02]  /*5010*/  FSEL R52, R19, -INF , !P1 ;  /* 0xff80000013347808 */ /* 0x000fe40004800000 */
[----:B------:R-:W-:Y:S02]  /*5020*/  ISETP.GE.OR P0, PT, R0, R226, !P0 ;  /* 0x000000e20000720c */ /* 0x000fe40004706670 */
[----:B------:R-:W-:Y:S02]  /*5030*/  FSEL R49, R251, -INF , !P2 ;  /* 0xff800000fb317808 */ /* 0x000fe40005000000 */
[----:B------:R-:W-:-:S02]  /*5040*/  ISETP.GE.AND P1, PT, R5, R224, PT ;  /* 0x000000e00500720c */ /* 0x000fc40003f26270 */
[-C--:B------:R-:W-:Y:S02]  /*5050*/  ISETP.GE.AND P2, PT, R6, R221.reuse, PT ;  /* 0x000000dd0600720c */ /* 0x080fe40003f46270 */
[----:B------:R-:W-:Y:S02]  /*5060*/  FSEL R42, R210, -INF , !P0 ;  /* 0xff800000d22a7808 */ /* 0x000fe40004000000 */
[----:B------:R-:W-:Y:S02]  /*5070*/  ISETP.GE.AND P0, PT, R0, R221, PT ;  /* 0x000000dd0000720c */ /* 0x000fe40003f06270 */
[----:B------:R-:W-:Y:S02]  /*5080*/  ISETP.GE.OR P1, PT, R5, R228, !P1 ;  /* 0x000000e40500720c */ /* 0x000fe40004f26670 */
[-C--:B------:R-:W-:Y:S02]  /*5090*/  ISETP.GE.OR P2, PT, R6, R225.reuse, !P2 ;  /* 0x000000e10600720c */ /* 0x080fe40005746670 */
[----:B------:R-:W-:-:S02]  /*50a0*/  ISETP.GE.OR P0, PT, R0, R225, !P0 ;  /* 0x000000e10000720c */ /* 0x000fc40004706670 */
[----:B------:R-:W-:Y:S02]  /*50b0*/  FSEL R19, R243, -INF , !P2 ;  /* 0xff800000f3137808 */ /* 0x000fe40005000000 */
[----:B------:R-:W-:Y:S02]  /*50c0*/  FSEL R26, R36, -INF , !P1 ;  /* 0xff800000241a7808 */ /* 0x000fe40004800000 */
[-C--:B------:R-:W-:Y:S02]  /*50d0*/  ISETP.GE.AND P5, PT, R6, R222.reuse, PT ;  /* 0x000000de0600720c */ /* 0x080fe40003fa6270 */
[C---:B------:R-:W-:Y:S02]  /*50e0*/  ISETP.GE.AND P2, PT, R2.reuse, R222, PT ;  /* 0x000000de0200720c */ /* 0x040fe40003f46270 */
[----:B------:R-:W-:Y:S02]  /*50f0*/  ISETP.GE.AND P1, PT, R2, R221, PT ;  /* 0x000000dd0200720c */ /* 0x000fe40003f26270 */
[----:B------:R-:W-:-:S02]  /*5100*/  FSEL R16, R23, -INF , !P0 ;  /* 0xff80000017107808 */ /* 0x000fc40004000000 */
[----:B------:R-:W-:Y:S02]  /*5110*/  ISETP.GT.AND P0, PT, R180, R176, PT ;  /* 0x000000b0b400720c */ /* 0x000fe40003f04270 */
[-C--:B------:R-:W-:Y:S02]  /*5120*/  ISETP.GE.OR P5, PT, R6, R226.reuse, !P5 ;  /* 0x000000e20600720c */ /* 0x080fe40006fa6670 */
[C---:B------:R-:W-:Y:S02]  /*5130*/  ISETP.GE.OR P2, PT, R2.reuse, R226, !P2 ;  /* 0x000000e20200720c */ /* 0x040fe40005746670 */
[----:B------:R-:W-:Y:S02]  /*5140*/  ISETP.GE.OR P1, PT, R2, R225, !P1 ;  /* 0x000000e10200720c */ /* 0x000fe40004f26670 */
[----:B------:R-:W-:Y:S02]  /*5150*/  FSEL R47, R250, -INF , !P5 ;  /* 0xff800000fa2f7808 */ /* 0x000fe40006800000 */
[----:B------:R-:W-:-:S02]  /*5160*/  FSEL R20, R234, -INF , !P3 ;  /* 0xff800000ea147808 */ /* 0x000fc40005800000 */
[----:B------:R-:W-:Y:S02]  /*5170*/  FSEL R43, R216, -INF , !P2 ;  /* 0xff800000d82b7808 */ /* 0x000fe40005000000 */
[----:B------:R-:W-:Y:S02]  /*5180*/  FSEL R17, R211, -INF , !P1 ;  /* 0xff800000d3117808 */ /* 0x000fe40004800000 */
[CC--:B------:R-:W-:Y:S02]  /*5190*/  ISETP.GE.AND P5, PT, R2.reuse, R224.reuse, PT ;  /* 0x000000e00200720c */ /* 0x0c0fe40003fa6270 */
[-C--:B------:R-:W-:Y:S02]  /*51a0*/  ISETP.GE.AND P3, PT, R2, R223.reuse, PT ;  /* 0x000000df0200720c */ /* 0x080fe40003f66270 */
[C---:B------:R-:W-:Y:S02]  /*51b0*/  ISETP.GE.AND P2, PT, R0.reuse, R224, PT ;  /* 0x000000e00000720c */ /* 0x040fe40003f46270 */
[----:B------:R-:W-:-:S02]  /*51c0*/  ISETP.GE.AND P1, PT, R0, R223, PT ;  /* 0x000000df0000720c */ /* 0x000fc40003f26270 */
[CC--:B------:R-:W-:Y:S02]  /*51d0*/  ISETP.GE.OR P5, PT, R2.reuse, R228.reuse, !P5 ;  /* 0x000000e40200720c */ /* 0x0c0fe40006fa6670 */
[-C--:B------:R-:W-:Y:S02]  /*51e0*/  ISETP.GE.OR P3, PT, R2, R227.reuse, !P3 ;  /* 0x000000e30200720c */ /* 0x080fe40005f66670 */
[C---:B------:R-:W-:Y:S02]  /*51f0*/  ISETP.GE.OR P2, PT, R0.reuse, R228, !P2 ;  /* 0x000000e40000720c */ /* 0x040fe40005746670 */
[----:B------:R-:W-:Y:S02]  /*5200*/  ISETP.GE.OR P1, PT, R0, R227, !P1 ;  /* 0x000000e30000720c */ /* 0x000fe40004f26670 */
[----:B------:R-:W-:Y:S02]  /*5210*/  FSEL R23, R37, -INF , !P6 ;  /* 0xff80000025177808 */ /* 0x000fe40007000000 */
[----:B------:R-:W-:-:S02]  /*5220*/  FSEL R29, R39, -INF , !P4 ;  /* 0xff800000271d7808 */ /* 0x000fc40006000000 */
[----:B------:R-:W-:Y:S02]  /*5230*/  FSEL R21, R8, -INF , !P5 ;  /* 0xff80000008157808 */ /* 0x000fe40006800000 */
[----:B------:R-:W-:Y:S02]  /*5240*/  FSEL R28, R10, -INF , !P3 ;  /* 0xff8000000a1c7808 */ /* 0x000fe40005800000 */
[----:B------:R-:W-:Y:S02]  /*5250*/  FSEL R18, R9, -INF , !P2 ;  /* 0xff80000009127808 */ /* 0x000fe40005000000 */
[----:B------:R-:W-:Y:S02]  /*5260*/  FSEL R25, R11, -INF , !P1 ;  /* 0xff8000000b197808 */ /* 0x000fe40004800000 */
[C---:B------:R-:W-:Y:S02]  /*5270*/  IADD3 R216, R209.reuse, 0x400, RZ ;  /* 0x00000400d1d87810 */ /* 0x040fe40007ffe0ff */
[----:B------:R-:W-:-:S02]  /*5280*/  IADD3 R215, R209, 0x800, RZ ;  /* 0x00000800d1d77810 */ /* 0x000fc40007ffe0ff */
[C---:B------:R-:W-:Y:S02]  /*5290*/  IADD3 R214, R209.reuse, 0xc00, RZ ;  /* 0x00000c00d1d67810 */ /* 0x040fe40007ffe0ff */
[C---:B------:R-:W-:Y:S02]  /*52a0*/  IADD3 R213, R209.reuse, 0x1000, RZ ;  /* 0x00001000d1d57810 */ /* 0x040fe40007ffe0ff */
[C---:B------:R-:W-:Y:S02]  /*52b0*/  IADD3 R212, R209.reuse, 0x1400, RZ ;  /* 0x00001400d1d47810 */ /* 0x040fe40007ffe0ff */
[C---:B------:R-:W-:Y:S02]  /*52c0*/  IADD3 R211, R209.reuse, 0x1800, RZ ;  /* 0x00001800d1d37810 */ /* 0x040fe40007ffe0ff */
[----:B------:R-:W-:Y:S01]  /*52d0*/  IADD3 R210, R209, 0x1c00, RZ ;  /* 0x00001c00d1d27810 */ /* 0x000fe20007ffe0ff */
[----:B------:R-:W-:Y:S06]  /*52e0*/  BAR.SYNC.DEFER_BLOCKING 0x0 ;  /* 0x0000000000007b1d */ /* 0x000fec0000010000 */
[----:B------:R-:W-:Y:S05]  /*52f0*/  @!P0 BRA `(.L_x_895) ;  /* 0x0000031000008947 */ /* 0x000fea0003800000 */
[----:B------:R-:W-:Y:S01]  /*5300*/  ISETP.GE.AND P0, PT, R235, R244, PT ;  /* 0x000000f4eb00720c */ /* 0x000fe20003f06270 */
[----:B------:R-:W-:Y:S01]  /*5310*/  BSSY B0, `(.L_x_896) ;  /* 0x000002e000007945 */ /* 0x000fe20003800000 */
[----:B------:R-:W-:-:S04]  /*5320*/  IADD3 R8, R220, -0x2, RZ ;  /* 0xfffffffedc087810 */ /* 0x000fc80007ffe0ff */
[----:B------:R-:W-:Y:S01]  /*5330*/  SHF.R.S32.HI R0, RZ, 0x1f, R8 ;  /* 0x0000001fff007819 */ /* 0x000fe20000011408 */
[----:B------:R-:W-:Y:S02]  /*5340*/  IMAD R6, R206, R8, RZ ;  /* 0x00000008ce067224 */ /* 0x000fe400078e02ff */
[----:B------:R-:W-:-:S04]  /*5350*/  IMAD.WIDE.U32 R8, R8, R205, R246 ;  /* 0x000000cd08087225 */ /* 0x000fc800078e00f6 */
[----:B------:R-:W-:Y:S01]  /*5360*/  IMAD R6, R0, R205, R6 ;  /* 0x000000cd00067224 */ /* 0x000fe200078e0206 */
[-C--:B------:R-:W-:Y:S01]  /*5370*/  @!P0 IADD3 R0, P1, R181, R8.reuse, RZ ;  /* 0x00000008b5008210 */ /* 0x080fe20007f3e0ff */
[----:B------:R1:W-:Y:S01]  /*5380*/  @P0 STS [R229+0x2000], RZ ;  /* 0x002000ffe5000388 */ /* 0x0003e20000000800 */
[----:B------:R-:W-:Y:S01]  /*5390*/  @!P0 LEA R2, P2, R240, R8, 0x6 ;  /* 0x00000008f0028211 */ /* 0x000fe200078430ff */
[----:B------:R-:W-:Y:S01]  /*53a0*/  IMAD.IADD R7, R9, 0x1, R6 ;  /* 0x0000000109077824 */ /* 0x000fe200078e0206 */
[-C--:B------:R-:W-:Y:S01]  /*53b0*/  @!P0 LEA R14, P4, R8, R218.reuse, 0x1 ;  /* 0x000000da080e8211 */ /* 0x080fe200078808ff */
[----:B------:R1:W-:Y:S01]  /*53c0*/  @P0 STS [R229+0x2004], RZ ;  /* 0x002004ffe5000388 */ /* 0x0003e20000000800 */
[-C--:B------:R-:W-:Y:S01]  /*53d0*/  @!P0 LEA R12, P3, R0, R218.reuse, 0x1 ;  /* 0x000000da000c8211 */ /* 0x080fe200078608ff */
[----:B------:R-:W-:Y:S01]  /*53e0*/  @!P0 IMAD.X R5, R183, 0x1, R7, P1 ;  /* 0x00000001b7058824 */ /* 0x000fe200008e0607 */
[----:B------:R-:W-:Y:S01]  /*53f0*/  @!P0 LEA R10, P1, R2, R218, 0x1 ;  /* 0x000000da020a8211 */ /* 0x000fe200078208ff */
[----:B------:R1:W-:Y:S01]  /*5400*/  @P0 STS.64 [R229+0x2008], RZ ;  /* 0x002008ffe5000388 */ /* 0x0003e20000000a00 */
[----:B------:R-:W-:-:S02]  /*5410*/  @!P0 LEA.HI.X R11, R240, R7, R241, 0x6, P2 ;  /* 0x00000007f00b8211 */ /* 0x000fc400010f34f1 */
[-C--:B------:R-:W-:Y:S02]  /*5420*/  @!P0 LEA.HI.X R15, R8, R219.reuse, R7, 0x1, P4 ;  /* 0x000000db080f8211 */ /* 0x080fe400020f0c07 */
[-C--:B------:R-:W-:Y:S02]  /*5430*/  @!P0 LEA.HI.X R13, R0, R219.reuse, R5, 0x1, P3 ;  /* 0x000000db000d8211 */ /* 0x080fe400018f0c05 */
[----:B------:R-:W-:Y:S01]  /*5440*/  @!P0 LEA.HI.X R11, R2, R219, R11, 0x1, P1 ;  /* 0x000000db020b8211 */ /* 0x000fe200008f0c0b */
        /* <DEDUP_REMOVED lines=26> */
.L_x_897:
[----:B------:R-:W-:Y:S05]  /*55f0*/  BSYNC B0 ;  /* 0x0000000000007941 */ /* 0x000fea0003800000 */
.L_x_896:
[----:B------:R-:W0:Y:S02]  /*5600*/  LDGDEPBAR ;  /* 0x00000000000079af */ /* 0x000e240000000000 */
.L_x_895:
[----:B------:R-:W-:Y:S05]  /*5610*/  BSYNC B1 ;  /* 0x0000000000017941 */ /* 0x000fea0003800000 */
.L_x_894:
[----:B------:R-:W-:Y:S04]  /*5620*/  STL [R1+0x3f8], R157 ;  /* 0x0003f89d01007387 */ /* 0x000fe80000100800 */
[----:B------:R-:W-:Y:S04]  /*5630*/  STL [R1+0x3f4], R158 ;  /* 0x0003f49e01007387 */ /* 0x000fe80000100800 */
[----:B------:R-:W-:Y:S04]  /*5640*/  STL [R1+0x3f0], R159 ;  /* 0x0003f09f01007387 */ /* 0x000fe80000100800 */
[----:B------:R-:W-:Y:S04]  /*5650*/  STL [R1+0x3e4], R161 ;  /* 0x0003e4a101007387 */ /* 0x000fe80000100800 */
[----:B------:R-:W3:Y:S04]  /*5660*/  LD.E R0, [R134.64+0xdc] ;  /* 0x0000dc0486007980 */ /* 0x000ee8000c101900 */
        /* <DEDUP_REMOVED lines=9> */
[----:B------:R-:W-:Y:S04]  /*5700*/  STL.64 [R1+0x3b8], R186 ;  /* 0x0003b8ba01007387 */ /* 0x000fe80000100a00 */
        /* <DEDUP_REMOVED lines=24> */
[----:B------:R4:W-:Y:S04]  /*5890*/  STL.64 [R1+0x340], R222 ;  /* 0x000340de01007387 */ /* 0x0009e80000100a00 */
[----:B----4-:R-:W4:Y:S01]  /*58a0*/  LDL.64 R222, [R1+0x78] ;  /* 0x0000780001de7983 */ /* 0x010f220000100a00 */
        /* <DEDUP_REMOVED lines=129> */
[----:B------:R-:W-:Y:S01]  /*60c0*/  FMNMX.FTZ R37, R48, R37, !PT ;  /* 0x0000002530257209 */ /* 0x000fe20007810000 */
[----:B--2---:R-:W2:Y:S01]  /*60d0*/  SHFL.BFLY PT, R6, R39, 0x2, 0x1f ;  /* 0x0c401f0027067f89 */ /* 0x004ea200000e0000 */
[----:B------:R-:W-:Y:S02]  /*60e0*/  FMNMX.FTZ R2, R47, R2, !PT ;  /* 0x000000022f027209 */ /* 0x000fe40007810000 */
[----:B------:R-:W-:Y:S02]  /*60f0*/  FMNMX.FTZ R37, R45, R37, !PT ;  /* 0x000000252d257209 */ /* 0x000fe40007810000 */
[----:B------:R-:W-:Y:S02]  /*6100*/  FMNMX.FTZ R2, R43, R2, !PT ;  /* 0x000000022b027209 */ /* 0x000fe40007810000 */
[----:B------:R-:W-:-:S02]  /*6110*/  FMNMX.FTZ R37, R28, R37, !PT ;  /* 0x000000251c257209 */ /* 0x000fc40007810000 */
[----:B------:R-:W-:Y:S02]  /*6120*/  FMNMX.FTZ R2, R42, R2, !PT ;  /* 0x000000022a027209 */ /* 0x000fe40007810000 */
[----:B------:R-:W-:-:S03]  /*6130*/  FMNMX.FTZ R37, R25, R37, !PT ;  /* 0x0000002519257209 */ /* 0x000fc60007810000 */
[----:B------:R-:W3:Y:S04]  /*6140*/  SHFL.BFLY PT, R36, R2, 0x2, 0x1f ;  /* 0x0c401f0002247f89 */ /* 0x000ee800000e0000 */
[----:B------:R-:W3:Y:S01]  /*6150*/  SHFL.BFLY PT, R7, R37, 0x2, 0x1f ;  /* 0x0c401f0025077f89 */ /* 0x000ee200000e0000 */
[----:B-1----:R-:W-:Y:S02]  /*6160*/  FMNMX.FTZ R38, R38, R5, !PT ;  /* 0x0000000526267209 */ /* 0x002fe40007810000 */
[----:B--2---:R-:W-:-:S03]  /*6170*/  FMNMX.FTZ R39, R39, R6, !PT ;  /* 0x0000000627277209 */ /* 0x004fc60007810000 */
[----:B------:R-:W1:Y:S04]  /*6180*/  SHFL.BFLY PT, R6, R38, 0x1, 0x1f ;  /* 0x0c201f0026067f89 */ /* 0x000e6800000e0000 */
[----:B------:R-:W2:Y:S01]  /*6190*/  SHFL.BFLY PT, R5, R39, 0x1, 0x1f ;  /* 0x0c201f0027057f89 */ /* 0x000ea200000e0000 */
[----:B---3--:R-:W-:Y:S02]  /*61a0*/  FMNMX.FTZ R36, R2, R36, !PT ;  /* 0x0000002402247209 */ /* 0x008fe40007810000 */
[----:B------:R-:W-:-:S03]  /*61b0*/  FMNMX.FTZ R37, R37, R7, !PT ;  /* 0x0000000725257209 */ /* 0x000fc60007810000 */
[----:B------:R-:W3:Y:S04]  /*61c0*/  SHFL.BFLY PT, R8, R36, 0x1, 0x1f ;  /* 0x0c201f0024087f89 */ /* 0x000ee800000e0000 */
[----:B------:R-:W4:Y:S01]  /*61d0*/  SHFL.BFLY PT, R7, R37, 0x1, 0x1f ;  /* 0x0c201f0025077f89 */ /* 0x000f2200000e0000 */
[----:B-1----:R-:W-:Y:S02]  /*61e0*/  FMNMX.FTZ R38, R38, R6, !PT ;  /* 0x0000000626267209 */ /* 0x002fe40007810000 */
[----:B--2---:R-:W-:-:S03]  /*61f0*/  FMNMX.FTZ R39, R39, R5, !PT ;  /* 0x0000000527277209 */ /* 0x004fc60007810000 */
[----:B------:R-:W-:Y:S01]  /*6200*/  FMUL.FTZ R6, R0, R38 ;  /* 0x0000002600067220 */ /* 0x000fe20000410000 */
[----:B------:R-:W-:Y:S02]  /*6210*/  FSETP.NEU.FTZ.AND P1, PT, R38, -INF , PT ;  /* 0xff8000002600780b */ /* 0x000fe40003f3d000 */
[----:B------:R-:W-:Y:S01]  /*6220*/  FSETP.NEU.FTZ.AND P0, PT, R39, -INF , PT ;  /* 0xff8000002700780b */ /* 0x000fe20003f1d000 */
[----:B------:R-:W-:Y:S01]  /*6230*/  FMUL.FTZ R2, R0, R39 ;  /* 0x0000002700027220 */ /* 0x000fe20000410000 */
[----:B------:R-:W-:-:S04]  /*6240*/  FSEL R6, R6, RZ, P1 ;  /* 0x000000ff06067208 */ /* 0x000fc80000800000 */
[----:B------:R-:W-:Y:S01]  /*6250*/  FSEL R2, R2, RZ, P0 ;  /* 0x000000ff02027208 */ /* 0x000fe20000000000 */
[-CC-:B------:R-:W-:Y:S02]  /*6260*/  FFMA.FTZ R10, R117, R0.reuse, -R6.reuse ;  /* 0x00000000750a7223 */ /* 0x180fe40000010806 */
[----:B------:R-:W-:Y:S01]  /*6270*/  FFMA.FTZ R9, R116, R0, -R6 ;  /* 0x0000000074097223 */ /* 0x000fe20000010806 */
[----:B---3--:R-:W-:Y:S01]  /*6280*/  FMNMX.FTZ R36, R36, R8, !PT ;  /* 0x0000000824247209 */ /* 0x008fe20007810000 */
[-C--:B------:R-:W-:Y:S01]  /*6290*/  FFMA.FTZ R4, R85, R0.reuse, -R2 ;  /* 0x0000000055047223 */ /* 0x080fe20000010802 */
[----:B------:R-:W-:Y:S01]  /*62a0*/  STL [R1+0x384], R134 ;  /* 0x0003848601007387 */ /* 0x000fe20000100800 */
[-CC-:B------:R-:W-:Y:S01]  /*62b0*/  FFMA.FTZ R8, R127, R0.reuse, -R6.reuse ;  /* 0x000000007f087223 */ /* 0x180fe20000010806 */
[----:B----4-:R-:W-:Y:S01]  /*62c0*/  FMNMX.FTZ R37, R37, R7, !PT ;  /* 0x0000000725257209 */ /* 0x010fe20007810000 */
[----:B------:R-:W-:Y:S01]  /*62d0*/  MUFU.EX2 R10, R10 ;  /* 0x0000000a000a7308 */ /* 0x000fe20000000800 */
[----:B------:R-:W-:Y:S01]  /*62e0*/  STL [R1+0x380], R135 ;  /* 0x0003808701007387 */ /* 0x000fe20000100800 */
[----:B------:R-:W-:Y:S01]  /*62f0*/  FFMA.FTZ R7, R126, R0, -R6 ;  /* 0x000000007e077223 */ /* 0x000fe20000010806 */
[----:B------:R-:W-:-:S02]  /*6300*/  SHF.R.S32.HI R225, RZ, 0x1f, R232 ;  /* 0x0000001fffe17819 */ /* 0x000fc400000114e8 */
[----:B------:R-:W-:Y:S03]  /*6310*/  STL [R1+0x388], R39 ;  /* 0x0003882701007387 */ /* 0x000fe60000100800 */
[----:B------:R-:W1:Y:S01]  /*6320*/  MUFU.EX2 R9, R9 ;  /* 0x0000000900097308 */ /* 0x000e620000000800 */
[----:B------:R-:W-:Y:S01]  /*6330*/  STL [R1+0x3fc], R38 ;  /* 0x0003fc2601007387 */ /* 0x000fe20000100800 */
[-CC-:B------:R-:W-:Y:S01]  /*6340*/  FFMA.FTZ R11, R107, R0.reuse, -R2.reuse ;  /* 0x000000006b0b7223 */ /* 0x180fe20000010802 */
[----:B------:R-:W-:Y:S01]  /*6350*/  FSETP.NEU.FTZ.AND P0, PT, R37, -INF , PT ;  /* 0xff8000002500780b */ /* 0x000fe20003f1d000 */
[----:B------:R-:W-:Y:S01]  /*6360*/  FMUL.FTZ R5, R0, R37 ;  /* 0x0000002500057220 */ /* 0x000fe20000410000 */
[----:B------:R2:W-:Y:S01]  /*6370*/  STL [R1+0x2c], R4 ;  /* 0x00002c0401007387 */ /* 0x0005e20000100800 */
[-CC-:B------:R-:W-:Y:S02]  /*6380*/  FFMA.FTZ R12, R104, R0.reuse, -R2.reuse ;  /* 0x00000000680c7223 */ /* 0x180fe40000010802 */
[-CC-:B------:R-:W-:Y:S01]  /*6390*/  FFMA.FTZ R114, R114, R0.reuse, -R2.reuse ;  /* 0x0000000072727223 */ /* 0x180fe20000010802 */
[----:B------:R-:W3:Y:S01]  /*63a0*/  MUFU.EX2 R8, R8 ;  /* 0x0000000800087308 */ /* 0x000ee20000000800 */
[----:B------:R-:W-:-:S02]  /*63b0*/  FFMA.FTZ R111, R111, R0, -R2 ;  /* 0x000000006f6f7223 */ /* 0x000fc40000010802 */
[-CC-:B------:R-:W-:Y:S02]  /*63c0*/  FFMA.FTZ R107, R103, R0.reuse, -R2.reuse ;  /* 0x00000000676b7223 */ /* 0x180fe40000010802 */
[-CC-:B------:R-:W-:Y:S02]  /*63d0*/  FFMA.FTZ R154, R102, R0.reuse, -R2.reuse ;  /* 0x00000000669a7223 */ /* 0x180fe40000010802 */
[-CC-:B------:R-:W-:Y:S02]  /*63e0*/  FFMA.FTZ R155, R100, R0.reuse, -R2.reuse ;  /* 0x00000000649b7223 */ /* 0x180fe40000010802 */
[-CC-:B------:R-:W-:Y:S02]  /*63f0*/  FFMA.FTZ R156, R94, R0.reuse, -R2.reuse ;  /* 0x000000005e9c7223 */ /* 0x180fe40000010802 */
[-CC-:B------:R-:W-:Y:S02]  /*6400*/  FFMA.FTZ R192, R88, R0.reuse, -R2.reuse ;  /* 0x0000000058c07223 */ /* 0x180fe40000010802 */
        /* <DEDUP_REMOVED lines=8> */
[-CC-:B--2---:R-:W-:Y:S02]  /*6490*/  FFMA.FTZ R4, R56, R0.reuse, -R2.reuse ;  /* 0x0000000038047223 */ /* 0x184fe40000010802 */
        /* <DEDUP_REMOVED lines=12> */
[----:B------:R-:W-:Y:S01]  /*6560*/  FFMA.FTZ R185, R16, R0, -R2 ;  /* 0x0000000010b97223 */ /* 0x000fe20000010802 */
[----:B------:R-:W-:Y:S01]  /*6570*/  FSETP.NEU.FTZ.AND P1, PT, R36, -INF , PT ;  /* 0xff8000002400780b */ /* 0x000fe20003f3d000 */
[----:B------:R-:W-:Y:S01]  /*6580*/  FMUL.FTZ R2, R0, R36 ;  /* 0x0000002400027220 */ /* 0x000fe20000410000 */
[----:B------:R-:W-:Y:S01]  /*6590*/  LEA.HI R225, R225, R232, RZ, 0x5 ;  /* 0x000000e8e1e17211 */ /* 0x000fe200078f28ff */
[----:B------:R-:W2:Y:S01]  /*65a0*/  MUFU.EX2 R7, R7 ;  /* 0x0000000700077308 */ /* 0x000ea20000000800 */
[----:B------:R-:W-:Y:S02]  /*65b0*/  FSEL R5, R5, RZ, P0 ;  /* 0x000000ff05057208 */ /* 0x000fe40000000000 */
[----:B------:R-:W-:-:S02]  /*65c0*/  FSEL R2, R2, RZ, P1 ;  /* 0x000000ff02027208 */ /* 0x000fc40000800000 */
[----:B------:R-:W-:Y:S01]  /*65d0*/  SHF.R.S32.HI R225, RZ, 0x5, R225 ;  /* 0x00000005ffe17819 */ /* 0x000fe200000114e1 */
[-CC-:B------:R-:W-:Y:S02]  /*65e0*/  FFMA.FTZ R102, R70, R0.reuse, -R6.reuse ;  /* 0x0000000046667223 */ /* 0x180fe40000010806 */
[-CC-:B------:R-:W-:Y:S02]  /*65f0*/  FFMA.FTZ R203, R33, R0.reuse, -R6.reuse ;  /* 0x0000000021cb7223 */ /* 0x180fe40000010806 */
[-C--:B------:R-:W-:Y:S02]  /*6600*/  FFMA.FTZ R205, R30, R0.reuse, -R6 ;  /* 0x000000001ecd7223 */ /* 0x080fe40000010806 */
[-CC-:B------:R-:W-:Y:S02]  /*6610*/  FFMA.FTZ R104, R74, R0.reuse, -R5.reuse ;  /* 0x000000004a687223 */ /* 0x180fe40000010805 */
[-CC-:B------:R-:W-:Y:S02]  /*6620*/  FFMA.FTZ R178, R31, R0.reuse, -R5.reuse ;  /* 0x000000001fb27223 */ /* 0x180fe40000010805 */
[----:B------:R-:W-:-:S02]  /*6630*/  FFMA.FTZ R184, R29, R0, -R5 ;  /* 0x000000001db87223 */ /* 0x000fc40000010805 */
[-CC-:B------:R-:W-:Y:S02]  /*6640*/  FFMA.FTZ R243, R28, R0.reuse, -R5.reuse ;  /* 0x000000001cf37223 */ /* 0x180fe40000010805 */
[-C--:B------:R-:W-:Y:S02]  /*6650*/  FFMA.FTZ R246, R25, R0.reuse, -R5 ;  /* 0x0000000019f67223 */ /* 0x080fe40000010805 */
        /* <DEDUP_REMOVED lines=31> */
[----:B------:R-:W-:Y:S02]  /*6850*/  FFMA.FTZ R226, R42, R0, -R2 ;  /* 0x000000002ae27223 */ /* 0x000fe40000010802 */
[----:B------:R-:W-:Y:S02]  /*6860*/  IMAD.SHL.U32 R71, R180, 0x4, RZ ;  /* 0x00000004b4477824 */ /* 0x000fe400078e00ff */
[----:B-1----:R-:W-:-:S02]  /*6870*/  FADD.FTZ R2, R10, R9 ;  /* 0x000000090a027221 */ /* 0x002fc40000010000 */
[----:B------:R-:W-:Y:S02]  /*6880*/  IMAD R225, R231, 0x8, R225 ;  /* 0x00000008e7e17824 */ /* 0x000fe400078e02e1 */
        /* <DEDUP_REMOVED lines=9> */
[-C--:B------:R-:W-:Y:S02]  /*6920*/  FFMA.FTZ R191, R18, R0.reuse, -R6 ;  /* 0x0000000012bf7223 */ /* 0x080fe40000010806 */
        /* <DEDUP_REMOVED lines=15> */
[-C--:B------:R-:W-:Y:S02]  /*6a20*/  FFMA.FTZ R247, R21, R0.reuse, -R6 ;  /* 0x0000000015f77223 */ /* 0x080fe40000010806 */
        /* <DEDUP_REMOVED lines=25> */
[----:B------:R-:W-:Y:S01]  /*6bc0*/  FFMA.FTZ R202, R45, R0, -R5 ;  /* 0x000000002dca7223 */ /* 0x000fe20000010805 */
[----:B------:R-:W-:Y:S01]  /*6bd0*/  LOP3.LUT R0, R223, R71, RZ, 0x3c, !PT ;  /* 0x00000047df007212 */ /* 0x000fe200078e3cff */
[----:B------:R-:W-:Y:S01]  /*6be0*/  IMAD.WIDE.U32 R132, R233, -0x2daee0ad, RZ ;  /* 0xd2511f53e9847825 */ /* 0x000fe200078e00ff */
[----:B------:R-:W-:-:S03]  /*6bf0*/  LOP3.LUT R224, R222, R182, RZ, 0x3c, !PT ;  /* 0x000000b6dee07212 */ /* 0x000fc600078e3cff */
[----:B---3--:R-:W-:Y:S02]  /*6c00*/  FADD.FTZ R2, R8, R2 ;  /* 0x0000000208027221 */ /* 0x008fe40000010000 */
[----:B------:R-:W-:Y:S01]  /*6c10*/  IMAD.WIDE.U32 R186, R225, -0x326172a9, RZ ;  /* 0xcd9e8d57e1ba7825 */ /* 0x000fe200078e00ff */
[----:B------:R-:W-:-:S03]  /*6c20*/  LOP3.LUT R0, R0, R133, RZ, 0x3c, !PT ;  /* 0x0000008500007212 */ /* 0x000fc600078e3cff */
[----:B--2---:R-:W-:Y:S01]  /*6c30*/  FADD.FTZ R21, R7, R2 ;  /* 0x0000000207157221 */ /* 0x004fe20000010000 */
[----:B------:R-:W-:Y:S01]  /*6c40*/  LOP3.LUT R2, R224, R187, RZ, 0x3c, !PT ;  /* 0x000000bbe0027212 */ /* 0x000fe200078e3cff */
[----:B------:R-:W-:Y:S01]  /*6c50*/  IMAD.WIDE.U32 R40, R0, -0x326172a9, RZ ;  /* 0xcd9e8d5700287825 */ /* 0x000fe200078e00ff */
[----:B------:R-:W-:Y:S01]  /*6c60*/  IADD3 R232, R222, -0x61c88647, RZ ;  /* 0x9e3779b9dee87810 */ /* 0x000fe20007ffe0ff */
[----:B------:R-:W-:Y:S01]  /*6c70*/  MUFU.EX2 R12, R12 ;  /* 0x0000000c000c7308 */ /* 0x000fe20000000800 */
[----:B------:R-:W-:Y:S01]  /*6c80*/  IADD3 R221, R223, -0x4498517b, RZ ;  /* 0xbb67ae85dfdd7810 */ /* 0x000fe20007ffe0ff */
[----:B------:R-:W-:Y:S01]  /*6c90*/  IMAD.WIDE.U32 R250, R2, -0x2daee0ad, RZ ;  /* 0xd2511f5302fa7825 */ /* 0x000fe200078e00ff */
[----:B------:R-:W-:-:S05]  /*6ca0*/  LOP3.LUT R6, R41, R232, R186, 0x96, !PT ;  /* 0x000000e829067212 */ /* 0x000fca00078e96ba */
[----:B------:R-:W1:Y:S01]  /*6cb0*/  MUFU.EX2 R11, R11 ;  /* 0x0000000b000b7308 */ /* 0x000e620000000800 */
[----:B------:R-:W-:Y:S02]  /*6cc0*/  LOP3.LUT R0, R251, R221, R132, 0x96, !PT ;  /* 0x000000ddfb007212 */ /* 0x000fe400078e9684 */
[----:B------:R-:W-:Y:S01]  /*6cd0*/  F2FP.BF16.PACK_AB R22, R7, R8 ;  /* 0x000000080716723e */ /* 0x000fe200000010ff */
[----:B------:R-:W-:Y:S01]  /*6ce0*/  IMAD.WIDE.U32 R6, R6, -0x2daee0ad, RZ ;  /* 0xd2511f5306067825 */ /* 0x000fe200078e00ff */
[----:B------:R-:W-:Y:S02]  /*6cf0*/  IADD3 R234, R223, 0x76cf5d0a, RZ ;  /* 0x76cf5d0adfea7810 */ /* 0x000fe40007ffe0ff */
[----:B------:R-:W-:Y:S01]  /*6d00*/  IADD3 R233, R222, 0x3c6ef372, RZ ;  /* 0x3c6ef372dee97810 */ /* 0x000fe20007ffe0ff */
[----:B------:R-:W-:Y:S01]  /*6d10*/  IMAD.WIDE.U32 R100, R0, -0x326172a9, RZ ;  /* 0xcd9e8d5700647825 */ /* 0x000fe200078e00ff */
[----:B------:R-:W-:Y:S02]  /*6d20*/  F2FP.BF16.PACK_AB R20, R9, R10 ;  /* 0x0000000a0914723e */ /* 0x000fe400000010ff */
[----:B------:R-:W-:-:S02]  /*6d30*/  LOP3.LUT R10, R7, R234, R250, 0x96, !PT ;  /* 0x000000ea070a7212 */ /* 0x000fc400078e96fa */
[----:B------:R-:W-:Y:S01]  /*6d40*/  LOP3.LUT R8, R101, R233, R40, 0x96, !PT ;  /* 0x000000e965087212 */ /* 0x000fe200078e9628 */
[----:B-1----:R-:W-:Y:S01]  /*6d50*/  FADD.FTZ R63, R12, R11 ;  /* 0x0000000b0c3f7221 */ /* 0x002fe20000010000 */
[----:B------:R-:W-:Y:S01]  /*6d60*/  F2FP.BF16.PACK_AB R13, R11, R12 ;  /* 0x0000000c0b0d723e */ /* 0x000fe200000010ff */
[----:B------:R-:W-:Y:S01]  /*6d70*/  IMAD.WIDE.U32 R10, R10, -0x326172a9, RZ ;  /* 0xcd9e8d570a0a7825 */ /* 0x000fe200078e00ff */
[----:B------:R-:W-:Y:S02]  /*6d80*/  IADD3 R231, R222, -0x255992d5, RZ ;  /* 0xdaa66d2bdee77810 */ /* 0x000fe40007ffe0ff */
[----:B------:R-:W-:Y:S01]  /*6d90*/  IADD3 R241, R223, 0x32370b8f, RZ ;  /* 0x32370b8fdff17810 */ /* 0x000fe20007ffe0ff */
[----:B------:R-:W-:Y:S01]  /*6da0*/  IMAD.WIDE.U32 R8, R8, -0x2daee0ad, RZ ;  /* 0xd2511f5308087825 */ /* 0x000fe200078e00ff */
[----:B------:R-:W-:-:S04]  /*6db0*/  LOP3.LUT R12, R11, R231, R100, 0x96, !PT ;  /* 0x000000e70b0c7212 */ /* 0x000fc800078e9664 */
[----:B------:R-:W-:Y:S02]  /*6dc0*/  LOP3.LUT R6, R9, R241, R6, 0x96, !PT ;  /* 0x000000f109067212 */ /* 0x000fe400078e9606 */
[C---:B------:R-:W-:Y:S02]  /*6dd0*/  PRMT R194, R13.reuse, 0x7610, R194 ;  /* 0x000076100dc27816 */ /* 0x040fe400000000c2 */
[----:B------:R-:W-:Y:S01]  /*6de0*/  PRMT R3, R13, 0x7632, R3 ;  /* 0x000076320d037816 */ /* 0x000fe20000000003 */
[----:B------:R-:W-:Y:S01]  /*6df0*/  IMAD.WIDE.U32 R12, R12, -0x2daee0ad, RZ ;  /* 0xd2511f530c0c7825 */ /* 0x000fe200078e00ff */
[----:B------:R-:W-:Y:S02]  /*6e00*/  IADD3 R239, R223, -0x126145ec, RZ ;  /* 0xed9eba14dfef7810 */ /* 0x000fe40007ffe0ff */
[----:B------:R-:W-:Y:S01]  /*6e10*/  IADD3 R240, R222, 0x78dde6e4, RZ ;  /* 0x78dde6e4def07810 */ /* 0x000fe20007ffe0ff */
[----:B------:R-:W-:Y:S01]  /*6e20*/  IMAD.WIDE.U32 R6, R6, -0x326172a9, RZ ;  /* 0xcd9e8d5706067825 */ /* 0x000fe200078e00ff */
[----:B------:R-:W-:-:S04]  /*6e30*/  LOP3.LUT R8, R13, R239, R8, 0x96, !PT ;  /* 0x000000ef0d087212 */ /* 0x000fc800078e9608 */
[----:B------:R-:W-:Y:S01]  /*6e40*/  LOP3.LUT R10, R7, R240, R10, 0x96, !PT ;  /* 0x000000f0070a7212 */ /* 0x000fe200078e960a */
[----:B------:R-:W-:Y:S01]  /*6e50*/  IMAD.WIDE.U32 R8, R8, -0x326172a9, RZ ;  /* 0xcd9e8d5708087825 */ /* 0x000fe200078e00ff */
[----:B------:R-:W-:Y:S02]  /*6e60*/  IADD3 R238, R222, 0x1715609d, RZ ;  /* 0x1715609ddeee7810 */ /* 0x000fe40007ffe0ff */
[----:B------:R-:W-:Y:S01]  /*6e70*/  IADD3 R236, R223, -0x56f99767, RZ ;  /* 0xa9066899dfec7810 */ /* 0x000fe20007ffe0ff */
[----:B------:R-:W-:Y:S01]  /*6e80*/  IMAD.WIDE.U32 R10, R10, -0x2daee0ad, RZ ;  /* 0xd2511f530a0a7825 */ /* 0x000fe200078e00ff */
[----:B------:R-:W-:-:S04]  /*6e90*/  LOP3.LUT R13, R9, R238, R6, 0x96, !PT ;  /* 0x000000ee090d7212 */ /* 0x000fc800078e9606 */
[----:B------:R-:W-:-:S05]  /*6ea0*/  LOP3.LUT R6, R11, R236, R12, 0x96, !PT ;  /* 0x000000ec0b067212 */ /* 0x000fca00078e960c */
[----:B------:R-:W-:-:S05]  /*6eb0*/  IMAD.WIDE.U32 R6, R6, -0x326172a9, RZ ;  /* 0xcd9e8d5706067825 */ /* 0x000fca00078e00ff */
[----:B------:R-:W-:-:S04]  /*6ec0*/  LOP3.LUT R0, R7, R242, R8, 0x96, !PT ;  /* 0x000000f207007212 */ /* 0x000fc800078e9608 */
[----:B------:R-:W-:-:S04]  /*6ed0*/  LOP3.LUT R2, R0, 0xff, RZ, 0xc0, !PT ;  /* 0x000000ff00027812 */ /* 0x000fc800078ec0ff */
[----:B------:R-:W-:Y:S02]  /*6ee0*/  ISETP.GE.U32.AND P2, PT, R217, R2, PT ;  /* 0x00000002d900720c */ /* 0x000fe40003f46070 */
[----:B------:R-:W-:-:S04]  /*6ef0*/  LOP3.LUT R2, R0, 0xffff, RZ, 0xc0, !PT ;  /* 0x0000ffff00027812 */ /* 0x000fc800078ec0ff */
[----:B------:R-:W-:-:S04]  /*6f00*/  SHF.R.U32.HI R2, RZ, 0x8, R2 ;  /* 0x00000008ff027819 */ /* 0x000fc80000011602 */
[----:B------:R-:W-:-:S04]  /*6f10*/  LOP3.LUT R2, R2, 0xffff, RZ, 0xc0, !PT ;  /* 0x0000ffff02027812 */ /* 0x000fc800078ec0ff */
[C---:B------:R-:W-:Y:S02]  /*6f20*/  ISETP.GE.U32.AND P6, PT, R217.reuse, R2, PT ;  /* 0x00000002d900720c */ /* 0x040fe40003fc6070 */
[--C-:B------:R-:W-:Y:S02]  /*6f30*/  SHF.R.U32.HI R2, RZ, 0x10, R0.reuse ;  /* 0x00000010ff027819 */ /* 0x100fe40000011600 */
[----:B------:R-:W-:Y:S01]  /*6f40*/  SHF.R.U32.HI R0, RZ, 0x18, R0 ;  /* 0x00000018ff007819 */ /* 0x000fe20000011600 */
[----:B------:R-:W1:Y:S01]  /*6f50*/  MUFU.EX2 R11, R14 ;  /* 0x0000000e000b7308 */ /* 0x000e620000000800 */
[----:B------:R-:W-:Y:S02]  /*6f60*/  LOP3.LUT R2, R2, 0xff, RZ, 0xc0, !PT ;  /* 0x000000ff02027812 */ /* 0x000fe400078ec0ff */
[----:B------:R-:W-:Y:S02]  /*6f70*/  ISETP.GE.U32.AND P4, PT, R217, R0, PT ;  /* 0x00000000d900720c */ /* 0x000fe40003f86070 */
[----:B------:R-:W-:-:S03]  /*6f80*/  LOP3.LUT R0, R6, 0xff, RZ, 0xc0, !PT ;  /* 0x000000ff06007812 */ /* 0x000fc600078ec0ff */
[----:B------:R-:W-:Y:S01]  /*6f90*/  MUFU.EX2 R15, R15 ;  /* 0x0000000f000f7308 */ /* 0x000fe20000000800 */
[----:B------:R-:W-:-:S07]  /*6fa0*/  ISETP.GE.U32.AND P3, PT, R217, R0, PT ;  /* 0x00000000d900720c */ /* 0x000fce0003f66070 */
[----:B------:R-:W2:Y:S01]  /*6fb0*/  MUFU.EX2 R5, R17 ;  /* 0x0000001100057308 */ /* 0x000ea20000000800 */
[----:B------:R-:W-:Y:S02]  /*6fc0*/  ISETP.GE.U32.AND P5, PT, R217, R2, PT ;  /* 0x00000002d900720c */ /* 0x000fe40003fa6070 */
[----:B------:R-:W-:-:S05]  /*6fd0*/  SHF.R.U32.HI R0, RZ, 0x18, R6 ;  /* 0x00000018ff007819 */ /* 0x000fca0000011606 */
[----:B------:R-:W3:Y:S01]  /*6fe0*/  MUFU.EX2 R14, R16 ;  /* 0x00000010000e7308 */ /* 0x000ee20000000800 */
[----:B------:R-:W-:-:S07]  /*6ff0*/  SHF.R.U32.HI R2, RZ, 0x10, R6 ;  /* 0x00000010ff027819 */ /* 0x000fce0000011606 */
[----:B------:R-:W4:Y:S01]  /*7000*/  MUFU.EX2 R18, R18 ;  /* 0x0000001200127308 */ /* 0x000f220000000800 */
[----:B------:R-:W-:Y:S02]  /*7010*/  ISETP.GE.U32.AND P0, PT, R217, R0, PT ;  /* 0x00000000d900720c */ /* 0x000fe40003f06070 */
[----:B------:R-:W-:-:S05]  /*7020*/  LOP3.LUT R0, R2, 0xff, RZ, 0xc0, !PT ;  /* 0x000000ff02007812 */ /* 0x000fca00078ec0ff */
[----:B------:R-:W4:Y:S01]  /*7030*/  MUFU.EX2 R9, R19 ;  /* 0x0000001300097308 */ /* 0x000f220000000800 */
[----:B-1----:R-:W-:Y:S01]  /*7040*/  FADD.FTZ R2, R11, R21 ;  /* 0x000000150b027221 */ /* 0x002fe20000010000 */
[----:B------:R-:W-:Y:S01]  /*7050*/  ISETP.GE.U32.AND P1, PT, R217, R0, PT ;  /* 0x00000000d900720c */ /* 0x000fe20003f26070 */
[----:B--2---:R-:W-:Y:S01]  /*7060*/  FADD.FTZ R0, R15, R5 ;  /* 0x000000050f007221 */ /* 0x004fe20000010000 */
[----:B------:R-:W-:Y:S02]  /*7070*/  LOP3.LUT R8, R6, 0xffff, RZ, 0xc0, !PT ;  /* 0x0000ffff06087812 */ /* 0x000fe400078ec0ff */
[----:B------:R-:W-:Y:S01]  /*7080*/  PRMT R153, R20, 0x7610, R153 ;  /* 0x0000761014997816 */ /* 0x000fe20000000099 */
[----:B---3--:R-:W-:Y:S01]  /*7090*/  FADD.FTZ R12, R14, R2 ;  /* 0x000000020e0c7221 */ /* 0x008fe20000010000 */
[----:B------:R-:W-:Y:S01]  /*70a0*/  SHF.R.U32.HI R2, RZ, 0x8, R8 ;  /* 0x00000008ff027819 */ /* 0x000fe20000011608 */
[----:B----4-:R-:W-:Y:S01]  /*70b0*/  FADD.FTZ R0, R18, R0 ;  /* 0x0000000012007221 */ /* 0x010fe20000010000 */
[----:B------:R-:W-:Y:S01]  /*70c0*/  IADD3 R237, R223, 0x646e171e, RZ ;  /* 0x646e171edfed7810 */ /* 0x000fe20007ffe0ff */
[----:B------:R-:W-:Y:S01]  /*70d0*/  IMAD.WIDE.U32 R6, R13, -0x2daee0ad, RZ ;  /* 0xd2511f530d067825 */ /* 0x000fe200078e00ff */
[----:B------:R-:W-:Y:S01]  /*70e0*/  PRMT R152, R20, 0x7632, R152 ;  /* 0x0000763214987816 */ /* 0x000fe20000000098 */
[----:B------:R-:W-:Y:S01]  /*70f0*/  @!P2 HFMA2.BF16_V2 R43, -RZ.H0_H0, RZ.H0_H0, -R153.H0_H0 ;  /* 0x200000ffff2ba231 */ /* 0x000fe20000340999 */
[----:B------:R-:W-:Y:S01]  /*7100*/  F2FP.BF16.PACK_AB R14, R14, R11 ;  /* 0x0000000b0e0e723e */ /* 0x000fe200000010ff */
[----:B------:R-:W-:Y:S01]  /*7110*/  FADD.FTZ R11, R9, R0 ;  /* 0x00000000090b7221 */ /* 0x000fe20000010000 */
[----:B------:R-:W-:Y:S01]  /*7120*/  LOP3.LUT R2, R2, 0xffff, RZ, 0xc0, !PT ;  /* 0x0000ffff02027812 */ /* 0x000fe200078ec0ff */
[----:B------:R-:W1:Y:S01]  /*7130*/  MUFU.EX2 R13, R23 ;  /* 0x00000017000d7308 */ /* 0x000e620000000800 */
[----:B------:R-:W-:-:S02]  /*7140*/  LOP3.LUT R0, R7, R237, R10, 0x96, !PT ;  /* 0x000000ed07007212 */ /* 0x000fc400078e960a */
[----:B------:R-:W-:Y:S02]  /*7150*/  PRMT R214, R153, 0x5410, R152 ;  /* 0x0000541099d67816 */ /* 0x000fe40000000098 */
[----:B------:R-:W-:Y:S02]  /*7160*/  @!P2 PRMT R153, R43, 0x5410, RZ ;  /* 0x000054102b99a816 */ /* 0x000fe400000000ff */
[----:B------:R-:W-:Y:S01]  /*7170*/  ISETP.GE.U32.AND P2, PT, R217, R2, PT ;  /* 0x00000002d900720c */ /* 0x000fe20003f46070 */
[----:B------:R-:W2:Y:S01]  /*7180*/  MUFU.EX2 R10, R24 ;  /* 0x00000018000a7308 */ /* 0x000ea20000000800 */
[----:B------:R-:W-:Y:S01]  /*7190*/  LOP3.LUT R2, R0, 0xffff, RZ, 0xc0, !PT ;  /* 0x0000ffff00027812 */ /* 0x000fe200078ec0ff */
[----:B------:R-:W-:-:S03]  /*71a0*/  @!P6 HFMA2.BF16_V2 R42, -RZ.H0_H0, RZ.H0_H0, -R152.H0_H0 ;  /* 0x200000ffff2ae231 */ /* 0x000fc60000340998 */
[----:B------:R-:W-:-:S04]  /*71b0*/  SHF.R.U32.HI R2, RZ, 0x8, R2 ;  /* 0x00000008ff027819 */ /* 0x000fc80000011602 */
[----:B------:R-:W-:Y:S02]  /*71c0*/  LOP3.LUT R2, R2, 0xffff, RZ, 0xc0, !PT ;  /* 0x0000ffff02027812 */ /* 0x000fe400078ec0ff */
[----:B------:R-:W-:Y:S02]  /*71d0*/  @!P6 PRMT R152, R42, 0x5410, RZ ;  /* 0x000054102a98e816 */ /* 0x000fe400000000ff */
[C---:B------:R-:W-:Y:S02]  /*71e0*/  PRMT R125, R22.reuse, 0x7610, R125 ;  /* 0x00007610167d7816 */ /* 0x040fe4000000007d */
[----:B------:R-:W-:Y:S01]  /*71f0*/  ISETP.GE.U32.AND P6, PT, R217, R2, PT ;  /* 0x00000002d900720c */ /* 0x000fe20003fc6070 */
[----:B-1----:R-:W-:Y:S01]  /*7200*/  FADD.FTZ R2, R13, R11 ;  /* 0x0000000b0d027221 */ /* 0x002fe20000010000 */
[----:B------:R-:W-:Y:S01]  /*7210*/  PRMT R124, R22, 0x7632, R124 ;  /* 0x00007632167c7816 */ /* 0x000fe2000000007c */
[----:B------:R-:W-:Y:S01]  /*7220*/  @!P3 HFMA2.BF16_V2 R52, -RZ.H0_H0, RZ.H0_H0, -R125.H0_H0 ;  /* 0x200000ffff34b231 */ /* 0x000fe2000034097d */
[----:B------:R-:W-:Y:S01]  /*7230*/  F2FP.BF16.PACK_AB R5, R5, R15 ;  /* 0x0000000f0505723e */ /* 0x000fe200000010ff */
[----:B--2---:R-:W-:Y:S01]  /*7240*/  FADD.FTZ R8, R10, R2 ;  /* 0x000000020a087221 */ /* 0x004fe20000010000 */
[----:B------:R-:W-:Y:S01]  /*7250*/  LOP3.LUT R2, R6, 0xff, RZ, 0xc0, !PT ;  /* 0x000000ff06027812 */ /* 0x000fe200078ec0ff */
[----:B------:R-:W-:Y:S01]  /*7260*/  @!P2 HFMA2.BF16_V2 R50, -RZ.H0_H0, RZ.H0_H0, -R124.H0_H0 ;  /* 0x200000ffff32a231 */ /* 0x000fe2000034097c */
[----:B------:R-:W-:-:S02]  /*7270*/  PRMT R216, R125, 0x5410, R124 ;  /* 0x000054107dd87816 */ /* 0x000fc4000000007c */
[----:B------:R-:W-:Y:S02]  /*7280*/  PRMT R151, R5, 0x7632, R151 ;  /* 0x0000763205977816 */ /* 0x000fe40000000097 */
[----:B------:R-:W-:Y:S02]  /*7290*/  @!P3 PRMT R125, R52, 0x5410, RZ ;  /* 0x00005410347db816 */ /* 0x000fe400000000ff */
[----:B------:R-:W-:Y:S02]  /*72a0*/  ISETP.GE.U32.AND P3, PT, R217, R2, PT ;  /* 0x00000002d900720c */ /* 0x000fe40003f66070 */
[----:B------:R-:W-:Y:S01]  /*72b0*/  LOP3.LUT R2, R0, 0xff, RZ, 0xc0, !PT ;  /* 0x000000ff00027812 */ /* 0x000fe200078ec0ff */
[----:B------:R-:W-:Y:S01]  /*72c0*/  @!P4 HFMA2.BF16_V2 R45, -RZ.H0_H0, RZ.H0_H0, -R151.H0_H0 ;  /* 0x200000ffff2dc231 */ /* 0x000fe20000340997 */
[----:B------:R-:W-:Y:S02]  /*72d0*/  F2FP.BF16.PACK_AB R10, R10, R13 ;  /* 0x0000000d0a0a723e */ /* 0x000fe400000010ff */
[----:B------:R-:W-:Y:S01]  /*72e0*/  F2FP.BF16.PACK_AB R9, R9, R18 ;  /* 0x000000120909723e */ /* 0x000fe200000010ff */
[----:B------:R-:W1:Y:S01]  /*72f0*/  MUFU.EX2 R13, R27 ;  /* 0x0000001b000d7308 */ /* 0x000e620000000800 */
[----:B------:R-:W-:-:S02]  /*7300*/  PRMT R150, R5, 0x7610, R150 ;  /* 0x0000761005967816 */ /* 0x000fc40000000096 */
[----:B------:R-:W-:Y:S02]  /*7310*/  @!P2 PRMT R124, R50, 0x5410, RZ ;  /* 0x00005410327ca816 */ /* 0x000fe400000000ff */
[----:B------:R-:W-:Y:S02]  /*7320*/  ISETP.GE.U32.AND P2, PT, R217, R2, PT ;  /* 0x00000002d900720c */ /* 0x000fe40003f46070 */
[----:B------:R-:W-:Y:S01]  /*7330*/  SHF.R.U32.HI R2, RZ, 0x18, R0 ;  /* 0x00000018ff027819 */ /* 0x000fe20000011600 */
[----:B------:R-:W2:Y:S01]  /*7340*/  MUFU.EX2 R11, R32 ;  /* 0x00000020000b7308 */ /* 0x000ea20000000800 */
[----:B------:R-:W-:Y:S02]  /*7350*/  PRMT R213, R150, 0x5410, R151 ;  /* 0x0000541096d57816 */ /* 0x000fe40000000097 */
[----:B------:R-:W-:Y:S02]  /*7360*/  PRMT R84, R9, 0x7610, R84 ;  /* 0x0000761009547816 */ /* 0x000fe40000000054 */
[----:B------:R-:W-:-:S02]  /*7370*/  @!P4 PRMT R151, R45, 0x5410, RZ ;  /* 0x000054102d97c816 */ /* 0x000fc400000000ff */
[----:B------:R-:W-:Y:S02]  /*7380*/  ISETP.GE.U32.AND P4, PT, R217, R2, PT ;  /* 0x00000002d900720c */ /* 0x000fe40003f86070 */
[----:B------:R-:W-:Y:S01]  /*7390*/  SHF.R.U32.HI R0, RZ, 0x10, R0 ;  /* 0x00000010ff007819 */ /* 0x000fe20000011600 */
[----:B------:R-:W-:Y:S01]  /*73a0*/  @!P5 HFMA2.BF16_V2 R48, -RZ.H0_H0, RZ.H0_H0, -R150.H0_H0 ;  /* 0x200000ffff30d231 */ /* 0x000fe20000340996 */
[----:B------:R-:W-:Y:S02]  /*73b0*/  PRMT R85, R9, 0x7632, R85 ;  /* 0x0000763209557816 */ /* 0x000fe40000000055 */
[----:B------:R-:W-:Y:S01]  /*73c0*/  SHF.R.U32.HI R2, RZ, 0x10, R6 ;  /* 0x00000010ff027819 */ /* 0x000fe20000011606 */
[----:B------:R-:W3:Y:S01]  /*73d0*/  MUFU.EX2 R9, R26 ;  /* 0x0000001a00097308 */ /* 0x000ee20000000800 */
[----:B------:R-:W-:Y:S01]  /*73e0*/  @!P1 HFMA2.BF16_V2 R49, -RZ.H0_H0, RZ.H0_H0, -R84.H0_H0 ;  /* 0x200000ffff319231 */ /* 0x000fe20000340954 */
[----:B------:R-:W-:Y:S02]  /*73f0*/  LOP3.LUT R0, R0, 0xff, RZ, 0xc0, !PT ;  /* 0x000000ff00007812 */ /* 0x000fe400078ec0ff */
[----:B------:R-:W-:-:S02]  /*7400*/  LOP3.LUT R5, R6, 0xffff, RZ, 0xc0, !PT ;  /* 0x0000ffff06057812 */ /* 0x000fc400078ec0ff */
[----:B------:R-:W-:Y:S01]  /*7410*/  LOP3.LUT R2, R2, 0xff, RZ, 0xc0, !PT ;  /* 0x000000ff02027812 */ /* 0x000fe200078ec0ff */
[----:B------:R-:W-:Y:S01]  /*7420*/  @!P0 HFMA2.BF16_V2 R47, -RZ.H0_H0, RZ.H0_H0, -R85.H0_H0 ;  /* 0x200000ffff2f8231 */ /* 0x000fe20000340955 */
[----:B------:R-:W4:Y:S01]  /*7430*/  MUFU.EX2 R7, R35 ;  /* 0x0000002300077308 */ /* 0x000f220000000800 */
[----:B------:R-:W-:Y:S02]  /*7440*/  PRMT R149, R14, 0x7610, R149 ;  /* 0x000076100e957816 */ /* 0x000fe40000000095 */
[----:B------:R-:W-:Y:S02]  /*7450*/  @!P5 PRMT R150, R48, 0x5410, RZ ;  /* 0x000054103096d816 */ /* 0x000fe400000000ff */
[----:B------:R-:W-:Y:S02]  /*7460*/  PRMT R215, R84, 0x5410, R85 ;  /* 0x0000541054d77816 */ /* 0x000fe40000000055 */
[----:B------:R-:W-:Y:S02]  /*7470*/  @!P1 PRMT R84, R49, 0x5410, RZ ;  /* 0x0000541031549816 */ /* 0x000fe400000000ff */
[----:B------:R-:W-:-:S02]  /*7480*/  ISETP.GE.U32.AND P5, PT, R217, R0, PT ;  /* 0x00000000d900720c */ /* 0x000fc40003fa6070 */
[----:B------:R-:W-:Y:S02]  /*7490*/  SHF.R.U32.HI R6, RZ, 0x18, R6 ;  /* 0x00000018ff067819 */ /* 0x000fe40000011606 */
[----:B------:R-:W-:Y:S01]  /*74a0*/  ISETP.GE.U32.AND P1, PT, R217, R2, PT ;  /* 0x00000002d900720c */ /* 0x000fe20003f26070 */
[----:B-1----:R-:W-:Y:S01]  /*74b0*/  FADD.FTZ R2, R13, R12 ;  /* 0x0000000c0d027221 */ /* 0x002fe20000010000 */
[----:B------:R-:W-:Y:S01]  /*74c0*/  SHF.R.U32.HI R0, RZ, 0x8, R5 ;  /* 0x00000008ff007819 */ /* 0x000fe20000011605 */
[----:B------:R-:W-:Y:S01]  /*74d0*/  @!P2 HFMA2.BF16_V2 R57, -RZ.H0_H0, RZ.H0_H0, -R149.H0_H0 ;  /* 0x200000ffff39a231 */ /* 0x000fe20000340995 */
[----:B------:R-:W-:Y:S02]  /*74e0*/  PRMT R148, R14, 0x7632, R148 ;  /* 0x000076320e947816 */ /* 0x000fe40000000094 */
[----:B------:R-:W-:Y:S02]  /*74f0*/  @!P0 PRMT R85, R47, 0x5410, RZ ;  /* 0x000054102f558816 */ /* 0x000fe400000000ff */
[----:B------:R-:W-:Y:S01]  /*7500*/  ISETP.GE.U32.AND P0, PT, R217, R6, PT ;  /* 0x00000006d900720c */ /* 0x000fe20003f06070 */
[----:B--2---:R-:W-:Y:S01]  /*7510*/  FADD.FTZ R6, R11, R2 ;  /* 0x000000020b067221 */ /* 0x004fe20000010000 */
[----:B------:R-:W-:-:S02]  /*7520*/  LOP3.LUT R0, R0, 0xffff, RZ, 0xc0, !PT ;  /* 0x0000ffff00007812 */ /* 0x000fc400078ec0ff */
[----:B------:R-:W-:Y:S02]  /*7530*/  F2FP.BF16.PACK_AB R2, R11, R13 ;  /* 0x0000000d0b02723e */ /* 0x000fe400000010ff */
[----:B------:R-:W-:Y:S01]  /*7540*/  PRMT R211, R149, 0x5410, R148 ;  /* 0x0000541095d37816 */ /* 0x000fe20000000094 */
[----:B------:R-:W-:Y:S01]  /*7550*/  MUFU.EX2 R13, R25 ;  /* 0x00000019000d7308 */ /* 0x000fe20000000800 */
[----:B------:R-:W-:Y:S02]  /*7560*/  @!P2 PRMT R149, R57, 0x5410, RZ ;  /* 0x000054103995a816 */ /* 0x000fe400000000ff */
[----:B------:R-:W-:Y:S01]  /*7570*/  ISETP.GE.U32.AND P2, PT, R217, R0, PT ;  /* 0x00000000d900720c */ /* 0x000fe20003f46070 */
[----:B---3--:R-:W-:Y:S01]  /*7580*/  FADD.FTZ R0, R9, R8 ;  /* 0x0000000809007221 */ /* 0x008fe20000010000 */
[----:B------:R-:W-:-:S03]  /*7590*/  PRMT R147, R10, 0x7632, R147 ;  /* 0x000076320a937816 */ /* 0x000fc60000000093 */
[----:B------:R-:W1:Y:S01]  /*75a0*/  MUFU.EX2 R11, R28 ;  /* 0x0000001c000b7308 */ /* 0x000e620000000800 */
[----:B------:R-:W-:Y:S01]  /*75b0*/  PRMT R146, R10, 0x7610, R146 ;  /* 0x000076100a927816 */ /* 0x000fe20000000092 */
[C---:B----4-:R-:W-:Y:S01]  /*75c0*/  FADD.FTZ R5, R7.reuse, R0 ;  /* 0x0000000007057221 */ /* 0x050fe20000010000 */
[----:B------:R-:W-:-:S05]  /*75d0*/  F2FP.BF16.PACK_AB R0, R7, R9 ;  /* 0x000000090700723e */ /* 0x000fca00000010ff */
[----:B------:R-:W2:Y:S01]  /*75e0*/  MUFU.EX2 R10, R29 ;  /* 0x0000001d000a7308 */ /* 0x000ea20000000800 */
[----:B------:R-:W-:-:S07]  /*75f0*/  PRMT R145, R2, 0x7610, R145 ;  /* 0x0000761002917816 */ /* 0x000fce0000000091 */
[----:B------:R-:W3:Y:S01]  /*7600*/  MUFU.EX2 R20, R114 ;  /* 0x0000007200147308 */ /* 0x000ee20000000800 */
[----:B------:R-:W-:-:S07]  /*7610*/  PRMT R144, R2, 0x7632, R144 ;  /* 0x0000763202907816 */ /* 0x000fce0000000090 */
[----:B------:R-:W4:Y:S01]  /*7620*/  MUFU.EX2 R7, R30 ;  /* 0x0000001e00077308 */ /* 0x000f220000000800 */
[----:B-1----:R-:W-:-:S07]  /*7630*/  FADD.FTZ R2, R13, R11 ;  /* 0x0000000b0d027221 */ /* 0x002fce0000010000 */
[----:B------:R-:W1:Y:S08]  /*7640*/  MUFU.EX2 R17, R111 ;  /* 0x0000006f00117308 */ /* 0x000e700000000800 */
[----:B------:R-:W1:Y:S01]  /*7650*/  MUFU.EX2 R9, R31 ;  /* 0x0000001f00097308 */ /* 0x000e620000000800 */
[----:B--2---:R-:W-:-:S07]  /*7660*/  FADD.FTZ R2, R10, R2 ;  /* 0x000000020a027221 */ /* 0x004fce0000010000 */
[----:B------:R-:W2:Y:S01]  /*7670*/  MUFU.EX2 R18, R34 ;  /* 0x0000002200127308 */ /* 0x000ea20000000800 */
[----:B------:R-:W-:-:S07]  /*7680*/  PRMT R143, R0, 0x7610, R143 ;  /* 0x00007610008f7816 */ /* 0x000fce000000008f */
[----:B------:R-:W1:Y:S01]  /*7690*/  MUFU.EX2 R8, R33 ;  /* 0x0000002100087308 */ /* 0x000e620000000800 */
[----:B------:R-:W-:-:S07]  /*76a0*/  PRMT R142, R0, 0x7632, R142 ;  /* 0x00007632008e7816 */ /* 0x000fce000000008e */
[----:B------:R-:W2:Y:S01]  /*76b0*/  MUFU.EX2 R16, R54 ;  /* 0x0000003600107308 */ /* 0x000ea20000000800 */
[----:B---3--:R-:W-:Y:S02]  /*76c0*/  FADD.FTZ R0, R20, R63 ;  /* 0x0000003f14007221 */ /* 0x008fe40000010000 */
[----:B----4-:R-:W-:-:S05]  /*76d0*/  FADD.FTZ R2, R7, R2 ;  /* 0x0000000207027221 */ /* 0x010fca0000010000 */
[----:B------:R-:W-:Y:S01]  /*76e0*/  MUFU.EX2 R21, R56 ;  /* 0x0000003800157308 */ /* 0x000fe20000000800 */
[----:B-1----:R-:W-:-:S07]  /*76f0*/  FADD.FTZ R23, R17, R0 ;  /* 0x0000000011177221 */ /* 0x002fce0000010000 */
[----:B------:R-:W1:Y:S01]  /*7700*/  MUFU.EX2 R15, R44 ;  /* 0x0000002c000f7308 */ /* 0x000e620000000800 */
[----:B------:R-:W-:Y:S01]  /*7710*/  F2FP.BF16.PACK_AB R35, R7, R10 ;  /* 0x0000000a0723723e */ /* 0x000fe200000010ff */
[----:B------:R-:W-:Y:S02]  /*7720*/  FADD.FTZ R2, R9, R2 ;  /* 0x0000000209027221 */ /* 0x000fe40000010000 */
[----:B--2---:R-:W-:-:S04]  /*7730*/  FADD.FTZ R0, R18, R6 ;  /* 0x0000000612007221 */ /* 0x004fc80000010000 */
[----:B------:R-:W-:Y:S01]  /*7740*/  MUFU.EX2 R19, R96 ;  /* 0x0000006000137308 */ /* 0x000fe20000000800 */
[----:B------:R-:W-:-:S07]  /*7750*/  FADD.FTZ R22, R8, R2 ;  /* 0x0000000208167221 */ /* 0x000fce0000010000 */
[----:B------:R-:W2:Y:S01]  /*7760*/  MUFU.EX2 R12, R46 ;  /* 0x0000002e000c7308 */ /* 0x000ea20000000800 */
[----:B------:R-:W-:-:S07]  /*7770*/  FADD.FTZ R2, R16, R0 ;  /* 0x0000000010027221 */ /* 0x000fce0000010000 */
[----:B------:R-:W3:Y:S01]  /*7780*/  MUFU.EX2 R7, R51 ;  /* 0x0000003300077308 */ /* 0x000ee20000000800 */
[----:B-1----:R-:W-:Y:S02]  /*7790*/  FADD.FTZ R0, R15, R5 ;  /* 0x000000050f007221 */ /* 0x002fe40000010000 */
[----:B------:R-:W-:-:S05]  /*77a0*/  FADD.FTZ R2, R21, R2 ;  /* 0x0000000215027221 */ /* 0x000fca0000010000 */
[----:B------:R-:W1:Y:S01]  /*77b0*/  MUFU.EX2 R6, R113 ;  /* 0x0000007100067308 */ /* 0x000e620000000800 */
[----:B--2---:R-:W-:Y:S02]  /*77c0*/  FADD.FTZ R0, R12, R0 ;  /* 0x000000000c007221 */ /* 0x004fe40000010000 */
[----:B------:R-:W-:Y:S01]  /*77d0*/  FADD.FTZ R5, R19, R2 ;  /* 0x0000000213057221 */ /* 0x000fe20000010000 */
[----:B------:R-:W-:Y:S01]  /*77e0*/  IADD3 R2, R71, 0x1, RZ ;  /* 0x0000000147027810 */ /* 0x000fe20007ffe0ff */
[----:B------:R-:W-:Y:S02]  /*77f0*/  IMAD.MOV.U32 R26, RZ, RZ, R176 ;  /* 0x000000ffff1a7224 */ /* 0x000fe400078e00b0 */
[----:B---3--:R-:W-:Y:S01]  /*7800*/  FADD.FTZ R0, R7, R0 ;  /* 0x0000000007007221 */ /* 0x008fe20000010000 */
[----:B------:R-:W-:-:S03]  /*7810*/  LOP3.LUT R176, R223, R2, RZ, 0x3c, !PT ;  /* 0x00000002dfb07212 */ /* 0x000fc600078e3cff */
[----:B-1----:R-:W-:Y:S01]  /*7820*/  FADD.FTZ R14, R6, R0 ;  /* 0x00000000060e7221 */ /* 0x002fe20000010000 */
[----:B------:R-:W-:Y:S02]  /*7830*/  LOP3.LUT R0, R176, R133, RZ, 0x3c, !PT ;  /* 0x00000085b0007212 */ /* 0x000fe400078e3cff */
[----:B------:R-:W-:-:S03]  /*7840*/  F2FP.BF16.PACK_AB R43, R17, R20 ;  /* 0x00000014112b723e */ /* 0x000fc600000010ff */
[----:B------:R-:W-:Y:S01]  /*7850*/  IMAD.WIDE.U32 R28, R0, -0x326172a9, RZ ;  /* 0xcd9e8d57001c7825 */ /* 0x000fe200078e00ff */
[----:B------:R-:W-:Y:S02]  /*7860*/  F2FP.BF16.PACK_AB R42, R8, R9 ;  /* 0x00000009082a723e */ /* 0x000fe400000010ff */
[----:B------:R-:W-:Y:S02]  /*7870*/  F2FP.BF16.PACK_AB R17, R6, R7 ;  /* 0x000000070611723e */ /* 0x000fe400000010ff */
[----:B------:R-:W-:Y:S02]  /*7880*/  LOP3.LUT R6, R29, R232, R186, 0x96, !PT ;  /* 0x000000e81d067212 */ /* 0x000fe400078e96ba */
[----:B------:R-:W-:-:S03]  /*7890*/  LOP3.LUT R8, R101, R233, R28, 0x96, !PT ;  /* 0x000000e965087212 */ /* 0x000fc600078e961c */
[----:B------:R-:W-:-:S04]  /*78a0*/  IMAD.WIDE.U32 R6, R6, -0x2daee0ad, RZ ;  /* 0xd2511f5306067825 */ /* 0x000fc800078e00ff */
[----:B------:R-:W-:Y:S01]  /*78b0*/  IMAD.WIDE.U32 R8, R8, -0x2daee0ad, RZ ;  /* 0xd2511f5308087825 */ /* 0x000fe200078e00ff */
[----:B------:R-:W-:Y:S02]  /*78c0*/  F2FP.BF16.PACK_AB R15, R12, R15 ;  /* 0x0000000f0c0f723e */ /* 0x000fe400000010ff */
[----:B------:R-:W-:Y:S02]  /*78d0*/  LOP3.LUT R12, R7, R234, R250, 0x96, !PT ;  /* 0x000000ea070c7212 */ /* 0x000fe400078e96fa */
[----:B------:R-:W-:Y:S02]  /*78e0*/  LOP3.LUT R10, R9, R241, R6, 0x96, !PT ;  /* 0x000000f1090a7212 */ /* 0x000fe400078e9606 */
[----:B------:R-:W-:Y:S01]  /*78f0*/  F2FP.BF16.PACK_AB R33, R11, R13 ;  /* 0x0000000d0b21723e */ /* 0x000fe200000010ff */
[----:B------:R-:W-:-:S04]  /*7900*/  IMAD.WIDE.U32 R12, R12, -0x326172a9, RZ ;  /* 0xcd9e8d570c0c7825 */ /* 0x000fc800078e00ff */
[----:B------:R-:W-:Y:S01]  /*7910*/  IMAD.WIDE.U32 R10, R10, -0x326172a9, RZ ;  /* 0xcd9e8d570a0a7825 */ /* 0x000fe200078e00ff */
[----:B------:R-:W-:-:S04]  /*7920*/  LOP3.LUT R7, R13, R231, R100, 0x96, !PT ;  /* 0x000000e70d077212 */ /* 0x000fc800078e9664 */
[----:B------:R-:W-:Y:S01]  /*7930*/  LOP3.LUT R12, R11, R240, R12, 0x96, !PT ;  /* 0x000000f00b0c7212 */ /* 0x000fe200078e960c */
[----:B------:R-:W-:-:S04]  /*7940*/  IMAD.WIDE.U32 R6, R7, -0x2daee0ad, RZ ;  /* 0xd2511f5307067825 */ /* 0x000fc800078e00ff */
[----:B------:R-:W-:Y:S01]  /*7950*/  IMAD.WIDE.U32 R12, R12, -0x2daee0ad, RZ ;  /* 0xd2511f530c0c7825 */ /* 0x000fe200078e00ff */
[----:B------:R-:W-:-:S04]  /*7960*/  LOP3.LUT R8, R7, R239, R8, 0x96, !PT ;  /* 0x000000ef07087212 */ /* 0x000fc800078e9608 */
[----:B------:R-:W-:Y:S01]  /*7970*/  LOP3.LUT R6, R13, R236, R6, 0x96, !PT ;  /* 0x000000ec0d067212 */ /* 0x000fe200078e9606 */
[----:B------:R-:W-:-:S04]  /*7980*/  IMAD.WIDE.U32 R8, R8, -0x326172a9, RZ ;  /* 0xcd9e8d5708087825 */ /* 0x000fc800078e00ff */
[----:B------:R-:W-:Y:S01]  /*7990*/  IMAD.WIDE.U32 R6, R6, -0x326172a9, RZ ;  /* 0xcd9e8d5706067825 */ /* 0x000fe200078e00ff */
[----:B------:R-:W-:-:S04]  /*79a0*/  @!P4 HFMA2.BF16_V2 R59, -RZ.H0_H0, RZ.H0_H0, -R147.H0_H0 ;  /* 0x200000ffff3bc231 */ /* 0x000fc80000340993 */
[----:B------:R-:W-:Y:S02]  /*79b0*/  LOP3.LUT R0, R7, R242, R8, 0x96, !PT ;  /* 0x000000f207007212 */ /* 0x000fe400078e9608 */
[----:B------:R-:W-:Y:S02]  /*79c0*/  PRMT R210, R146, 0x5410, R147 ;  /* 0x0000541092d27816 */ /* 0x000fe40000000093 */
[C---:B------:R-:W-:Y:S02]  /*79d0*/  LOP3.LUT R2, R0.reuse, 0xff, RZ, 0xc0, !PT ;  /* 0x000000ff00027812 */ /* 0x040fe400078ec0ff */
[----:B------:R-:W-:Y:S02]  /*79e0*/  @!P4 PRMT R147, R59, 0x5410, RZ ;  /* 0x000054103b93c816 */ /* 0x000fe400000000ff */
[----:B------:R-:W-:Y:S02]  /*79f0*/  ISETP.GE.U32.AND P4, PT, R217, R2, PT ;  /* 0x00000002d900720c */ /* 0x000fe40003f86070 */
[----:B------:R-:W-:Y:S01]  /*7a00*/  LOP3.LUT R2, R0, 0xffff, RZ, 0xc0, !PT ;  /* 0x0000ffff00027812 */ /* 0x000fe200078ec0ff */
[----:B------:R-:W-:-:S03]  /*7a10*/  @!P3 HFMA2.BF16_V2 R62, -RZ.H0_H0, RZ.H0_H0, -R145.H0_H0 ;  /* 0x200000ffff3eb231 */ /* 0x000fc60000340991 */
[----:B------:R-:W-:Y:S02]  /*7a20*/  SHF.R.U32.HI R2, RZ, 0x8, R2 ;  /* 0x00000008ff027819 */ /* 0x000fe40000011602 */
[----:B------:R-:W-:Y:S02]  /*7a30*/  PRMT R24, R145, 0x5410, R144 ;  /* 0x0000541091187816 */ /* 0x000fe40000000090 */
[----:B------:R-:W-:Y:S01]  /*7a40*/  LOP3.LUT R2, R2, 0xffff, RZ, 0xc0, !PT ;  /* 0x0000ffff02027812 */ /* 0x000fe200078ec0ff */
[----:B------:R-:W-:Y:S01]  /*7a50*/  @!P0 HFMA2.BF16_V2 R58, -RZ.H0_H0, RZ.H0_H0, -R142.H0_H0 ;  /* 0x200000ffff3a8231 */ /* 0x000fe2000034098e */
[----:B------:R-:W-:Y:S02]  /*7a60*/  @!P3 PRMT R145, R62, 0x5410, RZ ;  /* 0x000054103e91b816 */ /* 0x000fe400000000ff */
[----:B------:R-:W-:Y:S02]  /*7a70*/  ISETP.GE.U32.AND P3, PT, R217, R2, PT ;  /* 0x00000002d900720c */ /* 0x000fe40003f66070 */
[----:B------:R-:W-:-:S02]  /*7a80*/  SHF.R.U32.HI R2, RZ, 0x10, R0 ;  /* 0x00000010ff027819 */ /* 0x000fc40000011600 */
[----:B------:R-:W-:Y:S02]  /*7a90*/  F2FP.BF16.PACK_AB R16, R16, R18 ;  /* 0x000000121010723e */ /* 0x000fe400000010ff */
[----:B------:R-:W-:Y:S02]  /*7aa0*/  SHF.R.U32.HI R0, RZ, 0x18, R0 ;  /* 0x00000018ff007819 */ /* 0x000fe40000011600 */
[----:B------:R-:W-:Y:S01]  /*7ab0*/  F2FP.BF16.PACK_AB R18, R19, R21 ;  /* 0x000000151312723e */ /* 0x000fe200000010ff */
[----:B------:R-:W-:Y:S01]  /*7ac0*/  @!P2 HFMA2.BF16_V2 R55, -RZ.H0_H0, RZ.H0_H0, -R144.H0_H0 ;  /* 0x200000ffff37a231 */ /* 0x000fe20000340990 */
[----:B------:R-:W-:Y:S01]  /*7ad0*/  PRMT R212, R143, 0x5410, R142 ;  /* 0x000054108fd47816 */ /* 0x000fe2000000008e */
[----:B------:R-:W1:Y:S01]  /*7ae0*/  MUFU.EX2 R19, R108 ;  /* 0x0000006c00137308 */ /* 0x000e620000000800 */
[----:B------:R-:W-:Y:S02]  /*7af0*/  @!P0 PRMT R142, R58, 0x5410, RZ ;  /* 0x000054103a8e8816 */ /* 0x000fe400000000ff */
[----:B------:R-:W-:-:S02]  /*7b00*/  ISETP.GE.U32.AND P0, PT, R217, R0, PT ;  /* 0x00000000d900720c */ /* 0x000fc40003f06070 */
[----:B------:R-:W-:-:S03]  /*7b10*/  LOP3.LUT R0, R6, 0xff, RZ, 0xc0, !PT ;  /* 0x000000ff06007812 */ /* 0x000fc600078ec0ff */
[----:B------:R-:W2:Y:S01]  /*7b20*/  MUFU.EX2 R11, R105 ;  /* 0x00000069000b7308 */ /* 0x000ea20000000800 */
[----:B------:R-:W-:Y:S01]  /*7b30*/  @!P2 PRMT R144, R55, 0x5410, RZ ;  /* 0x000054103790a816 */ /* 0x000fe200000000ff */
[----:B------:R-:W-:Y:S01]  /*7b40*/  @!P1 HFMA2.BF16_V2 R60, -RZ.H0_H0, RZ.H0_H0, -R143.H0_H0 ;  /* 0x200000ffff3c9231 */ /* 0x000fe2000034098f */
[----:B------:R-:W-:Y:S02]  /*7b50*/  LOP3.LUT R10, R9, R238, R10, 0x96, !PT ;  /* 0x000000ee090a7212 */ /* 0x000fe400078e960a */
[----:B------:R-:W-:Y:S01]  /*7b60*/  ISETP.GE.U32.AND P2, PT, R217, R0, PT ;  /* 0x00000000d900720c */ /* 0x000fe20003f46070 */
[----:B------:R-:W-:Y:S01]  /*7b70*/  @!P5 HFMA2.BF16_V2 R61, -RZ.H0_H0, RZ.H0_H0, -R146.H0_H0 ;  /* 0x200000ffff3dd231 */ /* 0x000fe20000340992 */
[--C-:B------:R-:W-:Y:S02]  /*7b80*/  SHF.R.U32.HI R0, RZ, 0x10, R6.reuse ;  /* 0x00000010ff007819 */ /* 0x100fe40000011606 */
[----:B------:R-:W-:Y:S02]  /*7b90*/  LOP3.LUT R9, R6, 0xffff, RZ, 0xc0, !PT ;  /* 0x0000ffff06097812 */ /* 0x000fe400078ec0ff */
[----:B------:R-:W-:Y:S01]  /*7ba0*/  SHF.R.U32.HI R6, RZ, 0x18, R6 ;  /* 0x00000018ff067819 */ /* 0x000fe20000011606 */
[----:B------:R-:W-:Y:S01]  /*7bb0*/  @!P6 HFMA2.BF16_V2 R53, -RZ.H0_H0, RZ.H0_H0, -R148.H0_H0 ;  /* 0x200000ffff35e231 */ /* 0x000fe20000340994 */
[----:B------:R-:W-:-:S02]  /*7bc0*/  LOP3.LUT R2, R2, 0xff, RZ, 0xc0, !PT ;  /* 0x000000ff02027812 */ /* 0x000fc400078ec0ff */
[----:B------:R-:W-:Y:S01]  /*7bd0*/  @!P1 PRMT R143, R60, 0x5410, RZ ;  /* 0x000054103c8f9816 */ /* 0x000fe200000000ff */
[----:B------:R-:W3:Y:S01]  /*7be0*/  MUFU.EX2 R21, R93 ;  /* 0x0000005d00157308 */ /* 0x000ee20000000800 */
[----:B------:R-:W-:Y:S01]  /*7bf0*/  ISETP.GE.U32.AND P1, PT, R217, R6, PT ;  /* 0x00000006d900720c */ /* 0x000fe20003f26070 */
[----:B------:R-:W-:Y:S01]  /*7c00*/  IMAD.WIDE.U32 R6, R10, -0x2daee0ad, RZ ;  /* 0xd2511f530a067825 */ /* 0x000fe200078e00ff */
[----:B------:R-:W-:Y:S02]  /*7c10*/  @!P5 PRMT R146, R61, 0x5410, RZ ;  /* 0x000054103d92d816 */ /* 0x000fe400000000ff */
[----:B------:R-:W-:Y:S02]  /*7c20*/  LOP3.LUT R0, R0, 0xff, RZ, 0xc0, !PT ;  /* 0x000000ff00007812 */ /* 0x000fe400078ec0ff */
[----:B------:R-:W-:Y:S01]  /*7c30*/  ISETP.GE.U32.AND P5, PT, R217, R2, PT ;  /* 0x00000002d900720c */ /* 0x000fe20003fa6070 */
[----:B------:R-:W4:Y:S01]  /*7c40*/  MUFU.EX2 R20, R90 ;  /* 0x0000005a00147308 */ /* 0x000f220000000800 */
[----:B-1----:R-:W-:Y:S01]  /*7c50*/  FADD.FTZ R2, R19, R14 ;  /* 0x0000000e13027221 */ /* 0x002fe20000010000 */
[----:B------:R-:W-:-:S02]  /*7c60*/  @!P6 PRMT R148, R53, 0x5410, RZ ;  /* 0x000054103594e816 */ /* 0x000fc400000000ff */
[----:B------:R-:W-:Y:S02]  /*7c70*/  ISETP.GE.U32.AND P6, PT, R217, R0, PT ;  /* 0x00000000d900720c */ /* 0x000fe40003fc6070 */
[C---:B------:R-:W-:Y:S02]  /*7c80*/  PRMT R139, R16.reuse, 0x7610, R139 ;  /* 0x00007610108b7816 */ /* 0x040fe4000000008b */
[----:B------:R-:W-:Y:S01]  /*7c90*/  LOP3.LUT R0, R7, R237, R12, 0x96, !PT ;  /* 0x000000ed07007212 */ /* 0x000fe200078e960c */
[----:B--2---:R-:W-:Y:S01]  /*7ca0*/  FADD.FTZ R12, R11, R2 ;  /* 0x000000020b0c7221 */ /* 0x004fe20000010000 */
[----:B------:R-:W-:Y:S01]  /*7cb0*/  SHF.R.U32.HI R2, RZ, 0x8, R9 ;  /* 0x00000008ff027819 */ /* 0x000fe20000011609 */
[----:B------:R-:W-:Y:S01]  /*7cc0*/  @!P4 HFMA2.BF16_V2 R64, -RZ.H0_H0, RZ.H0_H0, -R139.H0_H0 ;  /* 0x200000ffff40c231 */ /* 0x000fe2000034098b */
[----:B------:R-:W-:Y:S02]  /*7cd0*/  PRMT R137, R16, 0x7632, R137 ;  /* 0x0000763210897816 */ /* 0x000fe40000000089 */
[----:B------:R-:W-:-:S02]  /*7ce0*/  LOP3.LUT R2, R2, 0xffff, RZ, 0xc0, !PT ;  /* 0x0000ffff02027812 */ /* 0x000fc400078ec0ff */
[----:B------:R-:W-:Y:S02]  /*7cf0*/  PRMT R209, R139, 0x5410, R137 ;  /* 0x000054108bd17816 */ /* 0x000fe40000000089 */
[----:B------:R-:W-:Y:S02]  /*7d00*/  PRMT R129, R15, 0x7610, R129 ;  /* 0x000076100f817816 */ /* 0x000fe40000000081 */
[----:B------:R-:W-:Y:S01]  /*7d10*/  @!P4 PRMT R139, R64, 0x5410, RZ ;  /* 0x00005410408bc816 */ /* 0x000fe200000000ff */
[----:B---3--:R-:W-:Y:S01]  /*7d20*/  FADD.FTZ R5, R21, R5 ;  /* 0x0000000515057221 */ /* 0x008fe20000010000 */
[----:B------:R-:W-:Y:S01]  /*7d30*/  ISETP.GE.U32.AND P4, PT, R217, R2, PT ;  /* 0x00000002d900720c */ /* 0x000fe20003f86070 */
[----:B------:R-:W1:Y:S01]  /*7d40*/  MUFU.EX2 R14, R80 ;  /* 0x00000050000e7308 */ /* 0x000e620000000800 */
[----:B----4-:R-:W-:Y:S02]  /*7d50*/  F2FP.BF16.PACK_AB R10, R20, R21 ;  /* 0x00000015140a723e */ /* 0x010fe400000010ff */
[----:B------:R-:W-:Y:S01]  /*7d60*/  SHF.R.U32.HI R2, RZ, 0x10, R0 ;  /* 0x00000010ff027819 */ /* 0x000fe20000011600 */
[----:B------:R-:W-:Y:S01]  /*7d70*/  @!P5 HFMA2.BF16_V2 R66, -RZ.H0_H0, RZ.H0_H0, -R129.H0_H0 ;  /* 0x200000ffff42d231 */ /* 0x000fe20000340981 */
[----:B------:R-:W-:-:S03]  /*7d80*/  PRMT R131, R15, 0x7632, R131 ;  /* 0x000076320f837816 */ /* 0x000fc60000000083 */
[----:B------:R2:W-:Y:S01]  /*7d90*/  MUFU.EX2 R21, R107 ;  /* 0x0000006b00157308 */ /* 0x0005e20000000800 */
[----:B------:R-:W-:Y:S02]  /*7da0*/  LOP3.LUT R2, R2, 0xff, RZ, 0xc0, !PT ;  /* 0x000000ff02027812 */ /* 0x000fe400078ec0ff */
[----:B------:R-:W-:Y:S02]  /*7db0*/  PRMT R208, R129, 0x5410, R131 ;  /* 0x0000541081d07816 */ /* 0x000fe40000000083 */
[----:B------:R-:W-:-:S03]  /*7dc0*/  @!P5 PRMT R129, R66, 0x5410, RZ ;  /* 0x000054104281d816 */ /* 0x000fc600000000ff */
[----:B------:R-:W3:Y:S01]  /*7dd0*/  MUFU.EX2 R9, R87 ;  /* 0x0000005700097308 */ /* 0x000ee20000000800 */
[C---:B------:R-:W-:Y:S02]  /*7de0*/  PRMT R106, R18.reuse, 0x7632, R106 ;  /* 0x00007632126a7816 */ /* 0x040fe4000000006a */
[----:B--2---:R-:W-:Y:S02]  /*7df0*/  PRMT R107, R18, 0x7610, R107 ;  /* 0x00007610126b7816 */ /* 0x004fe4000000006b */
[----:B------:R-:W-:-:S03]  /*7e00*/  ISETP.GE.U32.AND P5, PT, R217, R2, PT ;  /* 0x00000002d900720c */ /* 0x000fc60003fa6070 */
[----:B------:R-:W-:Y:S01]  /*7e10*/  @!P2 HFMA2.BF16_V2 R68, -RZ.H0_H0, RZ.H0_H0, -R107.H0_H0 ;  /* 0x200000ffff44a231 */ /* 0x000fe2000034096b */
[----:B------:R-:W-:Y:S01]  /*7e20*/  LOP3.LUT R2, R0, 0xff, RZ, 0xc0, !PT ;  /* 0x000000ff00027812 */ /* 0x000fe200078ec0ff */
[----:B------:R-:W-:Y:S01]  /*7e30*/  IMAD.MOV.U32 R30, RZ, RZ, R207 ;  /* 0x000000ffff1e7224 */ /* 0x000fe200078e00cf */
[----:B------:R-:W-:Y:S01]  /*7e40*/  PRMT R207, R107, 0x5410, R106 ;  /* 0x000054106bcf7816 */ /* 0x000fe2000000006a */
[----:B------:R-:W-:Y:S01]  /*7e50*/  FADD.FTZ R5, R20, R5 ;  /* 0x0000000514057221 */ /* 0x000fe20000010000 */
[----:B------:R-:W-:Y:S01]  /*7e60*/  @!P2 PRMT R107, R68, 0x5410, RZ ;  /* 0x00005410446ba816 */ /* 0x000fe200000000ff */
[----:B------:R-:W-:Y:S01]  /*7e70*/  @!P4 HFMA2.BF16_V2 R69, -RZ.H0_H0, RZ.H0_H0, -R106.H0_H0 ;  /* 0x200000ffff45c231 */ /* 0x000fe2000034096a */
[C---:B------:R-:W-:Y:S01]  /*7e80*/  LOP3.LUT R13, R6.reuse, 0xffff, RZ, 0xc0, !PT ;  /* 0x0000ffff060d7812 */ /* 0x040fe200078ec0ff */
[----:B------:R-:W-:Y:S01]  /*7e90*/  @!P3 HFMA2.BF16_V2 R65, -RZ.H0_H0, RZ.H0_H0, -R137.H0_H0 ;  /* 0x200000ffff41b231 */ /* 0x000fe20000340989 */
[----:B------:R-:W-:Y:S01]  /*7ea0*/  ISETP.GE.U32.AND P2, PT, R217, R2, PT ;  /* 0x00000002d900720c */ /* 0x000fe20003f46070 */
[----:B------:R-:W-:Y:S01]  /*7eb0*/  @!P0 HFMA2.BF16_V2 R67, -RZ.H0_H0, RZ.H0_H0, -R131.H0_H0 ;  /* 0x200000ffff438231 */ /* 0x000fe20000340983 */
[----:B------:R-:W-:Y:S01]  /*7ec0*/  PRMT R89, R17, 0x7632, R89 ;  /* 0x0000763211597816 */ /* 0x000fe20000000059 */
[----:B------:R2:W-:Y:S01]  /*7ed0*/  MUFU.EX2 R15, R88 ;  /* 0x00000058000f7308 */ /* 0x0005e20000000800 */
[----:B------:R-:W-:-:S02]  /*7ee0*/  LOP3.LUT R8, R6, 0xff, RZ, 0xc0, !PT ;  /* 0x000000ff06087812 */ /* 0x000fc400078ec0ff */
[----:B------:R-:W-:Y:S02]  /*7ef0*/  SHF.R.U32.HI R7, RZ, 0x10, R6 ;  /* 0x00000010ff077819 */ /* 0x000fe40000011606 */
[----:B------:R-:W-:Y:S01]  /*7f00*/  SHF.R.U32.HI R2, RZ, 0x18, R0 ;  /* 0x00000018ff027819 */ /* 0x000fe20000011600 */
[----:B-1----:R-:W-:Y:S01]  /*7f10*/  FADD.FTZ R5, R14, R5 ;  /* 0x000000050e057221 */ /* 0x002fe20000010000 */
[----:B------:R-:W-:Y:S02]  /*7f20*/  SHF.R.U32.HI R6, RZ, 0x18, R6 ;  /* 0x00000018ff067819 */ /* 0x000fe40000011606 */
[----:B------:R-:W-:Y:S01]  /*7f30*/  LOP3.LUT R0, R0, 0xffff, RZ, 0xc0, !PT ;  /* 0x0000ffff00007812 */ /* 0x000fe200078ec0ff */
[----:B------:R-:W-:Y:S01]  /*7f40*/  @!P1 HFMA2.BF16_V2 R72, -RZ.H0_H0, RZ.H0_H0, -R89.H0_H0 ;  /* 0x200000ffff489231 */ /* 0x000fe20000340959 */
[----:B------:R-:W-:Y:S02]  /*7f50*/  @!P4 PRMT R106, R69, 0x5410, RZ ;  /* 0x00005410456ac816 */ /* 0x000fe400000000ff */
[----:B------:R-:W-:-:S02]  /*7f60*/  @!P3 PRMT R137, R65, 0x5410, RZ ;  /* 0x000054104189b816 */ /* 0x000fc400000000ff */
[----:B--2---:R-:W-:Y:S02]  /*7f70*/  PRMT R88, R17, 0x7610, R88 ;  /* 0x0000761011587816 */ /* 0x004fe40000000058 */
[----:B------:R-:W-:Y:S02]  /*7f80*/  @!P0 PRMT R131, R67, 0x5410, RZ ;  /* 0x0000541043838816 */ /* 0x000fe400000000ff */
[C---:B------:R-:W-:Y:S02]  /*7f90*/  ISETP.GE.U32.AND P4, PT, R217.reuse, R2, PT ;  /* 0x00000002d900720c */ /* 0x040fe40003f86070 */
[----:B------:R-:W-:Y:S01]  /*7fa0*/  ISETP.GE.U32.AND P3, PT, R217, R8, PT ;  /* 0x00000008d900720c */ /* 0x000fe20003f66070 */
[----:B---3--:R-:W-:Y:S01]  /*7fb0*/  FADD.FTZ R8, R9, R5 ;  /* 0x0000000509087221 */ /* 0x008fe20000010000 */
[----:B------:R-:W-:Y:S02]  /*7fc0*/  ISETP.GE.U32.AND P0, PT, R217, R6, PT ;  /* 0x00000006d900720c */ /* 0x000fe40003f06070 */
[----:B------:R-:W-:-:S02]  /*7fd0*/  LOP3.LUT R2, R7, 0xff, RZ, 0xc0, !PT ;  /* 0x000000ff07027812 */ /* 0x000fc400078ec0ff */
[----:B------:R-:W-:Y:S01]  /*7fe0*/  SHF.R.U32.HI R0, RZ, 0x8, R0 ;  /* 0x00000008ff007819 */ /* 0x000fe20000011600 */
[----:B------:R-:W-:Y:S01]  /*7ff0*/  IMAD.MOV.U32 R32, RZ, RZ, R204 ;  /* 0x000000ffff207224 */ /* 0x000fe200078e00cc */
[----:B------:R-:W-:Y:S01]  /*8000*/  F2FP.BF16.PACK_AB R6, R9, R14 ;  /* 0x0000000e0906723e */ /* 0x000fe200000010ff */
[----:B------:R-:W-:Y:S01]  /*8010*/  @!P6 HFMA2.BF16_V2 R73, -RZ.H0_H0, RZ.H0_H0, -R88.H0_H0 ;  /* 0x200000ffff49e231 */ /* 0x000fe20000340958 */
[----:B------:R-:W1:Y:S01]  /*8020*/  MUFU.EX2 R9, R95 ;  /* 0x0000005f00097308 */ /* 0x000e620000000800 */
[----:B------:R-:W-:Y:S02]  /*8030*/  PRMT R204, R88, 0x5410, R89 ;  /* 0x0000541058cc7816 */ /* 0x000fe40000000059 */
[----:B------:R-:W-:Y:S02]  /*8040*/  @!P1 PRMT R89, R72, 0x5410, RZ ;  /* 0x0000541048599816 */ /* 0x000fe400000000ff */
[----:B------:R-:W-:Y:S02]  /*8050*/  LOP3.LUT R0, R0, 0xffff, RZ, 0xc0, !PT ;  /* 0x0000ffff00007812 */ /* 0x000fe400078ec0ff */
[----:B------:R-:W-:-:S02]  /*8060*/  ISETP.GE.U32.AND P1, PT, R217, R2, PT ;  /* 0x00000002d900720c */ /* 0x000fc40003f26070 */
[C---:B------:R-:W-:Y:S01]  /*8070*/  PRMT R128, R10.reuse, 0x7610, R128 ;  /* 0x000076100a807816 */ /* 0x040fe20000000080 */
[----:B------:R-:W2:Y:S01]  /*8080*/  MUFU.EX2 R2, R91 ;  /* 0x0000005b00027308 */ /* 0x000ea20000000800 */
[----:B------:R-:W-:Y:S02]  /*8090*/  @!P6 PRMT R88, R73, 0x5410, RZ ;  /* 0x000054104958e816 */ /* 0x000fe400000000ff */
[----:B------:R-:W-:Y:S02]  /*80a0*/  ISETP.GE.U32.AND P6, PT, R217, R0, PT ;  /* 0x00000000d900720c */ /* 0x000fe40003fc6070 */
[----:B------:R-:W-:Y:S01]  /*80b0*/  SHF.R.U32.HI R0, RZ, 0x8, R13 ;  /* 0x00000008ff007819 */ /* 0x000fe2000001160d */
[----:B------:R-:W-:Y:S01]  /*80c0*/  @!P2 HFMA2.BF16_V2 R75, -RZ.H0_H0, RZ.H0_H0, -R128.H0_H0 ;  /* 0x200000ffff4ba231 */ /* 0x000fe20000340980 */
[----:B------:R-:W-:Y:S01]  /*80d0*/  PRMT R127, R10, 0x7632, R127 ;  /* 0x000076320a7f7816 */ /* 0x000fe2000000007f */
[----:B------:R-:W3:Y:S01]  /*80e0*/  MUFU.EX2 R7, R70 ;  /* 0x0000004600077308 */ /* 0x000ee20000000800 */
[----:B------:R-:W-:Y:S01]  /*80f0*/  LOP3.LUT R0, R0, 0xffff, RZ, 0xc0, !PT ;  /* 0x0000ffff00007812 */ /* 0x000fe200078ec0ff */
[----:B------:R-:W-:Y:S01]  /*8100*/  IMAD.MOV.U32 R27, RZ, RZ, R160 ;  /* 0x000000ffff1b7224 */ /* 0x000fe200078e00a0 */
[----:B------:R-:W-:-:S02]  /*8110*/  PRMT R160, R128, 0x5410, R127 ;  /* 0x0000541080a07816 */ /* 0x000fc4000000007f */
[C---:B------:R-:W-:Y:S02]  /*8120*/  PRMT R136, R6.reuse, 0x7610, R136 ;  /* 0x0000761006887816 */ /* 0x040fe40000000088 */
[----:B------:R-:W-:Y:S01]  /*8130*/  PRMT R130, R6, 0x7632, R130 ;  /* 0x0000763206827816 */ /* 0x000fe20000000082 */
[----:B------:R-:W4:Y:S01]  /*8140*/  MUFU.EX2 R20, R154 ;  /* 0x0000009a00147308 */ /* 0x000f220000000800 */
[----:B------:R-:W-:Y:S02]  /*8150*/  @!P2 PRMT R128, R75, 0x5410, RZ ;  /* 0x000054104b80a816 */ /* 0x000fe400000000ff */
[----:B------:R-:W-:Y:S01]  /*8160*/  ISETP.GE.U32.AND P2, PT, R217, R0, PT ;  /* 0x00000000d900720c */ /* 0x000fe20003f46070 */
[----:B-1----:R-:W-:Y:S01]  /*8170*/  FADD.FTZ R0, R9, R12 ;  /* 0x0000000c09007221 */ /* 0x002fe20000010000 */
[----:B------:R-:W-:-:S03]  /*8180*/  F2FP.BF16.PACK_AB R11, R11, R19 ;  /* 0x000000130b0b723e */ /* 0x000fc600000010ff */
[----:B------:R-:W1:Y:S01]  /*8190*/  MUFU.EX2 R6, R74 ;  /* 0x0000004a00067308 */ /* 0x000e620000000800 */
[C---:B--2---:R-:W-:Y:S01]  /*81a0*/  FADD.FTZ R5, R2.reuse, R0 ;  /* 0x0000000002057221 */ /* 0x044fe20000010000 */
[----:B------:R-:W-:-:S06]  /*81b0*/  F2FP.BF16.PACK_AB R0, R2, R9 ;  /* 0x000000090200723e */ /* 0x000fcc00000010ff */
[----:B------:R-:W2:Y:S01]  /*81c0*/  MUFU.EX2 R19, R155 ;  /* 0x0000009b00137308 */ /* 0x000ea20000000800 */
[----:B------:R-:W-:Y:S01]  /*81d0*/  @!P6 HFMA2.BF16_V2 R76, -RZ.H0_H0, RZ.H0_H0, -R127.H0_H0 ;  /* 0x200000ffff4ce231 */ /* 0x000fe2000034097f */
[----:B------:R-:W-:-:S06]  /*81e0*/  PRMT R141, R0, 0x7610, R141 ;  /* 0x00007610008d7816 */ /* 0x000fcc000000008d */
[----:B------:R-:W1:Y:S01]  /*81f0*/  MUFU.EX2 R16, R99 ;  /* 0x0000006300107308 */ /* 0x000e620000000800 */
[----:B------:R-:W-:Y:S01]  /*8200*/  PRMT R140, R0, 0x7632, R140 ;  /* 0x00007632008c7816 */ /* 0x000fe2000000008c */
[----:B------:R-:W-:Y:S02]  /*8210*/  FADD.FTZ R0, R21, R23 ;  /* 0x0000001715007221 */ /* 0x000fe40000010000 */
[----:B---3--:R-:W-:-:S04]  /*8220*/  FADD.FTZ R2, R7, R22 ;  /* 0x0000001607027221 */ /* 0x008fc80000010000 */
[----:B------:R-:W3:Y:S01]  /*8230*/  MUFU.EX2 R14, R156 ;  /* 0x0000009c000e7308 */ /* 0x000ee20000000800 */
[----:B------:R-:W-:-:S07]  /*8240*/  @!P6 PRMT R127, R76, 0x5410, RZ ;  /* 0x000054104c7fe816 */ /* 0x000fce00000000ff */
[----:B------:R-:W-:Y:S01]  /*8250*/  MUFU.EX2 R17, R102 ;  /* 0x0000006600117308 */ /* 0x000fe20000000800 */
[----:B----4-:R-:W-:-:S07]  /*8260*/  FADD.FTZ R0, R20, R0 ;  /* 0x0000000014007221 */ /* 0x010fce0000010000 */
[----:B------:R-:W4:Y:S01]  /*8270*/  MUFU.EX2 R10, R94 ;  /* 0x0000005e000a7308 */ /* 0x000f220000000800 */
[C---:B-1----:R-:W-:Y:S01]  /*8280*/  FADD.FTZ R23, R6.reuse, R2 ;  /* 0x0000000206177221 */ /* 0x042fe20000010000 */
[----:B------:R-:W-:Y:S01]  /*8290*/  F2FP.BF16.PACK_AB R76, R6, R7 ;  /* 0x00000007064c723e */ /* 0x000fe200000010ff */
[----:B------:R-:W-:-:S05]  /*82a0*/  FADD.FTZ R2, R15, R8 ;  /* 0x000000080f027221 */ /* 0x000fca0000010000 */
[----:B------:R-:W-:Y:S01]  /*82b0*/  MUFU.EX2 R18, R109 ;  /* 0x0000006d00127308 */ /* 0x000fe20000000800 */
[----:B--2---:R-:W-:-:S07]  /*82c0*/  FADD.FTZ R0, R19, R0 ;  /* 0x0000000013007221 */ /* 0x004fce0000010000 */
[----:B------:R-:W1:Y:S01]  /*82d0*/  MUFU.EX2 R9, R86 ;  /* 0x0000005600097308 */ /* 0x000e620000000800 */
[----:B------:R-:W-:-:S07]  /*82e0*/  FADD.FTZ R2, R16, R2 ;  /* 0x0000000210027221 */ /* 0x000fce0000010000 */
[----:B------:R-:W2:Y:S01]  /*82f0*/  MUFU.EX2 R7, R103 ;  /* 0x0000006700077308 */ /* 0x000ea20000000800 */
[----:B---3--:R-:W-:Y:S01]  /*8300*/  FADD.FTZ R22, R14, R0 ;  /* 0x000000000e167221 */ /* 0x008fe20000010000 */
[----:B------:R-:W-:Y:S01]  /*8310*/  PRMT R126, R11, 0x7610, R126 ;  /* 0x000076100b7e7816 */ /* 0x000fe2000000007e */
[----:B----4-:R-:W-:-:S05]  /*8320*/  FADD.FTZ R0, R10, R5 ;  /* 0x000000050a007221 */ /* 0x010fca0000010000 */
[----:B------:R-:W3:Y:S01]  /*8330*/  MUFU.EX2 R6, R104 ;  /* 0x0000006800067308 */ /* 0x000ee20000000800 */
[----:B------:R-:W-:Y:S01]  /*8340*/  FADD.FTZ R2, R17, R2 ;  /* 0x0000000211027221 */ /* 0x000fe20000010000 */
[----:B------:R-:W-:Y:S01]  /*8350*/  PRMT R138, R11, 0x7632, R138 ;  /* 0x000076320b8a7816 */ /* 0x000fe2000000008a */
[----:B-1----:R-:W-:Y:S01]  /*8360*/  FADD.FTZ R0, R9, R0 ;  /* 0x0000000009007221 */ /* 0x002fe20000010000 */
[----:B------:R-:W-:Y:S01]  /*8370*/  @!P5 HFMA2.BF16_V2 R78, -RZ.H0_H0, RZ.H0_H0, -R126.H0_H0 ;  /* 0x200000ffff4ed231 */ /* 0x000fe2000034097e */
[----:B------:R-:W-:Y:S01]  /*8380*/  FADD.FTZ R5, R18, R2 ;  /* 0x0000000212057221 */ /* 0x000fe20000010000 */
[----:B------:R-:W-:Y:S01]  /*8390*/  IADD3 R2, R71, 0x2, RZ ;  /* 0x0000000247027810 */ /* 0x000fe20007ffe0ff */
[----:B------:R-:W-:Y:S01]  /*83a0*/  IMAD.MOV.U32 R156, RZ, RZ, R159 ;  /* 0x000000ffff9c7224 */ /* 0x000fe200078e009f */
[----:B------:R-:W-:Y:S01]  /*83b0*/  PRMT R159, R126, 0x5410, R138 ;  /* 0x000054107e9f7816 */ /* 0x000fe2000000008a */
[----:B--2---:R-:W-:Y:S01]  /*83c0*/  FADD.FTZ R0, R7, R0 ;  /* 0x0000000007007221 */ /* 0x004fe20000010000 */
[----:B------:R-:W-:-:S02]  /*83d0*/  LOP3.LUT R154, R223, R2, RZ, 0x3c, !PT ;  /* 0x00000002df9a7212 */ /* 0x000fc400078e3cff */
[----:B------:R-:W-:Y:S01]  /*83e0*/  @!P5 PRMT R126, R78, 0x5410, RZ ;  /* 0x000054104e7ed816 */ /* 0x000fe200000000ff */
[----:B------:R-:W-:Y:S01]  /*83f0*/  IMAD.MOV.U32 R31, RZ, RZ, R24 ;  /* 0x000000ffff1f7224 */ /* 0x000fe200078e0018 */
[----:B------:R-:W-:Y:S01]  /*8400*/  F2FP.BF16.PACK_AB R78, R14, R19 ;  /* 0x000000130e4e723e */ /* 0x000fe200000010ff */
[----:B------:R-:W-:Y:S02]  /*8410*/  IMAD.MOV.U32 R24, RZ, RZ, R38 ;  /* 0x000000ffff187224 */ /* 0x000fe400078e0026 */
[----:B---3--:R-:W-:Y:S01]  /*8420*/  FADD.FTZ R14, R6, R0 ;  /* 0x00000000060e7221 */ /* 0x008fe20000010000 */
[----:B------:R-:W-:Y:S02]  /*8430*/  LOP3.LUT R0, R154, R133, RZ, 0x3c, !PT ;  /* 0x000000859a007212 */ /* 0x000fe400078e3cff */
[----:B------:R-:W-:Y:S01]  /*8440*/  F2FP.BF16.PACK_AB R80, R20, R21 ;  /* 0x000000151450723e */ /* 0x000fe200000010ff */
[----:B------:R-:W-:Y:S02]  /*8450*/  IMAD.MOV.U32 R20, RZ, RZ, R24 ;  /* 0x000000ffff147224 */ /* 0x000fe400078e0018 */
[----:B------:R-:W-:Y:S01]  /*8460*/  IMAD.WIDE.U32 R24, R0, -0x326172a9, RZ ;  /* 0xcd9e8d5700187825 */ /* 0x000fe200078e00ff */
[----:B------:R-:W-:-:S02]  /*8470*/  F2FP.BF16.PACK_AB R18, R18, R17 ;  /* 0x000000111212723e */ /* 0x000fc400000010ff */
[----:B------:R-:W-:Y:S02]  /*8480*/  F2FP.BF16.PACK_AB R17, R6, R7 ;  /* 0x000000070611723e */ /* 0x000fe400000010ff */
[----:B------:R-:W-:Y:S02]  /*8490*/  LOP3.LUT R6, R25, R232, R186, 0x96, !PT ;  /* 0x000000e819067212 */ /* 0x000fe400078e96ba */
[----:B------:R-:W-:Y:S02]  /*84a0*/  LOP3.LUT R8, R101, R233, R24, 0x96, !PT ;  /* 0x000000e965087212 */ /* 0x000fe400078e9618 */
[----:B------:R-:W-:Y:S01]  /*84b0*/  F2FP.BF16.PACK_AB R16, R16, R15 ;  /* 0x0000000f1010723e */ /* 0x000fe200000010ff */
[----:B------:R-:W-:Y:S01]  /*84c0*/  IMAD.WIDE.U32 R6, R6, -0x2daee0ad, RZ ;  /* 0xd2511f5306067825 */ /* 0x000fe200078e00ff */
[----:B------:R-:W-:-:S03]  /*84d0*/  F2FP.BF16.PACK_AB R15, R9, R10 ;  /* 0x0000000a090f723e */ /* 0x000fc600000010ff */
        /* <DEDUP_REMOVED lines=14> */
[----:B------:R-:W-:-:S04]  /*85c0*/  LOP3.LUT R0, R7, R242, R8, 0x96, !PT ;  /* 0x000000f207007212 */ /* 0x000fc800078e9608 */
[C---:B------:R-:W-:Y:S02]  /*85d0*/  LOP3.LUT R2, R0.reuse, 0xff, RZ, 0xc0, !PT ;  /* 0x000000ff00027812 */ /* 0x040fe400078ec0ff */
[----:B------:R-:W-:Y:S02]  /*85e0*/  @!P4 PRMT R138, R77, 0x5410, RZ ;  /* 0x000054104d8ac816 */ /* 0x000fe400000000ff */
[----:B------:R-:W-:Y:S02]  /*85f0*/  ISETP.GE.U32.AND P4, PT, R217, R2, PT ;  /* 0x00000002d900720c */ /* 0x000fe40003f86070 */
[----:B------:R-:W-:Y:S01]  /*8600*/  LOP3.LUT R2, R0, 0xffff, RZ, 0xc0, !PT ;  /* 0x0000ffff00027812 */ /* 0x000fe200078ec0ff */
[----:B------:R-:W-:-:S03]  /*8610*/  @!P3 HFMA2.BF16_V2 R83, -RZ.H0_H0, RZ.H0_H0, -R136.H0_H0 ;  /* 0x200000ffff53b231 */ /* 0x000fc60000340988 */
[----:B------:R-:W-:Y:S01]  /*8620*/  SHF.R.U32.HI R2, RZ, 0x8, R2 ;  /* 0x00000008ff027819 */ /* 0x000fe20000011602 */
[----:B------:R-:W-:Y:S01]  /*8630*/  IMAD.MOV.U32 R155, RZ, RZ, R158 ;  /* 0x000000ffff9b7224 */ /* 0x000fe200078e009e */
[----:B------:R-:W-:Y:S02]  /*8640*/  PRMT R158, R136, 0x5410, R130 ;  /* 0x00005410889e7816 */ /* 0x000fe40000000082 */
[----:B------:R-:W-:Y:S01]  /*8650*/  LOP3.LUT R2, R2, 0xffff, RZ, 0xc0, !PT ;  /* 0x0000ffff02027812 */ /* 0x000fe200078ec0ff */
[----:B------:R-:W-:Y:S01]  /*8660*/  @!P0 HFMA2.BF16_V2 R79, -RZ.H0_H0, RZ.H0_H0, -R140.H0_H0 ;  /* 0x200000ffff4f8231 */ /* 0x000fe2000034098c */
[----:B------:R-:W-:Y:S02]  /*8670*/  @!P3 PRMT R136, R83, 0x5410, RZ ;  /* 0x000054105388b816 */ /* 0x000fe400000000ff */
[----:B------:R-:W-:Y:S02]  /*8680*/  ISETP.GE.U32.AND P3, PT, R217, R2, PT ;  /* 0x00000002d900720c */ /* 0x000fe40003f66070 */
[----:B------:R-:W-:-:S02]  /*8690*/  SHF.R.U32.HI R2, RZ, 0x10, R0 ;  /* 0x00000010ff027819 */ /* 0x000fc40000011600 */
[----:B------:R-:W-:Y:S01]  /*86a0*/  SHF.R.U32.HI R0, RZ, 0x18, R0 ;  /* 0x00000018ff007819 */ /* 0x000fe20000011600 */
[----:B------:R-:W-:Y:S01]  /*86b0*/  @!P2 HFMA2.BF16_V2 R82, -RZ.H0_H0, RZ.H0_H0, -R130.H0_H0 ;  /* 0x200000ffff52a231 */ /* 0x000fe20000340982 */
[----:B------:R-:W-:Y:S02]  /*86c0*/  PRMT R38, R141, 0x5410, R140 ;  /* 0x000054108d267816 */ /* 0x000fe4000000008c */
[----:B------:R-:W-:Y:S01]  /*86d0*/  @!P0 PRMT R140, R79, 0x5410, RZ ;  /* 0x000054104f8c8816 */ /* 0x000fe200000000ff */
[----:B------:R-:W1:Y:S01]  /*86e0*/  MUFU.EX2 R21, R119 ;  /* 0x0000007700157308 */ /* 0x000e620000000800 */
[----:B------:R-:W-:Y:S02]  /*86f0*/  ISETP.GE.U32.AND P0, PT, R217, R0, PT ;  /* 0x00000000d900720c */ /* 0x000fe40003f06070 */
[----:B------:R-:W-:Y:S01]  /*8700*/  LOP3.LUT R0, R6, 0xff, RZ, 0xc0, !PT ;  /* 0x000000ff06007812 */ /* 0x000fe200078ec0ff */
[----:B------:R-:W-:Y:S01]  /*8710*/  IMAD.MOV.U32 R8, RZ, RZ, R20 ;  /* 0x000000ffff087224 */ /* 0x000fe200078e0014 */
[----:B------:R-:W-:Y:S01]  /*8720*/  @!P2 PRMT R130, R82, 0x5410, RZ ;  /* 0x000054105282a816 */ /* 0x000fe200000000ff */
[----:B------:R-:W-:-:S02]  /*8730*/  @!P1 HFMA2.BF16_V2 R81, -RZ.H0_H0, RZ.H0_H0, -R141.H0_H0 ;  /* 0x200000ffff519231 */ /* 0x000fc4000034098d */
[----:B------:R-:W2:Y:S01]  /*8740*/  MUFU.EX2 R19, R116 ;  /* 0x0000007400137308 */ /* 0x000ea20000000800 */
[----:B------:R-:W-:Y:S02]  /*8750*/  LOP3.LUT R10, R9, R238, R10, 0x96, !PT ;  /* 0x000000ee090a7212 */ /* 0x000fe400078e960a */
[----:B------:R-:W-:Y:S02]  /*8760*/  ISETP.GE.U32.AND P2, PT, R217, R0, PT ;  /* 0x00000000d900720c */ /* 0x000fe40003f46070 */
[--C-:B------:R-:W-:Y:S02]  /*8770*/  SHF.R.U32.HI R0, RZ, 0x10, R6.reuse ;  /* 0x00000010ff007819 */ /* 0x100fe40000011606 */
[----:B------:R-:W-:Y:S01]  /*8780*/  LOP3.LUT R9, R6, 0xffff, RZ, 0xc0, !PT ;  /* 0x0000ffff06097812 */ /* 0x000fe200078ec0ff */
[----:B------:R-:W3:Y:S01]  /*8790*/  MUFU.EX2 R20, R120 ;  /* 0x0000007800147308 */ /* 0x000ee20000000800 */
[----:B------:R-:W-:Y:S02]  /*87a0*/  SHF.R.U32.HI R6, RZ, 0x18, R6 ;  /* 0x00000018ff067819 */ /* 0x000fe40000011606 */
[----:B------:R-:W-:-:S05]  /*87b0*/  @!P1 PRMT R141, R81, 0x5410, RZ ;  /* 0x00005410518d9816 */ /* 0x000fca00000000ff */
[----:B------:R-:W4:Y:S01]  /*87c0*/  MUFU.EX2 R11, R117 ;  /* 0x00000075000b7308 */ /* 0x000f220000000800 */
[----:B------:R-:W-:Y:S01]  /*87d0*/  ISETP.GE.U32.AND P1, PT, R217, R6, PT ;  /* 0x00000006d900720c */ /* 0x000fe20003f26070 */
[----:B------:R-:W-:Y:S01]  /*87e0*/  IMAD.WIDE.U32 R6, R10, -0x2daee0ad, RZ ;  /* 0xd2511f530a067825 */ /* 0x000fe200078e00ff */
[----:B------:R-:W-:Y:S02]  /*87f0*/  LOP3.LUT R0, R0, 0xff, RZ, 0xc0, !PT ;  /* 0x000000ff00007812 */ /* 0x000fe400078ec0ff */
[----:B------:R-:W-:Y:S01]  /*8800*/  LOP3.LUT R2, R2, 0xff, RZ, 0xc0, !PT ;  /* 0x000000ff02027812 */ /* 0x000fe200078ec0ff */
[----:B-1----:R-:W-:Y:S01]  /*8810*/  FADD.FTZ R5, R21, R5 ;  /* 0x0000000515057221 */ /* 0x002fe20000010000 */
[----:B------:R-:W-:Y:S02]  /*8820*/  ISETP.GE.U32.AND P6, PT, R217, R0, PT ;  /* 0x00000000d900720c */ /* 0x000fe40003fc6070 */
[----:B------:R-:W-:Y:S01]  /*8830*/  LOP3.LUT R0, R7, R237, R12, 0x96, !PT ;  /* 0x000000ed07007212 */ /* 0x000fe200078e960c */
[----:B------:R-:W-:Y:S01]  /*8840*/  IMAD.MOV.U32 R12, RZ, RZ, R8 ;  /* 0x000000ffff0c7224 */ /* 0x000fe200078e0008 */
[----:B------:R-:W-:Y:S01]  /*8850*/  ISETP.GE.U32.AND P5, PT, R217, R2, PT ;  /* 0x00000002d900720c */ /* 0x000fe20003fa6070 */
[----:B--2---:R-:W-:Y:S01]  /*8860*/  FADD.FTZ R2, R19, R14 ;  /* 0x0000000e13027221 */ /* 0x004fe20000010000 */
[C---:B---3--:R-:W-:Y:S01]  /*8870*/  F2FP.BF16.PACK_AB R10, R20.reuse, R21 ;  /* 0x00000015140a723e */ /* 0x048fe200000010ff */
[----:B------:R-:W-:-:S02]  /*8880*/  FADD.FTZ R5, R20, R5 ;  /* 0x0000000514057221 */ /* 0x000fc40000010000 */
[----:B------:R-:W-:Y:S02]  /*8890*/  IMAD.MOV.U32 R20, RZ, RZ, R12 ;  /* 0x000000ffff147224 */ /* 0x000fe400078e000c */
[----:B----4-:R-:W-:Y:S02]  /*88a0*/  FADD.FTZ R12, R11, R2 ;  /* 0x000000020b0c7221 */ /* 0x010fe40000010000 */
[----:B------:R-:W-:Y:S01]  /*88b0*/  IMAD.MOV.U32 R2, RZ, RZ, R158 ;  /* 0x000000ffff027224 */ /* 0x000fe200078e009e */
[C---:B------:R-:W-:Y:S02]  /*88c0*/  PRMT R123, R16.reuse, 0x7610, R123 ;  /* 0x00007610107b7816 */ /* 0x040fe4000000007b */
[----:B------:R-:W-:Y:S01]  /*88d0*/  PRMT R122, R16, 0x7632, R122 ;  /* 0x00007632107a7816 */ /* 0x000fe2000000007a */
[----:B------:R-:W-:Y:S01]  /*88e0*/  IMAD.MOV.U32 R16, RZ, RZ, R2 ;  /* 0x000000ffff107224 */ /* 0x000fe200078e0002 */
[----:B------:R-:W-:Y:S01]  /*88f0*/  SHF.R.U32.HI R2, RZ, 0x8, R9 ;  /* 0x00000008ff027819 */ /* 0x000fe20000011609 */
[----:B------:R-:W-:Y:S01]  /*8900*/  @!P4 HFMA2.BF16_V2 R97, -RZ.H0_H0, RZ.H0_H0, -R123.H0_H0 ;  /* 0x200000ffff61c231 */ /* 0x000fe2000034097b */
[----:B------:R-:W-:Y:S01]  /*8910*/  IMAD.MOV.U32 R9, RZ, RZ, R26 ;  /* 0x000000ffff097224 */ /* 0x000fe200078e001a */
[----:B------:R-:W-:Y:S01]  /*8920*/  STL [R1+0x2c0], R224 ;  /* 0x0002c0e001007387 */ /* 0x000fe20000100800 */
[----:B------:R-:W-:Y:S01]  /*8930*/  LOP3.LUT R2, R2, 0xffff, RZ, 0xc0, !PT ;  /* 0x0000ffff02027812 */ /* 0x000fe200078ec0ff */
[----:B------:R-:W-:Y:S01]  /*8940*/  IMAD.MOV.U32 R14, RZ, RZ, R38 ;  /* 0x000000ffff0e7224 */ /* 0x000fe200078e0026 */
[----:B------:R-:W-:Y:S01]  /*8950*/  PRMT R26, R123, 0x5410, R122 ;  /* 0x000054107b1a7816 */ /* 0x000fe2000000007a */
[----:B------:R1:W-:Y:S01]  /*8960*/  STL.64 [R1+0x238], R186 ;  /* 0x000238ba01007387 */ /* 0x0003e20000100a00 */
[----:B------:R-:W-:Y:S01]  /*8970*/  @!P4 PRMT R123, R97, 0x5410, RZ ;  /* 0x00005410617bc816 */ /* 0x000fe200000000ff */
[----:B------:R-:W-:Y:S01]  /*8980*/  IMAD.MOV.U32 R21, RZ, RZ, R157 ;  /* 0x000000ffff157224 */ /* 0x000fe200078e009d */
[----:B------:R-:W-:Y:S01]  /*8990*/  ISETP.GE.U32.AND P4, PT, R217, R2, PT ;  /* 0x00000002d900720c */ /* 0x000fe20003f86070 */
[----:B------:R-:W-:Y:S01]  /*89a0*/  STL [R1+0x2bc], R221 ;  /* 0x0002bcdd01007387 */ /* 0x000fe20000100800 */
[----:B------:R-:W-:Y:S01]  /*89b0*/  F2FP.BF16.PACK_AB R11, R11, R19 ;  /* 0x000000130b0b723e */ /* 0x000fe200000010ff */
[----:B------:R-:W-:-:S02]  /*89c0*/  IMAD.MOV.U32 R2, RZ, RZ, R9 ;  /* 0x000000ffff027224 */ /* 0x000fc400078e0009 */
[----:B------:R2:W5:Y:S01]  /*89d0*/  LDL.LU R38, [R1+0x3fc] ;  /* 0x0003fc0001267983 */ /* 0x0005620000300800 */
[----:B------:R-:W-:Y:S01]  /*89e0*/  IMAD.MOV.U32 R19, RZ, RZ, R159 ;  /* 0x000000ffff137224 */ /* 0x000fe200078e009f */
[----:B------:R3:W4:Y:S02]  /*89f0*/  MUFU.EX2 R9, R169 ;  /* 0x000000a900097308 */ /* 0x0007240000000800 */
[----:B------:R2:W2:Y:S01]  /*8a00*/  LDL.LU R157, [R1+0x3f8] ;  /* 0x0003f800019d7983 */ /* 0x0004a20000300800 */
[----:B------:R-:W-:-:S03]  /*8a10*/  PRMT R121, R15, 0x7632, R121 ;  /* 0x000076320f797816 */ /* 0x000fc60000000079 */
[----:B------:R1:W2:Y:S01]  /*8a20*/  LDL.LU R158, [R1+0x3f4] ;  /* 0x0003f400019e7983 */ /* 0x0002a20000300800 */
[----:B------:R-:W-:-:S03]  /*8a30*/  PRMT R120, R15, 0x7610, R120 ;  /* 0x000076100f787816 */ /* 0x000fc60000000078 */
[----:B------:R1:W2:Y:S01]  /*8a40*/  LDL.LU R159, [R1+0x3f0] ;  /* 0x0003f000019f7983 */ /* 0x0002a20000300800 */
[----:B---3--:R-:W-:-:S03]  /*8a50*/  IMAD.MOV.U32 R169, RZ, RZ, R161 ;  /* 0x000000ffffa97224 */ /* 0x008fc600078e00a1 */
[----:B------:R3:W3:Y:S04]  /*8a60*/  LDL.LU R161, [R1+0x3e4] ;  /* 0x0003e40001a17983 */ /* 0x0006e80000300800 */
[----:B------:R-:W3:Y:S01]  /*8a70*/  LDL R15, [R1+0xc0] ;  /* 0x0000c000010f7983 */ /* 0x000ee20000100800 */
[----:B------:R-:W-:Y:S01]  /*8a80*/  @!P3 HFMA2.BF16_V2 R92, -RZ.H0_H0, RZ.H0_H0, -R122.H0_H0 ;  /* 0x200000ffff5cb231 */ /* 0x000fe2000034097a */
[C---:B------:R-:W-:Y:S01]  /*8a90*/  LOP3.LUT R8, R6.reuse, 0xff, RZ, 0xc0, !PT ;  /* 0x000000ff06087812 */ /* 0x040fe200078ec0ff */
[----:B------:R-:W-:Y:S01]  /*8aa0*/  @!P0 HFMA2.BF16_V2 R98, -RZ.H0_H0, RZ.H0_H0, -R121.H0_H0 ;  /* 0x200000ffff628231 */ /* 0x000fe20000340979 */
[----:B------:R-:W-:Y:S02]  /*8ab0*/  LOP3.LUT R13, R6, 0xffff, RZ, 0xc0, !PT ;  /* 0x0000ffff060d7812 */ /* 0x000fe400078ec0ff */
[----:B------:R-:W-:-:S02]  /*8ac0*/  @!P3 PRMT R122, R92, 0x5410, RZ ;  /* 0x000054105c7ab816 */ /* 0x000fc400000000ff */
[--C-:B------:R-:W-:Y:S02]  /*8ad0*/  SHF.R.U32.HI R7, RZ, 0x10, R6.reuse ;  /* 0x00000010ff077819 */ /* 0x100fe40000011606 */
[----:B------:R-:W-:Y:S02]  /*8ae0*/  ISETP.GE.U32.AND P3, PT, R217, R8, PT ;  /* 0x00000008d900720c */ /* 0x000fe40003f66070 */
[----:B------:R-:W-:Y:S01]  /*8af0*/  SHF.R.U32.HI R6, RZ, 0x18, R6 ;  /* 0x00000018ff067819 */ /* 0x000fe20000011606 */
[----:B------:R1:W1:Y:S01]  /*8b00*/  MUFU.EX2 R8, R172 ;  /* 0x000000ac00087308 */ /* 0x0002620000000800 */
[----:B------:R-:W-:Y:S01]  /*8b10*/  @!P5 HFMA2.BF16_V2 R110, -RZ.H0_H0, RZ.H0_H0, -R120.H0_H0 ;  /* 0x200000ffff6ed231 */ /* 0x000fe20000340978 */
[----:B----4-:R-:W-:Y:S02]  /*8b20*/  FADD.FTZ R5, R9, R5 ;  /* 0x0000000509057221 */ /* 0x010fe40000010000 */
[----:B-1----:R-:W-:Y:S01]  /*8b30*/  IMAD.MOV.U32 R172, RZ, RZ, R169 ;  /* 0x000000ffffac7224 */ /* 0x002fe200078e00a9 */
[----:B------:R-:W-:-:S02]  /*8b40*/  PRMT R169, R120, 0x5410, R121 ;  /* 0x0000541078a97816 */ /* 0x000fc40000000079 */
[----:B------:R-:W-:Y:S02]  /*8b50*/  @!P0 PRMT R121, R98, 0x5410, RZ ;  /* 0x0000541062798816 */ /* 0x000fe400000000ff */
[----:B------:R-:W-:Y:S01]  /*8b60*/  ISETP.GE.U32.AND P0, PT, R217, R6, PT ;  /* 0x00000006d900720c */ /* 0x000fe20003f06070 */
[----:B------:R-:W-:Y:S01]  /*8b70*/  IMAD.MOV.U32 R6, RZ, RZ, R2 ;  /* 0x000000ffff067224 */ /* 0x000fe200078e0002 */
[----:B------:R-:W-:-:S04]  /*8b80*/  SHF.R.U32.HI R2, RZ, 0x10, R0 ;  /* 0x00000010ff027819 */ /* 0x000fc80000011600 */
[----:B------:R-:W-:Y:S02]  /*8b90*/  LOP3.LUT R2, R2, 0xff, RZ, 0xc0, !PT ;  /* 0x000000ff02027812 */ /* 0x000fe400078ec0ff */
[----:B------:R-:W-:Y:S02]  /*8ba0*/  @!P5 PRMT R120, R110, 0x5410, RZ ;  /* 0x000054106e78d816 */ /* 0x000fe400000000ff */
[----:B------:R-:W-:Y:S01]  /*8bb0*/  ISETP.GE.U32.AND P5, PT, R217, R2, PT ;  /* 0x00000002d900720c */ /* 0x000fe20003fa6070 */
[----:B------:R-:W-:Y:S01]  /*8bc0*/  IMAD.MOV.U32 R2, RZ, RZ, R6 ;  /* 0x000000ffff027224 */ /* 0x000fe200078e0006 */
[----:B------:R-:W-:Y:S01]  /*8bd0*/  PRMT R119, R18, 0x7610, R119 ;  /* 0x0000761012777816 */ /* 0x000fe20000000077 */
[C---:B------:R-:W-:Y:S01]  /*8be0*/  FADD.FTZ R6, R8.reuse, R5 ;  /* 0x0000000508067221 */ /* 0x040fe20000010000 */
[----:B------:R-:W-:Y:S01]  /*8bf0*/  F2FP.BF16.PACK_AB R5, R8, R9 ;  /* 0x000000090805723e */ /* 0x000fe200000010ff */
[----:B------:R-:W-:Y:S02]  /*8c00*/  IMAD.MOV.U32 R8, RZ, RZ, R160 ;  /* 0x000000ffff087224 */ /* 0x000fe400078e00a0 */
[----:B------:R-:W-:Y:S01]  /*8c10*/  IMAD.MOV.U32 R9, RZ, RZ, R172 ;  /* 0x000000ffff097224 */ /* 0x000fe200078e00ac */
[----:B------:R-:W-:Y:S01]  /*8c20*/  @!P2 HFMA2.BF16_V2 R112, -RZ.H0_H0, RZ.H0_H0, -R119.H0_H0 ;  /* 0x200000ffff70a231 */ /* 0x000fe20000340977 */
[----:B------:R-:W-:Y:S01]  /*8c30*/  IMAD.MOV.U32 R172, RZ, RZ, R16 ;  /* 0x000000ffffac7224 */ /* 0x000fe200078e0010 */
[----:B------:R-:W-:Y:S01]  /*8c40*/  PRMT R118, R18, 0x7632, R118 ;  /* 0x0000763212767816 */ /* 0x000fe20000000076 */
[----:B------:R1:W-:Y:S01]  /*8c50*/  MUFU.EX2 R16, R192 ;  /* 0x000000c000107308 */ /* 0x0003e20000000800 */
[----:B------:R-:W-:Y:S01]  /*8c60*/  IMAD.MOV.U32 R18, RZ, RZ, R2 ;  /* 0x000000ffff127224 */ /* 0x000fe200078e0002 */
[----:B------:R-:W-:Y:S01]  /*8c70*/  LOP3.LUT R2, R0, 0xff, RZ, 0xc0, !PT ;  /* 0x000000ff00027812 */ /* 0x000fe200078ec0ff */
[----:B------:R4:W4:Y:S01]  /*8c80*/  LDL.LU R160, [R1+0x3e0] ;  /* 0x0003e00001a07983 */ /* 0x0009220000300800 */
[----:B------:R-:W-:Y:S01]  /*8c90*/  @!P4 HFMA2.BF16_V2 R115, -RZ.H0_H0, RZ.H0_H0, -R118.H0_H0 ;  /* 0x200000ffff73c231 */ /* 0x000fe20000340976 */
[----:B-1----:R-:W-:-:S02]  /*8ca0*/  IMAD.MOV.U32 R192, RZ, RZ, R8 ;  /* 0x000000ffffc07224 */ /* 0x002fc400078e0008 */
[----:B------:R-:W-:Y:S02]  /*8cb0*/  IMAD.MOV.U32 R8, RZ, RZ, R19 ;  /* 0x000000ffff087224 */ /* 0x000fe400078e0013 */
[----:B------:R-:W-:Y:S02]  /*8cc0*/  IMAD.MOV.U32 R19, RZ, RZ, R14 ;  /* 0x000000ffff137224 */ /* 0x000fe400078e000e */
[----:B------:R1:W1:Y:S02]  /*8cd0*/  MUFU.EX2 R14, R195 ;  /* 0x000000c3000e7308 */ /* 0x0002640000000800 */
[----:B-1----:R-:W-:Y:S02]  /*8ce0*/  PRMT R195, R119, 0x5410, R118 ;  /* 0x0000541077c37816 */ /* 0x002fe40000000076 */
[----:B------:R-:W-:Y:S02]  /*8cf0*/  @!P2 PRMT R119, R112, 0x5410, RZ ;  /* 0x000054107077a816 */ /* 0x000fe400000000ff */
[----:B------:R-:W-:-:S02]  /*8d00*/  ISETP.GE.U32.AND P2, PT, R217, R2, PT ;  /* 0x00000002d900720c */ /* 0x000fc40003f46070 */
[----:B------:R-:W-:Y:S02]  /*8d10*/  @!P4 PRMT R118, R115, 0x5410, RZ ;  /* 0x000054107376c816 */ /* 0x000fe400000000ff */
[C---:B------:R-:W-:Y:S02]  /*8d20*/  PRMT R117, R17.reuse, 0x7632, R117 ;  /* 0x0000763211757816 */ /* 0x040fe40000000075 */
[----:B------:R-:W-:Y:S02]  /*8d30*/  PRMT R116, R17, 0x7610, R116 ;  /* 0x0000761011747816 */ /* 0x000fe40000000074 */
[C---:B------:R-:W-:Y:S02]  /*8d40*/  PRMT R115, R10.reuse, 0x7610, R115 ;  /* 0x000076100a737816 */ /* 0x040fe40000000073 */
[----:B------:R-:W-:Y:S01]  /*8d50*/  PRMT R114, R10, 0x7632, R114 ;  /* 0x000076320a727816 */ /* 0x000fe20000000072 */
[----:B------:R-:W-:Y:S02]  /*8d60*/  IMAD.MOV.U32 R10, RZ, RZ, R9 ;  /* 0x000000ffff0a7224 */ /* 0x000fe400078e0009 */
[----:B------:R-:W1:Y:S01]  /*8d70*/  MUFU.EX2 R9, R170 ;  /* 0x000000aa00097308 */ /* 0x000e620000000800 */
[----:B--2---:R-:W-:Y:S01]  /*8d80*/  @!P1 HFMA2.BF16_V2 R157, -RZ.H0_H0, RZ.H0_H0, -R117.H0_H0 ;  /* 0x200000ffff9d9231 */ /* 0x004fe20000340975 */
[----:B---3--:R-:W-:-:S06]  /*8d90*/  IMAD.MOV.U32 R2, RZ, RZ, R15 ;  /* 0x000000ffff027224 */ /* 0x008fcc00078e000f */
[----:B------:R2:W-:Y:S02]  /*8da0*/  MUFU.EX2 R15, R173 ;  /* 0x000000ad000f7308 */ /* 0x0005e40000000800 */
[----:B--2---:R-:W-:Y:S01]  /*8db0*/  IMAD.MOV.U32 R173, RZ, RZ, R2 ;  /* 0x000000ffffad7224 */ /* 0x004fe200078e0002 */
[----:B------:R-:W-:-:S04]  /*8dc0*/  SHF.R.U32.HI R2, RZ, 0x18, R0 ;  /* 0x00000018ff027819 */ /* 0x000fc80000011600 */
[----:B------:R-:W-:Y:S01]  /*8dd0*/  ISETP.GE.U32.AND P4, PT, R217, R2, PT ;  /* 0x00000002d900720c */ /* 0x000fe20003f86070 */
[----:B------:R-:W-:Y:S02]  /*8de0*/  IMAD.MOV.U32 R2, RZ, RZ, R162 ;  /* 0x000000ffff027224 */ /* 0x000fe400078e00a2 */
[----:B------:R2:W3:Y:S02]  /*8df0*/  LDL.LU R162, [R1+0x3dc] ;  /* 0x0003dc0001a27983 */ /* 0x0004e40000300800 */
[----:B------:R-:W-:Y:S01]  /*8e00*/  IMAD.MOV.U32 R17, RZ, RZ, R2 ;  /* 0x000000ffff117224 */ /* 0x000fe200078e0002 */
[----:B------:R-:W-:-:S03]  /*8e10*/  LOP3.LUT R2, R7, 0xff, RZ, 0xc0, !PT ;  /* 0x000000ff07027812 */ /* 0x000fc600078ec0ff */
[----:B------:R-:W-:Y:S02]  /*8e20*/  IMAD.MOV.U32 R7, RZ, RZ, R17 ;  /* 0x000000ffff077224 */ /* 0x000fe400078e0011 */
[----:B------:R1:W-:Y:S01]  /*8e30*/  MUFU.EX2 R17, R177 ;  /* 0x000000b100117308 */ /* 0x0003e20000000800 */
[----:B------:R-:W-:Y:S01]  /*8e40*/  LOP3.LUT R0, R0, 0xffff, RZ, 0xc0, !PT ;  /* 0x0000ffff00007812 */ /* 0x000fe200078ec0ff */
[----:B-1----:R-:W-:Y:S01]  /*8e50*/  IMAD.MOV.U32 R177, RZ, RZ, R192 ;  /* 0x000000ffffb17224 */ /* 0x002fe200078e00c0 */
[----:B------:R-:W-:Y:S02]  /*8e60*/  PRMT R192, R116, 0x5410, R117 ;  /* 0x0000541074c07816 */ /* 0x000fe40000000075 */
[----:B------:R-:W-:Y:S02]  /*8e70*/  @!P1 PRMT R117, R157, 0x5410, RZ ;  /* 0x000054109d759816 */ /* 0x000fe400000000ff */
[----:B------:R-:W-:Y:S01]  /*8e80*/  ISETP.GE.U32.AND P1, PT, R217, R2, PT ;  /* 0x00000002d900720c */ /* 0x000fe20003f26070 */
[----:B------:R-:W-:-:S02]  /*8e90*/  IMAD.MOV.U32 R2, RZ, RZ, R19 ;  /* 0x000000ffff027224 */ /* 0x000fc400078e0013 */
[----:B------:R-:W-:Y:S01]  /*8ea0*/  IMAD.MOV.U32 R157, RZ, RZ, R164 ;  /* 0x000000ffff9d7224 */ /* 0x000fe200078e00a4 */
[----:B------:R1:W-:Y:S01]  /*8eb0*/  MUFU.EX2 R19, R179 ;  /* 0x000000b300137308 */ /* 0x0003e20000000800 */
[----:B------:R2:W2:Y:S01]  /*8ec0*/  LDL.LU R164, [R1+0x3d8] ;  /* 0x0003d80001a47983 */ /* 0x0004a20000300800 */
[----:B------:R-:W-:Y:S01]  /*8ed0*/  SHF.R.U32.HI R0, RZ, 0x8, R0 ;  /* 0x00000008ff007819 */ /* 0x000fe20000011600 */
[----:B------:R-:W-:Y:S01]  /*8ee0*/  @!P6 HFMA2.BF16_V2 R158, -RZ.H0_H0, RZ.H0_H0, -R116.H0_H0 ;  /* 0x200000ffff9ee231 */ /* 0x000fe20000340974 */
[----:B-1----:R-:W-:Y:S02]  /*8ef0*/  IMAD.MOV.U32 R179, RZ, RZ, R163 ;  /* 0x000000ffffb37224 */ /* 0x002fe400078e00a3 */
[----:B------:R1:W2:Y:S01]  /*8f00*/  LDL.LU R163, [R1+0x3d4] ;  /* 0x0003d40001a37983 */ /* 0x0002a20000300800 */
[----:B------:R-:W-:Y:S02]  /*8f10*/  LOP3.LUT R0, R0, 0xffff, RZ, 0xc0, !PT ;  /* 0x0000ffff00007812 */ /* 0x000fe400078ec0ff */
[----:B------:R-:W-:-:S02]  /*8f20*/  @!P6 PRMT R116, R158, 0x5410, RZ ;  /* 0x000054109e74e816 */ /* 0x000fc400000000ff */
[----:B------:R-:W-:Y:S01]  /*8f30*/  ISETP.GE.U32.AND P6, PT, R217, R0, PT ;  /* 0x00000000d900720c */ /* 0x000fe20003fc6070 */
[----:B------:R-:W-:Y:S02]  /*8f40*/  IMAD.MOV.U32 R0, RZ, RZ, R18 ;  /* 0x000000ffff007224 */ /* 0x000fe400078e0012 */
[----:B------:R1:W-:Y:S02]  /*8f50*/  MUFU.EX2 R18, R181 ;  /* 0x000000b500127308 */ /* 0x0003e40000000800 */
[----:B-1----:R-:W-:Y:S01]  /*8f60*/  IMAD.MOV.U32 R181, RZ, RZ, R0 ;  /* 0x000000ffffb57224 */ /* 0x002fe200078e0000 */
[----:B------:R-:W-:Y:S01]  /*8f70*/  SHF.R.U32.HI R0, RZ, 0x8, R13 ;  /* 0x00000008ff007819 */ /* 0x000fe2000001160d */
[----:B------:R-:W-:Y:S02]  /*8f80*/  IMAD.MOV.U32 R13, RZ, RZ, R166 ;  /* 0x000000ffff0d7224 */ /* 0x000fe400078e00a6 */
[----:B------:R1:W2:Y:S01]  /*8f90*/  LDL.LU R166, [R1+0x3d0] ;  /* 0x0003d00001a67983 */ /* 0x0002a20000300800 */
[----:B------:R-:W-:Y:S01]  /*8fa0*/  @!P2 HFMA2.BF16_V2 R159, -RZ.H0_H0, RZ.H0_H0, -R115.H0_H0 ;  /* 0x200000ffff9fa231 */ /* 0x000fe20000340973 */
[----:B------:R-:W-:-:S02]  /*8fb0*/  IMAD.MOV.U32 R170, RZ, RZ, R10 ;  /* 0x000000ffffaa7224 */ /* 0x000fc400078e000a */
[----:B------:R-:W-:Y:S02]  /*8fc0*/  IMAD.MOV.U32 R10, RZ, RZ, R7 ;  /* 0x000000ffff0a7224 */ /* 0x000fe400078e0007 */
[----:B------:R-:W-:Y:S01]  /*8fd0*/  IMAD.MOV.U32 R7, RZ, RZ, R32 ;  /* 0x000000ffff077224 */ /* 0x000fe200078e0020 */
[----:B------:R-:W-:Y:S02]  /*8fe0*/  PRMT R32, R115, 0x5410, R114 ;  /* 0x0000541073207816 */ /* 0x000fe40000000072 */
[----:B------:R-:W-:Y:S01]  /*8ff0*/  @!P2 PRMT R115, R159, 0x5410, RZ ;  /* 0x000054109f73a816 */ /* 0x000fe200000000ff */
[----:B------:R-:W-:Y:S02]  /*9000*/  IMAD.MOV.U32 R159, RZ, RZ, R165 ;  /* 0x000000ffff9f7224 */ /* 0x000fe400078e00a5 */
[----:B------:R1:W2:Y:S01]  /*9010*/  LDL.LU R165, [R1+0x3cc] ;  /* 0x0003cc0001a57983 */ /* 0x0002a20000300800 */
[----:B------:R-:W-:Y:S01]  /*9020*/  LOP3.LUT R0, R0, 0xffff, RZ, 0xc0, !PT ;  /* 0x0000ffff00007812 */ /* 0x000fe200078ec0ff */
[----:B------:R-:W-:Y:S01]  /*9030*/  @!P6 HFMA2.BF16_V2 R161, -RZ.H0_H0, RZ.H0_H0, -R114.H0_H0 ;  /* 0x200000ffffa1e231 */ /* 0x000fe20000340972 */
[----:B------:R-:W-:-:S02]  /*9040*/  PRMT R112, R11, 0x7632, R112 ;  /* 0x000076320b707816 */ /* 0x000fc40000000070 */
[----:B------:R-:W-:Y:S01]  /*9050*/  ISETP.GE.U32.AND P2, PT, R217, R0, PT ;  /* 0x00000000d900720c */ /* 0x000fe20003f46070 */
[----:B------:R-:W-:Y:S02]  /*9060*/  IMAD.MOV.U32 R0, RZ, RZ, R2 ;  /* 0x000000ffff007224 */ /* 0x000fe400078e0002 */
[----:B------:R1:W1:Y:S01]  /*9070*/  MUFU.EX2 R2, R171 ;  /* 0x000000ab00027308 */ /* 0x0002620000000800 */
[----:B------:R-:W-:Y:S02]  /*9080*/  PRMT R113, R11, 0x7610, R113 ;  /* 0x000076100b717816 */ /* 0x000fe40000000071 */
[----:B------:R-:W-:Y:S01]  /*9090*/  @!P6 PRMT R114, R161, 0x5410, RZ ;  /* 0x00005410a172e816 */ /* 0x000fe200000000ff */
[----:B------:R-:W-:Y:S02]  /*90a0*/  IMAD.MOV.U32 R161, RZ, RZ, R159 ;  /* 0x000000ffffa17224 */ /* 0x000fe400078e009f */
[----:B------:R-:W-:Y:S02]  /*90b0*/  IMAD.MOV.U32 R11, RZ, RZ, R8 ;  /* 0x000000ffff0b7224 */ /* 0x000fe400078e0008 */
[----:B------:R-:W-:Y:S01]  /*90c0*/  IMAD.MOV.U32 R159, RZ, RZ, R21 ;  /* 0x000000ffff9f7224 */ /* 0x000fe200078e0015 */
[----:B------:R4:W3:Y:S01]  /*90d0*/  MUFU.EX2 R8, R167 ;  /* 0x000000a700087308 */ /* 0x0008e20000000800 */
[----:B------:R-:W-:Y:S01]  /*90e0*/  IMAD.MOV.U32 R21, RZ, RZ, R188 ;  /* 0x000000ffff157224 */ /* 0x000fe200078e00bc */
[----:B------:R-:W-:-:S02]  /*90f0*/  PRMT R188, R113, 0x5410, R112 ;  /* 0x0000541071bc7816 */ /* 0x000fc40000000070 */
[C---:B------:R-:W-:Y:S02]  /*9100*/  PRMT R111, R5.reuse, 0x7610, R111 ;  /* 0x00007610056f7816 */ /* 0x040fe4000000006f */
[----:B------:R-:W-:Y:S01]  /*9110*/  PRMT R110, R5, 0x7632, R110 ;  /* 0x00007632056e7816 */ /* 0x000fe2000000006e */
[----:B-1----:R-:W-:Y:S01]  /*9120*/  IMAD.MOV.U32 R171, RZ, RZ, R183 ;  /* 0x000000ffffab7224 */ /* 0x002fe200078e00b7 */
[----:B------:R-:W-:Y:S01]  /*9130*/  F2FP.BF16.PACK_AB R59, R14, R16 ;  /* 0x000000100e3b723e */ /* 0x000fe200000010ff */
[----:B------:R1:W2:Y:S01]  /*9140*/  LDL.LU R183, [R1+0x3c8] ;  /* 0x0003c80001b77983 */ /* 0x0002a20000300800 */
[----:B----4-:R-:W-:-:S05]  /*9150*/  @!P5 HFMA2.BF16_V2 R160, -RZ.H0_H0, RZ.H0_H0, -R113.H0_H0 ;  /* 0x200000ffffa0d231 */ /* 0x010fca0000340971 */
[----:B------:R-:W-:Y:S01]  /*9160*/  @!P5 PRMT R113, R160, 0x5410, RZ ;  /* 0x00005410a071d816 */ /* 0x000fe200000000ff */
[----:B------:R-:W-:Y:S02]  /*9170*/  IMAD.MOV.U32 R167, RZ, RZ, R185 ;  /* 0x000000ffffa77224 */ /* 0x000fe400078e00b9 */
[----:B------:R1:W4:Y:S01]  /*9180*/  LDL.LU R185, [R1+0x3c4] ;  /* 0x0003c40001b97983 */ /* 0x0003220000300800 */
[----:B------:R-:W-:-:S03]  /*9190*/  IMAD.MOV.U32 R160, RZ, RZ, R188 ;  /* 0x000000ffffa07224 */ /* 0x000fc600078e00bc */
[----:B------:R1:W4:Y:S01]  /*91a0*/  LDL.LU R188, [R1+0x3c0] ;  /* 0x0003c00001bc7983 */ /* 0x0003220000300800 */
[----:B---3--:R-:W-:-:S05]  /*91b0*/  @!P4 HFMA2.BF16_V2 R162, -RZ.H0_H0, RZ.H0_H0, -R112.H0_H0 ;  /* 0x200000ffffa2c231 */ /* 0x008fca0000340970 */
[----:B------:R-:W-:Y:S01]  /*91c0*/  @!P4 PRMT R112, R162, 0x5410, RZ ;  /* 0x00005410a270c816 */ /* 0x000fe200000000ff */
[----:B------:R-:W-:Y:S02]  /*91d0*/  IMAD.MOV.U32 R162, RZ, RZ, R7 ;  /* 0x000000ffffa27224 */ /* 0x000fe400078e0007 */
[----:B------:R3:W1:Y:S02]  /*91e0*/  MUFU.EX2 R7, R168 ;  /* 0x000000a800077308 */ /* 0x0006640000000800 */
[----:B---3--:R-:W-:Y:S02]  /*91f0*/  IMAD.MOV.U32 R168, RZ, RZ, R0 ;  /* 0x000000ffffa87224 */ /* 0x008fe400078e0000 */
[----:B------:R-:W-:Y:S02]  /*9200*/  FADD.FTZ R0, R9, R12 ;  /* 0x0000000c09007221 */ /* 0x000fe40000010000 */
[----:B------:R-:W-:Y:S02]  /*9210*/  IMAD.MOV.U32 R12, RZ, RZ, R10 ;  /* 0x000000ffff0c7224 */ /* 0x000fe400078e000a */
[C---:B------:R-:W-:Y:S01]  /*9220*/  FADD.FTZ R5, R2.reuse, R0 ;  /* 0x0000000002057221 */ /* 0x040fe20000010000 */
[----:B------:R-:W-:Y:S01]  /*9230*/  F2FP.BF16.PACK_AB R0, R2, R9 ;  /* 0x000000090200723e */ /* 0x000fe200000010ff */
[----:B------:R-:W3:Y:S01]  /*9240*/  MUFU.EX2 R10, R174 ;  /* 0x000000ae000a7308 */ /* 0x000ee20000000800 */
[----:B------:R-:W-:-:S02]  /*9250*/  IMAD.MOV.U32 R2, RZ, RZ, R177 ;  /* 0x000000ffff027224 */ /* 0x000fc400078e00b1 */
[C---:B------:R-:W-:Y:S02]  /*9260*/  PRMT R109, R0.reuse, 0x7610, R109 ;  /* 0x00007610006d7816 */ /* 0x040fe4000000006d */
[----:B------:R-:W-:Y:S01]  /*9270*/  PRMT R108, R0, 0x7632, R108 ;  /* 0x00007632006c7816 */ /* 0x000fe2000000006c */
[----:B------:R-:W-:Y:S01]  /*9280*/  FADD.FTZ R0, R8, R23 ;  /* 0x0000001708007221 */ /* 0x000fe20000010000 */
[----:B------:R-:W-:Y:S01]  /*9290*/  PRMT R177, R111, 0x5410, R110 ;  /* 0x000054106fb17816 */ /* 0x000fe2000000006e */
[----:B------:R-:W2:Y:S01]  /*92a0*/  MUFU.EX2 R9, R175 ;  /* 0x000000af00097308 */ /* 0x000ea20000000800 */
[C---:B-1----:R-:W-:Y:S01]  /*92b0*/  F2FP.BF16.PACK_AB R65, R7.reuse, R8 ;  /* 0x000000080741723e */ /* 0x042fe200000010ff */
[----:B------:R-:W-:Y:S01]  /*92c0*/  FADD.FTZ R23, R7, R0 ;  /* 0x0000000007177221 */ /* 0x000fe20000010000 */
[----:B--2---:R-:W-:-:S05]  /*92d0*/  @!P2 HFMA2.BF16_V2 R163, -RZ.H0_H0, RZ.H0_H0, -R110.H0_H0 ;  /* 0x200000ffffa3a231 */ /* 0x004fca000034096e */
[----:B------:R-:W1:Y:S01]  /*92e0*/  MUFU.EX2 R7, R178 ;  /* 0x000000b200077308 */ /* 0x000e620000000800 */
[----:B------:R-:W-:Y:S01]  /*92f0*/  @!P2 PRMT R110, R163, 0x5410, RZ ;  /* 0x00005410a36ea816 */ /* 0x000fe200000000ff */
[----:B------:R-:W-:Y:S02]  /*9300*/  IMAD.MOV.U32 R163, RZ, RZ, R2 ;  /* 0x000000ffffa37224 */ /* 0x000fe400078e0002 */
[----:B------:R-:W-:Y:S02]  /*9310*/  FADD.FTZ R2, R15, R6 ;  /* 0x000000060f027221 */ /* 0x000fe40000010000 */
[----:B------:R-:W-:Y:S02]  /*9320*/  FADD.FTZ R0, R16, R22 ;  /* 0x0000001610007221 */ /* 0x000fe40000010000 */
[----:B------:R-:W2:Y:S01]  /*9330*/  MUFU.EX2 R6, R184 ;  /* 0x000000b800067308 */ /* 0x000ea20000000800 */
[----:B------:R-:W-:Y:S02]  /*9340*/  FADD.FTZ R2, R17, R2 ;  /* 0x0000000211027221 */ /* 0x000fe40000010000 */
[----:B------:R-:W-:-:S02]  /*9350*/  FADD.FTZ R22, R14, R0 ;  /* 0x000000000e167221 */ /* 0x000fc40000010000 */
[----:B---3--:R-:W-:Y:S02]  /*9360*/  FADD.FTZ R0, R10, R5 ;  /* 0x000000050a007221 */ /* 0x008fe40000010000 */
[----:B------:R-:W-:Y:S02]  /*9370*/  FADD.FTZ R2, R19, R2 ;  /* 0x0000000213027221 */ /* 0x000fe40000010000 */
[----:B------:R-:W-:Y:S02]  /*9380*/  FADD.FTZ R0, R9, R0 ;  /* 0x0000000009007221 */ /* 0x000fe40000010000 */
[----:B------:R-:W-:Y:S01]  /*9390*/  FADD.FTZ R5, R18, R2 ;  /* 0x0000000212057221 */ /* 0x000fe20000010000 */
[----:B------:R-:W-:Y:S01]  /*93a0*/  IADD3 R2, R71, 0x3, RZ ;  /* 0x0000000347027810 */ /* 0x000fe20007ffe0ff */
[----:B-1----:R-:W-:Y:S01]  /*93b0*/  FADD.FTZ R0, R7, R0 ;  /* 0x0000000007007221 */ /* 0x002fe20000010000 */
[----:B------:R-:W-:Y:S02]  /*93c0*/  @!P3 HFMA2.BF16_V2 R164, -RZ.H0_H0, RZ.H0_H0, -R111.H0_H0 ;  /* 0x200000ffffa4b231 */ /* 0x000fe4000034096f */
[----:B------:R-:W-:Y:S01]  /*93d0*/  LOP3.LUT R175, R223, R2, RZ, 0x3c, !PT ;  /* 0x00000002dfaf7212 */ /* 0x000fe200078e3cff */
[----:B------:R-:W-:Y:S01]  /*93e0*/  @!P1 HFMA2.BF16_V2 R166, -RZ.H0_H0, RZ.H0_H0, -R109.H0_H0 ;  /* 0x200000ffffa69231 */ /* 0x000fe2000034096d */
[----:B--2---:R-:W-:Y:S01]  /*93f0*/  FADD.FTZ R14, R6, R0 ;  /* 0x00000000060e7221 */ /* 0x004fe20000010000 */
[----:B------:R-:W-:-:S02]  /*9400*/  @!P3 PRMT R111, R164, 0x5410, RZ ;  /* 0x00005410a46fb816 */ /* 0x000fc400000000ff */
[----:B------:R-:W-:Y:S01]  /*9410*/  LOP3.LUT R0, R175, R133, RZ, 0x3c, !PT ;  /* 0x00000085af007212 */ /* 0x000fe200078e3cff */
[----:B------:R-:W-:Y:S01]  /*9420*/  IMAD.MOV.U32 R174, RZ, RZ, R168 ;  /* 0x000000ffffae7224 */ /* 0x000fe200078e00a8 */
[----:B------:R-:W-:Y:S01]  /*9430*/  PRMT R164, R109, 0x5410, R108 ;  /* 0x000054106da47816 */ /* 0x000fe2000000006c */
[----:B------:R-:W-:Y:S01]  /*9440*/  IMAD.MOV.U32 R168, RZ, RZ, R31 ;  /* 0x000000ffffa87224 */ /* 0x000fe200078e001f */
[----:B------:R-:W-:Y:S01]  /*9450*/  @!P1 PRMT R109, R166, 0x5410, RZ ;  /* 0x00005410a66d9816 */ /* 0x000fe200000000ff */
[----:B------:R-:W-:Y:S02]  /*9460*/  IMAD.MOV.U32 R31, RZ, RZ, R27 ;  /* 0x000000ffff1f7224 */ /* 0x000fe400078e001b */
[----:B------:R-:W-:Y:S02]  /*9470*/  IMAD.MOV.U32 R166, RZ, RZ, R26 ;  /* 0x000000ffffa67224 */ /* 0x000fe400078e001a */
[----:B------:R-:W-:Y:S01]  /*9480*/  IMAD.WIDE.U32 R26, R0, -0x326172a9, RZ ;  /* 0xcd9e8d57001a7825 */ /* 0x000fe200078e00ff */
[----:B------:R-:W-:-:S04]  /*9490*/  F2FP.BF16.PACK_AB R16, R6, R7 ;  /* 0x000000070610723e */ /* 0x000fc800000010ff */
[----:B------:R-:W-:Y:S02]  /*94a0*/  LOP3.LUT R6, R27, R232, R186, 0x96, !PT ;  /* 0x000000e81b067212 */ /* 0x000fe400078e96ba */
[----:B------:R1:W2:Y:S01]  /*94b0*/  LDL.LU.64 R186, [R1+0x3b8] ;  /* 0x0003b80001ba7983 */ /* 0x0002a20000300a00 */
[----:B------:R-:W-:Y:S02]  /*94c0*/  LOP3.LUT R8, R101, R233, R26, 0x96, !PT ;  /* 0x000000e965087212 */ /* 0x000fe400078e961a */
[----:B------:R-:W-:Y:S01]  /*94d0*/  F2FP.BF16.PACK_AB R17, R17, R15 ;  /* 0x0000000f1111723e */ /* 0x000fe200000010ff */
[----:B------:R-:W-:Y:S01]  /*94e0*/  IMAD.WIDE.U32 R6, R6, -0x2daee0ad, RZ ;  /* 0xd2511f5306067825 */ /* 0x000fe200078e00ff */
[----:B------:R-:W-:Y:S01]  /*94f0*/  F2FP.BF16.PACK_AB R15, R9, R10 ;  /* 0x0000000a090f723e */ /* 0x000fe200000010ff */
[----:B------:R-:W-:Y:S02]  /*9500*/  @!P0 HFMA2.BF16_V2 R165, -RZ.H0_H0, RZ.H0_H0, -R108.H0_H0 ;  /* 0x200000ffffa58231 */ /* 0x000fe4000034096c */
[----:B------:R-:W-:Y:S01]  /*9510*/  IMAD.WIDE.U32 R8, R8, -0x2daee0ad, RZ ;  /* 0xd2511f5308087825 */ /* 0x000fe200078e00ff */
[----:B------:R-:W-:-:S03]  /*9520*/  F2FP.BF16.PACK_AB R18, R18, R19 ;  /* 0x000000131212723e */ /* 0x000fc600000010ff */
[----:B------:R-:W-:Y:S01]  /*9530*/  IMAD.MOV.U32 R19, RZ, RZ, R12 ;  /* 0x000000ffff137224 */ /* 0x000fe200078e000c */
[----:B------:R-:W-:Y:S01]  /*9540*/  LOP3.LUT R12, R7, R234, R250, 0x96, !PT ;  /* 0x000000ea070c7212 */ /* 0x000fe200078e96fa */
[----:B------:R-:W-:Y:S01]  /*9550*/  IMAD.MOV.U32 R184, RZ, RZ, R166 ;  /* 0x000000ffffb87224 */ /* 0x000fe200078e00a6 */
[----:B------:R-:W-:Y:S01]  /*9560*/  LOP3.LUT R10, R9, R241, R6, 0x96, !PT ;  /* 0x000000f1090a7212 */ /* 0x000fe200078e9606 */
[----:B------:R-:W-:Y:S01]  /*9570*/  IMAD.MOV.U32 R166, RZ, RZ, R167 ;  /* 0x000000ffffa67224 */ /* 0x000fe200078e00a7 */
[----:B------:R-:W-:Y:S01]  /*9580*/  @!P0 PRMT R108, R165, 0x5410, RZ ;  /* 0x00005410a56c8816 */ /* 0x000fe200000000ff */
[----:B------:R-:W-:Y:S02]  /*9590*/  IMAD.MOV.U32 R167, RZ, RZ, R171 ;  /* 0x000000ffffa77224 */ /* 0x000fe400078e00ab */
[----:B------:R-:W-:Y:S02]  /*95a0*/  IMAD.MOV.U32 R165, RZ, RZ, R161 ;  /* 0x000000ffffa57224 */ /* 0x000fe400078e00a1 */
[----:B------:R-:W-:-:S02]  /*95b0*/  IMAD.MOV.U32 R171, RZ, RZ, R170 ;  /* 0x000000ffffab7224 */ /* 0x000fc400078e00aa */
[----:B------:R-:W-:Y:S02]  /*95c0*/  IMAD.MOV.U32 R161, RZ, RZ, R11 ;  /* 0x000000ffffa17224 */ /* 0x000fe400078e000b */
[----:B------:R-:W-:Y:S02]  /*95d0*/  IMAD.MOV.U32 R170, RZ, RZ, R13 ;  /* 0x000000ffffaa7224 */ /* 0x000fe400078e000d */
        /* <DEDUP_REMOVED lines=9> */
[----:B------:R-:W-:-:S05]  /*9670*/  IMAD.WIDE.U32 R6, R6, -0x326172a9, RZ ;  /* 0xcd9e8d5706067825 */ /* 0x000fca00078e00ff */
[----:B------:R-:W-:-:S04]  /*9680*/  LOP3.LUT R0, R7, R242, R8, 0x96, !PT ;  /* 0x000000f207007212 */ /* 0x000fc800078e9608 */
[----:B------:R-:W-:-:S04]  /*9690*/  LOP3.LUT R2, R0, 0xff, RZ, 0xc0, !PT ;  /* 0x000000ff00027812 */ /* 0x000fc800078ec0ff */
[----:B------:R-:W-:Y:S02]  /*96a0*/  ISETP.GE.U32.AND P4, PT, R217, R2, PT ;  /* 0x00000002d900720c */ /* 0x000fe40003f86070 */
[----:B------:R-:W-:-:S04]  /*96b0*/  LOP3.LUT R2, R0, 0xffff, RZ, 0xc0, !PT ;  /* 0x0000ffff00027812 */ /* 0x000fc800078ec0ff */
[----:B------:R-:W-:Y:S01]  /*96c0*/  SHF.R.U32.HI R2, RZ, 0x8, R2 ;  /* 0x00000008ff027819 */ /* 0x000fe20000011602 */
[----:B------:R-:W-:-:S03]  /*96d0*/  IMAD.MOV.U32 R178, RZ, RZ, R166 ;  /* 0x000000ffffb27224 */ /* 0x000fc600078e00a6 */
[----:B------:R-:W-:Y:S01]  /*96e0*/  LOP3.LUT R2, R2, 0xffff, RZ, 0xc0, !PT ;  /* 0x0000ffff02027812 */ /* 0x000fe200078ec0ff */
[----:B------:R-:W-:Y:S02]  /*96f0*/  IMAD.MOV.U32 R166, RZ, RZ, R161 ;  /* 0x000000ffffa67224 */ /* 0x000fe400078e00a1 */
[----:B------:R-:W-:Y:S01]  /*9700*/  IMAD.MOV.U32 R161, RZ, RZ, R167 ;  /* 0x000000ffffa17224 */ /* 0x000fe200078e00a7 */
[C---:B------:R-:W-:Y:S01]  /*9710*/  ISETP.GE.U32.AND P3, PT, R217.reuse, R2, PT ;  /* 0x00000002d900720c */ /* 0x040fe20003f66070 */
[----:B------:R-:W-:Y:S01]  /*9720*/  IMAD.MOV.U32 R167, RZ, RZ, R171 ;  /* 0x000000ffffa77224 */ /* 0x000fe200078e00ab */
[--C-:B------:R-:W-:Y:S01]  /*9730*/  SHF.R.U32.HI R2, RZ, 0x10, R0.reuse ;  /* 0x00000010ff027819 */ /* 0x100fe20000011600 */
[----:B------:R-:W-:Y:S01]  /*9740*/  IMAD.MOV.U32 R171, RZ, RZ, R159 ;  /* 0x000000ffffab7224 */ /* 0x000fe200078e009f */
[----:B------:R-:W-:Y:S01]  /*9750*/  SHF.R.U32.HI R0, RZ, 0x18, R0 ;  /* 0x00000018ff007819 */ /* 0x000fe20000011600 */
[----:B------:R-:W-:Y:S02]  /*9760*/  IMAD.MOV.U32 R159, RZ, RZ, R21 ;  /* 0x000000ffff9f7224 */ /* 0x000fe400078e0015 */
[----:B------:R3:W1:Y:S01]  /*9770*/  MUFU.EX2 R21, R203 ;  /* 0x000000cb00157308 */ /* 0x0006620000000800 */
[----:B------:R-:W-:-:S02]  /*9780*/  ISETP.GE.U32.AND P0, PT, R217, R0, PT ;  /* 0x00000000d900720c */ /* 0x000fc40003f06070 */
[----:B------:R-:W-:Y:S02]  /*9790*/  LOP3.LUT R0, R6, 0xff, RZ, 0xc0, !PT ;  /* 0x000000ff06007812 */ /* 0x000fe400078ec0ff */
[----:B------:R-:W-:Y:S02]  /*97a0*/  LOP3.LUT R2, R2, 0xff, RZ, 0xc0, !PT ;  /* 0x000000ff02027812 */ /* 0x000fe400078ec0ff */
[----:B------:R-:W-:Y:S01]  /*97b0*/  ISETP.GE.U32.AND P2, PT, R217, R0, PT ;  /* 0x00000000d900720c */ /* 0x000fe20003f46070 */
[----:B------:R-:W-:Y:S01]  /*97c0*/  MUFU.EX2 R11, R202 ;  /* 0x000000ca000b7308 */ /* 0x000fe20000000800 */
[----:B------:R-:W-:Y:S01]  /*97d0*/  LOP3.LUT R10, R9, R238, R10, 0x96, !PT ;  /* 0x000000ee090a7212 */ /* 0x000fe200078e960a */
[----:B---3--:R-:W-:-:S06]  /*97e0*/  IMAD.MOV.U32 R203, RZ, RZ, R19 ;  /* 0x000000ffffcb7224 */ /* 0x008fcc00078e0013 */
[----:B------:R3:W-:Y:S01]  /*97f0*/  MUFU.EX2 R19, R205 ;  /* 0x000000cd00137308 */ /* 0x0007e20000000800 */
[C---:B------:R-:W-:Y:S02]  /*9800*/  ISETP.GE.U32.AND P5, PT, R217.reuse, R2, PT ;  /* 0x00000002d900720c */ /* 0x040fe40003fa6070 */
[--C-:B------:R-:W-:Y:S02]  /*9810*/  SHF.R.U32.HI R0, RZ, 0x18, R6.reuse ;  /* 0x00000018ff007819 */ /* 0x100fe40000011606 */
[----:B------:R-:W-:Y:S02]  /*9820*/  SHF.R.U32.HI R2, RZ, 0x10, R6 ;  /* 0x00000010ff027819 */ /* 0x000fe40000011606 */
[----:B------:R-:W-:Y:S01]  /*9830*/  LOP3.LUT R9, R6, 0xffff, RZ, 0xc0, !PT ;  /* 0x0000ffff06097812 */ /* 0x000fe200078ec0ff */
[----:B---3--:R-:W-:Y:S02]  /*9840*/  IMAD.MOV.U32 R205, RZ, RZ, R20 ;  /* 0x000000ffffcd7224 */ /* 0x008fe400078e0014 */
[----:B------:R-:W3:Y:S01]  /*9850*/  MUFU.EX2 R20, R201 ;  /* 0x000000c900147308 */ /* 0x000ee20000000800 */
[----:B------:R-:W-:Y:S01]  /*9860*/  ISETP.GE.U32.AND P1, PT, R217, R0, PT ;  /* 0x00000000d900720c */ /* 0x000fe20003f26070 */
[----:B------:R-:W-:Y:S01]  /*9870*/  IMAD.WIDE.U32 R6, R10, -0x2daee0ad, RZ ;  /* 0xd2511f530a067825 */ /* 0x000fe200078e00ff */
[----:B------:R-:W-:-:S03]  /*9880*/  LOP3.LUT R0, R2, 0xff, RZ, 0xc0, !PT ;  /* 0x000000ff02007812 */ /* 0x000fc600078ec0ff */
[----:B------:R-:W-:Y:S01]  /*9890*/  IMAD.MOV.U32 R2, RZ, RZ, R205 ;  /* 0x000000ffff027224 */ /* 0x000fe200078e00cd */
[----:B------:R-:W-:Y:S02]  /*98a0*/  ISETP.GE.U32.AND P6, PT, R217, R0, PT ;  /* 0x00000000d900720c */ /* 0x000fe40003fc6070 */
[----:B------:R-:W-:Y:S01]  /*98b0*/  LOP3.LUT R0, R7, R237, R12, 0x96, !PT ;  /* 0x000000ed07007212 */ /* 0x000fe200078e960c */
[----:B------:R-:W-:Y:S02]  /*98c0*/  IMAD.MOV.U32 R12, RZ, RZ, R31 ;  /* 0x000000ffff0c7224 */ /* 0x000fe400078e001f */
[----:B------:R-:W-:Y:S02]  /*98d0*/  IMAD.MOV.U32 R202, RZ, RZ, R2 ;  /* 0x000000ffffca7224 */ /* 0x000fe400078e0002 */
[----:B-1----:R-:W-:Y:S02]  /*98e0*/  FADD.FTZ R5, R21, R5 ;  /* 0x0000000515057221 */ /* 0x002fe40000010000 */
[----:B---3--:R-:W-:Y:S01]  /*98f0*/  FADD.FTZ R2, R20, R14 ;  /* 0x0000000e14027221 */ /* 0x008fe20000010000 */
[----:B------:R-:W-:Y:S01]  /*9900*/  PRMT R105, R17, 0x7610, R105 ;  /* 0x0000761011697816 */ /* 0x000fe20000000069 */
[----:B------:R-:W-:Y:S01]  /*9910*/  IMAD.MOV.U32 R8, RZ, RZ, R165 ;  /* 0x000000ffff087224 */ /* 0x000fe200078e00a5 */
[----:B------:R1:W-:Y:S01]  /*9920*/  MUFU.EX2 R31, R189 ;  /* 0x000000bd001f7308 */ /* 0x0003e20000000800 */
[----:B------:R-:W-:Y:S01]  /*9930*/  IMAD.MOV.U32 R165, RZ, RZ, R32 ;  /* 0x000000ffffa57224 */ /* 0x000fe200078e0020 */
[----:B------:R-:W-:Y:S01]  /*9940*/  F2FP.BF16.PACK_AB R10, R19, R21 ;  /* 0x00000015130a723e */ /* 0x000fe200000010ff */
[----:B------:R-:W3:Y:S01]  /*9950*/  LDL.LU R32, [R1+0x2c] ;  /* 0x00002c0001207983 */ /* 0x000ee20000300800 */
[----:B------:R-:W-:-:S02]  /*9960*/  IMAD.MOV.U32 R14, RZ, RZ, R12 ;  /* 0x000000ffff0e7224 */ /* 0x000fc400078e000c */
[----:B------:R-:W-:Y:S02]  /*9970*/  FADD.FTZ R5, R19, R5 ;  /* 0x0000000513057221 */ /* 0x000fe40000010000 */
[----:B------:R-:W-:Y:S01]  /*9980*/  FADD.FTZ R12, R11, R2 ;  /* 0x000000020b0c7221 */ /* 0x000fe20000010000 */
[----:B------:R-:W-:Y:S01]  /*9990*/  SHF.R.U32.HI R2, RZ, 0x8, R9 ;  /* 0x00000008ff027819 */ /* 0x000fe20000011609 */
[----:B------:R-:W-:Y:S01]  /*99a0*/  IMAD.MOV.U32 R19, RZ, RZ, R30 ;  /* 0x000000ffff137224 */ /* 0x000fe200078e001e */
[----:B------:R-:W-:Y:S01]  /*99b0*/  @!P4 HFMA2.BF16_V2 R182, -RZ.H0_H0, RZ.H0_H0, -R105.H0_H0 ;  /* 0x200000ffffb6c231 */ /* 0x000fe20000340969 */
[----:B------:R4:W-:Y:S01]  /*99c0*/  MUFU.EX2 R30, R190 ;  /* 0x000000be001e7308 */ /* 0x0009e20000000800 */
[----:B------:R-:W-:Y:S01]  /*99d0*/  PRMT R104, R17, 0x7632, R104 ;  /* 0x0000763211687816 */ /* 0x000fe20000000068 */
[----:B-1----:R1:W3:Y:S01]  /*99e0*/  LDL.LU R189, [R1+0x3b0] ;  /* 0x0003b00001bd7983 */ /* 0x0022e20000300800 */
[----:B------:R-:W-:Y:S01]  /*99f0*/  IMAD.MOV.U32 R9, RZ, RZ, R14 ;  /* 0x000000ffff097224 */ /* 0x000fe200078e000e */
[----:B------:R-:W-:Y:S01]  /*9a00*/  LOP3.LUT R2, R2, 0xffff, RZ, 0xc0, !PT ;  /* 0x0000ffff02027812 */ /* 0x000fe200078ec0ff */
[----:B------:R-:W-:Y:S01]  /*9a10*/  IMAD.MOV.U32 R17, RZ, RZ, R179 ;  /* 0x000000ffff117224 */ /* 0x000fe200078e00b3 */
[----:B------:R-:W-:-:S02]  /*9a20*/  PRMT R179, R105, 0x5410, R104 ;  /* 0x0000541069b37816 */ /* 0x000fc40000000068 */
[----:B------:R-:W-:Y:S01]  /*9a30*/  @!P4 PRMT R105, R182, 0x5410, RZ ;  /* 0x00005410b669c816 */ /* 0x000fe200000000ff */
[----:B----4-:R1:W4:Y:S01]  /*9a40*/  LDL.LU R190, [R1+0x3ac] ;  /* 0x0003ac0001be7983 */ /* 0x0103220000300800 */
[----:B------:R-:W-:Y:S01]  /*9a50*/  ISETP.GE.U32.AND P4, PT, R217, R2, PT ;  /* 0x00000002d900720c */ /* 0x000fe20003f86070 */
[----:B------:R-:W-:Y:S02]  /*9a60*/  IMAD.MOV.U32 R2, RZ, RZ, R9 ;  /* 0x000000ffff027224 */ /* 0x000fe400078e0009 */
[----:B------:R1:W-:Y:S02]  /*9a70*/  MUFU.EX2 R9, R191 ;  /* 0x000000bf00097308 */ /* 0x0003e40000000800 */
[----:B-1----:R1:W4:Y:S01]  /*9a80*/  LDL.LU R191, [R1+0x3a8] ;  /* 0x0003a80001bf7983 */ /* 0x0023220000300800 */
[----:B------:R-:W-:Y:S01]  /*9a90*/  @!P3 HFMA2.BF16_V2 R183, -RZ.H0_H0, RZ.H0_H0, -R104.H0_H0 ;  /* 0x200000ffffb7b231 */ /* 0x000fe20000340968 */
[----:B------:R-:W-:Y:S01]  /*9aa0*/  IMAD.MOV.U32 R205, RZ, RZ, R8 ;  /* 0x000000ffffcd7224 */ /* 0x000fe200078e0008 */
[----:B------:R-:W-:-:S02]  /*9ab0*/  LOP3.LUT R8, R6, 0xff, RZ, 0xc0, !PT ;  /* 0x000000ff06087812 */ /* 0x000fc400078ec0ff */
[----:B------:R-:W-:Y:S02]  /*9ac0*/  F2FP.BF16.PACK_AB R11, R11, R20 ;  /* 0x000000140b0b723e */ /* 0x000fe400000010ff */
[----:B------:R-:W-:Y:S02]  /*9ad0*/  PRMT R20, R194, 0x7610, R20 ;  /* 0x00007610c2147816 */ /* 0x000fe40000000014 */
[----:B------:R-:W-:Y:S01]  /*9ae0*/  @!P3 PRMT R104, R183, 0x5410, RZ ;  /* 0x00005410b768b816 */ /* 0x000fe200000000ff */
[----:B------:R-:W1:Y:S01]  /*9af0*/  MUFU.EX2 R14, R247 ;  /* 0x000000f7000e7308 */ /* 0x000e620000000800 */
[----:B------:R-:W-:Y:S01]  /*9b00*/  ISETP.GE.U32.AND P3, PT, R217, R8, PT ;  /* 0x00000008d900720c */ /* 0x000fe20003f66070 */
[----:B------:R2:W4:Y:S01]  /*9b10*/  LDL.LU R194, [R1+0x3a4] ;  /* 0x0003a40001c27983 */ /* 0x0005220000300800 */
[C---:B------:R-:W-:Y:S02]  /*9b20*/  PRMT R103, R15.reuse, 0x7632, R103 ;  /* 0x000076320f677816 */ /* 0x040fe40000000067 */
[----:B------:R-:W-:Y:S01]  /*9b30*/  PRMT R102, R15, 0x7610, R102 ;  /* 0x000076100f667816 */ /* 0x000fe20000000066 */
[----:B------:R-:W-:Y:S01]  /*9b40*/  IMAD.MOV.U32 R15, RZ, RZ, R193 ;  /* 0x000000ffff0f7224 */ /* 0x000fe200078e00c1 */
[----:B------:R-:W-:Y:S01]  /*9b50*/  PRMT R8, R20, 0x7610, R8 ;  /* 0x0000761014087816 */ /* 0x000fe20000000008 */
[----:B------:R2:W4:Y:S01]  /*9b60*/  LDL.LU R193, [R1+0x3a0] ;  /* 0x0003a00001c17983 */ /* 0x0005220000300800 */
[----:B------:R-:W-:-:S02]  /*9b70*/  LOP3.LUT R13, R6, 0xffff, RZ, 0xc0, !PT ;  /* 0x0000ffff060d7812 */ /* 0x000fc400078ec0ff */
[----:B------:R-:W-:Y:S01]  /*9b80*/  PRMT R21, R8, 0x7610, R21 ;  /* 0x0000761008157816 */ /* 0x000fe20000000015 */
[----:B------:R-:W-:Y:S01]  /*9b90*/  IMAD.MOV.U32 R8, RZ, RZ, R15 ;  /* 0x000000ffff087224 */ /* 0x000fe200078e000f */
[--C-:B------:R-:W-:Y:S01]  /*9ba0*/  SHF.R.U32.HI R7, RZ, 0x10, R6.reuse ;  /* 0x00000010ff077819 */ /* 0x100fe20000011606 */
[----:B------:R-:W-:Y:S01]  /*9bb0*/  IMAD.MOV.U32 R15, RZ, RZ, R17 ;  /* 0x000000ffff0f7224 */ /* 0x000fe200078e0011 */
[----:B------:R-:W-:Y:S01]  /*9bc0*/  SHF.R.U32.HI R6, RZ, 0x18, R6 ;  /* 0x00000018ff067819 */ /* 0x000fe20000011606 */
[----:B------:R-:W-:Y:S02]  /*9bd0*/  IMAD.MOV.U32 R17, RZ, RZ, R19 ;  /* 0x000000ffff117224 */ /* 0x000fe400078e0013 */
[----:B------:R-:W-:Y:S01]  /*9be0*/  IMAD.MOV.U32 R19, RZ, RZ, R203 ;  /* 0x000000ffff137224 */ /* 0x000fe200078e00cb */
[----:B------:R-:W-:Y:S01]  /*9bf0*/  PRMT R203, R102, 0x5410, R103 ;  /* 0x0000541066cb7816 */ /* 0x000fe20000000067 */
[----:B------:R-:W-:Y:S01]  /*9c00*/  @!P5 HFMA2.BF16_V2 R185, -RZ.H0_H0, RZ.H0_H0, -R102.H0_H0 ;  /* 0x200000ffffb9d231 */ /* 0x000fe20000340966 */
[----:B-1----:R-:W-:-:S04]  /*9c10*/  FADD.FTZ R5, R14, R5 ;  /* 0x000000050e057221 */ /* 0x002fc80000010000 */
[----:B------:R-:W-:Y:S01]  /*9c20*/  @!P5 PRMT R102, R185, 0x5410, RZ ;  /* 0x00005410b966d816 */ /* 0x000fe200000000ff */
[----:B------:R1:W-:Y:S02]  /*9c30*/  MUFU.EX2 R20, R196 ;  /* 0x000000c400147308 */ /* 0x0003e40000000800 */
[----:B-1----:R1:W4:Y:S01]  /*9c40*/  LDL.LU R196, [R1+0x39c] ;  /* 0x00039c0001c47983 */ /* 0x0023220000300800 */
[----:B--2---:R-:W-:-:S05]  /*9c50*/  @!P0 HFMA2.BF16_V2 R186, -RZ.H0_H0, RZ.H0_H0, -R103.H0_H0 ;  /* 0x200000ffffba8231 */ /* 0x004fca0000340967 */
[----:B------:R-:W-:Y:S01]  /*9c60*/  @!P0 PRMT R103, R186, 0x5410, RZ ;  /* 0x00005410ba678816 */ /* 0x000fe200000000ff */
[----:B------:R-:W-:Y:S01]  /*9c70*/  IMAD.MOV.U32 R186, RZ, RZ, R2 ;  /* 0x000000ffffba7224 */ /* 0x000fe200078e0002 */
[----:B------:R-:W-:Y:S02]  /*9c80*/  ISETP.GE.U32.AND P0, PT, R217, R6, PT ;  /* 0x00000006d900720c */ /* 0x000fe40003f06070 */
[----:B------:R-:W-:Y:S02]  /*9c90*/  SHF.R.U32.HI R2, RZ, 0x10, R0 ;  /* 0x00000010ff027819 */ /* 0x000fe40000011600 */
[----:B------:R-:W-:Y:S02]  /*9ca0*/  PRMT R6, R21, 0x7610, R6 ;  /* 0x0000761015067816 */ /* 0x000fe40000000006 */
[----:B------:R-:W-:Y:S02]  /*9cb0*/  LOP3.LUT R2, R2, 0xff, RZ, 0xc0, !PT ;  /* 0x000000ff02027812 */ /* 0x000fe400078ec0ff */
[----:B------:R-:W-:Y:S01]  /*9cc0*/  PRMT R185, R6, 0x7610, R185 ;  /* 0x0000761006b97816 */ /* 0x000fe200000000b9 */
[----:B------:R-:W-:Y:S01]  /*9cd0*/  IMAD.MOV.U32 R6, RZ, RZ, R186 ;  /* 0x000000ffff067224 */ /* 0x000fe200078e00ba */
[----:B------:R-:W-:Y:S01]  /*9ce0*/  ISETP.GE.U32.AND P5, PT, R217, R2, PT ;  /* 0x00000002d900720c */ /* 0x000fe20003fa6070 */
[----:B------:R-:W-:Y:S01]  /*9cf0*/  IMAD.MOV.U32 R186, RZ, RZ, R15 ;  /* 0x000000ffffba7224 */ /* 0x000fe200078e000f */
[----:B------:R-:W-:Y:S01]  /*9d00*/  PRMT R2, R185, 0x7610, R2 ;  /* 0x00007610b9027816 */ /* 0x000fe20000000002 */
[----:B------:R-:W-:-:S02]  /*9d10*/  FADD.FTZ R15, R9, R5 ;  /* 0x00000005090f7221 */ /* 0x000fc40000010000 */
[----:B------:R-:W-:Y:S01]  /*9d20*/  IMAD.MOV.U32 R185, RZ, RZ, R17 ;  /* 0x000000ffffb97224 */ /* 0x000fe200078e0011 */
[----:B------:R2:W-:Y:S01]  /*9d30*/  MUFU.EX2 R21, R198 ;  /* 0x000000c600157308 */ /* 0x0005e20000000800 */
[----:B------:R-:W-:Y:S01]  /*9d40*/  IMAD.MOV.U32 R17, RZ, RZ, R19 ;  /* 0x000000ffff117224 */ /* 0x000fe200078e0013 */
[----:B------:R-:W-:-:S03]  /*9d50*/  F2FP.BF16.PACK_AB R5, R9, R14 ;  /* 0x0000000e0905723e */ /* 0x000fc600000010ff */
[----:B------:R-:W-:-:S03]  /*9d60*/  IMAD.MOV.U32 R14, RZ, RZ, R17 ;  /* 0x000000ffff0e7224 */ /* 0x000fc600078e0011 */
[----:B------:R-:W-:Y:S01]  /*9d70*/  MUFU.EX2 R19, R200 ;  /* 0x000000c800137308 */ /* 0x000fe20000000800 */
[----:B--2---:R1:W2:Y:S07]  /*9d80*/  LDL.LU R198, [R1+0x398] ;  /* 0x0003980001c67983 */ /* 0x0042ae0000300800 */
[----:B------:R-:W-:Y:S01]  /*9d90*/  MUFU.EX2 R17, R199 ;  /* 0x000000c700117308 */ /* 0x000fe20000000800 */
[----:B------:R1:W-:Y:S07]  /*9da0*/  STL [R1+0x28c], R15 ;  /* 0x00028c0f01007387 */ /* 0x0003ee0000100800 */
[----:B-1----:R1:W-:Y:S02]  /*9db0*/  MUFU.EX2 R15, R197 ;  /* 0x000000c5000f7308 */ /* 0x0023e40000000800 */
[----:B-1----:R1:W2:Y:S04]  /*9dc0*/  LDL.LU R197, [R1+0x394] ;  /* 0x0003940001c57983 */ /* 0x0022a80000300800 */
[----:B------:R1:W2:Y:S04]  /*9dd0*/  LDL.LU R200, [R1+0x390] ;  /* 0x0003900001c87983 */ /* 0x0002a80000300800 */
[----:B------:R1:W2:Y:S01]  /*9de0*/  LDL.LU R199, [R1+0x38c] ;  /* 0x00038c0001c77983 */ /* 0x0002a20000300800 */
[----:B------:R-:W-:-:S02]  /*9df0*/  PRMT R99, R18, 0x7610, R99 ;  /* 0x0000761012637816 */ /* 0x000fc40000000063 */
[----:B------:R-:W-:Y:S01]  /*9e00*/  PRMT R98, R18, 0x7632, R98 ;  /* 0x0000763212627816 */ /* 0x000fe20000000062 */
[----:B------:R-:W-:Y:S01]  /*9e10*/  IMAD.MOV.U32 R9, RZ, RZ, R185 ;  /* 0x000000ffff097224 */ /* 0x000fe200078e00b9 */
[----:B------:R-:W-:Y:S01]  /*9e20*/  PRMT R18, R2, 0x7610, R18 ;  /* 0x0000761002127816 */ /* 0x000fe20000000012 */
[----:B------:R-:W-:Y:S01]  /*9e30*/  @!P2 HFMA2.BF16_V2 R187, -RZ.H0_H0, RZ.H0_H0, -R99.H0_H0 ;  /* 0x200000ffffbba231 */ /* 0x000fe20000340963 */
[----:B------:R-:W-:Y:S01]  /*9e40*/  LOP3.LUT R2, R0, 0xff, RZ, 0xc0, !PT ;  /* 0x000000ff00027812 */ /* 0x000fe200078ec0ff */
[----:B------:R-:W-:Y:S01]  /*9e50*/  IMAD.MOV.U32 R185, RZ, RZ, R202 ;  /* 0x000000ffffb97224 */ /* 0x000fe200078e00ca */
[----:B------:R-:W-:Y:S01]  /*9e60*/  PRMT R202, R99, 0x5410, R98 ;  /* 0x0000541063ca7816 */ /* 0x000fe20000000062 */
[----:B------:R-:W-:Y:S01]  /*9e70*/  @!P4 HFMA2.BF16_V2 R188, -RZ.H0_H0, RZ.H0_H0, -R98.H0_H0 ;  /* 0x200000ffffbcc231 */ /* 0x000fe20000340962 */
[----:B------:R-:W-:Y:S02]  /*9e80*/  @!P2 PRMT R99, R187, 0x5410, RZ ;  /* 0x00005410bb63a816 */ /* 0x000fe400000000ff */
[----:B------:R-:W-:-:S02]  /*9e90*/  ISETP.GE.U32.AND P2, PT, R217, R2, PT ;  /* 0x00000002d900720c */ /* 0x000fc40003f46070 */
[----:B------:R-:W-:Y:S02]  /*9ea0*/  PRMT R97, R16, 0x7632, R97 ;  /* 0x0000763210617816 */ /* 0x000fe40000000061 */
[----:B------:R-:W-:Y:S02]  /*9eb0*/  SHF.R.U32.HI R2, RZ, 0x18, R0 ;  /* 0x00000018ff027819 */ /* 0x000fe40000011600 */
[----:B------:R-:W-:Y:S02]  /*9ec0*/  LOP3.LUT R0, R0, 0xffff, RZ, 0xc0, !PT ;  /* 0x0000ffff00007812 */ /* 0x000fe400078ec0ff */
[----:B------:R-:W-:Y:S02]  /*9ed0*/  PRMT R96, R16, 0x7610, R96 ;  /* 0x0000761010607816 */ /* 0x000fe40000000060 */
[----:B------:R-:W-:Y:S02]  /*9ee0*/  PRMT R201, R18, 0x7610, R201 ;  /* 0x0000761012c97816 */ /* 0x000fe400000000c9 */
[----:B------:R-:W-:-:S02]  /*9ef0*/  @!P4 PRMT R98, R188, 0x5410, RZ ;  /* 0x00005410bc62c816 */ /* 0x000fc400000000ff */
[----:B------:R-:W-:Y:S01]  /*9f00*/  ISETP.GE.U32.AND P4, PT, R217, R2, PT ;  /* 0x00000002d900720c */ /* 0x000fe20003f86070 */
[----:B------:R-:W-:Y:S01]  /*9f10*/  IMAD.MOV.U32 R16, RZ, RZ, R8 ;  /* 0x000000ffff107224 */ /* 0x000fe200078e0008 */
[----:B------:R-:W-:Y:S02]  /*9f20*/  LOP3.LUT R2, R7, 0xff, RZ, 0xc0, !PT ;  /* 0x000000ff07027812 */ /* 0x000fe400078ec0ff */
[----:B------:R-:W-:Y:S01]  /*9f30*/  SHF.R.U32.HI R0, RZ, 0x8, R0 ;  /* 0x00000008ff007819 */ /* 0x000fe20000011600 */
[----:B------:R-:W1:Y:S01]  /*9f40*/  MUFU.EX2 R8, R243 ;  /* 0x000000f300087308 */ /* 0x000e620000000800 */
[----:B------:R-:W-:Y:S02]  /*9f50*/  PRMT R7, R201, 0x7610, R7 ;  /* 0x00007610c9077816 */ /* 0x000fe40000000007 */
[----:B------:R-:W-:Y:S02]  /*9f60*/  PRMT R201, R96, 0x5410, R97 ;  /* 0x0000541060c97816 */ /* 0x000fe40000000061 */
[----:B------:R-:W-:-:S02]  /*9f70*/  LOP3.LUT R0, R0, 0xffff, RZ, 0xc0, !PT ;  /* 0x0000ffff00007812 */ /* 0x000fc400078ec0ff */
[C---:B------:R-:W-:Y:S01]  /*9f80*/  PRMT R95, R10.reuse, 0x7610, R95 ;  /* 0x000076100a5f7816 */ /* 0x040fe2000000005f */
[----:B------:R-:W-:Y:S01]  /*9f90*/  IMAD.MOV.U32 R18, RZ, RZ, R14 ;  /* 0x000000ffff127224 */ /* 0x000fe200078e000e */
[----:B------:R-:W-:Y:S01]  /*9fa0*/  PRMT R94, R10, 0x7632, R94 ;  /* 0x000076320a5e7816 */ /* 0x000fe2000000005e */
[----:B------:R-:W-:Y:S01]  /*9fb0*/  MUFU.EX2 R14, R206 ;  /* 0x000000ce000e7308 */ /* 0x000fe20000000800 */
[----:B------:R-:W-:Y:S01]  /*9fc0*/  PRMT R91, R5, 0x7610, R91 ;  /* 0x00007610055b7816 */ /* 0x000fe2000000005b */
[----:B---3--:R-:W-:-:S05]  /*9fd0*/  @!P1 HFMA2.BF16_V2 R189, -RZ.H0_H0, RZ.H0_H0, -R97.H0_H0 ;  /* 0x200000ffffbd9231 */ /* 0x008fca0000340961 */
[----:B------:R-:W-:Y:S02]  /*9fe0*/  @!P1 PRMT R97, R189, 0x5410, RZ ;  /* 0x00005410bd619816 */ /* 0x000fe400000000ff */
[C---:B------:R-:W-:Y:S01]  /*9ff0*/  ISETP.GE.U32.AND P1, PT, R217.reuse, R2, PT ;  /* 0x00000002d900720c */ /* 0x040fe20003f26070 */
[----:B----4-:R-:W-:Y:S01]  /*a000*/  @!P6 HFMA2.BF16_V2 R190, -RZ.H0_H0, RZ.H0_H0, -R96.H0_H0 ;  /* 0x200000ffffbee231 */ /* 0x010fe20000340960 */
[----:B------:R-:W3:Y:S04]  /*a010*/  MUFU.EX2 R2, R246 ;  /* 0x000000f600027308 */ /* 0x000ee80000000800 */
[----:B------:R-:W-:Y:S02]  /*a020*/  @!P6 PRMT R96, R190, 0x5410, RZ ;  /* 0x00005410be60e816 */ /* 0x000fe400000000ff */
[----:B------:R-:W-:-:S02]  /*a030*/  ISETP.GE.U32.AND P6, PT, R217, R0, PT ;  /* 0x00000000d900720c */ /* 0x000fc40003fc6070 */
[--C-:B------:R-:W-:Y:S02]  /*a040*/  SHF.R.U32.HI R0, RZ, 0x8, R13.reuse ;  /* 0x00000008ff007819 */ /* 0x100fe4000001160d */
[----:B------:R-:W-:Y:S02]  /*a050*/  PRMT R13, R7, 0x7610, R13 ;  /* 0x00007610070d7816 */ /* 0x000fe4000000000d */
[----:B------:R-:W-:Y:S01]  /*a060*/  LOP3.LUT R0, R0, 0xffff, RZ, 0xc0, !PT ;  /* 0x0000ffff00007812 */ /* 0x000fe200078ec0ff */
[----:B------:R4:W1:Y:S01]  /*a070*/  MUFU.EX2 R7, R218 ;  /* 0x000000da00077308 */ /* 0x0008620000000800 */
[----:B------:R-:W-:-:S07]  /*a080*/  @!P2 HFMA2.BF16_V2 R191, -RZ.H0_H0, RZ.H0_H0, -R95.H0_H0 ;  /* 0x200000ffffbfa231 */ /* 0x000fce000034095f */
[----:B------:R-:W3:Y:S01]  /*a090*/  MUFU.EX2 R32, R32 ;  /* 0x0000002000207308 */ /* 0x000ee20000000800 */
[----:B------:R-:W-:Y:S02]  /*a0a0*/  PRMT R90, R5, 0x7632, R90 ;  /* 0x00007632055a7816 */ /* 0x000fe4000000005a */
[----:B----4-:R-:W-:Y:S02]  /*a0b0*/  PRMT R218, R95, 0x5410, R94 ;  /* 0x000054105fda7816 */ /* 0x010fe4000000005e */
[----:B------:R-:W-:Y:S02]  /*a0c0*/  @!P2 PRMT R95, R191, 0x5410, RZ ;  /* 0x00005410bf5fa816 */ /* 0x000fe400000000ff */
[----:B------:R-:W-:Y:S01]  /*a0d0*/  ISETP.GE.U32.AND P2, PT, R217, R0, PT ;  /* 0x00000000d900720c */ /* 0x000fe20003f46070 */
[----:B-1----:R-:W-:Y:S02]  /*a0e0*/  FADD.FTZ R0, R8, R12 ;  /* 0x0000000c08007221 */ /* 0x002fe40000010000 */
[----:B------:R-:W-:-:S02]  /*a0f0*/  IMAD.MOV.U32 R243, RZ, RZ, R16 ;  /* 0x000000fffff37224 */ /* 0x000fc400078e0010 */
[C---:B---3--:R-:W-:Y:S01]  /*a100*/  FADD.FTZ R5, R2.reuse, R0 ;  /* 0x0000000002057221 */ /* 0x048fe20000010000 */
[----:B------:R-:W-:Y:S01]  /*a110*/  F2FP.BF16.PACK_AB R0, R2, R8 ;  /* 0x000000080200723e */ /* 0x000fe200000010ff */
[----:B------:R-:W-:Y:S02]  /*a120*/  IMAD.MOV.U32 R16, RZ, RZ, R18 ;  /* 0x000000ffff107224 */ /* 0x000fe400078e0012 */
[----:B------:R-:W-:Y:S01]  /*a130*/  IMAD.MOV.U32 R18, RZ, RZ, R9 ;  /* 0x000000ffff127224 */ /* 0x000fe200078e0009 */
[C---:B------:R-:W-:Y:S01]  /*a140*/  PRMT R87, R0.reuse, 0x7610, R87 ;  /* 0x0000761000577816 */ /* 0x040fe20000000057 */
[----:B------:R-:W1:Y:S01]  /*a150*/  MUFU.EX2 R9, R219 ;  /* 0x000000db00097308 */ /* 0x000e620000000800 */
[----:B------:R-:W-:Y:S01]  /*a160*/  PRMT R86, R0, 0x7632, R86 ;  /* 0x0000763200567816 */ /* 0x000fe20000000056 */
[----:B------:R-:W-:Y:S02]  /*a170*/  FADD.FTZ R0, R14, R23 ;  /* 0x000000170e007221 */ /* 0x000fe40000010000 */
[----:B------:R-:W-:-:S02]  /*a180*/  IMAD.MOV.U32 R189, RZ, RZ, R6 ;  /* 0x000000ffffbd7224 */ /* 0x000fc400078e0006 */
[----:B------:R-:W-:Y:S02]  /*a190*/  FADD.FTZ R2, R7, R0 ;  /* 0x0000000007027221 */ /* 0x000fe40000010000 */
[----:B------:R-:W3:Y:S01]  /*a1a0*/  MUFU.EX2 R6, R230 ;  /* 0x000000e600067308 */ /* 0x000ee20000000800 */
[----:B------:R-:W-:Y:S01]  /*a1b0*/  FADD.FTZ R0, R32, R22 ;  /* 0x0000001620007221 */ /* 0x000fe20000010000 */
[----:B------:R-:W-:Y:S01]  /*a1c0*/  PRMT R190, R13, 0x7610, R190 ;  /* 0x000076100dbe7816 */ /* 0x000fe200000000be */
[----:B------:R4:W-:Y:S02]  /*a1d0*/  STL [R1+0x6c], R5 ;  /* 0x00006c0501007387 */ /* 0x0009e40000100800 */
[----:B------:R-:W-:-:S03]  /*a1e0*/  FADD.FTZ R0, R31, R0 ;  /* 0x000000001f007221 */ /* 0x000fc60000010000 */
[----:B------:R-:W4:Y:S01]  /*a1f0*/  MUFU.EX2 R10, R220 ;  /* 0x000000dc000a7308 */ /* 0x000f220000000800 */
[----:B------:R-:W-:Y:S01]  /*a200*/  PRMT R206, R190, 0x7610, R206 ;  /* 0x00007610bece7816 */ /* 0x000fe200000000ce */
[----:B------:R-:W-:Y:S02]  /*a210*/  FADD.FTZ R0, R30, R0 ;  /* 0x000000001e007221 */ /* 0x000fe40000010000 */
[----:B-1----:R-:W-:Y:S01]  /*a220*/  FADD.FTZ R2, R9, R2 ;  /* 0x0000000209027221 */ /* 0x002fe20000010000 */
[----:B------:R-:W-:Y:S01]  /*a230*/  PRMT R246, R206, 0x7610, R246 ;  /* 0x00007610cef67816 */ /* 0x000fe200000000f6 */
[----:B------:R-:W-:Y:S02]  /*a240*/  FADD.FTZ R0, R20, R0 ;  /* 0x0000000014007221 */ /* 0x000fe40000010000 */
[----:B---3--:R-:W-:Y:S01]  /*a250*/  FADD.FTZ R2, R6, R2 ;  /* 0x0000000206027221 */ /* 0x008fe20000010000 */
[----:B------:R-:W-:Y:S01]  /*a260*/  PRMT R188, R246, 0x7610, R188 ;  /* 0x00007610f6bc7816 */ /* 0x000fe200000000bc */
[----:B------:R-:W-:Y:S08]  /*a270*/  MUFU.EX2 R8, R39 ;  /* 0x0000002700087308 */ /* 0x000ff00000000800 */
[----:B----4-:R-:W1:Y:S01]  /*a280*/  MUFU.EX2 R5, R252 ;  /* 0x000000fc00057308 */ /* 0x010e620000000800 */
[----:B------:R-:W-:Y:S01]  /*a290*/  FADD.FTZ R0, R21, R0 ;  /* 0x0000000015007221 */ /* 0x000fe20000010000 */
[----:B------:R-:W-:Y:S01]  /*a2a0*/  F2FP.BF16.PACK_AB R34, R7, R14 ;  /* 0x0000000e0722723e */ /* 0x000fe200000010ff */
[----:B------:R-:W-:Y:S01]  /*a2b0*/  IMAD.MOV.U32 R246, RZ, RZ, R189 ;  /* 0x000000fffff67224 */ /* 0x000fe200078e00bd */
[----:B------:R-:W-:Y:S01]  /*a2c0*/  PRMT R247, R188, 0x7610, R247 ;  /* 0x00007610bcf77816 */ /* 0x000fe200000000f7 */
[----:B------:R-:W-:Y:S01]  /*a2d0*/  FADD.FTZ R2, R10, R2 ;  /* 0x000000020a027221 */ /* 0x000fe20000010000 */
[----:B------:R-:W-:Y:S01]  /*a2e0*/  F2FP.BF16.PACK_AB R55, R6, R9 ;  /* 0x000000090637723e */ /* 0x000fe200000010ff */
[C---:B------:R-:W-:Y:S01]  /*a2f0*/  IMAD.WIDE.U32 R188, R225.reuse, -0x326172a9, RZ ;  /* 0xcd9e8d57e1bc7825 */ /* 0x040fe200078e00ff */
[----:B------:R-:W-:Y:S01]  /*a300*/  MUFU.EX2 R7, R134 ;  /* 0x0000008600077308 */ /* 0x000fe20000000800 */
[----:B------:R-:W-:-:S02]  /*a310*/  IADD3 R225, R225, 0x4, RZ ;  /* 0x00000004e1e17810 */ /* 0x000fc40007ffe0ff */
[----:B------:R-:W-:Y:S01]  /*a320*/  F2FP.BF16.PACK_AB R52, R17, R19 ;  /* 0x000000131134723e */ /* 0x000fe200000010ff */
[----:B------:R-:W-:Y:S01]  /*a330*/  FADD.FTZ R0, R15, R0 ;  /* 0x000000000f007221 */ /* 0x000fe20000010000 */
[----:B------:R-:W-:Y:S01]  /*a340*/  F2FP.BF16.PACK_AB R30, R20, R30 ;  /* 0x0000001e141e723e */ /* 0x000fe200000010ff */
[----:B------:R-:W-:Y:S01]  /*a350*/  IMAD.MOV.U32 R20, RZ, RZ, R205 ;  /* 0x000000ffff147224 */ /* 0x000fe200078e00cd */
[----:B------:R-:W-:Y:S01]  /*a360*/  PRMT R22, R247, 0x7610, R22 ;  /* 0x00007610f7167816 */ /* 0x000fe20000000016 */
[C---:B-1----:R-:W-:Y:S01]  /*a370*/  FADD.FTZ R2, R5.reuse, R2 ;  /* 0x0000000205027221 */ /* 0x042fe20000010000 */
[----:B------:R-:W-:Y:S01]  /*a380*/  F2FP.BF16.PACK_AB R62, R5, R10 ;  /* 0x0000000a053e723e */ /* 0x000fe200000010ff */
[----:B------:R-:W-:Y:S01]  /*a390*/  MUFU.EX2 R6, R135 ;  /* 0x0000008700067308 */ /* 0x000fe20000000800 */
[----:B------:R-:W-:Y:S01]  /*a3a0*/  IMAD.MOV.U32 R247, RZ, RZ, R163 ;  /* 0x000000fffff77224 */ /* 0x000fe200078e00a3 */
[C---:B------:R-:W-:Y:S01]  /*a3b0*/  PRMT R93, R11.reuse, 0x7610, R93 ;  /* 0x000076100b5d7816 */ /* 0x040fe2000000005d */
[----:B------:R-:W-:Y:S01]  /*a3c0*/  IMAD.MOV.U32 R205, RZ, RZ, R162 ;  /* 0x000000ffffcd7224 */ /* 0x000fe200078e00a2 */
[----:B------:R-:W-:Y:S01]  /*a3d0*/  PRMT R92, R11, 0x7632, R92 ;  /* 0x000076320b5c7816 */ /* 0x000fe2000000005c */
[----:B------:R-:W-:Y:S01]  /*a3e0*/  FADD.FTZ R0, R19, R0 ;  /* 0x0000000013007221 */ /* 0x000fe20000010000 */
[----:B------:R-:W-:Y:S01]  /*a3f0*/  F2FP.BF16.PACK_AB R63, R15, R21 ;  /* 0x000000150f3f723e */ /* 0x000fe200000010ff */
[----:B------:R-:W-:Y:S01]  /*a400*/  IMAD.MOV.U32 R206, RZ, RZ, R243 ;  /* 0x000000ffffce7224 */ /* 0x000fe200078e00f3 */
[----:B------:R-:W1:Y:S01]  /*a410*/  MUFU.EX2 R5, R245 ;  /* 0x000000f500057308 */ /* 0x000e620000000800 */
[----:B------:R-:W-:Y:S01]  /*a420*/  IMAD.WIDE.U32 R162, R225, -0x326172a9, RZ ;  /* 0xcd9e8d57e1a27825 */ /* 0x000fe200078e00ff */
[----:B------:R-:W-:Y:S01]  /*a430*/  PRMT R190, R87, 0x5410, R86 ;  /* 0x0000541057be7816 */ /* 0x000fe20000000056 */
[----:B------:R-:W-:Y:S01]  /*a440*/  @!P6 HFMA2.BF16_V2 R194, -RZ.H0_H0, RZ.H0_H0, -R94.H0_H0 ;  /* 0x200000ffffc2e231 */ /* 0x000fe2000034095e */
[----:B------:R-:W-:Y:S01]  /*a450*/  PRMT R191, R91, 0x5410, R90 ;  /* 0x000054105bbf7816 */ /* 0x000fe2000000005a */
[----:B------:R-:W-:Y:S01]  /*a460*/  IMAD.MOV.U32 R243, RZ, RZ, R16 ;  /* 0x000000fffff37224 */ /* 0x000fe200078e0010 */
[----:B------:R3:W5:Y:S01]  /*a470*/  LDL.LU R39, [R1+0x388] ;  /* 0x0003880001277983 */ /* 0x0007620000300800 */
[----:B------:R-:W-:-:S02]  /*a480*/  IMAD.MOV.U32 R16, RZ, RZ, R18 ;  /* 0x000000ffff107224 */ /* 0x000fc400078e0012 */
[----:B------:R-:W-:Y:S01]  /*a490*/  FADD.FTZ R18, R17, R0 ;  /* 0x0000000011127221 */ /* 0x000fe20000010000 */
[----:B------:R-:W-:Y:S01]  /*a4a0*/  LOP3.LUT R0, R224, R163, RZ, 0x3c, !PT ;  /* 0x000000a3e0007212 */ /* 0x000fe200078e3cff */
[----:B------:R-:W-:Y:S02]  /*a4b0*/  FADD.FTZ R2, R8, R2 ;  /* 0x0000000208027221 */ /* 0x000fe40000010000 */
[----:B------:R-:W-:Y:S01]  /*a4c0*/  IMAD.MOV.U32 R219, RZ, RZ, R206 ;  /* 0x000000ffffdb7224 */ /* 0x000fe200078e00ce */
[----:B-1----:R-:W-:Y:S01]  /*a4d0*/  F2FP.BF16.PACK_AB R50, R5, R6 ;  /* 0x000000060532723e */ /* 0x002fe200000010ff */
[----:B------:R-:W-:Y:S01]  /*a4e0*/  IMAD.MOV.U32 R206, RZ, RZ, R16 ;  /* 0x000000ffffce7224 */ /* 0x000fe200078e0010 */
[C---:B------:R-:W-:Y:S01]  /*a4f0*/  F2FP.BF16.PACK_AB R54, R7.reuse, R8 ;  /* 0x000000080736723e */ /* 0x040fe200000010ff */
[----:B------:R-:W-:Y:S01]  /*a500*/  FADD.FTZ R2, R7, R2 ;  /* 0x0000000207027221 */ /* 0x000fe20000010000 */
[----:B------:R-:W-:Y:S01]  /*a510*/  @!P4 HFMA2.BF16_V2 R196, -RZ.H0_H0, RZ.H0_H0, -R92.H0_H0 ;  /* 0x200000ffffc4c231 */ /* 0x000fe2000034095c */
[----:B------:R-:W-:Y:S01]  /*a520*/  IMAD.WIDE.U32 R16, R0, -0x2daee0ad, RZ ;  /* 0xd2511f5300107825 */ /* 0x000fe200078e00ff */
[----:B------:R-:W-:Y:S01]  /*a530*/  @!P6 PRMT R94, R194, 0x5410, RZ ;  /* 0x00005410c25ee816 */ /* 0x000fe200000000ff */
[----:B------:R-:W-:Y:S01]  /*a540*/  @!P5 HFMA2.BF16_V2 R193, -RZ.H0_H0, RZ.H0_H0, -R93.H0_H0 ;  /* 0x200000ffffc1d231 */ /* 0x000fe2000034095d */
[----:B------:R3:W5:Y:S01]  /*a550*/  LDL.LU R134, [R1+0x384] ;  /* 0x0003840001867983 */ /* 0x0007620000300800 */
[----:B------:R-:W-:Y:S01]  /*a560*/  FADD.FTZ R2, R6, R2 ;  /* 0x0000000206027221 */ /* 0x000fe20000010000 */
[----:B------:R-:W-:-:S02]  /*a570*/  LOP3.LUT R6, R17, R221, R132, 0x96, !PT ;  /* 0x000000dd11067212 */ /* 0x000fc400078e9684 */
[----:B------:R-:W-:Y:S01]  /*a580*/  LOP3.LUT R8, R41, R232, R162, 0x96, !PT ;  /* 0x000000e829087212 */ /* 0x000fe200078e96a2 */
[----:B------:R3:W5:Y:S02]  /*a590*/  LDL.LU R135, [R1+0x380] ;  /* 0x0003800001877983 */ /* 0x0007640000300800 */
[----:B------:R-:W-:Y:S01]  /*a5a0*/  IMAD.WIDE.U32 R6, R6, -0x326172a9, RZ ;  /* 0xcd9e8d5706067825 */ /* 0x000fe200078e00ff */
[----:B------:R-:W-:Y:S01]  /*a5b0*/  PRMT R194, R93, 0x5410, R92 ;  /* 0x000054105dc27816 */ /* 0x000fe2000000005c */
[----:B------:R-:W4:Y:S03]  /*a5c0*/  LDL.LU R245, [R1+0x37c] ;  /* 0x00037c0001f57983 */ /* 0x000f260000300800 */
        /* <DEDUP_REMOVED lines=15> */
[----:B------:R-:W-:Y:S01]  /*a6c0*/  LOP3.LUT R0, R9, R242, R10, 0x96, !PT ;  /* 0x000000f209007212 */ /* 0x000fe200078e960a */
[----:B------:R-:W-:-:S03]  /*a6d0*/  FADD.FTZ R19, R5, R2 ;  /* 0x0000000205137221 */ /* 0x000fc60000010000 */
[----:B------:R-:W-:Y:S02]  /*a6e0*/  LOP3.LUT R2, R0, 0xff, RZ, 0xc0, !PT ;  /* 0x000000ff00027812 */ /* 0x000fe400078ec0ff */
[----:B------:R-:W-:Y:S02]  /*a6f0*/  @!P4 PRMT R92, R196, 0x5410, RZ ;  /* 0x00005410c45cc816 */ /* 0x000fe400000000ff */
[----:B------:R-:W-:Y:S02]  /*a700*/  LOP3.LUT R12, R11, R238, R12, 0x96, !PT ;  /* 0x000000ee0b0c7212 */ /* 0x000fe400078e960c */
[----:B------:R-:W-:Y:S01]  /*a710*/  PRMT R11, R22, 0x7610, R11 ;  /* 0x00007610160b7816 */ /* 0x000fe2000000000b */
[----:B--2---:R-:W-:-:S05]  /*a720*/  @!P0 HFMA2.BF16_V2 R199, -RZ.H0_H0, RZ.H0_H0, -R86.H0_H0 ;  /* 0x200000ffffc78231 */ /* 0x004fca0000340956 */
[----:B------:R-:W-:Y:S02]  /*a730*/  @!P0 PRMT R86, R199, 0x5410, RZ ;  /* 0x00005410c7568816 */ /* 0x000fe400000000ff */
[----:B------:R-:W-:Y:S02]  /*a740*/  ISETP.GE.U32.AND P0, PT, R217, R2, PT ;  /* 0x00000002d900720c */ /* 0x000fe40003f06070 */
[----:B------:R-:W-:-:S04]  /*a750*/  LOP3.LUT R2, R0, 0xffff, RZ, 0xc0, !PT ;  /* 0x0000ffff00027812 */ /* 0x000fc800078ec0ff */
[----:B------:R-:W-:-:S04]  /*a760*/  SHF.R.U32.HI R2, RZ, 0x8, R2 ;  /* 0x00000008ff027819 */ /* 0x000fc80000011602 */
[----:B------:R-:W-:-:S04]  /*a770*/  LOP3.LUT R2, R2, 0xffff, RZ, 0xc0, !PT ;  /* 0x0000ffff02027812 */ /* 0x000fc800078ec0ff */
[----:B------:R-:W-:Y:S02]  /*a780*/  ISETP.GE.U32.AND P4, PT, R217, R2, PT ;  /* 0x00000002d900720c */ /* 0x000fe40003f86070 */
[--C-:B------:R-:W-:Y:S02]  /*a790*/  SHF.R.U32.HI R2, RZ, 0x10, R0.reuse ;  /* 0x00000010ff027819 */ /* 0x100fe40000011600 */
[----:B------:R-:W-:Y:S01]  /*a7a0*/  SHF.R.U32.HI R0, RZ, 0x18, R0 ;  /* 0x00000018ff007819 */ /* 0x000fe20000011600 */
[----:B------:R-:W-:-:S03]  /*a7b0*/  @!P2 HFMA2.BF16_V2 R197, -RZ.H0_H0, RZ.H0_H0, -R90.H0_H0 ;  /* 0x200000ffffc5a231 */ /* 0x000fc6000034095a */
[----:B------:R-:W-:Y:S02]  /*a7c0*/  ISETP.GE.U32.AND P6, PT, R217, R0, PT ;  /* 0x00000000d900720c */ /* 0x000fe40003fc6070 */
[----:B------:R-:W-:Y:S02]  /*a7d0*/  LOP3.LUT R0, R8, 0xff, RZ, 0xc0, !PT ;  /* 0x000000ff08007812 */ /* 0x000fe400078ec0ff */
[----:B------:R-:W-:Y:S02]  /*a7e0*/  PRMT R21, R11, 0x7610, R21 ;  /* 0x000076100b157816 */ /* 0x000fe40000000015 */
[----:B------:R-:W-:Y:S02]  /*a7f0*/  @!P2 PRMT R90, R197, 0x5410, RZ ;  /* 0x00005410c55aa816 */ /* 0x000fe400000000ff */
[----:B------:R-:W-:Y:S02]  /*a800*/  ISETP.GE.U32.AND P2, PT, R217, R0, PT ;  /* 0x00000000d900720c */ /* 0x000fe40003f46070 */
[----:B------:R-:W-:-:S02]  /*a810*/  LOP3.LUT R2, R2, 0xff, RZ, 0xc0, !PT ;  /* 0x000000ff02027812 */ /* 0x000fc400078ec0ff */
[--C-:B------:R-:W-:Y:S02]  /*a820*/  SHF.R.U32.HI R0, RZ, 0x18, R8.reuse ;  /* 0x00000018ff007819 */ /* 0x100fe40000011608 */
[----:B------:R-:W-:Y:S02]  /*a830*/  LOP3.LUT R10, R8, 0xffff, RZ, 0xc0, !PT ;  /* 0x0000ffff080a7812 */ /* 0x000fe400078ec0ff */
[--C-:B------:R-:W-:Y:S02]  /*a840*/  SHF.R.U32.HI R11, RZ, 0x10, R8.reuse ;  /* 0x00000010ff0b7819 */ /* 0x100fe40000011608 */
[----:B------:R-:W-:Y:S02]  /*a850*/  PRMT R8, R3, 0x7610, R8 ;  /* 0x0000761003087816 */ /* 0x000fe40000000008 */
[----:B------:R-:W-:Y:S02]  /*a860*/  PRMT R9, R21, 0x7610, R9 ;  /* 0x0000761015097816 */ /* 0x000fe40000000009 */
[----:B------:R-:W-:-:S02]  /*a870*/  @!P5 PRMT R93, R193, 0x5410, RZ ;  /* 0x00005410c15dd816 */ /* 0x000fc400000000ff */
[----:B------:R-:W-:Y:S02]  /*a880*/  ISETP.GE.U32.AND P5, PT, R217, R2, PT ;  /* 0x00000002d900720c */ /* 0x000fe40003fa6070 */
[----:B------:R-:W-:Y:S02]  /*a890*/  PRMT R2, R8, 0x7610, R2 ;  /* 0x0000761008027816 */ /* 0x000fe40000000002 */
[----:B------:R-:W-:Y:S01]  /*a8a0*/  PRMT R13, R9, 0x7610, R13 ;  /* 0x00007610090d7816 */ /* 0x000fe2000000000d */
[----:B------:R-:W-:Y:S01]  /*a8b0*/  IMAD.WIDE.U32 R8, R12, -0x2daee0ad, RZ ;  /* 0xd2511f530c087825 */ /* 0x000fe200078e00ff */
[----:B------:R-:W-:Y:S01]  /*a8c0*/  STL [R1+0x290], R225 ;  /* 0x000290e101007387 */ /* 0x000fe20000100800 */
[----:B------:R1:W2:Y:S02]  /*a8d0*/  MUFU.EX2 R22, R4 ;  /* 0x0000000400167308 */ /* 0x0002a40000000800 */
[----:B------:R-:W-:-:S06]  /*a8e0*/  IMAD.MOV.U32 R12, RZ, RZ, R20 ;  /* 0x000000ffff0c7224 */ /* 0x000fcc00078e0014 */
[----:B------:R2:W2:Y:S01]  /*a8f0*/  MUFU.EX2 R21, R249 ;  /* 0x000000f900157308 */ /* 0x0004a20000000800 */
[----:B-1----:R-:W3:Y:S07]  /*a900*/  LDL.LU R4, [R1+0x378] ;  /* 0x0003780001047983 */ /* 0x002eee0000300800 */
[----:B------:R1:W1:Y:S01]  /*a910*/  MUFU.EX2 R20, R248 ;  /* 0x000000f800147308 */ /* 0x0002620000000800 */
[----:B------:R-:W3:Y:S04]  /*a920*/  LDL.LU R3, [R1+0x374] ;  /* 0x0003740001037983 */ /* 0x000ee80000300800 */
[----:B--2---:R2:W5:Y:S03]  /*a930*/  LDL.LU R249, [R1+0x370] ;  /* 0x0003700001f97983 */ /* 0x0045660000300800 */
[----:B------:R2:W2:Y:S01]  /*a940*/  MUFU.EX2 R15, R12 ;  /* 0x0000000c000f7308 */ /* 0x0004a20000000800 */
[----:B-1----:R1:W5:Y:S04]  /*a950*/  LDL.LU R248, [R1+0x36c] ;  /* 0x00036c0001f87983 */ /* 0x0023680000300800 */
[----:B--2---:R1:W2:Y:S01]  /*a960*/  LDL.LU.S16 R12, [R1+0x8] ;  /* 0x00000800010c7983 */ /* 0x0042a20000300600 */
[----:B------:R-:W-:Y:S01]  /*a970*/  @!P3 HFMA2.BF16_V2 R198, -RZ.H0_H0, RZ.H0_H0, -R91.H0_H0 ;  /* 0x200000ffffc6b231 */ /* 0x000fe2000034095b */
[----:B------:R-:W-:-:S02]  /*a980*/  PRMT R17, R2, 0x7610, R17 ;  /* 0x0000761002117816 */ /* 0x000fc40000000011 */
[----:B------:R-:W-:Y:S02]  /*a990*/  LOP3.LUT R2, R8, 0xff, RZ, 0xc0, !PT ;  /* 0x000000ff08027812 */ /* 0x000fe400078ec0ff */
[----:B------:R-:W-:Y:S02]  /*a9a0*/  PRMT R74, R33, 0x7610, R74 ;  /* 0x00007610214a7816 */ /* 0x000fe4000000004a */
[----:B------:R-:W-:Y:S02]  /*a9b0*/  @!P3 PRMT R91, R198, 0x5410, RZ ;  /* 0x00005410c65bb816 */ /* 0x000fe400000000ff */
[----:B------:R-:W-:Y:S02]  /*a9c0*/  PRMT R5, R13, 0x7610, R5 ;  /* 0x000076100d057816 */ /* 0x000fe40000000005 */
[----:B------:R-:W-:Y:S01]  /*a9d0*/  ISETP.GE.U32.AND P3, PT, R217, R2, PT ;  /* 0x00000002d900720c */ /* 0x000fe20003f66070 */
[----:B------:R-:W-:Y:S01]  /*a9e0*/  FADD.FTZ R2, R22, R18 ;  /* 0x0000001216027221 */ /* 0x000fe20000010000 */
[----:B------:R-:W-:-:S02]  /*a9f0*/  PRMT R199, R5, 0x7610, R199 ;  /* 0x0000761005c77816 */ /* 0x000fc400000000c7 */
[----:B------:R-:W-:Y:S01]  /*aa00*/  PRMT R158, R17, 0x7610, R158 ;  /* 0x00007610119e7816 */ /* 0x000fe2000000009e */
[C---:B------:R-:W-:Y:S01]  /*aa10*/  FADD.FTZ R5, R21.reuse, R2 ;  /* 0x0000000215057221 */ /* 0x040fe20000010000 */
[----:B------:R-:W-:Y:S02]  /*aa20*/  F2FP.BF16.PACK_AB R48, R21, R22 ;  /* 0x000000161530723e */ /* 0x000fe400000010ff */
[----:B------:R-:W-:Y:S02]  /*aa30*/  PRMT R73, R33, 0x7632, R73 ;  /* 0x0000763221497816 */ /* 0x000fe40000000049 */
[----:B------:R-:W-:Y:S02]  /*aa40*/  PRMT R163, R158, 0x7610, R163 ;  /* 0x000076109ea37816 */ /* 0x000fe400000000a3 */
[----:B------:R-:W-:Y:S01]  /*aa50*/  PRMT R158, R74, 0x5410, R73 ;  /* 0x000054104a9e7816 */ /* 0x000fe20000000049 */
[----:B--2---:R-:W-:-:S05]  /*aa60*/  @!P0 HFMA2.BF16_V2 R12, -RZ.H0_H0, RZ.H0_H0, -R74.H0_H0 ;  /* 0x200000ffff0c8231 */ /* 0x004fca000034094a */
[----:B------:R-:W-:-:S04]  /*aa70*/  PRMT R21, R12, 0x7610, R21 ;  /* 0x000076100c157816 */ /* 0x000fc80000000015 */
[----:B------:R-:W-:Y:S02]  /*aa80*/  @!P0 PRMT R74, R21, 0x5410, RZ ;  /* 0x00005410154a8816 */ /* 0x000fe400000000ff */
[----:B------:R1:W2:Y:S01]  /*aa90*/  LDL.LU.S16 R21, [R1+0xc] ;  /* 0x00000c0001157983 */ /* 0x0002a20000300600 */
[----:B------:R-:W-:-:S04]  /*aaa0*/  FADD.FTZ R2, R20, R19 ;  /* 0x0000001314027221 */ /* 0x000fc80000010000 */
[----:B------:R-:W-:Y:S01]  /*aab0*/  FADD.FTZ R12, R15, R2 ;  /* 0x000000020f0c7221 */ /* 0x000fe20000010000 */
[----:B------:R-:W-:Y:S01]  /*aac0*/  SHF.R.U32.HI R2, RZ, 0x8, R10 ;  /* 0x00000008ff027819 */ /* 0x000fe2000001160a */
[----:B--2---:R-:W-:-:S05]  /*aad0*/  @!P4 HFMA2.BF16_V2 R21, -RZ.H0_H0, RZ.H0_H0, -R73.H0_H0 ;  /* 0x200000ffff15c231 */ /* 0x004fca0000340949 */
[----:B------:R-:W-:-:S04]  /*aae0*/  PRMT R10, R21, 0x7610, R10 ;  /* 0x00007610150a7816 */ /* 0x000fc8000000000a */
[----:B------:R-:W-:Y:S02]  /*aaf0*/  @!P4 PRMT R73, R10, 0x5410, RZ ;  /* 0x000054100a49c816 */ /* 0x000fe400000000ff */
[----:B------:R1:W2:Y:S01]  /*ab00*/  LDL.LU.S16 R10, [R1+0x10] ;  /* 0x00001000010a7983 */ /* 0x0002a20000300600 */
[----:B------:R-:W-:Y:S01]  /*ab10*/  PRMT R197, R163, 0x7610, R197 ;  /* 0x00007610a3c57816 */ /* 0x000fe200000000c5 */
[----:B------:R-:W-:-:S03]  /*ab20*/  @!P1 HFMA2.BF16_V2 R200, -RZ.H0_H0, RZ.H0_H0, -R87.H0_H0 ;  /* 0x200000ffffc89231 */ /* 0x000fc60000340957 */
[----:B------:R-:W-:Y:S02]  /*ab30*/  PRMT R220, R197, 0x7610, R220 ;  /* 0x00007610c5dc7816 */ /* 0x000fe400000000dc */
[----:B------:R-:W-:Y:S02]  /*ab40*/  @!P1 PRMT R87, R200, 0x5410, RZ ;  /* 0x00005410c8579816 */ /* 0x000fe400000000ff */
[----:B------:R-:W-:Y:S02]  /*ab50*/  PRMT R71, R220, 0x7610, R71 ;  /* 0x00007610dc477816 */ /* 0x000fe40000000047 */
[----:B------:R-:W-:Y:S02]  /*ab60*/  ISETP.GE.U32.AND P1, PT, R217, R0, PT ;  /* 0x00000000d900720c */ /* 0x000fe40003f26070 */
[----:B------:R-:W-:Y:S02]  /*ab70*/  PRMT R252, R199, 0x7610, R252 ;  /* 0x00007610c7fc7816 */ /* 0x000fe400000000fc */
[----:B------:R-:W-:-:S02]  /*ab80*/  LOP3.LUT R0, R9, R237, R14, 0x96, !PT ;  /* 0x000000ed09007212 */ /* 0x000fc400078e960e */
[----:B------:R-:W-:Y:S02]  /*ab90*/  LOP3.LUT R13, R8, 0xffff, RZ, 0xc0, !PT ;  /* 0x0000ffff080d7812 */ /* 0x000fe400078ec0ff */
[--C-:B------:R-:W-:Y:S02]  /*aba0*/  SHF.R.U32.HI R9, RZ, 0x10, R8.reuse ;  /* 0x00000010ff097819 */ /* 0x100fe40000011608 */
[----:B------:R-:W-:Y:S02]  /*abb0*/  SHF.R.U32.HI R8, RZ, 0x18, R8 ;  /* 0x00000018ff087819 */ /* 0x000fe40000011608 */
[----:B------:R-:W-:Y:S02]  /*abc0*/  PRMT R230, R252, 0x7610, R230 ;  /* 0x00007610fce67816 */ /* 0x000fe400000000e6 */
[----:B------:R-:W-:Y:S02]  /*abd0*/  ISETP.GE.U32.AND P0, PT, R217, R8, PT ;  /* 0x00000008d900720c */ /* 0x000fe40003f06070 */
[----:B------:R-:W-:Y:S01]  /*abe0*/  PRMT R72, R230, 0x7610, R72 ;  /* 0x00007610e6487816 */ /* 0x000fe20000000048 */
[----:B--2---:R-:W-:-:S05]  /*abf0*/  @!P6 HFMA2.BF16_V2 R10, -RZ.H0_H0, RZ.H0_H0, -R71.H0_H0 ;  /* 0x200000ffff0ae231 */ /* 0x004fca0000340947 */
[----:B------:R-:W-:Y:S02]  /*ac00*/  PRMT R8, R10, 0x7610, R8 ;  /* 0x000076100a087816 */ /* 0x000fe40000000008 */
[----:B------:R2:W1:Y:S02]  /*ac10*/  MUFU.EX2 R10, R219 ;  /* 0x000000db000a7308 */ /* 0x0004640000000800 */
[----:B--2---:R-:W-:Y:S01]  /*ac20*/  IMAD.MOV.U32 R219, RZ, RZ, R157 ;  /* 0x000000ffffdb7224 */ /* 0x004fe200078e009d */
[----:B------:R-:W-:Y:S02]  /*ac30*/  PRMT R157, R72, 0x5410, R71 ;  /* 0x00005410489d7816 */ /* 0x000fe40000000047 */
[----:B------:R-:W-:Y:S02]  /*ac40*/  @!P6 PRMT R71, R8, 0x5410, RZ ;  /* 0x000054100847e816 */ /* 0x000fe400000000ff */
[----:B------:R2:W2:Y:S01]  /*ac50*/  LDL.LU.S16 R8, [R1+0x18] ;  /* 0x0000180001087983 */ /* 0x0004a20000300600 */
[----:B------:R-:W-:-:S02]  /*ac60*/  LOP3.LUT R2, R2, 0xffff, RZ, 0xc0, !PT ;  /* 0x0000ffff02027812 */ /* 0x000fc400078ec0ff */
[----:B------:R-:W-:Y:S02]  /*ac70*/  F2FP.BF16.PACK_AB R46, R15, R20 ;  /* 0x000000140f2e723e */ /* 0x000fe400000010ff */
[----:B------:R-:W-:Y:S02]  /*ac80*/  ISETP.GE.U32.AND P4, PT, R217, R2, PT ;  /* 0x00000002d900720c */ /* 0x000fe40003f86070 */
[----:B------:R-:W-:-:S04]  /*ac90*/  LOP3.LUT R2, R11, 0xff, RZ, 0xc0, !PT ;  /* 0x000000ff0b027812 */ /* 0x000fc800078ec0ff */
[----:B------:R-:W-:Y:S02]  /*aca0*/  ISETP.GE.U32.AND P6, PT, R217, R2, PT ;  /* 0x00000002d900720c */ /* 0x000fe40003fc6070 */
[----:B------:R-:W-:-:S04]  /*acb0*/  SHF.R.U32.HI R2, RZ, 0x10, R0 ;  /* 0x00000010ff027819 */ /* 0x000fc80000011600 */
[----:B------:R-:W-:Y:S01]  /*acc0*/  LOP3.LUT R2, R2, 0xff, RZ, 0xc0, !PT ;  /* 0x000000ff02027812 */ /* 0x000fe200078ec0ff */
[----:B--2---:R-:W-:-:S05]  /*acd0*/  @!P5 HFMA2.BF16_V2 R8, -RZ.H0_H0, RZ.H0_H0, -R72.H0_H0 ;  /* 0x200000ffff08d231 */ /* 0x004fca0000340948 */
[----:B------:R-:W-:Y:S02]  /*ace0*/  PRMT R20, R8, 0x7610, R20 ;  /* 0x0000761008147816 */ /* 0x000fe40000000014 */
[----:B------:R-:W2:Y:S02]  /*acf0*/  MUFU.EX2 R8, R219 ;  /* 0x000000db00087308 */ /* 0x000ea40000000800 */
[----:B------:R-:W-:Y:S02]  /*ad00*/  @!P5 PRMT R72, R20, 0x5410, RZ ;  /* 0x000054101448d816 */ /* 0x000fe400000000ff */
[----:B------:R-:W-:Y:S01]  /*ad10*/  ISETP.GE.U32.AND P5, PT, R217, R2, PT ;  /* 0x00000002d900720c */ /* 0x000fe20003fa6070 */
[----:B-1----:R-:W-:Y:S01]  /*ad20*/  FADD.FTZ R2, R10, R5 ;  /* 0x000000050a027221 */ /* 0x002fe20000010000 */
[----:B------:R1:W3:Y:S03]  /*ad30*/  LDL.LU.S16 R20, [R1+0x20] ;  /* 0x0000200001147983 */ /* 0x0002e60000300600 */
[----:B--2---:R-:W-:-:S02]  /*ad40*/  FADD.FTZ R5, R8, R2 ;  /* 0x0000000208057221 */ /* 0x004fc40000010000 */
[----:B------:R1:W2:Y:S01]  /*ad50*/  LDL.LU.S16 R2, [R1+0x24] ;  /* 0x0000240001027983 */ /* 0x0002a20000300600 */
[C---:B------:R-:W-:Y:S02]  /*ad60*/  PRMT R68, R35.reuse, 0x7632, R68 ;  /* 0x0000763223447816 */ /* 0x040fe40000000044 */
[----:B------:R-:W-:Y:S01]  /*ad70*/  PRMT R70, R35, 0x7610, R70 ;  /* 0x0000761023467816 */ /* 0x000fe20000000046 */
[----:B------:R-:W-:Y:S02]  /*ad80*/  IMAD.MOV.U32 R219, RZ, RZ, R171 ;  /* 0x000000ffffdb7224 */ /* 0x000fe400078e00ab */
[----:B------:R-:W-:Y:S02]  /*ad90*/  IMAD.MOV.U32 R171, RZ, RZ, R170 ;  /* 0x000000ffffab7224 */ /* 0x000fe400078e00aa */
[----:B------:R-:W-:Y:S01]  /*ada0*/  IMAD.MOV.U32 R170, RZ, RZ, R156 ;  /* 0x000000ffffaa7224 */ /* 0x000fe200078e009c */
[----:B------:R-:W-:Y:S01]  /*adb0*/  PRMT R156, R70, 0x5410, R68 ;  /* 0x00005410469c7816 */ /* 0x000fe20000000044 */
[----:B---3--:R-:W-:-:S05]  /*adc0*/  @!P2 HFMA2.BF16_V2 R20, -RZ.H0_H0, RZ.H0_H0, -R70.H0_H0 ;  /* 0x200000ffff14a231 */ /* 0x008fca0000340946 */
[----:B------:R-:W-:Y:S01]  /*add0*/  PRMT R19, R20, 0x7610, R19 ;  /* 0x0000761014137816 */ /* 0x000fe20000000013 */
[----:B--2---:R-:W-:-:S05]  /*ade0*/  @!P4 HFMA2.BF16_V2 R2, -RZ.H0_H0, RZ.H0_H0, -R68.H0_H0 ;  /* 0x200000ffff02c231 */ /* 0x004fca0000340944 */
[----:B------:R-:W-:Y:S02]  /*adf0*/  PRMT R18, R2, 0x7610, R18 ;  /* 0x0000761002127816 */ /* 0x000fe40000000012 */
[----:B------:R-:W-:Y:S02]  /*ae00*/  LOP3.LUT R2, R0, 0xff, RZ, 0xc0, !PT ;  /* 0x000000ff00027812 */ /* 0x000fe400078ec0ff */
[----:B------:R-:W-:Y:S02]  /*ae10*/  @!P2 PRMT R70, R19, 0x5410, RZ ;  /* 0x000054101346a816 */ /* 0x000fe400000000ff */
[----:B------:R-:W-:Y:S02]  /*ae20*/  ISETP.GE.U32.AND P2, PT, R217, R2, PT ;  /* 0x00000002d900720c */ /* 0x000fe40003f46070 */
[----:B------:R1:W2:Y:S01]  /*ae30*/  LDL.LU.S16 R2, [R1+0x28] ;  /* 0x0000280001027983 */ /* 0x0002a20000300600 */
[C---:B------:R-:W-:Y:S01]  /*ae40*/  PRMT R67, R43.reuse, 0x7632, R67 ;  /* 0x000076322b437816 */ /* 0x040fe20000000043 */
[----:B------:R-:W-:Y:S01]  /*ae50*/  IMAD.MOV.U32 R230, RZ, RZ, R219 ;  /* 0x000000ffffe67224 */ /* 0x000fe200078e00db */
[----:B------:R-:W-:Y:S01]  /*ae60*/  F2FP.BF16.PACK_AB R44, R8, R10 ;  /* 0x0000000a082c723e */ /* 0x000fe200000010ff */
[----:B------:R-:W-:Y:S01]  /*ae70*/  IMAD.MOV.U32 R219, RZ, RZ, R206 ;  /* 0x000000ffffdb7224 */ /* 0x000fe200078e00ce */
[----:B------:R-:W-:Y:S01]  /*ae80*/  PRMT R66, R43, 0x7610, R66 ;  /* 0x000076102b427816 */ /* 0x000fe20000000042 */
[----:B------:R-:W-:-:S02]  /*ae90*/  IMAD.MOV.U32 R206, RZ, RZ, R246 ;  /* 0x000000ffffce7224 */ /* 0x000fc400078e00f6 */
[----:B------:R-:W-:Y:S02]  /*aea0*/  IMAD.MOV.U32 R246, RZ, RZ, R243 ;  /* 0x000000fffff67224 */ /* 0x000fe400078e00f3 */
[----:B------:R-:W-:Y:S02]  /*aeb0*/  IMAD.MOV.U32 R243, RZ, RZ, R186 ;  /* 0x000000fffff37224 */ /* 0x000fe400078e00ba */
[----:B------:R-:W-:Y:S02]  /*aec0*/  IMAD.MOV.U32 R186, RZ, RZ, R205 ;  /* 0x000000ffffba7224 */ /* 0x000fe400078e00cd */
[----:B------:R-:W-:Y:S01]  /*aed0*/  IMAD.MOV.U32 R205, RZ, RZ, R155 ;  /* 0x000000ffffcd7224 */ /* 0x000fe200078e009b */
[----:B------:R-:W-:Y:S01]  /*aee0*/  PRMT R155, R66, 0x5410, R67 ;  /* 0x00005410429b7816 */ /* 0x000fe20000000043 */
[----:B--2---:R-:W-:-:S05]  /*aef0*/  @!P1 HFMA2.BF16_V2 R2, -RZ.H0_H0, RZ.H0_H0, -R67.H0_H0 ;  /* 0x200000ffff029231 */ /* 0x004fca0000340943 */
[----:B------:R-:W-:-:S04]  /*af00*/  PRMT R8, R2, 0x7610, R8 ;  /* 0x0000761002087816 */ /* 0x000fc80000000008 */
[----:B------:R-:W-:Y:S02]  /*af10*/  @!P1 PRMT R67, R8, 0x5410, RZ ;  /* 0x0000541008439816 */ /* 0x000fe400000000ff */
[----:B------:R1:W2:Y:S01]  /*af20*/  LDL.LU.S16 R8, [R1+0x30] ;  /* 0x0000300001087983 */ /* 0x0002a20000300600 */
[----:B------:R-:W-:Y:S02]  /*af30*/  SHF.R.U32.HI R2, RZ, 0x18, R0 ;  /* 0x00000018ff027819 */ /* 0x000fe40000011600 */
[----:B------:R-:W-:Y:S02]  /*af40*/  @!P4 PRMT R68, R18, 0x5410, RZ ;  /* 0x000054101244c816 */ /* 0x000fe400000000ff */
[----:B------:R-:W-:Y:S02]  /*af50*/  ISETP.GE.U32.AND P4, PT, R217, R2, PT ;  /* 0x00000002d900720c */ /* 0x000fe40003f86070 */
[----:B------:R-:W-:-:S04]  /*af60*/  LOP3.LUT R2, R9, 0xff, RZ, 0xc0, !PT ;  /* 0x000000ff09027812 */ /* 0x000fc800078ec0ff */
[----:B------:R-:W-:Y:S01]  /*af70*/  ISETP.GE.U32.AND P1, PT, R217, R2, PT ;  /* 0x00000002d900720c */ /* 0x000fe20003f26070 */
[----:B--2---:R-:W-:-:S05]  /*af80*/  @!P6 HFMA2.BF16_V2 R8, -RZ.H0_H0, RZ.H0_H0, -R66.H0_H0 ;  /* 0x200000ffff08e231 */ /* 0x004fca0000340942 */
[----:B------:R-:W-:-:S04]  /*af90*/  PRMT R2, R8, 0x7610, R2 ;  /* 0x0000761008027816 */ /* 0x000fc80000000002 */
[----:B------:R-:W-:Y:S02]  /*afa0*/  @!P6 PRMT R66, R2, 0x5410, RZ ;  /* 0x000054100242e816 */ /* 0x000fe400000000ff */
[----:B------:R1:W2:Y:S01]  /*afb0*/  LDL.LU.S16 R2, [R1+0x40] ;  /* 0x0000400001027983 */ /* 0x0002a20000300600 */
[C---:B------:R-:W-:Y:S01]  /*afc0*/  PRMT R82, R42.reuse, 0x7610, R82 ;  /* 0x000076102a527816 */ /* 0x040fe20000000052 */
[----:B------:R3:W1:Y:S01]  /*afd0*/  MUFU.EX2 R8, R186 ;  /* 0x000000ba00087308 */ /* 0x0006620000000800 */
[----:B------:R-:W-:Y:S01]  /*afe0*/  PRMT R81, R42, 0x7632, R81 ;  /* 0x000076322a517816 */ /* 0x000fe20000000051 */
[----:B---3--:R-:W-:Y:S02]  /*aff0*/  IMAD.MOV.U32 R186, RZ, RZ, R247 ;  /* 0x000000ffffba7224 */ /* 0x008fe400078e00f7 */
[----:B------:R-:W-:Y:S02]  /*b000*/  IMAD.MOV.U32 R247, RZ, RZ, R178 ;  /* 0x000000fffff77224 */ /* 0x000fe400078e00b2 */
[----:B------:R-:W-:Y:S01]  /*b010*/  IMAD.MOV.U32 R178, RZ, RZ, R161 ;  /* 0x000000ffffb27224 */ /* 0x000fe200078e00a1 */
[----:B------:R-:W-:Y:S01]  /*b020*/  PRMT R161, R82, 0x5410, R81 ;  /* 0x0000541052a17816 */ /* 0x000fe20000000051 */
[----:B--2---:R-:W-:-:S05]  /*b030*/  @!P2 HFMA2.BF16_V2 R2, -RZ.H0_H0, RZ.H0_H0, -R82.H0_H0 ;  /* 0x200000ffff02a231 */ /* 0x004fca0000340952 */
[----:B------:R-:W-:Y:S02]  /*b040*/  PRMT R11, R2, 0x7610, R11 ;  /* 0x00007610020b7816 */ /* 0x000fe4000000000b */
[----:B------:R2:W3:Y:S02]  /*b050*/  LDL.LU.S16 R2, [R1+0x44] ;  /* 0x0000440001027983 */ /* 0x0004e40000300600 */
[----:B------:R-:W-:Y:S02]  /*b060*/  @!P2 PRMT R82, R11, 0x5410, RZ ;  /* 0x000054100b52a816 */ /* 0x000fe400000000ff */
[----:B------:R2:W2:Y:S04]  /*b070*/  LDL.LU.S16 R18, [R1+0x48] ;  /* 0x0000480001127983 */ /* 0x0004a80000300600 */
[----:B------:R1:W2:Y:S01]  /*b080*/  LDL.LU.S16 R11, [R1+0x4c] ;  /* 0x00004c00010b7983 */ /* 0x0002a20000300600 */
[----:B------:R-:W-:-:S04]  /*b090*/  LOP3.LUT R0, R0, 0xffff, RZ, 0xc0, !PT ;  /* 0x0000ffff00007812 */ /* 0x000fc800078ec0ff */
[----:B------:R-:W-:-:S04]  /*b0a0*/  SHF.R.U32.HI R0, RZ, 0x8, R0 ;  /* 0x00000008ff007819 */ /* 0x000fc80000011600 */
[----:B------:R-:W-:-:S04]  /*b0b0*/  LOP3.LUT R0, R0, 0xffff, RZ, 0xc0, !PT ;  /* 0x0000ffff00007812 */ /* 0x000fc800078ec0ff */
[----:B------:R-:W-:Y:S02]  /*b0c0*/  ISETP.GE.U32.AND P6, PT, R217, R0, PT ;  /* 0x00000000d900720c */ /* 0x000fe40003fc6070 */
[----:B------:R-:W-:Y:S02]  /*b0d0*/  PRMT R79, R80, 0x7632, R79 ;  /* 0x00007632504f7816 */ /* 0x000fe4000000004f */
[----:B------:R-:W-:-:S04]  /*b0e0*/  SHF.R.U32.HI R0, RZ, 0x8, R13 ;  /* 0x00000008ff007819 */ /* 0x000fc8000001160d */
[----:B------:R-:W-:Y:S02]  /*b0f0*/  LOP3.LUT R0, R0, 0xffff, RZ, 0xc0, !PT ;  /* 0x0000ffff00007812 */ /* 0x000fe400078ec0ff */
[----:B------:R-:W-:Y:S02]  /*b100*/  PRMT R163, R80, 0x5410, R79 ;  /* 0x0000541050a37816 */ /* 0x000fe4000000004f */
[----:B------:R-:W-:Y:S01]  /*b110*/  ISETP.GE.U32.AND P2, PT, R217, R0, PT ;  /* 0x00000000d900720c */ /* 0x000fe20003f46070 */
[----:B---3--:R-:W-:-:S05]  /*b120*/  @!P6 HFMA2.BF16_V2 R2, -RZ.H0_H0, RZ.H0_H0, -R81.H0_H0 ;  /* 0x200000ffff02e231 */ /* 0x008fca0000340951 */
[----:B------:R-:W-:Y:S02]  /*b130*/  PRMT R10, R2, 0x7610, R10 ;  /* 0x00007610020a7816 */ /* 0x000fe4000000000a */
[----:B------:R-:W3:Y:S01]  /*b140*/  MUFU.EX2 R2, R230 ;  /* 0x000000e600027308 */ /* 0x000ee20000000800 */
[----:B--2---:R-:W-:Y:S02]  /*b150*/  @!P4 HFMA2.BF16_V2 R18, -RZ.H0_H0, RZ.H0_H0, -R79.H0_H0 ;  /* 0x200000ffff12c231 */ /* 0x004fe4000034094f */
[----:B------:R-:W-:-:S03]  /*b160*/  @!P5 HFMA2.BF16_V2 R11, -RZ.H0_H0, RZ.H0_H0, -R80.H0_H0 ;  /* 0x200000ffff0bd231 */ /* 0x000fc60000340950 */
[----:B------:R-:W-:Y:S02]  /*b170*/  PRMT R9, R18, 0x7610, R9 ;  /* 0x0000761012097816 */ /* 0x000fe40000000009 */
[----:B------:R-:W-:Y:S02]  /*b180*/  PRMT R0, R11, 0x7610, R0 ;  /* 0x000076100b007816 */ /* 0x000fe40000000000 */
[----:B------:R-:W-:Y:S02]  /*b190*/  @!P6 PRMT R81, R10, 0x5410, RZ ;  /* 0x000054100a51e816 */ /* 0x000fe400000000ff */
[----:B------:R-:W-:Y:S01]  /*b1a0*/  @!P4 PRMT R79, R9, 0x5410, RZ ;  /* 0x00005410094fc816 */ /* 0x000fe200000000ff */
[----:B------:R2:W-:Y:S01]  /*b1b0*/  MUFU.EX2 R10, R244 ;  /* 0x000000f4000a7308 */ /* 0x0005e20000000800 */
[----:B------:R-:W-:Y:S01]  /*b1c0*/  @!P5 PRMT R80, R0, 0x5410, RZ ;  /* 0x000054100050d816 */ /* 0x000fe200000000ff */
[----:B-1----:R-:W-:Y:S01]  /*b1d0*/  FADD.FTZ R0, R8, R12 ;  /* 0x0000000c08007221 */ /* 0x002fe20000010000 */
[----:B---3--:R-:W-:-:S05]  /*b1e0*/  F2FP.BF16.PACK_AB R42, R2, R8 ;  /* 0x00000008022a723e */ /* 0x008fca00000010ff */
[----:B------:R1:W3:Y:S01]  /*b1f0*/  MUFU.EX2 R9, R235 ;  /* 0x000000eb00097308 */ /* 0x0002e20000000800 */
[----:B--2---:R2:W5:Y:S04]  /*b200*/  LDL.LU R244, [R1+0x368] ;  /* 0x0003680001f47983 */ /* 0x0045680000300800 */
[----:B-1----:R2:W5:Y:S04]  /*b210*/  LDL.LU R235, [R1+0x364] ;  /* 0x0003640001eb7983 */ /* 0x0025680000300800 */
[----:B------:R2:W2:Y:S04]  /*b220*/  LDL.LU.S16 R20, [R1+0x54] ;  /* 0x0000540001147983 */ /* 0x0004a80000300600 */
[----:B------:R1:W2:Y:S04]  /*b230*/  LDL.LU.S16 R8, [R1+0x50] ;  /* 0x0000500001087983 */ /* 0x0002a80000300600 */
[----:B------:R1:W4:Y:S04]  /*b240*/  LDL.LU.S16 R19, [R1+0x64] ;  /* 0x0000640001137983 */ /* 0x0003280000300600 */
[----:B------:R1:W4:Y:S01]  /*b250*/  LDL.LU.S16 R18, [R1+0x60] ;  /* 0x0000600001127983 */ /* 0x0003220000300600 */
[----:B------:R-:W-:Y:S01]  /*b260*/  PRMT R75, R76, 0x7632, R75 ;  /* 0x000076324c4b7816 */ /* 0x000fe2000000004b */
[----:B------:R1:W1:Y:S01]  /*b270*/  MUFU.EX2 R11, R219 ;  /* 0x000000db000b7308 */ /* 0x0002620000000800 */
[----:B------:R-:W-:Y:S01]  /*b280*/  PRMT R77, R78, 0x7632, R77 ;  /* 0x000076324e4d7816 */ /* 0x000fe2000000004d */
[----:B------:R-:W-:Y:S01]  /*b290*/  FADD.FTZ R0, R2, R0 ;  /* 0x0000000002007221 */ /* 0x000fe20000010000 */
[----:B------:R-:W-:-:S02]  /*b2a0*/  LOP3.LUT R14, R29, R232, R162, 0x96, !PT ;  /* 0x000000e81d0e7212 */ /* 0x000fc400078e96a2 */
[----:B------:R-:W-:Y:S01]  /*b2b0*/  LOP3.LUT R17, R7, R233, R28, 0x96, !PT ;  /* 0x000000e907117212 */ /* 0x000fe200078e961c */
[----:B---3--:R-:W-:Y:S01]  /*b2c0*/  FADD.FTZ R0, R9, R0 ;  /* 0x0000000009007221 */ /* 0x008fe20000010000 */
[----:B------:R-:W-:Y:S01]  /*b2d0*/  F2FP.BF16.PACK_AB R31, R31, R32 ;  /* 0x000000201f1f723e */ /* 0x000fe200000010ff */
[----:B-1----:R-:W-:Y:S02]  /*b2e0*/  IMAD.MOV.U32 R219, RZ, RZ, R185 ;  /* 0x000000ffffdb7224 */ /* 0x002fe400078e00b9 */
[----:B------:R-:W-:Y:S02]  /*b2f0*/  IMAD.MOV.U32 R185, RZ, RZ, R186 ;  /* 0x000000ffffb97224 */ /* 0x000fe400078e00ba */
[----:B------:R-:W-:Y:S01]  /*b300*/  IMAD.MOV.U32 R186, RZ, RZ, R160 ;  /* 0x000000ffffba7224 */ /* 0x000fe200078e00a0 */
[----:B------:R-:W-:Y:S02]  /*b310*/  PRMT R160, R78, 0x5410, R77 ;  /* 0x000054104ea07816 */ /* 0x000fe4000000004d */
[----:B------:R-:W-:Y:S01]  /*b320*/  F2FP.BF16.PACK_AB R32, R10, R11 ;  /* 0x0000000b0a20723e */ /* 0x000fe200000010ff */
[----:B------:R-:W-:-:S02]  /*b330*/  IMAD.MOV.U32 R230, RZ, RZ, R206 ;  /* 0x000000ffffe67224 */ /* 0x000fc400078e00ce */
[----:B------:R-:W-:Y:S02]  /*b340*/  IMAD.MOV.U32 R206, RZ, RZ, R243 ;  /* 0x000000ffffce7224 */ /* 0x000fe400078e00f3 */
[----:B------:R-:W-:Y:S02]  /*b350*/  IMAD.MOV.U32 R243, RZ, RZ, R178 ;  /* 0x000000fffff37224 */ /* 0x000fe400078e00b2 */
[----:B------:R-:W-:Y:S01]  /*b360*/  IMAD.MOV.U32 R178, RZ, RZ, R159 ;  /* 0x000000ffffb27224 */ /* 0x000fe200078e009f */
[----:B------:R-:W-:Y:S01]  /*b370*/  PRMT R159, R76, 0x5410, R75 ;  /* 0x000054104c9f7816 */ /* 0x000fe2000000004b */
[----:B--2---:R-:W-:-:S05]  /*b380*/  @!P2 HFMA2.BF16_V2 R8, -RZ.H0_H0, RZ.H0_H0, -R75.H0_H0 ;  /* 0x200000ffff08a231 */ /* 0x004fca000034094b */
[----:B------:R-:W-:Y:S02]  /*b390*/  PRMT R13, R8, 0x7610, R13 ;  /* 0x00007610080d7816 */ /* 0x000fe4000000000d */
[----:B------:R-:W1:Y:S01]  /*b3a0*/  MUFU.EX2 R8, R229 ;  /* 0x000000e500087308 */ /* 0x000e620000000800 */
[----:B----4-:R-:W-:Y:S02]  /*b3b0*/  @!P0 HFMA2.BF16_V2 R18, -RZ.H0_H0, RZ.H0_H0, -R77.H0_H0 ;  /* 0x200000ffff128231 */ /* 0x010fe4000034094d */
[----:B------:R-:W-:-:S03]  /*b3c0*/  @!P1 HFMA2.BF16_V2 R19, -RZ.H0_H0, RZ.H0_H0, -R78.H0_H0 ;  /* 0x200000ffff139231 */ /* 0x000fc6000034094e */
[----:B------:R-:W-:-:S04]  /*b3d0*/  PRMT R2, R18, 0x7610, R2 ;  /* 0x0000761012027816 */ /* 0x000fc80000000002 */
[----:B------:R-:W-:Y:S01]  /*b3e0*/  @!P0 PRMT R77, R2, 0x5410, RZ ;  /* 0x00005410024d8816 */ /* 0x000fe200000000ff */
[----:B------:R-:W-:Y:S01]  /*b3f0*/  FADD.FTZ R2, R11, R5 ;  /* 0x000000050b027221 */ /* 0x000fe20000010000 */
[----:B------:R-:W-:Y:S01]  /*b400*/  PRMT R12, R19, 0x7610, R12 ;  /* 0x00007610130c7816 */ /* 0x000fe2000000000c */
[----:B------:R-:W-:Y:S02]  /*b410*/  @!P3 HFMA2.BF16_V2 R20, -RZ.H0_H0, RZ.H0_H0, -R76.H0_H0 ;  /* 0x200000ffff14b231 */ /* 0x000fe4000034094c */
[----:B------:R-:W-:Y:S01]  /*b420*/  FADD.FTZ R18, R10, R2 ;  /* 0x000000020a127221 */ /* 0x000fe20000010000 */
[C---:B-1----:R-:W-:Y:S01]  /*b430*/  F2FP.BF16.PACK_AB R23, R8.reuse, R9 ;  /* 0x000000090817723e */ /* 0x042fe200000010ff */
[----:B------:R-:W-:Y:S01]  /*b440*/  FADD.FTZ R19, R8, R0 ;  /* 0x0000000008137221 */ /* 0x000fe20000010000 */
[----:B------:R-:W-:Y:S01]  /*b450*/  @!P2 PRMT R75, R13, 0x5410, RZ ;  /* 0x000054100d4ba816 */ /* 0x000fe200000000ff */
[----:B------:R-:W-:Y:S01]  /*b460*/  IMAD.WIDE.U32 R8, R14, -0x2daee0ad, RZ ;  /* 0xd2511f530e087825 */ /* 0x000fe200078e00ff */
[----:B------:R1:W5:Y:S03]  /*b470*/  LDL.LU R229, [R1+0x360] ;  /* 0x0003600001e57983 */ /* 0x0003660000300800 */
[----:B------:R-:W-:Y:S01]  /*b480*/  IMAD.WIDE.U32 R10, R17, -0x2daee0ad, RZ ;  /* 0xd2511f53110a7825 */ /* 0x000fe200078e00ff */
[----:B------:R-:W-:-:S02]  /*b490*/  @!P1 PRMT R78, R12, 0x5410, RZ ;  /* 0x000054100c4e9816 */ /* 0x000fc400000000ff */
[----:B------:R-:W-:Y:S02]  /*b4a0*/  PRMT R15, R20, 0x7610, R15 ;  /* 0x00007610140f7816 */ /* 0x000fe4000000000f */
[----:B------:R-:W-:Y:S02]  /*b4b0*/  LOP3.LUT R14, R9, R234, R16, 0x96, !PT ;  /* 0x000000ea090e7212 */ /* 0x000fe400078e9610 */
[----:B------:R-:W-:Y:S02]  /*b4c0*/  LOP3.LUT R12, R11, R241, R8, 0x96, !PT ;  /* 0x000000f10b0c7212 */ /* 0x000fe400078e9608 */
[----:B------:R-:W-:Y:S01]  /*b4d0*/  @!P3 PRMT R76, R15, 0x5410, RZ ;  /* 0x000054100f4cb816 */ /* 0x000fe200000000ff */
        /* <DEDUP_REMOVED lines=21> */
[----:B------:R-:W-:-:S02]  /*b630*/  LOP3.LUT R0, R8, 0xff, RZ, 0xc0, !PT ;  /* 0x000000ff08007812 */ /* 0x000fc400078ec0ff */
[----:B------:R-:W-:Y:S02]  /*b640*/  LOP3.LUT R12, R11, R238, R12, 0x96, !PT ;  /* 0x000000ee0b0c7212 */ /* 0x000fe400078e960c */
[C---:B------:R-:W-:Y:S02]  /*b650*/  ISETP.GE.U32.AND P5, PT, R217.reuse, R2, PT ;  /* 0x00000002d900720c */ /* 0x040fe40003fa6070 */
[----:B------:R-:W-:Y:S02]  /*b660*/  ISETP.GE.U32.AND P2, PT, R217, R0, PT ;  /* 0x00000000d900720c */ /* 0x000fe40003f46070 */
[--C-:B------:R-:W-:Y:S02]  /*b670*/  SHF.R.U32.HI R0, RZ, 0x18, R8.reuse ;  /* 0x00000018ff007819 */ /* 0x100fe40000011608 */
[----:B------:R-:W-:Y:S02]  /*b680*/  SHF.R.U32.HI R2, RZ, 0x10, R8 ;  /* 0x00000010ff027819 */ /* 0x000fe40000011608 */
[----:B------:R-:W-:Y:S01]  /*b690*/  LOP3.LUT R10, R8, 0xffff, RZ, 0xc0, !PT ;  /* 0x0000ffff080a7812 */ /* 0x000fe200078ec0ff */
[----:B------:R-:W-:-:S02]  /*b6a0*/  IMAD.WIDE.U32 R8, R12, -0x2daee0ad, RZ ;  /* 0xd2511f530c087825 */ /* 0x000fc400078e00ff */
[----:B------:R1:W2:Y:S04]  /*b6b0*/  LDL.LU.S16 R12, [R1+0x90] ;  /* 0x00009000010c7983 */ /* 0x0002a80000300600 */
[----:B------:R1:W3:Y:S04]  /*b6c0*/  LDL.LU.S16 R199, [R1+0x94] ;  /* 0x0000940001c77983 */ /* 0x0002e80000300600 */
[----:B------:R1:W4:Y:S01]  /*b6d0*/  LDL.LU.S16 R197, [R1+0x98] ;  /* 0x0000980001c57983 */ /* 0x0003220000300600 */
[----:B------:R-:W1:Y:S08]  /*b6e0*/  MUFU.EX2 R22, R230 ;  /* 0x000000e600167308 */ /* 0x000e700000000800 */
[----:B------:R-:W1:Y:S08]  /*b6f0*/  MUFU.EX2 R20, R219 ;  /* 0x000000db00147308 */ /* 0x000e700000000800 */
[----:B------:R-:W1:Y:S01]  /*b700*/  MUFU.EX2 R21, R206 ;  /* 0x000000ce00157308 */ /* 0x000e620000000800 */
[----:B------:R-:W-:-:S02]  /*b710*/  ISETP.GE.U32.AND P6, PT, R217, R0, PT ;  /* 0x00000000d900720c */ /* 0x000fc40003fc6070 */
[----:B------:R-:W-:-:S05]  /*b720*/  LOP3.LUT R0, R2, 0xff, RZ, 0xc0, !PT ;  /* 0x000000ff02007812 */ /* 0x000fca00078ec0ff */
[----:B------:R1:W1:Y:S02]  /*b730*/  MUFU.EX2 R15, R246 ;  /* 0x000000f6000f7308 */ /* 0x0002640000000800 */
[----:B-1----:R-:W-:Y:S01]  /*b740*/  FADD.FTZ R2, R22, R18 ;  /* 0x0000001216027221 */ /* 0x002fe20000010000 */
[----:B------:R-:W-:Y:S02]  /*b750*/  ISETP.GE.U32.AND P1, PT, R217, R0, PT ;  /* 0x00000000d900720c */ /* 0x000fe40003f26070 */
[----:B------:R-:W-:Y:S02]  /*b760*/  LOP3.LUT R0, R9, R237, R14, 0x96, !PT ;  /* 0x000000ed09007212 */ /* 0x000fe400078e960e */
[----:B------:R-:W-:Y:S01]  /*b770*/  LOP3.LUT R13, R8, 0xffff, RZ, 0xc0, !PT ;  /* 0x0000ffff080d7812 */ /* 0x000fe200078ec0ff */
[----:B------:R-:W-:Y:S01]  /*b780*/  FADD.FTZ R9, R20, R2 ;  /* 0x0000000214097221 */ /* 0x000fe20000010000 */
[----:B------:R-:W-:Y:S01]  /*b790*/  PRMT R64, R65, 0x7632, R64 ;  /* 0x0000763241407816 */ /* 0x000fe20000000040 */
[----:B------:R-:W-:Y:S01]  /*b7a0*/  FADD.FTZ R2, R21, R19 ;  /* 0x0000001315027221 */ /* 0x000fe20000010000 */
[----:B------:R-:W-:-:S02]  /*b7b0*/  PRMT R60, R59, 0x7632, R60 ;  /* 0x000076323b3c7816 */ /* 0x000fc4000000003c */
[----:B------:R-:W-:Y:S01]  /*b7c0*/  LOP3.LUT R5, R8, 0xff, RZ, 0xc0, !PT ;  /* 0x000000ff08057812 */ /* 0x000fe200078ec0ff */
[----:B------:R-:W-:Y:S02]  /*b7d0*/  IMAD.MOV.U32 R246, RZ, RZ, R243 ;  /* 0x000000fffff67224 */ /* 0x000fe400078e00f3 */
[----:B------:R-:W-:Y:S02]  /*b7e0*/  IMAD.MOV.U32 R243, RZ, RZ, R205 ;  /* 0x000000fffff37224 */ /* 0x000fe400078e00cd */
[----:B------:R-:W-:Y:S02]  /*b7f0*/  IMAD.MOV.U32 R205, RZ, RZ, R166 ;  /* 0x000000ffffcd7224 */ /* 0x000fe400078e00a6 */
[----:B------:R-:W-:Y:S01]  /*b800*/  IMAD.MOV.U32 R166, RZ, RZ, R167 ;  /* 0x000000ffffa67224 */ /* 0x000fe200078e00a7 */
[----:B------:R-:W-:Y:S01]  /*b810*/  PRMT R167, R65, 0x5410, R64 ;  /* 0x0000541041a77816 */ /* 0x000fe20000000040 */
[----:B--2---:R-:W-:Y:S02]  /*b820*/  @!P3 HFMA2.BF16_V2 R12, -RZ.H0_H0, RZ.H0_H0, -R65.H0_H0 ;  /* 0x200000ffff0cb231 */ /* 0x004fe40000340941 */
[----:B---3--:R-:W-:-:S03]  /*b830*/  @!P4 HFMA2.BF16_V2 R199, -RZ.H0_H0, RZ.H0_H0, -R64.H0_H0 ;  /* 0x200000ffffc7c231 */ /* 0x008fc60000340940 */
[----:B------:R-:W-:Y:S01]  /*b840*/  PRMT R200, R12, 0x7610, R200 ;  /* 0x000076100cc87816 */ /* 0x000fe200000000c8 */
[----:B------:R-:W-:Y:S01]  /*b850*/  FADD.FTZ R12, R15, R2 ;  /* 0x000000020f0c7221 */ /* 0x000fe20000010000 */
[----:B------:R-:W-:Y:S01]  /*b860*/  SHF.R.U32.HI R2, RZ, 0x8, R10 ;  /* 0x00000008ff027819 */ /* 0x000fe2000001160a */
[----:B----4-:R-:W-:Y:S01]  /*b870*/  @!P0 HFMA2.BF16_V2 R197, -RZ.H0_H0, RZ.H0_H0, -R60.H0_H0 ;  /* 0x200000ffffc58231 */ /* 0x010fe2000034093c */
[----:B------:R-:W-:Y:S02]  /*b880*/  PRMT R198, R199, 0x7610, R198 ;  /* 0x00007610c7c67816 */ /* 0x000fe400000000c6 */
[----:B------:R-:W-:Y:S02]  /*b890*/  LOP3.LUT R2, R2, 0xffff, RZ, 0xc0, !PT ;  /* 0x0000ffff02027812 */ /* 0x000fe400078ec0ff */
[----:B------:R-:W-:Y:S02]  /*b8a0*/  @!P3 PRMT R65, R200, 0x5410, RZ ;  /* 0x00005410c841b816 */ /* 0x000fe400000000ff */
[----:B------:R-:W-:-:S02]  /*b8b0*/  ISETP.GE.U32.AND P3, PT, R217, R5, PT ;  /* 0x00000005d900720c */ /* 0x000fc40003f66070 */
[----:B------:R-:W-:Y:S02]  /*b8c0*/  @!P4 PRMT R64, R198, 0x5410, RZ ;  /* 0x00005410c640c816 */ /* 0x000fe400000000ff */
[----:B------:R-:W-:Y:S02]  /*b8d0*/  PRMT R5, R197, 0x7610, R5 ;  /* 0x00007610c5057816 */ /* 0x000fe40000000005 */
[----:B------:R-:W-:Y:S01]  /*b8e0*/  ISETP.GE.U32.AND P4, PT, R217, R2, PT ;  /* 0x00000002d900720c */ /* 0x000fe20003f86070 */
[----:B------:R1:W2:Y:S01]  /*b8f0*/  MUFU.EX2 R10, R166 ;  /* 0x000000a6000a7308 */ /* 0x0002a20000000800 */
[----:B------:R3:W4:Y:S01]  /*b900*/  LDL.LU.S16 R2, [R1+0x9c] ;  /* 0x00009c0001027983 */ /* 0x0007220000300600 */
[----:B-1----:R-:W-:Y:S02]  /*b910*/  PRMT R166, R59, 0x5410, R60 ;  /* 0x000054103ba67816 */ /* 0x002fe4000000003c */
[----:B------:R-:W-:Y:S02]  /*b920*/  @!P0 PRMT R60, R5, 0x5410, RZ ;  /* 0x00005410053c8816 */ /* 0x000fe400000000ff */
[----:B------:R3:W2:Y:S04]  /*b930*/  LDL.LU.S16 R5, [R1+0xa0] ;  /* 0x0000a00001057983 */ /* 0x0006a80000300600 */
[----:B------:R3:W3:Y:S01]  /*b940*/  LDL.LU.S16 R197, [R1+0xa4] ;  /* 0x0000a40001c57983 */ /* 0x0006e20000300600 */
[----:B------:R-:W-:Y:S01]  /*b950*/  PRMT R58, R34, 0x7632, R58 ;  /* 0x00007632223a7816 */ /* 0x000fe2000000003a */
[----:B----4-:R-:W-:-:S05]  /*b960*/  @!P5 HFMA2.BF16_V2 R2, -RZ.H0_H0, RZ.H0_H0, -R59.H0_H0 ;  /* 0x200000ffff02d231 */ /* 0x010fca000034093b */
[----:B------:R-:W-:-:S04]  /*b970*/  PRMT R187, R2, 0x7610, R187 ;  /* 0x0000761002bb7816 */ /* 0x000fc800000000bb */
[----:B------:R-:W-:Y:S01]  /*b980*/  @!P5 PRMT R59, R187, 0x5410, RZ ;  /* 0x00005410bb3bd816 */ /* 0x000fe200000000ff */
[----:B------:R-:W-:Y:S02]  /*b990*/  IMAD.MOV.U32 R187, RZ, RZ, R247 ;  /* 0x000000ffffbb7224 */ /* 0x000fe400078e00f7 */
[----:B------:R-:W-:Y:S01]  /*b9a0*/  IMAD.MOV.U32 R247, RZ, RZ, R164 ;  /* 0x000000fffff77224 */ /* 0x000fe200078e00a4 */
[----:B--2---:R-:W-:Y:S01]  /*b9b0*/  @!P2 HFMA2.BF16_V2 R5, -RZ.H0_H0, RZ.H0_H0, -R34.H0_H0 ;  /* 0x200000ffff05a231 */ /* 0x004fe20000340922 */
[----:B------:R-:W-:-:S04]  /*b9c0*/  PRMT R164, R34, 0x5410, R58 ;  /* 0x0000541022a47816 */ /* 0x000fc8000000003a */
[----:B------:R-:W-:-:S04]  /*b9d0*/  PRMT R182, R5, 0x7610, R182 ;  /* 0x0000761005b67816 */ /* 0x000fc800000000b6 */
[----:B------:R-:W-:Y:S01]  /*b9e0*/  @!P2 PRMT R34, R182, 0x5410, RZ ;  /* 0x00005410b622a816 */ /* 0x000fe200000000ff */
[----:B------:R-:W-:Y:S02]  /*b9f0*/  IMAD.MOV.U32 R182, RZ, RZ, R165 ;  /* 0x000000ffffb67224 */ /* 0x000fe400078e00a5 */
[----:B------:R1:W2:Y:S01]  /*ba00*/  LDL.LU.S16 R165, [R1+0xa8] ;  /* 0x0000a80001a57983 */ /* 0x0002a20000300600 */
[--C-:B------:R-:W-:Y:S01]  /*ba10*/  SHF.R.U32.HI R11, RZ, 0x10, R8.reuse ;  /* 0x00000010ff0b7819 */ /* 0x100fe20000011608 */
[----:B---3--:R-:W-:Y:S01]  /*ba20*/  @!P4 HFMA2.BF16_V2 R197, -RZ.H0_H0, RZ.H0_H0, -R58.H0_H0 ;  /* 0x200000ffffc5c231 */ /* 0x008fe2000034093a */
[----:B------:R-:W-:-:S04]  /*ba30*/  SHF.R.U32.HI R8, RZ, 0x18, R8 ;  /* 0x00000018ff087819 */ /* 0x000fc80000011608 */
[----:B------:R-:W-:Y:S02]  /*ba40*/  ISETP.GE.U32.AND P0, PT, R217, R8, PT ;  /* 0x00000008d900720c */ /* 0x000fe40003f06070 */
[----:B------:R-:W-:Y:S01]  /*ba50*/  PRMT R196, R197, 0x7610, R196 ;  /* 0x00007610c5c47816 */ /* 0x000fe200000000c4 */
[----:B------:R-:W3:Y:S01]  /*ba60*/  MUFU.EX2 R8, R246 ;  /* 0x000000f600087308 */ /* 0x000ee20000000800 */
[----:B------:R-:W-:Y:S02]  /*ba70*/  SHF.R.U32.HI R2, RZ, 0x10, R0 ;  /* 0x00000010ff027819 */ /* 0x000fe40000011600 */
[----:B------:R-:W-:Y:S02]  /*ba80*/  @!P4 PRMT R58, R196, 0x5410, RZ ;  /* 0x00005410c43ac816 */ /* 0x000fe400000000ff */
[----:B------:R1:W4:Y:S01]  /*ba90*/  LDL.LU.S16 R196, [R1+0xac] ;  /* 0x0000ac0001c47983 */ /* 0x0003220000300600 */
[----:B------:R-:W-:Y:S02]  /*baa0*/  LOP3.LUT R2, R2, 0xff, RZ, 0xc0, !PT ;  /* 0x000000ff02027812 */ /* 0x000fe400078ec0ff */
[----:B------:R-:W-:-:S02]  /*bab0*/  PRMT R57, R31, 0x7610, R57 ;  /* 0x000076101f397816 */ /* 0x000fc40000000039 */
[----:B------:R-:W-:Y:S01]  /*bac0*/  ISETP.GE.U32.AND P5, PT, R217, R2, PT ;  /* 0x00000002d900720c */ /* 0x000fe20003fa6070 */
[----:B------:R-:W-:Y:S01]  /*bad0*/  FADD.FTZ R2, R10, R9 ;  /* 0x000000090a027221 */ /* 0x000fe20000010000 */
[----:B------:R-:W-:-:S03]  /*bae0*/  LOP3.LUT R17, R7, R233, R24, 0x96, !PT ;  /* 0x000000e907117212 */ /* 0x000fc600078e9618 */
[----:B---3--:R-:W-:Y:S01]  /*baf0*/  FADD.FTZ R5, R8, R2 ;  /* 0x0000000208057221 */ /* 0x008fe20000010000 */
[----:B------:R-:W-:Y:S02]  /*bb00*/  LOP3.LUT R2, R0, 0xff, RZ, 0xc0, !PT ;  /* 0x000000ff00027812 */ /* 0x000fe400078ec0ff */
[----:B------:R-:W-:Y:S02]  /*bb10*/  F2FP.BF16.PACK_AB R24, R8, R10 ;  /* 0x0000000a0818723e */ /* 0x000fe400000010ff */
[----:B------:R-:W-:Y:S02]  /*bb20*/  ISETP.GE.U32.AND P2, PT, R217, R2, PT ;  /* 0x00000002d900720c */ /* 0x000fe40003f46070 */
[----:B------:R-:W-:Y:S02]  /*bb30*/  PRMT R56, R31, 0x7632, R56 ;  /* 0x000076321f387816 */ /* 0x000fe40000000038 */
[----:B------:R-:W-:-:S04]  /*bb40*/  SHF.R.U32.HI R2, RZ, 0x18, R0 ;  /* 0x00000018ff027819 */ /* 0x000fc80000011600 */
[----:B------:R-:W-:Y:S02]  /*bb50*/  ISETP.GE.U32.AND P4, PT, R217, R2, PT ;  /* 0x00000002d900720c */ /* 0x000fe40003f86070 */
[----:B------:R-:W-:Y:S01]  /*bb60*/  LOP3.LUT R2, R11, 0xff, RZ, 0xc0, !PT ;  /* 0x000000ff0b027812 */ /* 0x000fe200078ec0ff */
[----:B--2---:R-:W-:-:S05]  /*bb70*/  @!P1 HFMA2.BF16_V2 R165, -RZ.H0_H0, RZ.H0_H0, -R57.H0_H0 ;  /* 0x200000ffffa59231 */ /* 0x004fca0000340939 */
[----:B------:R-:W-:Y:S02]  /*bb80*/  PRMT R8, R165, 0x7610, R8 ;  /* 0x00007610a5087816 */ /* 0x000fe40000000008 */
[----:B------:R-:W-:Y:S02]  /*bb90*/  PRMT R165, R57, 0x5410, R56 ;  /* 0x0000541039a57816 */ /* 0x000fe40000000038 */
[----:B------:R-:W-:Y:S02]  /*bba0*/  @!P1 PRMT R57, R8, 0x5410, RZ ;  /* 0x0000541008399816 */ /* 0x000fe400000000ff */
[----:B------:R1:W2:Y:S04]  /*bbb0*/  LDL.LU.S16 R8, [R1+0xb0] ;  /* 0x0000b00001087983 */ /* 0x0002a80000300600 */
[----:B------:R1:W3:Y:S01]  /*bbc0*/  LDL.LU.S16 R11, [R1+0xb4] ;  /* 0x0000b400010b7983 */ /* 0x0002e20000300600 */
[----:B------:R-:W-:Y:S01]  /*bbd0*/  LOP3.LUT R0, R0, 0xffff, RZ, 0xc0, !PT ;  /* 0x0000ffff00007812 */ /* 0x000fe200078ec0ff */
[----:B----4-:R-:W-:-:S03]  /*bbe0*/  @!P6 HFMA2.BF16_V2 R196, -RZ.H0_H0, RZ.H0_H0, -R56.H0_H0 ;  /* 0x200000ffffc4e231 */ /* 0x010fc60000340938 */
[----:B------:R-:W-:Y:S02]  /*bbf0*/  SHF.R.U32.HI R0, RZ, 0x8, R0 ;  /* 0x00000008ff007819 */ /* 0x000fe40000011600 */
[----:B------:R-:W-:Y:S02]  /*bc00*/  PRMT R183, R196, 0x7610, R183 ;  /* 0x00007610c4b77816 */ /* 0x000fe400000000b7 */
[----:B------:R-:W-:Y:S02]  /*bc10*/  LOP3.LUT R0, R0, 0xffff, RZ, 0xc0, !PT ;  /* 0x0000ffff00007812 */ /* 0x000fe400078ec0ff */
[----:B------:R-:W-:Y:S02]  /*bc20*/  @!P6 PRMT R56, R183, 0x5410, RZ ;  /* 0x00005410b738e816 */ /* 0x000fe400000000ff */
[----:B------:R-:W-:Y:S01]  /*bc30*/  ISETP.GE.U32.AND P6, PT, R217, R0, PT ;  /* 0x00000000d900720c */ /* 0x000fe20003fc6070 */
[----:B------:R1:W4:Y:S01]  /*bc40*/  LDL.LU.S16 R183, [R1+0xbc] ;  /* 0x0000bc0001b77983 */ /* 0x0003220000300600 */
[----:B------:R-:W-:-:S11]  /*bc50*/  PRMT R35, R55, 0x7632, R35 ;  /* 0x0000763237237816 */ /* 0x000fd60000000023 */
[----:B---3--:R-:W-:-:S05]  /*bc60*/  @!P6 HFMA2.BF16_V2 R11, -RZ.H0_H0, RZ.H0_H0, -R35.H0_H0 ;  /* 0x200000ffff0be231 */ /* 0x008fca0000340923 */
[----:B------:R-:W-:Y:S02]  /*bc70*/  PRMT R10, R11, 0x7610, R10 ;  /* 0x000076100b0a7816 */ /* 0x000fe4000000000a */
[----:B------:R1:W3:Y:S01]  /*bc80*/  LDL.LU.S16 R11, [R1+0xb8] ;  /* 0x0000b800010b7983 */ /* 0x0002e20000300600 */
[----:B--2---:R-:W-:Y:S01]  /*bc90*/  @!P2 HFMA2.BF16_V2 R8, -RZ.H0_H0, RZ.H0_H0, -R55.H0_H0 ;  /* 0x200000ffff08a231 */ /* 0x004fe20000340937 */
[----:B------:R-:W-:-:S04]  /*bca0*/  ISETP.GE.U32.AND P1, PT, R217, R2, PT ;  /* 0x00000002d900720c */ /* 0x000fc80003f26070 */
[----:B------:R-:W-:Y:S02]  /*bcb0*/  PRMT R2, R8, 0x7610, R2 ;  /* 0x0000761008027816 */ /* 0x000fe40000000002 */
[----:B------:R2:W-:Y:S01]  /*bcc0*/  MUFU.EX2 R8, R170 ;  /* 0x000000aa00087308 */ /* 0x0005e20000000800 */
[C---:B------:R-:W-:Y:S02]  /*bcd0*/  PRMT R41, R30.reuse, 0x7610, R41 ;  /* 0x000076101e297816 */ /* 0x040fe40000000029 */
[----:B------:R-:W-:Y:S02]  /*bce0*/  PRMT R40, R30, 0x7632, R40 ;  /* 0x000076321e287816 */ /* 0x000fe40000000028 */
[----:B------:R-:W-:Y:S01]  /*bcf0*/  SHF.R.U32.HI R0, RZ, 0x8, R13 ;  /* 0x00000008ff007819 */ /* 0x000fe2000001160d */
[----:B----4-:R-:W-:-:S03]  /*bd00*/  @!P5 HFMA2.BF16_V2 R183, -RZ.H0_H0, RZ.H0_H0, -R41.H0_H0 ;  /* 0x200000ffffb7d231 */ /* 0x010fc60000340929 */
[----:B------:R-:W-:Y:S02]  /*bd10*/  LOP3.LUT R0, R0, 0xffff, RZ, 0xc0, !PT ;  /* 0x0000ffff00007812 */ /* 0x000fe400078ec0ff */
[----:B--2---:R-:W-:Y:S02]  /*bd20*/  PRMT R170, R55, 0x5410, R35 ;  /* 0x0000541037aa7816 */ /* 0x004fe40000000023 */
[----:B------:R-:W-:Y:S02]  /*bd30*/  @!P2 PRMT R55, R2, 0x5410, RZ ;  /* 0x000054100237a816 */ /* 0x000fe400000000ff */
[----:B------:R-:W2:Y:S01]  /*bd40*/  MUFU.EX2 R2, R243 ;  /* 0x000000f300027308 */ /* 0x000ea20000000800 */
[----:B------:R-:W-:Y:S02]  /*bd50*/  PRMT R9, R183, 0x7610, R9 ;  /* 0x00007610b7097816 */ /* 0x000fe40000000009 */
[----:B------:R-:W-:Y:S02]  /*bd60*/  ISETP.GE.U32.AND P2, PT, R217, R0, PT ;  /* 0x00000000d900720c */ /* 0x000fe40003f46070 */
[----:B------:R-:W-:-:S03]  /*bd70*/  @!P6 PRMT R35, R10, 0x5410, RZ ;  /* 0x000054100a23e816 */ /* 0x000fc600000000ff */
[----:B------:R4:W-:Y:S01]  /*bd80*/  MUFU.EX2 R10, R228 ;  /* 0x000000e4000a7308 */ /* 0x0009e20000000800 */
[----:B------:R-:W-:Y:S02]  /*bd90*/  F2FP.BF16.PACK_AB R28, R20, R22 ;  /* 0x00000016141c723e */ /* 0x000fe400000010ff */
[----:B--2---:R-:W-:Y:S01]  /*bda0*/  F2FP.BF16.PACK_AB R22, R2, R8 ;  /* 0x000000080216723e */ /* 0x004fe200000010ff */
[----:B----4-:R1:W5:Y:S01]  /*bdb0*/  LDL.LU R228, [R1+0x35c] ;  /* 0x00035c0001e47983 */ /* 0x0103620000300800 */
[----:B------:R-:W-:Y:S02]  /*bdc0*/  IMAD.MOV.U32 R183, RZ, RZ, R178 ;  /* 0x000000ffffb77224 */ /* 0x000fe400078e00b2 */
[----:B------:R-:W-:Y:S02]  /*bdd0*/  IMAD.MOV.U32 R243, RZ, RZ, R187 ;  /* 0x000000fffff37224 */ /* 0x000fe400078e00bb */
[----:B------:R-:W-:Y:S02]  /*bde0*/  IMAD.MOV.U32 R178, RZ, RZ, R174 ;  /* 0x000000ffffb27224 */ /* 0x000fe400078e00ae */
[----:B------:R-:W-:-:S02]  /*bdf0*/  IMAD.MOV.U32 R187, RZ, RZ, R247 ;  /* 0x000000ffffbb7224 */ /* 0x000fc400078e00f7 */
[----:B------:R-:W-:Y:S02]  /*be00*/  IMAD.MOV.U32 R174, RZ, RZ, R169 ;  /* 0x000000ffffae7224 */ /* 0x000fe400078e00a9 */
[----:B------:R-:W-:Y:S01]  /*be10*/  IMAD.MOV.U32 R247, RZ, RZ, R168 ;  /* 0x000000fffff77224 */ /* 0x000fe200078e00a8 */
[----:B---3--:R-:W-:-:S05]  /*be20*/  @!P4 HFMA2.BF16_V2 R11, -RZ.H0_H0, RZ.H0_H0, -R40.H0_H0 ;  /* 0x200000ffff0bc231 */ /* 0x008fca0000340928 */
[----:B------:R-:W-:Y:S02]  /*be30*/  PRMT R0, R11, 0x7610, R0 ;  /* 0x000076100b007816 */ /* 0x000fe40000000000 */
[----:B------:R2:W-:Y:S02]  /*be40*/  MUFU.EX2 R11, R171 ;  /* 0x000000ab000b7308 */ /* 0x0005e40000000800 */
[----:B--2---:R-:W-:Y:S02]  /*be50*/  PRMT R171, R41, 0x5410, R40 ;  /* 0x0000541029ab7816 */ /* 0x004fe40000000028 */
[----:B------:R-:W-:-:S04]  /*be60*/  @!P5 PRMT R41, R9, 0x5410, RZ ;  /* 0x000054100929d816 */ /* 0x000fc800000000ff */
[----:B------:R2:W3:Y:S01]  /*be70*/  MUFU.EX2 R9, R227 ;  /* 0x000000e300097308 */ /* 0x0004e20000000800 */
[----:B------:R-:W-:Y:S01]  /*be80*/  @!P4 PRMT R40, R0, 0x5410, RZ ;  /* 0x000054100028c816 */ /* 0x000fe200000000ff */
[----:B------:R-:W-:Y:S01]  /*be90*/  FADD.FTZ R0, R8, R12 ;  /* 0x0000000c08007221 */ /* 0x000fe20000010000 */
[----:B--2---:R1:W5:Y:S04]  /*bea0*/  LDL.LU R227, [R1+0x358] ;  /* 0x0003580001e37983 */ /* 0x0043680000300800 */
[----:B------:R1:W2:Y:S04]  /*beb0*/  LDL.LU.S16 R196, [R1+0xcc] ;  /* 0x0000cc0001c47983 */ /* 0x0002a80000300600 */
[----:B------:R1:W4:Y:S04]  /*bec0*/  LDL.LU.S16 R8, [R1+0xc4] ;  /* 0x0000c40001087983 */ /* 0x0003280000300600 */
[----:B------:R1:W2:Y:S04]  /*bed0*/  LDL.LU.S16 R169, [R1+0xd8] ;  /* 0x0000d80001a97983 */ /* 0x0002a80000300600 */
[----:B------:R1:W2:Y:S01]  /*bee0*/  LDL.LU.S16 R168, [R1+0xd0] ;  /* 0x0000d00001a87983 */ /* 0x0002a20000300600 */
[----:B------:R-:W-:Y:S01]  /*bef0*/  PRMT R61, R62, 0x7632, R61 ;  /* 0x000076323e3d7816 */ /* 0x000fe2000000003d */
[----:B------:R-:W-:Y:S01]  /*bf00*/  FADD.FTZ R0, R2, R0 ;  /* 0x0000000002007221 */ /* 0x000fe20000010000 */
[----:B------:R-:W-:-:S02]  /*bf10*/  PRMT R69, R63, 0x7632, R69 ;  /* 0x000076323f457816 */ /* 0x000fc40000000045 */
[----:B------:R-:W-:Y:S01]  /*bf20*/  LOP3.LUT R14, R25, R232, R162, 0x96, !PT ;  /* 0x000000e8190e7212 */ /* 0x000fe200078e96a2 */
[----:B---3--:R-:W-:Y:S01]  /*bf30*/  FADD.FTZ R0, R9, R0 ;  /* 0x0000000009007221 */ /* 0x008fe20000010000 */
[----:B------:R-:W-:Y:S02]  /*bf40*/  F2FP.BF16.PACK_AB R21, R15, R21 ;  /* 0x000000150f15723e */ /* 0x000fe400000010ff */
[----:B------:R-:W-:Y:S01]  /*bf50*/  F2FP.BF16.PACK_AB R83, R10, R11 ;  /* 0x0000000b0a53723e */ /* 0x000fe200000010ff */
[----:B----4-:R-:W-:-:S05]  /*bf60*/  @!P2 HFMA2.BF16_V2 R8, -RZ.H0_H0, RZ.H0_H0, -R61.H0_H0 ;  /* 0x200000ffff08a231 */ /* 0x010fca000034093d */
[----:B------:R-:W-:Y:S02]  /*bf70*/  PRMT R13, R8, 0x7610, R13 ;  /* 0x00007610080d7816 */ /* 0x000fe4000000000d */
[----:B------:R-:W3:Y:S01]  /*bf80*/  MUFU.EX2 R8, R226 ;  /* 0x000000e200087308 */ /* 0x000ee20000000800 */
[----:B--2---:R-:W-:Y:S02]  /*bf90*/  @!P0 HFMA2.BF16_V2 R168, -RZ.H0_H0, RZ.H0_H0, -R69.H0_H0 ;  /* 0x200000ffffa88231 */ /* 0x004fe40000340945 */
[----:B------:R-:W-:Y:S02]  /*bfa0*/  @!P3 HFMA2.BF16_V2 R196, -RZ.H0_H0, RZ.H0_H0, -R62.H0_H0 ;  /* 0x200000ffffc4b231 */ /* 0x000fe4000034093e */
[----:B------:R-:W-:Y:S01]  /*bfb0*/  @!P1 HFMA2.BF16_V2 R169, -RZ.H0_H0, RZ.H0_H0, -R63.H0_H0 ;  /* 0x200000ffffa99231 */ /* 0x000fe2000034093f */
[----:B------:R-:W-:Y:S02]  /*bfc0*/  PRMT R2, R168, 0x7610, R2 ;  /* 0x00007610a8027816 */ /* 0x000fe40000000002 */
[----:B------:R-:W-:Y:S01]  /*bfd0*/  PRMT R15, R196, 0x7610, R15 ;  /* 0x00007610c40f7816 */ /* 0x000fe2000000000f */
[C---:B---3--:R-:W-:Y:S01]  /*bfe0*/  FADD.FTZ R0, R8.reuse, R0 ;  /* 0x0000000008007221 */ /* 0x048fe20000010000 */
[----:B------:R-:W-:Y:S01]  /*bff0*/  F2FP.BF16.PACK_AB R20, R8, R9 ;  /* 0x000000090814723e */ /* 0x000fe200000010ff */
[----:B------:R-:W-:Y:S01]  /*c000*/  IMAD.WIDE.U32 R8, R14, -0x2daee0ad, RZ ;  /* 0xd2511f530e087825 */ /* 0x000fe200078e00ff */
[----:B------:R-:W-:Y:S01]  /*c010*/  PRMT R12, R169, 0x7610, R12 ;  /* 0x00007610a90c7816 */ /* 0x000fe2000000000c */
[----:B------:R1:W5:Y:S01]  /*c020*/  LDL.LU R226, [R1+0x354] ;  /* 0x0003540001e27983 */ /* 0x0003620000300800 */
[----:B------:R-:W-:-:S02]  /*c030*/  PRMT R169, R63, 0x5410, R69 ;  /* 0x000054103fa97816 */ /* 0x000fc40000000045 */
[----:B------:R-:W-:Y:S02]  /*c040*/  LOP3.LUT R14, R9, R234, R16, 0x96, !PT ;  /* 0x000000ea090e7212 */ /* 0x000fe400078e9610 */
[----:B------:R-:W-:Y:S02]  /*c050*/  PRMT R168, R62, 0x5410, R61 ;  /* 0x000054103ea87816 */ /* 0x000fe4000000003d */
[----:B------:R-:W-:Y:S01]  /*c060*/  @!P0 PRMT R69, R2, 0x5410, RZ ;  /* 0x0000541002458816 */ /* 0x000fe200000000ff */
[----:B------:R-:W-:Y:S01]  /*c070*/  FADD.FTZ R2, R11, R5 ;  /* 0x000000050b027221 */ /* 0x000fe20000010000 */
[----:B------:R-:W-:Y:S01]  /*c080*/  @!P3 PRMT R62, R15, 0x5410, RZ ;  /* 0x000054100f3eb816 */ /* 0x000fe200000000ff */
[----:B------:R-:W-:-:S04]  /*c090*/  IMAD.WIDE.U32 R14, R14, -0x326172a9, RZ ;  /* 0xcd9e8d570e0e7825 */ /* 0x000fc800078e00ff */
[----:B------:R-:W-:Y:S01]  /*c0a0*/  FADD.FTZ R5, R10, R2 ;  /* 0x000000020a057221 */ /* 0x000fe20000010000 */
[----:B------:R-:W-:Y:S01]  /*c0b0*/  LOP3.LUT R9, R15, R231, R6, 0x96, !PT ;  /* 0x000000e70f097212 */ /* 0x000fe200078e9606 */
[----:B------:R-:W-:Y:S01]  /*c0c0*/  IMAD.WIDE.U32 R10, R17, -0x2daee0ad, RZ ;  /* 0xd2511f53110a7825 */ /* 0x000fe200078e00ff */
[----:B------:R-:W-:-:S04]  /*c0d0*/  @!P1 PRMT R63, R12, 0x5410, RZ ;  /* 0x000054100c3f9816 */ /* 0x000fc800000000ff */
[----:B------:R-:W-:Y:S01]  /*c0e0*/  LOP3.LUT R12, R11, R241, R8, 0x96, !PT ;  /* 0x000000f10b0c7212 */ /* 0x000fe200078e9608 */
[----:B------:R-:W-:Y:S01]  /*c0f0*/  IMAD.WIDE.U32 R8, R9, -0x2daee0ad, RZ ;  /* 0xd2511f5309087825 */ /* 0x000fe200078e00ff */
[----:B------:R-:W-:-:S04]  /*c100*/  @!P2 PRMT R61, R13, 0x5410, RZ ;  /* 0x000054100d3da816 */ /* 0x000fc800000000ff */
[----:B------:R-:W-:Y:S01]  /*c110*/  LOP3.LUT R10, R9, R239, R10, 0x96, !PT ;  /* 0x000000ef090a7212 */ /* 0x000fe200078e960a */
[----:B------:R-:W-:-:S04]  /*c120*/  IMAD.WIDE.U32 R12, R12, -0x326172a9, RZ ;  /* 0xcd9e8d570c0c7825 */ /* 0x000fc800078e00ff */
[----:B------:R-:W-:Y:S01]  /*c130*/  IMAD.WIDE.U32 R10, R10, -0x326172a9, RZ ;  /* 0xcd9e8d570a0a7825 */ /* 0x000fe200078e00ff */
[----:B------:R2:W-:Y:S04]  /*c140*/  STL [R1+0x68], R0 ;  /* 0x0000680001007387 */ /* 0x0005e80000100800 */
[----:B------:R-:W-:Y:S02]  /*c150*/  LOP3.LUT R12, R11, R238, R12, 0x96, !PT ;  /* 0x000000ee0b0c7212 */ /* 0x000fe400078e960c */
[----:B------:R3:W4:Y:S02]  /*c160*/  MUFU.EX2 R11, R183 ;  /* 0x000000b7000b7308 */ /* 0x0007240000000800 */
[----:B---3--:R-:W-:Y:S02]  /*c170*/  IMAD.MOV.U32 R183, RZ, RZ, R247 ;  /* 0x000000ffffb77224 */ /* 0x008fe400078e00f7 */
[----:B------:R-:W-:-:S02]  /*c180*/  IMAD.MOV.U32 R247, RZ, RZ, R177 ;  /* 0x000000fffff77224 */ /* 0x000fc400078e00b1 */
[----:B------:R1:W3:Y:S01]  /*c190*/  LDL.LU.S16 R177, [R1+0xe4] ;  /* 0x0000e40001b17983 */ /* 0x0002e20000300600 */
[----:B------:R-:W-:-:S03]  /*c1a0*/  LOP3.LUT R14, R13, R240, R14, 0x96, !PT ;  /* 0x000000f00d0e7212 */ /* 0x000fc600078e960e */
[----:B------:R1:W3:Y:S02]  /*c1b0*/  LDL.LU.S16 R13, [R1+0xe8] ;  /* 0x0000e800010d7983 */ /* 0x0002e40000300600 */
[----:B------:R-:W-:-:S05]  /*c1c0*/  IMAD.WIDE.U32 R14, R14, -0x2daee0ad, RZ ;  /* 0xd2511f530e0e7825 */ /* 0x000fca00078e00ff */
[----:B------:R-:W-:-:S05]  /*c1d0*/  LOP3.LUT R8, R15, R236, R8, 0x96, !PT ;  /* 0x000000ec0f087212 */ /* 0x000fca00078e9608 */
[----:B------:R-:W-:-:S05]  /*c1e0*/  IMAD.WIDE.U32 R8, R8, -0x326172a9, RZ ;  /* 0xcd9e8d5708087825 */ /* 0x000fca00078e00ff */
[----:B--2---:R-:W-:Y:S02]  /*c1f0*/  LOP3.LUT R0, R9, R242, R10, 0x96, !PT ;  /* 0x000000f209007212 */ /* 0x004fe400078e960a */
[----:B------:R-:W2:Y:S02]  /*c200*/  MUFU.EX2 R10, R243 ;  /* 0x000000f3000a7308 */ /* 0x000ea40000000800 */
[----:B------:R-:W-:-:S04]  /*c210*/  LOP3.LUT R2, R0, 0xff, RZ, 0xc0, !PT ;  /* 0x000000ff00027812 */ /* 0x000fc800078ec0ff */
[----:B------:R-:W-:Y:S01]  /*c220*/  ISETP.GE.U32.AND P0, PT, R217, R2, PT ;  /* 0x00000002d900720c */ /* 0x000fe20003f06070 */
[----:B----4-:R-:W-:-:S04]  /*c230*/  FADD.FTZ R2, R11, R5 ;  /* 0x000000050b027221 */ /* 0x010fc80000010000 */
[----:B--2---:R-:W-:-:S05]  /*c240*/  FADD.FTZ R2, R10, R2 ;  /* 0x000000020a027221 */ /* 0x004fca0000010000 */
[----:B------:R2:W-:Y:S01]  /*c250*/  STL [R1+0x288], R2 ;  /* 0x0002880201007387 */ /* 0x0005e20000100800 */
[----:B------:R-:W-:Y:S02]  /*c260*/  PRMT R53, R54, 0x7632, R53 ;  /* 0x0000763236357816 */ /* 0x000fe40000000035 */
[----:B--2---:R-:W-:-:S04]  /*c270*/  LOP3.LUT R2, R0, 0xffff, RZ, 0xc0, !PT ;  /* 0x0000ffff00027812 */ /* 0x004fc800078ec0ff */
[----:B------:R-:W-:-:S04]  /*c280*/  SHF.R.U32.HI R2, RZ, 0x8, R2 ;  /* 0x00000008ff027819 */ /* 0x000fc80000011602 */
[----:B------:R-:W-:Y:S02]  /*c290*/  LOP3.LUT R2, R2, 0xffff, RZ, 0xc0, !PT ;  /* 0x0000ffff02027812 */ /* 0x000fe400078ec0ff */
[----:B------:R-:W-:Y:S01]  /*c2a0*/  F2FP.BF16.PACK_AB R18, R10, R11 ;  /* 0x0000000b0a12723e */ /* 0x000fe200000010ff */
[----:B---3--:R-:W-:-:S05]  /*c2b0*/  @!P0 HFMA2.BF16_V2 R177, -RZ.H0_H0, RZ.H0_H0, -R54.H0_H0 ;  /* 0x200000ffffb18231 */ /* 0x008fca0000340936 */
[----:B------:R-:W-:Y:S02]  /*c2c0*/  PRMT R193, R177, 0x7610, R193 ;  /* 0x00007610b1c17816 */ /* 0x000fe400000000c1 */
[----:B------:R-:W-:Y:S02]  /*c2d0*/  PRMT R177, R54, 0x5410, R53 ;  /* 0x0000541036b17816 */ /* 0x000fe40000000035 */
[----:B------:R-:W-:Y:S02]  /*c2e0*/  @!P0 PRMT R54, R193, 0x5410, RZ ;  /* 0x00005410c1368816 */ /* 0x000fe400000000ff */
[----:B------:R-:W-:-:S13]  /*c2f0*/  ISETP.GE.U32.AND P0, PT, R217, R2, PT ;  /* 0x00000002d900720c */ /* 0x000fda0003f06070 */
[----:B------:R-:W-:-:S05]  /*c300*/  @!P0 HFMA2.BF16_V2 R13, -RZ.H0_H0, RZ.H0_H0, -R53.H0_H0 ;  /* 0x200000ffff0d8231 */ /* 0x000fca0000340935 */
[----:B------:R-:W-:Y:S02]  /*c310*/  PRMT R2, R13, 0x7610, R2 ;  /* 0x000076100d027816 */ /* 0x000fe40000000002 */
[----:B------:R1:W2:Y:S04]  /*c320*/  LDL.LU.S16 R13, [R1+0xec] ;  /* 0x0000ec00010d7983 */ /* 0x0002a80000300600 */
[----:B------:R1:W3:Y:S04]  /*c330*/  LDL.LU.S16 R11, [R1+0xf0] ;  /* 0x0000f000010b7983 */ /* 0x0002e80000300600 */
[----:B------:R1:W4:Y:S01]  /*c340*/  LDL.LU.S16 R10, [R1+0xf4] ;  /* 0x0000f400010a7983 */ /* 0x0003220000300600 */
[----:B------:R-:W-:-:S02]  /*c350*/  @!P0 PRMT R53, R2, 0x5410, RZ ;  /* 0x0000541002358816 */ /* 0x000fc400000000ff */
[--C-:B------:R-:W-:Y:S02]  /*c360*/  SHF.R.U32.HI R2, RZ, 0x18, R0.reuse ;  /* 0x00000018ff027819 */ /* 0x100fe40000011600 */
[----:B------:R-:W-:-:S04]  /*c370*/  SHF.R.U32.HI R0, RZ, 0x10, R0 ;  /* 0x00000010ff007819 */ /* 0x000fc80000011600 */
[----:B------:R-:W-:-:S04]  /*c380*/  LOP3.LUT R0, R0, 0xff, RZ, 0xc0, !PT ;  /* 0x000000ff00007812 */ /* 0x000fc800078ec0ff */
[C---:B------:R-:W-:Y:S02]  /*c390*/  ISETP.GE.U32.AND P1, PT, R217.reuse, R0, PT ;  /* 0x00000000d900720c */ /* 0x040fe40003f26070 */
[----:B------:R-:W-:Y:S02]  /*c3a0*/  ISETP.GE.U32.AND P0, PT, R217, R2, PT ;  /* 0x00000002d900720c */ /* 0x000fe40003f06070 */
[C---:B------:R-:W-:Y:S01]  /*c3b0*/  PRMT R51, R52.reuse, 0x7632, R51 ;  /* 0x0000763234337816 */ /* 0x040fe20000000033 */
[----:B------:R-:W-:Y:S02]  /*c3c0*/  IMAD.MOV.U32 R196, RZ, RZ, R188 ;  /* 0x000000ffffc47224 */ /* 0x000fe400078e00bc */
[----:B------:R-:W-:Y:S02]  /*c3d0*/  IMAD.MOV.U32 R188, RZ, RZ, R205 ;  /* 0x000000ffffbc7224 */ /* 0x000fe400078e00cd */
[----:B------:R-:W-:Y:S01]  /*c3e0*/  IMAD.MOV.U32 R205, RZ, RZ, R174 ;  /* 0x000000ffffcd7224 */ /* 0x000fe200078e00ae */
[----:B------:R-:W-:-:S03]  /*c3f0*/  PRMT R174, R52, 0x5410, R51 ;  /* 0x0000541034ae7816 */ /* 0x000fc60000000033 */
[----:B---3--:R-:W-:-:S05]  /*c400*/  @!P1 HFMA2.BF16_V2 R11, -RZ.H0_H0, RZ.H0_H0, -R52.H0_H0 ;  /* 0x200000ffff0b9231 */ /* 0x008fca0000340934 */
[----:B------:R-:W-:Y:S02]  /*c410*/  PRMT R0, R11, 0x7610, R0 ;  /* 0x000076100b007816 */ /* 0x000fe40000000000 */
[----:B------:R1:W3:Y:S01]  /*c420*/  LDL.LU.S16 R11, [R1+0xfc] ;  /* 0x0000fc00010b7983 */ /* 0x0002e20000300600 */
[----:B--2---:R-:W-:Y:S01]  /*c430*/  @!P0 HFMA2.BF16_V2 R13, -RZ.H0_H0, RZ.H0_H0, -R51.H0_H0 ;  /* 0x200000ffff0d8231 */ /* 0x004fe20000340933 */
[----:B------:R-:W-:Y:S02]  /*c440*/  @!P1 PRMT R52, R0, 0x5410, RZ ;  /* 0x0000541000349816 */ /* 0x000fe400000000ff */
[----:B------:R-:W-:Y:S02]  /*c450*/  LOP3.LUT R0, R8, 0xff, RZ, 0xc0, !PT ;  /* 0x000000ff08007812 */ /* 0x000fe400078ec0ff */
[----:B------:R-:W-:-:S04]  /*c460*/  PRMT R2, R13, 0x7610, R2 ;  /* 0x000076100d027816 */ /* 0x000fc80000000002 */
[----:B------:R-:W-:Y:S02]  /*c470*/  @!P0 PRMT R51, R2, 0x5410, RZ ;  /* 0x0000541002338816 */ /* 0x000fe400000000ff */
[----:B------:R-:W-:-:S13]  /*c480*/  ISETP.GE.U32.AND P0, PT, R217, R0, PT ;  /* 0x00000000d900720c */ /* 0x000fda0003f06070 */
[----:B----4-:R-:W-:-:S05]  /*c490*/  @!P0 HFMA2.BF16_V2 R10, -RZ.H0_H0, RZ.H0_H0, -R50.H0_H0 ;  /* 0x200000ffff0a8231 */ /* 0x010fca0000340932 */
[----:B------:R-:W-:Y:S02]  /*c4a0*/  PRMT R0, R10, 0x7610, R0 ;  /* 0x000076100a007816 */ /* 0x000fe40000000000 */
[----:B------:R1:W2:Y:S01]  /*c4b0*/  LDL.LU.S16 R10, [R1+0x104] ;  /* 0x00010400010a7983 */ /* 0x0002a20000300600 */
[C---:B------:R-:W-:Y:S01]  /*c4c0*/  PRMT R49, R50.reuse, 0x7632, R49 ;  /* 0x0000763232317816 */ /* 0x040fe20000000031 */
[----:B------:R-:W-:Y:S02]  /*c4d0*/  IMAD.MOV.U32 R243, RZ, RZ, R182 ;  /* 0x000000fffff37224 */ /* 0x000fe400078e00b6 */
[----:B------:R-:W-:Y:S01]  /*c4e0*/  IMAD.MOV.U32 R182, RZ, RZ, R173 ;  /* 0x000000ffffb67224 */ /* 0x000fe200078e00ad */
[----:B------:R-:W-:Y:S01]  /*c4f0*/  PRMT R173, R50, 0x5410, R49 ;  /* 0x0000541032ad7816 */ /* 0x000fe20000000031 */
[----:B------:R1:W4:Y:S01]  /*c500*/  LDL.LU.S16 R2, [R1+0x108] ;  /* 0x0001080001027983 */ /* 0x0003220000300600 */
[----:B------:R-:W-:Y:S02]  /*c510*/  @!P0 PRMT R50, R0, 0x5410, RZ ;  /* 0x0000541000328816 */ /* 0x000fe400000000ff */
[----:B------:R-:W-:-:S04]  /*c520*/  LOP3.LUT R0, R8, 0xffff, RZ, 0xc0, !PT ;  /* 0x0000ffff08007812 */ /* 0x000fc800078ec0ff */
[----:B------:R-:W-:-:S04]  /*c530*/  SHF.R.U32.HI R0, RZ, 0x8, R0 ;  /* 0x00000008ff007819 */ /* 0x000fc80000011600 */
[----:B------:R-:W-:-:S04]  /*c540*/  LOP3.LUT R0, R0, 0xffff, RZ, 0xc0, !PT ;  /* 0x0000ffff00007812 */ /* 0x000fc800078ec0ff */
[----:B------:R-:W-:-:S13]  /*c550*/  ISETP.GE.U32.AND P0, PT, R217, R0, PT ;  /* 0x00000000d900720c */ /* 0x000fda0003f06070 */
[----:B---3--:R-:W-:-:S05]  /*c560*/  @!P0 HFMA2.BF16_V2 R11, -RZ.H0_H0, RZ.H0_H0, -R49.H0_H0 ;  /* 0x200000ffff0b8231 */ /* 0x008fca0000340931 */
[----:B------:R-:W-:Y:S02]  /*c570*/  PRMT R0, R11, 0x7610, R0 ;  /* 0x000076100b007816 */ /* 0x000fe40000000000 */
[----:B------:R1:W3:Y:S02]  /*c580*/  LDL.LU.S16 R11, [R1+0x10c] ;  /* 0x00010c00010b7983 */ /* 0x0002e40000300600 */
[----:B------:R-:W-:Y:S02]  /*c590*/  @!P0 PRMT R49, R0, 0x5410, RZ ;  /* 0x0000541000318816 */ /* 0x000fe400000000ff */
[----:B------:R-:W-:-:S04]  /*c5a0*/  SHF.R.U32.HI R0, RZ, 0x10, R8 ;  /* 0x00000010ff007819 */ /* 0x000fc80000011608 */
[----:B------:R-:W-:-:S04]  /*c5b0*/  LOP3.LUT R0, R0, 0xff, RZ, 0xc0, !PT ;  /* 0x000000ff00007812 */ /* 0x000fc800078ec0ff */
[----:B------:R-:W-:Y:S02]  /*c5c0*/  ISETP.GE.U32.AND P1, PT, R217, R0, PT ;  /* 0x00000000d900720c */ /* 0x000fe40003f26070 */
[----:B------:R-:W-:-:S04]  /*c5d0*/  SHF.R.U32.HI R8, RZ, 0x18, R8 ;  /* 0x00000018ff087819 */ /* 0x000fc80000011608 */
[----:B------:R-:W-:-:S07]  /*c5e0*/  ISETP.GE.U32.AND P0, PT, R217, R8, PT ;  /* 0x00000008d900720c */ /* 0x000fce0003f06070 */
[----:B--2---:R-:W-:-:S05]  /*c5f0*/  @!P1 HFMA2.BF16_V2 R10, -RZ.H0_H0, RZ.H0_H0, -R48.H0_H0 ;  /* 0x200000ffff0a9231 */ /* 0x004fca0000340930 */
[----:B------:R-:W-:Y:S02]  /*c600*/  PRMT R8, R10, 0x7610, R8 ;  /* 0x000076100a087816 */ /* 0x000fe40000000008 */
[----:B------:R1:W2:Y:S01]  /*c610*/  LDL.LU.S16 R10, [R1+0x110] ;  /* 0x00011000010a7983 */ /* 0x0002a20000300600 */
[----:B------:R-:W-:Y:S01]  /*c620*/  IMAD.MOV.U32 R197, RZ, RZ, R189 ;  /* 0x000000ffffc57224 */ /* 0x000fe200078e00bd */
[----:B------:R-:W-:Y:S01]  /*c630*/  PRMT R47, R48, 0x7632, R47 ;  /* 0x00007632302f7816 */ /* 0x000fe2000000002f */
[----:B------:R-:W-:Y:S01]  /*c640*/  IMAD.MOV.U32 R189, RZ, RZ, R243 ;  /* 0x000000ffffbd7224 */ /* 0x000fe200078e00f3 */
[----:B------:R1:W2:Y:S01]  /*c650*/  LDL.LU.S16 R13, [R1+0x114] ;  /* 0x00011400010d7983 */ /* 0x0002a20000300600 */
[----:B------:R-:W-:Y:S02]  /*c660*/  IMAD.MOV.U32 R243, RZ, RZ, R188 ;  /* 0x000000fffff37224 */ /* 0x000fe400078e00bc */
[----:B------:R-:W-:Y:S01]  /*c670*/  IMAD.MOV.U32 R188, RZ, RZ, R187 ;  /* 0x000000ffffbc7224 */ /* 0x000fe200078e00bb */
[----:B----4-:R-:W-:Y:S01]  /*c680*/  @!P0 HFMA2.BF16_V2 R2, -RZ.H0_H0, RZ.H0_H0, -R47.H0_H0 ;  /* 0x200000ffff028231 */ /* 0x010fe2000034092f */
[----:B------:R-:W-:-:S02]  /*c690*/  IMAD.MOV.U32 R187, RZ, RZ, R186 ;  /* 0x000000ffffbb7224 */ /* 0x000fc400078e00ba */
[----:B------:R-:W-:Y:S02]  /*c6a0*/  IMAD.MOV.U32 R186, RZ, RZ, R247 ;  /* 0x000000ffffba7224 */ /* 0x000fe400078e00f7 */
[----:B------:R-:W-:Y:S02]  /*c6b0*/  IMAD.MOV.U32 R247, RZ, RZ, R178 ;  /* 0x000000fffff77224 */ /* 0x000fe400078e00b2 */
[----:B------:R-:W-:Y:S01]  /*c6c0*/  IMAD.MOV.U32 R178, RZ, RZ, R172 ;  /* 0x000000ffffb27224 */ /* 0x000fe200078e00ac */
[----:B------:R-:W-:Y:S02]  /*c6d0*/  PRMT R172, R48, 0x5410, R47 ;  /* 0x0000541030ac7816 */ /* 0x000fe4000000002f */
[----:B------:R-:W-:Y:S01]  /*c6e0*/  @!P1 PRMT R48, R8, 0x5410, RZ ;  /* 0x0000541008309816 */ /* 0x000fe200000000ff */
[----:B------:R-:W-:Y:S01]  /*c6f0*/  IMAD.WIDE.U32 R8, R12, -0x2daee0ad, RZ ;  /* 0xd2511f530c087825 */ /* 0x000fe200078e00ff */
[----:B------:R-:W-:Y:S01]  /*c700*/  PRMT R0, R2, 0x7610, R0 ;  /* 0x0000761002007816 */ /* 0x000fe20000000000 */
[----:B------:R1:W4:Y:S03]  /*c710*/  LDL.LU.S16 R12, [R1+0x118] ;  /* 0x00011800010c7983 */ /* 0x0003260000300600 */
[----:B------:R-:W-:-:S02]  /*c720*/  @!P0 PRMT R47, R0, 0x5410, RZ ;  /* 0x00005410002f8816 */ /* 0x000fc400000000ff */
[----:B------:R-:W-:-:S04]  /*c730*/  LOP3.LUT R0, R9, R237, R14, 0x96, !PT ;  /* 0x000000ed09007212 */ /* 0x000fc800078e960e */
[----:B------:R-:W-:-:S04]  /*c740*/  LOP3.LUT R2, R0, 0xff, RZ, 0xc0, !PT ;  /* 0x000000ff00027812 */ /* 0x000fc800078ec0ff */
[----:B------:R-:W-:Y:S01]  /*c750*/  ISETP.GE.U32.AND P0, PT, R217, R2, PT ;  /* 0x00000002d900720c */ /* 0x000fe20003f06070 */
[----:B------:R-:W-:Y:S02]  /*c760*/  IMAD.MOV.U32 R246, RZ, RZ, R243 ;  /* 0x000000fffff67224 */ /* 0x000fe400078e00f3 */
[----:B------:R-:W-:Y:S01]  /*c770*/  IMAD.MOV.U32 R243, RZ, RZ, R188 ;  /* 0x000000fffff37224 */ /* 0x000fe200078e00bc */
[----:B------:R-:W-:Y:S01]  /*c780*/  PRMT R45, R46, 0x7632, R45 ;  /* 0x000076322e2d7816 */ /* 0x000fe2000000002d */
[----:B------:R-:W-:Y:S02]  /*c790*/  IMAD.MOV.U32 R188, RZ, RZ, R187 ;  /* 0x000000ffffbc7224 */ /* 0x000fe400078e00bb */
[----:B------:R-:W-:Y:S02]  /*c7a0*/  IMAD.MOV.U32 R187, RZ, RZ, R186 ;  /* 0x000000ffffbb7224 */ /* 0x000fe400078e00ba */
[----:B------:R-:W-:Y:S02]  /*c7b0*/  IMAD.MOV.U32 R186, RZ, RZ, R247 ;  /* 0x000000ffffba7224 */ /* 0x000fe400078e00f7 */
[----:B------:R-:W-:-:S02]  /*c7c0*/  IMAD.MOV.U32 R247, RZ, RZ, R205 ;  /* 0x000000fffff77224 */ /* 0x000fc400078e00cd */
[----:B------:R-:W-:Y:S01]  /*c7d0*/  IMAD.MOV.U32 R205, RZ, RZ, R181 ;  /* 0x000000ffffcd7224 */ /* 0x000fe200078e00b5 */
[----:B------:R-:W-:Y:S01]  /*c7e0*/  PRMT R181, R46, 0x5410, R45 ;  /* 0x000054102eb57816 */ /* 0x000fe2000000002d */
[----:B------:R-:W-:-:S04]  /*c7f0*/  IMAD.MOV.U32 R219, RZ, RZ, R246 ;  /* 0x000000ffffdb7224 */ /* 0x000fc800078e00f6 */
[----:B------:R-:W-:Y:S02]  /*c800*/  IMAD.MOV.U32 R230, RZ, RZ, R219 ;  /* 0x000000ffffe67224 */ /* 0x000fe400078e00db */
[----:B------:R-:W-:Y:S01]  /*c810*/  IMAD.MOV.U32 R219, RZ, RZ, R185 ;  /* 0x000000ffffdb7224 */ /* 0x000fe200078e00b9 */
[----:B---3--:R-:W-:-:S05]  /*c820*/  @!P0 HFMA2.BF16_V2 R11, -RZ.H0_H0, RZ.H0_H0, -R46.H0_H0 ;  /* 0x200000ffff0b8231 */ /* 0x008fca000034092e */
[----:B------:R-:W-:Y:S02]  /*c830*/  PRMT R2, R11, 0x7610, R2 ;  /* 0x000076100b027816 */ /* 0x000fe40000000002 */
[----:B------:R1:W3:Y:S02]  /*c840*/  LDL.LU.S16 R11, [R1+0x11c] ;  /* 0x00011c00010b7983 */ /* 0x0002e40000300600 */
[----:B------:R-:W-:Y:S02]  /*c850*/  @!P0 PRMT R46, R2, 0x5410, RZ ;  /* 0x00005410022e8816 */ /* 0x000fe400000000ff */
[----:B------:R-:W-:-:S04]  /*c860*/  LOP3.LUT R2, R0, 0xffff, RZ, 0xc0, !PT ;  /* 0x0000ffff00027812 */ /* 0x000fc800078ec0ff */
[----:B------:R-:W-:-:S04]  /*c870*/  SHF.R.U32.HI R2, RZ, 0x8, R2 ;  /* 0x00000008ff027819 */ /* 0x000fc80000011602 */
[----:B------:R-:W-:-:S04]  /*c880*/  LOP3.LUT R2, R2, 0xffff, RZ, 0xc0, !PT ;  /* 0x0000ffff02027812 */ /* 0x000fc800078ec0ff */
[----:B------:R-:W-:-:S13]  /*c890*/  ISETP.GE.U32.AND P0, PT, R217, R2, PT ;  /* 0x00000002d900720c */ /* 0x000fda0003f06070 */
[----:B--2---:R-:W-:-:S05]  /*c8a0*/  @!P0 HFMA2.BF16_V2 R10, -RZ.H0_H0, RZ.H0_H0, -R45.H0_H0 ;  /* 0x200000ffff0a8231 */ /* 0x004fca000034092d */
[----:B------:R-:W-:Y:S02]  /*c8b0*/  PRMT R2, R10, 0x7610, R2 ;  /* 0x000076100a027816 */ /* 0x000fe40000000002 */
[----:B------:R1:W2:Y:S04]  /*c8c0*/  LDL.LU.S16 R10, [R1+0x120] ;  /* 0x00012000010a7983 */ /* 0x0002a80000300600 */
[----:B------:R1:W2:Y:S01]  /*c8d0*/  LDL.LU.S16 R185, [R1+0x134] ;  /* 0x0001340001b97983 */ /* 0x0002a20000300600 */
[----:B------:R-:W-:Y:S02]  /*c8e0*/  @!P0 PRMT R45, R2, 0x5410, RZ ;  /* 0x00005410022d8816 */ /* 0x000fe400000000ff */
[--C-:B------:R-:W-:Y:S02]  /*c8f0*/  SHF.R.U32.HI R2, RZ, 0x10, R0.reuse ;  /* 0x00000010ff027819 */ /* 0x100fe40000011600 */
[----:B------:R-:W-:Y:S01]  /*c900*/  PRMT R43, R44, 0x7632, R43 ;  /* 0x000076322c2b7816 */ /* 0x000fe2000000002b */
[----:B------:R-:W-:Y:S01]  /*c910*/  IMAD.MOV.U32 R206, RZ, RZ, R189 ;  /* 0x000000ffffce7224 */ /* 0x000fe200078e00bd */
[----:B------:R-:W-:Y:S01]  /*c920*/  SHF.R.U32.HI R0, RZ, 0x18, R0 ;  /* 0x00000018ff007819 */ /* 0x000fe20000011600 */
[----:B------:R-:W-:Y:S01]  /*c930*/  IMAD.MOV.U32 R246, RZ, RZ, R188 ;  /* 0x000000fffff67224 */ /* 0x000fe200078e00bc */
[----:B------:R-:W-:Y:S01]  /*c940*/  PRMT R33, R42, 0x7632, R33 ;  /* 0x000076322a217816 */ /* 0x000fe20000000021 */
[----:B------:R1:W2:Y:S01]  /*c950*/  LDL.LU.S16 R15, [R1+0x138] ;  /* 0x00013800010f7983 */ /* 0x0002a20000300600 */
[----:B------:R-:W-:Y:S01]  /*c960*/  ISETP.GE.U32.AND P0, PT, R217, R0, PT ;  /* 0x00000000d900720c */ /* 0x000fe20003f06070 */
[----:B------:R-:W-:-:S02]  /*c970*/  IMAD.MOV.U32 R189, RZ, RZ, R187 ;  /* 0x000000ffffbd7224 */ /* 0x000fc400078e00bb */
[----:B------:R-:W-:Y:S01]  /*c980*/  IMAD.MOV.U32 R187, RZ, RZ, R179 ;  /* 0x000000ffffbb7224 */ /* 0x000fe200078e00b3 */
[----:B------:R-:W-:Y:S01]  /*c990*/  PRMT R179, R44, 0x5410, R43 ;  /* 0x000054102cb37816 */ /* 0x000fe2000000002b */
[----:B------:R-:W-:Y:S01]  /*c9a0*/  IMAD.MOV.U32 R188, RZ, RZ, R186 ;  /* 0x000000ffffbc7224 */ /* 0x000fe200078e00ba */
[----:B------:R1:W2:Y:S07]  /*c9b0*/  LDL.LU.S16 R14, [R1+0x13c] ;  /* 0x00013c00010e7983 */ /* 0x0002ae0000300600 */
[----:B----4-:R-:W-:-:S05]  /*c9c0*/  @!P0 HFMA2.BF16_V2 R12, -RZ.H0_H0, RZ.H0_H0, -R43.H0_H0 ;  /* 0x200000ffff0c8231 */ /* 0x010fca000034092b */
[----:B------:R-:W-:-:S04]  /*c9d0*/  PRMT R0, R12, 0x7610, R0 ;  /* 0x000076100c007816 */ /* 0x000fc80000000000 */
[----:B------:R-:W-:Y:S02]  /*c9e0*/  @!P0 PRMT R43, R0, 0x5410, RZ ;  /* 0x00005410002b8816 */ /* 0x000fe400000000ff */
[----:B------:R-:W-:-:S04]  /*c9f0*/  LOP3.LUT R0, R8, 0xff, RZ, 0xc0, !PT ;  /* 0x000000ff08007812 */ /* 0x000fc800078ec0ff */
[----:B------:R-:W-:Y:S01]  /*ca00*/  ISETP.GE.U32.AND P0, PT, R217, R0, PT ;  /* 0x00000000d900720c */ /* 0x000fe20003f06070 */
[----:B------:R-:W-:Y:S02]  /*ca10*/  IMAD.MOV.U32 R186, RZ, RZ, R182 ;  /* 0x000000ffffba7224 */ /* 0x000fe400078e00b6 */
[----:B------:R-:W-:Y:S01]  /*ca20*/  IMAD.MOV.U32 R182, RZ, RZ, R178 ;  /* 0x000000ffffb67224 */ /* 0x000fe200078e00b2 */
[----:B------:R-:W-:Y:S02]  /*ca30*/  PRMT R178, R42, 0x5410, R33 ;  /* 0x000054102ab27816 */ /* 0x000fe40000000021 */
[----:B------:R-:W-:-:S04]  /*ca40*/  LOP3.LUT R2, R2, 0xff, RZ, 0xc0, !PT ;  /* 0x000000ff02027812 */ /* 0x000fc800078ec0ff */
[----:B------:R-:W-:Y:S02]  /*ca50*/  ISETP.GE.U32.AND P1, PT, R217, R2, PT ;  /* 0x00000002d900720c */ /* 0x000fe40003f26070 */
[----:B------:R-:W-:Y:S02]  /*ca60*/  LOP3.LUT R12, R7, R233, R26, 0x96, !PT ;  /* 0x000000e9070c7212 */ /* 0x000fe400078e961a */
[----:B------:R-:W-:-:S09]  /*ca70*/  PRMT R31, R32, 0x7632, R31 ;  /* 0x00007632201f7816 */ /* 0x000fd2000000001f */
[----:B------:R-:W-:-:S05]  /*ca80*/  @!P1 HFMA2.BF16_V2 R13, -RZ.H0_H0, RZ.H0_H0, -R44.H0_H0 ;  /* 0x200000ffff0d9231 */ /* 0x000fca000034092c */
[----:B------:R-:W-:Y:S01]  /*ca90*/  PRMT R2, R13, 0x7610, R2 ;  /* 0x000076100d027816 */ /* 0x000fe20000000002 */
[----:B------:R-:W-:-:S03]  /*caa0*/  IMAD.WIDE.U32 R12, R12, -0x2daee0ad, RZ ;  /* 0xd2511f530c0c7825 */ /* 0x000fc600078e00ff */
[----:B------:R-:W-:Y:S02]  /*cab0*/  @!P1 PRMT R44, R2, 0x5410, RZ ;  /* 0x00005410022c9816 */ /* 0x000fe400000000ff */
[----:B------:R-:W-:Y:S01]  /*cac0*/  SHF.R.U32.HI R2, RZ, 0x18, R8 ;  /* 0x00000018ff027819 */ /* 0x000fe20000011608 */
[----:B---3--:R-:W-:-:S05]  /*cad0*/  @!P0 HFMA2.BF16_V2 R11, -RZ.H0_H0, RZ.H0_H0, -R42.H0_H0 ;  /* 0x200000ffff0b8231 */ /* 0x008fca000034092a */
[----:B------:R-:W-:-:S04]  /*cae0*/  PRMT R0, R11, 0x7610, R0 ;  /* 0x000076100b007816 */ /* 0x000fc80000000000 */
[----:B------:R-:W-:Y:S02]  /*caf0*/  @!P0 PRMT R42, R0, 0x5410, RZ ;  /* 0x00005410002a8816 */ /* 0x000fe400000000ff */
[----:B------:R-:W-:-:S04]  /*cb00*/  LOP3.LUT R0, R8, 0xffff, RZ, 0xc0, !PT ;  /* 0x0000ffff08007812 */ /* 0x000fc800078ec0ff */
[----:B------:R-:W-:-:S04]  /*cb10*/  SHF.R.U32.HI R0, RZ, 0x8, R0 ;  /* 0x00000008ff007819 */ /* 0x000fc80000011600 */
[----:B------:R-:W-:-:S04]  /*cb20*/  LOP3.LUT R0, R0, 0xffff, RZ, 0xc0, !PT ;  /* 0x0000ffff00007812 */ /* 0x000fc800078ec0ff */
[----:B------:R-:W-:-:S13]  /*cb30*/  ISETP.GE.U32.AND P0, PT, R217, R0, PT ;  /* 0x00000000d900720c */ /* 0x000fda0003f06070 */
[----:B--2---:R-:W-:-:S05]  /*cb40*/  @!P0 HFMA2.BF16_V2 R10, -RZ.H0_H0, RZ.H0_H0, -R33.H0_H0 ;  /* 0x200000ffff0a8231 */ /* 0x004fca0000340921 */
[----:B------:R-:W-:-:S04]  /*cb50*/  PRMT R0, R10, 0x7610, R0 ;  /* 0x000076100a007816 */ /* 0x000fc80000000000 */
[----:B------:R-:W-:Y:S02]  /*cb60*/  @!P0 PRMT R33, R0, 0x5410, RZ ;  /* 0x0000541000218816 */ /* 0x000fe400000000ff */
[----:B------:R-:W-:-:S04]  /*cb70*/  SHF.R.U32.HI R0, RZ, 0x10, R8 ;  /* 0x00000010ff007819 */ /* 0x000fc80000011608 */
[----:B------:R-:W-:-:S04]  /*cb80*/  LOP3.LUT R0, R0, 0xff, RZ, 0xc0, !PT ;  /* 0x000000ff00007812 */ /* 0x000fc800078ec0ff */
[----:B------:R-:W-:Y:S02]  /*cb90*/  ISETP.GE.U32.AND P2, PT, R217, R0, PT ;  /* 0x00000000d900720c */ /* 0x000fe40003f46070 */
[----:B------:R-:W-:Y:S02]  /*cba0*/  LOP3.LUT R10, R27, R232, R162, 0x96, !PT ;  /* 0x000000e81b0a7212 */ /* 0x000fe400078e96a2 */
[----:B------:R-:W-:-:S03]  /*cbb0*/  PRMT R162, R32, 0x5410, R31 ;  /* 0x0000541020a27816 */ /* 0x000fc6000000001f */
[----:B------:R-:W-:-:S06]  /*cbc0*/  IMAD.WIDE.U32 R10, R10, -0x2daee0ad, RZ ;  /* 0xd2511f530a0a7825 */ /* 0x000fcc00078e00ff */
[----:B------:R-:W-:-:S05]  /*cbd0*/  @!P2 HFMA2.BF16_V2 R185, -RZ.H0_H0, RZ.H0_H0, -R32.H0_H0 ;  /* 0x200000ffffb9a231 */ /* 0x000fca0000340920 */
[----:B------:R-:W-:Y:S02]  /*cbe0*/  PRMT R5, R185, 0x7610, R5 ;  /* 0x00007610b9057816 */ /* 0x000fe40000000005 */
[----:B------:R-:W-:Y:S02]  /*cbf0*/  LOP3.LUT R11, R11, R234, R16, 0x96, !PT ;  /* 0x000000ea0b0b7212 */ /* 0x000fe400078e9610 */
[----:B------:R-:W-:Y:S02]  /*cc00*/  @!P2 PRMT R32, R5, 0x5410, RZ ;  /* 0x000054100520a816 */ /* 0x000fe400000000ff */
[----:B------:R1:W2:Y:S01]  /*cc10*/  LDL.LU.S16 R5, [R1+0x140] ;  /* 0x0001400001057983 */ /* 0x0002a20000300600 */
[----:B------:R-:W-:Y:S01]  /*cc20*/  LOP3.LUT R13, R13, R241, R10, 0x96, !PT ;  /* 0x000000f10d0d7212 */ /* 0x000fe200078e960a */
[----:B------:R-:W-:-:S05]  /*cc30*/  IMAD.WIDE.U32 R10, R11, -0x326172a9, RZ ;  /* 0xcd9e8d570b0a7825 */ /* 0x000fca00078e00ff */
[----:B------:R-:W-:-:S05]  /*cc40*/  LOP3.LUT R6, R11, R231, R6, 0x96, !PT ;  /* 0x000000e70b067212 */ /* 0x000fca00078e9606 */
[----:B------:R-:W-:-:S05]  /*cc50*/  IMAD.WIDE.U32 R6, R6, -0x2daee0ad, RZ ;  /* 0xd2511f5306067825 */ /* 0x000fca00078e00ff */
[----:B------:R-:W-:Y:S01]  /*cc60*/  LOP3.LUT R9, R7, R239, R12, 0x96, !PT ;  /* 0x000000ef07097212 */ /* 0x000fe200078e960c */
[----:B------:R-:W-:-:S04]  /*cc70*/  IMAD.WIDE.U32 R12, R13, -0x326172a9, RZ ;  /* 0xcd9e8d570d0c7825 */ /* 0x000fc800078e00ff */
[----:B------:R-:W-:-:S05]  /*cc80*/  IMAD.WIDE.U32 R8, R9, -0x326172a9, RZ ;  /* 0xcd9e8d5709087825 */ /* 0x000fca00078e00ff */
[----:B------:R-:W-:Y:S02]  /*cc90*/  LOP3.LUT R9, R9, R238, R12, 0x96, !PT ;  /* 0x000000ee09097212 */ /* 0x000fe400078e960c */
[----:B------:R1:W3:Y:S01]  /*cca0*/  LDL.LU.S16 R12, [R1+0x144] ;  /* 0x00014400010c7983 */ /* 0x0002e20000300600 */
[----:B------:R-:W-:-:S05]  /*ccb0*/  LOP3.LUT R10, R13, R240, R10, 0x96, !PT ;  /* 0x000000f00d0a7212 */ /* 0x000fca00078e960a */
[----:B------:R-:W-:-:S05]  /*ccc0*/  IMAD.WIDE.U32 R10, R10, -0x2daee0ad, RZ ;  /* 0xd2511f530a0a7825 */ /* 0x000fca00078e00ff */
[----:B------:R-:W-:-:S05]  /*ccd0*/  LOP3.LUT R6, R11, R236, R6, 0x96, !PT ;  /* 0x000000ec0b067212 */ /* 0x000fca00078e9606 */
[----:B------:R-:W-:Y:S01]  /*cce0*/  IMAD.WIDE.U32 R6, R6, -0x326172a9, RZ ;  /* 0xcd9e8d5706067825 */ /* 0x000fe200078e00ff */
[----:B------:R-:W-:-:S04]  /*ccf0*/  ISETP.GE.U32.AND P1, PT, R217, R2, PT ;  /* 0x00000002d900720c */ /* 0x000fc80003f26070 */
[----:B------:R-:W-:-:S04]  /*cd00*/  LOP3.LUT R0, R7, R242, R8, 0x96, !PT ;  /* 0x000000f207007212 */ /* 0x000fc800078e9608 */
[----:B------:R-:W-:-:S04]  /*cd10*/  LOP3.LUT R2, R0, 0xff, RZ, 0xc0, !PT ;  /* 0x000000ff00027812 */ /* 0x000fc800078ec0ff */
[----:B------:R-:W-:Y:S02]  /*cd20*/  ISETP.GE.U32.AND P0, PT, R217, R2, PT ;  /* 0x00000002d900720c */ /* 0x000fe40003f06070 */
[C---:B------:R-:W-:Y:S01]  /*cd30*/  PRMT R30, R23.reuse, 0x7610, R30 ;  /* 0x00007610171e7816 */ /* 0x040fe2000000001e */
[----:B------:R-:W-:Y:S01]  /*cd40*/  @!P1 HFMA2.BF16_V2 R15, -RZ.H0_H0, RZ.H0_H0, -R31.H0_H0 ;  /* 0x200000ffff0f9231 */ /* 0x000fe2000034091f */
[----:B------:R-:W-:-:S09]  /*cd50*/  PRMT R29, R23, 0x7632, R29 ;  /* 0x00007632171d7816 */ /* 0x000fd2000000001d */
[----:B------:R-:W-:Y:S01]  /*cd60*/  @!P0 HFMA2.BF16_V2 R14, -RZ.H0_H0, RZ.H0_H0, -R30.H0_H0 ;  /* 0x200000ffff0e8231 */ /* 0x000fe2000034091e */
[----:B------:R-:W-:-:S04]  /*cd70*/  PRMT R185, R30, 0x5410, R29 ;  /* 0x000054101eb97816 */ /* 0x000fc8000000001d */
[----:B------:R-:W-:Y:S02]  /*cd80*/  PRMT R2, R14, 0x7610, R2 ;  /* 0x000076100e027816 */ /* 0x000fe40000000002 */
[----:B------:R-:W-:Y:S02]  /*cd90*/  PRMT R8, R15, 0x7610, R8 ;  /* 0x000076100f087816 */ /* 0x000fe40000000008 */
[----:B------:R-:W-:Y:S02]  /*cda0*/  @!P0 PRMT R30, R2, 0x5410, RZ ;  /* 0x00005410021e8816 */ /* 0x000fe400000000ff */
[----:B------:R-:W-:Y:S02]  /*cdb0*/  LOP3.LUT R2, R0, 0xffff, RZ, 0xc0, !PT ;  /* 0x0000ffff00027812 */ /* 0x000fe400078ec0ff */
[----:B------:R-:W-:Y:S02]  /*cdc0*/  @!P1 PRMT R31, R8, 0x5410, RZ ;  /* 0x00005410081f9816 */ /* 0x000fe400000000ff */
[----:B------:R-:W-:Y:S01]  /*cdd0*/  SHF.R.U32.HI R2, RZ, 0x8, R2 ;  /* 0x00000008ff027819 */ /* 0x000fe20000011602 */
[----:B------:R1:W4:Y:S03]  /*cde0*/  LDL.LU.S16 R8, [R1+0x148] ;  /* 0x0001480001087983 */ /* 0x0003260000300600 */
        /* <DEDUP_REMOVED lines=11> */
[----:B--2---:R-:W-:-:S05]  /*cea0*/  @!P0 HFMA2.BF16_V2 R5, -RZ.H0_H0, RZ.H0_H0, -R29.H0_H0 ;  /* 0x200000ffff058231 */ /* 0x004fca000034091d */
[----:B------:R-:W-:Y:S02]  /*ceb0*/  PRMT R2, R5, 0x7610, R2 ;  /* 0x0000761005027816 */ /* 0x000fe40000000002 */
[----:B------:R1:W2:Y:S02]  /*cec0*/  LDL.LU.S16 R5, [R1+0x14c] ;  /* 0x00014c0001057983 */ /* 0x0002a40000300600 */
[----:B------:R-:W-:Y:S02]  /*ced0*/  @!P0 PRMT R29, R2, 0x5410, RZ ;  /* 0x00005410021d8816 */ /* 0x000fe400000000ff */
[----:B------:R-:W-:-:S04]  /*cee0*/  SHF.R.U32.HI R2, RZ, 0x10, R0 ;  /* 0x00000010ff027819 */ /* 0x000fc80000011600 */
[----:B------:R-:W-:-:S04]  /*cef0*/  LOP3.LUT R2, R2, 0xff, RZ, 0xc0, !PT ;  /* 0x000000ff02027812 */ /* 0x000fc800078ec0ff */
[----:B------:R-:W-:-:S13]  /*cf00*/  ISETP.GE.U32.AND P1, PT, R217, R2, PT ;  /* 0x00000002d900720c */ /* 0x000fda0003f26070 */
[----:B---3--:R-:W-:-:S05]  /*cf10*/  @!P1 HFMA2.BF16_V2 R12, -RZ.H0_H0, RZ.H0_H0, -R28.H0_H0 ;  /* 0x200000ffff0c9231 */ /* 0x008fca000034091c */
[----:B------:R-:W-:-:S04]  /*cf20*/  PRMT R2, R12, 0x7610, R2 ;  /* 0x000076100c027816 */ /* 0x000fc80000000002 */
[----:B------:R-:W-:Y:S02]  /*cf30*/  @!P1 PRMT R28, R2, 0x5410, RZ ;  /* 0x00005410021c9816 */ /* 0x000fe400000000ff */
[----:B------:R1:W3:Y:S01]  /*cf40*/  LDL.LU.S16 R2, [R1+0x150] ;  /* 0x0001500001027983 */ /* 0x0002e20000300600 */
[----:B------:R-:W-:-:S04]  /*cf50*/  SHF.R.U32.HI R0, RZ, 0x18, R0 ;  /* 0x00000018ff007819 */ /* 0x000fc80000011600 */
[----:B------:R-:W-:Y:S02]  /*cf60*/  ISETP.GE.U32.AND P0, PT, R217, R0, PT ;  /* 0x00000000d900720c */ /* 0x000fe40003f06070 */
[C---:B------:R-:W-:Y:S01]  /*cf70*/  PRMT R26, R21.reuse, 0x7610, R26 ;  /* 0x00007610151a7816 */ /* 0x040fe2000000001a */
[----:B------:R-:W-:Y:S02]  /*cf80*/  IMAD.MOV.U32 R198, RZ, RZ, R196 ;  /* 0x000000ffffc67224 */ /* 0x000fe400078e00c4 */
[----:B------:R-:W-:Y:S01]  /*cf90*/  IMAD.MOV.U32 R196, RZ, RZ, R193 ;  /* 0x000000ffffc47224 */ /* 0x000fe200078e00c1 */
[----:B------:R-:W-:Y:S01]  /*cfa0*/  PRMT R25, R21, 0x7632, R25 ;  /* 0x0000763215197816 */ /* 0x000fe20000000019 */
[----:B------:R-:W-:-:S06]  /*cfb0*/  IMAD.MOV.U32 R193, RZ, RZ, R230 ;  /* 0x000000ffffc17224 */ /* 0x000fcc00078e00e6 */
[----:B----4-:R-:W-:-:S05]  /*cfc0*/  @!P0 HFMA2.BF16_V2 R8, -RZ.H0_H0, RZ.H0_H0, -R27.H0_H0 ;  /* 0x200000ffff088231 */ /* 0x010fca000034091b */
[----:B------:R-:W-:Y:S01]  /*cfd0*/  PRMT R0, R8, 0x7610, R0 ;  /* 0x0000761008007816 */ /* 0x000fe20000000000 */
[----:B------:R-:W-:Y:S01]  /*cfe0*/  IMAD.MOV.U32 R230, RZ, RZ, R206 ;  /* 0x000000ffffe67224 */ /* 0x000fe200078e00ce */
[----:B------:R1:W4:Y:S02]  /*cff0*/  LDL.LU.S16 R8, [R1+0x154] ;  /* 0x0001540001087983 */ /* 0x0003240000300600 */
[----:B------:R-:W-:Y:S02]  /*d000*/  @!P0 PRMT R27, R0, 0x5410, RZ ;  /* 0x00005410001b8816 */ /* 0x000fe400000000ff */
[----:B------:R-:W-:-:S04]  /*d010*/  LOP3.LUT R0, R6, 0xff, RZ, 0xc0, !PT ;  /* 0x000000ff06007812 */ /* 0x000fc800078ec0ff */
[----:B------:R-:W-:Y:S01]  /*d020*/  ISETP.GE.U32.AND P0, PT, R217, R0, PT ;  /* 0x00000000d900720c */ /* 0x000fe20003f06070 */
[----:B------:R-:W-:Y:S02]  /*d030*/  IMAD.MOV.U32 R206, RZ, RZ, R246 ;  /* 0x000000ffffce7224 */ /* 0x000fe400078e00f6 */
[----:B------:R-:W-:Y:S02]  /*d040*/  IMAD.MOV.U32 R246, RZ, RZ, R243 ;  /* 0x000000fffff67224 */ /* 0x000fe400078e00f3 */
[----:B------:R-:W-:Y:S01]  /*d050*/  IMAD.MOV.U32 R243, RZ, RZ, R183 ;  /* 0x000000fffff37224 */ /* 0x000fe200078e00b7 */
[----:B------:R-:W-:-:S07]  /*d060*/  PRMT R183, R26, 0x5410, R25 ;  /* 0x000054101ab77816 */ /* 0x000fce0000000019 */
[----:B--2---:R-:W-:-:S05]  /*d070*/  @!P0 HFMA2.BF16_V2 R5, -RZ.H0_H0, RZ.H0_H0, -R26.H0_H0 ;  /* 0x200000ffff058231 */ /* 0x004fca000034091a */
[----:B------:R-:W-:-:S04]  /*d080*/  PRMT R0, R5, 0x7610, R0 ;  /* 0x0000761005007816 */ /* 0x000fc80000000000 */
[----:B------:R-:W-:Y:S02]  /*d090*/  @!P0 PRMT R26, R0, 0x5410, RZ ;  /* 0x00005410001a8816 */ /* 0x000fe400000000ff */
[----:B------:R-:W-:-:S04]  /*d0a0*/  LOP3.LUT R0, R6, 0xffff, RZ, 0xc0, !PT ;  /* 0x0000ffff06007812 */ /* 0x000fc800078ec0ff */
[----:B------:R-:W-:-:S04]  /*d0b0*/  SHF.R.U32.HI R0, RZ, 0x8, R0 ;  /* 0x00000008ff007819 */ /* 0x000fc80000011600 */
[----:B------:R-:W-:-:S04]  /*d0c0*/  LOP3.LUT R0, R0, 0xffff, RZ, 0xc0, !PT ;  /* 0x0000ffff00007812 */ /* 0x000fc800078ec0ff */
[----:B------:R-:W-:-:S13]  /*d0d0*/  ISETP.GE.U32.AND P0, PT, R217, R0, PT ;  /* 0x00000000d900720c */ /* 0x000fda0003f06070 */
[----:B---3--:R-:W-:-:S05]  /*d0e0*/  @!P0 HFMA2.BF16_V2 R2, -RZ.H0_H0, RZ.H0_H0, -R25.H0_H0 ;  /* 0x200000ffff028231 */ /* 0x008fca0000340919 */
[----:B------:R-:W-:Y:S02]  /*d0f0*/  PRMT R0, R2, 0x7610, R0 ;  /* 0x0000761002007816 */ /* 0x000fe40000000000 */
[----:B------:R1:W2:Y:S04]  /*d100*/  LDL.LU.S16 R2, [R1+0x158] ;  /* 0x0001580001027983 */ /* 0x0002a80000300600 */
[----:B------:R1:W3:Y:S01]  /*d110*/  LDL.LU.S16 R5, [R1+0x15c] ;  /* 0x00015c0001057983 */ /* 0x0002e20000300600 */
[----:B------:R-:W-:Y:S02]  /*d120*/  @!P0 PRMT R25, R0, 0x5410, RZ ;  /* 0x0000541000198816 */ /* 0x000fe400000000ff */
[----:B------:R-:W-:Y:S02]  /*d130*/  SHF.R.U32.HI R0, RZ, 0x10, R6 ;  /* 0x00000010ff007819 */ /* 0x000fe40000011606 */
[----:B------:R-:W-:Y:S01]  /*d140*/  PRMT R23, R24, 0x7632, R23 ;  /* 0x0000763218177816 */ /* 0x000fe20000000017 */
[----:B------:R-:W-:Y:S01]  /*d150*/  IMAD.MOV.U32 R220, RZ, RZ, R196 ;  /* 0x000000ffffdc7224 */ /* 0x000fe200078e00c4 */
[----:B------:R-:W-:Y:S01]  /*d160*/  LOP3.LUT R0, R0, 0xff, RZ, 0xc0, !PT ;  /* 0x000000ff00007812 */ /* 0x000fe200078ec0ff */
[----:B------:R-:W3:Y:S01]  /*d170*/  LDL R14, [R1+0x19c] ;  /* 0x00019c00010e7983 */ /* 0x000ee20000100800 */
[----:B------:R-:W-:-:S02]  /*d180*/  SHF.R.U32.HI R6, RZ, 0x18, R6 ;  /* 0x00000018ff067819 */ /* 0x000fc40000011606 */
[C---:B------:R-:W-:Y:S02]  /*d190*/  ISETP.GE.U32.AND P1, PT, R217.reuse, R0, PT ;  /* 0x00000000d900720c */ /* 0x040fe40003f26070 */
[----:B------:R-:W-:Y:S01]  /*d1a0*/  ISETP.GE.U32.AND P0, PT, R217, R6, PT ;  /* 0x00000006d900720c */ /* 0x000fe20003f06070 */
[----:B------:R-:W-:Y:S02]  /*d1b0*/  IMAD.MOV.U32 R196, RZ, RZ, R193 ;  /* 0x000000ffffc47224 */ /* 0x000fe400078e00c1 */
[----:B------:R-:W-:Y:S02]  /*d1c0*/  IMAD.MOV.U32 R193, RZ, RZ, R230 ;  /* 0x000000ffffc17224 */ /* 0x000fe400078e00e6 */
[----:B------:R-:W-:Y:S02]  /*d1d0*/  IMAD.MOV.U32 R230, RZ, RZ, R206 ;  /* 0x000000ffffe67224 */ /* 0x000fe400078e00ce */
[----:B------:R-:W-:Y:S02]  /*d1e0*/  IMAD.MOV.U32 R206, RZ, RZ, R246 ;  /* 0x000000ffffce7224 */ /* 0x000fe400078e00f6 */
[----:B------:R-:W-:Y:S01]  /*d1f0*/  IMAD.MOV.U32 R246, RZ, RZ, R182 ;  /* 0x000000fffff67224 */ /* 0x000fe200078e00b6 */
[----:B------:R-:W-:Y:S01]  /*d200*/  PRMT R182, R24, 0x5410, R23 ;  /* 0x0000541018b67816 */ /* 0x000fe20000000017 */
[----:B----4-:R-:W-:-:S05]  /*d210*/  @!P1 HFMA2.BF16_V2 R8, -RZ.H0_H0, RZ.H0_H0, -R24.H0_H0 ;  /* 0x200000ffff089231 */ /* 0x010fca0000340918 */
[----:B------:R-:W-:Y:S01]  /*d220*/  PRMT R6, R8, 0x7610, R6 ;  /* 0x0000761008067816 */ /* 0x000fe20000000006 */
[----:B------:R-:W-:-:S03]  /*d230*/  IMAD.WIDE.U32 R8, R9, -0x2daee0ad, RZ ;  /* 0xd2511f5309087825 */ /* 0x000fc600078e00ff */
[----:B------:R-:W-:Y:S02]  /*d240*/  @!P1 PRMT R24, R6, 0x5410, RZ ;  /* 0x0000541006189816 */ /* 0x000fe400000000ff */
[----:B------:R1:W4:Y:S01]  /*d250*/  LDL.LU.S16 R6, [R1+0x164] ;  /* 0x0001640001067983 */ /* 0x0003220000300600 */
[----:B--2---:R-:W-:-:S05]  /*d260*/  @!P0 HFMA2.BF16_V2 R2, -RZ.H0_H0, RZ.H0_H0, -R23.H0_H0 ;  /* 0x200000ffff028231 */ /* 0x004fca0000340917 */
[----:B------:R-:W-:-:S04]  /*d270*/  PRMT R0, R2, 0x7610, R0 ;  /* 0x0000761002007816 */ /* 0x000fc80000000000 */
[----:B------:R-:W-:Y:S02]  /*d280*/  @!P0 PRMT R23, R0, 0x5410, RZ ;  /* 0x0000541000178816 */ /* 0x000fe400000000ff */
[----:B------:R-:W-:-:S04]  /*d290*/  LOP3.LUT R0, R9, R237, R10, 0x96, !PT ;  /* 0x000000ed09007212 */ /* 0x000fc800078e960a */
[----:B------:R-:W-:-:S04]  /*d2a0*/  LOP3.LUT R2, R0, 0xff, RZ, 0xc0, !PT ;  /* 0x000000ff00027812 */ /* 0x000fc800078ec0ff */
[----:B------:R-:W-:-:S13]  /*d2b0*/  ISETP.GE.U32.AND P0, PT, R217, R2, PT ;  /* 0x00000002d900720c */ /* 0x000fda0003f06070 */
[----:B---3--:R-:W-:-:S05]  /*d2c0*/  @!P0 HFMA2.BF16_V2 R5, -RZ.H0_H0, RZ.H0_H0, -R22.H0_H0 ;  /* 0x200000ffff058231 */ /* 0x008fca0000340916 */
[----:B------:R-:W-:Y:S02]  /*d2d0*/  PRMT R2, R5, 0x7610, R2 ;  /* 0x0000761005027816 */ /* 0x000fe40000000002 */
[----:B------:R1:W2:Y:S01]  /*d2e0*/  LDL.LU.S16 R5, [R1+0x16c] ;  /* 0x00016c0001057983 */ /* 0x0002a20000300600 */
[C---:B------:R-:W-:Y:S01]  /*d2f0*/  PRMT R21, R22.reuse, 0x7632, R21 ;  /* 0x0000763216157816 */ /* 0x040fe20000000015 */
[----:B------:R-:W-:Y:S02]  /*d300*/  IMAD.MOV.U32 R200, RZ, RZ, R189 ;  /* 0x000000ffffc87224 */ /* 0x000fe400078e00bd */
[----:B------:R-:W3:Y:S01]  /*d310*/  LDL.LU R12, [R1+0x214] ;  /* 0x00021400010c7983 */ /* 0x000ee20000300800 */
[----:B------:R-:W-:Y:S02]  /*d320*/  PRMT R189, R22, 0x5410, R21 ;  /* 0x0000541016bd7816 */ /* 0x000fe40000000015 */
[----:B------:R-:W-:Y:S01]  /*d330*/  @!P0 PRMT R22, R2, 0x5410, RZ ;  /* 0x0000541002168816 */ /* 0x000fe200000000ff */
[----:B------:R-:W3:Y:S01]  /*d340*/  LDL R13, [R1+0x188] ;  /* 0x00018800010d7983 */ /* 0x000ee20000100800 */
[----:B------:R-:W-:-:S03]  /*d350*/  LOP3.LUT R2, R0, 0xffff, RZ, 0xc0, !PT ;  /* 0x0000ffff00027812 */ /* 0x000fc600078ec0ff */
[----:B------:R-:W3:Y:S01]  /*d360*/  LDL R15, [R1+0x300] ;  /* 0x00030000010f7983 */ /* 0x000ee20000100800 */
[----:B------:R-:W-:-:S04]  /*d370*/  SHF.R.U32.HI R2, RZ, 0x8, R2 ;  /* 0x00000008ff027819 */ /* 0x000fc80000011602 */
[----:B------:R-:W-:-:S04]  /*d380*/  LOP3.LUT R2, R2, 0xffff, RZ, 0xc0, !PT ;  /* 0x0000ffff02027812 */ /* 0x000fc800078ec0ff */
[----:B------:R-:W-:-:S13]  /*d390*/  ISETP.GE.U32.AND P0, PT, R217, R2, PT ;  /* 0x00000002d900720c */ /* 0x000fda0003f06070 */
[----:B----4-:R-:W-:-:S05]  /*d3a0*/  @!P0 HFMA2.BF16_V2 R6, -RZ.H0_H0, RZ.H0_H0, -R21.H0_H0 ;  /* 0x200000ffff068231 */ /* 0x010fca0000340915 */
[----:B------:R-:W-:-:S04]  /*d3b0*/  PRMT R2, R6, 0x7610, R2 ;  /* 0x0000761006027816 */ /* 0x000fc80000000002 */
[----:B------:R-:W-:Y:S02]  /*d3c0*/  @!P0 PRMT R21, R2, 0x5410, RZ ;  /* 0x0000541002158816 */ /* 0x000fe400000000ff */
[----:B------:R-:W-:-:S04]  /*d3d0*/  LOP3.LUT R2, R8, 0xff, RZ, 0xc0, !PT ;  /* 0x000000ff08027812 */ /* 0x000fc800078ec0ff */
[----:B------:R-:W-:-:S13]  /*d3e0*/  ISETP.GE.U32.AND P0, PT, R217, R2, PT ;  /* 0x00000002d900720c */ /* 0x000fda0003f06070 */
[----:B--2---:R-:W-:-:S05]  /*d3f0*/  @!P0 HFMA2.BF16_V2 R5, -RZ.H0_H0, RZ.H0_H0, -R20.H0_H0 ;  /* 0x200000ffff058231 */ /* 0x004fca0000340914 */
[----:B------:R-:W-:Y:S02]  /*d400*/  PRMT R2, R5, 0x7610, R2 ;  /* 0x0000761005027816 */ /* 0x000fe40000000002 */
[----:B------:R1:W2:Y:S04]  /*d410*/  LDL.LU.S16 R5, [R1+0x170] ;  /* 0x0001700001057983 */ /* 0x0002a80000300600 */
[----:B------:R-:W4:Y:S01]  /*d420*/  LDL.64 R16, [R1+0x180] ;  /* 0x0001800001107983 */ /* 0x000f220000100a00 */
[C---:B------:R-:W-:Y:S01]  /*d430*/  PRMT R19, R20.reuse, 0x7632, R19 ;  /* 0x0000763214137816 */ /* 0x040fe20000000013 */
[----:B------:R-:W-:Y:S02]  /*d440*/  IMAD.MOV.U32 R252, RZ, RZ, R219 ;  /* 0x000000fffffc7224 */ /* 0x000fe400078e00db */
[----:B------:R-:W-:Y:S01]  /*d450*/  IMAD.MOV.U32 R219, RZ, RZ, R188 ;  /* 0x000000ffffdb7224 */ /* 0x000fe200078e00bc */
[----:B------:R-:W-:-:S02]  /*d460*/  PRMT R188, R20, 0x5410, R19 ;  /* 0x0000541014bc7816 */ /* 0x000fc40000000013 */
[----:B------:R-:W-:Y:S02]  /*d470*/  @!P0 PRMT R20, R2, 0x5410, RZ ;  /* 0x0000541002148816 */ /* 0x000fe400000000ff */
[----:B------:R-:W-:-:S04]  /*d480*/  LOP3.LUT R2, R8, 0xffff, RZ, 0xc0, !PT ;  /* 0x0000ffff08027812 */ /* 0x000fc800078ec0ff */
[----:B------:R-:W-:-:S04]  /*d490*/  SHF.R.U32.HI R2, RZ, 0x8, R2 ;  /* 0x00000008ff027819 */ /* 0x000fc80000011602 */
[----:B------:R-:W-:-:S04]  /*d4a0*/  LOP3.LUT R2, R2, 0xffff, RZ, 0xc0, !PT ;  /* 0x0000ffff02027812 */ /* 0x000fc800078ec0ff */
[----:B------:R-:W-:Y:S01]  /*d4b0*/  ISETP.GE.U32.AND P0, PT, R217, R2, PT ;  /* 0x00000002d900720c */ /* 0x000fe20003f06070 */
[----:B------:R-:W1:Y:S04]  /*d4c0*/  S2R R7, SR_TID.X ;  /* 0x0000000000077919 */ /* 0x000e680000002100 */
[----:B------:R-:W1:Y:S01]  /*d4d0*/  S2R R6, SR_CTAID.X ;  /* 0x0000000000067919 */ /* 0x000e620000002500 */
[----:B------:R-:W-:Y:S02]  /*d4e0*/  IMAD.MOV.U32 R199, RZ, RZ, R197 ;  /* 0x000000ffffc77224 */ /* 0x000fe400078e00c5 */
[----:B------:R-:W-:Y:S02]  /*d4f0*/  IMAD.MOV.U32 R197, RZ, RZ, R219 ;  /* 0x000000ffffc57224 */ /* 0x000fe400078e00db */
[----:B------:R-:W1:Y:S03]  /*d500*/  S2R R219, SR_TID.X ;  /* 0x0000000000db7919 */ /* 0x000e660000002100 */
[----:B--2---:R-:W-:-:S05]  /*d510*/  @!P0 HFMA2.BF16_V2 R5, -RZ.H0_H0, RZ.H0_H0, -R19.H0_H0 ;  /* 0x200000ffff058231 */ /* 0x004fca0000340913 */
[----:B------:R-:W-:Y:S02]  /*d520*/  PRMT R2, R5, 0x7610, R2 ;  /* 0x0000761005027816 */ /* 0x000fe40000000002 */
[----:B------:R-:W3:Y:S02]  /*d530*/  S2R R5, SR_CTAID.Y ;  /* 0x0000000000057919 */ /* 0x000ee40000002600 */
[----:B------:R-:W-:Y:S02]  /*d540*/  @!P0 PRMT R19, R2, 0x5410, RZ ;  /* 0x0000541002138816 */ /* 0x000fe400000000ff */
[----:B------:R-:W3:Y:S02]  /*d550*/  S2R R2, SR_CTAID.Z ;  /* 0x0000000000027919 */ /* 0x000ee40000002700 */
[----:B---3--:R-:W-:Y:S01]  /*d560*/  IMAD R2, R5, R12, R2 ;  /* 0x0000000c05027224 */ /* 0x008fe200078e0202 */
[----:B-1----:R-:W-:Y:S01]  /*d570*/  SHF.R.S32.HI R5, RZ, 0x1f, R7 ;  /* 0x0000001fff057819 */ /* 0x002fe20000011407 */
[----:B------:R-:W-:-:S03]  /*d580*/  IMAD.SHL.U32 R12, R6, 0x80, RZ ;  /* 0x00000080060c7824 */ /* 0x000fc600078e00ff */
[----:B------:R-:W-:Y:S01]  /*d590*/  LEA.HI R5, R5, R7, RZ, 0x5 ;  /* 0x0000000705057211 */ /* 0x000fe200078f28ff */
[----:B------:R-:W-:Y:S01]  /*d5a0*/  IMAD R245, R245, R2, R12 ;  /* 0x00000002f5f57224 */ /* 0x000fe200078e020c */
[----:B------:R-:W-:Y:S02]  /*d5b0*/  LOP3.LUT R2, R13, 0x7ffffffc, RZ, 0xc0, !PT ;  /* 0x7ffffffc0d027812 */ /* 0x000fe400078ec0ff */
[----:B------:R-:W-:-:S04]  /*d5c0*/  LOP3.LUT R5, R5, 0xffffffe0, RZ, 0xc0, !PT ;  /* 0xffffffe005057812 */ /* 0x000fc800078ec0ff */
[----:B------:R-:W-:Y:S01]  /*d5d0*/  IADD3 R5, -R2, R219, -R5 ;  /* 0x000000db02057210 */ /* 0x000fe20007ffe905 */
[----:B------:R-:W-:-:S04]  /*d5e0*/  IMAD.SHL.U32 R2, R200, 0x80, RZ ;  /* 0x00000080c8027824 */ /* 0x000fc800078e00ff */
[----:B------:R-:W-:Y:S02]  /*d5f0*/  IMAD.SHL.U32 R5, R5, 0x2, RZ ;  /* 0x0000000205057824 */ /* 0x000fe400078e00ff */
[C---:B------:R-:W-:Y:S02]  /*d600*/  IMAD R2, R14.reuse, R245, R2 ;  /* 0x000000f50e027224 */ /* 0x040fe400078e0202 */
[----:B------:R-:W-:-:S03]  /*d610*/  IMAD R5, R14, R15, R5 ;  /* 0x0000000f0e057224 */ /* 0x000fc600078e0205 */
[----:B------:R-:W-:Y:S02]  /*d620*/  IADD3 R2, R2, -0x80, RZ ;  /* 0xffffff8002027810 */ /* 0x000fe40007ffe0ff */
[----:B------:R-:W-:Y:S02]  /*d630*/  SHF.R.S32.HI R6, RZ, 0x1f, R5 ;  /* 0x0000001fff067819 */ /* 0x000fe40000011405 */
[----:B------:R-:W-:-:S04]  /*d640*/  IADD3 R5, P0, R5, R2, RZ ;  /* 0x0000000205057210 */ /* 0x000fc80007f1e0ff */
[----:B------:R-:W-:Y:S02]  /*d650*/  LEA.HI.X.SX32 R2, R2, R6, 0x1, P0 ;  /* 0x0000000602027211 */ /* 0x000fe400000f0eff */
[----:B----4-:R-:W-:-:S04]  /*d660*/  LEA R6, P0, R5, R16, 0x1 ;  /* 0x0000001005067211 */ /* 0x010fc800078008ff */
[----:B------:R-:W-:Y:S01]  /*d670*/  LEA.HI.X R7, R5, R17, R2, 0x1, P0 ;  /* 0x0000001105077211 */ /* 0x000fe200000f0c02 */
[----:B------:R-:W-:Y:S02]  /*d680*/  IMAD.MOV.U32 R17, RZ, RZ, R243 ;  /* 0x000000ffff117224 */ /* 0x000fe400078e00f3 */
[----:B------:R-:W-:Y:S02]  /*d690*/  IMAD.MOV.U32 R243, RZ, RZ, R186 ;  /* 0x000000fffff37224 */ /* 0x000fe400078e00ba */
[----:B------:R1:W2:Y:S04]  /*d6a0*/  LDL.LU.S16 R186, [R1+0x180] ;  /* 0x0001800001ba7983 */ /* 0x0002a80000300600 */
[----:B------:R1:W3:Y:S04]  /*d6b0*/  LDL.LU.S16 R16, [R1+0x17c] ;  /* 0x00017c0001107983 */ /* 0x0002e80000300600 */
[----:B------:R1:W4:Y:S04]  /*d6c0*/  LDL.LU.S16 R13, [R1+0x188] ;  /* 0x00018800010d7983 */ /* 0x0003280000300600 */
[----:B------:R1:W3:Y:S01]  /*d6d0*/  LDL.LU.S16 R12, [R1+0x184] ;  /* 0x00018400010c7983 */ /* 0x0002e20000300600 */
[----:B------:R-:W-:-:S04]  /*d6e0*/  SHF.R.U32.HI R2, RZ, 0x10, R8 ;  /* 0x00000010ff027819 */ /* 0x000fc80000011608 */
[----:B------:R-:W-:-:S04]  /*d6f0*/  LOP3.LUT R2, R2, 0xff, RZ, 0xc0, !PT ;  /* 0x000000ff02027812 */ /* 0x000fc800078ec0ff */
[----:B------:R-:W-:Y:S02]  /*d700*/  ISETP.GE.U32.AND P1, PT, R217, R2, PT ;  /* 0x00000002d900720c */ /* 0x000fe40003f26070 */
[--C-:B------:R-:W-:Y:S02]  /*d710*/  SHF.R.U32.HI R2, RZ, 0x10, R0.reuse ;  /* 0x00000010ff027819 */ /* 0x100fe40000011600 */
[----:B------:R-:W-:-:S04]  /*d720*/  SHF.R.U32.HI R0, RZ, 0x18, R0 ;  /* 0x00000018ff007819 */ /* 0x000fc80000011600 */
[----:B------:R-:W-:Y:S02]  /*d730*/  ISETP.GE.U32.AND P2, PT, R217, R0, PT ;  /* 0x00000000d900720c */ /* 0x000fe40003f46070 */
[----:B------:R-:W-:Y:S02]  /*d740*/  LOP3.LUT R2, R2, 0xff, RZ, 0xc0, !PT ;  /* 0x000000ff02027812 */ /* 0x000fe400078ec0ff */
[----:B------:R-:W-:Y:S02]  /*d750*/  PRMT R0, R83, 0x7632, R0 ;  /* 0x0000763253007816 */ /* 0x000fe40000000000 */
[----:B------:R-:W-:Y:S02]  /*d760*/  ISETP.GE.U32.AND P3, PT, R217, R2, PT ;  /* 0x00000002d900720c */ /* 0x000fe40003f66070 */
[----:B------:R-:W-:Y:S02]  /*d770*/  SHF.R.U32.HI R8, RZ, 0x18, R8 ;  /* 0x00000018ff087819 */ /* 0x000fe40000011608 */
[----:B------:R-:W-:-:S02]  /*d780*/  PRMT R2, R83, 0x7610, R2 ;  /* 0x0000761053027816 */ /* 0x000fc40000000002 */
[----:B------:R-:W-:Y:S02]  /*d790*/  ISETP.GE.U32.AND P0, PT, R217, R8, PT ;  /* 0x00000008d900720c */ /* 0x000fe40003f06070 */
[----:B------:R-:W-:Y:S01]  /*d7a0*/  PRMT R5, R18, 0x7632, R5 ;  /* 0x0000763212057816 */ /* 0x000fe20000000005 */
[----:B------:R1:W-:Y:S01]  /*d7b0*/  ST.E.U16 [R6.64], R153 ;  /* 0x0000009906007985 */ /* 0x0003e2000c101504 */
[----:B------:R-:W-:-:S03]  /*d7c0*/  IMAD.MOV.U32 R15, RZ, RZ, R246 ;  /* 0x000000ffff0f7224 */ /* 0x000fc600078e00f6 */
[----:B------:R1:W-:Y:S01]  /*d7d0*/  ST.E.U16 [R6.64+0x2], R152 ;  /* 0x0000029806007985 */ /* 0x0003e2000c101504 */
[----:B------:R-:W-:Y:S01]  /*d7e0*/  IMAD.MOV.U32 R246, RZ, RZ, R187 ;  /* 0x000000fffff67224 */ /* 0x000fe200078e00bb */
[----:B------:R-:W-:Y:S01]  /*d7f0*/  PRMT R187, R18, 0x5410, R5 ;  /* 0x0000541012bb7816 */ /* 0x000fe20000000005 */
[----:B------:R-:W-:Y:S02]  /*d800*/  IMAD.MOV.U32 R245, RZ, RZ, R252 ;  /* 0x000000fffff57224 */ /* 0x000fe400078e00fc */
[----:B------:R-:W-:Y:S02]  /*d810*/  IMAD.MOV.U32 R252, RZ, RZ, R196 ;  /* 0x000000fffffc7224 */ /* 0x000fe400078e00c4 */
[----:B------:R-:W-:Y:S02]  /*d820*/  IMAD.MOV.U32 R196, RZ, RZ, R230 ;  /* 0x000000ffffc47224 */ /* 0x000fe400078e00e6 */
[----:B------:R-:W-:Y:S02]  /*d830*/  IMAD.MOV.U32 R230, RZ, RZ, R246 ;  /* 0x000000ffffe67224 */ /* 0x000fe400078e00f6 */
[----:B-1----:R-:W-:-:S02]  /*d840*/  IMAD.MOV.U32 R153, RZ, RZ, R197 ;  /* 0x000000ffff997224 */ /* 0x002fc400078e00c5 */
[----:B------:R-:W-:Y:S02]  /*d850*/  IMAD.MOV.U32 R197, RZ, RZ, R220 ;  /* 0x000000ffffc57224 */ /* 0x000fe400078e00dc */
[----:B------:R-:W-:Y:S02]  /*d860*/  IMAD.MOV.U32 R220, RZ, RZ, R193 ;  /* 0x000000ffffdc7224 */ /* 0x000fe400078e00c1 */
[----:B------:R-:W-:Y:S02]  /*d870*/  IMAD.MOV.U32 R193, RZ, RZ, R206 ;  /* 0x000000ffffc17224 */ /* 0x000fe400078e00ce */
[----:B------:R-:W-:Y:S02]  /*d880*/  IMAD.MOV.U32 R206, RZ, RZ, R247 ;  /* 0x000000ffffce7224 */ /* 0x000fe400078e00f7 */
[----:B------:R-:W-:Y:S01]  /*d890*/  IMAD.MOV.U32 R152, RZ, RZ, R15 ;  /* 0x000000ffff987224 */ /* 0x000fe200078e000f */
[----:B--2---:R-:W-:-:S05]  /*d8a0*/  @!P1 HFMA2.BF16_V2 R186, -RZ.H0_H0, RZ.H0_H0, -R18.H0_H0 ;  /* 0x200000ffffba9231 */ /* 0x004fca0000340912 */
[----:B------:R-:W-:Y:S01]  /*d8b0*/  PRMT R11, R186, 0x7610, R11 ;  /* 0x00007610ba0b7816 */ /* 0x000fe2000000000b */
[----:B---3--:R-:W-:Y:S01]  /*d8c0*/  @!P2 HFMA2.BF16_V2 R12, -RZ.H0_H0, RZ.H0_H0, -R0.H0_H0 ;  /* 0x200000ffff0ca231 */ /* 0x008fe20000340900 */
[----:B------:R-:W-:Y:S01]  /*d8d0*/  PRMT R186, R2, 0x5410, R0 ;  /* 0x0000541002ba7816 */ /* 0x000fe20000000000 */
[----:B----4-:R-:W-:-:S03]  /*d8e0*/  @!P3 HFMA2.BF16_V2 R13, -RZ.H0_H0, RZ.H0_H0, -R2.H0_H0 ;  /* 0x200000ffff0db231 */ /* 0x010fc60000340902 */
[----:B------:R-:W-:-:S04]  /*d8f0*/  PRMT R8, R12, 0x7610, R8 ;  /* 0x000076100c087816 */ /* 0x000fc80000000008 */
[----:B------:R-:W-:Y:S01]  /*d900*/  @!P2 PRMT R0, R8, 0x5410, RZ ;  /* 0x000054100800a816 */ /* 0x000fe200000000ff */
[----:B------:R-:W-:Y:S01]  /*d910*/  IMAD.SHL.U32 R8, R14, 0x8, RZ ;  /* 0x000000080e087824 */ /* 0x000fe200078e00ff */
[----:B------:R-:W-:Y:S01]  /*d920*/  PRMT R9, R13, 0x7610, R9 ;  /* 0x000076100d097816 */ /* 0x000fe20000000009 */
[----:B------:R-:W-:Y:S02]  /*d930*/  @!P0 HFMA2.BF16_V2 R16, -RZ.H0_H0, RZ.H0_H0, -R5.H0_H0 ;  /* 0x200000ffff108231 */ /* 0x000fe40000340905 */
[----:B------:R-:W-:-:S03]  /*d940*/  IMAD.WIDE R12, R8, 0x2, R6 ;  /* 0x00000002080c7825 */ /* 0x000fc600078e0206 */
[----:B------:R-:W-:Y:S02]  /*d950*/  PRMT R10, R16, 0x7610, R10 ;  /* 0x00007610100a7816 */ /* 0x000fe4000000000a */
[----:B------:R-:W-:Y:S04]  /*d960*/  ST.E.U16 [R12.64], R150 ;  /* 0x000000960c007985 */ /* 0x000fe8000c101504 */
[----:B------:R1:W-:Y:S01]  /*d970*/  ST.E.U16 [R12.64+0x2], R151 ;  /* 0x000002970c007985 */ /* 0x0003e2000c101504 */
[----:B------:R-:W-:Y:S01]  /*d980*/  @!P0 PRMT R5, R10, 0x5410, RZ ;  /* 0x000054100a058816 */ /* 0x000fe200000000ff */
[----:B------:R-:W-:Y:S02]  /*d990*/  IMAD.SHL.U32 R10, R14, 0x40, RZ ;  /* 0x000000400e0a7824 */ /* 0x000fe400078e00ff */
[----:B------:R2:W-:Y:S01]  /*d9a0*/  STL [R1+0x280], R8 ;  /* 0x0002800801007387 */ /* 0x0005e20000100800 */
[----:B------:R-:W-:Y:S01]  /*d9b0*/  @!P1 PRMT R18, R11, 0x5410, RZ ;  /* 0x000054100b129816 */ /* 0x000fe200000000ff */
[----:B------:R-:W-:Y:S01]  /*d9c0*/  IMAD.WIDE R10, R10, 0x2, R6 ;  /* 0x000000020a0a7825 */ /* 0x000fe200078e0206 */
[----:B------:R-:W-:-:S03]  /*d9d0*/  @!P3 PRMT R2, R9, 0x5410, RZ ;  /* 0x000054100902b816 */ /* 0x000fc600000000ff */
[----:B-1----:R-:W-:-:S04]  /*d9e0*/  IMAD.WIDE.U32 R150, R225, -0x326172a9, RZ ;  /* 0xcd9e8d57e1967825 */ /* 0x002fc800078e00ff */
[----:B--2---:R-:W-:Y:S01]  /*d9f0*/  IMAD R8, R14, 0x48, RZ ;  /* 0x000000480e087824 */ /* 0x004fe200078e02ff */
[----:B------:R-:W-:-:S05]  /*da00*/  LOP3.LUT R14, R224, R151, RZ, 0x3c, !PT ;  /* 0x00000097e00e7212 */ /* 0x000fca00078e3cff */
[----:B------:R-:W-:Y:S01]  /*da10*/  IMAD.WIDE.U32 R246, R14, -0x2daee0ad, RZ ;  /* 0xd2511f530ef67825 */ /* 0x000fe200078e00ff */
[----:B------:R1:W-:Y:S01]  /*da20*/  STL [R1+0x284], R8 ;  /* 0x0002840801007387 */ /* 0x0003e20000100800 */
[----:B------:R-:W-:-:S03]  /*da30*/  LOP3.LUT R14, R154, R133, RZ, 0x3c, !PT ;  /* 0x000000859a0e7212 */ /* 0x000fc600078e3cff */
[----:B------:R-:W-:Y:S01]  /*da40*/  LOP3.LUT R16, R247, R221, R132, 0x96, !PT ;  /* 0x000000ddf7107212 */ /* 0x000fe200078e9684 */
[----:B------:R-:W-:Y:S01]  /*da50*/  ST.E.U16 [R10.64], R74 ;  /* 0x0000004a0a007985 */ /* 0x000fe2000c101504 */
[----:B------:R-:W-:-:S03]  /*da60*/  IMAD.WIDE.U32 R14, R14, -0x326172a9, RZ ;  /* 0xcd9e8d570e0e7825 */ /* 0x000fc600078e00ff */
[----:B------:R2:W-:Y:S04]  /*da70*/  ST.E.U16 [R10.64+0x2], R73 ;  /* 0x000002490a007985 */ /* 0x0005e8000c101504 */
[----:B------:R3:W5:Y:S01]  /*da80*/  LDL.LU R225, [R1+0x350] ;  /* 0x0003500001e17983 */ /* 0x0007620000300800 */
[----:B-1----:R-:W-:-:S05]  /*da90*/  IMAD.WIDE R8, R8, 0x2, R6 ;  /* 0x0000000208087825 */ /* 0x002fca00078e0206 */
[----:B------:R-:W-:Y:S04]  /*daa0*/  ST.E.U16 [R8.64], R72 ;  /* 0x0000004808007985 */ /* 0x000fe8000c101504 */
[----:B------:R-:W-:Y:S04]  /*dab0*/  ST.E.U16 [R8.64+0x2], R71 ;  /* 0x0000024708007985 */ /* 0x000fe8000c101504 */
[----:B------:R-:W-:Y:S04]  /*dac0*/  ST.E.U16 [R6.64+0x10], R125 ;  /* 0x0000107d06007985 */ /* 0x000fe8000c101504 */
[----:B------:R1:W-:Y:S01]  /*dad0*/  ST.E.U16 [R6.64+0x12], R124 ;  /* 0x0000127c06007985 */ /* 0x0003e2000c101504 */
[----:B--2---:R-:W-:Y:S01]  /*dae0*/  IMAD.MOV.U32 R73, RZ, RZ, R17 ;  /* 0x000000ffff497224 */ /* 0x004fe200078e0011 */
[----:B------:R-:W-:-:S02]  /*daf0*/  LOP3.LUT R17, R176, R133, RZ, 0x3c, !PT ;  /* 0x00000085b0117212 */ /* 0x000fc400078e3cff */
[----:B------:R-:W-:Y:S04]  /*db00*/  ST.E.U16 [R12.64+0x10], R84 ;  /* 0x000010540c007985 */ /* 0x000fe8000c101504 */
[----:B------:R-:W-:Y:S04]  /*db10*/  ST.E.U16 [R12.64+0x12], R85 ;  /* 0x000012550c007985 */ /* 0x000fe8000c101504 */
[----:B------:R2:W-:Y:S01]  /*db20*/  ST.E.U16 [R10.64+0x10], R70 ;  /* 0x000010460a007985 */ /* 0x0005e2000c101504 */
[----:B-1----:R-:W-:-:S05]  /*db30*/  IMAD.WIDE.U32 R124, R16, -0x326172a9, RZ ;  /* 0xcd9e8d57107c7825 */ /* 0x002fca00078e00ff */
[-CC-:B------:R-:W-:Y:S01]  /*db40*/  LOP3.LUT R83, R125, R233.reuse, R14.reuse, 0x96, !PT ;  /* 0x000000e97d537212 */ /* 0x180fe200078e960e */
[----:B------:R-:W-:Y:S01]  /*db50*/  IMAD.WIDE.U32 R16, R17, -0x326172a9, RZ ;  /* 0xcd9e8d5711107825 */ /* 0x000fe200078e00ff */
[----:B--2---:R-:W-:-:S03]  /*db60*/  LOP3.LUT R70, R101, R233, R14, 0x96, !PT ;  /* 0x000000e965467212 */ /* 0x004fc600078e960e */
[----:B------:R-:W-:Y:S01]  /*db70*/  IMAD.SHL.U32 R14, R180, 0x4, RZ ;  /* 0x00000004b40e7824 */ /* 0x000fe200078e00ff */
[----:B------:R1:W-:Y:S04]  /*db80*/  ST.E.U16 [R10.64+0x12], R68 ;  /* 0x000012440a007985 */ /* 0x0003e8000c101504 */
[----:B------:R-:W-:Y:S01]  /*db90*/  LOP3.LUT R14, R133, R223, R14, 0x96, !PT ;  /* 0x000000df850e7212 */ /* 0x000fe200078e960e */
[----:B------:R-:W-:Y:S01]  /*dba0*/  ST.E.U16 [R8.64+0x10], R66 ;  /* 0x0000104208007985 */ /* 0x000fe2000c101504 */
[-C--:B------:R-:W-:Y:S02]  /*dbb0*/  LOP3.LUT R71, R101, R233.reuse, R16, 0x96, !PT ;  /* 0x000000e965477212 */ /* 0x080fe400078e9610 */
[----:B------:R-:W-:Y:S01]  /*dbc0*/  LOP3.LUT R85, R17, R232, R150, 0x96, !PT ;  /* 0x000000e811557212 */ /* 0x000fe200078e9696 */
[----:B------:R2:W-:Y:S01]  /*dbd0*/  ST.E.U16 [R8.64+0x12], R67 ;  /* 0x0000124308007985 */ /* 0x0005e2000c101504 */
[----:B------:R-:W-:-:S03]  /*dbe0*/  LOP3.LUT R84, R125, R233, R16, 0x96, !PT ;  /* 0x000000e97d547212 */ /* 0x000fc600078e9610 */
[----:B------:R-:W-:Y:S04]  /*dbf0*/  ST.E.U16 [R6.64+0x20], R149 ;  /* 0x0000209506007985 */ /* 0x000fe8000c101504 */
[----:B------:R-:W-:Y:S04]  /*dc00*/  ST.E.U16 [R6.64+0x22], R148 ;  /* 0x0000229406007985 */ /* 0x000fe8000c101504 */
[----:B------:R-:W-:Y:S04]  /*dc10*/  ST.E.U16 [R12.64+0x20], R146 ;  /* 0x000020920c007985 */ /* 0x000fe8000c101504 */
[----:B------:R-:W-:Y:S01]  /*dc20*/  ST.E.U16 [R12.64+0x22], R147 ;  /* 0x000022930c007985 */ /* 0x000fe2000c101504 */
[----:B-1----:R-:W-:Y:S01]  /*dc30*/  LOP3.LUT R68, R17, R232, R198, 0x96, !PT ;  /* 0x000000e811447212 */ /* 0x002fe200078e96c6 */
[----:B------:R-:W-:-:S02]  /*dc40*/  IMAD.WIDE.U32 R16, R14, -0x326172a9, RZ ;  /* 0xcd9e8d570e107825 */ /* 0x000fc400078e00ff */
[----:B------:R-:W-:Y:S04]  /*dc50*/  ST.E.U16 [R10.64+0x20], R82 ;  /* 0x000020520a007985 */ /* 0x000fe8000c101504 */
[----:B------:R-:W-:Y:S01]  /*dc60*/  ST.E.U16 [R10.64+0x22], R81 ;  /* 0x000022510a007985 */ /* 0x000fe2000c101504 */
[----:B------:R-:W-:-:S03]  /*dc70*/  LOP3.LUT R14, R17, R232, R198, 0x96, !PT ;  /* 0x000000e8110e7212 */ /* 0x000fc600078e96c6 */
[----:B------:R-:W-:Y:S04]  /*dc80*/  ST.E.U16 [R8.64+0x20], R80 ;  /* 0x0000205008007985 */ /* 0x000fe8000c101504 */
[----:B------:R-:W-:Y:S04]  /*dc90*/  ST.E.U16 [R8.64+0x22], R79 ;  /* 0x0000224f08007985 */ /* 0x000fe8000c101504 */
[----:B------:R-:W-:Y:S04]  /*dca0*/  ST.E.U16 [R6.64+0x30], R145 ;  /* 0x0000309106007985 */ /* 0x000fe8000c101504 */
[----:B------:R-:W-:Y:S04]  /*dcb0*/  ST.E.U16 [R6.64+0x32], R144 ;  /* 0x0000329006007985 */ /* 0x000fe8000c101504 */
[----:B------:R-:W-:Y:S04]  /*dcc0*/  ST.E.U16 [R12.64+0x30], R143 ;  /* 0x0000308f0c007985 */ /* 0x000fe8000c101504 */
[----:B------:R-:W-:Y:S04]  /*dcd0*/  ST.E.U16 [R12.64+0x32], R142 ;  /* 0x0000328e0c007985 */ /* 0x000fe8000c101504 */
[----:B------:R-:W-:Y:S04]  /*dce0*/  ST.E.U16 [R10.64+0x30], R76 ;  /* 0x0000304c0a007985 */ /* 0x000fe8000c101504 */
[----:B------:R-:W-:Y:S01]  /*dcf0*/  ST.E.U16 [R10.64+0x32], R75 ;  /* 0x0000324b0a007985 */ /* 0x000fe2000c101504 */
[----:B--2---:R-:W-:-:S03]  /*dd00*/  LOP3.LUT R67, R15, R232, R198, 0x96, !PT ;  /* 0x000000e80f437212 */ /* 0x004fc600078e96c6 */
[----:B------:R-:W-:Y:S04]  /*dd10*/  ST.E.U16 [R8.64+0x30], R78 ;  /* 0x0000304e08007985 */ /* 0x000fe8000c101504 */
[----:B------:R1:W-:Y:S04]  /*dd20*/  ST.E.U16 [R8.64+0x32], R77 ;  /* 0x0000324d08007985 */ /* 0x0003e8000c101504 */
[----:B------:R-:W-:Y:S04]  /*dd30*/  ST.E.U16 [R6.64+0x40], R139 ;  /* 0x0000408b06007985 */ /* 0x000fe8000c101504 */
[----:B------:R-:W-:Y:S04]  /*dd40*/  ST.E.U16 [R6.64+0x42], R137 ;  /* 0x0000428906007985 */ /* 0x000fe8000c101504 */
[----:B------:R-:W-:Y:S04]  /*dd50*/  ST.E.U16 [R12.64+0x40], R129 ;  /* 0x000040810c007985 */ /* 0x000fe8000c101504 */
[----:B------:R-:W-:Y:S04]  /*dd60*/  ST.E.U16 [R12.64+0x42], R131 ;  /* 0x000042830c007985 */ /* 0x000fe8000c101504 */
[----:B------:R-:W-:Y:S04]  /*dd70*/  ST.E.U16 [R10.64+0x40], R65 ;  /* 0x000040410a007985 */ /* 0x000fe8000c101504 */
[----:B------:R-:W-:Y:S01]  /*dd80*/  ST.E.U16 [R10.64+0x42], R64 ;  /* 0x000042400a007985 */ /* 0x000fe2000c101504 */
[----:B-1----:R-:W-:-:S03]  /*dd90*/  IMAD.WIDE.U32 R76, R14, -0x2daee0ad, RZ ;  /* 0xd2511f530e4c7825 */ /* 0x002fc600078e00ff */
[----:B------:R-:W-:Y:S01]  /*dda0*/  ST.E.U16 [R8.64+0x40], R59 ;  /* 0x0000403b08007985 */ /* 0x000fe2000c101504 */
[----:B------:R-:W-:-:S03]  /*ddb0*/  LOP3.LUT R74, R15, R232, R150, 0x96, !PT ;  /* 0x000000e80f4a7212 */ /* 0x000fc600078e9696 */
[----:B------:R-:W-:Y:S01]  /*ddc0*/  ST.E.U16 [R8.64+0x42], R60 ;  /* 0x0000423c08007985 */ /* 0x000fe2000c101504 */
[----:B------:R-:W-:-:S03]  /*ddd0*/  IMAD.WIDE.U32 R14, R67, -0x2daee0ad, RZ ;  /* 0xd2511f53430e7825 */ /* 0x000fc600078e00ff */
[----:B------:R-:W-:Y:S04]  /*dde0*/  ST.E.U16 [R6.64+0x50], R107 ;  /* 0x0000506b06007985 */ /* 0x000fe8000c101504 */
[----:B------:R1:W-:Y:S01]  /*ddf0*/  ST.E.U16 [R6.64+0x52], R106 ;  /* 0x0000526a06007985 */ /* 0x0003e2000c101504 */
[----:B------:R-:W-:-:S03]  /*de00*/  IMAD.MOV.U32 R148, RZ, RZ, R73 ;  /* 0x000000ffff947224 */ /* 0x000fc600078e0049 */
[----:B------:R-:W-:Y:S01]  /*de10*/  ST.E.U16 [R12.64+0x50], R88 ;  /* 0x000050580c007985 */ /* 0x000fe2000c101504 */
[----:B------:R-:W-:-:S03]  /*de20*/  LOP3.LUT R66, R101, R233, R16, 0x96, !PT ;  /* 0x000000e965427212 */ /* 0x000fc600078e9610 */
[----:B------:R-:W-:Y:S01]  /*de30*/  ST.E.U16 [R12.64+0x52], R89 ;  /* 0x000052590c007985 */ /* 0x000fe2000c101504 */
[----:B------:R-:W-:-:S03]  /*de40*/  LOP3.LUT R72, R17, R232, R150, 0x96, !PT ;  /* 0x000000e811487212 */ /* 0x000fc600078e9696 */
[----:B------:R2:W-:Y:S01]  /*de50*/  ST.E.U16 [R10.64+0x50], R34 ;  /* 0x000050220a007985 */ /* 0x0005e2000c101504 */
[----:B------:R-:W-:-:S03]  /*de60*/  LOP3.LUT R73, R125, R233, R16, 0x96, !PT ;  /* 0x000000e97d497212 */ /* 0x000fc600078e9610 */
[----:B------:R-:W-:Y:S01]  /*de70*/  ST.E.U16 [R10.64+0x52], R58 ;  /* 0x0000523a0a007985 */ /* 0x000fe2000c101504 */
[----:B------:R-:W-:-:S03]  /*de80*/  IMAD.WIDE.U32 R16, R68, -0x2daee0ad, RZ ;  /* 0xd2511f5344107825 */ /* 0x000fc600078e00ff */
[----:B------:R-:W-:Y:S01]  /*de90*/  ST.E.U16 [R8.64+0x50], R57 ;  /* 0x0000503908007985 */ /* 0x000fe2000c101504 */
[----:B------:R-:W-:-:S03]  /*dea0*/  IMAD.WIDE.U32 R80, R71, -0x2daee0ad, RZ ;  /* 0xd2511f5347507825 */ /* 0x000fc600078e00ff */
[----:B------:R4:W-:Y:S01]  /*deb0*/  ST.E.U16 [R8.64+0x52], R56 ;  /* 0x0000523808007985 */ /* 0x0009e2000c101504 */
[----:B-1----:R-:W-:-:S03]  /*dec0*/  IMAD.WIDE.U32 R106, R70, -0x2daee0ad, RZ ;  /* 0xd2511f53466a7825 */ /* 0x002fc600078e00ff */
[----:B------:R-:W-:Y:S01]  /*ded0*/  ST.E.U16 [R6.64+0x60], R128 ;  /* 0x0000608006007985 */ /* 0x000fe2000c101504 */
[----:B------:R-:W-:-:S03]  /*dee0*/  LOP3.LUT R60, R15, R234, R250, 0x96, !PT ;  /* 0x000000ea0f3c7212 */ /* 0x000fc600078e96fa */
[----:B------:R-:W-:Y:S01]  /*def0*/  ST.E.U16 [R6.64+0x62], R127 ;  /* 0x0000627f06007985 */ /* 0x000fe2000c101504 */
[----:B------:R-:W-:-:S03]  /*df00*/  LOP3.LUT R59, R107, R241, R14, 0x96, !PT ;  /* 0x000000f16b3b7212 */ /* 0x000fc600078e960e */
[----:B------:R-:W-:Y:S01]  /*df10*/  ST.E.U16 [R12.64+0x60], R126 ;  /* 0x0000607e0c007985 */ /* 0x000fe2000c101504 */
[----:B--2---:R-:W-:-:S03]  /*df20*/  LOP3.LUT R34, R77, R234, R250, 0x96, !PT ;  /* 0x000000ea4d227212 */ /* 0x004fc600078e96fa */
[----:B------:R-:W-:Y:S01]  /*df30*/  ST.E.U16 [R12.64+0x62], R138 ;  /* 0x0000628a0c007985 */ /* 0x000fe2000c101504 */
[----:B------:R-:W-:-:S03]  /*df40*/  IMAD.WIDE.U32 R78, R66, -0x2daee0ad, RZ ;  /* 0xd2511f53424e7825 */ /* 0x000fc600078e00ff */
[----:B------:R1:W-:Y:S01]  /*df50*/  ST.E.U16 [R10.64+0x62], R35 ;  /* 0x000062230a007985 */ /* 0x0003e2000c101504 */
[----:B------:R-:W-:Y:S01]  /*df60*/  IMAD.WIDE.U32 R14, R74, -0x2daee0ad, RZ ;  /* 0xd2511f534a0e7825 */ /* 0x000fe200078e00ff */
[----:B------:R-:W-:Y:S02]  /*df70*/  LOP3.LUT R65, R17, R234, R250, 0x96, !PT ;  /* 0x000000ea11417212 */ /* 0x000fe400078e96fa */
[-C--:B------:R-:W-:Y:S01]  /*df80*/  LOP3.LUT R64, R81, R241.reuse, R16, 0x96, !PT ;  /* 0x000000f151407212 */ /* 0x080fe200078e9610 */
[----:B------:R-:W-:Y:S01]  /*df90*/  IMAD.WIDE.U32 R74, R72, -0x2daee0ad, RZ ;  /* 0xd2511f53484a7825 */ /* 0x000fe200078e00ff */
[----:B------:R-:W-:Y:S03]  /*dfa0*/  ST.E.U16 [R10.64+0x60], R55 ;  /* 0x000060370a007985 */ /* 0x000fe6000c101504 */
[----:B------:R-:W-:Y:S01]  /*dfb0*/  IMAD.WIDE.U32 R142, R83, -0x2daee0ad, RZ ;  /* 0xd2511f53538e7825 */ /* 0x000fe200078e00ff */
[----:B------:R2:W-:Y:S01]  /*dfc0*/  ST.E.U16 [R8.64+0x62], R40 ;  /* 0x0000622808007985 */ /* 0x0005e2000c101504 */
[----:B------:R-:W-:-:S02]  /*dfd0*/  LOP3.LUT R66, R79, R241, R76, 0x96, !PT ;  /* 0x000000f14f427212 */ /* 0x000fc400078e964c */
[----:B------:R-:W-:Y:S01]  /*dfe0*/  IMAD.WIDE.U32 R16, R85, -0x2daee0ad, RZ ;  /* 0xd2511f5355107825 */ /* 0x000fe200078e00ff */
[----:B----4-:R-:W-:-:S03]  /*dff0*/  LOP3.LUT R56, R75, R234, R246, 0x96, !PT ;  /* 0x000000ea4b387212 */ /* 0x010fc600078e96f6 */
[----:B------:R-:W-:Y:S01]  /*e000*/  IMAD.WIDE.U32 R82, R84, -0x2daee0ad, RZ ;  /* 0xd2511f5354527825 */ /* 0x000fe200078e00ff */
[----:B------:R4:W-:Y:S03]  /*e010*/  ST.E.U16 [R8.64+0x60], R41 ;  /* 0x0000602908007985 */ /* 0x0009e6000c101504 */
[----:B-1----:R-:W-:Y:S01]  /*e020*/  IMAD.WIDE.U32 R34, R34, -0x326172a9, RZ ;  /* 0xcd9e8d5722227825 */ /* 0x002fe200078e00ff */
[----:B------:R-:W-:Y:S01]  /*e030*/  LOP3.LUT R70, R17, R234, R246, 0x96, !PT ;  /* 0x000000ea11467212 */ /* 0x000fe200078e96f6 */
[----:B------:R1:W-:Y:S01]  /*e040*/  ST.E.U16 [R6.64+0x72], R130 ;  /* 0x0000728206007985 */ /* 0x0003e2000c101504 */
[----:B------:R-:W-:Y:S01]  /*e050*/  LOP3.LUT R68, R83, R241, R16, 0x96, !PT ;  /* 0x000000f153447212 */ /* 0x000fe200078e9610 */
[----:B------:R-:W-:Y:S01]  /*e060*/  IMAD.WIDE.U32 R16, R65, -0x326172a9, RZ ;  /* 0xcd9e8d5741107825 */ /* 0x000fe200078e00ff */
[----:B--2---:R-:W-:-:S03]  /*e070*/  LOP3.LUT R40, R35, R231, R100, 0x96, !PT ;  /* 0x000000e723287212 */ /* 0x004fc600078e9664 */
[----:B------:R-:W-:-:S04]  /*e080*/  IMAD.WIDE.U32 R56, R56, -0x326172a9, RZ ;  /* 0xcd9e8d5738387825 */ /* 0x000fc800078e00ff */
[----:B----4-:R-:W-:Y:S01]  /*e090*/  IMAD.WIDE.U32 R40, R40, -0x2daee0ad, RZ ;  /* 0xd2511f5328287825 */ /* 0x010fe200078e00ff */
[----:B------:R-:W-:-:S03]  /*e0a0*/  LOP3.LUT R72, R15, R234, R246, 0x96, !PT ;  /* 0x000000ea0f487212 */ /* 0x000fc600078e96f6 */
[----:B------:R-:W-:Y:S01]  /*e0b0*/  IMAD.WIDE.U32 R76, R73, -0x2daee0ad, RZ ;  /* 0xd2511f53494c7825 */ /* 0x000fe200078e00ff */
[----:B------:R-:W-:-:S03]  /*e0c0*/  LOP3.LUT R58, R41, R239, R78, 0x96, !PT ;  /* 0x000000ef293a7212 */ /* 0x000fc600078e964e */
[----:B-1----:R-:W-:-:S04]  /*e0d0*/  IMAD.WIDE.U32 R130, R64, -0x326172a9, RZ ;  /* 0xcd9e8d5740827825 */ /* 0x002fc800078e00ff */
[----:B------:R-:W-:Y:S01]  /*e0e0*/  IMAD.WIDE.U32 R64, R66, -0x326172a9, RZ ;  /* 0xcd9e8d5742407825 */ /* 0x000fe200078e00ff */
[----:B------:R-:W-:Y:S01]  /*e0f0*/  LOP3.LUT R67, R143, R241, R14, 0x96, !PT ;  /* 0x000000f18f437212 */ /* 0x000fe200078e960e */
[----:B------:R1:W-:Y:S03]  /*e100*/  ST.E.U16 [R6.64+0x70], R136 ;  /* 0x0000708806007985 */ /* 0x0003e6000c101504 */
[----:B------:R-:W-:Y:S01]  /*e110*/  LOP3.LUT R41, R65, R240, R34, 0x96, !PT ;  /* 0x000000f041297212 */ /* 0x000fe200078e9622 */
[----:B------:R-:W-:Y:S01]  /*e120*/  IMAD.WIDE.U32 R14, R60, -0x326172a9, RZ ;  /* 0xcd9e8d573c0e7825 */ /* 0x000fe200078e00ff */
[----:B------:R-:W-:Y:S01]  /*e130*/  LOP3.LUT R34, R57, R231, R124, 0x96, !PT ;  /* 0x000000e739227212 */ /* 0x000fe200078e967c */
[----:B------:R-:W-:Y:S02]  /*e140*/  ST.E.U16 [R12.64+0x70], R141 ;  /* 0x0000708d0c007985 */ /* 0x000fe4000c101504 */
[----:B------:R-:W-:Y:S01]  /*e150*/  IMAD.WIDE.U32 R138, R59, -0x326172a9, RZ ;  /* 0xcd9e8d573b8a7825 */ /* 0x000fe200078e00ff */
[----:B------:R-:W-:Y:S01]  /*e160*/  LOP3.LUT R71, R77, R241, R74, 0x96, !PT ;  /* 0x000000f14d477212 */ /* 0x000fe200078e964a */
[----:B------:R-:W-:Y:S01]  /*e170*/  ST.E.U16 [R12.64+0x72], R140 ;  /* 0x0000728c0c007985 */ /* 0x000fe2000c101504 */
[----:B------:R-:W-:Y:S01]  /*e180*/  LOP3.LUT R59, R15, R231, R100, 0x96, !PT ;  /* 0x000000e70f3b7212 */ /* 0x000fe200078e9664 */
[----:B------:R-:W-:-:S02]  /*e190*/  IMAD.WIDE.U32 R34, R34, -0x2daee0ad, RZ ;  /* 0xd2511f5322227825 */ /* 0x000fc400078e00ff */
[----:B------:R-:W-:Y:S01]  /*e1a0*/  ST.E.U16 [R10.64+0x70], R62 ;  /* 0x0000703e0a007985 */ /* 0x000fe2000c101504 */
[----:B------:R-:W-:-:S03]  /*e1b0*/  LOP3.LUT R107, R139, R240, R14, 0x96, !PT ;  /* 0x000000f08b6b7212 */ /* 0x000fc600078e960e */
[----:B------:R2:W-:Y:S01]  /*e1c0*/  ST.E.U16 [R10.64+0x72], R61 ;  /* 0x0000723d0a007985 */ /* 0x0005e2000c101504 */
[----:B------:R-:W-:-:S03]  /*e1d0*/  IMAD.WIDE.U32 R14, R72, -0x326172a9, RZ ;  /* 0xcd9e8d57480e7825 */ /* 0x000fc600078e00ff */
[----:B------:R-:W-:Y:S04]  /*e1e0*/  ST.E.U16 [R8.64+0x70], R63 ;  /* 0x0000703f08007985 */ /* 0x000fe8000c101504 */
[----:B------:R-:W-:Y:S01]  /*e1f0*/  ST.E.U16 [R8.64+0x72], R69 ;  /* 0x0000724508007985 */ /* 0x000fe2000c101504 */
[----:B-1----:R-:W-:-:S03]  /*e200*/  IMAD.WIDE.U32 R136, R67, -0x326172a9, RZ ;  /* 0xcd9e8d5743887825 */ /* 0x002fc600078e00ff */
[----:B------:R-:W-:Y:S04]  /*e210*/  ST.E.U16 [R6.64+0x80], R123 ;  /* 0x0000807b06007985 */ /* 0x000fe8000c101504 */
[----:B------:R-:W-:Y:S04]  /*e220*/  ST.E.U16 [R6.64+0x82], R122 ;  /* 0x0000827a06007985 */ /* 0x000fe8000c101504 */
[----:B------:R-:W-:Y:S04]  /*e230*/  ST.E.U16 [R12.64+0x80], R120 ;  /* 0x000080780c007985 */ /* 0x000fe8000c101504 */
[----:B------:R-:W-:Y:S01]  /*e240*/  ST.E.U16 [R12.64+0x82], R121 ;  /* 0x000082790c007985 */ /* 0x000fe2000c101504 */
[----:B------:R-:W-:Y:S01]  /*e250*/  LOP3.LUT R55, R17, R231, R100, 0x96, !PT ;  /* 0x000000e711377212 */ /* 0x000fe200078e9664 */
[----:B--2---:R-:W-:-:S02]  /*e260*/  IMAD.WIDE.U32 R60, R71, -0x326172a9, RZ ;  /* 0xcd9e8d57473c7825 */ /* 0x004fc400078e00ff */
[----:B------:R-:W-:Y:S01]  /*e270*/  ST.E.U16 [R10.64+0x80], R54 ;  /* 0x000080360a007985 */ /* 0x000fe2000c101504 */
[----:B------:R-:W-:-:S03]  /*e280*/  LOP3.LUT R35, R35, R239, R76, 0x96, !PT ;  /* 0x000000ef23237212 */ /* 0x000fc600078e964c */
[----:B------:R-:W-:Y:S01]  /*e290*/  ST.E.U16 [R10.64+0x82], R53 ;  /* 0x000082350a007985 */ /* 0x000fe2000c101504 */
[----:B------:R-:W-:-:S03]  /*e2a0*/  IMAD.WIDE.U32 R76, R41, -0x2daee0ad, RZ ;  /* 0xd2511f53294c7825 */ /* 0x000fc600078e00ff */
[----:B------:R-:W-:Y:S04]  /*e2b0*/  ST.E.U16 [R8.64+0x80], R52 ;  /* 0x0000803408007985 */ /* 0x000fe8000c101504 */
[----:B------:R-:W-:Y:S01]  /*e2c0*/  ST.E.U16 [R8.64+0x82], R51 ;  /* 0x0000823308007985 */ /* 0x000fe2000c101504 */
[----:B------:R-:W-:-:S03]  /*e2d0*/  LOP3.LUT R127, R137, R240, R14, 0x96, !PT ;  /* 0x000000f0897f7212 */ /* 0x000fc600078e960e */
[----:B------:R-:W-:Y:S04]  /*e2e0*/  ST.E.U16 [R6.64+0x90], R119 ;  /* 0x0000907706007985 */ /* 0x000fe8000c101504 */
[----:B------:R-:W-:Y:S01]  /*e2f0*/  ST.E.U16 [R6.64+0x92], R118 ;  /* 0x0000927606007985 */ /* 0x000fe2000c101504 */
[----:B------:R-:W-:-:S03]  /*e300*/  LOP3.LUT R14, R61, R240, R56, 0x96, !PT ;  /* 0x000000f03d0e7212 */ /* 0x000fc600078e9638 */
[----:B------:R-:W-:Y:S04]  /*e310*/  ST.E.U16 [R12.64+0x90], R116 ;  /* 0x000090740c007985 */ /* 0x000fe8000c101504 */
[----:B------:R-:W-:Y:S04]  /*e320*/  ST.E.U16 [R12.64+0x92], R117 ;  /* 0x000092750c007985 */ /* 0x000fe8000c101504 */
[----:B------:R-:W-:Y:S04]  /*e330*/  ST.E.U16 [R10.64+0x90], R50 ;  /* 0x000090320a007985 */ /* 0x000fe8000c101504 */
[----:B------:R-:W-:Y:S01]  /*e340*/  ST.E.U16 [R10.64+0x92], R49 ;  /* 0x000092310a007985 */ /* 0x000fe2000c101504 */
[----:B------:R-:W-:-:S03]  /*e350*/  IMAD.WIDE.U32 R56, R55, -0x2daee0ad, RZ ;  /* 0xd2511f5337387825 */ /* 0x000fc600078e00ff */
[----:B------:R-:W-:Y:S04]  /*e360*/  ST.E.U16 [R8.64+0x90], R48 ;  /* 0x0000903008007985 */ /* 0x000fe8000c101504 */
[----:B------:R-:W-:Y:S01]  /*e370*/  ST.E.U16 [R8.64+0x92], R47 ;  /* 0x0000922f08007985 */ /* 0x000fe2000c101504 */
[----:B------:R-:W-:-:S03]  /*e380*/  LOP3.LUT R55, R77, R236, R40, 0x96, !PT ;  /* 0x000000ec4d377212 */ /* 0x000fc600078e9628 */
[----:B------:R-:W-:Y:S04]  /*e390*/  ST.E.U16 [R6.64+0xa0], R115 ;  /* 0x0000a07306007985 */ /* 0x000fe8000c101504 */
[----:B------:R-:W-:Y:S01]  /*e3a0*/  ST.E.U16 [R6.64+0xa2], R114 ;  /* 0x0000a27206007985 */ /* 0x000fe2000c101504 */
[----:B------:R-:W-:-:S03]  /*e3b0*/  IMAD.WIDE.U32 R88, R59, -0x2daee0ad, RZ ;  /* 0xd2511f533b587825 */ /* 0x000fc600078e00ff */
[----:B------:R-:W-:Y:S01]  /*e3c0*/  ST.E.U16 [R12.64+0xa0], R113 ;  /* 0x0000a0710c007985 */ /* 0x000fe2000c101504 */
[----:B------:R-:W-:-:S03]  /*e3d0*/  IMAD.WIDE.U32 R40, R58, -0x326172a9, RZ ;  /* 0xcd9e8d573a287825 */ /* 0x000fc600078e00ff */
[----:B------:R-:W-:Y:S01]  /*e3e0*/  ST.E.U16 [R12.64+0xa2], R112 ;  /* 0x0000a2700c007985 */ /* 0x000fe2000c101504 */
[----:B------:R-:W-:-:S03]  /*e3f0*/  IMAD.WIDE.U32 R58, R14, -0x2daee0ad, RZ ;  /* 0xd2511f530e3a7825 */ /* 0x000fc600078e00ff */
[----:B------:R-:W-:Y:S04]  /*e400*/  ST.E.U16 [R10.64+0xa0], R46 ;  /* 0x0000a02e0a007985 */ /* 0x000fe8000c101504 */
        /* <DEDUP_REMOVED lines=9> */
[----:B------:R-:W-:-:S03]  /*e4a0*/  LOP3.LUT R73, R131, R240, R16, 0x96, !PT ;  /* 0x000000f083497212 */ /* 0x000fc600078e9610 */
[----:B------:R-:W-:Y:S01]  /*e4b0*/  ST.E.U16 [R8.64+0xb0], R32 ;  /* 0x0000b02008007985 */ /* 0x000fe2000c101504 */
[----:B------:R-:W-:-:S03]  /*e4c0*/  LOP3.LUT R14, R59, R236, R34, 0x96, !PT ;  /* 0x000000ec3b0e7212 */ /* 0x000fc600078e9622 */
[----:B------:R-:W-:Y:S01]  /*e4d0*/  ST.E.U16 [R8.64+0xb2], R31 ;  /* 0x0000b21f08007985 */ /* 0x000fe2000c101504 */
[----:B------:R-:W-:-:S03]  /*e4e0*/  IMAD.WIDE.U32 R16, R70, -0x326172a9, RZ ;  /* 0xcd9e8d5746107825 */ /* 0x000fc600078e00ff */
[----:B------:R-:W-:Y:S01]  /*e4f0*/  ST.E.U16 [R6.64+0xc0], R105 ;  /* 0x0000c06906007985 */ /* 0x000fe2000c101504 */
[----:B------:R-:W-:-:S03]  /*e500*/  IMAD.WIDE.U32 R128, R68, -0x326172a9, RZ ;  /* 0xcd9e8d5744807825 */ /* 0x000fc600078e00ff */
[----:B------:R-:W-:Y:S04]  /*e510*/  ST.E.U16 [R6.64+0xc2], R104 ;  /* 0x0000c26806007985 */ /* 0x000fe8000c101504 */
[----:B------:R-:W-:Y:S04]  /*e520*/  ST.E.U16 [R12.64+0xc0], R102 ;  /* 0x0000c0660c007985 */ /* 0x000fe8000c101504 */
[----:B------:R-:W-:Y:S01]  /*e530*/  ST.E.U16 [R12.64+0xc2], R103 ;  /* 0x0000c2670c007985 */ /* 0x000fe2000c101504 */
[----:B------:R-:W-:-:S03]  /*e540*/  IMAD.MOV.U32 R149, RZ, RZ, R152 ;  /* 0x000000ffff957224 */ /* 0x000fc600078e0098 */
[----:B------:R-:W-:Y:S04]  /*e550*/  ST.E.U16 [R10.64+0xc0], R30 ;  /* 0x0000c01e0a007985 */ /* 0x000fe8000c101504 */
[----:B------:R-:W-:Y:S01]  /*e560*/  ST.E.U16 [R10.64+0xc2], R29 ;  /* 0x0000c21d0a007985 */ /* 0x000fe2000c101504 */
[----:B------:R-:W-:-:S03]  /*e570*/  IMAD.MOV.U32 R152, RZ, RZ, R245 ;  /* 0x000000ffff987224 */ /* 0x000fc600078e00f5 */
[----:B------:R-:W-:Y:S01]  /*e580*/  ST.E.U16 [R8.64+0xc0], R28 ;  /* 0x0000c01c08007985 */ /* 0x000fe2000c101504 */
[----:B------:R-:W-:-:S03]  /*e590*/  LOP3.LUT R126, R15, R231, R124, 0x96, !PT ;  /* 0x000000e70f7e7212 */ /* 0x000fc600078e967c */
[----:B------:R-:W-:Y:S01]  /*e5a0*/  ST.E.U16 [R8.64+0xc2], R27 ;  /* 0x0000c21b08007985 */ /* 0x000fe2000c101504 */
[----:B------:R-:W-:-:S03]  /*e5b0*/  IMAD.MOV.U32 R245, RZ, RZ, R205 ;  /* 0x000000fffff57224 */ /* 0x000fc600078e00cd */
[----:B------:R-:W-:Y:S01]  /*e5c0*/  ST.E.U16 [R6.64+0xd0], R99 ;  /* 0x0000d06306007985 */ /* 0x000fe2000c101504 */
[----:B------:R-:W-:-:S03]  /*e5d0*/  IMAD.WIDE.U32 R14, R14, -0x326172a9, RZ ;  /* 0xcd9e8d570e0e7825 */ /* 0x000fc600078e00ff */
[----:B------:R-:W-:Y:S01]  /*e5e0*/  ST.E.U16 [R6.64+0xd2], R98 ;  /* 0x0000d26206007985 */ /* 0x000fe2000c101504 */
[----:B------:R-:W-:-:S03]  /*e5f0*/  LOP3.LUT R74, R17, R231, R124, 0x96, !PT ;  /* 0x000000e7114a7212 */ /* 0x000fc600078e967c */
[----:B------:R-:W-:Y:S01]  /*e600*/  ST.E.U16 [R12.64+0xd0], R96 ;  /* 0x0000d0600c007985 */ /* 0x000fe2000c101504 */
[----:B------:R-:W-:-:S03]  /*e610*/  LOP3.LUT R72, R129, R240, R16, 0x96, !PT ;  /* 0x000000f081487212 */ /* 0x000fc600078e9610 */
[----:B------:R-:W-:Y:S01]  /*e620*/  ST.E.U16 [R12.64+0xd2], R97 ;  /* 0x0000d2610c007985 */ /* 0x000fe2000c101504 */
[----:B------:R-:W-:-:S03]  /*e630*/  IMAD.SHL.U32 R205, R4, 0x2, RZ ;  /* 0x0000000204cd7824 */ /* 0x000fc600078e00ff */
[----:B------:R-:W-:Y:S01]  /*e640*/  ST.E.U16 [R10.64+0xd0], R26 ;  /* 0x0000d01a0a007985 */ /* 0x000fe2000c101504 */
[----:B------:R-:W-:-:S03]  /*e650*/  IMAD.MOV.U32 R154, RZ, RZ, R153 ;  /* 0x000000ffff9a7224 */ /* 0x000fc600078e0099 */
[----:B------:R-:W-:Y:S01]  /*e660*/  ST.E.U16 [R10.64+0xd2], R25 ;  /* 0x0000d2190a007985 */ /* 0x000fe2000c101504 */
[----:B------:R-:W-:-:S03]  /*e670*/  IMAD.WIDE.U32 R16, R35, -0x326172a9, RZ ;  /* 0xcd9e8d5723107825 */ /* 0x000fc600078e00ff */
[----:B------:R-:W-:Y:S01]  /*e680*/  ST.E.U16 [R8.64+0xd0], R24 ;  /* 0x0000d01808007985 */ /* 0x000fe2000c101504 */
[----:B------:R-:W-:-:S03]  /*e690*/  IMAD.MOV.U32 R153, RZ, RZ, R197 ;  /* 0x000000ffff997224 */ /* 0x000fc600078e00c5 */
[----:B------:R1:W-:Y:S01]  /*e6a0*/  ST.E.U16 [R8.64+0xd2], R23 ;  /* 0x0000d21708007985 */ /* 0x0003e2000c101504 */
[----:B------:R-:W-:-:S03]  /*e6b0*/  IMAD.MOV.U32 R197, RZ, RZ, R206 ;  /* 0x000000ffffc57224 */ /* 0x000fc600078e00ce */
[----:B------:R-:W-:Y:S04]  /*e6c0*/  ST.E.U16 [R6.64+0xe0], R95 ;  /* 0x0000e05f06007985 */ /* 0x000fe8000c101504 */
[----:B------:R-:W-:Y:S01]  /*e6d0*/  ST.E.U16 [R6.64+0xe2], R94 ;  /* 0x0000e25e06007985 */ /* 0x000fe2000c101504 */
[----:B------:R-:W-:-:S03]  /*e6e0*/  IMAD R206, R3, 0x2, R205 ;  /* 0x0000000203ce7824 */ /* 0x000fc600078e02cd */
[----:B------:R-:W-:Y:S04]  /*e6f0*/  ST.E.U16 [R12.64+0xe0], R93 ;  /* 0x0000e05d0c007985 */ /* 0x000fe8000c101504 */
[----:B------:R-:W-:Y:S01]  /*e700*/  ST.E.U16 [R12.64+0xe2], R92 ;  /* 0x0000e25c0c007985 */ /* 0x000fe2000c101504 */
[----:B------:R-:W-:-:S03]  /*e710*/  SHF.R.U32.HI R3, RZ, 0x10, R14 ;  /* 0x00000010ff037819 */ /* 0x000fc6000001160e */
[----:B------:R-:W-:Y:S04]  /*e720*/  ST.E.U16 [R10.64+0xe0], R22 ;  /* 0x0000e0160a007985 */ /* 0x000fe8000c101504 */
[----:B------:R-:W-:Y:S04]  /*e730*/  ST.E.U16 [R10.64+0xe2], R21 ;  /* 0x0000e2150a007985 */ /* 0x000fe8000c101504 */
[----:B------:R2:W-:Y:S01]  /*e740*/  ST.E.U16 [R8.64+0xe0], R2 ;  /* 0x0000e00208007985 */ /* 0x0005e2000c101504 */
[----:B------:R-:W-:-:S03]  /*e750*/  LOP3.LUT R4, R14, 0xff, RZ, 0xc0, !PT ;  /* 0x000000ff0e047812 */ /* 0x000fc600078ec0ff */
[----:B------:R4:W-:Y:S01]  /*e760*/  ST.E.U16 [R8.64+0xe2], R0 ;  /* 0x0000e20008007985 */ /* 0x0009e2000c101504 */
[----:B-1----:R-:W-:Y:S02]  /*e770*/  LOP3.LUT R23, R17, R238, R60, 0x96, !PT ;  /* 0x000000ee11177212 */ /* 0x002fe400078e963c */
[----:B------:R-:W-:Y:S01]  /*e780*/  PRMT R176, R217, 0x7054, R217 ;  /* 0x00007054d9b07816 */ /* 0x000fe200000000d9 */
[----:B------:R-:W-:Y:S01]  /*e790*/  ST.E.U16 [R6.64+0xf0], R91 ;  /* 0x0000f05b06007985 */ /* 0x000fe2000c101504 */
[----:B------:R-:W-:-:S03]  /*e7a0*/  SHF.R.U32.HI R17, RZ, 0x18, R14 ;  /* 0x00000018ff117819 */ /* 0x000fc6000001160e */
[----:B------:R-:W-:Y:S04]  /*e7b0*/  ST.E.U16 [R6.64+0xf2], R90 ;  /* 0x0000f25a06007985 */ /* 0x000fe8000c101504 */
[----:B------:R-:W-:Y:S01]  /*e7c0*/  ST.E.U16 [R12.64+0xf0], R87 ;  /* 0x0000f0570c007985 */ /* 0x000fe2000c101504 */
[----:B--2---:R-:W-:Y:S02]  /*e7d0*/  LOP3.LUT R2, R14, 0xffff, RZ, 0xc0, !PT ;  /* 0x0000ffff0e027812 */ /* 0x004fe400078ec0ff */
[----:B----4-:R-:W-:Y:S02]  /*e7e0*/  LOP3.LUT R0, R15, R242, R16, 0x96, !PT ;  /* 0x000000f20f007212 */ /* 0x010fe400078e9610 */
[----:B------:R-:W-:Y:S02]  /*e7f0*/  SHF.R.U32.HI R2, RZ, 0x8, R2 ;  /* 0x00000008ff027819 */ /* 0x000fe40000011602 */
[----:B------:R-:W-:-:S02]  /*e800*/  LOP3.LUT R15, R3, 0xff, RZ, 0xc0, !PT ;  /* 0x000000ff030f7812 */ /* 0x000fc400078ec0ff */
[----:B------:R-:W-:Y:S01]  /*e810*/  SHF.R.U32.HI R3, RZ, 0x10, R0 ;  /* 0x00000010ff037819 */ /* 0x000fe20000011600 */
[----:B------:R-:W-:Y:S01]  /*e820*/  ST.E.U16 [R12.64+0xf2], R86 ;  /* 0x0000f2560c007985 */ /* 0x000fe2000c101504 */
[----:B------:R-:W-:Y:S02]  /*e830*/  PRMT R4, R4, 0x5410, R2 ;  /* 0x0000541004047816 */ /* 0x000fe40000000002 */
[----:B------:R-:W-:Y:S01]  /*e840*/  LOP3.LUT R2, R0, 0xffff, RZ, 0xc0, !PT ;  /* 0x0000ffff00027812 */ /* 0x000fe200078ec0ff */
[----:B------:R-:W-:Y:S01]  /*e850*/  ST.E.U16 [R10.64+0xf0], R20 ;  /* 0x0000f0140a007985 */ /* 0x000fe2000c101504 */
[----:B------:R-:W-:Y:S02]  /*e860*/  SHF.R.U32.HI R16, RZ, 0x18, R0 ;  /* 0x00000018ff107819 */ /* 0x000fe40000011600 */
[----:B------:R-:W-:Y:S01]  /*e870*/  LOP3.LUT R14, R3, 0xff, RZ, 0xc0, !PT ;  /* 0x000000ff030e7812 */ /* 0x000fe200078ec0ff */
[----:B------:R-:W-:Y:S01]  /*e880*/  ST.E.U16 [R10.64+0xf2], R19 ;  /* 0x0000f2130a007985 */ /* 0x000fe2000c101504 */
[----:B------:R-:W-:-:S03]  /*e890*/  SHF.R.U32.HI R2, RZ, 0x8, R2 ;  /* 0x00000008ff027819 */ /* 0x000fc60000011602 */
[----:B------:R1:W-:Y:S01]  /*e8a0*/  ST.E.U16 [R8.64+0xf2], R5 ;  /* 0x0000f20508007985 */ /* 0x0003e2000c101504 */
[----:B------:R-:W-:Y:S02]  /*e8b0*/  PRMT R14, R14, 0x5410, R16 ;  /* 0x000054100e0e7816 */ /* 0x000fe40000000010 */
[----:B------:R-:W-:Y:S01]  /*e8c0*/  PRMT R15, R15, 0x5410, R17 ;  /* 0x000054100f0f7816 */ /* 0x000fe20000000011 */
[----:B------:R2:W-:Y:S04]  /*e8d0*/  ST.E.U16 [R8.64+0xf0], R18 ;  /* 0x0000f01208007985 */ /* 0x0005e8000c101504 */
[----:B------:R-:W4:Y:S04]  /*e8e0*/  LDSM.16.MT88.4 R24, [R205+0x4000] ;  /* 0x00400000cd18783b */ /* 0x000f280000004200 */
[----:B------:R-:W3:Y:S01]  /*e8f0*/  LDSM.16.MT88.4 R28, [R206+0x4000] ;  /* 0x00400000ce1c783b */ /* 0x000ee20000004200 */
[----:B------:R-:W-:-:S02]  /*e900*/  LOP3.LUT R129, R89, R239, R106, 0x96, !PT ;  /* 0x000000ef59817212 */ /* 0x000fc400078e966a */
[----:B-1----:R-:W-:Y:S01]  /*e910*/  LOP3.LUT R5, R0, 0xff, RZ, 0xc0, !PT ;  /* 0x000000ff00057812 */ /* 0x002fe200078ec0ff */
[--C-:B------:R-:W-:Y:S01]  /*e920*/  HSET2.LE.AND R0, R4, R176.reuse, PT ;  /* 0x000000b004007233 */ /* 0x100fe20003803000 */
[----:B------:R-:W-:Y:S02]  /*e930*/  LDSM.16.MT88.4 R32, [R206+0x4400] ;  /* 0x00440000ce20783b */ /* 0x000fe40000004200 */
[----:B------:R-:W-:Y:S01]  /*e940*/  PRMT R5, R5, 0x5410, R2 ;  /* 0x0000541005057816 */ /* 0x000fe20000000002 */
[----:B------:R-:W-:Y:S01]  /*e950*/  IMAD.WIDE.U32 R2, R55, -0x326172a9, RZ ;  /* 0xcd9e8d5737027825 */ /* 0x000fe200078e00ff */
[----:B--2---:R-:W-:Y:S01]  /*e960*/  LOP3.LUT R18, R156, R0, RZ, 0xc0, !PT ;  /* 0x000000009c127212 */ /* 0x004fe200078ec0ff */
[--C-:B------:R-:W-:Y:S02]  /*e970*/  HSET2.LE.AND R0, R14, R176.reuse, PT ;  /* 0x000000b00e007233 */ /* 0x100fe40003803000 */
[--C-:B------:R-:W-:Y:S02]  /*e980*/  HSET2.LE.AND R4, R15, R176.reuse, PT ;  /* 0x000000b00f047233 */ /* 0x100fe40003803000 */
[----:B------:R-:W-:Y:S01]  /*e990*/  HSET2.LE.AND R5, R5, R176, PT ;  /* 0x000000b005057233 */ /* 0x000fe20003803000 */
[----:B------:R-:W-:-:S02]  /*e9a0*/  LOP3.LUT R15, R2, 0xffff, RZ, 0xc0, !PT ;  /* 0x0000ffff020f7812 */ /* 0x000fc400078ec0ff */
[----:B------:R-:W-:Y:S02]  /*e9b0*/  LOP3.LUT R17, R157, R0, RZ, 0xc0, !PT ;  /* 0x000000009d117212 */ /* 0x000fe400078ec0ff */
[----:B------:R-:W-:Y:S02]  /*e9c0*/  LOP3.LUT R0, R3, R242, R40, 0x96, !PT ;  /* 0x000000f203007212 */ /* 0x000fe400078e9628 */
[----:B------:R-:W-:Y:S02]  /*e9d0*/  LOP3.LUT R19, R155, R4, RZ, 0xc0, !PT ;  /* 0x000000049b137212 */ /* 0x000fe400078ec0ff */
[----:B------:R-:W-:Y:S02]  /*e9e0*/  LOP3.LUT R16, R158, R5, RZ, 0xc0, !PT ;  /* 0x000000059e107212 */ /* 0x000fe400078ec0ff */
[----:B------:R-:W-:Y:S02]  /*e9f0*/  LOP3.LUT R14, R2, 0xff, RZ, 0xc0, !PT ;  /* 0x000000ff020e7812 */ /* 0x000fe400078ec0ff */
[----:B------:R-:W-:-:S02]  /*ea00*/  SHF.R.U32.HI R4, RZ, 0x8, R15 ;  /* 0x00000008ff047819 */ /* 0x000fc4000001160f */
[--C-:B------:R-:W-:Y:S02]  /*ea10*/  SHF.R.U32.HI R5, RZ, 0x10, R2.reuse ;  /* 0x00000010ff057819 */ /* 0x100fe40000011602 */
[----:B------:R-:W-:Y:S02]  /*ea20*/  SHF.R.U32.HI R21, RZ, 0x18, R2 ;  /* 0x00000018ff157819 */ /* 0x000fe40000011602 */
[----:B------:R-:W-:Y:S02]  /*ea30*/  LOP3.LUT R2, R0, 0xffff, RZ, 0xc0, !PT ;  /* 0x0000ffff00027812 */ /* 0x000fe400078ec0ff */
[----:B------:R-:W-:Y:S02]  /*ea40*/  SHF.R.U32.HI R3, RZ, 0x10, R0 ;  /* 0x00000010ff037819 */ /* 0x000fe40000011600 */
[----:B------:R-:W-:Y:S02]  /*ea50*/  PRMT R4, R14, 0x5410, R4 ;  /* 0x000054100e047816 */ /* 0x000fe40000000004 */
[----:B------:R-:W-:-:S02]  /*ea60*/  LOP3.LUT R20, R5, 0xff, RZ, 0xc0, !PT ;  /* 0x000000ff05147812 */ /* 0x000fc400078ec0ff */
[----:B------:R-:W-:Y:S02]  /*ea70*/  SHF.R.U32.HI R5, RZ, 0x8, R2 ;  /* 0x00000008ff057819 */ /* 0x000fe40000011602 */
[----:B------:R-:W-:Y:S02]  /*ea80*/  SHF.R.U32.HI R14, RZ, 0x18, R0 ;  /* 0x00000018ff0e7819 */ /* 0x000fe40000011600 */
[----:B------:R-:W-:Y:S02]  /*ea90*/  LOP3.LUT R2, R3, 0xff, RZ, 0xc0, !PT ;  /* 0x000000ff03027812 */ /* 0x000fe400078ec0ff */
[----:B------:R-:W-:Y:S01]  /*eaa0*/  LOP3.LUT R15, R0, 0xff, RZ, 0xc0, !PT ;  /* 0x000000ff000f7812 */ /* 0x000fe200078ec0ff */
[----:B------:R-:W-:Y:S01]  /*eab0*/  HSET2.LE.AND R0, R4, R176, PT ;  /* 0x000000b004007233 */ /* 0x000fe20003803000 */
[----:B------:R-:W-:Y:S02]  /*eac0*/  PRMT R3, R20, 0x5410, R21 ;  /* 0x0000541014037816 */ /* 0x000fe40000000015 */
[----:B------:R-:W-:-:S02]  /*ead0*/  PRMT R2, R2, 0x5410, R14 ;  /* 0x0000541002027816 */ /* 0x000fc4000000000e */
[----:B------:R-:W-:Y:S02]  /*eae0*/  PRMT R4, R15, 0x5410, R5 ;  /* 0x000054100f047816 */ /* 0x000fe40000000005 */
[----:B------:R-:W-:Y:S01]  /*eaf0*/  LOP3.LUT R22, R216, R0, RZ, 0xc0, !PT ;  /* 0x00000000d8167212 */ /* 0x000fe200078ec0ff */
[--C-:B------:R-:W-:Y:S02]  /*eb00*/  HSET2.LE.AND R0, R3, R176.reuse, PT ;  /* 0x000000b003007233 */ /* 0x100fe40003803000 */
[--C-:B------:R-:W-:Y:S01]  /*eb10*/  HSET2.LE.AND R5, R2, R176.reuse, PT ;  /* 0x000000b002057233 */ /* 0x100fe20003803000 */
[----:B------:R-:W-:Y:S01]  /*eb20*/  IMAD.WIDE.U32 R2, R23, -0x2daee0ad, RZ ;  /* 0xd2511f5317027825 */ /* 0x000fe200078e00ff */
[----:B------:R-:W-:Y:S01]  /*eb30*/  HSET2.LE.AND R4, R4, R176, PT ;  /* 0x000000b004047233 */ /* 0x000fe20003803000 */
[----:B------:R-:W-:-:S03]  /*eb40*/  LOP3.LUT R23, R215, R0, RZ, 0xc0, !PT ;  /* 0x00000000d7177212 */ /* 0x000fc600078ec0ff */
[----:B------:R-:W-:Y:S02]  /*eb50*/  LOP3.LUT R0, R2, 0xffff, RZ, 0xc0, !PT ;  /* 0x0000ffff02007812 */ /* 0x000fe400078ec0ff */
[----:B------:R-:W-:Y:S02]  /*eb60*/  LOP3.LUT R20, R214, R4, RZ, 0xc0, !PT ;  /* 0x00000004d6147212 */ /* 0x000fe400078ec0ff */
[----:B------:R-:W-:Y:S02]  /*eb70*/  SHF.R.U32.HI R4, RZ, 0x8, R0 ;  /* 0x00000008ff047819 */ /* 0x000fe40000011600 */
[----:B------:R-:W-:Y:S02]  /*eb80*/  LOP3.LUT R0, R3, R237, R58, 0x96, !PT ;  /* 0x000000ed03007212 */ /* 0x000fe400078e963a */
[----:B------:R-:W-:Y:S02]  /*eb90*/  LOP3.LUT R21, R213, R5, RZ, 0xc0, !PT ;  /* 0x00000005d5157212 */ /* 0x000fe400078ec0ff */
[----:B------:R-:W-:-:S02]  /*eba0*/  LOP3.LUT R5, R2, 0xff, RZ, 0xc0, !PT ;  /* 0x000000ff02057812 */ /* 0x000fc400078ec0ff */
[--C-:B------:R-:W-:Y:S02]  /*ebb0*/  SHF.R.U32.HI R3, RZ, 0x10, R2.reuse ;  /* 0x00000010ff037819 */ /* 0x100fe40000011602 */
[----:B------:R-:W-:Y:S02]  /*ebc0*/  SHF.R.U32.HI R15, RZ, 0x18, R2 ;  /* 0x00000018ff0f7819 */ /* 0x000fe40000011602 */
[----:B------:R-:W-:Y:S02]  /*ebd0*/  LOP3.LUT R2, R0, 0xffff, RZ, 0xc0, !PT ;  /* 0x0000ffff00027812 */ /* 0x000fe400078ec0ff */
[----:B------:R-:W-:Y:S01]  /*ebe0*/  LOP3.LUT R106, R57, R239, R80, 0x96, !PT ;  /* 0x000000ef396a7212 */ /* 0x000fe200078e9650 */
[----:B----4-:R-:W-:Y:S01]  /*ebf0*/  HMMA.16816.F32.BF16 R52, R16, R24, RZ ;  /* 0x000000181034723c */ /* 0x010fe200000418ff */
[----:B------:R-:W-:Y:S02]  /*ec00*/  LOP3.LUT R57, R41, R238, R64, 0x96, !PT ;  /* 0x000000ee29397212 */ /* 0x000fe400078e9640 */
[----:B------:R-:W-:Y:S01]  /*ec10*/  PRMT R14, R5, 0x5410, R4 ;  /* 0x00005410050e7816 */ /* 0x000fe20000000004 */
[----:B------:R-:W1:Y:S01]  /*ec20*/  LDSM.16.MT88.4 R40, [R205+0x4400] ;  /* 0x00440000cd28783b */ /* 0x000e620000004200 */
[----:B------:R-:W-:-:S02]  /*ec30*/  LOP3.LUT R3, R3, 0xff, RZ, 0xc0, !PT ;  /* 0x000000ff03037812 */ /* 0x000fc400078ec0ff */
[----:B------:R-:W-:Y:S01]  /*ec40*/  SHF.R.U32.HI R5, RZ, 0x8, R2 ;  /* 0x00000008ff057819 */ /* 0x000fe20000011602 */
[----:B---3--:R-:W-:Y:S01]  /*ec50*/  HMMA.16816.F32.BF16 R64, R16, R28, RZ ;  /* 0x0000001c1040723c */ /* 0x008fe200000418ff */
[----:B------:R-:W-:Y:S02]  /*ec60*/  SHF.R.U32.HI R4, RZ, 0x10, R0 ;  /* 0x00000010ff047819 */ /* 0x000fe40000011600 */
[----:B------:R-:W-:-:S05]  /*ec70*/  PRMT R2, R3, 0x5410, R15 ;  /* 0x0000541003027816 */ /* 0x000fca000000000f */
[----:B------:R-:W-:Y:S01]  /*ec80*/  HMMA.16816.F32.BF16 R44, R16, R26, RZ ;  /* 0x0000001a102c723c */ /* 0x000fe200000418ff */
[----:B------:R-:W-:-:S07]  /*ec90*/  LOP3.LUT R4, R4, 0xff, RZ, 0xc0, !PT ;  /* 0x000000ff04047812 */ /* 0x000fce00078ec0ff */
[----:B------:R-:W-:Y:S07]  /*eca0*/  HMMA.16816.F32.BF16 R60, R16, R30, RZ ;  /* 0x0000001e103c723c */ /* 0x000fee00000418ff */
[----:B------:R-:W-:Y:S02]  /*ecb0*/  LOP3.LUT R16, R0, 0xff, RZ, 0xc0, !PT ;  /* 0x000000ff00107812 */ /* 0x000fe400078ec0ff */
[----:B------:R-:W-:Y:S02]  /*ecc0*/  SHF.R.U32.HI R17, RZ, 0x18, R0 ;  /* 0x00000018ff117819 */ /* 0x000fe40000011600 */
[----:B------:R-:W-:Y:S01]  /*ecd0*/  PRMT R3, R16, 0x5410, R5 ;  /* 0x0000541010037816 */ /* 0x000fe20000000005 */
[--C-:B------:R-:W-:Y:S01]  /*ece0*/  HSET2.LE.AND R0, R14, R176.reuse, PT ;  /* 0x000000b00e007233 */ /* 0x100fe20003803000 */
[----:B------:R-:W-:Y:S01]  /*ecf0*/  PRMT R4, R4, 0x5410, R17 ;  /* 0x0000541004047816 */ /* 0x000fe20000000011 */
[----:B------:R-:W-:-:S02]  /*ed00*/  HSET2.LE.AND R2, R2, R176, PT ;  /* 0x000000b002027233 */ /* 0x000fc40003803000 */
[--C-:B------:R-:W-:Y:S01]  /*ed10*/  HSET2.LE.AND R3, R3, R176.reuse, PT ;  /* 0x000000b003037233 */ /* 0x100fe20003803000 */
[----:B------:R-:W-:Y:S01]  /*ed20*/  LOP3.LUT R18, R159, R0, RZ, 0xc0, !PT ;  /* 0x000000009f127212 */ /* 0x000fe200078ec0ff */
[----:B------:R-:W-:Y:S01]  /*ed30*/  HSET2.LE.AND R0, R4, R176, PT ;  /* 0x000000b004007233 */ /* 0x000fe20003803000 */
[----:B------:R-:W-:Y:S02]  /*ed40*/  LOP3.LUT R19, R160, R2, RZ, 0xc0, !PT ;  /* 0x00000002a0137212 */ /* 0x000fe400078ec0ff */
[----:B------:R-:W-:Y:S01]  /*ed50*/  LOP3.LUT R16, R161, R3, RZ, 0xc0, !PT ;  /* 0x00000003a1107212 */ /* 0x000fe200078ec0ff */
[----:B------:R-:W-:Y:S01]  /*ed60*/  IMAD.WIDE.U32 R2, R57, -0x2daee0ad, RZ ;  /* 0xd2511f5339027825 */ /* 0x000fe200078e00ff */
[----:B------:R-:W-:-:S03]  /*ed70*/  LOP3.LUT R17, R163, R0, RZ, 0xc0, !PT ;  /* 0x00000000a3117212 */ /* 0x000fc600078ec0ff */
[----:B------:R-:W-:Y:S01]  /*ed80*/  IMAD.WIDE.U32 R4, R74, -0x2daee0ad, RZ ;  /* 0xd2511f534a047825 */ /* 0x000fe200078e00ff */
[----:B------:R-:W-:-:S03]  /*ed90*/  LOP3.LUT R0, R2, 0xffff, RZ, 0xc0, !PT ;  /* 0x0000ffff02007812 */ /* 0x000fc600078ec0ff */
[----:B------:R-:W-:Y:S01]  /*eda0*/  IMAD.WIDE.U32 R90, R72, -0x2daee0ad, RZ ;  /* 0xd2511f53485a7825 */ /* 0x000fe200078e00ff */
[----:B------:R-:W-:Y:S03]  /*edb0*/  HMMA.16816.F32.BF16 R68, R20, R24, RZ ;  /* 0x000000181444723c */ /* 0x000fe600000418ff */
[----:B------:R-:W-:-:S04]  /*edc0*/  IMAD.WIDE.U32 R102, R73, -0x2daee0ad, RZ ;  /* 0xd2511f5349667825 */ /* 0x000fc800078e00ff */
[----:B------:R-:W-:Y:S02]  /*edd0*/  LOP3.LUT R24, R91, R236, R4, 0x96, !PT ;  /* 0x000000ec5b187212 */ /* 0x000fe400078e9604 */
[----:B------:R-:W-:Y:S02]  /*ede0*/  SHF.R.U32.HI R4, RZ, 0x8, R0 ;  /* 0x00000008ff047819 */ /* 0x000fe40000011600 */
[----:B------:R-:W-:Y:S02]  /*edf0*/  LOP3.LUT R25, R5, R239, R82, 0x96, !PT ;  /* 0x000000ef05197212 */ /* 0x000fe400078e9652 */
[----:B------:R-:W-:Y:S01]  /*ee00*/  LOP3.LUT R0, R3, R237, R76, 0x96, !PT ;  /* 0x000000ed03007212 */ /* 0x000fe200078e964c */
[----:B------:R-:W-:Y:S01]  /*ee10*/  HMMA.16816.F32.BF16 R84, R20, R26, RZ ;  /* 0x0000001a1454723c */ /* 0x000fe200000418ff */
[----:B------:R-:W-:Y:S02]  /*ee20*/  LOP3.LUT R5, R2, 0xff, RZ, 0xc0, !PT ;  /* 0x000000ff02057812 */ /* 0x000fe400078ec0ff */
[----:B------:R-:W-:-:S02]  /*ee30*/  SHF.R.U32.HI R3, RZ, 0x10, R2 ;  /* 0x00000010ff037819 */ /* 0x000fc40000011602 */
[----:B------:R-:W-:-:S03]  /*ee40*/  PRMT R14, R5, 0x5410, R4 ;  /* 0x00005410050e7816 */ /* 0x000fc60000000004 */
[----:B------:R-:W-:Y:S01]  /*ee50*/  HMMA.16816.F32.BF16 R48, R20, R28, RZ ;  /* 0x0000001c1430723c */ /* 0x000fe200000418ff */
[----:B------:R-:W-:Y:S02]  /*ee60*/  LOP3.LUT R3, R3, 0xff, RZ, 0xc0, !PT ;  /* 0x000000ff03037812 */ /* 0x000fe400078ec0ff */
[----:B------:R-:W-:-:S05]  /*ee70*/  SHF.R.U32.HI R4, RZ, 0x10, R0 ;  /* 0x00000010ff047819 */ /* 0x000fca0000011600 */
[----:B------:R-:W-:Y:S01]  /*ee80*/  HMMA.16816.F32.BF16 R72, R20, R30, RZ ;  /* 0x0000001e1448723c */ /* 0x000fe200000418ff */
[----:B------:R-:W-:Y:S01]  /*ee90*/  SHF.R.U32.HI R15, RZ, 0x18, R0 ;  /* 0x00000018ff0f7819 */ /* 0x000fe20000011600 */
[----:B------:R-:W2:Y:S05]  /*eea0*/  LDSM.16.MT88.4 R28, [R205+0x4800] ;  /* 0x00480000cd1c783b */ /* 0x000eaa0000004200 */
[----:B------:R-:W-:Y:S02]  /*eeb0*/  SHF.R.U32.HI R21, RZ, 0x18, R2 ;  /* 0x00000018ff157819 */ /* 0x000fe40000011602 */
[----:B------:R-:W-:Y:S02]  /*eec0*/  LOP3.LUT R2, R0, 0xffff, RZ, 0xc0, !PT ;  /* 0x0000ffff00027812 */ /* 0x000fe400078ec0ff */
[----:B------:R-:W-:-:S02]  /*eed0*/  LOP3.LUT R4, R4, 0xff, RZ, 0xc0, !PT ;  /* 0x000000ff04047812 */ /* 0x000fc400078ec0ff */
[----:B------:R-:W-:Y:S02]  /*eee0*/  SHF.R.U32.HI R5, RZ, 0x8, R2 ;  /* 0x00000008ff057819 */ /* 0x000fe40000011602 */
[----:B------:R-:W-:Y:S02]  /*eef0*/  PRMT R2, R3, 0x5410, R21 ;  /* 0x0000541003027816 */ /* 0x000fe40000000015 */
[----:B------:R-:W-:Y:S01]  /*ef00*/  LOP3.LUT R20, R0, 0xff, RZ, 0xc0, !PT ;  /* 0x000000ff00147812 */ /* 0x000fe200078ec0ff */
[--C-:B------:R-:W-:Y:S01]  /*ef10*/  HSET2.LE.AND R0, R14, R176.reuse, PT ;  /* 0x000000b00e007233 */ /* 0x100fe20003803000 */
[----:B------:R-:W-:Y:S01]  /*ef20*/  PRMT R3, R4, 0x5410, R15 ;  /* 0x0000541004037816 */ /* 0x000fe2000000000f */
[--C-:B------:R-:W-:Y:S01]  /*ef30*/  HSET2.LE.AND R2, R2, R176.reuse, PT ;  /* 0x000000b002027233 */ /* 0x100fe20003803000 */
[----:B------:R-:W-:Y:S02]  /*ef40*/  IMAD.WIDE.U32 R14, R25, -0x326172a9, RZ ;  /* 0xcd9e8d57190e7825 */ /* 0x000fe400078e00ff */
[----:B------:R-:W-:Y:S01]  /*ef50*/  LOP3.LUT R22, R148, R0, RZ, 0xc0, !PT ;  /* 0x0000000094167212 */ /* 0x000fe200078ec0ff */
[----:B------:R-:W-:Y:S01]  /*ef60*/  HSET2.LE.AND R0, R3, R176, PT ;  /* 0x000000b003007233 */ /* 0x000fe20003803000 */
[----:B------:R-:W-:Y:S01]  /*ef70*/  LOP3.LUT R23, R212, R2, RZ, 0xc0, !PT ;  /* 0x00000002d4177212 */ /* 0x000fe200078ec0ff */
[----:B------:R-:W-:Y:S01]  /*ef80*/  IMAD.WIDE.U32 R2, R24, -0x326172a9, RZ ;  /* 0xcd9e8d5718027825 */ /* 0x000fe200078e00ff */
[----:B------:R-:W-:-:S02]  /*ef90*/  PRMT R5, R20, 0x5410, R5 ;  /* 0x0000541014057816 */ /* 0x000fc40000000005 */
[----:B------:R-:W-:Y:S01]  /*efa0*/  LOP3.LUT R21, R210, R0, RZ, 0xc0, !PT ;  /* 0x00000000d2157212 */ /* 0x000fe200078ec0ff */
[----:B-1----:R-:W-:Y:S01]  /*efb0*/  HMMA.16816.F32.BF16 R76, R16, R40, R52 ;  /* 0x00000028104c723c */ /* 0x002fe20000041834 */
[----:B------:R-:W-:Y:S01]  /*efc0*/  LOP3.LUT R0, R3, R242, R14, 0x96, !PT ;  /* 0x000000f203007212 */ /* 0x000fe200078e960e */
[----:B------:R-:W-:Y:S01]  /*efd0*/  HSET2.LE.AND R4, R5, R176, PT ;  /* 0x000000b005047233 */ /* 0x000fe20003803000 */
[----:B------:R-:W-:Y:S02]  /*efe0*/  LOP3.LUT R89, R103, R236, R56, 0x96, !PT ;  /* 0x000000ec67597212 */ /* 0x000fe400078e9638 */
[----:B------:R-:W-:-:S03]  /*eff0*/  LOP3.LUT R3, R2, 0xffff, RZ, 0xc0, !PT ;  /* 0x0000ffff02037812 */ /* 0x000fc600078ec0ff */
[----:B------:R-:W-:Y:S01]  /*f000*/  HMMA.16816.F32.BF16 R80, R16, R32, R64 ;  /* 0x000000201050723c */ /* 0x000fe20000041840 */
[----:B------:R-:W-:Y:S02]  /*f010*/  SHF.R.U32.HI R14, RZ, 0x8, R3 ;  /* 0x00000008ff0e7819 */ /* 0x000fe40000011603 */
[----:B------:R-:W-:-:S05]  /*f020*/  SHF.R.U32.HI R3, RZ, 0x10, R0 ;  /* 0x00000010ff037819 */ /* 0x000fca0000011600 */
[----:B------:R-:W-:Y:S01]  /*f030*/  HMMA.16816.F32.BF16 R56, R16, R42, R44 ;  /* 0x0000002a1038723c */ /* 0x000fe2000004182c */
[----:B------:R-:W-:Y:S01]  /*f040*/  LOP3.LUT R20, R211, R4, RZ, 0xc0, !PT ;  /* 0x00000004d3147212 */ /* 0x000fe200078ec0ff */
[----:B------:R-:W-:-:S06]  /*f050*/  IMAD.WIDE.U32 R24, R106, -0x326172a9, RZ ;  /* 0xcd9e8d576a187825 */ /* 0x000fcc00078e00ff */
[----:B------:R-:W-:Y:S01]  /*f060*/  HMMA.16816.F32.BF16 R52, R16, R34, R60 ;  /* 0x000000221034723c */ /* 0x000fe2000004183c */
[----:B------:R-:W-:Y:S01]  /*f070*/  LOP3.LUT R5, R0, 0xff, RZ, 0xc0, !PT ;  /* 0x000000ff00057812 */ /* 0x000fe200078ec0ff */
[----:B------:R-:W1:Y:S05]  /*f080*/  LDSM.16.MT88.4 R44, [R206+0x4800] ;  /* 0x00480000ce2c783b */ /* 0x000e6a0000004200 */
[----:B------:R-:W-:Y:S02]  /*f090*/  LOP3.LUT R16, R2, 0xff, RZ, 0xc0, !PT ;  /* 0x000000ff02107812 */ /* 0x000fe400078ec0ff */
[--C-:B------:R-:W-:Y:S02]  /*f0a0*/  SHF.R.U32.HI R17, RZ, 0x10, R2.reuse ;  /* 0x00000010ff117819 */ /* 0x100fe40000011602 */
[----:B------:R-:W-:-:S02]  /*f0b0*/  SHF.R.U32.HI R18, RZ, 0x18, R2 ;  /* 0x00000018ff127819 */ /* 0x000fc40000011602 */
[----:B------:R-:W-:-:S04]  /*f0c0*/  LOP3.LUT R2, R0, 0xffff, RZ, 0xc0, !PT ;  /* 0x0000ffff00027812 */ /* 0x000fc800078ec0ff */
[----:B------:R-:W-:Y:S02]  /*f0d0*/  SHF.R.U32.HI R4, RZ, 0x8, R2 ;  /* 0x00000008ff047819 */ /* 0x000fe40000011602 */
[----:B------:R-:W-:Y:S02]  /*f0e0*/  SHF.R.U32.HI R2, RZ, 0x18, R0 ;  /* 0x00000018ff027819 */ /* 0x000fe40000011600 */
[----:B------:R-:W-:Y:S02]  /*f0f0*/  LOP3.LUT R0, R3, 0xff, RZ, 0xc0, !PT ;  /* 0x000000ff03007812 */ /* 0x000fe400078ec0ff */
[----:B------:R-:W-:Y:S02]  /*f100*/  PRMT R3, R5, 0x5410, R4 ;  /* 0x0000541005037816 */ /* 0x000fe40000000004 */
[----:B------:R-:W-:Y:S02]  /*f110*/  PRMT R14, R16, 0x5410, R14 ;  /* 0x00005410100e7816 */ /* 0x000fe4000000000e */
[----:B------:R-:W-:-:S02]  /*f120*/  PRMT R2, R0, 0x5410, R2 ;  /* 0x0000541000027816 */ /* 0x000fc40000000002 */
[----:B------:R-:W-:Y:S01]  /*f130*/  LOP3.LUT R4, R17, 0xff, RZ, 0xc0, !PT ;  /* 0x000000ff11047812 */ /* 0x000fe200078ec0ff */
[--C-:B------:R-:W-:Y:S02]  /*f140*/  HSET2.LE.AND R0, R3, R176.reuse, PT ;  /* 0x000000b003007233 */ /* 0x100fe40003803000 */
[--C-:B------:R-:W-:Y:S01]  /*f150*/  HSET2.LE.AND R2, R2, R176.reuse, PT ;  /* 0x000000b002027233 */ /* 0x100fe20003803000 */
[----:B------:R-:W-:Y:S01]  /*f160*/  PRMT R4, R4, 0x5410, R18 ;  /* 0x0000541004047816 */ /* 0x000fe20000000012 */
[--C-:B------:R-:W-:Y:S01]  /*f170*/  HSET2.LE.AND R3, R14, R176.reuse, PT ;  /* 0x000000b00e037233 */ /* 0x100fe20003803000 */
[----:B------:R-:W-:Y:S02]  /*f180*/  LOP3.LUT R16, R167, R0, RZ, 0xc0, !PT ;  /* 0x00000000a7107212 */ /* 0x000fe400078ec0ff */
[----:B------:R-:W-:Y:S01]  /*f190*/  LOP3.LUT R17, R166, R2, RZ, 0xc0, !PT ;  /* 0x00000002a6117212 */ /* 0x000fe200078ec0ff */
[----:B------:R-:W-:Y:S01]  /*f1a0*/  HSET2.LE.AND R0, R4, R176, PT ;  /* 0x000000b004007233 */ /* 0x000fe20003803000 */
[----:B------:R-:W-:Y:S01]  /*f1b0*/  LOP3.LUT R18, R164, R3, RZ, 0xc0, !PT ;  /* 0x00000003a4127212 */ /* 0x000fe200078ec0ff */
[----:B------:R-:W-:-:S03]  /*f1c0*/  IMAD.WIDE.U32 R2, R89, -0x326172a9, RZ ;  /* 0xcd9e8d5759027825 */ /* 0x000fc600078e00ff */
[----:B------:R-:W-:Y:S02]  /*f1d0*/  LOP3.LUT R19, R165, R0, RZ, 0xc0, !PT ;  /* 0x00000000a5137212 */ /* 0x000fe400078ec0ff */
[----:B------:R-:W-:Y:S02]  /*f1e0*/  LOP3.LUT R0, R3, R242, R24, 0x96, !PT ;  /* 0x000000f203007212 */ /* 0x000fe400078e9618 */
[----:B------:R-:W-:Y:S02]  /*f1f0*/  LOP3.LUT R5, R2, 0xffff, RZ, 0xc0, !PT ;  /* 0x0000ffff02057812 */ /* 0x000fe400078ec0ff */
[----:B------:R-:W-:Y:S02]  /*f200*/  LOP3.LUT R3, R0, 0xffff, RZ, 0xc0, !PT ;  /* 0x0000ffff00037812 */ /* 0x000fe400078ec0ff */
[----:B------:R-:W-:Y:S01]  /*f210*/  SHF.R.U32.HI R4, RZ, 0x10, R0 ;  /* 0x00000010ff047819 */ /* 0x000fe20000011600 */
[----:B------:R-:W-:Y:S01]  /*f220*/  HMMA.16816.F32.BF16 R64, R20, R40, R68 ;  /* 0x000000281440723c */ /* 0x000fe20000041844 */
[----:B------:R-:W-:-:S02]  /*f230*/  LOP3.LUT R26, R15, R238, R128, 0x96, !PT ;  /* 0x000000ee0f1a7212 */ /* 0x000fc400078e9680 */
[----:B------:R-:W-:Y:S02]  /*f240*/  LOP3.LUT R15, R0, 0xff, RZ, 0xc0, !PT ;  /* 0x000000ff000f7812 */ /* 0x000fe400078ec0ff */
[----:B------:R-:W-:Y:S02]  /*f250*/  SHF.R.U32.HI R14, RZ, 0x18, R0 ;  /* 0x00000018ff0e7819 */ /* 0x000fe40000011600 */
[----:B------:R-:W-:Y:S01]  /*f260*/  SHF.R.U32.HI R0, RZ, 0x8, R3 ;  /* 0x00000008ff007819 */ /* 0x000fe20000011603 */
[----:B------:R-:W-:Y:S01]  /*f270*/  HMMA.16816.F32.BF16 R92, R20, R32, R48 ;  /* 0x00000020145c723c */ /* 0x000fe20000041830 */
[----:B------:R-:W-:Y:S02]  /*f280*/  SHF.R.U32.HI R5, RZ, 0x8, R5 ;  /* 0x00000008ff057819 */ /* 0x000fe40000011605 */
[----:B------:R-:W-:-:S05]  /*f290*/  LOP3.LUT R3, R4, 0xff, RZ, 0xc0, !PT ;  /* 0x000000ff04037812 */ /* 0x000fca00078ec0ff */
[----:B------:R-:W-:Y:S01]  /*f2a0*/  HMMA.16816.F32.BF16 R40, R20, R42, R84 ;  /* 0x0000002a1428723c */ /* 0x000fe20000041854 */
[----:B------:R-:W-:-:S07]  /*f2b0*/  PRMT R0, R15, 0x5410, R0 ;  /* 0x000054100f007816 */ /* 0x000fce0000000000 */
[----:B------:R-:W-:Y:S01]  /*f2c0*/  HMMA.16816.F32.BF16 R60, R20, R34, R72 ;  /* 0x00000022143c723c */ /* 0x000fe20000041848 */
[----:B------:R-:W-:Y:S01]  /*f2d0*/  HSET2.LE.AND R0, R0, R176, PT ;  /* 0x000000b000007233 */ /* 0x000fe20003803000 */
[----:B------:R-:W-:Y:S01]  /*f2e0*/  STL.64 [R1+0xb8], R150 ;  /* 0x0000b89601007387 */ /* 0x000fe20000100a00 */
[----:B------:R-:W-:-:S03]  /*f2f0*/  IMAD.WIDE.U32 R98, R127, -0x2daee0ad, RZ ;  /* 0xd2511f537f627825 */ /* 0x000fc600078e00ff */
[----:B------:R3:W5:Y:S01]  /*f300*/  LDL.LU R224, [R1+0x34c] ;  /* 0x00034c0001e07983 */ /* 0x0007620000300800 */
[----:B------:R-:W-:Y:S02]  /*f310*/  LOP3.LUT R21, R2, 0xff, RZ, 0xc0, !PT ;  /* 0x000000ff02157812 */ /* 0x000fe400078ec0ff */
[--C-:B------:R-:W-:Y:S01]  /*f320*/  SHF.R.U32.HI R22, RZ, 0x10, R2.reuse ;  /* 0x00000010ff167819 */ /* 0x100fe20000011602 */
[----:B--2---:R-:W-:Y:S01]  /*f330*/  HMMA.16816.F32.BF16 R68, R16, R28, R76 ;  /* 0x0000001c1044723c */ /* 0x004fe2000004184c */
[----:B------:R-:W-:Y:S01]  /*f340*/  SHF.R.U32.HI R20, RZ, 0x18, R2 ;  /* 0x00000018ff147819 */ /* 0x000fe20000011602 */
[----:B------:R3:W5:Y:S01]  /*f350*/  LDL.LU R221, [R1+0x348] ;  /* 0x0003480001dd7983 */ /* 0x0007620000300800 */
[----:B------:R-:W-:Y:S02]  /*f360*/  PRMT R5, R21, 0x5410, R5 ;  /* 0x0000541015057816 */ /* 0x000fe40000000005 */
[----:B------:R-:W-:Y:S01]  /*f370*/  PRMT R2, R3, 0x5410, R14 ;  /* 0x0000541003027816 */ /* 0x000fe2000000000e */
[----:B------:R3:W5:Y:S01]  /*f380*/  LDL.LU.64 R222, [R1+0x340] ;  /* 0x0003400001de7983 */ /* 0x0007620000300a00 */
[----:B------:R-:W-:Y:S01]  /*f390*/  LOP3.LUT R4, R22, 0xff, RZ, 0xc0, !PT ;  /* 0x000000ff16047812 */ /* 0x000fe200078ec0ff */
[----:B------:R-:W-:-:S02]  /*f3a0*/  HSET2.LE.AND R3, R5, R176, PT ;  /* 0x000000b005037233 */ /* 0x000fc40003803000 */
[--C-:B------:R-:W-:Y:S01]  /*f3b0*/  HSET2.LE.AND R2, R2, R176.reuse, PT ;  /* 0x000000b002027233 */ /* 0x100fe20003803000 */
[----:B------:R-:W-:Y:S01]  /*f3c0*/  PRMT R4, R4, 0x5410, R20 ;  /* 0x0000541004047816 */ /* 0x000fe20000000014 */
[----:B-1----:R-:W-:Y:S01]  /*f3d0*/  HMMA.16816.F32.BF16 R84, R16, R44, R80 ;  /* 0x0000002c1054723c */ /* 0x002fe20000041850 */
[----:B------:R-:W-:Y:S01]  /*f3e0*/  LOP3.LUT R20, R209, R0, RZ, 0xc0, !PT ;  /* 0x00000000d1147212 */ /* 0x000fe200078ec0ff */
[----:B------:R3:W5:Y:S01]  /*f3f0*/  LDL.LU R216, [R1+0x33c] ;  /* 0x00033c0001d87983 */ /* 0x0007620000300800 */
[----:B------:R-:W-:Y:S01]  /*f400*/  LOP3.LUT R21, R208, R2, RZ, 0xc0, !PT ;  /* 0x00000002d0157212 */ /* 0x000fe200078ec0ff */
[----:B------:R-:W-:Y:S01]  /*f410*/  HSET2.LE.AND R0, R4, R176, PT ;  /* 0x000000b004007233 */ /* 0x000fe20003803000 */
[----:B------:R-:W-:Y:S01]  /*f420*/  LOP3.LUT R22, R207, R3, RZ, 0xc0, !PT ;  /* 0x00000003cf167212 */ /* 0x000fe200078ec0ff */
[----:B------:R-:W-:Y:S01]  /*f430*/  IMAD.WIDE.U32 R2, R26, -0x2daee0ad, RZ ;  /* 0xd2511f531a027825 */ /* 0x000fe200078e00ff */
[----:B------:R-:W-:Y:S02]  /*f440*/  LDSM.16.MT88.4 R32, [R206+0x4c00] ;  /* 0x004c0000ce20783b */ /* 0x000fe40000004200 */
[----:B------:R-:W-:-:S02]  /*f450*/  LOP3.LUT R23, R204, R0, RZ, 0xc0, !PT ;  /* 0x00000000cc177212 */ /* 0x000fc400078ec0ff */
[----:B------:R-:W-:Y:S01]  /*f460*/  LOP3.LUT R0, R3, R237, R90, 0x96, !PT ;  /* 0x000000ed03007212 */ /* 0x000fe200078e965a */
[C---:B------:R-:W-:Y:S01]  /*f470*/  HMMA.16816.F32.BF16 R56, R16.reuse, R30, R56 ;  /* 0x0000001e1038723c */ /* 0x040fe20000041838 */
[----:B------:R-:W-:Y:S01]  /*f480*/  LOP3.LUT R14, R2, 0xffff, RZ, 0xc0, !PT ;  /* 0x0000ffff020e7812 */ /* 0x000fe200078ec0ff */
[----:B------:R3:W5:Y:S01]  /*f490*/  LDL.LU R215, [R1+0x338] ;  /* 0x0003380001d77983 */ /* 0x0007620000300800 */
[----:B------:R-:W-:Y:S01]  /*f4a0*/  LOP3.LUT R3, R0, 0xffff, RZ, 0xc0, !PT ;  /* 0x0000ffff00037812 */ /* 0x000fe200078ec0ff */
[----:B------:R-:W-:Y:S01]  /*f4b0*/  IMAD.WIDE.U32 R4, R126, -0x2daee0ad, RZ ;  /* 0xd2511f537e047825 */ /* 0x000fe200078e00ff */
[----:B------:R-:W-:Y:S01]  /*f4c0*/  SHF.R.U32.HI R15, RZ, 0x10, R2 ;  /* 0x00000010ff0f7819 */ /* 0x000fe20000011602 */
[----:B------:R3:W5:Y:S01]  /*f4d0*/  LDL.LU R214, [R1+0x334] ;  /* 0x0003340001d67983 */ /* 0x0007620000300800 */
[----:B------:R-:W-:Y:S01]  /*f4e0*/  SHF.R.U32.HI R14, RZ, 0x8, R14 ;  /* 0x00000008ff0e7819 */ /* 0x000fe2000001160e */
[----:B------:R-:W-:Y:S01]  /*f4f0*/  HMMA.16816.F32.BF16 R52, R16, R46, R52 ;  /* 0x0000002e1034723c */ /* 0x000fe20000041834 */
[----:B------:R-:W-:Y:S01]  /*f500*/  SHF.R.U32.HI R3, RZ, 0x8, R3 ;  /* 0x00000008ff037819 */ /* 0x000fe20000011603 */
[----:B------:R3:W5:Y:S01]  /*f510*/  LDL.LU R213, [R1+0x330] ;  /* 0x0003300001d57983 */ /* 0x0007620000300800 */
[----:B------:R-:W-:-:S04]  /*f520*/  LOP3.LUT R49, R5, R239, R142, 0x96, !PT ;  /* 0x000000ef05317212 */ /* 0x000fc800078e968e */
[----:B------:R-:W-:Y:S01]  /*f530*/  LOP3.LUT R18, R2, 0xff, RZ, 0xc0, !PT ;  /* 0x000000ff02127812 */ /* 0x000fe200078ec0ff */
[----:B------:R3:W5:Y:S01]  /*f540*/  LDL.LU R212, [R1+0x32c] ;  /* 0x00032c0001d47983 */ /* 0x0007620000300800 */
[----:B------:R-:W-:Y:S02]  /*f550*/  LOP3.LUT R16, R0, 0xff, RZ, 0xc0, !PT ;  /* 0x000000ff00107812 */ /* 0x000fe400078ec0ff */
[----:B------:R-:W-:Y:S01]  /*f560*/  SHF.R.U32.HI R17, RZ, 0x18, R2 ;  /* 0x00000018ff117819 */ /* 0x000fe20000011602 */
[----:B------:R3:W5:Y:S01]  /*f570*/  LDL.LU R211, [R1+0x328] ;  /* 0x0003280001d37983 */ /* 0x0007620000300800 */
[----:B------:R-:W-:Y:S02]  /*f580*/  LOP3.LUT R15, R15, 0xff, RZ, 0xc0, !PT ;  /* 0x000000ff0f0f7812 */ /* 0x000fe400078ec0ff */
[----:B------:R-:W-:Y:S01]  /*f590*/  PRMT R18, R18, 0x5410, R14 ;  /* 0x0000541012127816 */ /* 0x000fe2000000000e */
[----:B------:R3:W5:Y:S01]  /*f5a0*/  LDL.LU R210, [R1+0x324] ;  /* 0x0003240001d27983 */ /* 0x0007620000300800 */
[----:B------:R-:W-:-:S02]  /*f5b0*/  PRMT R3, R16, 0x5410, R3 ;  /* 0x0000541010037816 */ /* 0x000fc40000000003 */
[----:B------:R-:W-:Y:S01]  /*f5c0*/  LOP3.LUT R5, R25, R238, R130, 0x96, !PT ;  /* 0x000000ee19057212 */ /* 0x000fe200078e9682 */
[----:B------:R3:W5:Y:S01]  /*f5d0*/  LDL.LU R209, [R1+0x320] ;  /* 0x0003200001d17983 */ /* 0x0007620000300800 */
[----:B------:R-:W-:-:S03]  /*f5e0*/  SHF.R.U32.HI R14, RZ, 0x10, R0 ;  /* 0x00000010ff0e7819 */ /* 0x000fc60000011600 */
[----:B------:R-:W1:Y:S01]  /*f5f0*/  LDSM.16.MT88.4 R24, [R205+0x4c00] ;  /* 0x004c0000cd18783b */ /* 0x000e620000004200 */
[----:B------:R-:W-:Y:S02]  /*f600*/  PRMT R17, R15, 0x5410, R17 ;  /* 0x000054100f117816 */ /* 0x000fe40000000011 */
[----:B------:R-:W-:Y:S01]  /*f610*/  SHF.R.U32.HI R16, RZ, 0x18, R0 ;  /* 0x00000018ff107819 */ /* 0x000fe20000011600 */
[--C-:B------:R-:W-:Y:S01]  /*f620*/  HSET2.LE.AND R0, R3, R176.reuse, PT ;  /* 0x000000b003007233 */ /* 0x100fe20003803000 */
[----:B------:R-:W-:Y:S01]  /*f630*/  LOP3.LUT R15, R14, 0xff, RZ, 0xc0, !PT ;  /* 0x000000ff0e0f7812 */ /* 0x000fe200078ec0ff */
[--C-:B------:R-:W-:Y:S01]  /*f640*/  HSET2.LE.AND R3, R18, R176.reuse, PT ;  /* 0x000000b012037233 */ /* 0x100fe20003803000 */
[----:B------:R-:W-:Y:S01]  /*f650*/  LOP3.LUT R48, R99, R236, R4, 0x96, !PT ;  /* 0x000000ec63307212 */ /* 0x000fe200078e9604 */
[----:B------:R-:W-:Y:S01]  /*f660*/  IMAD.WIDE.U32 R4, R5, -0x2daee0ad, RZ ;  /* 0xd2511f5305047825 */ /* 0x000fe200078e00ff */
[----:B------:R-:W-:Y:S01]  /*f670*/  PRMT R15, R15, 0x5410, R16 ;  /* 0x000054100f0f7816 */ /* 0x000fe20000000010 */
[----:B------:R-:W-:Y:S01]  /*f680*/  HSET2.LE.AND R14, R17, R176, PT ;  /* 0x000000b0110e7233 */ /* 0x000fe20003803000 */
[----:B------:R3:W5:Y:S01]  /*f690*/  LDL.LU R208, [R1+0x31c] ;  /* 0x00031c0001d07983 */ /* 0x0007620000300800 */
[----:B------:R-:W-:-:S02]  /*f6a0*/  LOP3.LUT R16, R170, R0, RZ, 0xc0, !PT ;  /* 0x00000000aa107212 */ /* 0x000fc400078ec0ff */
[----:B------:R-:W-:Y:S01]  /*f6b0*/  LOP3.LUT R18, R168, R3, RZ, 0xc0, !PT ;  /* 0x00000003a8127212 */ /* 0x000fe200078ec0ff */
[----:B------:R3:W5:Y:S01]  /*f6c0*/  LDL.LU R207, [R1+0x318] ;  /* 0x0003180001cf7983 */ /* 0x0007620000300800 */
[----:B------:R-:W-:Y:S02]  /*f6d0*/  LOP3.LUT R0, R4, 0xffff, RZ, 0xc0, !PT ;  /* 0x0000ffff04007812 */ /* 0x000fe400078ec0ff */
[----:B------:R-:W-:Y:S01]  /*f6e0*/  SHF.R.U32.HI R3, RZ, 0x10, R4 ;  /* 0x00000010ff037819 */ /* 0x000fe20000011604 */
[----:B------:R3:W5:Y:S01]  /*f6f0*/  LDL.LU R204, [R1+0x314] ;  /* 0x0003140001cc7983 */ /* 0x0007620000300800 */
[----:B------:R-:W-:Y:S01]  /*f700*/  LOP3.LUT R2, R5, R237, R102, 0x96, !PT ;  /* 0x000000ed05027212 */ /* 0x000fe200078e9666 */
[----:B------:R-:W-:Y:S01]  /*f710*/  HSET2.LE.AND R15, R15, R176, PT ;  /* 0x000000b00f0f7233 */ /* 0x000fe20003803000 */
[----:B------:R-:W-:Y:S02]  /*f720*/  LOP3.LUT R19, R169, R14, RZ, 0xc0, !PT ;  /* 0x0000000ea9137212 */ /* 0x000fe400078ec0ff */
[----:B------:R-:W-:-:S02]  /*f730*/  SHF.R.U32.HI R14, RZ, 0x8, R0 ;  /* 0x00000008ff0e7819 */ /* 0x000fc40000011600 */
[----:B------:R-:W-:Y:S01]  /*f740*/  LOP3.LUT R5, R3, 0xff, RZ, 0xc0, !PT ;  /* 0x000000ff03057812 */ /* 0x000fe200078ec0ff */
[C---:B------:R-:W-:Y:S01]  /*f750*/  HMMA.16816.F32.BF16 R76, R20.reuse, R44, R92 ;  /* 0x0000002c144c723c */ /* 0x040fe2000004185c */
[----:B------:R-:W-:Y:S02]  /*f760*/  LOP3.LUT R0, R2, 0xffff, RZ, 0xc0, !PT ;  /* 0x0000ffff02007812 */ /* 0x000fe400078ec0ff */
[--C-:B------:R-:W-:Y:S02]  /*f770*/  SHF.R.U32.HI R3, RZ, 0x10, R2.reuse ;  /* 0x00000010ff037819 */ /* 0x100fe40000011602 */
[----:B------:R-:W-:Y:S02]  /*f780*/  LOP3.LUT R17, R171, R15, RZ, 0xc0, !PT ;  /* 0x0000000fab117212 */ /* 0x000fe400078ec0ff */
[----:B------:R-:W-:Y:S01]  /*f790*/  SHF.R.U32.HI R15, RZ, 0x18, R2 ;  /* 0x00000018ff0f7819 */ /* 0x000fe20000011602 */
[C---:B------:R-:W-:Y:S08]  /*f7a0*/  HMMA.16816.F32.BF16 R72, R20.reuse, R28, R64 ;  /* 0x0000001c1448723c */ /* 0x040ff00000041840 */
[C---:B------:R-:W-:Y:S08]  /*f7b0*/  HMMA.16816.F32.BF16 R80, R20.reuse, R30, R40 ;  /* 0x0000001e1450723c */ /* 0x040ff00000041828 */
[----:B------:R-:W-:Y:S01]  /*f7c0*/  HMMA.16816.F32.BF16 R44, R20, R46, R60 ;  /* 0x0000002e142c723c */ /* 0x000fe2000004183c */
[----:B------:R-:W-:Y:S01]  /*f7d0*/  IMAD.WIDE.U32 R104, R107, -0x2daee0ad, RZ ;  /* 0xd2511f536b687825 */ /* 0x000fe200078e00ff */
[----:B------:R-:W-:Y:S05]  /*f7e0*/  LDSM.16.MT88.4 R40, [R205+0x5000] ;  /* 0x00500000cd28783b */ /* 0x000fea0000004200 */
[----:B------:R-:W-:-:S02]  /*f7f0*/  LOP3.LUT R22, R4, 0xff, RZ, 0xc0, !PT ;  /* 0x000000ff04167812 */ /* 0x000fc400078ec0ff */
[----:B------:R-:W-:Y:S02]  /*f800*/  SHF.R.U32.HI R21, RZ, 0x18, R4 ;  /* 0x00000018ff157819 */ /* 0x000fe40000011604 */
[----:B------:R-:W-:Y:S02]  /*f810*/  LOP3.LUT R20, R2, 0xff, RZ, 0xc0, !PT ;  /* 0x000000ff02147812 */ /* 0x000fe400078ec0ff */
[----:B------:R-:W-:Y:S02]  /*f820*/  SHF.R.U32.HI R4, RZ, 0x8, R0 ;  /* 0x00000008ff047819 */ /* 0x000fe40000011600 */
[----:B------:R-:W-:Y:S02]  /*f830*/  LOP3.LUT R2, R3, 0xff, RZ, 0xc0, !PT ;  /* 0x000000ff03027812 */ /* 0x000fe400078ec0ff */
[----:B------:R-:W-:Y:S02]  /*f840*/  PRMT R3, R5, 0x5410, R21 ;  /* 0x0000541005037816 */ /* 0x000fe40000000015 */
[----:B------:R-:W-:-:S02]  /*f850*/  PRMT R0, R22, 0x5410, R14 ;  /* 0x0000541016007816 */ /* 0x000fc4000000000e */
[----:B------:R-:W-:Y:S02]  /*f860*/  PRMT R5, R20, 0x5410, R4 ;  /* 0x0000541014057816 */ /* 0x000fe40000000004 */
[----:B------:R-:W-:Y:S01]  /*f870*/  PRMT R2, R2, 0x5410, R15 ;  /* 0x0000541002027816 */ /* 0x000fe2000000000f */
[--C-:B------:R-:W-:Y:S02]  /*f880*/  HSET2.LE.AND R0, R0, R176.reuse, PT ;  /* 0x000000b000007233 */ /* 0x100fe40003803000 */
[--C-:B------:R-:W-:Y:S02]  /*f890*/  HSET2.LE.AND R4, R3, R176.reuse, PT ;  /* 0x000000b003047233 */ /* 0x100fe40003803000 */
[--C-:B------:R-:W-:Y:S02]  /*f8a0*/  HSET2.LE.AND R5, R5, R176.reuse, PT ;  /* 0x000000b005057233 */ /* 0x100fe40003803000 */
[----:B------:R-:W-:Y:S01]  /*f8b0*/  HSET2.LE.AND R14, R2, R176, PT ;  /* 0x000000b0020e7233 */ /* 0x000fe20003803000 */
[----:B------:R-:W-:Y:S01]  /*f8c0*/  IMAD.WIDE.U32 R2, R48, -0x326172a9, RZ ;  /* 0xcd9e8d5730027825 */ /* 0x000fe200078e00ff */
[----:B------:R-:W-:-:S02]  /*f8d0*/  LOP3.LUT R22, R149, R0, RZ, 0xc0, !PT ;  /* 0x0000000095167212 */ /* 0x000fc400078ec0ff */
[----:B------:R-:W-:Y:S02]  /*f8e0*/  LOP3.LUT R23, R154, R4, RZ, 0xc0, !PT ;  /* 0x000000049a177212 */ /* 0x000fe400078ec0ff */
[----:B------:R-:W-:Y:S01]  /*f8f0*/  LOP3.LUT R20, R152, R5, RZ, 0xc0, !PT ;  /* 0x0000000598147212 */ /* 0x000fe200078ec0ff */
[----:B------:R-:W-:Y:S01]  /*f900*/  IMAD.WIDE.U32 R4, R49, -0x326172a9, RZ ;  /* 0xcd9e8d5731047825 */ /* 0x000fe200078e00ff */
[----:B------:R-:W-:Y:S01]  /*f910*/  LOP3.LUT R0, R2, 0xffff, RZ, 0xc0, !PT ;  /* 0x0000ffff02007812 */ /* 0x000fe200078ec0ff */
[----:B-1----:R-:W-:Y:S01]  /*f920*/  HMMA.16816.F32.BF16 R60, R16, R26, R56 ;  /* 0x0000001a103c723c */ /* 0x002fe20000041838 */
[----:B------:R-:W-:-:S07]  /*f930*/  LOP3.LUT R21, R153, R14, RZ, 0xc0, !PT ;  /* 0x0000000e99157212 */ /* 0x000fce00078ec0ff */
[----:B------:R-:W-:Y:S01]  /*f940*/  HMMA.16816.F32.BF16 R52, R16, R34, R52 ;  /* 0x000000221034723c */ /* 0x000fe20000041834 */
[----:B------:R-:W-:Y:S01]  /*f950*/  SHF.R.U32.HI R14, RZ, 0x8, R0 ;  /* 0x00000008ff0e7819 */ /* 0x000fe20000011600 */
[----:B------:R-:W-:Y:S01]  /*f960*/  IMAD.WIDE.U32 R28, R129, -0x326172a9, RZ ;  /* 0xcd9e8d57811c7825 */ /* 0x000fe200078e00ff */
[----:B------:R-:W-:Y:S01]  /*f970*/  LOP3.LUT R0, R3, R242, R4, 0x96, !PT ;  /* 0x000000f203007212 */ /* 0x000fe200078e9604 */
[----:B------:R-:W1:Y:S01]  /*f980*/  LDSM.16.MT88.4 R48, [R206+0x5000] ;  /* 0x00500000ce30783b */ /* 0x000e620000004200 */
[----:B------:R-:W-:-:S03]  /*f990*/  LOP3.LUT R15, R2, 0xff, RZ, 0xc0, !PT ;  /* 0x000000ff020f7812 */ /* 0x000fc600078ec0ff */
[----:B------:R-:W-:Y:S01]  /*f9a0*/  HMMA.16816.F32.BF16 R64, R16, R24, R68 ;  /* 0x000000181040723c */ /* 0x000fe20000041844 */
[----:B------:R-:W-:-:S07]  /*f9b0*/  LOP3.LUT R30, R5, R238, R136, 0x96, !PT ;  /* 0x000000ee051e7212 */ /* 0x000fce00078e9688 */
[----:B------:R-:W-:Y:S01]  /*f9c0*/  HMMA.16816.F32.BF16 R56, R16, R32, R84 ;  /* 0x000000201038723c */ /* 0x000fe20000041854 */
[----:B------:R-:W-:-:S06]  /*f9d0*/  LOP3.LUT R5, R0, 0xff, RZ, 0xc0, !PT ;  /* 0x000000ff00057812 */ /* 0x000fcc00078ec0ff */
[--C-:B------:R-:W-:Y:S02]  /*f9e0*/  SHF.R.U32.HI R16, RZ, 0x10, R2.reuse ;  /* 0x00000010ff107819 */ /* 0x100fe40000011602 */
[----:B------:R-:W-:Y:S02]  /*f9f0*/  SHF.R.U32.HI R17, RZ, 0x18, R2 ;  /* 0x00000018ff117819 */ /* 0x000fe40000011602 */
[----:B------:R-:W-:Y:S02]  /*fa00*/  LOP3.LUT R2, R0, 0xffff, RZ, 0xc0, !PT ;  /* 0x0000ffff00027812 */ /* 0x000fe400078ec0ff */
[----:B------:R-:W-:Y:S02]  /*fa10*/  SHF.R.U32.HI R3, RZ, 0x10, R0 ;  /* 0x00000010ff037819 */ /* 0x000fe40000011600 */
[----:B------:R-:W-:Y:S02]  /*fa20*/  SHF.R.U32.HI R2, RZ, 0x8, R2 ;  /* 0x00000008ff027819 */ /* 0x000fe40000011602 */
[----:B------:R-:W-:-:S02]  /*fa30*/  SHF.R.U32.HI R4, RZ, 0x18, R0 ;  /* 0x00000018ff047819 */ /* 0x000fc40000011600 */
[----:B------:R-:W-:Y:S02]  /*fa40*/  LOP3.LUT R0, R3, 0xff, RZ, 0xc0, !PT ;  /* 0x000000ff03007812 */ /* 0x000fe400078ec0ff */
[----:B------:R-:W-:Y:S02]  /*fa50*/  PRMT R2, R5, 0x5410, R2 ;  /* 0x0000541005027816 */ /* 0x000fe40000000002 */
[----:B------:R-:W-:Y:S02]  /*fa60*/  LOP3.LUT R96, R105, R236, R88, 0x96, !PT ;  /* 0x000000ec69607212 */ /* 0x000fe400078e9658 */
[----:B------:R-:W-:Y:S02]  /*fa70*/  PRMT R14, R15, 0x5410, R14 ;  /* 0x000054100f0e7816 */ /* 0x000fe4000000000e */
[----:B------:R-:W-:Y:S02]  /*fa80*/  LOP3.LUT R15, R16, 0xff, RZ, 0xc0, !PT ;  /* 0x000000ff100f7812 */ /* 0x000fe400078ec0ff */
[----:B------:R-:W-:Y:S01]  /*fa90*/  PRMT R4, R0, 0x5410, R4 ;  /* 0x0000541000047816 */ /* 0x000fe20000000004 */
[----:B------:R-:W-:Y:S01]  /*faa0*/  HSET2.LE.AND R0, R2, R176, PT ;  /* 0x000000b002007233 */ /* 0x000fe20003803000 */
[----:B------:R-:W-:Y:S01]  /*fab0*/  IMAD.WIDE.U32 R2, R96, -0x326172a9, RZ ;  /* 0xcd9e8d5760027825 */ /* 0x000fe200078e00ff */
[----:B------:R-:W-:-:S02]  /*fac0*/  PRMT R15, R15, 0x5410, R17 ;  /* 0x000054100f0f7816 */ /* 0x000fc40000000011 */
[--C-:B------:R-:W-:Y:S01]  /*fad0*/  HSET2.LE.AND R4, R4, R176.reuse, PT ;  /* 0x000000b004047233 */ /* 0x100fe20003803000 */
[----:B------:R-:W-:Y:S01]  /*fae0*/  LOP3.LUT R16, R177, R0, RZ, 0xc0, !PT ;  /* 0x00000000b1107212 */ /* 0x000fe200078ec0ff */
[--C-:B------:R-:W-:Y:S01]  /*faf0*/  HSET2.LE.AND R14, R14, R176.reuse, PT ;  /* 0x000000b00e0e7233 */ /* 0x100fe20003803000 */
[----:B------:R-:W-:Y:S01]  /*fb00*/  LOP3.LUT R0, R3, R242, R28, 0x96, !PT ;  /* 0x000000f203007212 */ /* 0x000fe200078e961c */
[----:B------:R-:W-:Y:S01]  /*fb10*/  HSET2.LE.AND R5, R15, R176, PT ;  /* 0x000000b00f057233 */ /* 0x000fe20003803000 */
[----:B------:R-:W-:Y:S02]  /*fb20*/  LOP3.LUT R17, R174, R4, RZ, 0xc0, !PT ;  /* 0x00000004ae117212 */ /* 0x000fe400078ec0ff */
[----:B------:R-:W-:Y:S01]  /*fb30*/  LOP3.LUT R4, R0, 0xffff, RZ, 0xc0, !PT ;  /* 0x0000ffff00047812 */ /* 0x000fe200078ec0ff */
[----:B------:R-:W-:Y:S01]  /*fb40*/  HMMA.16816.F32.BF16 R92, R20, R32, R76 ;  /* 0x00000020145c723c */ /* 0x000fe2000004184c */
[----:B------:R-:W-:Y:S02]  /*fb50*/  LOP3.LUT R18, R173, R14, RZ, 0xc0, !PT ;  /* 0x0000000ead127212 */ /* 0x000fe400078ec0ff */
[----:B------:R-:W-:-:S02]  /*fb60*/  LOP3.LUT R19, R172, R5, RZ, 0xc0, !PT ;  /* 0x00000005ac137212 */ /* 0x000fc400078ec0ff */
[----:B------:R-:W-:Y:S02]  /*fb70*/  LOP3.LUT R14, R2, 0xffff, RZ, 0xc0, !PT ;  /* 0x0000ffff020e7812 */ /* 0x000fe400078ec0ff */
[----:B------:R-:W-:Y:S01]  /*fb80*/  LOP3.LUT R5, R0, 0xff, RZ, 0xc0, !PT ;  /* 0x000000ff00057812 */ /* 0x000fe200078ec0ff */
[----:B------:R-:W-:Y:S01]  /*fb90*/  HMMA.16816.F32.BF16 R68, R20, R24, R72 ;  /* 0x000000181444723c */ /* 0x000fe20000041848 */
[----:B------:R-:W-:Y:S02]  /*fba0*/  SHF.R.U32.HI R3, RZ, 0x8, R4 ;  /* 0x00000008ff037819 */ /* 0x000fe40000011604 */
[----:B------:R-:W-:-:S05]  /*fbb0*/  SHF.R.U32.HI R15, RZ, 0x10, R2 ;  /* 0x00000010ff0f7819 */ /* 0x000fca0000011602 */
[----:B------:R-:W-:Y:S01]  /*fbc0*/  HMMA.16816.F32.BF16 R88, R20, R26, R80 ;  /* 0x0000001a1458723c */ /* 0x000fe20000041850 */
[----:B------:R-:W-:-:S07]  /*fbd0*/  PRMT R3, R5, 0x5410, R3 ;  /* 0x0000541005037816 */ /* 0x000fce0000000003 */
[----:B------:R-:W-:Y:S01]  /*fbe0*/  HMMA.16816.F32.BF16 R76, R20, R34, R44 ;  /* 0x00000022144c723c */ /* 0x000fe2000004182c */
[----:B------:R-:W-:Y:S01]  /*fbf0*/  SHF.R.U32.HI R4, RZ, 0x18, R0 ;  /* 0x00000018ff047819 */ /* 0x000fe20000011600 */
[----:B------:R-:W2:Y:S05]  /*fc00*/  LDSM.16.MT88.4 R44, [R205+0x5400] ;  /* 0x00540000cd2c783b */ /* 0x000eaa0000004200 */
[----:B------:R-:W-:Y:S02]  /*fc10*/  LOP3.LUT R21, R2, 0xff, RZ, 0xc0, !PT ;  /* 0x000000ff02157812 */ /* 0x000fe400078ec0ff */
[----:B------:R-:W-:Y:S02]  /*fc20*/  SHF.R.U32.HI R20, RZ, 0x18, R2 ;  /* 0x00000018ff147819 */ /* 0x000fe40000011602 */
[----:B------:R-:W-:-:S02]  /*fc30*/  SHF.R.U32.HI R2, RZ, 0x10, R0 ;  /* 0x00000010ff027819 */ /* 0x000fc40000011600 */
[----:B------:R-:W-:Y:S02]  /*fc40*/  SHF.R.U32.HI R5, RZ, 0x8, R14 ;  /* 0x00000008ff057819 */ /* 0x000fe4000001160e */
[----:B------:R-:W-:Y:S02]  /*fc50*/  LOP3.LUT R2, R2, 0xff, RZ, 0xc0, !PT ;  /* 0x000000ff02027812 */ /* 0x000fe400078ec0ff */
[----:B------:R-:W-:Y:S01]  /*fc60*/  LOP3.LUT R15, R15, 0xff, RZ, 0xc0, !PT ;  /* 0x000000ff0f0f7812 */ /* 0x000fe200078ec0ff */
[----:B------:R-:W-:Y:S01]  /*fc70*/  HSET2.LE.AND R0, R3, R176, PT ;  /* 0x000000b003007233 */ /* 0x000fe20003803000 */
[----:B------:R-:W-:Y:S02]  /*fc80*/  LOP3.LUT R3, R175, R133, RZ, 0x3c, !PT ;  /* 0x00000085af037212 */ /* 0x000fe400078e3cff */
[----:B------:R-:W-:Y:S02]  /*fc90*/  PRMT R2, R2, 0x5410, R4 ;  /* 0x0000541002027816 */ /* 0x000fe40000000004 */
[----:B------:R-:W-:-:S02]  /*fca0*/  PRMT R14, R21, 0x5410, R5 ;  /* 0x00005410150e7816 */ /* 0x000fc40000000005 */
[----:B------:R-:W-:Y:S01]  /*fcb0*/  PRMT R15, R15, 0x5410, R20 ;  /* 0x000054100f0f7816 */ /* 0x000fe20000000014 */
[----:B------:R-:W-:Y:S01]  /*fcc0*/  IMAD.WIDE.U32 R4, R3, -0x326172a9, RZ ;  /* 0xcd9e8d5703047825 */ /* 0x000fe200078e00ff */
[----:B------:R-:W-:Y:S01]  /*fcd0*/  LOP3.LUT R24, R245, R0, RZ, 0xc0, !PT ;  /* 0x00000000f5187212 */ /* 0x000fe200078ec0ff */
[--C-:B------:R-:W-:Y:S02]  /*fce0*/  HSET2.LE.AND R0, R2, R176.reuse, PT ;  /* 0x000000b002007233 */ /* 0x100fe40003803000 */
[--C-:B------:R-:W-:Y:S02]  /*fcf0*/  HSET2.LE.AND R2, R14, R176.reuse, PT ;  /* 0x000000b00e027233 */ /* 0x100fe40003803000 */
[----:B------:R-:W-:Y:S01]  /*fd00*/  HSET2.LE.AND R3, R15, R176, PT ;  /* 0x000000b00f037233 */ /* 0x000fe20003803000 */
[----:B------:R-:W-:Y:S02]  /*fd10*/  LOP3.LUT R25, R197, R0, RZ, 0xc0, !PT ;  /* 0x00000000c5197212 */ /* 0x000fe400078ec0ff */
[----:B------:R-:W-:-:S02]  /*fd20*/  LOP3.LUT R0, R5, R232, R198, 0x96, !PT ;  /* 0x000000e805007212 */ /* 0x000fc400078e96c6 */
[----:B------:R-:W-:Y:S02]  /*fd30*/  LOP3.LUT R26, R195, R2, RZ, 0xc0, !PT ;  /* 0x00000002c31a7212 */ /* 0x000fe400078ec0ff */
[----:B------:R-:W-:Y:S01]  /*fd40*/  LOP3.LUT R27, R192, R3, RZ, 0xc0, !PT ;  /* 0x00000003c01b7212 */ /* 0x000fe200078ec0ff */
[----:B------:R-:W-:Y:S01]  /*fd50*/  IMAD.WIDE.U32 R2, R30, -0x2daee0ad, RZ ;  /* 0xd2511f531e027825 */ /* 0x000fe200078e00ff */
[----:B------:R-:W-:Y:S01]  /*fd60*/  LOP3.LUT R20, R101, R233, R4, 0x96, !PT ;  /* 0x000000e965147212 */ /* 0x000fe200078e9604 */
[----:B-1----:R-:W-:Y:S02]  /*fd70*/  HMMA.16816.F32.BF16 R72, R16, R48, R56 ;  /* 0x000000301048723c */ /* 0x002fe40000041838 */
[----:B------:R-:W-:Y:S01]  /*fd80*/  IMAD.WIDE.U32 R14, R0, -0x2daee0ad, RZ ;  /* 0xd2511f53000e7825 */ /* 0x000fe200078e00ff */
[----:B------:R-:W-:-:S03]  /*fd90*/  LOP3.LUT R0, R3, R237, R98, 0x96, !PT ;  /* 0x000000ed03007212 */ /* 0x000fc600078e9662 */
[----:B------:R-:W-:Y:S01]  /*fda0*/  IMAD.WIDE.U32 R32, R20, -0x2daee0ad, RZ ;  /* 0xd2511f5314207825 */ /* 0x000fe200078e00ff */
[----:B------:R-:W-:Y:S01]  /*fdb0*/  LOP3.LUT R3, R2, 0xffff, RZ, 0xc0, !PT ;  /* 0x0000ffff02037812 */ /* 0x000fe200078ec0ff */
[----:B------:R-:W-:Y:S01]  /*fdc0*/  HMMA.16816.F32.BF16 R84, R16, R40, R64 ;  /* 0x000000281054723c */ /* 0x000fe20000041840 */
[----:B------:R-:W-:Y:S02]  /*fdd0*/  LOP3.LUT R28, R15, R234, R250, 0x96, !PT ;  /* 0x000000ea0f1c7212 */ /* 0x000fe400078e96fa */
[----:B------:R-:W-:-:S05]  /*fde0*/  LOP3.LUT R30, R33, R241, R14, 0x96, !PT ;  /* 0x000000f1211e7212 */ /* 0x000fca00078e960e */
[----:B------:R-:W-:Y:S01]  /*fdf0*/  HMMA.16816.F32.BF16 R80, R16, R42, R60 ;  /* 0x0000002a1050723c */ /* 0x000fe2000004183c */
[----:B------:R-:W-:Y:S02]  /*fe00*/  LOP3.LUT R14, R2, 0xff, RZ, 0xc0, !PT ;  /* 0x000000ff020e7812 */ /* 0x000fe400078ec0ff */
[----:B------:R-:W-:-:S05]  /*fe10*/  SHF.R.U32.HI R3, RZ, 0x8, R3 ;  /* 0x00000008ff037819 */ /* 0x000fca0000011603 */
[----:B------:R-:W-:Y:S01]  /*fe20*/  HMMA.16816.F32.BF16 R56, R16, R50, R52 ;  /* 0x000000321038723c */ /* 0x000fe20000041834 */
[C---:B------:R-:W-:Y:S01]  /*fe30*/  LOP3.LUT R15, R0.reuse, 0xff, RZ, 0xc0, !PT ;  /* 0x000000ff000f7812 */ /* 0x040fe200078ec0ff */
[----:B------:R-:W1:Y:S05]  /*fe40*/  LDSM.16.MT88.4 R52, [R206+0x5400] ;  /* 0x00540000ce34783b */ /* 0x000e6a0000004200 */
[----:B------:R-:W-:Y:S02]  /*fe50*/  LOP3.LUT R19, R125, R233, R4, 0x96, !PT ;  /* 0x000000e97d137212 */ /* 0x000fe400078e9604 */
[----:B------:R-:W-:Y:S02]  /*fe60*/  LOP3.LUT R4, R0, 0xffff, RZ, 0xc0, !PT ;  /* 0x0000ffff00047812 */ /* 0x000fe400078ec0ff */
[----:B------:R-:W-:-:S02]  /*fe70*/  LOP3.LUT R18, R5, R232, R150, 0x96, !PT ;  /* 0x000000e805127212 */ /* 0x000fc400078e9696 */
[----:B------:R-:W-:Y:S02]  /*fe80*/  SHF.R.U32.HI R4, RZ, 0x8, R4 ;  /* 0x00000008ff047819 */ /* 0x000fe40000011604 */
[--C-:B------:R-:W-:Y:S02]  /*fe90*/  SHF.R.U32.HI R5, RZ, 0x10, R2.reuse ;  /* 0x00000010ff057819 */ /* 0x100fe40000011602 */
[----:B------:R-:W-:Y:S02]  /*fea0*/  SHF.R.U32.HI R16, RZ, 0x18, R2 ;  /* 0x00000018ff107819 */ /* 0x000fe40000011602 */
[----:B------:R-:W-:Y:S02]  /*feb0*/  SHF.R.U32.HI R2, RZ, 0x10, R0 ;  /* 0x00000010ff027819 */ /* 0x000fe40000011600 */
[----:B------:R-:W-:Y:S02]  /*fec0*/  PRMT R14, R14, 0x5410, R3 ;  /* 0x000054100e0e7816 */ /* 0x000fe40000000003 */
[----:B------:R-:W-:-:S02]  /*fed0*/  PRMT R3, R15, 0x5410, R4 ;  /* 0x000054100f037816 */ /* 0x000fc40000000004 */
[----:B------:R-:W-:Y:S02]  /*fee0*/  SHF.R.U32.HI R4, RZ, 0x18, R0 ;  /* 0x00000018ff047819 */ /* 0x000fe40000011600 */
[----:B------:R-:W-:Y:S02]  /*fef0*/  LOP3.LUT R2, R2, 0xff, RZ, 0xc0, !PT ;  /* 0x000000ff02027812 */ /* 0x000fe400078ec0ff */
[----:B------:R-:W-:Y:S02]  /*ff00*/  LOP3.LUT R5, R5, 0xff, RZ, 0xc0, !PT ;  /* 0x000000ff05057812 */ /* 0x000fe400078ec0ff */
[----:B------:R-:W-:Y:S01]  /*ff10*/  PRMT R2, R2, 0x5410, R4 ;  /* 0x0000541002027816 */ /* 0x000fe20000000004 */
[--C-:B------:R-:W-:Y:S01]  /*ff20*/  HSET2.LE.AND R0, R3, R176.reuse, PT ;  /* 0x000000b003007233 */ /* 0x100fe20003803000 */
[----:B------:R-:W-:Y:S02]  /*ff30*/  PRMT R3, R5, 0x5410, R16 ;  /* 0x0000541005037816 */ /* 0x000fe40000000010 */
[----:B------:R-:W-:Y:S01]  /*ff40*/  LOP3.LUT R17, R29, R238, R138, 0x96, !PT ;  /* 0x000000ee1d117212 */ /* 0x000fe200078e968a */
[--C-:B------:R-:W-:Y:S01]  /*ff50*/  HSET2.LE.AND R2, R2, R176.reuse, PT ;  /* 0x000000b002027233 */ /* 0x100fe20003803000 */
[----:B------:R-:W-:Y:S01]  /*ff60*/  LOP3.LUT R20, R181, R0, RZ, 0xc0, !PT ;  /* 0x00000000b5147212 */ /* 0x000fe200078ec0ff */
[----:B------:R-:W-:-:S02]  /*ff70*/  HSET2.LE.AND R0, R14, R176, PT ;  /* 0x000000b00e007233 */ /* 0x000fc40003803000 */
[----:B------:R-:W-:Y:S01]  /*ff80*/  HSET2.LE.AND R14, R3, R176, PT ;  /* 0x000000b0030e7233 */ /* 0x000fe20003803000 */
[----:B------:R-:W-:Y:S01]  /*ff90*/  LOP3.LUT R21, R179, R2, RZ, 0xc0, !PT ;  /* 0x00000002b3157212 */ /* 0x000fe200078ec0ff */
[----:B------:R-:W-:Y:S01]  /*ffa0*/  IMAD.WIDE.U32 R2, R17, -0x2daee0ad, RZ ;  /* 0xd2511f5311027825 */ /* 0x000fe200078e00ff */
[----:B------:R-:W-:-:S04]  /*ffb0*/  LOP3.LUT R22, R178, R0, RZ, 0xc0, !PT ;  /* 0x00000000b2167212 */ /* 0x000fc800078ec0ff */
[----:B------:R-:W-:Y:S01]  /*ffc0*/  LOP3.LUT R0, R2, 0xffff, RZ, 0xc0, !PT ;  /* 0x0000ffff02007812 */ /* 0x000fe200078ec0ff */
[----:B------:R-:W-:Y:S01]  /*ffd0*/  IMAD.WIDE.U32 R4, R18, -0x2daee0ad, RZ ;  /* 0xd2511f5312047825 */ /* 0x000fe200078e00ff */
[----:B------:R-:W-:-:S03]  /*ffe0*/  LOP3.LUT R23, R162, R14, RZ, 0xc0, !PT ;  /* 0x0000000ea2177212 */ /* 0x000fc600078ec0ff */
[----:B------:R-:W-:Y:S01]  /*fff0*/  IMAD.WIDE.U32 R34, R19, -0x2daee0ad, RZ ;  /* 0xd2511f5313227825 */ /* 0x000fe200078e00ff */
[----:B------:R-:W-:Y:S01]  /*10000*/  SHF.R.U32.HI R14, RZ, 0x8, R0 ;  /* 0x00000008ff0e7819 */ /* 0x000fe20000011600 */
[----:B------:R-:W-:Y:S01]  /*10010*/  HMMA.16816.F32.BF16 R60, R24, R40, R68 ;  /* 0x00000028183c723c */ /* 0x000fe20000041844 */
[----:B------:R-:W-:Y:S01]  /*10020*/  LOP3.LUT R0, R3, R237, R104, 0x96, !PT ;  /* 0x000000ed03007212 */ /* 0x000fe200078e9668 */
[----:B------:R-:W-:Y:S01]  /*10030*/  LDSM.16.MT88.4 R160, [R205+0x5c00] ;  /* 0x005c0000cda0783b */ /* 0x000fe20000004200 */
[----:B------:R-:W-:Y:S02]  /*10040*/  LOP3.LUT R18, R5, R234, R246, 0x96, !PT ;  /* 0x000000ea05127212 */ /* 0x000fe400078e96f6 */
[----:B------:R-:W-:-:S03]  /*10050*/  LOP3.LUT R5, R2, 0xff, RZ, 0xc0, !PT ;  /* 0x000000ff02057812 */ /* 0x000fc600078ec0ff */
[----:B------:R-:W-:Y:S01]  /*10060*/  HMMA.16816.F32.BF16 R64, R24, R42, R88 ;  /* 0x0000002a1840723c */ /* 0x000fe20000041858 */
[----:B------:R-:W-:Y:S02]  /*10070*/  SHF.R.U32.HI R17, RZ, 0x18, R2 ;  /* 0x00000018ff117819 */ /* 0x000fe40000011602 */
[----:B------:R-:W-:-:S05]  /*10080*/  SHF.R.U32.HI R3, RZ, 0x10, R0 ;  /* 0x00000010ff037819 */ /* 0x000fca0000011600 */
[----:B------:R-:W-:Y:S01]  /*10090*/  HMMA.16816.F32.BF16 R92, R24, R48, R92 ;  /* 0x00000030185c723c */ /* 0x000fe2000004185c */
[----:B------:R-:W-:-:S07]  /*100a0*/  PRMT R19, R5, 0x5410, R14 ;  /* 0x0000541005137816 */ /* 0x000fce000000000e */
[----:B------:R-:W-:Y:S01]  /*100b0*/  HMMA.16816.F32.BF16 R76, R24, R50, R76 ;  /* 0x00000032184c723c */ /* 0x000fe2000004184c */
[----:B------:R-:W-:-:S06]  /*100c0*/  LOP3.LUT R16, R0, 0xff, RZ, 0xc0, !PT ;  /* 0x000000ff00107812 */ /* 0x000fcc00078ec0ff */
[----:B------:R-:W-:Y:S02]  /*100d0*/  LOP3.LUT R24, R35, R241, R4, 0x96, !PT ;  /* 0x000000f123187212 */ /* 0x000fe400078e9604 */
[----:B------:R-:W-:Y:S02]  /*100e0*/  SHF.R.U32.HI R4, RZ, 0x10, R2 ;  /* 0x00000010ff047819 */ /* 0x000fe40000011602 */
[----:B------:R-:W-:Y:S02]  /*100f0*/  LOP3.LUT R2, R0, 0xffff, RZ, 0xc0, !PT ;  /* 0x0000ffff00027812 */ /* 0x000fe400078ec0ff */
[----:B------:R-:W-:Y:S02]  /*10100*/  SHF.R.U32.HI R15, RZ, 0x18, R0 ;  /* 0x00000018ff0f7819 */ /* 0x000fe40000011600 */
[----:B------:R-:W-:Y:S02]  /*10110*/  LOP3.LUT R4, R4, 0xff, RZ, 0xc0, !PT ;  /* 0x000000ff04047812 */ /* 0x000fe400078ec0ff */
[----:B------:R-:W-:-:S02]  /*10120*/  SHF.R.U32.HI R5, RZ, 0x8, R2 ;  /* 0x00000008ff057819 */ /* 0x000fc40000011602 */
[----:B------:R-:W-:Y:S01]  /*10130*/  LOP3.LUT R0, R3, 0xff, RZ, 0xc0, !PT ;  /* 0x000000ff03007812 */ /* 0x000fe200078ec0ff */
[----:B------:R-:W-:Y:S01]  /*10140*/  IMAD.WIDE.U32 R2, R18, -0x326172a9, RZ ;  /* 0xcd9e8d5712027825 */ /* 0x000fe200078e00ff */
[----:B------:R-:W-:Y:S02]  /*10150*/  PRMT R14, R4, 0x5410, R17 ;  /* 0x00005410040e7816 */ /* 0x000fe40000000011 */
[----:B------:R-:W-:Y:S02]  /*10160*/  PRMT R5, R16, 0x5410, R5 ;  /* 0x0000541010057816 */ /* 0x000fe40000000005 */
[----:B------:R-:W-:Y:S01]  /*10170*/  PRMT R4, R0, 0x5410, R15 ;  /* 0x0000541000047816 */ /* 0x000fe2000000000f */
[----:B------:R-:W-:Y:S01]  /*10180*/  IMAD.WIDE.U32 R68, R24, -0x326172a9, RZ ;  /* 0xcd9e8d5718447825 */ /* 0x000fe200078e00ff */
[----:B------:R-:W-:Y:S01]  /*10190*/  LOP3.LUT R15, R3, R231, R124, 0x96, !PT ;  /* 0x000000e7030f7212 */ /* 0x000fe200078e967c */
[--C-:B------:R-:W-:Y:S02]  /*101a0*/  HSET2.LE.AND R0, R5, R176.reuse, PT ;  /* 0x000000b005007233 */ /* 0x100fe40003803000 */
[----:B------:R-:W-:-:S02]  /*101b0*/  HSET2.LE.AND R3, R4, R176, PT ;  /* 0x000000b004037233 */ /* 0x000fc40003803000 */
[--C-:B------:R-:W-:Y:S01]  /*101c0*/  HSET2.LE.AND R5, R14, R176.reuse, PT ;  /* 0x000000b00e057233 */ /* 0x100fe20003803000 */
[----:B------:R-:W-:Y:S01]  /*101d0*/  LOP3.LUT R14, R69, R240, R2, 0x96, !PT ;  /* 0x000000f0450e7212 */ /* 0x000fe200078e9602 */
[----:B------:R-:W-:Y:S01]  /*101e0*/  HSET2.LE.AND R4, R19, R176, PT ;  /* 0x000000b013047233 */ /* 0x000fe20003803000 */
[----:B------:R-:W-:Y:S01]  /*101f0*/  LOP3.LUT R17, R220, R3, RZ, 0xc0, !PT ;  /* 0x00000003dc117212 */ /* 0x000fe200078ec0ff */
[----:B------:R-:W-:Y:S01]  /*10200*/  IMAD.WIDE.U32 R2, R15, -0x2daee0ad, RZ ;  /* 0xd2511f530f027825 */ /* 0x000fe200078e00ff */
[----:B------:R-:W-:-:S03]  /*10210*/  LOP3.LUT R19, R193, R5, RZ, 0xc0, !PT ;  /* 0x00000005c1137212 */ /* 0x000fc600078ec0ff */
[----:B------:R-:W-:Y:S01]  /*10220*/  IMAD.WIDE.U32 R42, R14, -0x2daee0ad, RZ ;  /* 0xd2511f530e2a7825 */ /* 0x000fe200078e00ff */
[----:B------:R-:W-:Y:S02]  /*10230*/  LOP3.LUT R18, R196, R4, RZ, 0xc0, !PT ;  /* 0x00000004c4127212 */ /* 0x000fe400078ec0ff */
[----:B------:R-:W-:Y:S01]  /*10240*/  LOP3.LUT R3, R3, R239, R34, 0x96, !PT ;  /* 0x000000ef03037212 */ /* 0x000fe200078e9622 */
[----:B------:R-:W-:Y:S01]  /*10250*/  IMAD.WIDE.U32 R4, R28, -0x326172a9, RZ ;  /* 0xcd9e8d571c047825 */ /* 0x000fe200078e00ff */
[----:B------:R-:W-:Y:S02]  /*10260*/  LOP3.LUT R2, R43, R236, R2, 0x96, !PT ;  /* 0x000000ec2b027212 */ /* 0x000fe400078e9602 */
[----:B------:R-:W-:Y:S01]  /*10270*/  LOP3.LUT R16, R252, R0, RZ, 0xc0, !PT ;  /* 0x00000000fc107212 */ /* 0x000fe200078ec0ff */
[----:B------:R-:W-:Y:S01]  /*10280*/  IMAD.WIDE.U32 R24, R30, -0x326172a9, RZ ;  /* 0xcd9e8d571e187825 */ /* 0x000fe200078e00ff */
[----:B------:R-:W-:Y:S01]  /*10290*/  LOP3.LUT R0, R5, R231, R100, 0x96, !PT ;  /* 0x000000e705007212 */ /* 0x000fe200078e9664 */
[----:B--2---:R-:W-:Y:S01]  /*102a0*/  HMMA.16816.F32.BF16 R84, R20, R44, R84 ;  /* 0x0000002c1454723c */ /* 0x004fe20000041854 */
[----:B------:R-:W2:Y:S01]  /*102b0*/  LDSM.16.MT88.4 R28, [R205+0x5800] ;  /* 0x00580000cd1c783b */ /* 0x000ea20000004200 */
[----:B------:R-:W-:-:S04]  /*102c0*/  IMAD.WIDE.U32 R14, R3, -0x326172a9, RZ ;  /* 0xcd9e8d57030e7825 */ /* 0x000fc800078e00ff */
[----:B------:R-:W-:Y:S02]  /*102d0*/  IMAD.WIDE.U32 R2, R2, -0x326172a9, RZ ;  /* 0xcd9e8d5702027825 */ /* 0x000fe400078e00ff */
[C---:B------:R-:W-:Y:S08]  /*102e0*/  HMMA.16816.F32.BF16 R80, R20.reuse, R46, R80 ;  /* 0x0000002e1450723c */ /* 0x040ff00000041850 */
[C---:B-1----:R-:W-:Y:S08]  /*102f0*/  HMMA.16816.F32.BF16 R72, R20.reuse, R52, R72 ;  /* 0x000000341448723c */ /* 0x042ff00000041848 */
[----:B------:R-:W-:Y:S07]  /*10300*/  HMMA.16816.F32.BF16 R56, R20, R54, R56 ;  /* 0x000000361438723c */ /* 0x000fee0000041838 */
[----:B------:R-:W-:Y:S01]  /*10310*/  LOP3.LUT R20, R25, R240, R4, 0x96, !PT ;  /* 0x000000f019147212 */ /* 0x000fe200078e9604 */
[----:B------:R-:W-:Y:S01]  /*10320*/  IMAD.WIDE.U32 R4, R0, -0x2daee0ad, RZ ;  /* 0xd2511f5300047825 */ /* 0x000fe200078e00ff */
[----:B------:R-:W-:-:S02]  /*10330*/  LOP3.LUT R0, R3, R242, R14, 0x96, !PT ;  /* 0x000000f203007212 */ /* 0x000fc400078e960e */
[----:B------:R-:W-:Y:S01]  /*10340*/  LOP3.LUT R21, R2, 0xffff, RZ, 0xc0, !PT ;  /* 0x0000ffff02157812 */ /* 0x000fe200078ec0ff */
[----:B------:R-:W-:Y:S01]  /*10350*/  IMAD.WIDE.U32 R40, R20, -0x2daee0ad, RZ ;  /* 0xd2511f5314287825 */ /* 0x000fe200078e00ff */
[----:B------:R-:W-:Y:S02]  /*10360*/  LOP3.LUT R25, R5, R239, R32, 0x96, !PT ;  /* 0x000000ef05197212 */ /* 0x000fe400078e9620 */
[----:B------:R-:W-:Y:S01]  /*10370*/  LOP3.LUT R3, R0, 0xffff, RZ, 0xc0, !PT ;  /* 0x0000ffff00037812 */ /* 0x000fe200078ec0ff */
[----:B------:R-:W1:Y:S01]  /*10380*/  LDSM.16.MT88.4 R32, [R206+0x5800] ;  /* 0x00580000ce20783b */ /* 0x000e620000004200 */
[----:B------:R-:W-:Y:S02]  /*10390*/  SHF.R.U32.HI R5, RZ, 0x10, R0 ;  /* 0x00000010ff057819 */ /* 0x000fe40000011600 */
[----:B------:R-:W-:Y:S02]  /*103a0*/  LOP3.LUT R23, R41, R236, R4, 0x96, !PT ;  /* 0x000000ec29177212 */ /* 0x000fe400078e9604 */
[----:B------:R-:W-:-:S02]  /*103b0*/  SHF.R.U32.HI R14, RZ, 0x8, R3 ;  /* 0x00000008ff0e7819 */ /* 0x000fc40000011603 */
[----:B------:R-:W-:Y:S02]  /*103c0*/  SHF.R.U32.HI R4, RZ, 0x18, R0 ;  /* 0x00000018ff047819 */ /* 0x000fe40000011600 */
[----:B------:R-:W-:Y:S02]  /*103d0*/  LOP3.LUT R3, R5, 0xff, RZ, 0xc0, !PT ;  /* 0x000000ff05037812 */ /* 0x000fe400078ec0ff */
[----:B------:R-:W-:Y:S02]  /*103e0*/  LOP3.LUT R26, R2, 0xff, RZ, 0xc0, !PT ;  /* 0x000000ff021a7812 */ /* 0x000fe400078ec0ff */
[--C-:B------:R-:W-:Y:S02]  /*103f0*/  SHF.R.U32.HI R5, RZ, 0x10, R2.reuse ;  /* 0x00000010ff057819 */ /* 0x100fe40000011602 */
[----:B------:R-:W-:Y:S02]  /*10400*/  SHF.R.U32.HI R22, RZ, 0x18, R2 ;  /* 0x00000018ff167819 */ /* 0x000fe40000011602 */
[----:B------:R-:W-:-:S02]  /*10410*/  LOP3.LUT R20, R0, 0xff, RZ, 0xc0, !PT ;  /* 0x000000ff00147812 */ /* 0x000fc400078ec0ff */
[----:B------:R-:W-:Y:S02]  /*10420*/  PRMT R2, R3, 0x5410, R4 ;  /* 0x0000541003027816 */ /* 0x000fe40000000004 */
[----:B------:R-:W-:Y:S02]  /*10430*/  SHF.R.U32.HI R3, RZ, 0x8, R21 ;  /* 0x00000008ff037819 */ /* 0x000fe40000011615 */
[----:B------:R-:W-:Y:S02]  /*10440*/  PRMT R0, R20, 0x5410, R14 ;  /* 0x0000541014007816 */ /* 0x000fe4000000000e */
[----:B------:R-:W-:Y:S02]  /*10450*/  PRMT R3, R26, 0x5410, R3 ;  /* 0x000054101a037816 */ /* 0x000fe40000000003 */
[----:B------:R-:W-:Y:S01]  /*10460*/  LOP3.LUT R4, R5, 0xff, RZ, 0xc0, !PT ;  /* 0x000000ff05047812 */ /* 0x000fe200078ec0ff */
[--C-:B------:R-:W-:Y:S02]  /*10470*/  HSET2.LE.AND R0, R0, R176.reuse, PT ;  /* 0x000000b000007233 */ /* 0x100fe40003803000 */
[--C-:B------:R-:W-:Y:S01]  /*10480*/  HSET2.LE.AND R2, R2, R176.reuse, PT ;  /* 0x000000b002027233 */ /* 0x100fe20003803000 */
[----:B------:R-:W-:Y:S01]  /*10490*/  PRMT R4, R4, 0x5410, R22 ;  /* 0x0000541004047816 */ /* 0x000fe20000000016 */
[----:B------:R-:W-:Y:S01]  /*104a0*/  HSET2.LE.AND R3, R3, R176, PT ;  /* 0x000000b003037233 */ /* 0x000fe20003803000 */
[----:B------:R-:W-:-:S02]  /*104b0*/  LOP3.LUT R20, R185, R0, RZ, 0xc0, !PT ;  /* 0x00000000b9147212 */ /* 0x000fc400078ec0ff */
[----:B------:R-:W-:Y:S01]  /*104c0*/  LOP3.LUT R21, R184, R2, RZ, 0xc0, !PT ;  /* 0x00000002b8157212 */ /* 0x000fe200078ec0ff */
[----:B------:R-:W-:Y:S01]  /*104d0*/  HSET2.LE.AND R0, R4, R176, PT ;  /* 0x000000b004007233 */ /* 0x000fe20003803000 */
[----:B------:R-:W-:Y:S01]  /*104e0*/  LOP3.LUT R22, R183, R3, RZ, 0xc0, !PT ;  /* 0x00000003b7167212 */ /* 0x000fe200078ec0ff */
[----:B------:R-:W-:-:S04]  /*104f0*/  IMAD.WIDE.U32 R4, R25, -0x326172a9, RZ ;  /* 0xcd9e8d5719047825 */ /* 0x000fc800078e00ff */
[----:B------:R-:W-:Y:S01]  /*10500*/  IMAD.WIDE.U32 R2, R23, -0x326172a9, RZ ;  /* 0xcd9e8d5717027825 */ /* 0x000fe200078e00ff */
[----:B------:R-:W-:-:S04]  /*10510*/  LOP3.LUT R23, R182, R0, RZ, 0xc0, !PT ;  /* 0x00000000b6177212 */ /* 0x000fc800078ec0ff */
[----:B------:R-:W-:Y:S01]  /*10520*/  LOP3.LUT R0, R3, R242, R4, 0x96, !PT ;  /* 0x000000f203007212 */ /* 0x000fe200078e9604 */
[----:B------:R-:W-:Y:S01]  /*10530*/  HMMA.16816.F32.BF16 R48, R16, R44, R60 ;  /* 0x0000002c1030723c */ /* 0x000fe2000004183c */
[----:B------:R-:W-:Y:S02]  /*10540*/  LOP3.LUT R3, R2, 0xffff, RZ, 0xc0, !PT ;  /* 0x0000ffff02037812 */ /* 0x000fe400078ec0ff */
[----:B------:R-:W-:Y:S02]  /*10550*/  LOP3.LUT R4, R0, 0xffff, RZ, 0xc0, !PT ;  /* 0x0000ffff00047812 */ /* 0x000fe400078ec0ff */
[----:B------:R-:W-:-:S03]  /*10560*/  SHF.R.U32.HI R14, RZ, 0x10, R0 ;  /* 0x00000010ff0e7819 */ /* 0x000fc60000011600 */
[----:B------:R-:W-:Y:S01]  /*10570*/  HMMA.16816.F32.BF16 R156, R16, R52, R92 ;  /* 0x00000034109c723c */ /* 0x000fe2000004185c */
[----:B------:R-:W-:-:S07]  /*10580*/  LOP3.LUT R25, R0, 0xff, RZ, 0xc0, !PT ;  /* 0x000000ff00197812 */ /* 0x000fce00078ec0ff */
[C---:B------:R-:W-:Y:S08]  /*10590*/  HMMA.16816.F32.BF16 R44, R16.reuse, R46, R64 ;  /* 0x0000002e102c723c */ /* 0x040ff00000041840 */
[----:B------:R-:W-:Y:S07]  /*105a0*/  HMMA.16816.F32.BF16 R52, R16, R54, R76 ;  /* 0x000000361034723c */ /* 0x000fee000004184c */
[----:B------:R-:W-:-:S02]  /*105b0*/  SHF.R.U32.HI R19, RZ, 0x18, R0 ;  /* 0x00000018ff137819 */ /* 0x000fc40000011600 */
[----:B------:R-:W-:Y:S02]  /*105c0*/  SHF.R.U32.HI R0, RZ, 0x8, R3 ;  /* 0x00000008ff007819 */ /* 0x000fe40000011603 */
[----:B------:R-:W-:Y:S02]  /*105d0*/  SHF.R.U32.HI R3, RZ, 0x8, R4 ;  /* 0x00000008ff037819 */ /* 0x000fe40000011604 */
[----:B------:R-:W-:Y:S02]  /*105e0*/  LOP3.LUT R4, R14, 0xff, RZ, 0xc0, !PT ;  /* 0x000000ff0e047812 */ /* 0x000fe400078ec0ff */
[----:B------:R-:W-:Y:S02]  /*105f0*/  LOP3.LUT R17, R2, 0xff, RZ, 0xc0, !PT ;  /* 0x000000ff02117812 */ /* 0x000fe400078ec0ff */
[--C-:B------:R-:W-:Y:S02]  /*10600*/  SHF.R.U32.HI R16, RZ, 0x10, R2.reuse ;  /* 0x00000010ff107819 */ /* 0x100fe40000011602 */
[----:B------:R-:W-:-:S02]  /*10610*/  SHF.R.U32.HI R18, RZ, 0x18, R2 ;  /* 0x00000018ff127819 */ /* 0x000fc40000011602 */
[----:B------:R-:W-:Y:S02]  /*10620*/  PRMT R2, R4, 0x5410, R19 ;  /* 0x0000541004027816 */ /* 0x000fe40000000013 */
[----:B------:R-:W-:-:S03]  /*10630*/  PRMT R14, R17, 0x5410, R0 ;  /* 0x00005410110e7816 */ /* 0x000fc60000000000 */
[--C-:B------:R-:W-:Y:S01]  /*10640*/  HSET2.LE.AND R2, R2, R176.reuse, PT ;  /* 0x000000b002027233 */ /* 0x100fe20003803000 */
[----:B------:R-:W-:Y:S01]  /*10650*/  PRMT R0, R25, 0x5410, R3 ;  /* 0x0000541019007816 */ /* 0x000fe20000000003 */
[--C-:B------:R-:W-:Y:S01]  /*10660*/  HSET2.LE.AND R3, R14, R176.reuse, PT ;  /* 0x000000b00e037233 */ /* 0x100fe20003803000 */
[----:B------:R-:W-:Y:S02]  /*10670*/  LOP3.LUT R4, R16, 0xff, RZ, 0xc0, !PT ;  /* 0x000000ff10047812 */ /* 0x000fe400078ec0ff */
[----:B------:R-:W-:Y:S02]  /*10680*/  LOP3.LUT R17, R203, R2, RZ, 0xc0, !PT ;  /* 0x00000002cb117212 */ /* 0x000fe400078ec0ff */
[----:B------:R-:W-:Y:S01]  /*10690*/  LOP3.LUT R2, R15, R238, R68, 0x96, !PT ;  /* 0x000000ee0f027212 */ /* 0x000fe200078e9644 */
[--C-:B------:R-:W-:Y:S01]  /*106a0*/  HSET2.LE.AND R0, R0, R176.reuse, PT ;  /* 0x000000b000007233 */ /* 0x100fe20003803000 */
[----:B------:R-:W-:Y:S02]  /*106b0*/  PRMT R4, R4, 0x5410, R18 ;  /* 0x0000541004047816 */ /* 0x000fe40000000012 */
[----:B------:R-:W-:Y:S01]  /*106c0*/  LOP3.LUT R18, R202, R3, RZ, 0xc0, !PT ;  /* 0x00000003ca127212 */ /* 0x000fe200078ec0ff */
[----:B------:R-:W-:Y:S01]  /*106d0*/  IMAD.WIDE.U32 R2, R2, -0x2daee0ad, RZ ;  /* 0xd2511f5302027825 */ /* 0x000fe200078e00ff */
[----:B------:R-:W-:Y:S01]  /*106e0*/  LOP3.LUT R16, R230, R0, RZ, 0xc0, !PT ;  /* 0x00000000e6107212 */ /* 0x000fe200078ec0ff */
[----:B------:R-:W-:-:S03]  /*106f0*/  HSET2.LE.AND R4, R4, R176, PT ;  /* 0x000000b004047233 */ /* 0x000fc60003803000 */
[----:B------:R-:W-:Y:S01]  /*10700*/  LOP3.LUT R0, R3, R237, R42, 0x96, !PT ;  /* 0x000000ed03007212 */ /* 0x000fe200078e962a */
[----:B--2---:R-:W-:Y:S01]  /*10710*/  HMMA.16816.F32.BF16 R152, R20, R28, R84 ;  /* 0x0000001c1498723c */ /* 0x004fe20000041854 */
[----:B------:R-:W-:Y:S02]  /*10720*/  LOP3.LUT R19, R201, R4, RZ, 0xc0, !PT ;  /* 0x00000004c9137212 */ /* 0x000fe400078ec0ff */
[----:B------:R-:W-:Y:S02]  /*10730*/  LOP3.LUT R3, R2, 0xffff, RZ, 0xc0, !PT ;  /* 0x0000ffff02037812 */ /* 0x000fe400078ec0ff */
[----:B------:R-:W-:-:S03]  /*10740*/  LOP3.LUT R4, R0, 0xffff, RZ, 0xc0, !PT ;  /* 0x0000ffff00047812 */ /* 0x000fc600078ec0ff */
[----:B------:R-:W-:Y:S01]  /*10750*/  HMMA.16816.F32.BF16 R148, R20, R30, R80 ;  /* 0x0000001e1494723c */ /* 0x000fe20000041850 */
[----:B------:R-:W-:-:S07]  /*10760*/  LOP3.LUT R14, R2, 0xff, RZ, 0xc0, !PT ;  /* 0x000000ff020e7812 */ /* 0x000fce00078ec0ff */
[C---:B-1----:R-:W-:Y:S08]  /*10770*/  HMMA.16816.F32.BF16 R140, R20.reuse, R32, R72 ;  /* 0x00000020148c723c */ /* 0x042ff00000041848 */
[----:B------:R-:W-:Y:S07]  /*10780*/  HMMA.16816.F32.BF16 R56, R20, R34, R56 ;  /* 0x000000221438723c */ /* 0x000fee0000041838 */
[----:B------:R-:W-:-:S02]  /*10790*/  LOP3.LUT R23, R5, R238, R24, 0x96, !PT ;  /* 0x000000ee05177212 */ /* 0x000fc400078e9618 */
[--C-:B------:R-:W-:Y:S01]  /*107a0*/  SHF.R.U32.HI R5, RZ, 0x10, R0.reuse ;  /* 0x00000010ff057819 */ /* 0x100fe20000011600 */
[----:B------:R-:W1:Y:S01]  /*107b0*/  LDSM.16.MT88.4 R24, [R206+0x5c00] ;  /* 0x005c0000ce18783b */ /* 0x000e620000004200 */
[----:B------:R-:W-:Y:S02]  /*107c0*/  LOP3.LUT R21, R0, 0xff, RZ, 0xc0, !PT ;  /* 0x000000ff00157812 */ /* 0x000fe400078ec0ff */
[----:B------:R-:W-:Y:S02]  /*107d0*/  SHF.R.U32.HI R20, RZ, 0x18, R0 ;  /* 0x00000018ff147819 */ /* 0x000fe40000011600 */
[----:B------:R-:W-:Y:S02]  /*107e0*/  SHF.R.U32.HI R0, RZ, 0x8, R3 ;  /* 0x00000008ff007819 */ /* 0x000fe40000011603 */
[----:B------:R-:W-:Y:S02]  /*107f0*/  SHF.R.U32.HI R3, RZ, 0x8, R4 ;  /* 0x00000008ff037819 */ /* 0x000fe40000011604 */
[----:B------:R-:W-:-:S02]  /*10800*/  LOP3.LUT R4, R5, 0xff, RZ, 0xc0, !PT ;  /* 0x000000ff05047812 */ /* 0x000fc400078ec0ff */
[----:B------:R-:W-:Y:S02]  /*10810*/  SHF.R.U32.HI R22, RZ, 0x10, R2 ;  /* 0x00000010ff167819 */ /* 0x000fe40000011602 */
[----:B------:R-:W-:Y:S02]  /*10820*/  PRMT R5, R14, 0x5410, R0 ;  /* 0x000054100e057816 */ /* 0x000fe40000000000 */
[----:B------:R-:W-:Y:S02]  /*10830*/  SHF.R.U32.HI R15, RZ, 0x18, R2 ;  /* 0x00000018ff0f7819 */ /* 0x000fe40000011602 */
[----:B------:R-:W-:Y:S02]  /*10840*/  PRMT R0, R21, 0x5410, R3 ;  /* 0x0000541015007816 */ /* 0x000fe40000000003 */
[----:B------:R-:W-:Y:S02]  /*10850*/  PRMT R2, R4, 0x5410, R20 ;  /* 0x0000541004027816 */ /* 0x000fe40000000014 */
[----:B------:R-:W-:Y:S01]  /*10860*/  LOP3.LUT R4, R22, 0xff, RZ, 0xc0, !PT ;  /* 0x000000ff16047812 */ /* 0x000fe200078ec0ff */
[----:B------:R-:W-:-:S02]  /*10870*/  HSET2.LE.AND R0, R0, R176, PT ;  /* 0x000000b000007233 */ /* 0x000fc40003803000 */
        /* <DEDUP_REMOVED lines=10> */
[----:B------:R-:W-:Y:S01]  /*10920*/  LOP3.LUT R3, R2, 0xffff, RZ, 0xc0, !PT ;  /* 0x0000ffff02037812 */ /* 0x000fe200078ec0ff */
[----:B------:R-:W-:Y:S01]  /*10930*/  HMMA.16816.F32.BF16 R156, R16, R32, R156 ;  /* 0x00000020109c723c */ /* 0x000fe2000004189c */
[----:B------:R-:W-:Y:S02]  /*10940*/  LOP3.LUT R4, R0, 0xffff, RZ, 0xc0, !PT ;  /* 0x0000ffff00047812 */ /* 0x000fe400078ec0ff */
[----:B------:R-:W-:Y:S02]  /*10950*/  SHF.R.U32.HI R14, RZ, 0x8, R3 ;  /* 0x00000008ff0e7819 */ /* 0x000fe40000011603 */
[----:B------:R-:W-:-:S02]  /*10960*/  SHF.R.U32.HI R5, RZ, 0x10, R0 ;  /* 0x00000010ff057819 */ /* 0x000fc40000011600 */
[----:B------:R-:W-:Y:S01]  /*10970*/  SHF.R.U32.HI R3, RZ, 0x10, R2 ;  /* 0x00000010ff037819 */ /* 0x000fe20000011602 */
[----:B------:R-:W-:Y:S01]  /*10980*/  HMMA.16816.F32.BF16 R48, R16, R28, R48 ;  /* 0x0000001c1030723c */ /* 0x000fe20000041830 */
[----:B------:R-:W-:Y:S02]  /*10990*/  LOP3.LUT R15, R2, 0xff, RZ, 0xc0, !PT ;  /* 0x000000ff020f7812 */ /* 0x000fe400078ec0ff */
[----:B------:R-:W-:-:S05]  /*109a0*/  LOP3.LUT R5, R5, 0xff, RZ, 0xc0, !PT ;  /* 0x000000ff05057812 */ /* 0x000fca00078ec0ff */
[----:B------:R-:W-:Y:S01]  /*109b0*/  HMMA.16816.F32.BF16 R44, R16, R30, R44 ;  /* 0x0000001e102c723c */ /* 0x000fe2000004182c */
[----:B------:R-:W-:-:S07]  /*109c0*/  PRMT R14, R15, 0x5410, R14 ;  /* 0x000054100f0e7816 */ /* 0x000fce000000000e */
[----:B------:R-:W-:Y:S07]  /*109d0*/  HMMA.16816.F32.BF16 R32, R16, R34, R52 ;  /* 0x000000221020723c */ /* 0x000fee0000041834 */
[----:B------:R-:W-:Y:S02]  /*109e0*/  LOP3.LUT R17, R0, 0xff, RZ, 0xc0, !PT ;  /* 0x000000ff00117812 */ /* 0x000fe400078ec0ff */
[----:B------:R-:W-:Y:S02]  /*109f0*/  SHF.R.U32.HI R16, RZ, 0x18, R0 ;  /* 0x00000018ff107819 */ /* 0x000fe40000011600 */
[----:B------:R-:W-:-:S02]  /*10a00*/  SHF.R.U32.HI R0, RZ, 0x8, R4 ;  /* 0x00000008ff007819 */ /* 0x000fc40000011604 */
[----:B------:R-:W-:Y:S02]  /*10a10*/  SHF.R.U32.HI R18, RZ, 0x18, R2 ;  /* 0x00000018ff127819 */ /* 0x000fe40000011602 */
[----:B------:R-:W-:Y:S02]  /*10a20*/  LOP3.LUT R4, R3, 0xff, RZ, 0xc0, !PT ;  /* 0x000000ff03047812 */ /* 0x000fe400078ec0ff */
[----:B------:R-:W-:Y:S02]  /*10a30*/  PRMT R0, R17, 0x5410, R0 ;  /* 0x0000541011007816 */ /* 0x000fe40000000000 */
[----:B------:R-:W-:Y:S02]  /*10a40*/  PRMT R2, R5, 0x5410, R16 ;  /* 0x0000541005027816 */ /* 0x000fe40000000010 */
[----:B------:R-:W-:Y:S01]  /*10a50*/  PRMT R4, R4, 0x5410, R18 ;  /* 0x0000541004047816 */ /* 0x000fe20000000012 */
[----:B------:R-:W-:Y:S01]  /*10a60*/  IMAD.MOV.U32 R220, RZ, RZ, R243 ;  /* 0x000000ffffdc7224 */ /* 0x000fe200078e00f3 */
[----:B------:R-:W-:-:S02]  /*10a70*/  HSET2.LE.AND R0, R0, R176, PT ;  /* 0x000000b000007233 */ /* 0x000fc40003803000 */
[--C-:B------:R-:W-:Y:S02]  /*10a80*/  HSET2.LE.AND R2, R2, R176.reuse, PT ;  /* 0x000000b002027233 */ /* 0x100fe40003803000 */
[--C-:B------:R-:W-:Y:S02]  /*10a90*/  HSET2.LE.AND R3, R14, R176.reuse, PT ;  /* 0x000000b00e037233 */ /* 0x100fe40003803000 */
[----:B------:R-:W-:Y:S01]  /*10aa0*/  HSET2.LE.AND R4, R4, R176, PT ;  /* 0x000000b004047233 */ /* 0x000fe20003803000 */
[----:B------:R-:W-:Y:S02]  /*10ab0*/  ISETP.GT.AND P1, PT, R180, R220, PT ;  /* 0x000000dcb400720c */ /* 0x000fe40003f24270 */
[----:B------:R-:W-:Y:S02]  /*10ac0*/  LOP3.LUT R144, R218, R0, RZ, 0xc0, !PT ;  /* 0x00000000da907212 */ /* 0x000fe400078ec0ff */
[----:B------:R-:W-:Y:S02]  /*10ad0*/  LOP3.LUT R145, R194, R2, RZ, 0xc0, !PT ;  /* 0x00000002c2917212 */ /* 0x000fe400078ec0ff */
[----:B------:R-:W-:-:S02]  /*10ae0*/  LOP3.LUT R146, R191, R3, RZ, 0xc0, !PT ;  /* 0x00000003bf927212 */ /* 0x000fc400078ec0ff */
[----:B------:R-:W-:Y:S01]  /*10af0*/  LOP3.LUT R147, R190, R4, RZ, 0xc0, !PT ;  /* 0x00000004be937212 */ /* 0x000fe200078ec0ff */
[----:B------:R-:W-:Y:S01]  /*10b00*/  HMMA.16816.F32.BF16 R152, R136, R160, R152 ;  /* 0x000000a08898723c */ /* 0x000fe20000041898 */
[----:B------:R-:W-:Y:S01]  /*10b10*/  IADD3 R245, P0, R6, -0x100, RZ ;  /* 0xffffff0006f57810 */ /* 0x000fe20007f1e0ff */
[----:B------:R-:W-:-:S06]  /*10b20*/  IMAD.MOV.U32 R230, RZ, RZ, R180 ;  /* 0x000000ffffe67224 */ /* 0x000fcc00078e00b4 */
[----:B------:R-:W-:Y:S01]  /*10b30*/  HMMA.16816.F32.BF16 R148, R136, R162, R148 ;  /* 0x000000a28894723c */ /* 0x000fe20000041894 */
[----:B------:R-:W-:-:S07]  /*10b40*/  IADD3.X R243, R7, -0x1, RZ, P0, !PT ;  /* 0xffffffff07f37810 */ /* 0x000fce00007fe4ff */
[----:B------:R-:W-:Y:S08]  /*10b50*/  HMMA.16816.F32.BF16 R164, R144, R160, R48 ;  /* 0x000000a090a4723c */ /* 0x000ff00000041830 */
[----:B-1----:R-:W-:Y:S08]  /*10b60*/  HMMA.16816.F32.BF16 R140, R136, R24, R140 ;  /* 0x00000018888c723c */ /* 0x002ff0000004188c */
[C---:B------:R-:W-:Y:S08]  /*10b70*/  HMMA.16816.F32.BF16 R160, R144.reuse, R162, R44 ;  /* 0x000000a290a0723c */ /* 0x040ff0000004182c */
[----:B------:R-:W-:Y:S08]  /*10b80*/  HMMA.16816.F32.BF16 R156, R144, R24, R156 ;  /* 0x00000018909c723c */ /* 0x000ff0000004189c */
[-C--:B------:R-:W-:Y:S08]  /*10b90*/  HMMA.16816.F32.BF16 R136, R136, R26.reuse, R56 ;  /* 0x0000001a8888723c */ /* 0x080ff00000041838 */
[----:B------:R-:W-:Y:S01]  /*10ba0*/  HMMA.16816.F32.BF16 R144, R144, R26, R32 ;  /* 0x0000001a9090723c */ /* 0x000fe20000041820 */
[----:B------:R-:W-:Y:S07]  /*10bb0*/  @!P1 BRA `(.L_x_898) ;  /* 0x0000dc7000009947 */ /* 0x000fee0003800000 */
[----:B---3--:R-:W2:Y:S04]  /*10bc0*/  LDL.64 R198, [R1+0x2d0] ;  /* 0x0002d00001c67983 */ /* 0x008ea80000100a00 */
[----:B------:R-:W3:Y:S01]  /*10bd0*/  LDL.64 R196, [R1+0x58] ;  /* 0x0000580001c47983 */ /* 0x000ee20000100a00 */
[----:B-----5:R-:W-:Y:S01]  /*10be0*/  SHF.L.U64.HI R252, R248, 0x7, R249 ;  /* 0x00000007f8fc7819 */ /* 0x020fe200000102f9 */
[----:B------:R-:W-:-:S04]  /*10bf0*/  DEPBAR.LE SB0, 0x0 ;  /* 0x000080000000791a */ /* 0x000fc80000000000 */
[----:B------:R-:W-:Y:S01]  /*10c00*/  IADD3 R230, R200, -0x2, RZ ;  /* 0xfffffffec8e67810 */ /* 0x000fe20007ffe0ff */
[----:B------:R-:W-:Y:S01]  /*10c10*/  IMAD.SHL.U32 R193, R248, 0x80, RZ ;  /* 0x00000080f8c17824 */ /* 0x000fe200078e00ff */
[----:B------:R-:W-:Y:S01]  /*10c20*/  ISETP.GE.AND P0, PT, R235, R244, PT ;  /* 0x000000f4eb00720c */ /* 0x000fe20003f06270 */
[----:B------:R-:W-:Y:S01]  /*10c30*/  WARPSYNC 0xffffffff ;  /* 0xffffffff00007948 */ /* 0x000fe20003800000 */
[----:B------:R-:W-:Y:S01]  /*10c40*/  SHF.R.S32.HI R0, RZ, 0x1f, R230 ;  /* 0x0000001fff007819 */ /* 0x000fe200000114e6 */
[----:B------:R-:W-:Y:S01]  /*10c50*/  IMAD R4, R252, R230, RZ ;  /* 0x000000e6fc047224 */ /* 0x000fe200078e02ff */
[----:B------:R-:W-:Y:S01]  /*10c60*/  BAR.SYNC.DEFER_BLOCKING 0x0 ;  /* 0x0000000000007b1d */ /* 0x000fe20000010000 */
[----:B------:R-:W-:Y:S02]  /*10c70*/  IMAD.SHL.U32 R219, R219, 0x2, RZ ;  /* 0x00000002dbdb7824 */ /* 0x000fe400078e00ff */
[----:B------:R-:W-:-:S03]  /*10c80*/  IMAD R5, R0, R193, R4 ;  /* 0x000000c100057224 */ /* 0x000fc600078e0204 */
[----:B------:R-:W-:Y:S01]  /*10c90*/  LOP3.LUT R219, R219, 0x6, RZ, 0xc0, !PT ;  /* 0x00000006dbdb7812 */ /* 0x000fe200078ec0ff */
[----:B------:R-:W-:Y:S02]  /*10ca0*/  BSSY B1, `(.L_x_899) ;  /* 0x0000278000017945 */ /* 0x000fe40003800000 */
[----:B------:R-:W-:Y:S04]  /*10cb0*/  @P0 STS [R229+0x4000], RZ ;  /* 0x004000ffe5000388 */ /* 0x000fe80000000800 */
[----:B------:R-:W-:Y:S04]  /*10cc0*/  @P0 STS [R229+0x4004], RZ ;  /* 0x004004ffe5000388 */ /* 0x000fe80000000800 */
[----:B------:R-:W-:Y:S01]  /*10cd0*/  @P0 STS.64 [R229+0x4008], RZ ;  /* 0x004008ffe5000388 */ /* 0x000fe20000000a00 */
[----:B--2---:R-:W-:-:S04]  /*10ce0*/  IMAD.WIDE.U32 R2, R230, R193, R198 ;  /* 0x000000c1e6027225 */ /* 0x004fc800078e00c6 */
[----:B------:R-:W-:Y:S01]  /*10cf0*/  IMAD.IADD R3, R3, 0x1, R5 ;  /* 0x0000000103037824 */ /* 0x000fe200078e0205 */
[CC--:B------:R-:W-:Y:S02]  /*10d00*/  @!P0 LEA R0, P4, R248.reuse, R2.reuse, 0x5 ;  /* 0x00000002f8008211 */ /* 0x0c0fe400078828ff */
[----:B------:R-:W-:Y:S02]  /*10d10*/  @!P0 LEA R4, P2, R248, R2, 0x6 ;  /* 0x00000002f8048211 */ /* 0x000fe400078430ff */
[-C--:B---3--:R-:W-:Y:S02]  /*10d20*/  @!P0 LEA R18, P5, R2, R196.reuse, 0x1 ;  /* 0x000000c402128211 */ /* 0x088fe400078a08ff */
[----:B------:R-:W-:Y:S02]  /*10d30*/  @!P0 LEA R16, P3, R0, R196, 0x1 ;  /* 0x000000c400108211 */ /* 0x000fe400078608ff */
[CCC-:B------:R-:W-:Y:S02]  /*10d40*/  @!P0 LEA.HI.X R5, R248.reuse, R3.reuse, R249.reuse, 0x5, P4 ;  /* 0x00000003f8058211 */ /* 0x1c0fe400020f2cf9 */
[----:B------:R-:W-:-:S02]  /*10d50*/  @!P0 LEA.HI.X R15, R248, R3, R249, 0x6, P2 ;  /* 0x00000003f80f8211 */ /* 0x000fc400010f34f9 */
[-CC-:B------:R-:W-:Y:S01]  /*10d60*/  @!P0 LEA.HI.X R19, R2, R197.reuse, R3.reuse, 0x1, P5 ;  /* 0x000000c502138211 */ /* 0x180fe200028f0c03 */
[----:B------:R-:W-:Y:S01]  /*10d70*/  @!P0 IMAD.WIDE.U32 R2, R248, 0x60, R2 ;  /* 0x00000060f8028825 */ /* 0x000fe200078e0002 */
[-C--:B------:R-:W-:Y:S02]  /*10d80*/  @!P0 LEA.HI.X R17, R0, R197.reuse, R5, 0x1, P3 ;  /* 0x000000c500118211 */ /* 0x080fe400018f0c05 */
[CC--:B------:R-:W-:Y:S01]  /*10d90*/  @!P0 LEA R14, P1, R4.reuse, R196.reuse, 0x1 ;  /* 0x000000c4040e8211 */ /* 0x0c0fe200078208ff */
[----:B------:R-:W-:Y:S01]  /*10da0*/  @!P0 IMAD R0, R249, 0x60, RZ ;  /* 0x00000060f9008824 */ /* 0x000fe200078e02ff */
[----:B------:R-:W-:Y:S01]  /*10db0*/  @!PT LDS RZ, [RZ] ;  /* 0x00000000fffff984 */ /* 0x000fe20000000800 */
[----:B------:R-:W-:Y:S01]  /*10dc0*/  @!PT LDS RZ, [RZ] ;  /* 0x00000000fffff984 */ /* 0x000fe20000000800 */
[----:B------:R-:W-:Y:S01]  /*10dd0*/  @!PT LDS RZ, [RZ] ;  /* 0x00000000fffff984 */ /* 0x000fe20000000800 */
[----:B------:R1:W-:Y:S02]  /*10de0*/  @!P0 LDGSTS.E.BYPASS.LTC128B.128 [R229+0x4000], [R18.64] ;  /* 0x0400000012e58fae */ /* 0x0003e4000b901d44 */
[-C--:B------:R-:W-:Y:S01]  /*10df0*/  @!P0 LEA.HI.X R15, R4, R197.reuse, R15, 0x1, P1 ;  /* 0x000000c5040f8211 */ /* 0x080fe200008f0c0f */
[----:B------:R-:W-:Y:S01]  /*10e00*/  @!P0 IMAD.IADD R0, R0, 0x1, R3 ;  /* 0x0000000100008824 */ /* 0x000fe200078e0203 */
[C---:B------:R-:W-:Y:S01]  /*10e10*/  @!P0 LEA R4, P1, R2.reuse, R196, 0x1 ;  /* 0x000000c402048211 */ /* 0x040fe200078208ff */
[----:B------:R-:W-:Y:S03]  /*10e20*/  @P0 STS.128 [R229+0x4800], RZ ;  /* 0x004800ffe5000388 */ /* 0x000fe60000000c00 */
[----:B------:R-:W-:Y:S01]  /*10e30*/  @!P0 LEA.HI.X R5, R2, R197, R0, 0x1, P1 ;  /* 0x000000c502058211 */ /* 0x000fe200008f0c00 */
        /* <DEDUP_REMOVED lines=14> */
[----:B------:R-:W-:Y:S04]  /*10f20*/  LDSM.16.M88.4 R32, [R204+0x2000] ;  /* 0x00200000cc20783b */ /* 0x000fe80000000200 */
[----:B------:R-:W4:Y:S04]  /*10f30*/  LDSM.16.M88.4 R24, [R207+0x1000] ;  /* 0x00100000cf18783b */ /* 0x000f280000000200 */
[----:B------:R-:W-:Y:S04]  /*10f40*/  LDSM.16.M88.4 R28, [R207] ;  /* 0x00000000cf1c783b */ /* 0x000fe80000000200 */
[----:B------:R-:W2:Y:S04]  /*10f50*/  LDSM.16.M88.4 R48, [R204+0x2400] ;  /* 0x00240000cc30783b */ /* 0x000ea80000000200 */
[----:B------:R-:W-:Y:S04]  /*10f60*/  LDSM.16.M88.4 R40, [R209] ;  /* 0x00000000d128783b */ /* 0x000fe80000000200 */
[----:B-1----:R-:W1:Y:S04]  /*10f70*/  LDSM.16.M88.4 R16, [R208+0x1000] ;  /* 0x00100000d010783b */ /* 0x002e680000000200 */
[----:B------:R-:W-:Y:S04]  /*10f80*/  LDSM.16.M88.4 R20, [R208] ;  /* 0x00000000d014783b */ /* 0x000fe80000000200 */
[----:B------:R-:W1:Y:S04]  /*10f90*/  LDSM.16.M88.4 R60, [R216] ;  /* 0x00000000d83c783b */ /* 0x000e680000000200 */
[----:B------:R-:W1:Y:S04]  /*10fa0*/  LDSM.16.M88.4 R44, [R204+0x2800] ;  /* 0x00280000cc2c783b */ /* 0x000e680000000200 */
[----:B------:R-:W1:Y:S04]  /*10fb0*/  LDSM.16.M88.4 R52, [R204+0x2c00] ;  /* 0x002c0000cc34783b */ /* 0x000e680000000200 */
[----:B------:R-:W0:Y:S01]  /*10fc0*/  LDGDEPBAR ;  /* 0x00000000000079af */ /* 0x000e220000000000 */
[C---:B----4-:R-:W-:Y:S08]  /*10fd0*/  HMMA.16816.F32.BF16 R56, R24.reuse, R34, RZ ;  /* 0x000000221838723c */ /* 0x050ff000000418ff */
[----:B------:R-:W-:Y:S08]  /*10fe0*/  HMMA.16816.F32.BF16 R64, R24, R32, RZ ;  /* 0x000000201840723c */ /* 0x000ff000000418ff */
[-C--:B--2---:R-:W-:Y:S08]  /*10ff0*/  HMMA.16816.F32.BF16 R80, R28, R48.reuse, RZ ;  /* 0x000000301c50723c */ /* 0x084ff000000418ff */
[----:B------:R-:W-:Y:S08]  /*11000*/  HMMA.16816.F32.BF16 R76, R24, R48, RZ ;  /* 0x00000030184c723c */ /* 0x000ff000000418ff */
[----:B-1----:R-:W-:Y:S01]  /*11010*/  HMMA.16816.F32.BF16 R84, R16, R42, R56 ;  /* 0x0000002a1054723c */ /* 0x002fe20000041838 */
[----:B------:R-:W-:Y:S07]  /*11020*/  LDSM.16.M88.4 R56, [R214] ;  /* 0x00000000d638783b */ /* 0x000fee0000000200 */
[C---:B------:R-:W-:Y:S08]  /*11030*/  HMMA.16816.F32.BF16 R72, R28.reuse, R32, RZ ;  /* 0x000000201c48723c */ /* 0x040ff000000418ff */
[----:B------:R-:W-:Y:S01]  /*11040*/  HMMA.16816.F32.BF16 R68, R28, R34, RZ ;  /* 0x000000221c44723c */ /* 0x000fe200000418ff */
[----:B------:R-:W1:Y:S07]  /*11050*/  LDSM.16.M88.4 R32, [R215] ;  /* 0x00000000d720783b */ /* 0x000e6e0000000200 */
[----:B------:R-:W-:Y:S01]  /*11060*/  HMMA.16816.F32.BF16 R184, R16, R40, R64 ;  /* 0x0000002810b8723c */ /* 0x000fe20000041840 */
[----:B------:R-:W-:-:S02]  /*11070*/  IMAD.MOV.U32 R0, RZ, RZ, R87 ;  /* 0x000000ffff007224 */ /* 0x000fc400078e0057 */
[----:B------:R-:W-:Y:S02]  /*11080*/  IMAD.MOV.U32 R2, RZ, RZ, R86 ;  /* 0x000000ffff027224 */ /* 0x000fe400078e0056 */
[----:B------:R-:W-:Y:S02]  /*11090*/  IMAD.MOV.U32 R252, RZ, RZ, R84 ;  /* 0x000000fffffc7224 */ /* 0x000fe400078e0054 */
[----:B------:R-:W-:Y:S01]  /*110a0*/  IMAD.MOV.U32 R245, RZ, RZ, R85 ;  /* 0x000000fffff57224 */ /* 0x000fe200078e0055 */
[-C--:B------:R-:W-:Y:S08]  /*110b0*/  HMMA.16816.F32.BF16 R64, R20, R60.reuse, R80 ;  /* 0x0000003c1440723c */ /* 0x080ff00000041850 */
[----:B------:R-:W-:Y:S08]  /*110c0*/  HMMA.16816.F32.BF16 R196, R16, R60, R76 ;  /* 0x0000003c10c4723c */ /* 0x000ff0000004184c */
[-C--:B------:R-:W-:Y:S08]  /*110d0*/  HMMA.16816.F32.BF16 R88, R28, R44.reuse, RZ ;  /* 0x0000002c1c58723c */ /* 0x080ff000000418ff */
[----:B------:R-:W-:Y:S01]  /*110e0*/  HMMA.16816.F32.BF16 R84, R24, R44, RZ ;  /* 0x0000002c1854723c */ /* 0x000fe200000418ff */
[----:B------:R-:W-:-:S02]  /*110f0*/  IMAD.MOV.U32 R127, RZ, RZ, R64 ;  /* 0x000000ffff7f7224 */ /* 0x000fc400078e0040 */
[----:B------:R-:W-:Y:S02]  /*11100*/  IMAD.MOV.U32 R103, RZ, RZ, R65 ;  /* 0x000000ffff677224 */ /* 0x000fe400078e0041 */
[----:B------:R-:W-:Y:S02]  /*11110*/  IMAD.MOV.U32 R102, RZ, RZ, R66 ;  /* 0x000000ffff667224 */ /* 0x000fe400078e0042 */
[----:B------:R-:W-:Y:S01]  /*11120*/  IMAD.MOV.U32 R3, RZ, RZ, R67 ;  /* 0x000000ffff037224 */ /* 0x000fe200078e0043 */
[-C--:B------:R-:W-:Y:S01]  /*11130*/  HMMA.16816.F32.BF16 R80, R24, R46.reuse, RZ ;  /* 0x0000002e1850723c */ /* 0x080fe200000418ff */
[----:B------:R-:W-:Y:S07]  /*11140*/  LDSM.16.M88.4 R64, [R204+0x3800] ;  /* 0x00380000cc40783b */ /* 0x000fee0000000200 */
[----:B------:R-:W-:Y:S01]  /*11150*/  HMMA.16816.F32.BF16 R76, R28, R46, RZ ;  /* 0x0000002e1c4c723c */ /* 0x000fe200000418ff */
[----:B------:R-:W2:Y:S07]  /*11160*/  LDSM.16.M88.4 R44, [R204+0x3400] ;  /* 0x00340000cc2c783b */ /* 0x000eae0000000200 */
[C---:B------:R-:W-:Y:S08]  /*11170*/  HMMA.16816.F32.BF16 R188, R20.reuse, R40, R72 ;  /* 0x0000002814bc723c */ /* 0x040ff00000041848 */
[----:B------:R-:W-:Y:S08]  /*11180*/  HMMA.16816.F32.BF16 R200, R20, R42, R68 ;  /* 0x0000002a14c8723c */ /* 0x000ff00000041844 */
[-C--:B------:R-:W-:Y:S08]  /*11190*/  HMMA.16816.F32.BF16 R96, R24, R50.reuse, RZ ;  /* 0x000000321860723c */ /* 0x080ff000000418ff */
[C---:B------:R-:W-:Y:S01]  /*111a0*/  HMMA.16816.F32.BF16 R92, R28.reuse, R50, RZ ;  /* 0x000000321c5c723c */ /* 0x040fe200000418ff */
[----:B------:R-:W4:Y:S07]  /*111b0*/  LDSM.16.M88.4 R48, [R204+0x3000] ;  /* 0x00300000cc30783b */ /* 0x000f2e0000000200 */
[-C--:B------:R-:W-:Y:S08]  /*111c0*/  HMMA.16816.F32.BF16 R72, R28, R52.reuse, RZ ;  /* 0x000000341c48723c */ /* 0x080ff000000418ff */
[C---:B------:R-:W-:Y:S08]  /*111d0*/  HMMA.16816.F32.BF16 R68, R24.reuse, R52, RZ ;  /* 0x000000341844723c */ /* 0x040ff000000418ff */
[-C--:B------:R-:W-:Y:S08]  /*111e0*/  HMMA.16816.F32.BF16 R40, R24, R54.reuse, RZ ;  /* 0x000000361828723c */ /* 0x080ff000000418ff */
[----:B------:R-:W-:Y:S08]  /*111f0*/  HMMA.16816.F32.BF16 R52, R28, R54, RZ ;  /* 0x000000361c34723c */ /* 0x000ff000000418ff */
[-C--:B-1----:R-:W-:Y:S08]  /*11200*/  HMMA.16816.F32.BF16 R180, R20, R32.reuse, R88 ;  /* 0x0000002014b4723c */ /* 0x082ff00000041858 */
[C---:B------:R-:W-:Y:S08]  /*11210*/  HMMA.16816.F32.BF16 R168, R16.reuse, R32, R84 ;  /* 0x0000002010a8723c */ /* 0x040ff00000041854 */
[-C--:B------:R-:W-:Y:S08]  /*11220*/  HMMA.16816.F32.BF16 R172, R16, R34.reuse, R80 ;  /* 0x0000002210ac723c */ /* 0x080ff00000041850 */
[----:B------:R-:W-:Y:S01]  /*11230*/  HMMA.16816.F32.BF16 R120, R20, R34, R76 ;  /* 0x000000221478723c */ /* 0x000fe2000004184c */
[----:B------:R-:W1:Y:S07]  /*11240*/  LDSM.16.M88.4 R32, [R212] ;  /* 0x00000000d420783b */ /* 0x000e6e0000000200 */
[----:B--2---:R-:W-:Y:S08]  /*11250*/  HMMA.16816.F32.BF16 R84, R28, R46, RZ ;  /* 0x0000002e1c54723c */ /* 0x004ff000000418ff */
[----:B------:R-:W-:Y:S01]  /*11260*/  HMMA.16816.F32.BF16 R104, R20, R58, R52 ;  /* 0x0000003a1468723c */ /* 0x000fe20000041834 */
[----:B------:R-:W2:Y:S07]  /*11270*/  LDSM.16.M88.4 R52, [R211] ;  /* 0x00000000d334783b */ /* 0x000eae0000000200 */
[-C--:B------:R-:W-:Y:S08]  /*11280*/  HMMA.16816.F32.BF16 R192, R16, R62.reuse, R96 ;  /* 0x0000003e10c0723c */ /* 0x080ff00000041860 */
[C---:B------:R-:W-:Y:S08]  /*11290*/  HMMA.16816.F32.BF16 R176, R20.reuse, R62, R92 ;  /* 0x0000003e14b0723c */ /* 0x040ff0000004185c */
[-C--:B------:R-:W-:Y:S08]  /*112a0*/  HMMA.16816.F32.BF16 R116, R20, R56.reuse, R72 ;  /* 0x000000381474723c */ /* 0x080ff00000041848 */
[C---:B------:R-:W-:Y:S08]  /*112b0*/  HMMA.16816.F32.BF16 R108, R16.reuse, R56, R68 ;  /* 0x00000038106c723c */ /* 0x040ff00000041844 */
[----:B------:R-:W-:Y:S01]  /*112c0*/  HMMA.16816.F32.BF16 R112, R16, R58, R40 ;  /* 0x0000003a1070723c */ /* 0x000fe20000041828 */
[----:B------:R-:W1:Y:S07]  /*112d0*/  LDSM.16.M88.4 R40, [R213] ;  /* 0x00000000d528783b */ /* 0x000e6e0000000200 */
[-C--:B----4-:R-:W-:Y:S08]  /*112e0*/  HMMA.16816.F32.BF16 R76, R28, R48.reuse, RZ ;  /* 0x000000301c4c723c */ /* 0x090ff000000418ff */
[C---:B------:R-:W-:Y:S08]  /*112f0*/  HMMA.16816.F32.BF16 R72, R24.reuse, R48, RZ ;  /* 0x000000301848723c */ /* 0x040ff000000418ff */
[-C--:B------:R-:W-:Y:S08]  /*11300*/  HMMA.16816.F32.BF16 R68, R24, R50.reuse, RZ ;  /* 0x000000321844723c */ /* 0x080ff000000418ff */
[C---:B------:R-:W-:Y:S08]  /*11310*/  HMMA.16816.F32.BF16 R60, R28.reuse, R50, RZ ;  /* 0x000000321c3c723c */ /* 0x040ff000000418ff */
[-C--:B------:R-:W-:Y:S08]  /*11320*/  HMMA.16816.F32.BF16 R56, R28, R44.reuse, RZ ;  /* 0x0000002c1c38723c */ /* 0x080ff000000418ff */
[C---:B------:R-:W-:Y:S08]  /*11330*/  HMMA.16816.F32.BF16 R48, R24.reuse, R44, RZ ;  /* 0x0000002c1830723c */ /* 0x040ff000000418ff */
[C---:B------:R-:W-:Y:S08]  /*11340*/  HMMA.16816.F32.BF16 R88, R24.reuse, R46, RZ ;  /* 0x0000002e1858723c */ /* 0x040ff000000418ff */
[----:B------:R-:W-:Y:S08]  /*11350*/  HMMA.16816.F32.BF16 R44, R24, R64, RZ ;  /* 0x00000040182c723c */ /* 0x000ff000000418ff */
[-C--:B-1----:R-:W-:Y:S08]  /*11360*/  HMMA.16816.F32.BF16 R96, R20, R34.reuse, R84 ;  /* 0x000000221460723c */ /* 0x082ff00000041854 */
[C---:B------:R-:W-:Y:S08]  /*11370*/  HMMA.16816.F32.BF16 R128, R16.reuse, R34, R88 ;  /* 0x000000221080723c */ /* 0x040ff00000041858 */
[----:B--2---:R-:W-:Y:S08]  /*11380*/  HMMA.16816.F32.BF16 R44, R16, R52, R44 ;  /* 0x00000034102c723c */ /* 0x004ff0000004182c */
[----:B------:R-:W-:Y:S01]  /*11390*/  IMAD.MOV.U32 R35, RZ, RZ, R99 ;  /* 0x000000ffff237224 */ /* 0x000fe200078e0063 */
[----:B------:R-:W-:Y:S01]  /*113a0*/  HMMA.16816.F32.BF16 R56, R20, R32, R56 ;  /* 0x000000201438723c */ /* 0x000fe20000041838 */
[----:B------:R-:W-:-:S02]  /*113b0*/  IMAD.MOV.U32 R99, RZ, RZ, R0 ;  /* 0x000000ffff637224 */ /* 0x000fc400078e0000 */
[----:B------:R-:W-:Y:S02]  /*113c0*/  IMAD R0, R230, 0x80, R219 ;  /* 0x00000080e6007824 */ /* 0x000fe400078e02db */
[----:B------:R-:W-:-:S03]  /*113d0*/  IMAD.MOV.U32 R34, RZ, RZ, R97 ;  /* 0x000000ffff227224 */ /* 0x000fc600078e0061 */
[----:B------:R-:W-:Y:S01]  /*113e0*/  HMMA.16816.F32.BF16 R48, R16, R32, R48 ;  /* 0x000000201030723c */ /* 0x000fe20000041830 */
[C---:B------:R-:W-:Y:S02]  /*113f0*/  ISETP.GE.AND P1, PT, R0.reuse, R224, PT ;  /* 0x000000e00000720c */ /* 0x040fe40003f26270 */
[C---:B------:R-:W-:Y:S02]  /*11400*/  ISETP.GE.AND P4, PT, R0.reuse, R223, PT ;  /* 0x000000df0000720c */ /* 0x040fe40003f86270 */
[C---:B------:R-:W-:Y:S02]  /*11410*/  ISETP.GE.OR P1, PT, R0.reuse, R228, !P1 ;  /* 0x000000e40000720c */ /* 0x040fe40004f26670 */
[----:B------:R-:W-:Y:S01]  /*11420*/  IMAD.MOV.U32 R33, RZ, RZ, R98 ;  /* 0x000000ffff217224 */ /* 0x000fe200078e0062 */
[C---:B------:R-:W-:Y:S01]  /*11430*/  ISETP.GE.OR P4, PT, R0.reuse, R227, !P4 ;  /* 0x000000e30000720c */ /* 0x040fe20006786670 */
[----:B------:R-:W-:Y:S01]  /*11440*/  IMAD.MOV.U32 R98, RZ, RZ, R2 ;  /* 0x000000ffff627224 */ /* 0x000fe200078e0002 */
[----:B------:R-:W-:Y:S01]  /*11450*/  IADD3 R2, R0, 0x1, RZ ;  /* 0x0000000100027810 */ /* 0x000fe20007ffe0ff */
[----:B------:R-:W-:Y:S01]  /*11460*/  IMAD.MOV.U32 R15, RZ, RZ, R44 ;  /* 0x000000ffff0f7224 */ /* 0x000fe200078e002c */
[----:B------:R-:W-:Y:S01]  /*11470*/  FSEL R126, R188, -INF , !P1 ;  /* 0xff800000bc7e7808 */ /* 0x000fe20004800000 */
[----:B------:R-:W-:Y:S01]  /*11480*/  IMAD.MOV.U32 R32, RZ, RZ, R96 ;  /* 0x000000ffff207224 */ /* 0x000fe200078e0060 */
[C---:B------:R-:W-:Y:S01]  /*11490*/  ISETP.GE.AND P5, PT, R2.reuse, R224, PT ;  /* 0x000000e00200720c */ /* 0x040fe20003fa6270 */
[----:B------:R-:W-:Y:S01]  /*114a0*/  HMMA.16816.F32.BF16 R80, R28, R64, RZ ;  /* 0x000000401c50723c */ /* 0x000fe200000418ff */
[C---:B------:R-:W-:Y:S01]  /*114b0*/  ISETP.GE.AND P3, PT, R2.reuse, R223, PT ;  /* 0x000000df0200720c */ /* 0x040fe20003f66270 */
[----:B------:R-:W-:Y:S01]  /*114c0*/  IMAD.MOV.U32 R14, RZ, RZ, R46 ;  /* 0x000000ffff0e7224 */ /* 0x000fe200078e002e */
[C---:B------:R-:W-:Y:S01]  /*114d0*/  ISETP.GE.OR P5, PT, R2.reuse, R228, !P5 ;  /* 0x000000e40200720c */ /* 0x040fe20006fa6670 */
[----:B---3--:R-:W-:Y:S01]  /*114e0*/  IMAD.MOV.U32 R5, RZ, RZ, R45 ;  /* 0x000000ffff057224 */ /* 0x008fe200078e002d */
[CC--:B------:R-:W-:Y:S01]  /*114f0*/  ISETP.GE.AND P2, PT, R2.reuse, R222.reuse, PT ;  /* 0x000000de0200720c */ /* 0x0c0fe20003f46270 */
[----:B------:R-:W-:Y:S01]  /*11500*/  IMAD.MOV.U32 R4, RZ, RZ, R47 ;  /* 0x000000ffff047224 */ /* 0x000fe200078e002f */
[----:B------:R-:W-:Y:S01]  /*11510*/  ISETP.GE.AND P6, PT, R2, R221, PT ;  /* 0x000000dd0200720c */ /* 0x000fe20003fc6270 */
[----:B------:R-:W-:Y:S01]  /*11520*/  HMMA.16816.F32.BF16 R92, R20, R40, R76 ;  /* 0x00000028145c723c */ /* 0x000fe2000004184c */
[----:B------:R-:W-:-:S02]  /*11530*/  ISETP.GE.AND P1, PT, R0, R222, PT ;  /* 0x000000de0000720c */ /* 0x000fc40003f26270 */
[----:B------:R-:W-:Y:S02]  /*11540*/  FSEL R188, R189, -INF , !P5 ;  /* 0xff800000bdbc7808 */ /* 0x000fe40006800000 */
[C---:B------:R-:W-:Y:S02]  /*11550*/  ISETP.GE.OR P3, PT, R2.reuse, R227, !P3 ;  /* 0x000000e30200720c */ /* 0x040fe40005f66670 */
[CC--:B------:R-:W-:Y:S01]  /*11560*/  ISETP.GE.OR P2, PT, R2.reuse, R226.reuse, !P2 ;  /* 0x000000e20200720c */ /* 0x0c0fe20005746670 */
[----:B------:R-:W-:Y:S01]  /*11570*/  HMMA.16816.F32.BF16 R68, R16, R42, R68 ;  /* 0x0000002a1044723c */ /* 0x000fe20000041844 */
[----:B------:R-:W-:Y:S02]  /*11580*/  ISETP.GE.OR P6, PT, R2, R225, !P6 ;  /* 0x000000e10200720c */ /* 0x000fe400077c6670 */
[C---:B------:R-:W-:Y:S02]  /*11590*/  ISETP.GE.OR P5, PT, R0.reuse, R226, !P1 ;  /* 0x000000e20000720c */ /* 0x040fe40004fa6670 */
[----:B------:R-:W-:-:S02]  /*115a0*/  IADD3 R2, R0, 0x8, RZ ;  /* 0x0000000800027810 */ /* 0x000fc40007ffe0ff */
[----:B------:R-:W-:Y:S01]  /*115b0*/  FSEL R218, R190, -INF , !P4 ;  /* 0xff800000beda7808 */ /* 0x000fe20006000000 */
[C---:B------:R-:W-:Y:S01]  /*115c0*/  HMMA.16816.F32.BF16 R76, R20.reuse, R52, R80 ;  /* 0x00000034144c723c */ /* 0x040fe20000041850 */
[----:B------:R-:W-:Y:S02]  /*115d0*/  FSEL R219, R191, -INF , !P3 ;  /* 0xff800000bfdb7808 */ /* 0x000fe40005800000 */
[----:B------:R-:W-:Y:S02]  /*115e0*/  FSEL R243, R184, -INF , !P5 ;  /* 0xff800000b8f37808 */ /* 0x000fe40006800000 */
[----:B------:R-:W-:Y:S02]  /*115f0*/  FSEL R44, R185, -INF , !P2 ;  /* 0xff800000b92c7808 */ /* 0x000fe40005000000 */
[----:B------:R-:W-:Y:S01]  /*11600*/  ISETP.GE.AND P3, PT, R0, R221, PT ;  /* 0x000000dd0000720c */ /* 0x000fe20003f66270 */
[----:B------:R-:W-:Y:S01]  /*11610*/  HMMA.16816.F32.BF16 R60, R20, R42, R60 ;  /* 0x0000002a143c723c */ /* 0x000fe2000004183c */
[C---:B------:R-:W-:Y:S01]  /*11620*/  ISETP.GE.AND P4, PT, R2.reuse, R224, PT ;  /* 0x000000e00200720c */ /* 0x040fe20003f86270 */
[----:B------:R-:W-:Y:S01]  /*11630*/  STL [R1+0x2c], R44 ;  /* 0x00002c2c01007387 */ /* 0x000fe20000100800 */
[----:B------:R-:W-:-:S02]  /*11640*/  ISETP.GE.AND P1, PT, R2, R223, PT ;  /* 0x000000df0200720c */ /* 0x000fc40003f26270 */
[C---:B------:R-:W-:Y:S02]  /*11650*/  ISETP.GE.AND P5, PT, R2.reuse, R222, PT ;  /* 0x000000de0200720c */ /* 0x040fe40003fa6270 */
[C---:B------:R-:W-:Y:S01]  /*11660*/  ISETP.GE.AND P2, PT, R2.reuse, R221, PT ;  /* 0x000000dd0200720c */ /* 0x040fe20003f46270 */
[----:B------:R-:W-:Y:S01]  /*11670*/  HMMA.16816.F32.BF16 R72, R16, R40, R72 ;  /* 0x000000281048723c */ /* 0x000fe20000041848 */
[C---:B------:R-:W-:Y:S02]  /*11680*/  ISETP.GE.OR P4, PT, R2.reuse, R228, !P4 ;  /* 0x000000e40200720c */ /* 0x040fe40006786670 */
[C---:B------:R-:W-:Y:S02]  /*11690*/  ISETP.GE.OR P1, PT, R2.reuse, R227, !P1 ;  /* 0x000000e30200720c */ /* 0x040fe40004f26670 */
[C---:B------:R-:W-:Y:S02]  /*116a0*/  ISETP.GE.OR P5, PT, R2.reuse, R226, !P5 ;  /* 0x000000e20200720c */ /* 0x040fe40006fa6670 */
[-C--:B------:R-:W-:Y:S01]  /*116b0*/  ISETP.GE.OR P2, PT, R2, R225.reuse, !P2 ;  /* 0x000000e10200720c */ /* 0x080fe20005746670 */
[----:B------:R-:W-:Y:S01]  /*116c0*/  IMAD.MOV.U32 R43, RZ, RZ, R79 ;  /* 0x000000ffff2b7224 */ /* 0x000fe200078e004f */
[C---:B------:R-:W-:Y:S01]  /*116d0*/  ISETP.GE.OR P3, PT, R0.reuse, R225, !P3 ;  /* 0x000000e10000720c */ /* 0x040fe20005f66670 */
[----:B------:R-:W-:Y:S01]  /*116e0*/  IMAD.MOV.U32 R42, RZ, RZ, R77 ;  /* 0x000000ffff2a7224 */ /* 0x000fe200078e004d */
[----:B------:R-:W-:Y:S01]  /*116f0*/  IADD3 R2, R0, 0x9, RZ ;  /* 0x0000000900027810 */ /* 0x000fe20007ffe0ff */
[----:B------:R-:W-:Y:S01]  /*11700*/  IMAD.MOV.U32 R41, RZ, RZ, R78 ;  /* 0x000000ffff297224 */ /* 0x000fe200078e004e */
[----:B------:R-:W-:Y:S01]  /*11710*/  FSEL R97, R187, -INF , !P6 ;  /* 0xff800000bb617808 */ /* 0x000fe20007000000 */
[----:B------:R-:W-:Y:S01]  /*11720*/  IMAD.MOV.U32 R40, RZ, RZ, R76 ;  /* 0x000000ffff287224 */ /* 0x000fe200078e004c */
        /* <DEDUP_REMOVED lines=20> */
[C---:B------:R-:W-:Y:S02]  /*11870*/  ISETP.GE.OR P3, PT, R2.reuse, R228, !P3 ;  /* 0x000000e40200720c */ /* 0x040fe40005f66670 */
[C---:B------:R-:W-:Y:S02]  /*11880*/  ISETP.GE.OR P5, PT, R2.reuse, R227, !P5 ;  /* 0x000000e30200720c */ /* 0x040fe40006fa6670 */
[C---:B------:R-:W-:Y:S02]  /*11890*/  ISETP.GE.OR P2, PT, R2.reuse, R226, !P2 ;  /* 0x000000e20200720c */ /* 0x040fe40005746670 */
[----:B------:R-:W-:Y:S02]  /*118a0*/  ISETP.GE.OR P6, PT, R2, R225, !P6 ;  /* 0x000000e10200720c */ /* 0x000fe400077c6670 */
[----:B------:R-:W-:-:S02]  /*118b0*/  IADD3 R2, R0, 0x11, RZ ;  /* 0x0000001100027810 */ /* 0x000fc40007ffe0ff */
[----:B------:R-:W-:Y:S02]  /*118c0*/  FSEL R245, R245, -INF , !P4 ;  /* 0xff800000f5f57808 */ /* 0x000fe40006000000 */
[C---:B------:R-:W-:Y:S02]  /*118d0*/  ISETP.GE.AND P4, PT, R2.reuse, R224, PT ;  /* 0x000000e00200720c */ /* 0x040fe40003f86270 */
[----:B------:R-:W-:Y:S02]  /*118e0*/  FSEL R91, R99, -INF , !P1 ;  /* 0xff800000635b7808 */ /* 0x000fe40004800000 */
[C---:B------:R-:W-:Y:S02]  /*118f0*/  ISETP.GE.OR P4, PT, R2.reuse, R228, !P4 ;  /* 0x000000e40200720c */ /* 0x040fe40006786670 */
[----:B------:R-:W-:Y:S02]  /*11900*/  ISETP.GE.AND P1, PT, R2, R223, PT ;  /* 0x000000df0200720c */ /* 0x000fe40003f26270 */
[----:B------:R-:W-:-:S02]  /*11910*/  FSEL R185, R127, -INF , !P3 ;  /* 0xff8000007fb97808 */ /* 0x000fc40005800000 */
[----:B------:R-:W-:Y:S02]  /*11920*/  FSEL R189, R103, -INF , !P4 ;  /* 0xff80000067bd7808 */ /* 0x000fe40006000000 */
[C---:B------:R-:W-:Y:S02]  /*11930*/  ISETP.GE.AND P3, PT, R2.reuse, R222, PT ;  /* 0x000000de0200720c */ /* 0x040fe40003f66270 */
[C---:B------:R-:W-:Y:S02]  /*11940*/  ISETP.GE.AND P4, PT, R2.reuse, R221, PT ;  /* 0x000000dd0200720c */ /* 0x040fe40003f86270 */
[C---:B------:R-:W-:Y:S02]  /*11950*/  ISETP.GE.OR P1, PT, R2.reuse, R227, !P1 ;  /* 0x000000e30200720c */ /* 0x040fe40004f26670 */
[C---:B------:R-:W-:Y:S02]  /*11960*/  ISETP.GE.OR P3, PT, R2.reuse, R226, !P3 ;  /* 0x000000e20200720c */ /* 0x040fe40005f66670 */
[----:B------:R-:W-:-:S02]  /*11970*/  ISETP.GE.OR P4, PT, R2, R225, !P4 ;  /* 0x000000e10200720c */ /* 0x000fc40006786670 */
[----:B------:R-:W-:Y:S02]  /*11980*/  IADD3 R2, R0, 0x18, RZ ;  /* 0x0000001800027810 */ /* 0x000fe40007ffe0ff */
[----:B------:R-:W-:Y:S01]  /*11990*/  FSEL R200, R3, -INF , !P1 ;  /* 0xff80000003c87808 */ /* 0x000fe20004800000 */
[----:B------:R-:W-:Y:S01]  /*119a0*/  IMAD.MOV.U32 R3, RZ, RZ, R220 ;  /* 0x000000ffff037224 */ /* 0x000fe200078e00dc */
[----:B------:R-:W-:Y:S02]  /*119b0*/  FSEL R201, R102, -INF , !P5 ;  /* 0xff80000066c97808 */ /* 0x000fe40006800000 */
[----:B------:R-:W-:Y:S02]  /*119c0*/  FSEL R220, R196, -INF , !P2 ;  /* 0xff800000c4dc7808 */ /* 0x000fe40005000000 */
[----:B------:R-:W-:Y:S02]  /*119d0*/  FSEL R197, R197, -INF , !P3 ;  /* 0xff800000c5c57808 */ /* 0x000fe40005800000 */
[----:B------:R-:W-:-:S02]  /*119e0*/  ISETP.GE.AND P5, PT, R2, R224, PT ;  /* 0x000000e00200720c */ /* 0x000fc40003fa6270 */
[C---:B------:R-:W-:Y:S02]  /*119f0*/  ISETP.GE.AND P1, PT, R2.reuse, R223, PT ;  /* 0x000000df0200720c */ /* 0x040fe40003f26270 */
[C---:B------:R-:W-:Y:S02]  /*11a00*/  ISETP.GE.AND P2, PT, R2.reuse, R222, PT ;  /* 0x000000de0200720c */ /* 0x040fe40003f46270 */
[C---:B------:R-:W-:Y:S02]  /*11a10*/  ISETP.GE.AND P3, PT, R2.reuse, R221, PT ;  /* 0x000000dd0200720c */ /* 0x040fe40003f66270 */
[C---:B------:R-:W-:Y:S02]  /*11a20*/  ISETP.GE.OR P5, PT, R2.reuse, R228, !P5 ;  /* 0x000000e40200720c */ /* 0x040fe40006fa6670 */
[C---:B------:R-:W-:Y:S02]  /*11a30*/  ISETP.GE.OR P1, PT, R2.reuse, R227, !P1 ;  /* 0x000000e30200720c */ /* 0x040fe40004f26670 */
[----:B------:R-:W-:-:S02]  /*11a40*/  ISETP.GE.OR P2, PT, R2, R226, !P2 ;  /* 0x000000e20200720c */ /* 0x000fc40005746670 */
[----:B------:R-:W-:Y:S02]  /*11a50*/  ISETP.GE.OR P3, PT, R2, R225, !P3 ;  /* 0x000000e10200720c */ /* 0x000fe40005f66670 */
[----:B------:R-:W-:Y:S02]  /*11a60*/  IADD3 R2, R0, 0x19, RZ ;  /* 0x0000001900027810 */ /* 0x000fe40007ffe0ff */
[----:B------:R-:W-:Y:S01]  /*11a70*/  FSEL R90, R198, -INF , !P6 ;  /* 0xff800000c65a7808 */ /* 0x000fe20007000000 */
[----:B------:R-:W-:Y:S01]  /*11a80*/  IMAD.MOV.U32 R198, RZ, RZ, R43 ;  /* 0x000000ffffc67224 */ /* 0x000fe200078e002b */
[----:B------:R-:W-:Y:S01]  /*11a90*/  FSEL R89, R199, -INF , !P4 ;  /* 0xff800000c7597808 */ /* 0x000fe20006000000 */
[----:B------:R-:W-:Y:S01]  /*11aa0*/  IMAD.MOV.U32 R199, RZ, RZ, R42 ;  /* 0x000000ffffc77224 */ /* 0x000fe200078e002a */
        /* <DEDUP_REMOVED lines=10> */
[----:B------:R-:W-:Y:S02]  /*11b50*/  IADD3 R2, R0, 0x20, RZ ;  /* 0x0000002000027810 */ /* 0x000fe40007ffe0ff */
[----:B------:R-:W-:Y:S02]  /*11b60*/  FSEL R177, R177, -INF , !P6 ;  /* 0xff800000b1b17808 */ /* 0x000fe40007000000 */
[----:B------:R-:W-:Y:S02]  /*11b70*/  FSEL R190, R179, -INF , !P4 ;  /* 0xff800000b3be7808 */ /* 0x000fe40006000000 */
[----:B------:R-:W-:-:S02]  /*11b80*/  FSEL R196, R192, -INF , !P2 ;  /* 0xff800000c0c47808 */ /* 0x000fc40005000000 */
[----:B------:R-:W-:Y:S01]  /*11b90*/  FSEL R88, R194, -INF , !P3 ;  /* 0xff800000c2587808 */ /* 0x000fe20005800000 */
[----:B------:R-:W-:Y:S01]  /*11ba0*/  IMAD.MOV.U32 R194, RZ, RZ, R41 ;  /* 0x000000ffffc27224 */ /* 0x000fe200078e0029 */
[C---:B------:R-:W-:Y:S02]  /*11bb0*/  ISETP.GE.AND P4, PT, R2.reuse, R224, PT ;  /* 0x000000e00200720c */ /* 0x040fe40003f86270 */
[C---:B------:R-:W-:Y:S02]  /*11bc0*/  ISETP.GE.AND P2, PT, R2.reuse, R223, PT ;  /* 0x000000df0200720c */ /* 0x040fe40003f46270 */
[C---:B------:R-:W-:Y:S02]  /*11bd0*/  ISETP.GE.AND P3, PT, R2.reuse, R222, PT ;  /* 0x000000de0200720c */ /* 0x040fe40003f66270 */
[C---:B------:R-:W-:Y:S02]  /*11be0*/  ISETP.GE.AND P6, PT, R2.reuse, R221, PT ;  /* 0x000000dd0200720c */ /* 0x040fe40003fc6270 */
[----:B------:R-:W-:-:S02]  /*11bf0*/  ISETP.GE.OR P4, PT, R2, R228, !P4 ;  /* 0x000000e40200720c */ /* 0x000fc40006786670 */
[C---:B------:R-:W-:Y:S02]  /*11c00*/  ISETP.GE.OR P2, PT, R2.reuse, R227, !P2 ;  /* 0x000000e30200720c */ /* 0x040fe40005746670 */
[C---:B------:R-:W-:Y:S02]  /*11c10*/  ISETP.GE.OR P3, PT, R2.reuse, R226, !P3 ;  /* 0x000000e20200720c */ /* 0x040fe40005f66670 */
[----:B------:R-:W-:Y:S02]  /*11c20*/  ISETP.GE.OR P6, PT, R2, R225, !P6 ;  /* 0x000000e10200720c */ /* 0x000fe400077c6670 */
[----:B------:R-:W-:Y:S02]  /*11c30*/  IADD3 R2, R0, 0x21, RZ ;  /* 0x0000002100027810 */ /* 0x000fe40007ffe0ff */
[----:B------:R-:W-:Y:S02]  /*11c40*/  FSEL R193, R193, -INF , !P5 ;  /* 0xff800000c1c17808 */ /* 0x000fe40006800000 */
[----:B------:R-:W-:-:S02]  /*11c50*/  ISETP.GE.AND P5, PT, R2, R224, PT ;  /* 0x000000e00200720c */ /* 0x000fc40003fa6270 */
[----:B------:R-:W-:Y:S01]  /*11c60*/  FSEL R87, R195, -INF , !P1 ;  /* 0xff800000c3577808 */ /* 0x000fe20004800000 */
[----:B------:R-:W-:Y:S01]  /*11c70*/  IMAD.MOV.U32 R195, RZ, RZ, R40 ;  /* 0x000000ffffc37224 */ /* 0x000fe200078e0028 */
[C---:B------:R-:W-:Y:S01]  /*11c80*/  ISETP.GE.OR P5, PT, R2.reuse, R228, !P5 ;  /* 0x000000e40200720c */ /* 0x040fe20006fa6670 */
[----:B------:R-:W1:Y:S01]  /*11c90*/  LDSM.16.M88.4 R40, [R204+0x3c00] ;  /* 0x003c0000cc28783b */ /* 0x000e620000000200 */
[----:B------:R-:W-:Y:S02]  /*11ca0*/  ISETP.GE.AND P1, PT, R2, R223, PT ;  /* 0x000000df0200720c */ /* 0x000fe40003f26270 */
[----:B------:R-:W-:Y:S02]  /*11cb0*/  FSEL R176, R180, -INF , !P4 ;  /* 0xff800000b4b07808 */ /* 0x000fe40006000000 */
[----:B------:R-:W-:Y:S02]  /*11cc0*/  FSEL R127, R181, -INF , !P5 ;  /* 0xff800000b57f7808 */ /* 0x000fe40006800000 */
[----:B------:R-:W-:-:S02]  /*11cd0*/  ISETP.GE.AND P4, PT, R2, R222, PT ;  /* 0x000000de0200720c */ /* 0x000fc40003f86270 */
[C---:B------:R-:W-:Y:S02]  /*11ce0*/  ISETP.GE.AND P5, PT, R2.reuse, R221, PT ;  /* 0x000000dd0200720c */ /* 0x040fe40003fa6270 */
        /* <DEDUP_REMOVED lines=14> */
[C---:B------:R-:W-:Y:S01]  /*11dd0*/  ISETP.GE.OR P3, PT, R2.reuse, R226, !P3 ;  /* 0x000000e20200720c */ /* 0x040fe20005f66670 */
[----:B-1----:R-:W-:Y:S01]  /*11de0*/  HMMA.16816.F32.BF16 R44, R24, R40, RZ ;  /* 0x00000028182c723c */ /* 0x002fe200000418ff */
        /* <DEDUP_REMOVED lines=28> */
[----:B------:R-:W-:Y:S02]  /*11fb0*/  FSEL R181, R173, -INF , !P2 ;  /* 0xff800000adb57808 */ /* 0x000fe40005000000 */
[C---:B------:R-:W-:Y:S02]  /*11fc0*/  ISETP.GE.AND P2, PT, R2.reuse, R224, PT ;  /* 0x000000e00200720c */ /* 0x040fe40003f46270 */
[----:B------:R-:W-:Y:S02]  /*11fd0*/  FSEL R82, R175, -INF , !P1 ;  /* 0xff800000af527808 */ /* 0x000fe40004800000 */
[----:B------:R-:W-:-:S02]  /*11fe0*/  ISETP.GE.OR P2, PT, R2, R228, !P2 ;  /* 0x000000e40200720c */ /* 0x000fc40005746670 */
[----:B------:R-:W-:Y:S02]  /*11ff0*/  FSEL R116, R116, -INF , !P5 ;  /* 0xff80000074747808 */ /* 0x000fe40006800000 */
[----:B------:R-:W-:Y:S02]  /*12000*/  FSEL R117, R117, -INF , !P2 ;  /* 0xff80000075757808 */ /* 0x000fe40005000000 */
[C---:B------:R-:W-:Y:S02]  /*12010*/  ISETP.GE.AND P1, PT, R2.reuse, R223, PT ;  /* 0x000000df0200720c */ /* 0x040fe40003f26270 */
[C---:B------:R-:W-:Y:S02]  /*12020*/  ISETP.GE.AND P5, PT, R2.reuse, R222, PT ;  /* 0x000000de0200720c */ /* 0x040fe40003fa6270 */
[C---:B------:R-:W-:Y:S02]  /*12030*/  ISETP.GE.AND P2, PT, R2.reuse, R221, PT ;  /* 0x000000dd0200720c */ /* 0x040fe40003f46270 */
        /* <DEDUP_REMOVED lines=18> */
[----:B------:R-:W-:-:S02]  /*12160*/  FSEL R80, R111, -INF , !P2 ;  /* 0xff8000006f507808 */ /* 0x000fc40005000000 */
[----:B------:R-:W-:Y:S01]  /*12170*/  FSEL R103, R104, -INF , !P3 ;  /* 0xff80000068677808 */ /* 0x000fe20005800000 */
[----:B------:R-:W-:Y:S01]  /*12180*/  IMAD.MOV.U32 R104, RZ, RZ, R35 ;  /* 0x000000ffff687224 */ /* 0x000fe200078e0023 */
        /* <DEDUP_REMOVED lines=10> */
[----:B------:R-:W-:Y:S01]  /*12230*/  FSEL R102, R105, -INF , !P6 ;  /* 0xff80000069667808 */ /* 0x000fe20007000000 */
[----:B------:R-:W-:Y:S01]  /*12240*/  IMAD.MOV.U32 R105, RZ, RZ, R34 ;  /* 0x000000ffff697224 */ /* 0x000fe200078e0022 */
[----:B------:R-:W-:Y:S01]  /*12250*/  FSEL R118, R107, -INF , !P2 ;  /* 0xff8000006b767808 */ /* 0x000fe20005000000 */
[----:B------:R-:W-:Y:S01]  /*12260*/  IMAD.MOV.U32 R107, RZ, RZ, R33 ;  /* 0x000000ffff6b7224 */ /* 0x000fe200078e0021 */
        /* <DEDUP_REMOVED lines=13> */
[----:B------:R-:W-:Y:S02]  /*12340*/  FSEL R78, R115, -INF , !P1 ;  /* 0xff800000734e7808 */ /* 0x000fe40004800000 */
[----:B------:R-:W-:Y:S02]  /*12350*/  ISETP.GE.OR P1, PT, R2, R228, !P3 ;  /* 0x000000e40200720c */ /* 0x000fe40005f26670 */
[----:B------:R-:W-:Y:S02]  /*12360*/  FSEL R99, R92, -INF , !P2 ;  /* 0xff8000005c637808 */ /* 0x000fe40005000000 */
[----:B------:R-:W-:Y:S02]  /*12370*/  FSEL R98, R93, -INF , !P1 ;  /* 0xff8000005d627808 */ /* 0x000fe40004800000 */
[C---:B------:R-:W-:Y:S02]  /*12380*/  ISETP.GE.AND P3, PT, R2.reuse, R223, PT ;  /* 0x000000df0200720c */ /* 0x040fe40003f66270 */
[----:B------:R-:W-:-:S02]  /*12390*/  ISETP.GE.AND P2, PT, R2, R222, PT ;  /* 0x000000de0200720c */ /* 0x000fc40003f46270 */
[C---:B------:R-:W-:Y:S02]  /*123a0*/  ISETP.GE.AND P1, PT, R2.reuse, R221, PT ;  /* 0x000000dd0200720c */ /* 0x040fe40003f26270 */
[C---:B------:R-:W-:Y:S02]  /*123b0*/  ISETP.GE.OR P3, PT, R2.reuse, R227, !P3 ;  /* 0x000000e30200720c */ /* 0x040fe40005f66670 */
[C---:B------:R-:W-:Y:S02]  /*123c0*/  ISETP.GE.OR P2, PT, R2.reuse, R226, !P2 ;  /* 0x000000e20200720c */ /* 0x040fe40005746670 */
[----:B------:R-:W-:Y:S02]  /*123d0*/  ISETP.GE.OR P1, PT, R2, R225, !P1 ;  /* 0x000000e10200720c */ /* 0x000fe40004f26670 */
[----:B------:R-:W-:Y:S02]  /*123e0*/  IADD3 R2, R0, 0x48, RZ ;  /* 0x0000004800027810 */ /* 0x000fe40007ffe0ff */
[----:B------:R-:W-:Y:S01]  /*123f0*/  FSEL R111, R94, -INF , !P4 ;  /* 0xff8000005e6f7808 */ /* 0x000fe20006000000 */
[----:B------:R-:W-:Y:S01]  /*12400*/  IMAD.MOV.U32 R94, RZ, RZ, R32 ;  /* 0x000000ffff5e7224 */ /* 0x000fe200078e0020 */
[----:B------:R-:W-:Y:S01]  /*12410*/  FSEL R110, R95, -INF , !P3 ;  /* 0xff8000005f6e7808 */ /* 0x000fe20005800000 */
[----:B------:R-:W1:Y:S01]  /*12420*/  LDSM.16.M88.4 R32, [R210] ;  /* 0x00000000d220783b */ /* 0x000e620000000200 */
[----:B------:R-:W-:Y:S01]  /*12430*/  FSEL R172, R72, -INF , !P5 ;  /* 0xff80000048ac7808 */ /* 0x000fe20006800000 */
[----:B------:R-:W-:-:S04]  /*12440*/  DEPBAR.LE SB0, 0x0 ;  /* 0x000080000000791a */ /* 0x000fc80000000000 */
[----:B------:R-:W-:Y:S01]  /*12450*/  FSEL R171, R73, -INF , !P2 ;  /* 0xff80000049ab7808 */ /* 0x000fe20005000000 */
[----:B------:R-:W-:Y:S01]  /*12460*/  BAR.SYNC.DEFER_BLOCKING 0x0 ;  /* 0x0000000000007b1d */ /* 0x000fe20000010000 */
        /* <DEDUP_REMOVED lines=24> */
[----:B------:R-:W-:Y:S01]  /*125f0*/  FSEL R170, R68, -INF , !P5 ;  /* 0xff80000044aa7808 */ /* 0x000fe20006800000 */
[----:B-1----:R-:W-:Y:S01]  /*12600*/  HMMA.16816.F32.BF16 R60, R16, R32, R44 ;  /* 0x00000020103c723c */ /* 0x002fe2000004182c */
[----:B------:R-:W-:Y:S02]  /*12610*/  FSEL R70, R70, -INF , !P2 ;  /* 0xff80000046467808 */ /* 0x000fe40005000000 */
[C---:B------:R-:W-:Y:S02]  /*12620*/  ISETP.GE.AND P1, PT, R2.reuse, R224, PT ;  /* 0x000000e00200720c */ /* 0x040fe40003f26270 */
[C---:B------:R-:W-:Y:S02]  /*12630*/  ISETP.GE.AND P5, PT, R2.reuse, R223, PT ;  /* 0x000000df0200720c */ /* 0x040fe40003fa6270 */
[C---:B------:R-:W-:Y:S01]  /*12640*/  ISETP.GE.AND P2, PT, R2.reuse, R222, PT ;  /* 0x000000de0200720c */ /* 0x040fe20003f46270 */
[----:B------:R-:W-:Y:S01]  /*12650*/  HMMA.16816.F32.BF16 R44, R24, R66, RZ ;  /* 0x00000042182c723c */ /* 0x000fe200000418ff */
[----:B------:R-:W-:-:S02]  /*12660*/  ISETP.GE.AND P6, PT, R2, R221, PT ;  /* 0x000000dd0200720c */ /* 0x000fc40003fc6270 */
[C---:B------:R-:W-:Y:S02]  /*12670*/  ISETP.GE.OR P1, PT, R2.reuse, R228, !P1 ;  /* 0x000000e40200720c */ /* 0x040fe40004f26670 */
[C---:B------:R-:W-:Y:S02]  /*12680*/  ISETP.GE.OR P5, PT, R2.reuse, R227, !P5 ;  /* 0x000000e30200720c */ /* 0x040fe40006fa6670 */
[C---:B------:R-:W-:Y:S01]  /*12690*/  ISETP.GE.OR P2, PT, R2.reuse, R226, !P2 ;  /* 0x000000e20200720c */ /* 0x040fe20005746670 */
[----:B------:R-:W-:Y:S01]  /*126a0*/  HMMA.16816.F32.BF16 R64, R28, R66, RZ ;  /* 0x000000421c40723c */ /* 0x000fe200000418ff */
[----:B------:R-:W-:Y:S02]  /*126b0*/  ISETP.GE.OR P6, PT, R2, R225, !P6 ;  /* 0x000000e10200720c */ /* 0x000fe400077c6670 */
[----:B------:R-:W-:Y:S02]  /*126c0*/  IADD3 R2, R0, 0x51, RZ ;  /* 0x0000005100027810 */ /* 0x000fe40007ffe0ff */
[----:B------:R-:W-:-:S02]  /*126d0*/  FSEL R115, R69, -INF , !P4 ;  /* 0xff80000045737808 */ /* 0x000fc40006000000 */
[C---:B------:R-:W-:Y:S01]  /*126e0*/  ISETP.GE.AND P4, PT, R2.reuse, R224, PT ;  /* 0x000000e00200720c */ /* 0x040fe20003f86270 */
[----:B------:R-:W-:Y:S01]  /*126f0*/  HMMA.16816.F32.BF16 R24, R24, R42, RZ ;  /* 0x0000002a1818723c */ /* 0x000fe200000418ff */
[----:B------:R-:W-:Y:S02]  /*12700*/  FSEL R68, R71, -INF , !P3 ;  /* 0xff80000047447808 */ /* 0x000fe40005800000 */
[----:B------:R-:W-:Y:S02]  /*12710*/  ISETP.GE.OR P4, PT, R2, R228, !P4 ;  /* 0x000000e40200720c */ /* 0x000fe40006786670 */
[----:B------:R-:W-:Y:S02]  /*12720*/  FSEL R71, R56, -INF , !P1 ;  /* 0xff80000038477808 */ /* 0x000fe40004800000 */
[----:B------:R-:W-:Y:S01]  /*12730*/  FSEL R69, R57, -INF , !P4 ;  /* 0xff80000039457808 */ /* 0x000fe20006000000 */
[----:B------:R-:W-:Y:S01]  /*12740*/  HMMA.16816.F32.BF16 R44, R16, R54, R44 ;  /* 0x00000036102c723c */ /* 0x000fe2000004182c */
[----:B------:R-:W-:-:S02]  /*12750*/  ISETP.GE.AND P1, PT, R2, R222, PT ;  /* 0x000000de0200720c */ /* 0x000fc40003f26270 */
[C---:B------:R-:W-:Y:S02]  /*12760*/  ISETP.GE.AND P4, PT, R2.reuse, R221, PT ;  /* 0x000000dd0200720c */ /* 0x040fe40003f86270 */
[C---:B------:R-:W-:Y:S02]  /*12770*/  ISETP.GE.OR P1, PT, R2.reuse, R226, !P1 ;  /* 0x000000e20200720c */ /* 0x040fe40004f26670 */
[----:B------:R-:W-:Y:S01]  /*12780*/  ISETP.GE.OR P4, PT, R2, R225, !P4 ;  /* 0x000000e10200720c */ /* 0x000fe20006786670 */
[----:B------:R-:W-:Y:S01]  /*12790*/  HMMA.16816.F32.BF16 R64, R20, R54, R64 ;  /* 0x000000361440723c */ /* 0x000fe20000041840 */
[----:B------:R-:W-:Y:S02]  /*127a0*/  FSEL R114, R48, -INF , !P2 ;  /* 0xff80000030727808 */ /* 0x000fe40005000000 */
[----:B------:R-:W-:Y:S02]  /*127b0*/  FSEL R113, R49, -INF , !P1 ;  /* 0xff80000031717808 */ /* 0x000fe40004800000 */
[----:B------:R-:W-:-:S02]  /*127c0*/  FSEL R56, R50, -INF , !P6 ;  /* 0xff80000032387808 */ /* 0x000fc40007000000 */
[----:B------:R-:W-:Y:S02]  /*127d0*/  FSEL R53, R51, -INF , !P4 ;  /* 0xff80000033357808 */ /* 0x000fe40006000000 */
[----:B------:R-:W-:Y:S01]  /*127e0*/  ISETP.GE.AND P3, PT, R2, R223, PT ;  /* 0x000000df0200720c */ /* 0x000fe20003f66270 */
[C---:B------:R-:W-:Y:S01]  /*127f0*/  HMMA.16816.F32.BF16 R48, R28.reuse, R40, RZ ;  /* 0x000000281c30723c */ /* 0x040fe200000418ff */
[----:B------:R-:W-:Y:S02]  /*12800*/  FSEL R106, R58, -INF , !P5 ;  /* 0xff8000003a6a7808 */ /* 0x000fe40006800000 */
[----:B------:R-:W-:Y:S02]  /*12810*/  ISETP.GE.OR P3, PT, R2, R227, !P3 ;  /* 0x000000e30200720c */ /* 0x000fe40005f66670 */
[----:B------:R-:W-:Y:S02]  /*12820*/  IADD3 R2, R0, 0x58, RZ ;  /* 0x0000005800027810 */ /* 0x000fe40007ffe0ff */
[----:B------:R-:W-:Y:S01]  /*12830*/  FSEL R95, R59, -INF , !P3 ;  /* 0xff8000003b5f7808 */ /* 0x000fe20005800000 */
[----:B------:R-:W-:Y:S01]  /*12840*/  HMMA.16816.F32.BF16 R28, R28, R42, RZ ;  /* 0x0000002a1c1c723c */ /* 0x000fe200000418ff */
[----:B------:R-:W-:-:S02]  /*12850*/  ISETP.GE.AND P5, PT, R2, R224, PT ;  /* 0x000000e00200720c */ /* 0x000fc40003fa6270 */
[C---:B------:R-:W-:Y:S02]  /*12860*/  ISETP.GE.AND P3, PT, R2.reuse, R223, PT ;  /* 0x000000df0200720c */ /* 0x040fe40003f66270 */
[C---:B------:R-:W-:Y:S02]  /*12870*/  ISETP.GE.AND P2, PT, R2.reuse, R222, PT ;  /* 0x000000de0200720c */ /* 0x040fe40003f46270 */
[C---:B------:R-:W-:Y:S02]  /*12880*/  ISETP.GE.AND P1, PT, R2.reuse, R221, PT ;  /* 0x000000dd0200720c */ /* 0x040fe40003f26270 */
[C---:B------:R-:W-:Y:S02]  /*12890*/  ISETP.GE.OR P5, PT, R2.reuse, R228, !P5 ;  /* 0x000000e40200720c */ /* 0x040fe40006fa6670 */
[C---:B------:R-:W-:Y:S02]  /*128a0*/  ISETP.GE.OR P3, PT, R2.reuse, R227, !P3 ;  /* 0x000000e30200720c */ /* 0x040fe40005f66670 */
[----:B------:R-:W-:-:S02]  /*128b0*/  ISETP.GE.OR P2, PT, R2, R226, !P2 ;  /* 0x000000e20200720c */ /* 0x000fc40005746670 */
[----:B------:R-:W-:Y:S01]  /*128c0*/  ISETP.GE.OR P1, PT, R2, R225, !P1 ;  /* 0x000000e10200720c */ /* 0x000fe20004f26670 */
[----:B------:R-:W-:Y:S01]  /*128d0*/  HMMA.16816.F32.BF16 R72, R20, R32, R48 ;  /* 0x000000201448723c */ /* 0x000fe20000041830 */
[----:B------:R-:W-:Y:S02]  /*128e0*/  IADD3 R2, R0, 0x59, RZ ;  /* 0x0000005900027810 */ /* 0x000fe40007ffe0ff */
[----:B------:R-:W-:Y:S02]  /*128f0*/  FSEL R112, R128, -INF , !P2 ;  /* 0xff80000080707808 */ /* 0x000fe40005000000 */
[----:B------:R-:W-:Y:S02]  /*12900*/  FSEL R52, R130, -INF , !P1 ;  /* 0xff80000082347808 */ /* 0x000fe40004800000 */
[C---:B------:R-:W-:Y:S01]  /*12910*/  ISETP.GE.AND P4, PT, R2.reuse, R224, PT ;  /* 0x000000e00200720c */ /* 0x040fe20003f86270 */
[----:B------:R-:W-:Y:S01]  /*12920*/  HMMA.16816.F32.BF16 R48, R16, R34, R24 ;  /* 0x000000221030723c */ /* 0x000fe20000041818 */
[----:B------:R-:W-:-:S02]  /*12930*/  ISETP.GE.AND P6, PT, R2, R223, PT ;  /* 0x000000df0200720c */ /* 0x000fc40003fc6270 */
[C---:B------:R-:W-:Y:S02]  /*12940*/  ISETP.GE.AND P2, PT, R2.reuse, R222, PT ;  /* 0x000000de0200720c */ /* 0x040fe40003f46270 */
[C---:B------:R-:W-:Y:S02]  /*12950*/  ISETP.GE.AND P1, PT, R2.reuse, R221, PT ;  /* 0x000000dd0200720c */ /* 0x040fe40003f26270 */
[C---:B------:R-:W-:Y:S01]  /*12960*/  ISETP.GE.OR P4, PT, R2.reuse, R228, !P4 ;  /* 0x000000e40200720c */ /* 0x040fe20006786670 */
[----:B------:R-:W-:Y:S01]  /*12970*/  HMMA.16816.F32.BF16 R28, R20, R34, R28 ;  /* 0x00000022141c723c */ /* 0x000fe2000004181c */
        /* <DEDUP_REMOVED lines=32> */
[----:B------:R-:W-:Y:S01]  /*12b80*/  FSEL R105, R15, -INF , !P4 ;  /* 0xff8000000f697808 */ /* 0x000fe20006000000 */
[----:B------:R-:W-:Y:S01]  /*12b90*/  IMAD.MOV.U32 R15, RZ, RZ, R3 ;  /* 0x000000ffff0f7224 */ /* 0x000fe200078e0003 */
        /* <DEDUP_REMOVED lines=11> */
[----:B------:R-:W-:Y:S02]  /*12c50*/  ISETP.GE.AND P1, PT, R2, R222, PT ;  /* 0x000000de0200720c */ /* 0x000fe40003f26270 */
[----:B------:R-:W-:-:S02]  /*12c60*/  IADD3 R3, R0, 0x70, RZ ;  /* 0x0000007000037810 */ /* 0x000fc40007ffe0ff */
[----:B------:R-:W-:Y:S02]  /*12c70*/  ISETP.GE.OR P1, PT, R2, R226, !P1 ;  /* 0x000000e20200720c */ /* 0x000fe40004f26670 */
[----:B------:R-:W-:Y:S02]  /*12c80*/  FSEL R104, R5, -INF , !P5 ;  /* 0xff80000005687808 */ /* 0x000fe40006800000 */
[----:B------:R-:W-:Y:S02]  /*12c90*/  FSEL R22, R4, -INF , !P3 ;  /* 0xff80000004167808 */ /* 0x000fe40005800000 */
[----:B------:R-:W-:Y:S02]  /*12ca0*/  FSEL R94, R44, -INF , !P4 ;  /* 0xff8000002c5e7808 */ /* 0x000fe40006000000 */
[----:B------:R-:W-:Y:S02]  /*12cb0*/  FSEL R21, R46, -INF , !P2 ;  /* 0xff8000002e157808 */ /* 0x000fe40005000000 */
[----:B------:R-:W-:-:S02]  /*12cc0*/  FSEL R64, R45, -INF , !P1 ;  /* 0xff8000002d407808 */ /* 0x000fc40004800000 */
[CC--:B------:R-:W-:Y:S02]  /*12cd0*/  ISETP.GE.AND P3, PT, R2.reuse, R224.reuse, PT ;  /* 0x000000e00200720c */ /* 0x0c0fe40003f66270 */
        /* <DEDUP_REMOVED lines=8> */
[----:B------:R-:W-:Y:S02]  /*12d60*/  ISETP.GE.OR P1, PT, R3, R227, !P1 ;  /* 0x000000e30300720c */ /* 0x000fe40004f26670 */
[----:B------:R-:W-:Y:S02]  /*12d70*/  IADD3 R2, R0, 0x71, RZ ;  /* 0x0000007100027810 */ /* 0x000fe40007ffe0ff */
[----:B------:R-:W-:-:S02]  /*12d80*/  FSEL R20, R47, -INF , !P4 ;  /* 0xff8000002f147808 */ /* 0x000fc40006000000 */
[----:B------:R-:W-:Y:S02]  /*12d90*/  FSEL R27, R72, -INF , !P2 ;  /* 0xff800000481b7808 */ /* 0x000fe40005000000 */
[----:B------:R-:W-:Y:S02]  /*12da0*/  FSEL R44, R74, -INF , !P1 ;  /* 0xff8000004a2c7808 */ /* 0x000fe40004800000 */
[C---:B------:R-:W-:Y:S02]  /*12db0*/  ISETP.GE.AND P4, PT, R3.reuse, R222, PT ;  /* 0x000000de0300720c */ /* 0x040fe40003f86270 */
[C---:B------:R-:W-:Y:S02]  /*12dc0*/  ISETP.GE.AND P2, PT, R3.reuse, R221, PT ;  /* 0x000000dd0300720c */ /* 0x040fe40003f46270 */
[----:B------:R-:W-:Y:S02]  /*12dd0*/  ISETP.GE.AND P1, PT, R2, R224, PT ;  /* 0x000000e00200720c */ /* 0x000fe40003f26270 */
[----:B------:R-:W-:-:S02]  /*12de0*/  ISETP.GE.OR P4, PT, R3, R226, !P4 ;  /* 0x000000e20300720c */ /* 0x000fc40006786670 */
[----:B------:R-:W-:Y:S02]  /*12df0*/  ISETP.GE.OR P2, PT, R3, R225, !P2 ;  /* 0x000000e10300720c */ /* 0x000fe40005746670 */
[----:B------:R-:W-:Y:S02]  /*12e00*/  ISETP.GE.OR P1, PT, R2, R228, !P1 ;  /* 0x000000e40200720c */ /* 0x000fe40004f26670 */
[----:B------:R-:W-:Y:S02]  /*12e10*/  FSEL R59, R60, -INF , !P4 ;  /* 0xff8000003c3b7808 */ /* 0x000fe40006000000 */
[----:B------:R-:W-:Y:S02]  /*12e20*/  FSEL R19, R62, -INF , !P2 ;  /* 0xff8000003e137808 */ /* 0x000fe40005000000 */
[----:B------:R-:W-:Y:S02]  /*12e30*/  FSEL R26, R73, -INF , !P1 ;  /* 0xff800000491a7808 */ /* 0x000fe40004800000 */
[----:B------:R-:W-:-:S02]  /*12e40*/  ISETP.GE.AND P4, PT, R2, R223, PT ;  /* 0x000000df0200720c */ /* 0x000fc40003f86270 */
[C---:B------:R-:W-:Y:S02]  /*12e50*/  ISETP.GE.AND P2, PT, R2.reuse, R222, PT ;  /* 0x000000de0200720c */ /* 0x040fe40003f46270 */
[C---:B------:R-:W-:Y:S02]  /*12e60*/  ISETP.GE.AND P1, PT, R2.reuse, R221, PT ;  /* 0x000000dd0200720c */ /* 0x040fe40003f26270 */
[C---:B------:R-:W-:Y:S02]  /*12e70*/  ISETP.GE.OR P4, PT, R2.reuse, R227, !P4 ;  /* 0x000000e30200720c */ /* 0x040fe40006786670 */
[C---:B------:R-:W-:Y:S02]  /*12e80*/  ISETP.GE.OR P2, PT, R2.reuse, R226, !P2 ;  /* 0x000000e20200720c */ /* 0x040fe40005746670 */
[----:B------:R-:W-:Y:S02]  /*12e90*/  ISETP.GE.OR P1, PT, R2, R225, !P1 ;  /* 0x000000e10200720c */ /* 0x000fe40004f26670 */
[----:B------:R-:W-:-:S02]  /*12ea0*/  IADD3 R2, R0, 0x78, RZ ;  /* 0x0000007800027810 */ /* 0x000fc40007ffe0ff */
[----:B------:R-:W-:Y:S02]  /*12eb0*/  IADD3 R0, R0, 0x79, RZ ;  /* 0x0000007900007810 */ /* 0x000fe40007ffe0ff */
[----:B------:R-:W-:Y:S02]  /*12ec0*/  FSEL R18, R63, -INF , !P1 ;  /* 0xff8000003f127808 */ /* 0x000fe40004800000 */
[C---:B------:R-:W-:Y:S02]  /*12ed0*/  ISETP.GE.AND P1, PT, R0.reuse, R222, PT ;  /* 0x000000de0000720c */ /* 0x040fe40003f26270 */
[----:B------:R-:W-:Y:S02]  /*12ee0*/  FSEL R25, R65, -INF , !P3 ;  /* 0xff80000041197808 */ /* 0x000fe40005800000 */
[----:B------:R-:W-:Y:S02]  /*12ef0*/  ISETP.GE.OR P1, PT, R0, R226, !P1 ;  /* 0x000000e20000720c */ /* 0x000fe40004f26670 */
[----:B------:R-:W-:-:S02]  /*12f00*/  FSEL R47, R61, -INF , !P2 ;  /* 0xff8000003d2f7808 */ /* 0x000fc40005000000 */
[C---:B------:R-:W-:Y:S02]  /*12f10*/  ISETP.GE.AND P3, PT, R2.reuse, R222, PT ;  /* 0x000000de0200720c */ /* 0x040fe40003f66270 */
[----:B------:R-:W-:Y:S02]  /*12f20*/  ISETP.GE.AND P2, PT, R2, R221, PT ;  /* 0x000000dd0200720c */ /* 0x000fe40003f46270 */
[----:B------:R-:W-:Y:S02]  /*12f30*/  FSEL R45, R49, -INF , !P1 ;  /* 0xff800000312d7808 */ /* 0x000fe40004800000 */
[----:B------:R-:W-:Y:S02]  /*12f40*/  ISETP.GT.AND P1, PT, R230, R15, PT ;  /* 0x0000000fe600720c */ /* 0x000fe40003f24270 */
[C---:B------:R-:W-:Y:S02]  /*12f50*/  ISETP.GE.OR P3, PT, R2.reuse, R226, !P3 ;  /* 0x000000e20200720c */ /* 0x040fe40005f66670 */
[----:B------:R-:W-:-:S02]  /*12f60*/  ISETP.GE.OR P2, PT, R2, R225, !P2 ;  /* 0x000000e10200720c */ /* 0x000fc40005746670 */
[----:B------:R-:W-:Y:S02]  /*12f70*/  FSEL R43, R75, -INF , !P4 ;  /* 0xff8000004b2b7808 */ /* 0x000fe40006000000 */
[----:B------:R-:W-:Y:S02]  /*12f80*/  FSEL R42, R66, -INF , !P6 ;  /* 0xff800000422a7808 */ /* 0x000fe40007000000 */
[----:B------:R-:W-:Y:S02]  /*12f90*/  FSEL R41, R67, -INF , !P5 ;  /* 0xff80000043297808 */ /* 0x000fe40006800000 */
[----:B------:R-:W-:Y:S02]  /*12fa0*/  FSEL R46, R48, -INF , !P3 ;  /* 0xff800000302e7808 */ /* 0x000fe40005800000 */
[----:B------:R-:W-:Y:S02]  /*12fb0*/  FSEL R17, R50, -INF , !P2 ;  /* 0xff80000032117808 */ /* 0x000fe40005000000 */
[----:B------:R-:W-:-:S02]  /*12fc0*/  ISETP.GE.AND P6, PT, R2, R224, PT ;  /* 0x000000e00200720c */ /* 0x000fc40003fc6270 */
[-C--:B------:R-:W-:Y:S02]  /*12fd0*/  ISETP.GE.AND P4, PT, R2, R223.reuse, PT ;  /* 0x000000df0200720c */ /* 0x080fe40003f86270 */
[C---:B------:R-:W-:Y:S02]  /*12fe0*/  ISETP.GE.AND P5, PT, R0.reuse, R224, PT ;  /* 0x000000e00000720c */ /* 0x040fe40003fa6270 */
[C---:B------:R-:W-:Y:S02]  /*12ff0*/  ISETP.GE.AND P3, PT, R0.reuse, R223, PT ;  /* 0x000000df0000720c */ /* 0x040fe40003f66270 */
[----:B------:R-:W-:Y:S02]  /*13000*/  ISETP.GE.AND P2, PT, R0, R221, PT ;  /* 0x000000dd0000720c */ /* 0x000fe40003f46270 */
[C---:B------:R-:W-:Y:S02]  /*13010*/  ISETP.GE.OR P6, PT, R2.reuse, R228, !P6 ;  /* 0x000000e40200720c */ /* 0x040fe400077c6670 */
[----:B------:R-:W-:-:S02]  /*13020*/  ISETP.GE.OR P4, PT, R2, R227, !P4 ;  /* 0x000000e30200720c */ /* 0x000fc40006786670 */
[C---:B------:R-:W-:Y:S02]  /*13030*/  ISETP.GE.OR P5, PT, R0.reuse, R228, !P5 ;  /* 0x000000e40000720c */ /* 0x040fe40006fa6670 */
[C---:B------:R-:W-:Y:S02]  /*13040*/  ISETP.GE.OR P3, PT, R0.reuse, R227, !P3 ;  /* 0x000000e30000720c */ /* 0x040fe40005f66670 */
[----:B------:R-:W-:Y:S02]  /*13050*/  ISETP.GE.OR P2, PT, R0, R225, !P2 ;  /* 0x000000e10000720c */ /* 0x000fe40005746670 */
[----:B------:R-:W-:Y:S02]  /*13060*/  FSEL R28, R28, -INF , !P6 ;  /* 0xff8000001c1c7808 */ /* 0x000fe40007000000 */
[----:B------:R-:W-:Y:S02]  /*13070*/  FSEL R16, R51, -INF , !P2 ;  /* 0xff80000033107808 */ /* 0x000fe40005000000 */
[----:B------:R-:W-:-:S02]  /*13080*/  FSEL R30, R30, -INF , !P4 ;  /* 0xff8000001e1e7808 */ /* 0x000fc40006000000 */
[----:B------:R-:W-:Y:S02]  /*13090*/  FSEL R29, R29, -INF , !P5 ;  /* 0xff8000001d1d7808 */ /* 0x000fe40006800000 */
[----:B------:R-:W-:Y:S01]  /*130a0*/  FSEL R31, R31, -INF , !P3 ;  /* 0xff8000001f1f7808 */ /* 0x000fe20005800000 */
[----:B------:R-:W-:Y:S05]  /*130b0*/  @!P1 BRA `(.L_x_900) ;  /* 0x0000036000009947 */ /* 0x000fea0003800000 */
[----:B------:R-:W2:Y:S04]  /*130c0*/  LDL.64 R4, [R1+0x2c8] ;  /* 0x0002c80001047983 */ /* 0x000ea80000100a00 */
[----:B------:R-:W3:Y:S04]  /*130d0*/  LDL.LU R14, [R1+0x224] ;  /* 0x00022400010e7983 */ /* 0x000ee80000300800 */
[----:B------:R-:W2:Y:S04]  /*130e0*/  LDL.LU R15, [R1+0x220] ;  /* 0x00022000010f7983 */ /* 0x000ea80000300800 */
[----:B------:R-:W4:Y:S04]  /*130f0*/  LDL.64 R194, [R1+0x80] ;  /* 0x0000800001c27983 */ /* 0x000f280000100a00 */
[----:B------:R-:W5:Y:S04]  /*13100*/  LDL.64 R198, [R1+0x38] ;  /* 0x0000380001c67983 */ /* 0x000f680000100a00 */
[----:B------:R-:W2:Y:S01]  /*13110*/  LDL.LU R128, [R1+0xc0] ;  /* 0x0000c00001807983 */ /* 0x000ea20000300800 */
[----:B------:R-:W-:Y:S03]  /*13120*/  BSSY B0, `(.L_x_901) ;  /* 0x000002e000007945 */ /* 0x000fe60003800000 */
[----:B------:R1:W-:Y:S04]  /*13130*/  @P0 STS [R229+0x2000], RZ ;  /* 0x002000ffe5000388 */ /* 0x0003e80000000800 */
[----:B------:R1:W-:Y:S04]  /*13140*/  @P0 STS [R229+0x2004], RZ ;  /* 0x002004ffe5000388 */ /* 0x0003e80000000800 */
[----:B------:R1:W-:Y:S01]  /*13150*/  @P0 STS.64 [R229+0x2008], RZ ;  /* 0x002008ffe5000388 */ /* 0x0003e20000000a00 */
[----:B--2---:R-:W-:-:S05]  /*13160*/  IADD3 R0, R128, -0x3, RZ ;  /* 0xfffffffd80007810 */ /* 0x004fca0007ffe0ff */
[----:B------:R-:W-:-:S04]  /*13170*/  IMAD.WIDE.U32 R4, R0, R15, R4 ;  /* 0x0000000f00047225 */ /* 0x000fc800078e0004 */
[----:B---3--:R-:W-:Y:S01]  /*13180*/  IMAD R2, R14, R0, RZ ;  /* 0x000000000e027224 */ /* 0x008fe200078e02ff */
[----:B------:R-:W-:Y:S02]  /*13190*/  SHF.R.S32.HI R0, RZ, 0x1f, R0 ;  /* 0x0000001fff007819 */ /* 0x000fe40000011400 */
[----:B-----5:R-:W-:-:S03]  /*131a0*/  @!P0 LEA R14, P1, R4, R198, 0x1 ;  /* 0x000000c6040e8211 */ /* 0x020fc600078208ff */
[----:B------:R-:W-:Y:S01]  /*131b0*/  IMAD R2, R0, R15, R2 ;  /* 0x0000000f00027224 */ /* 0x000fe200078e0202 */
[----:B----4-:R-:W-:-:S03]  /*131c0*/  @!P0 LEA R0, P2, R194, R4, 0x5 ;  /* 0x00000004c2008211 */ /* 0x010fc600078428ff */
[----:B------:R-:W-:-:S05]  /*131d0*/  IMAD.IADD R3, R5, 0x1, R2 ;  /* 0x0000000105037824 */ /* 0x000fca00078e0202 */
[----:B------:R-:W-:-:S05]  /*131e0*/  @!P0 LEA.HI.X R15, R4, R199, R3, 0x1, P1 ;  /* 0x000000c7040f8211 */ /* 0x000fca00008f0c03 */
[----:B------:R-:W-:Y:S01]  /*131f0*/  @!PT LDS RZ, [RZ] ;  /* 0x00000000fffff984 */ /* 0x000fe20000000800 */
[----:B------:R-:W-:Y:S01]  /*13200*/  @!PT LDS RZ, [RZ] ;  /* 0x00000000fffff984 */ /* 0x000fe20000000800 */
[----:B------:R-:W-:Y:S01]  /*13210*/  @!PT LDS RZ, [RZ] ;  /* 0x00000000fffff984 */ /* 0x000fe20000000800 */
[----:B------:R2:W-:Y:S04]  /*13220*/  @!P0 LDGSTS.E.BYPASS.LTC128B.128 [R229+0x2000], [R14.64] ;  /* 0x020000000ee58fae */ /* 0x0005e8000b901d44 */
[----:B------:R1:W-:Y:S01]  /*13230*/  @P0 STS.128 [R229+0x2800], RZ ;  /* 0x002800ffe5000388 */ /* 0x0003e20000000c00 */
[----:B--2---:R-:W-:Y:S02]  /*13240*/  @!P0 LEA R14, P1, R0, R198, 0x1 ;  /* 0x000000c6000e8211 */ /* 0x004fe400078208ff */
[----:B------:R-:W-:-:S04]  /*13250*/  @!P0 LEA.HI.X R15, R194, R3, R195, 0x5, P2 ;  /* 0x00000003c20f8211 */ /* 0x000fc800010f2cc3 */
[----:B------:R-:W-:Y:S02]  /*13260*/  @!P0 LEA.HI.X R15, R0, R199, R15, 0x1, P1 ;  /* 0x000000c7000f8211 */ /* 0x000fe400008f0c0f */
[----:B------:R-:W-:-:S03]  /*13270*/  @!P0 LEA R0, P2, R194, R4, 0x6 ;  /* 0x00000004c2008211 */ /* 0x000fc600078430ff */
[----:B------:R-:W-:Y:S01]  /*13280*/  @!PT LDS RZ, [RZ] ;  /* 0x00000000fffff984 */ /* 0x000fe20000000800 */
[----:B------:R-:W-:Y:S01]  /*13290*/  @!PT LDS RZ, [RZ] ;  /* 0x00000000fffff984 */ /* 0x000fe20000000800 */
[----:B------:R-:W-:Y:S01]  /*132a0*/  @!PT LDS RZ, [RZ] ;  /* 0x00000000fffff984 */ /* 0x000fe20000000800 */
[----:B------:R2:W-:Y:S04]  /*132b0*/  @!P0 LDGSTS.E.BYPASS.LTC128B.128 [R229+0x2800], [R14.64] ;  /* 0x028000000ee58fae */ /* 0x0005e8000b901d44 */
[----:B------:R1:W-:Y:S01]  /*132c0*/  @P0 STS.128 [R229+0x3000], RZ ;  /* 0x003000ffe5000388 */ /* 0x0003e20000000c00 */
[----:B--2---:R-:W-:Y:S02]  /*132d0*/  @!P0 LEA R14, P1, R0, R198, 0x1 ;  /* 0x000000c6000e8211 */ /* 0x004fe400078208ff */
[----:B------:R-:W-:-:S04]  /*132e0*/  @!P0 LEA.HI.X R15, R194, R3, R195, 0x6, P2 ;  /* 0x00000003c20f8211 */ /* 0x000fc800010f34c3 */
[----:B------:R-:W-:-:S05]  /*132f0*/  @!P0 LEA.HI.X R15, R0, R199, R15, 0x1, P1 ;  /* 0x000000c7000f8211 */ /* 0x000fca00008f0c0f */
        /* <DEDUP_REMOVED lines=16> */
.L_x_902:
[----:B------:R-:W-:Y:S05]  /*13400*/  BSYNC B0 ;  /* 0x0000000000007941 */ /* 0x000fea0003800000 */
.L_x_901:
[----:B------:R-:W0:Y:S02]  /*13410*/  LDGDEPBAR ;  /* 0x00000000000079af */ /* 0x000e240000000000 */
.L_x_900:
[----:B------:R-:W-:Y:S05]  /*13420*/  BSYNC B1 ;  /* 0x0000000000017941 */ /* 0x000fea0003800000 */
.L_x_899:
[----:B------:R-:W-:Y:S01]  /*13430*/  FMNMX.FTZ R0, R39, R84, !PT ;  /* 0x0000005427007209 */ /* 0x000fe20007810000 */
[----:B------:R-:W-:Y:S03]  /*13440*/  STL [R1+0x438], R124 ;  /* 0x0004387c01007387 */ /* 0x000fe60000100800 */
        /* <DEDUP_REMOVED lines=35> */
[----:B------:R-:W-:Y:S03]  /*13680*/  STL.64 [R1+0x3b0], R8 ;  /* 0x0003b00801007387 */ /* 0x000fe60000100a00 */
        /* <DEDUP_REMOVED lines=25> */
[----:B------:R-:W-:Y:S04]  /*13820*/  STL [R1+0x34c], R223 ;  /* 0x00034cdf01007387 */ /* 0x000fe80000100800 */
[----:B--2---:R-:W2:Y:S04]  /*13830*/  SHFL.BFLY PT, R2, R0, 0x2, 0x1f ;  /* 0x0c401f0000027f89 */ /* 0x004ea800000e0000 */
[----:B------:R-:W-:Y:S04]  /*13840*/  STL [R1+0x348], R222 ;  /* 0x000348de01007387 */ /* 0x000fe80000100800 */
[----:B------:R-:W-:Y:S04]  /*13850*/  STL [R1+0x344], R221 ;  /* 0x000344dd01007387 */ /* 0x000fe80000100800 */
[----:B------:R-:W-:Y:S04]  /*13860*/  STL [R1+0x340], R216 ;  /* 0x000340d801007387 */ /* 0x000fe80000100800 */
[----:B------:R-:W-:Y:S04]  /*13870*/  STL.64 [R1+0x338], R214 ;  /* 0x000338d601007387 */ /* 0x000fe80000100a00 */
[----:B------:R-:W-:Y:S01]  /*13880*/  STL [R1+0x330], R213 ;  /* 0x000330d501007387 */ /* 0x000fe20000100800 */
[----:B--2---:R-:W-:-:S03]  /*13890*/  FMNMX.FTZ R0, R0, R2, !PT ;  /* 0x0000000200007209 */ /* 0x004fc60007810000 */
[----:B------:R-:W-:Y:S04]  /*138a0*/  STL [R1+0x32c], R212 ;  /* 0x00032cd401007387 */ /* 0x000fe80000100800 */
[----:B------:R-:W2:Y:S04]  /*138b0*/  SHFL.BFLY PT, R2, R0, 0x1, 0x1f ;  /* 0x0c201f0000027f89 */ /* 0x000ea800000e0000 */
[----:B------:R-:W-:Y:S04]  /*138c0*/  STL [R1+0x328], R211 ;  /* 0x000328d301007387 */ /* 0x000fe80000100800 */
[----:B------:R-:W-:Y:S04]  /*138d0*/  STL [R1+0x324], R210 ;  /* 0x000324d201007387 */ /* 0x000fe80000100800 */
[----:B------:R-:W-:Y:S04]  /*138e0*/  STL [R1+0x320], R209 ;  /* 0x000320d101007387 */ /* 0x000fe80000100800 */
[----:B------:R-:W-:Y:S04]  /*138f0*/  STL [R1+0x31c], R208 ;  /* 0x00031cd001007387 */ /* 0x000fe80000100800 */
[----:B------:R-:W-:Y:S01]  /*13900*/  STL [R1+0x318], R207 ;  /* 0x000318cf01007387 */ /* 0x000fe20000100800 */
[----:B--2---:R-:W-:-:S03]  /*13910*/  FMNMX.FTZ R3, R0, R2, !PT ;  /* 0x0000000200037209 */ /* 0x004fc60007810000 */
[----:B------:R-:W-:Y:S01]  /*13920*/  STL [R1+0x314], R204 ;  /* 0x000314cc01007387 */ /* 0x000fe20000100800 */
[----:B------:R-:W-:-:S03]  /*13930*/  FSETP.NEU.FTZ.AND P0, PT, R3, -INF , PT ;  /* 0xff8000000300780b */ /* 0x000fc60003f1d000 */
[----:B------:R2:W-:Y:S01]  /*13940*/  STL [R1+0xbc], R3 ;  /* 0x0000bc0301007387 */ /* 0x0005e20000100800 */
[----:B------:R-:W-:-:S05]  /*13950*/  FSEL R0, R3, RZ, P0 ;  /* 0x000000ff03007208 */ /* 0x000fca0000000000 */
[----:B------:R-:W-:Y:S02]  /*13960*/  FADD.FTZ R4, R39, -R0 ;  /* 0x8000000027047221 */ /* 0x000fe40000010000 */
[----:B------:R-:W3:Y:S04]  /*13970*/  LD.E R0, [R134.64+0xdc] ;  /* 0x0000dc0486007980 */ /* 0x000ee8000c101900 */
[----:B------:R-:W-:Y:S04]  /*13980*/  STL [R1+0x37c], R134 ;  /* 0x00037c8601007387 */ /* 0x000fe80000100800 */
[----:B------:R-:W-:Y:S01]  /*13990*/  STL [R1+0x378], R135 ;  /* 0x0003788701007387 */ /* 0x000fe20000100800 */
[----:B---3--:R-:W-:-:S05]  /*139a0*/  FMUL.FTZ R2, R0, R3 ;  /* 0x0000000300027220 */ /* 0x008fca0000410000 */
[----:B------:R-:W-:-:S05]  /*139b0*/  FSEL R2, R2, RZ, P0 ;  /* 0x000000ff02027208 */ /* 0x000fca0000000000 */
[-CC-:B------:R-:W-:Y:S02]  /*139c0*/  FFMA.FTZ R7, R83, R0.reuse, -R2.reuse ;  /* 0x0000000053077223 */ /* 0x180fe40000010802 */
[-CC-:B------:R-:W-:Y:S02]  /*139d0*/  FFMA.FTZ R6, R82, R0.reuse, -R2.reuse ;  /* 0x0000000052067223 */ /* 0x180fe40000010802 */
[-CC-:B------:R-:W-:Y:S01]  /*139e0*/  FFMA.FTZ R247, R80, R0.reuse, -R2.reuse ;  /* 0x0000000050f77223 */ /* 0x180fe20000010802 */
[----:B------:R3:W-:Y:S01]  /*139f0*/  STL [R1+0x14c], R7 ;  /* 0x00014c0701007387 */ /* 0x0007e20000100800 */
[-CC-:B------:R-:W-:Y:S02]  /*13a00*/  FFMA.FTZ R5, R81, R0.reuse, -R2.reuse ;  /* 0x0000000051057223 */ /* 0x180fe40000010802 */
[-CC-:B------:R-:W-:Y:S01]  /*13a10*/  FFMA.FTZ R152, R70, R0.reuse, -R2.reuse ;  /* 0x0000000046987223 */ /* 0x180fe20000010802 */
[----:B------:R4:W-:Y:S01]  /*13a20*/  STL [R1+0x158], R6 ;  /* 0x0001580601007387 */ /* 0x0009e20000100800 */
[----:B------:R-:W-:-:S02]  /*13a30*/  FFMA.FTZ R149, R68, R0, -R2 ;  /* 0x0000000044957223 */ /* 0x000fc40000010802 */
[-CC-:B------:R-:W-:Y:S01]  /*13a40*/  FFMA.FTZ R140, R24, R0.reuse, -R2.reuse ;  /* 0x00000000188c7223 */ /* 0x180fe20000010802 */
[----:B------:R-:W-:Y:S01]  /*13a50*/  STL [R1+0x424], R247 ;  /* 0x000424f701007387 */ /* 0x000fe20000100800 */
[-CC-:B------:R-:W-:Y:S02]  /*13a60*/  FFMA.FTZ R141, R23, R0.reuse, -R2.reuse ;  /* 0x00000000178d7223 */ /* 0x180fe40000010802 */
[-CC-:B------:R-:W-:Y:S01]  /*13a70*/  FFMA.FTZ R63, R97, R0.reuse, -R2.reuse ;  /* 0x00000000613f7223 */ /* 0x180fe20000010802 */
[----:B------:R1:W-:Y:S01]  /*13a80*/  STL [R1+0x15c], R5 ;  /* 0x00015c0501007387 */ /* 0x0003e20000100800 */
[-CC-:B------:R-:W-:Y:S02]  /*13a90*/  FFMA.FTZ R61, R91, R0.reuse, -R2.reuse ;  /* 0x000000005b3d7223 */ /* 0x180fe40000010802 */
[-CC-:B--2---:R-:W-:Y:S02]  /*13aa0*/  FFMA.FTZ R3, R84, R0.reuse, -R2.reuse ;  /* 0x0000000054037223 */ /* 0x184fe40000010802 */
[----:B------:R-:W-:-:S02]  /*13ab0*/  FFMA.FTZ R62, R96, R0, -R2 ;  /* 0x00000000603e7223 */ /* 0x000fc40000010802 */
[-CC-:B------:R-:W-:Y:S02]  /*13ac0*/  FFMA.FTZ R90, R90, R0.reuse, -R2.reuse ;  /* 0x000000005a5a7223 */ /* 0x180fe40000010802 */
[-CC-:B------:R-:W-:Y:S02]  /*13ad0*/  FFMA.FTZ R91, R89, R0.reuse, -R2.reuse ;  /* 0x00000000595b7223 */ /* 0x180fe40000010802 */
[-CC-:B------:R-:W-:Y:S02]  /*13ae0*/  FFMA.FTZ R97, R88, R0.reuse, -R2.reuse ;  /* 0x0000000058617223 */ /* 0x180fe40000010802 */
[-CC-:B---3--:R-:W-:Y:S02]  /*13af0*/  FFMA.FTZ R7, R78, R0.reuse, -R2.reuse ;  /* 0x000000004e077223 */ /* 0x188fe40000010802 */
[-CC-:B------:R-:W-:Y:S02]  /*13b00*/  FFMA.FTZ R128, R87, R0.reuse, -R2.reuse ;  /* 0x0000000057807223 */ /* 0x180fe40000010802 */
[----:B----4-:R-:W-:-:S02]  /*13b10*/  FFMA.FTZ R6, R77, R0, -R2 ;  /* 0x000000004d067223 */ /* 0x010fc40000010802 */
[-CC-:B------:R-:W-:Y:S02]  /*13b20*/  FFMA.FTZ R129, R86, R0.reuse, -R2.reuse ;  /* 0x0000000056817223 */ /* 0x180fe40000010802 */
[-CC-:B------:R-:W-:Y:S02]  /*13b30*/  FFMA.FTZ R194, R85, R0.reuse, -R2.reuse ;  /* 0x0000000055c27223 */ /* 0x180fe40000010802 */
[----:B-1----:R-:W-:-:S05]  /*13b40*/  FFMA.FTZ R5, R79, R0, -R2 ;  /* 0x000000004f057223 */ /* 0x002fca0000010802 */
[----:B------:R1:W-:Y:S04]  /*13b50*/  STL [R1+0x194], R5 ;  /* 0x0001940501007387 */ /* 0x0003e80000100800 */
[----:B------:R-:W-:Y:S04]  /*13b60*/  STL [R1+0x198], R7 ;  /* 0x0001980701007387 */ /* 0x000fe80000100800 */
[----:B------:R2:W-:Y:S04]  /*13b70*/  STL [R1+0x1a8], R6 ;  /* 0x0001a80601007387 */ /* 0x0005e80000100800 */
[----:B------:R-:W-:Y:S01]  /*13b80*/  STL [R1+0x3f8], R152 ;  /* 0x0003f89801007387 */ /* 0x000fe20000100800 */
[----:B-1----:R-:W-:-:S05]  /*13b90*/  FFMA.FTZ R5, R76, R0, -R2 ;  /* 0x000000004c057223 */ /* 0x002fca0000010802 */
[----:B------:R1:W-:Y:S01]  /*13ba0*/  STL [R1+0x1b4], R5 ;  /* 0x0001b40501007387 */ /* 0x0003e20000100800 */
[----:B--2---:R-:W-:-:S03]  /*13bb0*/  FFMA.FTZ R6, R56, R0, -R2 ;  /* 0x0000000038067223 */ /* 0x004fc60000010802 */
[----:B------:R-:W-:Y:S04]  /*13bc0*/  STL [R1+0x3fc], R149 ;  /* 0x0003fc9501007387 */ /* 0x000fe80000100800 */
[----:B-1----:R-:W2:Y:S01]  /*13bd0*/  LDL.LU R5, [R1+0x288] ;  /* 0x0002880001057983 */ /* 0x002ea20000300800 */
[-CC-:B------:R-:W-:Y:S01]  /*13be0*/  FFMA.FTZ R7, R21, R0.reuse, -R2.reuse ;  /* 0x0000000015077223 */ /* 0x180fe20000010802 */
[----:B------:R-:W-:Y:S01]  /*13bf0*/  MUFU.EX2 R79, R3 ;  /* 0x00000003004f7308 */ /* 0x000fe20000000800 */
[-CC-:B------:R-:W-:Y:S01]  /*13c00*/  FFMA.FTZ R222, R53, R0.reuse, -R2.reuse ;  /* 0x0000000035de7223 */ /* 0x180fe20000010802 */
[----:B------:R1:W-:Y:S01]  /*13c10*/  STL [R1+0x1c0], R6 ;  /* 0x0001c00601007387 */ /* 0x0003e20000100800 */
[-CC-:B------:R-:W-:Y:S02]  /*13c20*/  FFMA.FTZ R212, R20, R0.reuse, -R2.reuse ;  /* 0x0000000014d47223 */ /* 0x180fe40000010802 */
[-CC-:B------:R-:W-:Y:S01]  /*13c30*/  FFMA.FTZ R8, R19, R0.reuse, -R2.reuse ;  /* 0x0000000013087223 */ /* 0x180fe20000010802 */
[----:B------:R-:W-:Y:S01]  /*13c40*/  STL [R1+0x400], R140 ;  /* 0x0004008c01007387 */ /* 0x000fe20000100800 */
[----:B------:R-:W-:-:S02]  /*13c50*/  FFMA.FTZ R12, R17, R0, -R2 ;  /* 0x00000000110c7223 */ /* 0x000fc40000010802 */
[-CC-:B------:R-:W-:Y:S02]  /*13c60*/  FFMA.FTZ R11, R16, R0.reuse, -R2.reuse ;  /* 0x00000000100b7223 */ /* 0x180fe40000010802 */
[----:B-1----:R-:W-:-:S05]  /*13c70*/  FFMA.FTZ R6, R52, R0, -R2 ;  /* 0x0000000034067223 */ /* 0x002fca0000010802 */
[----:B------:R1:W-:Y:S04]  /*13c80*/  STL [R1+0x1c8], R6 ;  /* 0x0001c80601007387 */ /* 0x0003e80000100800 */
[----:B------:R-:W-:Y:S01]  /*13c90*/  STL [R1+0x404], R141 ;  /* 0x0004048d01007387 */ /* 0x000fe20000100800 */
[----:B-1----:R-:W-:-:S05]  /*13ca0*/  FFMA.FTZ R6, R22, R0, -R2 ;  /* 0x0000000016067223 */ /* 0x002fca0000010802 */
[----:B------:R-:W-:Y:S04]  /*13cb0*/  STL [R1+0x408], R6 ;  /* 0x0004080601007387 */ /* 0x000fe80000100800 */
[----:B------:R1:W-:Y:S02]  /*13cc0*/  STL [R1+0x1ec], R7 ;  /* 0x0001ec0701007387 */ /* 0x0003e40000100800 */
[----:B-1----:R-:W-:Y:S02]  /*13cd0*/  FFMA.FTZ R7, R18, R0, -R2 ;  /* 0x0000000012077223 */ /* 0x002fe40000010802 */
[----:B------:R-:W-:-:S03]  /*13ce0*/  FMUL.FTZ R2, R0, R4 ;  /* 0x0000000400027220 */ /* 0x000fc60000410000 */
[----:B------:R-:W-:Y:S03]  /*13cf0*/  STL [R1+0x40c], R7 ;  /* 0x00040c0701007387 */ /* 0x000fe60000100800 */
[----:B------:R-:W1:Y:S01]  /*13d00*/  MUFU.EX2 R2, R2 ;  /* 0x0000000200027308 */ /* 0x000e620000000800 */
[----:B------:R3:W-:Y:S04]  /*13d10*/  STL [R1+0x210], R8 ;  /* 0x0002100801007387 */ /* 0x0007e80000100800 */
[----:B------:R-:W-:Y:S04]  /*13d20*/  STL [R1+0x410], R12 ;  /* 0x0004100c01007387 */ /* 0x000fe80000100800 */
[----:B------:R-:W-:Y:S01]  /*13d30*/  STL [R1+0x414], R11 ;  /* 0x0004140b01007387 */ /* 0x000fe20000100800 */
[----:B-1----:R-:W-:-:S02]  /*13d40*/  FMUL.FTZ R205, R154, R2 ;  /* 0x000000029acd7220 */ /* 0x002fc40000410000 */
[-C--:B------:R-:W-:Y:S02]  /*13d50*/  FMUL.FTZ R206, R155, R2.reuse ;  /* 0x000000029bce7220 */ /* 0x080fe40000410000 */
[-C--:B------:R-:W-:Y:S01]  /*13d60*/  FMUL.FTZ R3, R150, R2.reuse ;  /* 0x0000000296037220 */ /* 0x080fe20000410000 */
[----:B------:R-:W-:Y:S01]  /*13d70*/  STL [R1+0x39c], R205 ;  /* 0x00039ccd01007387 */ /* 0x000fe20000100800 */
[----:B------:R-:W-:-:S03]  /*13d80*/  FMUL.FTZ R4, R138, R2 ;  /* 0x000000028a047220 */ /* 0x000fc60000410000 */
[----:B------:R1:W-:Y:S01]  /*13d90*/  STL [R1+0x398], R206 ;  /* 0x000398ce01007387 */ /* 0x0003e20000100800 */
[-C--:B---3--:R-:W-:Y:S02]  /*13da0*/  FMUL.FTZ R8, R143, R2.reuse ;  /* 0x000000028f087220 */ /* 0x088fe40000410000 */
[----:B-1----:R-:W-:-:S05]  /*13db0*/  FMUL.FTZ R206, R151, R2 ;  /* 0x0000000297ce7220 */ /* 0x002fca0000410000 */
[----:B------:R-:W-:Y:S04]  /*13dc0*/  STL [R1+0x3a4], R206 ;  /* 0x0003a4ce01007387 */ /* 0x000fe80000100800 */
[----:B------:R1:W-:Y:S02]  /*13dd0*/  STL [R1+0xf8], R3 ;  /* 0x0000f80301007387 */ /* 0x0003e40000100800 */
[----:B-1----:R-:W-:-:S05]  /*13de0*/  FMUL.FTZ R3, R142, R2 ;  /* 0x000000028e037220 */ /* 0x002fca0000410000 */
[----:B------:R1:W-:Y:S04]  /*13df0*/  STL [R1+0x108], R3 ;  /* 0x0001080301007387 */ /* 0x0003e80000100800 */
[----:B------:R-:W-:Y:S04]  /*13e00*/  STL [R1+0x10c], R8 ;  /* 0x00010c0801007387 */ /* 0x000fe80000100800 */
[----:B------:R-:W-:Y:S04]  /*13e10*/  STL [R1+0x118], R4 ;  /* 0x0001180401007387 */ /* 0x000fe80000100800 */
[----:B------:R-:W3:Y:S01]  /*13e20*/  LDL.LU R14, [R1+0x28c] ;  /* 0x00028c00010e7983 */ /* 0x000ee20000300800 */
[----:B-1----:R-:W-:-:S02]  /*13e30*/  FMUL.FTZ R3, R139, R2 ;  /* 0x000000028b037220 */ /* 0x002fc40000410000 */
[----:B--2---:R-:W-:Y:S01]  /*13e40*/  FFMA.FTZ R50, R5, R2, R79 ;  /* 0x0000000205327223 */ /* 0x004fe2000001004f */
        /* <DEDUP_REMOVED lines=31> */
[----:B------:R-:W-:Y:S01]  /*14040*/  FMNMX.FTZ R2, R29, R2, !PT ;  /* 0x000000021d027209 */ /* 0x000fe20007810000 */
[----:B------:R-:W-:Y:S04]  /*14050*/  STL [R1+0x11c], R3 ;  /* 0x00011c0301007387 */ /* 0x000fe80000100800 */
[----:B------:R-:W1:Y:S02]  /*14060*/  SHFL.BFLY PT, R3, R2, 0x2, 0x1f ;  /* 0x0c401f0002037f89 */ /* 0x000e6400000e0000 */
[----:B-1----:R-:W-:-:S05]  /*14070*/  FMNMX.FTZ R2, R2, R3, !PT ;  /* 0x0000000302027209 */ /* 0x002fca0007810000 */
[----:B------:R-:W1:Y:S02]  /*14080*/  SHFL.BFLY PT, R3, R2, 0x1, 0x1f ;  /* 0x0c201f0002037f89 */ /* 0x000e6400000e0000 */
[----:B-1----:R-:W-:-:S04]  /*14090*/  FMNMX.FTZ R210, R2, R3, !PT ;  /* 0x0000000302d27209 */ /* 0x002fc80007810000 */
[----:B------:R-:W-:-:S04]  /*140a0*/  FSETP.NEU.FTZ.AND P0, PT, R210, -INF , PT ;  /* 0xff800000d200780b */ /* 0x000fc80003f1d000 */
[----:B------:R-:W-:-:S05]  /*140b0*/  FSEL R2, R210, RZ, P0 ;  /* 0x000000ffd2027208 */ /* 0x000fca0000000000 */
[----:B------:R-:W-:Y:S02]  /*140c0*/  FADD.FTZ R3, R38, -R2 ;  /* 0x8000000226037221 */ /* 0x000fe40000010000 */
[C---:B------:R-:W-:Y:S02]  /*140d0*/  FMUL.FTZ R2, R0.reuse, R210 ;  /* 0x000000d200027220 */ /* 0x040fe40000410000 */
[----:B------:R-:W-:-:S03]  /*140e0*/  FMUL.FTZ R3, R0, R3 ;  /* 0x0000000300037220 */ /* 0x000fc60000410000 */
[----:B------:R-:W-:-:S03]  /*140f0*/  FSEL R2, R2, RZ, P0 ;  /* 0x000000ff02027208 */ /* 0x000fc60000000000 */
[----:B------:R-:W1:Y:S02]  /*14100*/  MUFU.EX2 R3, R3 ;  /* 0x0000000300037308 */ /* 0x000e640000000800 */
[-CC-:B------:R-:W-:Y:S02]  /*14110*/  FFMA.FTZ R9, R34, R0.reuse, -R2.reuse ;  /* 0x0000000022097223 */ /* 0x180fe40000010802 */
[-CC-:B------:R-:W-:Y:S01]  /*14120*/  FFMA.FTZ R124, R32, R0.reuse, -R2.reuse ;  /* 0x00000000207c7223 */ /* 0x180fe20000010802 */
[----:B------:R2:W-:Y:S01]  /*14130*/  STL [R1+0x428], R186 ;  /* 0x000428ba01007387 */ /* 0x0005e20000100800 */
[----:B------:R-:W-:-:S03]  /*14140*/  FFMA.FTZ R8, R33, R0, -R2 ;  /* 0x0000000021087223 */ /* 0x000fc60000010802 */
[----:B------:R-:W-:Y:S01]  /*14150*/  STL [R1+0x440], R103 ;  /* 0x0004406701007387 */ /* 0x000fe20000100800 */
[----:B------:R-:W-:-:S03]  /*14160*/  FFMA.FTZ R17, R186, R0, -R2 ;  /* 0x00000000ba117223 */ /* 0x000fc60000010802 */
[----:B------:R-:W-:Y:S01]  /*14170*/  STL [R1], R9 ;  /* 0x0000000901007387 */ /* 0x000fe20000100800 */
[----:B------:R-:W-:-:S03]  /*14180*/  FFMA.FTZ R66, R184, R0, -R2 ;  /* 0x00000000b8427223 */ /* 0x000fc60000010802 */
[----:B------:R-:W-:Y:S01]  /*14190*/  STL [R1+0x43c], R124 ;  /* 0x00043c7c01007387 */ /* 0x000fe20000100800 */
[-CC-:B------:R-:W-:Y:S02]  /*141a0*/  FFMA.FTZ R67, R177, R0.reuse, -R2.reuse ;  /* 0x00000000b1437223 */ /* 0x180fe40000010802 */
[-CC-:B------:R-:W-:Y:S01]  /*141b0*/  FFMA.FTZ R70, R176, R0.reuse, -R2.reuse ;  /* 0x00000000b0467223 */ /* 0x180fe20000010802 */
[----:B------:R4:W-:Y:S01]  /*141c0*/  STL [R1+0x4], R8 ;  /* 0x0000040801007387 */ /* 0x0009e20000100800 */
[-CC-:B------:R-:W-:Y:S02]  /*141d0*/  FFMA.FTZ R72, R127, R0.reuse, -R2.reuse ;  /* 0x000000007f487223 */ /* 0x180fe40000010802 */
[-CC-:B------:R-:W-:Y:S02]  /*141e0*/  FFMA.FTZ R73, R120, R0.reuse, -R2.reuse ;  /* 0x0000000078497223 */ /* 0x180fe40000010802 */
[-CC-:B------:R-:W-:Y:S02]  /*141f0*/  FFMA.FTZ R89, R121, R0.reuse, -R2.reuse ;  /* 0x0000000079597223 */ /* 0x180fe40000010802 */
[----:B------:R-:W-:-:S02]  /*14200*/  FFMA.FTZ R4, R126, R0, -R2 ;  /* 0x000000007e047223 */ /* 0x000fc40000010802 */
[-CC-:B--2---:R-:W-:Y:S02]  /*14210*/  FFMA.FTZ R186, R29, R0.reuse, -R2.reuse ;  /* 0x000000001dba7223 */ /* 0x184fe40000010802 */
[-CC-:B------:R-:W-:Y:S02]  /*14220*/  FFMA.FTZ R5, R188, R0.reuse, -R2.reuse ;  /* 0x00000000bc057223 */ /* 0x180fe40000010802 */
[-CC-:B------:R-:W-:Y:S02]  /*14230*/  FFMA.FTZ R15, R187, R0.reuse, -R2.reuse ;  /* 0x00000000bb0f7223 */ /* 0x180fe40000010802 */
[-CC-:B------:R-:W-:Y:S02]  /*14240*/  FFMA.FTZ R18, R185, R0.reuse, -R2.reuse ;  /* 0x00000000b9127223 */ /* 0x180fe40000010802 */
[-CC-:B------:R-:W-:Y:S02]  /*14250*/  FFMA.FTZ R38, R189, R0.reuse, -R2.reuse ;  /* 0x00000000bd267223 */ /* 0x180fe40000010802 */
[----:B------:R-:W-:-:S02]  /*14260*/  FFMA.FTZ R116, R116, R0, -R2 ;  /* 0x0000000074747223 */ /* 0x000fc40000010802 */
[-CC-:B------:R-:W-:Y:S02]  /*14270*/  FFMA.FTZ R117, R117, R0.reuse, -R2.reuse ;  /* 0x0000000075757223 */ /* 0x180fe40000010802 */
[-CC-:B------:R-:W-:Y:S02]  /*14280*/  FFMA.FTZ R120, R103, R0.reuse, -R2.reuse ;  /* 0x0000000067787223 */ /* 0x180fe40000010802 */
[-CC-:B----4-:R-:W-:Y:S02]  /*14290*/  FFMA.FTZ R8, R28, R0.reuse, -R2.reuse ;  /* 0x000000001c087223 */ /* 0x190fe40000010802 */
        /* <DEDUP_REMOVED lines=11> */
[----:B------:R-:W-:Y:S02]  /*14350*/  FFMA.FTZ R207, R26, R0, -R2 ;  /* 0x000000001acf7223 */ /* 0x000fe40000010802 */
[-C--:B-1----:R-:W-:Y:S01]  /*14360*/  FMUL.FTZ R2, R164, R3.reuse ;  /* 0x00000003a4027220 */ /* 0x082fe20000410000 */
[----:B------:R-:W-:Y:S01]  /*14370*/  STL [R1+0x42c], R186 ;  /* 0x00042cba01007387 */ /* 0x000fe20000100800 */
[----:B------:R-:W-:-:S03]  /*14380*/  FMUL.FTZ R9, R165, R3 ;  /* 0x00000003a5097220 */ /* 0x000fc60000410000 */
[----:B------:R1:W-:Y:S01]  /*14390*/  STL [R1+0xa0], R8 ;  /* 0x0000a00801007387 */ /* 0x0003e20000100800 */
[----:B------:R-:W-:-:S03]  /*143a0*/  FMUL.FTZ R244, R156, R3 ;  /* 0x000000039cf47220 */ /* 0x000fc60000410000 */
[----:B------:R2:W-:Y:S01]  /*143b0*/  STL [R1+0x240], R2 ;  /* 0x0002400201007387 */ /* 0x0005e20000100800 */
[----:B------:R-:W3:Y:S03]  /*143c0*/  MUFU.EX2 R4, R4 ;  /* 0x0000000400047308 */ /* 0x000ee60000000800 */
[----:B------:R-:W-:Y:S01]  /*143d0*/  STL [R1+0x244], R9 ;  /* 0x0002440901007387 */ /* 0x000fe20000100800 */
[-C--:B-1----:R-:W-:Y:S02]  /*143e0*/  FMUL.FTZ R8, R160, R3.reuse ;  /* 0x00000003a0087220 */ /* 0x082fe40000410000 */
[----:B--2---:R-:W-:-:S03]  /*143f0*/  FMUL.FTZ R2, R161, R3 ;  /* 0x00000003a1027220 */ /* 0x004fc60000410000 */
[----:B------:R-:W-:Y:S04]  /*14400*/  STL [R1+0x250], R8 ;  /* 0x0002500801007387 */ /* 0x000fe80000100800 */
[----:B------:R-:W-:Y:S04]  /*14410*/  STL [R1+0x380], R244 ;  /* 0x000380f401007387 */ /* 0x000fe80000100800 */
[----:B------:R1:W-:Y:S01]  /*14420*/  STL [R1+0x254], R2 ;  /* 0x0002540201007387 */ /* 0x0003e20000100800 */
[-C--:B------:R-:W-:Y:S02]  /*14430*/  FMUL.FTZ R235, R157, R3.reuse ;  /* 0x000000039deb7220 */ /* 0x080fe40000410000 */
[----:B------:R-:W-:-:S02]  /*14440*/  FMUL.FTZ R227, R144, R3 ;  /* 0x0000000390e37220 */ /* 0x000fc40000410000 */
[-C--:B------:R-:W-:Y:S02]  /*14450*/  FMUL.FTZ R226, R145, R3.reuse ;  /* 0x0000000391e27220 */ /* 0x080fe40000410000 */
[----:B---3--:R-:W-:Y:S01]  /*14460*/  FFMA.FTZ R3, R14, R3, R4 ;  /* 0x000000030e037223 */ /* 0x008fe20000010004 */
[----:B------:R-:W-:Y:S01]  /*14470*/  STL [R1+0x384], R235 ;  /* 0x000384eb01007387 */ /* 0x000fe20000100800 */
[----:B-1----:R-:W1:Y:S03]  /*14480*/  MUFU.EX2 R2, R5 ;  /* 0x0000000500027308 */ /* 0x002e660000000800 */
[----:B------:R-:W-:Y:S04]  /*14490*/  STL [R1+0x388], R227 ;  /* 0x000388e301007387 */ /* 0x000fe80000100800 */
[----:B------:R-:W-:Y:S04]  /*144a0*/  STL [R1+0x38c], R226 ;  /* 0x00038ce201007387 */ /* 0x000fe80000100800 */
[----:B------:R-:W2:Y:S04]  /*144b0*/  LDL.LU R148, [R1+0x6c] ;  /* 0x00006c0001947983 */ /* 0x000ea80000300800 */
[----:B------:R-:W3:Y:S01]  /*144c0*/  LDL.LU R153, [R1+0x2c] ;  /* 0x00002c0001997983 */ /* 0x000ee20000300800 */
[C---:B-1----:R-:W-:Y:S01]  /*144d0*/  FADD.FTZ R32, R2.reuse, R3 ;  /* 0x0000000302207221 */ /* 0x042fe20000010000 */
[----:B------:R-:W-:-:S02]  /*144e0*/  F2FP.BF16.PACK_AB R49, R2, R4 ;  /* 0x000000040231723e */ /* 0x000fc400000010ff */
        /* <DEDUP_REMOVED lines=36> */
[----:B------:R-:W-:-:S04]  /*14730*/  FSETP.NEU.FTZ.AND P0, PT, R124, -INF , PT ;  /* 0xff8000007c00780b */ /* 0x000fc80003f1d000 */
[----:B------:R-:W-:-:S05]  /*14740*/  FSEL R2, R124, RZ, P0 ;  /* 0x000000ff7c027208 */ /* 0x000fca0000000000 */
[----:B------:R-:W-:-:S04]  /*14750*/  FADD.FTZ R3, R37, -R2 ;  /* 0x8000000225037221 */ /* 0x000fc80000010000 */
[----:B------:R-:W-:-:S06]  /*14760*/  FMUL.FTZ R3, R0, R3 ;  /* 0x0000000300037220 */ /* 0x000fcc0000410000 */
[----:B------:R-:W1:Y:S01]  /*14770*/  MUFU.EX2 R3, R3 ;  /* 0x0000000300037308 */ /* 0x000e620000000800 */
[----:B------:R-:W-:Y:S04]  /*14780*/  STL [R1+0x418], R219 ;  /* 0x000418db01007387 */ /* 0x000fe80000100800 */
[----:B------:R-:W-:Y:S01]  /*14790*/  STL [R1+0x430], R191 ;  /* 0x000430bf01007387 */ /* 0x000fe20000100800 */
[-C--:B-1----:R-:W-:Y:S02]  /*147a0*/  FMUL.FTZ R226, R166, R3.reuse ;  /* 0x00000003a6e27220 */ /* 0x082fe40000410000 */
[-C--:B------:R-:W-:Y:S02]  /*147b0*/  FMUL.FTZ R229, R158, R3.reuse ;  /* 0x000000039ee57220 */ /* 0x080fe40000410000 */
[----:B------:R-:W-:Y:S01]  /*147c0*/  FMUL.FTZ R228, R159, R3 ;  /* 0x000000039fe47220 */ /* 0x000fe20000410000 */
[----:B------:R-:W-:Y:S04]  /*147d0*/  STL [R1+0x3a0], R226 ;  /* 0x0003a0e201007387 */ /* 0x000fe80000100800 */
[----:B------:R1:W-:Y:S04]  /*147e0*/  STL.64 [R1+0x3a8], R228 ;  /* 0x0003a8e401007387 */ /* 0x0003e80000100a00 */
[----:B------:R-:W4:Y:S04]  /*147f0*/  LDL R249, [R1+0x68] ;  /* 0x0000680001f97983 */ /* 0x000f280000100800 */
[----:B------:R-:W4:Y:S04]  /*14800*/  LDL.64 R8, [R1+0x78] ;  /* 0x0000780001087983 */ /* 0x000f280000100a00 */
[----:B-1----:R-:W4:Y:S01]  /*14810*/  LDL.LU.64 R228, [R1+0x238] ;  /* 0x0002380001e47983 */ /* 0x002f220000300a00 */
[----:B------:R-:W-:-:S05]  /*14820*/  FMUL.FTZ R2, R0, R124 ;  /* 0x0000007c00027220 */ /* 0x000fca0000410000 */
[----:B------:R-:W-:-:S05]  /*14830*/  FSEL R2, R2, RZ, P0 ;  /* 0x000000ff02027208 */ /* 0x000fca0000000000 */
        /* <DEDUP_REMOVED lines=31> */
[----:B------:R-:W-:Y:S01]  /*14a30*/  FFMA.FTZ R246, R31, R0, -R2 ;  /* 0x000000001ff67223 */ /* 0x000fe20000010802 */
[----:B------:R-:W-:-:S04]  /*14a40*/  FMNMX.FTZ R2, R36, R243, !PT ;  /* 0x000000f324027209 */ /* 0x000fc80007810000 */
        /* <DEDUP_REMOVED lines=25> */
[----:B------:R-:W2:Y:S03]  /*14be0*/  MUFU.EX2 R4, R4 ;  /* 0x0000000400047308 */ /* 0x000ea60000000800 */
[----:B------:R-:W-:-:S04]  /*14bf0*/  FMNMX.FTZ R2, R94, R2, !PT ;  /* 0x000000025e027209 */ /* 0x000fc80007810000 */
[----:B------:R-:W-:Y:S01]  /*14c00*/  FMNMX.FTZ R2, R64, R2, !PT ;  /* 0x0000000240027209 */ /* 0x000fe20007810000 */
[----:B------:R-:W1:Y:S03]  /*14c10*/  MUFU.EX2 R5, R5 ;  /* 0x0000000500057308 */ /* 0x000e660000000800 */
[----:B------:R-:W-:-:S04]  /*14c20*/  FMNMX.FTZ R2, R59, R2, !PT ;  /* 0x000000023b027209 */ /* 0x000fc80007810000 */
[----:B------:R-:W-:Y:S01]  /*14c30*/  FMNMX.FTZ R2, R47, R2, !PT ;  /* 0x000000022f027209 */ /* 0x000fe20007810000 */
[----:B------:R-:W-:-:S03]  /*14c40*/  FMUL.FTZ R227, R167, R3 ;  /* 0x00000003a7e37220 */ /* 0x000fc60000410000 */
[----:B------:R-:W-:Y:S01]  /*14c50*/  FMNMX.FTZ R2, R46, R2, !PT ;  /* 0x000000022e027209 */ /* 0x000fe20007810000 */
[-C--:B------:R-:W-:Y:S02]  /*14c60*/  FMUL.FTZ R244, R162, R3.reuse ;  /* 0x00000003a2f47220 */ /* 0x080fe40000410000 */
[-C--:B------:R-:W-:Y:S02]  /*14c70*/  FMUL.FTZ R134, R163, R3.reuse ;  /* 0x00000003a3867220 */ /* 0x080fe40000410000 */
[-C--:B------:R-:W-:Y:S02]  /*14c80*/  FMUL.FTZ R225, R146, R3.reuse ;  /* 0x0000000392e17220 */ /* 0x080fe40000410000 */
[-C--:B------:R-:W-:Y:S01]  /*14c90*/  FMUL.FTZ R224, R147, R3.reuse ;  /* 0x0000000393e07220 */ /* 0x080fe20000410000 */
[----:B------:R-:W-:Y:S01]  /*14ca0*/  FMNMX.FTZ R2, R45, R2, !PT ;  /* 0x000000022d027209 */ /* 0x000fe20007810000 */
[----:B--2---:R-:W-:-:S04]  /*14cb0*/  FFMA.FTZ R3, R148, R3, R4 ;  /* 0x0000000394037223 */ /* 0x004fc80000010004 */
[----:B-1----:R-:W-:Y:S02]  /*14cc0*/  FADD.FTZ R26, R5, R3 ;  /* 0x00000003051a7221 */ /* 0x002fe40000010000 */
[----:B------:R-:W1:Y:S02]  /*14cd0*/  SHFL.BFLY PT, R3, R2, 0x2, 0x1f ;  /* 0x0c401f0002037f89 */ /* 0x000e6400000e0000 */
[----:B-1----:R-:W-:-:S05]  /*14ce0*/  FMNMX.FTZ R2, R2, R3, !PT ;  /* 0x0000000302027209 */ /* 0x002fca0007810000 */
[----:B------:R-:W1:Y:S01]  /*14cf0*/  SHFL.BFLY PT, R3, R2, 0x1, 0x1f ;  /* 0x0c201f0002037f89 */ /* 0x000e6200000e0000 */
[----:B------:R2:W-:Y:S01]  /*14d00*/  MUFU.EX2 R25, R15 ;  /* 0x0000000f00197308 */ /* 0x0005e20000000800 */
[----:B-1----:R-:W-:-:S04]  /*14d10*/  FMNMX.FTZ R205, R2, R3, !PT ;  /* 0x0000000302cd7209 */ /* 0x002fc80007810000 */
[----:B------:R-:W-:-:S04]  /*14d20*/  FSETP.NEU.FTZ.AND P0, PT, R205, -INF , PT ;  /* 0xff800000cd00780b */ /* 0x000fc80003f1d000 */
[----:B------:R-:W-:-:S05]  /*14d30*/  FSEL R2, R205, RZ, P0 ;  /* 0x000000ffcd027208 */ /* 0x000fca0000000000 */
[----:B--2---:R-:W-:Y:S02]  /*14d40*/  FADD.FTZ R15, R36, -R2 ;  /* 0x80000002240f7221 */ /* 0x004fe40000010000 */
[----:B------:R-:W-:Y:S01]  /*14d50*/  FMUL.FTZ R2, R0, R205 ;  /* 0x000000cd00027220 */ /* 0x000fe20000410000 */
[----:B------:R-:W-:-:S04]  /*14d60*/  F2FP.BF16.PACK_AB R34, R5, R4 ;  /* 0x000000040522723e */ /* 0x000fc800000010ff */
[----:B------:R-:W-:Y:S01]  /*14d70*/  FSEL R2, R2, RZ, P0 ;  /* 0x000000ff02027208 */ /* 0x000fe20000000000 */
[----:B------:R-:W-:-:S04]  /*14d80*/  FMUL.FTZ R15, R0, R15 ;  /* 0x0000000f000f7220 */ /* 0x000fc80000410000 */
[-CC-:B------:R-:W-:Y:S02]  /*14d90*/  FFMA.FTZ R5, R243, R0.reuse, -R2.reuse ;  /* 0x00000000f3057223 */ /* 0x180fe40000010802 */
[-CC-:B------:R-:W-:Y:S01]  /*14da0*/  FFMA.FTZ R4, R153, R0.reuse, -R2.reuse ;  /* 0x0000000099047223 */ /* 0x180fe20000010802 */
[----:B------:R-:W-:Y:S08]  /*14db0*/  MUFU.EX2 R168, R15 ;  /* 0x0000000f00a87308 */ /* 0x000ff00000000800 */
[----:B------:R-:W4:Y:S01]  /*14dc0*/  MUFU.EX2 R5, R5 ;  /* 0x0000000500057308 */ /* 0x000f220000000800 */
[----:B------:R-:W-:-:S07]  /*14dd0*/  FFMA.FTZ R3, R252, R0, -R2 ;  /* 0x00000000fc037223 */ /* 0x000fce0000010802 */
[----:B------:R-:W1:Y:S08]  /*14de0*/  MUFU.EX2 R4, R4 ;  /* 0x0000000400047308 */ /* 0x000e700000000800 */
[----:B------:R-:W2:Y:S01]  /*14df0*/  MUFU.EX2 R22, R63 ;  /* 0x0000003f00167308 */ /* 0x000ea20000000800 */
[-CC-:B------:R-:W-:Y:S02]  /*14e00*/  FFMA.FTZ R21, R197, R0.reuse, -R2.reuse ;  /* 0x00000000c5157223 */ /* 0x180fe40000010802 */
[----:B------:R-:W-:-:S05]  /*14e10*/  FFMA.FTZ R35, R196, R0, -R2 ;  /* 0x00000000c4237223 */ /* 0x000fca0000010802 */
[----:B------:R3:W-:Y:S01]  /*14e20*/  MUFU.EX2 R20, R14 ;  /* 0x0000000e00147308 */ /* 0x0007e20000000800 */
[-CC-:B------:R-:W-:Y:S02]  /*14e30*/  FFMA.FTZ R36, R193, R0.reuse, -R2.reuse ;  /* 0x00000000c1247223 */ /* 0x180fe40000010802 */
[-CC-:B------:R-:W-:Y:S02]  /*14e40*/  FFMA.FTZ R196, R182, R0.reuse, -R2.reuse ;  /* 0x00000000b6c47223 */ /* 0x180fe40000010802 */
[----:B------:R-:W-:-:S03]  /*14e50*/  FFMA.FTZ R197, R181, R0, -R2 ;  /* 0x00000000b5c57223 */ /* 0x000fc60000010802 */
[----:B------:R-:W-:Y:S01]  /*14e60*/  MUFU.EX2 R24, R17 ;  /* 0x0000001100187308 */ /* 0x000fe20000000800 */
[-CC-:B------:R-:W-:Y:S02]  /*14e70*/  FFMA.FTZ R200, R180, R0.reuse, -R2.reuse ;  /* 0x00000000b4c87223 */ /* 0x180fe40000010802 */
[-CC-:B------:R-:W-:Y:S02]  /*14e80*/  FFMA.FTZ R202, R175, R0.reuse, -R2.reuse ;  /* 0x00000000afca7223 */ /* 0x180fe40000010802 */
[----:B---3--:R-:W-:-:S03]  /*14e90*/  FFMA.FTZ R14, R245, R0, -R2 ;  /* 0x00000000f50e7223 */ /* 0x008fc60000010802 */
[----:B------:R-:W-:Y:S01]  /*14ea0*/  MUFU.EX2 R19, R16 ;  /* 0x0000001000137308 */ /* 0x000fe20000000800 */
[-CC-:B------:R-:W-:Y:S02]  /*14eb0*/  FFMA.FTZ R103, R174, R0.reuse, -R2.reuse ;  /* 0x00000000ae677223 */ /* 0x180fe40000010802 */
[-CC-:B------:R-:W-:Y:S02]  /*14ec0*/  FFMA.FTZ R191, R173, R0.reuse, -R2.reuse ;  /* 0x00000000adbf7223 */ /* 0x180fe40000010802 */
[----:B------:R-:W-:-:S03]  /*14ed0*/  FFMA.FTZ R140, R172, R0, -R2 ;  /* 0x00000000ac8c7223 */ /* 0x000fc60000010802 */
[----:B------:R-:W-:Y:S01]  /*14ee0*/  MUFU.EX2 R17, R3 ;  /* 0x0000000300117308 */ /* 0x000fe20000000800 */
[-CC-:B------:R-:W-:Y:S02]  /*14ef0*/  FFMA.FTZ R149, R171, R0.reuse, -R2.reuse ;  /* 0x00000000ab957223 */ /* 0x180fe40000010802 */
[-CC-:B------:R-:W-:Y:S02]  /*14f00*/  FFMA.FTZ R153, R170, R0.reuse, -R2.reuse ;  /* 0x00000000aa997223 */ /* 0x180fe40000010802 */
[-CC-:B------:R-:W-:Y:S02]  /*14f10*/  FFMA.FTZ R148, R115, R0.reuse, -R2.reuse ;  /* 0x0000000073947223 */ /* 0x180fe40000010802 */
[-CC-:B------:R-:W-:Y:S01]  /*14f20*/  FFMA.FTZ R186, R114, R0.reuse, -R2.reuse ;  /* 0x0000000072ba7223 */ /* 0x180fe20000010802 */
[----:B------:R3:W-:Y:S01]  /*14f30*/  MUFU.EX2 R33, R62 ;  /* 0x0000003e00217308 */ /* 0x0007e20000000800 */
[-CC-:B------:R-:W-:Y:S02]  /*14f40*/  FFMA.FTZ R208, R113, R0.reuse, -R2.reuse ;  /* 0x0000000071d07223 */ /* 0x180fe40000010802 */
[----:B------:R-:W-:-:S02]  /*14f50*/  FFMA.FTZ R213, R112, R0, -R2 ;  /* 0x0000000070d57223 */ /* 0x000fc40000010802 */
[-CC-:B------:R-:W-:Y:S02]  /*14f60*/  FFMA.FTZ R215, R107, R0.reuse, -R2.reuse ;  /* 0x000000006bd77223 */ /* 0x180fe40000010802 */
[-CC-:B------:R-:W-:Y:S01]  /*14f70*/  FFMA.FTZ R136, R105, R0.reuse, -R2.reuse ;  /* 0x0000000069887223 */ /* 0x180fe20000010802 */
[----:B------:R1:W-:Y:S01]  /*14f80*/  MUFU.EX2 R29, R61 ;  /* 0x0000003d001d7308 */ /* 0x0003e20000000800 */
[-CC-:B------:R-:W-:Y:S02]  /*14f90*/  FFMA.FTZ R137, R104, R0.reuse, -R2.reuse ;  /* 0x0000000068897223 */ /* 0x180fe40000010802 */
[-CC-:B------:R-:W-:Y:S02]  /*14fa0*/  FFMA.FTZ R214, R94, R0.reuse, -R2.reuse ;  /* 0x000000005ed67223 */ /* 0x180fe40000010802 */
[-CC-:B------:R-:W-:Y:S02]  /*14fb0*/  FFMA.FTZ R216, R64, R0.reuse, -R2.reuse ;  /* 0x0000000040d87223 */ /* 0x180fe40000010802 */
[-CC-:B------:R-:W-:Y:S01]  /*14fc0*/  FFMA.FTZ R211, R59, R0.reuse, -R2.reuse ;  /* 0x000000003bd37223 */ /* 0x180fe20000010802 */
[----:B------:R2:W-:Y:S01]  /*14fd0*/  MUFU.EX2 R28, R18 ;  /* 0x00000012001c7308 */ /* 0x0005e20000000800 */
[----:B---3--:R-:W-:-:S02]  /*14fe0*/  FFMA.FTZ R62, R183, R0, -R2 ;  /* 0x00000000b73e7223 */ /* 0x008fc40000010802 */
[-CC-:B------:R-:W-:Y:S02]  /*14ff0*/  FFMA.FTZ R204, R47, R0.reuse, -R2.reuse ;  /* 0x000000002fcc7223 */ /* 0x180fe40000010802 */
[-CC-:B------:R-:W-:Y:S02]  /*15000*/  FFMA.FTZ R13, R46, R0.reuse, -R2.reuse ;  /* 0x000000002e0d7223 */ /* 0x180fe40000010802 */
[-CC-:B------:R-:W-:Y:S01]  /*15010*/  FFMA.FTZ R10, R45, R0.reuse, -R2.reuse ;  /* 0x000000002d0a7223 */ /* 0x180fe20000010802 */
[----:B------:R-:W3:Y:S01]  /*15020*/  MUFU.EX2 R16, R14 ;  /* 0x0000000e00107308 */ /* 0x000ee20000000800 */
[-CC-:B-1----:R-:W-:Y:S02]  /*15030*/  FFMA.FTZ R61, R192, R0.reuse, -R2.reuse ;  /* 0x00000000c03d7223 */ /* 0x182fe40000010802 */
[----:B--2---:R-:W-:Y:S02]  /*15040*/  FFMA.FTZ R18, R220, R0, -R2 ;  /* 0x00000000dc127223 */ /* 0x004fe40000010802 */
[----:B----4-:R-:W-:-:S03]  /*15050*/  FFMA.FTZ R0, R249, R168, R5 ;  /* 0x000000a8f9007223 */ /* 0x010fc60000010005 */
[----:B------:R-:W1:Y:S01]  /*15060*/  MUFU.EX2 R15, R38 ;  /* 0x00000026000f7308 */ /* 0x000e620000000800 */
[----:B------:R-:W-:Y:S01]  /*15070*/  FADD.FTZ R3, R4, R0 ;  /* 0x0000000004037221 */ /* 0x000fe20000010000 */
[----:B------:R-:W-:Y:S02]  /*15080*/  F2FP.BF16.PACK_AB R0, R22, R79 ;  /* 0x0000004f1600723e */ /* 0x000fe400000010ff */
[----:B------:R-:W-:Y:S01]  /*15090*/  F2FP.BF16.PACK_AB R2, R4, R5 ;  /* 0x000000050402723e */ /* 0x000fe200000010ff */
[----:B------:R-:W-:Y:S01]  /*150a0*/  FADD.FTZ R5, R22, R50 ;  /* 0x0000003216057221 */ /* 0x000fe20000010000 */
[C---:B------:R-:W-:Y:S02]  /*150b0*/  PRMT R6, R0.reuse, 0x7632, R6 ;  /* 0x0000763200067816 */ /* 0x040fe40000000006 */
[----:B------:R-:W-:Y:S01]  /*150c0*/  PRMT R141, R0, 0x7610, R141 ;  /* 0x00007610008d7816 */ /* 0x000fe2000000008d */
[----:B------:R-:W-:Y:S01]  /*150d0*/  FADD.FTZ R0, R25, R32 ;  /* 0x0000002019007221 */ /* 0x000fe20000010000 */
[----:B---3--:R-:W-:Y:S01]  /*150e0*/  F2FP.BF16.PACK_AB R31, R16, R17 ;  /* 0x00000011101f723e */ /* 0x008fe200000010ff */
[----:B------:R-:W-:-:S02]  /*150f0*/  FADD.FTZ R4, R17, R3 ;  /* 0x0000000311047221 */ /* 0x000fc40000010000 */
[----:B------:R-:W-:Y:S02]  /*15100*/  FADD.FTZ R0, R24, R0 ;  /* 0x0000000018007221 */ /* 0x000fe40000010000 */
[----:B------:R-:W-:Y:S01]  /*15110*/  FADD.FTZ R3, R33, R5 ;  /* 0x0000000521037221 */ /* 0x000fe20000010000 */
[----:B------:R-:W2:Y:S01]  /*15120*/  MUFU.EX2 R14, R23 ;  /* 0x00000017000e7308 */ /* 0x000ea20000000800 */
[C---:B------:R-:W-:Y:S01]  /*15130*/  PRMT R7, R31.reuse, 0x7610, R7 ;  /* 0x000076101f077816 */ /* 0x040fe20000000007 */
[----:B------:R-:W-:Y:S01]  /*15140*/  FADD.FTZ R0, R28, R0 ;  /* 0x000000001c007221 */ /* 0x000fe20000010000 */
[----:B------:R-:W-:Y:S01]  /*15150*/  PRMT R152, R31, 0x7632, R152 ;  /* 0x000076321f987816 */ /* 0x000fe20000000098 */
[----:B------:R-:W-:Y:S01]  /*15160*/  IMAD.SHL.U32 R226, R230, 0x4, RZ ;  /* 0x00000004e6e27824 */ /* 0x000fe200078e00ff */
[C---:B------:R-:W-:Y:S01]  /*15170*/  PRMT R11, R2.reuse, 0x7610, R11 ;  /* 0x00007610020b7816 */ /* 0x040fe2000000000b */
[----:B------:R-:W-:Y:S01]  /*15180*/  FADD.FTZ R31, R29, R3 ;  /* 0x000000031d1f7221 */ /* 0x000fe20000010000 */
[----:B------:R-:W-:Y:S01]  /*15190*/  PRMT R12, R2, 0x7632, R12 ;  /* 0x00007632020c7816 */ /* 0x000fe2000000000c */
[----:B------:R-:W-:Y:S01]  /*151a0*/  FADD.FTZ R2, R20, R26 ;  /* 0x0000001a14027221 */ /* 0x000fe20000010000 */
[----:B------:R-:W3:Y:S01]  /*151b0*/  MUFU.EX2 R3, R27 ;  /* 0x0000001b00037308 */ /* 0x000ee20000000800 */
[----:B------:R-:W-:Y:S01]  /*151c0*/  F2FP.BF16.PACK_AB R26, R19, R20 ;  /* 0x00000014131a723e */ /* 0x000fe200000010ff */
[----:B-1----:R-:W-:Y:S01]  /*151d0*/  FADD.FTZ R20, R15, R0 ;  /* 0x000000000f147221 */ /* 0x002fe20000010000 */
[----:B------:R-:W-:Y:S01]  /*151e0*/  LOP3.LUT R0, R9, R226, RZ, 0x3c, !PT ;  /* 0x000000e209007212 */ /* 0x000fe200078e3cff */
[----:B------:R-:W-:-:S03]  /*151f0*/  FADD.FTZ R2, R19, R2 ;  /* 0x0000000213027221 */ /* 0x000fc60000010000 */
[----:B------:R-:W-:Y:S01]  /*15200*/  LOP3.LUT R0, R0, R133, RZ, 0x3c, !PT ;  /* 0x0000008500007212 */ /* 0x000fe200078e3cff */
[----:B------:R-:W-:Y:S01]  /*15210*/  FADD.FTZ R32, R16, R4 ;  /* 0x0000000410207221 */ /* 0x000fe20000010000 */
[----:B------:R-:W-:Y:S01]  /*15220*/  F2FP.BF16.PACK_AB R4, R29, R33 ;  /* 0x000000211d04723e */ /* 0x000fe200000010ff */
[----:B--2---:R-:W-:Y:S01]  /*15230*/  FADD.FTZ R2, R14, R2 ;  /* 0x000000020e027221 */ /* 0x004fe20000010000 */
[----:B------:R-:W-:Y:S01]  /*15240*/  F2FP.BF16.PACK_AB R23, R15, R28 ;  /* 0x0000001c0f17723e */ /* 0x000fe200000010ff */
[----:B------:R-:W-:Y:S01]  /*15250*/  IMAD.WIDE.U32 R28, R0, -0x326172a9, RZ ;  /* 0xcd9e8d57001c7825 */ /* 0x000fe200078e00ff */
[----:B------:R-:W-:-:S03]  /*15260*/  F2FP.BF16.PACK_AB R30, R24, R25 ;  /* 0x00000019181e723e */ /* 0x000fc600000010ff */
[----:B---3--:R-:W-:Y:S01]  /*15270*/  FADD.FTZ R24, R3, R2 ;  /* 0x0000000203187221 */ /* 0x008fe20000010000 */
[----:B------:R-:W-:Y:S02]  /*15280*/  LOP3.LUT R2, R29, R232, R228, 0x96, !PT ;  /* 0x000000e81d027212 */ /* 0x000fe400078e96e4 */
[----:B------:R-:W-:-:S03]  /*15290*/  F2FP.BF16.PACK_AB R22, R3, R14 ;  /* 0x0000000e0316723e */ /* 0x000fc600000010ff */
[----:B------:R-:W-:-:S05]  /*152a0*/  IMAD.WIDE.U32 R2, R2, -0x2daee0ad, RZ ;  /* 0xd2511f5302027825 */ /* 0x000fca00078e00ff */
[----:B------:R-:W-:Y:S02]  /*152b0*/  LOP3.LUT R0, R3, R234, R250, 0x96, !PT ;  /* 0x000000ea03007212 */ /* 0x000fe400078e96fa */
[----:B------:R-:W-:Y:S02]  /*152c0*/  LOP3.LUT R3, R101, R233, R28, 0x96, !PT ;  /* 0x000000e965037212 */ /* 0x000fe400078e961c */
[C---:B------:R-:W-:Y:S02]  /*152d0*/  PRMT R206, R4.reuse, 0x7610, R206 ;  /* 0x0000761004ce7816 */ /* 0x040fe400000000ce */
[----:B------:R-:W-:Y:S01]  /*152e0*/  PRMT R219, R4, 0x7632, R219 ;  /* 0x0000763204db7816 */ /* 0x000fe200000000db */
[----:B------:R-:W-:-:S04]  /*152f0*/  IMAD.WIDE.U32 R4, R3, -0x2daee0ad, RZ ;  /* 0xd2511f5303047825 */ /* 0x000fc800078e00ff */
[----:B------:R-:W-:Y:S01]  /*15300*/  IMAD.WIDE.U32 R16, R0, -0x326172a9, RZ ;  /* 0xcd9e8d5700107825 */ /* 0x000fe200078e00ff */
[----:B------:R-:W-:-:S05]  /*15310*/  LOP3.LUT R0, R5, R241, R2, 0x96, !PT ;  /* 0x000000f105007212 */ /* 0x000fca00078e9602 */
        /* <DEDUP_REMOVED lines=18> */
[----:B------:R-:W1:Y:S03]  /*15440*/  MUFU.EX2 R25, R18 ;  /* 0x0000001200197308 */ /* 0x000e660000000800 */
[----:B------:R-:W-:Y:S02]  /*15450*/  ISETP.GE.U32.AND P0, PT, R217, R0, PT ;  /* 0x00000000d900720c */ /* 0x000fe40003f06070 */
[----:B------:R-:W-:-:S02]  /*15460*/  LOP3.LUT R0, R2, 0xff, RZ, 0xc0, !PT ;  /* 0x000000ff02007812 */ /* 0x000fc400078ec0ff */
[----:B------:R-:W-:Y:S01]  /*15470*/  LOP3.LUT R5, R5, R238, R14, 0x96, !PT ;  /* 0x000000ee05057212 */ /* 0x000fe200078e960e */
[----:B------:R-:W2:Y:S01]  /*15480*/  MUFU.EX2 R27, R90 ;  /* 0x0000005a001b7308 */ /* 0x000ea20000000800 */
[----:B------:R-:W-:Y:S02]  /*15490*/  ISETP.GE.U32.AND P2, PT, R217, R0, PT ;  /* 0x00000000d900720c */ /* 0x000fe40003f46070 */
[--C-:B------:R-:W-:Y:S02]  /*154a0*/  SHF.R.U32.HI R0, RZ, 0x10, R2.reuse ;  /* 0x00000010ff007819 */ /* 0x100fe40000011602 */
[----:B------:R-:W-:Y:S02]  /*154b0*/  LOP3.LUT R14, R2, 0xffff, RZ, 0xc0, !PT ;  /* 0x0000ffff020e7812 */ /* 0x000fe400078ec0ff */
[----:B------:R-:W-:Y:S01]  /*154c0*/  SHF.R.U32.HI R2, RZ, 0x18, R2 ;  /* 0x00000018ff027819 */ /* 0x000fe20000011602 */
[----:B------:R-:W3:Y:S01]  /*154d0*/  MUFU.EX2 R17, R21 ;  /* 0x0000001500117308 */ /* 0x000ee20000000800 */
[----:B------:R-:W-:-:S02]  /*154e0*/  LOP3.LUT R0, R0, 0xff, RZ, 0xc0, !PT ;  /* 0x000000ff00007812 */ /* 0x000fc400078ec0ff */
[----:B------:R-:W-:Y:S01]  /*154f0*/  ISETP.GE.U32.AND P1, PT, R217, R2, PT ;  /* 0x00000002d900720c */ /* 0x000fe20003f26070 */
[----:B------:R-:W-:-:S04]  /*15500*/  IMAD.WIDE.U32 R2, R5, -0x2daee0ad, RZ ;  /* 0xd2511f5305027825 */ /* 0x000fc800078e00ff */
[----:B------:R-:W4:Y:S01]  /*15510*/  MUFU.EX2 R19, R91 ;  /* 0x0000005b00137308 */ /* 0x000f220000000800 */
[----:B------:R-:W-:Y:S02]  /*15520*/  LOP3.LUT R4, R4, 0xff, RZ, 0xc0, !PT ;  /* 0x000000ff04047812 */ /* 0x000fe400078ec0ff */
[----:B------:R-:W-:Y:S02]  /*15530*/  ISETP.GE.U32.AND P6, PT, R217, R0, PT ;  /* 0x00000000d900720c */ /* 0x000fe40003fc6070 */
[----:B------:R-:W-:Y:S01]  /*15540*/  LOP3.LUT R0, R3, R237, R16, 0x96, !PT ;  /* 0x000000ed03007212 */ /* 0x000fe200078e9610 */
[----:B-1----:R-:W-:Y:S01]  /*15550*/  FADD.FTZ R5, R25, R32 ;  /* 0x0000002019057221 */ /* 0x002fe20000010000 */
[----:B------:R-:W-:Y:S02]  /*15560*/  ISETP.GE.U32.AND P5, PT, R217, R4, PT ;  /* 0x00000004d900720c */ /* 0x000fe40003fa6070 */
[C---:B------:R-:W-:Y:S02]  /*15570*/  LOP3.LUT R16, R2.reuse, 0xffff, RZ, 0xc0, !PT ;  /* 0x0000ffff02107812 */ /* 0x040fe400078ec0ff */
[----:B------:R-:W-:-:S02]  /*15580*/  LOP3.LUT R4, R2, 0xff, RZ, 0xc0, !PT ;  /* 0x000000ff02047812 */ /* 0x000fc400078ec0ff */
[--C-:B------:R-:W-:Y:S02]  /*15590*/  SHF.R.U32.HI R15, RZ, 0x10, R2.reuse ;  /* 0x00000010ff0f7819 */ /* 0x100fe40000011602 */
[----:B------:R-:W-:Y:S01]  /*155a0*/  SHF.R.U32.HI R3, RZ, 0x18, R2 ;  /* 0x00000018ff037819 */ /* 0x000fe20000011602 */
[----:B--2---:R-:W-:Y:S01]  /*155b0*/  FADD.FTZ R2, R27, R31 ;  /* 0x0000001f1b027221 */ /* 0x004fe20000010000 */
[----:B------:R-:W-:Y:S01]  /*155c0*/  PRMT R63, R49, 0x7610, R63 ;  /* 0x00007610313f7816 */ /* 0x000fe2000000003f */
[C---:B---3--:R-:W-:Y:S01]  /*155d0*/  FADD.FTZ R18, R17.reuse, R5 ;  /* 0x0000000511127221 */ /* 0x048fe20000010000 */
[----:B------:R-:W-:Y:S01]  /*155e0*/  F2FP.BF16.PACK_AB R50, R17, R25 ;  /* 0x000000191132723e */ /* 0x000fe200000010ff */
[----:B----4-:R-:W-:Y:S01]  /*155f0*/  FADD.FTZ R17, R19, R2 ;  /* 0x0000000213117221 */ /* 0x010fe20000010000 */
[----:B------:R-:W-:Y:S02]  /*15600*/  PRMT R157, R49, 0x7632, R157 ;  /* 0x00007632319d7816 */ /* 0x000fe4000000009d */
[----:B------:R-:W-:Y:S01]  /*15610*/  SHF.R.U32.HI R2, RZ, 0x8, R14 ;  /* 0x00000008ff027819 */ /* 0x000fe2000001160e */
[----:B------:R-:W-:Y:S01]  /*15620*/  @!P4 HFMA2.BF16_V2 R44, -RZ.H0_H0, RZ.H0_H0, -R63.H0_H0 ;  /* 0x200000ffff2cc231 */ /* 0x000fe2000034093f */
[----:B------:R-:W-:Y:S01]  /*15630*/  PRMT R249, R63, 0x5410, R157 ;  /* 0x000054103ff97816 */ /* 0x000fe2000000009d */
[----:B------:R-:W-:Y:S01]  /*15640*/  @!P3 HFMA2.BF16_V2 R43, -RZ.H0_H0, RZ.H0_H0, -R157.H0_H0 ;  /* 0x200000ffff2bb231 */ /* 0x000fe2000034099d */
[----:B------:R-:W-:-:S02]  /*15650*/  LOP3.LUT R2, R2, 0xffff, RZ, 0xc0, !PT ;  /* 0x0000ffff02027812 */ /* 0x000fc400078ec0ff */
[----:B------:R-:W-:Y:S01]  /*15660*/  PRMT R79, R34, 0x7610, R79 ;  /* 0x00007610224f7816 */ /* 0x000fe2000000004f */
[----:B------:R-:W1:Y:S01]  /*15670*/  MUFU.EX2 R14, R66 ;  /* 0x00000042000e7308 */ /* 0x000e620000000800 */
[----:B------:R-:W-:Y:S02]  /*15680*/  @!P4 PRMT R63, R44, 0x5410, RZ ;  /* 0x000054102c3fc816 */ /* 0x000fe400000000ff */
[----:B------:R-:W-:Y:S02]  /*15690*/  ISETP.GE.U32.AND P4, PT, R217, R2, PT ;  /* 0x00000002d900720c */ /* 0x000fe40003f86070 */
[----:B------:R-:W-:Y:S01]  /*156a0*/  SHF.R.U32.HI R2, RZ, 0x10, R0 ;  /* 0x00000010ff027819 */ /* 0x000fe20000011600 */
[----:B------:R-:W-:Y:S01]  /*156b0*/  @!P5 HFMA2.BF16_V2 R42, -RZ.H0_H0, RZ.H0_H0, -R79.H0_H0 ;  /* 0x200000ffff2ad231 */ /* 0x000fe2000034094f */
[----:B------:R-:W-:Y:S02]  /*156c0*/  @!P3 PRMT R157, R43, 0x5410, RZ ;  /* 0x000054102b9db816 */ /* 0x000fe400000000ff */
[----:B------:R-:W-:-:S02]  /*156d0*/  PRMT R156, R34, 0x7632, R156 ;  /* 0x00007632229c7816 */ /* 0x000fc4000000009c */
[----:B------:R-:W-:Y:S02]  /*156e0*/  ISETP.GE.U32.AND P3, PT, R217, R4, PT ;  /* 0x00000004d900720c */ /* 0x000fe40003f66070 */
[----:B------:R-:W-:Y:S01]  /*156f0*/  PRMT R155, R30, 0x7610, R155 ;  /* 0x000076101e9b7816 */ /* 0x000fe2000000009b */
[----:B------:R-:W2:Y:S01]  /*15700*/  MUFU.EX2 R4, R67 ;  /* 0x0000004300047308 */ /* 0x000ea20000000800 */
[----:B------:R-:W-:Y:S02]  /*15710*/  LOP3.LUT R2, R2, 0xff, RZ, 0xc0, !PT ;  /* 0x000000ff02027812 */ /* 0x000fe400078ec0ff */
[----:B------:R-:W-:Y:S01]  /*15720*/  PRMT R248, R79, 0x5410, R156 ;  /* 0x000054104ff87816 */ /* 0x000fe2000000009c */
[----:B------:R-:W-:Y:S01]  /*15730*/  @!P2 HFMA2.BF16_V2 R45, -RZ.H0_H0, RZ.H0_H0, -R155.H0_H0 ;  /* 0x200000ffff2da231 */ /* 0x000fe2000034099b */
[----:B------:R-:W-:Y:S01]  /*15740*/  @!P5 PRMT R79, R42, 0x5410, RZ ;  /* 0x000054102a4fd816 */ /* 0x000fe200000000ff */
[----:B------:R-:W-:Y:S01]  /*15750*/  @!P0 HFMA2.BF16_V2 R41, -RZ.H0_H0, RZ.H0_H0, -R156.H0_H0 ;  /* 0x200000ffff298231 */ /* 0x000fe2000034099c */
[----:B------:R-:W-:-:S02]  /*15760*/  PRMT R154, R30, 0x7632, R154 ;  /* 0x000076321e9a7816 */ /* 0x000fc4000000009a */
[----:B------:R-:W-:Y:S02]  /*15770*/  ISETP.GE.U32.AND P5, PT, R217, R2, PT ;  /* 0x00000002d900720c */ /* 0x000fe40003fa6070 */
[----:B------:R-:W-:Y:S01]  /*15780*/  LOP3.LUT R2, R0, 0xff, RZ, 0xc0, !PT ;  /* 0x000000ff00027812 */ /* 0x000fe200078ec0ff */
[----:B------:R-:W-:Y:S01]  /*15790*/  @!P4 HFMA2.BF16_V2 R46, -RZ.H0_H0, RZ.H0_H0, -R154.H0_H0 ;  /* 0x200000ffff2ec231 */ /* 0x000fe2000034099a */
[----:B------:R-:W-:Y:S02]  /*157a0*/  PRMT R235, R155, 0x5410, R154 ;  /* 0x000054109beb7816 */ /* 0x000fe4000000009a */
[----:B------:R-:W-:Y:S02]  /*157b0*/  @!P2 PRMT R155, R45, 0x5410, RZ ;  /* 0x000054102d9ba816 */ /* 0x000fe400000000ff */
[----:B------:R-:W-:Y:S02]  /*157c0*/  @!P0 PRMT R156, R41, 0x5410, RZ ;  /* 0x00005410299c8816 */ /* 0x000fe400000000ff */
[----:B------:R-:W-:-:S02]  /*157d0*/  ISETP.GE.U32.AND P2, PT, R217, R2, PT ;  /* 0x00000002d900720c */ /* 0x000fc40003f46070 */
[----:B------:R-:W-:Y:S02]  /*157e0*/  PRMT R151, R26, 0x7632, R151 ;  /* 0x000076321a977816 */ /* 0x000fe40000000097 */
[C---:B------:R-:W-:Y:S01]  /*157f0*/  ISETP.GE.U32.AND P0, PT, R217.reuse, R3, PT ;  /* 0x00000003d900720c */ /* 0x040fe20003f06070 */
[----:B-1----:R-:W-:Y:S01]  /*15800*/  FADD.FTZ R3, R14, R20 ;  /* 0x000000140e037221 */ /* 0x002fe20000010000 */
[----:B------:R-:W-:Y:S02]  /*15810*/  SHF.R.U32.HI R2, RZ, 0x18, R0 ;  /* 0x00000018ff027819 */ /* 0x000fe40000011600 */
[----:B------:R-:W-:Y:S02]  /*15820*/  LOP3.LUT R0, R0, 0xffff, RZ, 0xc0, !PT ;  /* 0x0000ffff00007812 */ /* 0x000fe400078ec0ff */
[----:B------:R-:W-:Y:S01]  /*15830*/  PRMT R150, R26, 0x7610, R150 ;  /* 0x000076101a967816 */ /* 0x000fe20000000096 */
[----:B------:R-:W-:Y:S01]  /*15840*/  @!P1 HFMA2.BF16_V2 R47, -RZ.H0_H0, RZ.H0_H0, -R151.H0_H0 ;  /* 0x200000ffff2f9231 */ /* 0x000fe20000340997 */
[----:B------:R-:W-:Y:S01]  /*15850*/  @!P4 PRMT R154, R46, 0x5410, RZ ;  /* 0x000054102e9ac816 */ /* 0x000fe200000000ff */
[----:B--2---:R-:W-:Y:S01]  /*15860*/  FADD.FTZ R5, R4, R3 ;  /* 0x0000000304057221 */ /* 0x004fe20000010000 */
[----:B------:R-:W-:-:S02]  /*15870*/  ISETP.GE.U32.AND P4, PT, R217, R2, PT ;  /* 0x00000002d900720c */ /* 0x000fc40003f86070 */
[----:B------:R-:W-:Y:S02]  /*15880*/  LOP3.LUT R2, R15, 0xff, RZ, 0xc0, !PT ;  /* 0x000000ff0f027812 */ /* 0x000fe400078ec0ff */
[----:B------:R-:W-:Y:S01]  /*15890*/  SHF.R.U32.HI R0, RZ, 0x8, R0 ;  /* 0x00000008ff007819 */ /* 0x000fe20000011600 */
[----:B------:R-:W-:Y:S01]  /*158a0*/  @!P6 HFMA2.BF16_V2 R51, -RZ.H0_H0, RZ.H0_H0, -R150.H0_H0 ;  /* 0x200000ffff33e231 */ /* 0x000fe20000340996 */
[----:B------:R-:W-:Y:S02]  /*158b0*/  F2FP.BF16.PACK_AB R4, R4, R14 ;  /* 0x0000000e0404723e */ /* 0x000fe400000010ff */
[----:B------:R-:W1:Y:S01]  /*158c0*/  MUFU.EX2 R14, R37 ;  /* 0x00000025000e7308 */ /* 0x000e620000000800 */
[----:B------:R-:W-:Y:S02]  /*158d0*/  PRMT R135, R150, 0x5410, R151 ;  /* 0x0000541096877816 */ /* 0x000fe40000000097 */
[----:B------:R-:W-:Y:S02]  /*158e0*/  @!P1 PRMT R151, R47, 0x5410, RZ ;  /* 0x000054102f979816 */ /* 0x000fe400000000ff */
[----:B------:R-:W-:-:S02]  /*158f0*/  LOP3.LUT R0, R0, 0xffff, RZ, 0xc0, !PT ;  /* 0x0000ffff00007812 */ /* 0x000fc400078ec0ff */
[----:B------:R-:W-:Y:S02]  /*15900*/  ISETP.GE.U32.AND P1, PT, R217, R2, PT ;  /* 0x00000002d900720c */ /* 0x000fe40003f26070 */
[----:B------:R-:W-:Y:S01]  /*15910*/  PRMT R147, R23, 0x7610, R147 ;  /* 0x0000761017937816 */ /* 0x000fe20000000093 */
[----:B------:R-:W2:Y:S01]  /*15920*/  MUFU.EX2 R2, R39 ;  /* 0x0000002700027308 */ /* 0x000ea20000000800 */
[----:B------:R-:W-:Y:S02]  /*15930*/  @!P6 PRMT R150, R51, 0x5410, RZ ;  /* 0x000054103396e816 */ /* 0x000fe400000000ff */
[----:B------:R-:W-:Y:S02]  /*15940*/  ISETP.GE.U32.AND P6, PT, R217, R0, PT ;  /* 0x00000000d900720c */ /* 0x000fe40003fc6070 */
[----:B------:R-:W-:Y:S01]  /*15950*/  SHF.R.U32.HI R0, RZ, 0x8, R16 ;  /* 0x00000008ff007819 */ /* 0x000fe20000011610 */
[----:B------:R-:W-:Y:S01]  /*15960*/  @!P2 HFMA2.BF16_V2 R55, -RZ.H0_H0, RZ.H0_H0, -R147.H0_H0 ;  /* 0x200000ffff37a231 */ /* 0x000fe20000340993 */
[----:B------:R-:W-:Y:S01]  /*15970*/  PRMT R146, R23, 0x7632, R146 ;  /* 0x0000763217927816 */ /* 0x000fe20000000092 */
[----:B------:R-:W3:Y:S01]  /*15980*/  MUFU.EX2 R25, R97 ;  /* 0x0000006100197308 */ /* 0x000ee20000000800 */
[----:B------:R-:W-:-:S02]  /*15990*/  LOP3.LUT R0, R0, 0xffff, RZ, 0xc0, !PT ;  /* 0x0000ffff00007812 */ /* 0x000fc400078ec0ff */
[----:B------:R-:W-:Y:S02]  /*159a0*/  PRMT R221, R147, 0x5410, R146 ;  /* 0x0000541093dd7816 */ /* 0x000fe40000000092 */
[----:B------:R-:W-:Y:S02]  /*159b0*/  F2FP.BF16.PACK_AB R201, R19, R27 ;  /* 0x0000001b13c9723e */ /* 0x000fe400000010ff */
[----:B------:R-:W-:Y:S01]  /*159c0*/  @!P2 PRMT R147, R55, 0x5410, RZ ;  /* 0x000054103793a816 */ /* 0x000fe200000000ff */
[----:B------:R-:W4:Y:S01]  /*159d0*/  MUFU.EX2 R20, R128 ;  /* 0x0000008000147308 */ /* 0x000f220000000800 */
[----:B------:R-:W-:Y:S01]  /*159e0*/  ISETP.GE.U32.AND P2, PT, R217, R0, PT ;  /* 0x00000000d900720c */ /* 0x000fe20003f46070 */
[----:B-1----:R-:W-:-:S06]  /*159f0*/  FADD.FTZ R0, R14, R24 ;  /* 0x000000180e007221 */ /* 0x002fcc0000010000 */
[----:B------:R-:W1:Y:S01]  /*15a00*/  MUFU.EX2 R27, R70 ;  /* 0x00000046001b7308 */ /* 0x000e620000000800 */
[C---:B--2---:R-:W-:Y:S01]  /*15a10*/  FADD.FTZ R3, R2.reuse, R0 ;  /* 0x0000000002037221 */ /* 0x044fe20000010000 */
[----:B------:R-:W-:Y:S02]  /*15a20*/  F2FP.BF16.PACK_AB R0, R2, R14 ;  /* 0x0000000e0200723e */ /* 0x000fe400000010ff */
[----:B------:R-:W-:-:S04]  /*15a30*/  PRMT R143, R4, 0x7610, R143 ;  /* 0x00007610048f7816 */ /* 0x000fc8000000008f */
[----:B------:R-:W2:Y:S01]  /*15a40*/  MUFU.EX2 R21, R72 ;  /* 0x0000004800157308 */ /* 0x000ea20000000800 */
[----:B------:R-:W-:Y:S02]  /*15a50*/  PRMT R142, R4, 0x7632, R142 ;  /* 0x00007632048e7816 */ /* 0x000fe4000000008e */
[----:B------:R-:W-:-:S05]  /*15a60*/  PRMT R139, R0, 0x7610, R139 ;  /* 0x00007610008b7816 */ /* 0x000fca000000008b */
[----:B------:R-:W1:Y:S01]  /*15a70*/  MUFU.EX2 R15, R35 ;  /* 0x00000023000f7308 */ /* 0x000e620000000800 */
[----:B------:R-:W-:Y:S01]  /*15a80*/  PRMT R138, R0, 0x7632, R138 ;  /* 0x00007632008a7816 */ /* 0x000fe2000000008a */
[----:B---3--:R-:W-:-:S06]  /*15a90*/  FADD.FTZ R0, R25, R17 ;  /* 0x0000001119007221 */ /* 0x008fcc0000010000 */
[----:B------:R-:W-:Y:S01]  /*15aa0*/  MUFU.EX2 R26, R73 ;  /* 0x00000049001a7308 */ /* 0x000fe20000000800 */
[----:B----4-:R-:W-:-:S07]  /*15ab0*/  FADD.FTZ R30, R20, R0 ;  /* 0x00000000141e7221 */ /* 0x010fce0000010000 */
[----:B------:R-:W3:Y:S01]  /*15ac0*/  MUFU.EX2 R4, R36 ;  /* 0x0000002400047308 */ /* 0x000ee20000000800 */
[----:B-1----:R-:W-:-:S07]  /*15ad0*/  FADD.FTZ R0, R27, R5 ;  /* 0x000000051b007221 */ /* 0x002fce0000010000 */
[----:B------:R-:W1:Y:S01]  /*15ae0*/  MUFU.EX2 R16, R89 ;  /* 0x0000005900107308 */ /* 0x000e620000000800 */
[----:B--2---:R-:W-:-:S07]  /*15af0*/  FADD.FTZ R0, R21, R0 ;  /* 0x0000000015007221 */ /* 0x004fce0000010000 */
[----:B------:R2:W4:Y:S01]  /*15b00*/  MUFU.EX2 R19, R40 ;  /* 0x0000002800137308 */ /* 0x0005220000000800 */
[----:B------:R-:W-:Y:S01]  /*15b10*/  FADD.FTZ R2, R15, R18 ;  /* 0x000000120f027221 */ /* 0x000fe20000010000 */
[----:B---3--:R-:W-:Y:S01]  /*15b20*/  F2FP.BF16.PACK_AB R41, R4, R15 ;  /* 0x0000000f0429723e */ /* 0x008fe200000010ff */
[----:B------:R-:W-:Y:S02]  /*15b30*/  FADD.FTZ R0, R26, R0 ;  /* 0x000000001a007221 */ /* 0x000fe40000010000 */
[----:B------:R-:W-:-:S03]  /*15b40*/  FADD.FTZ R31, R4, R2 ;  /* 0x00000002041f7221 */ /* 0x000fc60000010000 */
[----:B------:R-:W3:Y:S08]  /*15b50*/  MUFU.EX2 R14, R48 ;  /* 0x00000030000e7308 */ /* 0x000ef00000000800 */
[----:B------:R-:W3:Y:S01]  /*15b60*/  MUFU.EX2 R4, R60 ;  /* 0x0000003c00047308 */ /* 0x000ee20000000800 */
[----:B--2---:R-:W-:Y:S01]  /*15b70*/  F2FP.BF16.PACK_AB R40, R20, R25 ;  /* 0x000000191428723e */ /* 0x004fe200000010ff */
[----:B-1----:R-:W-:Y:S01]  /*15b80*/  FADD.FTZ R20, R16, R0 ;  /* 0x0000000010147221 */ /* 0x002fe20000010000 */
[----:B------:R-:W-:Y:S01]  /*15b90*/  IADD3 R0, R226, 0x1, RZ ;  /* 0x00000001e2007810 */ /* 0x000fe20007ffe0ff */
[----:B----4-:R-:W-:-:S04]  /*15ba0*/  FADD.FTZ R2, R19, R3 ;  /* 0x0000000313027221 */ /* 0x010fc80000010000 */
[----:B------:R-:W1:Y:S01]  /*15bb0*/  MUFU.EX2 R3, R65 ;  /* 0x0000004100037308 */ /* 0x000e620000000800 */
[----:B------:R-:W-:Y:S01]  /*15bc0*/  LOP3.LUT R0, R9, R0, RZ, 0x3c, !PT ;  /* 0x0000000009007212 */ /* 0x000fe200078e3cff */
[----:B---3--:R-:W-:-:S03]  /*15bd0*/  FADD.FTZ R2, R14, R2 ;  /* 0x000000020e027221 */ /* 0x008fc60000010000 */
[----:B------:R-:W-:Y:S01]  /*15be0*/  LOP3.LUT R0, R0, R133, RZ, 0x3c, !PT ;  /* 0x0000008500007212 */ /* 0x000fe200078e3cff */
[----:B------:R-:W-:-:S04]  /*15bf0*/  FADD.FTZ R2, R4, R2 ;  /* 0x0000000204027221 */ /* 0x000fc80000010000 */
[----:B------:R-:W-:Y:S01]  /*15c00*/  IMAD.WIDE.U32 R34, R0, -0x326172a9, RZ ;  /* 0xcd9e8d5700227825 */ /* 0x000fe200078e00ff */
[----:B------:R-:W-:-:S03]  /*15c10*/  PRMT R145, R22, 0x7610, R145 ;  /* 0x0000761016917816 */ /* 0x000fc60000000091 */
[----:B-1----:R-:W-:Y:S01]  /*15c20*/  FADD.FTZ R18, R3, R2 ;  /* 0x0000000203127221 */ /* 0x002fe20000010000 */
[----:B------:R-:W-:Y:S02]  /*15c30*/  LOP3.LUT R2, R35, R232, R228, 0x96, !PT ;  /* 0x000000e823027212 */ /* 0x000fe400078e96e4 */
[----:B------:R-:W-:Y:S02]  /*15c40*/  PRMT R144, R22, 0x7632, R144 ;  /* 0x0000763216907816 */ /* 0x000fe40000000090 */
[----:B------:R-:W-:Y:S01]  /*15c50*/  F2FP.BF16.PACK_AB R22, R3, R4 ;  /* 0x000000040316723e */ /* 0x000fe200000010ff */
[----:B------:R-:W-:-:S05]  /*15c60*/  IMAD.WIDE.U32 R2, R2, -0x2daee0ad, RZ ;  /* 0xd2511f5302027825 */ /* 0x000fca00078e00ff */
[----:B------:R-:W-:Y:S02]  /*15c70*/  LOP3.LUT R0, R3, R234, R250, 0x96, !PT ;  /* 0x000000ea03007212 */ /* 0x000fe400078e96fa */
[----:B------:R-:W-:Y:S02]  /*15c80*/  LOP3.LUT R3, R101, R233, R34, 0x96, !PT ;  /* 0x000000e965037212 */ /* 0x000fe400078e9622 */
[----:B------:R-:W-:-:S03]  /*15c90*/  F2FP.BF16.PACK_AB R24, R16, R26 ;  /* 0x0000001a1018723e */ /* 0x000fc600000010ff */
[----:B------:R-:W-:-:S04]  /*15ca0*/  IMAD.WIDE.U32 R4, R3, -0x2daee0ad, RZ ;  /* 0xd2511f5303047825 */ /* 0x000fc800078e00ff */
[----:B------:R-:W-:Y:S01]  /*15cb0*/  IMAD.WIDE.U32 R16, R0, -0x326172a9, RZ ;  /* 0xcd9e8d5700107825 */ /* 0x000fe200078e00ff */
[----:B------:R-:W-:Y:S02]  /*15cc0*/  LOP3.LUT R0, R5, R241, R2, 0x96, !PT ;  /* 0x000000f105007212 */ /* 0x000fe400078e9602 */
        /* <DEDUP_REMOVED lines=11> */
[----:B------:R-:W-:Y:S01]  /*15d80*/  LOP3.LUT R0, R3, R242, R4, 0x96, !PT ;  /* 0x000000f203007212 */ /* 0x000fe200078e9604 */
[----:B------:R-:W-:Y:S01]  /*15d90*/  IMAD.MOV.U32 R37, RZ, RZ, R216 ;  /* 0x000000ffff257224 */ /* 0x000fe200078e00d8 */
[----:B------:R-:W-:Y:S02]  /*15da0*/  PRMT R216, R145, 0x5410, R144 ;  /* 0x0000541091d87816 */ /* 0x000fe40000000090 */
[----:B------:R-:W-:Y:S02]  /*15db0*/  LOP3.LUT R4, R0, 0xff, RZ, 0xc0, !PT ;  /* 0x000000ff00047812 */ /* 0x000fe400078ec0ff */
        /* <DEDUP_REMOVED lines=10> */
[----:B------:R-:W-:Y:S01]  /*15e60*/  SHF.R.U32.HI R4, RZ, 0x10, R0 ;  /* 0x00000010ff047819 */ /* 0x000fe20000011600 */
[----:B------:R-:W-:Y:S01]  /*15e70*/  IMAD.MOV.U32 R36, RZ, RZ, R222 ;  /* 0x000000ffff247224 */ /* 0x000fe200078e00de */
[----:B------:R-:W-:Y:S01]  /*15e80*/  SHF.R.U32.HI R0, RZ, 0x18, R0 ;  /* 0x00000018ff007819 */ /* 0x000fe20000011600 */
[----:B------:R-:W-:Y:S01]  /*15e90*/  @!P2 HFMA2.BF16_V2 R58, -RZ.H0_H0, RZ.H0_H0, -R142.H0_H0 ;  /* 0x200000ffff3aa231 */ /* 0x000fe2000034098e */
[----:B------:R-:W-:-:S02]  /*15ea0*/  PRMT R222, R139, 0x5410, R138 ;  /* 0x000054108bde7816 */ /* 0x000fc4000000008a */
[----:B------:R-:W-:Y:S02]  /*15eb0*/  @!P0 PRMT R138, R53, 0x5410, RZ ;  /* 0x00005410358a8816 */ /* 0x000fe400000000ff */
[----:B------:R-:W-:Y:S01]  /*15ec0*/  ISETP.GE.U32.AND P0, PT, R217, R0, PT ;  /* 0x00000000d900720c */ /* 0x000fe20003f06070 */
[----:B------:R-:W1:Y:S01]  /*15ed0*/  MUFU.EX2 R25, R76 ;  /* 0x0000004c00197308 */ /* 0x000e620000000800 */
[----:B------:R-:W-:Y:S01]  /*15ee0*/  LOP3.LUT R0, R2, 0xff, RZ, 0xc0, !PT ;  /* 0x000000ff02007812 */ /* 0x000fe200078ec0ff */
[----:B------:R-:W-:Y:S01]  /*15ef0*/  @!P1 HFMA2.BF16_V2 R56, -RZ.H0_H0, RZ.H0_H0, -R139.H0_H0 ;  /* 0x200000ffff389231 */ /* 0x000fe2000034098b */
[----:B------:R-:W-:Y:S02]  /*15f00*/  @!P2 PRMT R142, R58, 0x5410, RZ ;  /* 0x000054103a8ea816 */ /* 0x000fe400000000ff */
[----:B------:R-:W-:Y:S02]  /*15f10*/  LOP3.LUT R5, R5, R238, R14, 0x96, !PT ;  /* 0x000000ee05057212 */ /* 0x000fe400078e960e */
[----:B------:R-:W-:Y:S01]  /*15f20*/  ISETP.GE.U32.AND P2, PT, R217, R0, PT ;  /* 0x00000000d900720c */ /* 0x000fe20003f46070 */
[----:B------:R-:W2:Y:S01]  /*15f30*/  MUFU.EX2 R17, R77 ;  /* 0x0000004d00117308 */ /* 0x000ea20000000800 */
[----:B------:R-:W-:-:S02]  /*15f40*/  SHF.R.U32.HI R0, RZ, 0x10, R2 ;  /* 0x00000010ff007819 */ /* 0x000fc40000011602 */
[----:B------:R-:W-:Y:S02]  /*15f50*/  LOP3.LUT R14, R2, 0xffff, RZ, 0xc0, !PT ;  /* 0x0000ffff020e7812 */ /* 0x000fe400078ec0ff */
[----:B------:R-:W-:Y:S01]  /*15f60*/  SHF.R.U32.HI R2, RZ, 0x18, R2 ;  /* 0x00000018ff027819 */ /* 0x000fe20000011602 */
[----:B------:R-:W-:Y:S01]  /*15f70*/  @!P5 HFMA2.BF16_V2 R54, -RZ.H0_H0, RZ.H0_H0, -R145.H0_H0 ;  /* 0x200000ffff36d231 */ /* 0x000fe20000340991 */
[----:B------:R-:W-:Y:S01]  /*15f80*/  @!P1 PRMT R139, R56, 0x5410, RZ ;  /* 0x00005410388b9816 */ /* 0x000fe200000000ff */
[----:B------:R-:W-:Y:S01]  /*15f90*/  MUFU.EX2 R26, R117 ;  /* 0x00000075001a7308 */ /* 0x000fe20000000800 */
[----:B------:R-:W-:Y:S02]  /*15fa0*/  F2FP.BF16.PACK_AB R21, R21, R27 ;  /* 0x0000001b1515723e */ /* 0x000fe400000010ff */
[----:B------:R-:W-:Y:S01]  /*15fb0*/  ISETP.GE.U32.AND P1, PT, R217, R2, PT ;  /* 0x00000002d900720c */ /* 0x000fe20003f26070 */
[----:B------:R-:W-:Y:S01]  /*15fc0*/  IMAD.WIDE.U32 R2, R5, -0x2daee0ad, RZ ;  /* 0xd2511f5305027825 */ /* 0x000fe200078e00ff */
[----:B------:R-:W-:-:S03]  /*15fd0*/  LOP3.LUT R4, R4, 0xff, RZ, 0xc0, !PT ;  /* 0x000000ff04047812 */ /* 0x000fc600078ec0ff */
[----:B------:R-:W3:Y:S01]  /*15fe0*/  MUFU.EX2 R27, R116 ;  /* 0x00000074001b7308 */ /* 0x000ee20000000800 */
[----:B------:R-:W-:Y:S02]  /*15ff0*/  @!P5 PRMT R145, R54, 0x5410, RZ ;  /* 0x000054103691d816 */ /* 0x000fe400000000ff */
[----:B------:R-:W-:Y:S02]  /*16000*/  ISETP.GE.U32.AND P5, PT, R217, R4, PT ;  /* 0x00000004d900720c */ /* 0x000fe40003fa6070 */
[C---:B------:R-:W-:Y:S02]  /*16010*/  LOP3.LUT R5, R2.reuse, 0xff, RZ, 0xc0, !PT ;  /* 0x000000ff02057812 */ /* 0x040fe400078ec0ff */
[----:B------:R-:W-:Y:S02]  /*16020*/  LOP3.LUT R19, R2, 0xffff, RZ, 0xc0, !PT ;  /* 0x0000ffff02137812 */ /* 0x000fe400078ec0ff */
[--C-:B------:R-:W-:Y:S02]  /*16030*/  SHF.R.U32.HI R15, RZ, 0x10, R2.reuse ;  /* 0x00000010ff0f7819 */ /* 0x100fe40000011602 */
[----:B------:R-:W-:Y:S01]  /*16040*/  SHF.R.U32.HI R4, RZ, 0x18, R2 ;  /* 0x00000018ff047819 */ /* 0x000fe20000011602 */
[----:B-1----:R-:W-:Y:S01]  /*16050*/  FADD.FTZ R2, R25, R18 ;  /* 0x0000001219027221 */ /* 0x002fe20000010000 */
[----:B------:R-:W-:Y:S01]  /*16060*/  @!P6 HFMA2.BF16_V2 R57, -RZ.H0_H0, RZ.H0_H0, -R146.H0_H0 ;  /* 0x200000ffff39e231 */ /* 0x000fe20000340992 */
[----:B------:R-:W-:-:S02]  /*16070*/  PRMT R128, R21, 0x7610, R128 ;  /* 0x0000761015807816 */ /* 0x000fc40000000080 */
[----:B------:R-:W-:Y:S01]  /*16080*/  LOP3.LUT R0, R0, 0xff, RZ, 0xc0, !PT ;  /* 0x000000ff00007812 */ /* 0x000fe200078ec0ff */
[----:B--2---:R-:W-:Y:S01]  /*16090*/  FADD.FTZ R18, R17, R2 ;  /* 0x0000000211127221 */ /* 0x004fe20000010000 */
[----:B------:R-:W-:Y:S01]  /*160a0*/  SHF.R.U32.HI R2, RZ, 0x8, R14 ;  /* 0x00000008ff027819 */ /* 0x000fe2000001160e */
[----:B------:R-:W-:Y:S01]  /*160b0*/  @!P4 HFMA2.BF16_V2 R68, -RZ.H0_H0, RZ.H0_H0, -R128.H0_H0 ;  /* 0x200000ffff44c231 */ /* 0x000fe20000340980 */
[----:B------:R-:W-:Y:S02]  /*160c0*/  @!P6 PRMT R146, R57, 0x5410, RZ ;  /* 0x000054103992e816 */ /* 0x000fe400000000ff */
[----:B------:R-:W-:Y:S02]  /*160d0*/  ISETP.GE.U32.AND P6, PT, R217, R0, PT ;  /* 0x00000000d900720c */ /* 0x000fe40003fc6070 */
[----:B------:R-:W-:Y:S02]  /*160e0*/  PRMT R126, R21, 0x7632, R126 ;  /* 0x00007632157e7816 */ /* 0x000fe4000000007e */
[----:B------:R-:W-:Y:S01]  /*160f0*/  LOP3.LUT R0, R3, R237, R16, 0x96, !PT ;  /* 0x000000ed03007212 */ /* 0x000fe200078e9610 */
[----:B---3--:R-:W-:Y:S01]  /*16100*/  FADD.FTZ R3, R27, R20 ;  /* 0x000000141b037221 */ /* 0x008fe20000010000 */
[----:B------:R-:W-:Y:S01]  /*16110*/  F2FP.BF16.PACK_AB R16, R26, R27 ;  /* 0x0000001b1a10723e */ /* 0x000fe200000010ff */
[----:B------:R-:W-:Y:S01]  /*16120*/  IMAD.MOV.U32 R27, RZ, RZ, R212 ;  /* 0x000000ffff1b7224 */ /* 0x000fe200078e00d4 */
[----:B------:R-:W-:-:S02]  /*16130*/  LOP3.LUT R2, R2, 0xffff, RZ, 0xc0, !PT ;  /* 0x0000ffff02027812 */ /* 0x000fc400078ec0ff */
[----:B------:R-:W-:Y:S02]  /*16140*/  PRMT R212, R128, 0x5410, R126 ;  /* 0x0000541080d47816 */ /* 0x000fe4000000007e */
[----:B------:R-:W-:Y:S02]  /*16150*/  PRMT R122, R23, 0x7610, R122 ;  /* 0x00007610177a7816 */ /* 0x000fe4000000007a */
[----:B------:R-:W-:Y:S01]  /*16160*/  @!P4 PRMT R128, R68, 0x5410, RZ ;  /* 0x000054104480c816 */ /* 0x000fe200000000ff */
[----:B------:R-:W1:Y:S01]  /*16170*/  MUFU.EX2 R20, R120 ;  /* 0x0000007800147308 */ /* 0x000e620000000800 */
[----:B------:R-:W-:Y:S02]  /*16180*/  ISETP.GE.U32.AND P4, PT, R217, R2, PT ;  /* 0x00000002d900720c */ /* 0x000fe40003f86070 */
[----:B------:R-:W-:Y:S01]  /*16190*/  SHF.R.U32.HI R2, RZ, 0x10, R0 ;  /* 0x00000010ff027819 */ /* 0x000fe20000011600 */
[----:B------:R-:W-:Y:S01]  /*161a0*/  @!P5 HFMA2.BF16_V2 R71, -RZ.H0_H0, RZ.H0_H0, -R122.H0_H0 ;  /* 0x200000ffff47d231 */ /* 0x000fe2000034097a */
[----:B------:R-:W-:-:S02]  /*161b0*/  PRMT R123, R23, 0x7632, R123 ;  /* 0x00007632177b7816 */ /* 0x000fc4000000007b */
[----:B------:R-:W-:Y:S01]  /*161c0*/  PRMT R131, R24, 0x7610, R131 ;  /* 0x0000761018837816 */ /* 0x000fe20000000083 */
[----:B------:R-:W2:Y:S01]  /*161d0*/  MUFU.EX2 R14, R121 ;  /* 0x00000079000e7308 */ /* 0x000ea20000000800 */
[----:B------:R-:W-:Y:S01]  /*161e0*/  F2FP.BF16.PACK_AB R17, R17, R25 ;  /* 0x000000191111723e */ /* 0x000fe200000010ff */
[----:B------:R-:W-:Y:S01]  /*161f0*/  IMAD.MOV.U32 R25, RZ, RZ, R211 ;  /* 0x000000ffff197224 */ /* 0x000fe200078e00d3 */
[----:B------:R-:W-:Y:S01]  /*16200*/  LOP3.LUT R2, R2, 0xff, RZ, 0xc0, !PT ;  /* 0x000000ff02027812 */ /* 0x000fe200078ec0ff */
[----:B------:R-:W-:Y:S01]  /*16210*/  @!P2 HFMA2.BF16_V2 R74, -RZ.H0_H0, RZ.H0_H0, -R131.H0_H0 ;  /* 0x200000ffff4aa231 */ /* 0x000fe20000340983 */
[----:B------:R-:W-:Y:S02]  /*16220*/  PRMT R211, R122, 0x5410, R123 ;  /* 0x000054107ad37816 */ /* 0x000fe4000000007b */
[----:B------:R-:W-:Y:S02]  /*16230*/  @!P5 PRMT R122, R71, 0x5410, RZ ;  /* 0x00005410477ad816 */ /* 0x000fe400000000ff */
[----:B------:R-:W-:Y:S01]  /*16240*/  PRMT R130, R24, 0x7632, R130 ;  /* 0x0000763218827816 */ /* 0x000fe20000000082 */
[----:B------:R-:W-:Y:S01]  /*16250*/  FADD.FTZ R3, R26, R3 ;  /* 0x000000031a037221 */ /* 0x000fe20000010000 */
[----:B------:R-:W-:Y:S01]  /*16260*/  ISETP.GE.U32.AND P5, PT, R217, R2, PT ;  /* 0x00000002d900720c */ /* 0x000fe20003fa6070 */
[----:B------:R-:W-:Y:S01]  /*16270*/  IMAD.MOV.U32 R26, RZ, RZ, R213 ;  /* 0x000000ffff1a7224 */ /* 0x000fe200078e00d5 */
[----:B------:R-:W-:Y:S01]  /*16280*/  LOP3.LUT R2, R0, 0xff, RZ, 0xc0, !PT ;  /* 0x000000ff00027812 */ /* 0x000fe200078ec0ff */
[----:B------:R3:W-:Y:S01]  /*16290*/  MUFU.EX2 R23, R129 ;  /* 0x0000008100177308 */ /* 0x0007e20000000800 */
[----:B------:R-:W-:Y:S01]  /*162a0*/  PRMT R213, R131, 0x5410, R130 ;  /* 0x0000541083d57816 */ /* 0x000fe20000000082 */
[----:B------:R-:W-:Y:S01]  /*162b0*/  @!P4 HFMA2.BF16_V2 R75, -RZ.H0_H0, RZ.H0_H0, -R130.H0_H0 ;  /* 0x200000ffff4bc231 */ /* 0x000fe20000340982 */
[----:B------:R-:W-:Y:S01]  /*162c0*/  @!P2 PRMT R131, R74, 0x5410, RZ ;  /* 0x000054104a83a816 */ /* 0x000fe200000000ff */
[----:B------:R-:W-:Y:S01]  /*162d0*/  @!P3 HFMA2.BF16_V2 R64, -RZ.H0_H0, RZ.H0_H0, -R126.H0_H0 ;  /* 0x200000ffff40b231 */ /* 0x000fe2000034097e */
[----:B------:R-:W-:Y:S01]  /*162e0*/  ISETP.GE.U32.AND P2, PT, R217, R2, PT ;  /* 0x00000002d900720c */ /* 0x000fe20003f46070 */
[----:B------:R-:W-:Y:S01]  /*162f0*/  @!P0 HFMA2.BF16_V2 R69, -RZ.H0_H0, RZ.H0_H0, -R123.H0_H0 ;  /* 0x200000ffff458231 */ /* 0x000fe2000034097b */
[----:B------:R-:W-:Y:S01]  /*16300*/  SHF.R.U32.HI R2, RZ, 0x18, R0 ;  /* 0x00000018ff027819 */ /* 0x000fe20000011600 */
[----:B------:R4:W-:Y:S01]  /*16310*/  MUFU.EX2 R24, R127 ;  /* 0x0000007f00187308 */ /* 0x0009e20000000800 */
[----:B------:R-:W-:Y:S01]  /*16320*/  LOP3.LUT R0, R0, 0xffff, RZ, 0xc0, !PT ;  /* 0x0000ffff00007812 */ /* 0x000fe200078ec0ff */
[----:B-1----:R-:W-:Y:S01]  /*16330*/  FADD.FTZ R3, R20, R3 ;  /* 0x0000000314037221 */ /* 0x002fe20000010000 */
[----:B------:R-:W-:-:S02]  /*16340*/  @!P4 PRMT R130, R75, 0x5410, RZ ;  /* 0x000054104b82c816 */ /* 0x000fc400000000ff */
[----:B---3--:R-:W-:Y:S02]  /*16350*/  PRMT R129, R22, 0x7632, R129 ;  /* 0x0000763216817816 */ /* 0x008fe40000000081 */
[----:B------:R-:W-:Y:S02]  /*16360*/  @!P3 PRMT R126, R64, 0x5410, RZ ;  /* 0x00005410407eb816 */ /* 0x000fe400000000ff */
[----:B------:R-:W-:Y:S01]  /*16370*/  @!P0 PRMT R123, R69, 0x5410, RZ ;  /* 0x00005410457b8816 */ /* 0x000fe200000000ff */
[----:B------:R-:W-:Y:S01]  /*16380*/  @!P1 HFMA2.BF16_V2 R78, -RZ.H0_H0, RZ.H0_H0, -R129.H0_H0 ;  /* 0x200000ffff4e9231 */ /* 0x000fe20000340981 */
[C---:B------:R-:W-:Y:S02]  /*16390*/  ISETP.GE.U32.AND P4, PT, R217.reuse, R2, PT ;  /* 0x00000002d900720c */ /* 0x040fe40003f86070 */
[----:B----4-:R-:W-:Y:S02]  /*163a0*/  PRMT R127, R22, 0x7610, R127 ;  /* 0x00007610167f7816 */ /* 0x010fe4000000007f */
[C---:B------:R-:W-:Y:S01]  /*163b0*/  ISETP.GE.U32.AND P3, PT, R217.reuse, R5, PT ;  /* 0x00000005d900720c */ /* 0x040fe20003f66070 */
[----:B--2---:R-:W-:Y:S01]  /*163c0*/  FADD.FTZ R5, R14, R3 ;  /* 0x000000030e057221 */ /* 0x004fe20000010000 */
[----:B------:R-:W-:-:S02]  /*163d0*/  ISETP.GE.U32.AND P0, PT, R217, R4, PT ;  /* 0x00000004d900720c */ /* 0x000fc40003f06070 */
[----:B------:R-:W-:Y:S02]  /*163e0*/  LOP3.LUT R2, R15, 0xff, RZ, 0xc0, !PT ;  /* 0x000000ff0f027812 */ /* 0x000fe400078ec0ff */
[----:B------:R-:W-:Y:S01]  /*163f0*/  SHF.R.U32.HI R0, RZ, 0x8, R0 ;  /* 0x00000008ff007819 */ /* 0x000fe20000011600 */
[----:B------:R-:W-:Y:S01]  /*16400*/  @!P6 HFMA2.BF16_V2 R80, -RZ.H0_H0, RZ.H0_H0, -R127.H0_H0 ;  /* 0x200000ffff50e231 */ /* 0x000fe2000034097f */
[----:B------:R-:W-:Y:S02]  /*16410*/  F2FP.BF16.PACK_AB R4, R14, R20 ;  /* 0x000000140e04723e */ /* 0x000fe400000010ff */
[----:B------:R1:W-:Y:S01]  /*16420*/  MUFU.EX2 R20, R194 ;  /* 0x000000c200147308 */ /* 0x0003e20000000800 */
[----:B------:R-:W-:Y:S02]  /*16430*/  LOP3.LUT R0, R0, 0xffff, RZ, 0xc0, !PT ;  /* 0x0000ffff00007812 */ /* 0x000fe400078ec0ff */
[----:B------:R-:W-:-:S05]  /*16440*/  PRMT R121, R16, 0x7610, R121 ;  /* 0x0000761010797816 */ /* 0x000fca0000000079 */
[----:B------:R-:W2:Y:S01]  /*16450*/  MUFU.EX2 R14, R92 ;  /* 0x0000005c000e7308 */ /* 0x000ea20000000800 */
[----:B-1----:R-:W-:Y:S02]  /*16460*/  PRMT R194, R127, 0x5410, R129 ;  /* 0x000054107fc27816 */ /* 0x002fe40000000081 */
[----:B------:R-:W-:Y:S02]  /*16470*/  @!P1 PRMT R129, R78, 0x5410, RZ ;  /* 0x000054104e819816 */ /* 0x000fe400000000ff */
[----:B------:R-:W-:-:S03]  /*16480*/  ISETP.GE.U32.AND P1, PT, R217, R2, PT ;  /* 0x00000002d900720c */ /* 0x000fc60003f26070 */
[----:B------:R-:W1:Y:S01]  /*16490*/  MUFU.EX2 R2, R93 ;  /* 0x0000005d00027308 */ /* 0x000e620000000800 */
[----:B------:R-:W-:Y:S02]  /*164a0*/  @!P6 PRMT R127, R80, 0x5410, RZ ;  /* 0x00005410507fe816 */ /* 0x000fe400000000ff */
[----:B------:R-:W-:Y:S02]  /*164b0*/  ISETP.GE.U32.AND P6, PT, R217, R0, PT ;  /* 0x00000000d900720c */ /* 0x000fe40003fc6070 */
[----:B------:R-:W-:Y:S01]  /*164c0*/  SHF.R.U32.HI R0, RZ, 0x8, R19 ;  /* 0x00000008ff007819 */ /* 0x000fe20000011613 */
[----:B------:R-:W-:Y:S01]  /*164d0*/  @!P2 HFMA2.BF16_V2 R81, -RZ.H0_H0, RZ.H0_H0, -R121.H0_H0 ;  /* 0x200000ffff51a231 */ /* 0x000fe20000340979 */
[----:B------:R-:W-:Y:S01]  /*164e0*/  PRMT R120, R16, 0x7632, R120 ;  /* 0x0000763210787816 */ /* 0x000fe20000000078 */
[----:B------:R-:W-:Y:S01]  /*164f0*/  IMAD.MOV.U32 R78, RZ, RZ, R208 ;  /* 0x000000ffff4e7224 */ /* 0x000fe200078e00d0 */
[----:B------:R-:W-:Y:S02]  /*16500*/  LOP3.LUT R0, R0, 0xffff, RZ, 0xc0, !PT ;  /* 0x0000ffff00007812 */ /* 0x000fe400078ec0ff */
[----:B------:R-:W-:-:S02]  /*16510*/  PRMT R208, R121, 0x5410, R120 ;  /* 0x0000541079d07816 */ /* 0x000fc40000000078 */
[----:B------:R-:W-:Y:S02]  /*16520*/  @!P2 PRMT R121, R81, 0x5410, RZ ;  /* 0x000054105179a816 */ /* 0x000fe400000000ff */
[----:B------:R-:W-:Y:S01]  /*16530*/  ISETP.GE.U32.AND P2, PT, R217, R0, PT ;  /* 0x00000000d900720c */ /* 0x000fe20003f46070 */
[----:B--2---:R-:W-:Y:S01]  /*16540*/  FADD.FTZ R0, R14, R18 ;  /* 0x000000120e007221 */ /* 0x004fe20000010000 */
[----:B------:R-:W2:Y:S03]  /*16550*/  MUFU.EX2 R21, R176 ;  /* 0x000000b000157308 */ /* 0x000ea60000000800 */
[C---:B-1----:R-:W-:Y:S01]  /*16560*/  FADD.FTZ R3, R2.reuse, R0 ;  /* 0x0000000002037221 */ /* 0x042fe20000010000 */
[----:B------:R-:W-:-:S04]  /*16570*/  F2FP.BF16.PACK_AB R0, R2, R14 ;  /* 0x0000000e0200723e */ /* 0x000fc800000010ff */
[----:B------:R-:W1:Y:S01]  /*16580*/  MUFU.EX2 R15, R61 ;  /* 0x0000003d000f7308 */ /* 0x000e620000000800 */
[C---:B------:R-:W-:Y:S02]  /*16590*/  PRMT R117, R4.reuse, 0x7610, R117 ;  /* 0x0000761004757816 */ /* 0x040fe40000000075 */
[----:B------:R-:W-:Y:S02]  /*165a0*/  PRMT R116, R4, 0x7632, R116 ;  /* 0x0000763204747816 */ /* 0x000fe40000000074 */
[----:B------:R-:W-:-:S03]  /*165b0*/  PRMT R115, R0, 0x7610, R115 ;  /* 0x0000761000737816 */ /* 0x000fc60000000073 */
[----:B------:R-:W3:Y:S01]  /*165c0*/  MUFU.EX2 R22, R177 ;  /* 0x000000b100167308 */ /* 0x000ee20000000800 */
[----:B------:R-:W-:Y:S01]  /*165d0*/  PRMT R114, R0, 0x7632, R114 ;  /* 0x0000763200727816 */ /* 0x000fe20000000072 */
[----:B------:R-:W-:-:S06]  /*165e0*/  FADD.FTZ R0, R23, R30 ;  /* 0x0000001e17007221 */ /* 0x000fcc0000010000 */
[----:B------:R-:W4:Y:S01]  /*165f0*/  MUFU.EX2 R4, R62 ;  /* 0x0000003e00047308 */ /* 0x000f220000000800 */
[----:B------:R-:W-:Y:S02]  /*16600*/  FADD.FTZ R32, R20, R0 ;  /* 0x0000000014207221 */ /* 0x000fe40000010000 */
[----:B------:R-:W-:-:S05]  /*16610*/  FADD.FTZ R0, R24, R5 ;  /* 0x0000000518007221 */ /* 0x000fca0000010000 */
[----:B------:R-:W4:Y:S01]  /*16620*/  MUFU.EX2 R16, R184 ;  /* 0x000000b800107308 */ /* 0x000f220000000800 */
[----:B--2---:R-:W-:-:S07]  /*16630*/  FADD.FTZ R0, R21, R0 ;  /* 0x0000000015007221 */ /* 0x004fce0000010000 */
[----:B------:R-:W2:Y:S01]  /*16640*/  MUFU.EX2 R19, R96 ;  /* 0x0000006000137308 */ /* 0x000ea20000000800 */
[----:B-1----:R-:W-:Y:S01]  /*16650*/  FADD.FTZ R2, R15, R31 ;  /* 0x0000001f0f027221 */ /* 0x002fe20000010000 */
[C---:B------:R-:W-:Y:S01]  /*16660*/  PRMT R119, R17.reuse, 0x7610, R119 ;  /* 0x0000761011777816 */ /* 0x040fe20000000077 */
[----:B---3--:R-:W-:Y:S01]  /*16670*/  FADD.FTZ R0, R22, R0 ;  /* 0x0000000016007221 */ /* 0x008fe20000010000 */
[----:B------:R-:W-:Y:S01]  /*16680*/  PRMT R118, R17, 0x7632, R118 ;  /* 0x0000763211767816 */ /* 0x000fe20000000076 */
[----:B------:R-:W-:-:S03]  /*16690*/  IMAD.SHL.U32 R17, R230, 0x4, RZ ;  /* 0x00000004e6117824 */ /* 0x000fc600078e00ff */
[----:B------:R-:W1:Y:S01]  /*166a0*/  MUFU.EX2 R14, R98 ;  /* 0x00000062000e7308 */ /* 0x000e620000000800 */
[C---:B----4-:R-:W-:Y:S01]  /*166b0*/  FADD.FTZ R31, R4.reuse, R2 ;  /* 0x00000002041f7221 */ /* 0x050fe20000010000 */
[----:B------:R-:W-:Y:S01]  /*166c0*/  F2FP.BF16.PACK_AB R38, R4, R15 ;  /* 0x0000000f0426723e */ /* 0x000fe200000010ff */
[----:B------:R-:W-:Y:S01]  /*166d0*/  FADD.FTZ R18, R16, R0 ;  /* 0x0000000010127221 */ /* 0x000fe20000010000 */
[----:B------:R-:W-:-:S04]  /*166e0*/  IADD3 R0, R17, 0x2, RZ ;  /* 0x0000000211007810 */ /* 0x000fc80007ffe0ff */
[----:B------:R-:W3:Y:S01]  /*166f0*/  MUFU.EX2 R4, R99 ;  /* 0x0000006300047308 */ /* 0x000ee20000000800 */
[----:B--2---:R-:W-:Y:S01]  /*16700*/  FADD.FTZ R2, R19, R3 ;  /* 0x0000000313027221 */ /* 0x004fe20000010000 */
[----:B------:R-:W-:Y:S01]  /*16710*/  LOP3.LUT R0, R9, R0, RZ, 0x3c, !PT ;  /* 0x0000000009007212 */ /* 0x000fe200078e3cff */
[----:B------:R-:W-:-:S05]  /*16720*/  IMAD.MOV.U32 R176, RZ, RZ, R210 ;  /* 0x000000ffffb07224 */ /* 0x000fca00078e00d2 */
[----:B------:R-:W2:Y:S01]  /*16730*/  MUFU.EX2 R3, R108 ;  /* 0x0000006c00037308 */ /* 0x000ea20000000800 */
[----:B------:R-:W-:Y:S01]  /*16740*/  LOP3.LUT R0, R0, R133, RZ, 0x3c, !PT ;  /* 0x0000008500007212 */ /* 0x000fe200078e3cff */
[----:B-1----:R-:W-:Y:S01]  /*16750*/  FADD.FTZ R2, R14, R2 ;  /* 0x000000020e027221 */ /* 0x002fe20000010000 */
[----:B------:R-:W-:Y:S01]  /*16760*/  F2FP.BF16.PACK_AB R39, R20, R23 ;  /* 0x000000171427723e */ /* 0x000fe200000010ff */
[----:B------:R-:W-:Y:S01]  /*16770*/  IMAD.MOV.U32 R184, RZ, RZ, R176 ;  /* 0x000000ffffb87224 */ /* 0x000fe200078e00b0 */
[----:B------:R-:W-:Y:S01]  /*16780*/  F2FP.BF16.PACK_AB R23, R14, R19 ;  /* 0x000000130e17723e */ /* 0x000fe200000010ff */
[----:B------:R-:W-:Y:S02]  /*16790*/  IMAD.MOV.U32 R176, RZ, RZ, R25 ;  /* 0x000000ffffb07224 */ /* 0x000fe400078e0019 */
[----:B------:R-:W-:Y:S02]  /*167a0*/  IMAD.MOV.U32 R19, RZ, RZ, R26 ;  /* 0x000000ffff137224 */ /* 0x000fe400078e001a */
[----:B------:R-:W-:-:S02]  /*167b0*/  IMAD.MOV.U32 R26, RZ, RZ, R36 ;  /* 0x000000ffff1a7224 */ /* 0x000fc400078e0024 */
[----:B------:R-:W-:Y:S02]  /*167c0*/  IMAD.MOV.U32 R25, RZ, RZ, R37 ;  /* 0x000000ffff197224 */ /* 0x000fe400078e0025 */
[----:B---3--:R-:W-:Y:S02]  /*167d0*/  FADD.FTZ R2, R4, R2 ;  /* 0x0000000204027221 */ /* 0x008fe40000010000 */
[----:B------:R-:W-:Y:S01]  /*167e0*/  IMAD.WIDE.U32 R36, R0, -0x326172a9, RZ ;  /* 0xcd9e8d5700247825 */ /* 0x000fe200078e00ff */
[----:B------:R-:W-:-:S03]  /*167f0*/  F2FP.BF16.PACK_AB R21, R21, R24 ;  /* 0x000000181515723e */ /* 0x000fc600000010ff */
[----:B--2---:R-:W-:Y:S01]  /*16800*/  FADD.FTZ R20, R3, R2 ;  /* 0x0000000203147221 */ /* 0x004fe20000010000 */
[----:B------:R-:W-:Y:S02]  /*16810*/  LOP3.LUT R2, R37, R232, R228, 0x96, !PT ;  /* 0x000000e825027212 */ /* 0x000fe400078e96e4 */
[----:B------:R-:W-:Y:S02]  /*16820*/  F2FP.BF16.PACK_AB R24, R16, R22 ;  /* 0x000000161018723e */ /* 0x000fe400000010ff */
[----:B------:R-:W-:Y:S01]  /*16830*/  F2FP.BF16.PACK_AB R22, R3, R4 ;  /* 0x000000040316723e */ /* 0x000fe200000010ff */
[----:B------:R-:W-:-:S05]  /*16840*/  IMAD.WIDE.U32 R2, R2, -0x2daee0ad, RZ ;  /* 0xd2511f5302027825 */ /* 0x000fca00078e00ff */
[----:B------:R-:W-:Y:S02]  /*16850*/  LOP3.LUT R0, R3, R234, R250, 0x96, !PT ;  /* 0x000000ea03007212 */ /* 0x000fe400078e96fa */
[----:B------:R-:W-:-:S05]  /*16860*/  LOP3.LUT R3, R101, R233, R36, 0x96, !PT ;  /* 0x000000e965037212 */ /* 0x000fca00078e9624 */
        /* <DEDUP_REMOVED lines=28> */
[--C-:B------:R-:W-:Y:S01]  /*16a30*/  SHF.R.U32.HI R4, RZ, 0x10, R0.reuse ;  /* 0x00000010ff047819 */ /* 0x100fe20000011600 */
[----:B------:R-:W-:Y:S01]  /*16a40*/  IMAD.MOV.U32 R30, RZ, RZ, R177 ;  /* 0x000000ffff1e7224 */ /* 0x000fe200078e00b1 */
[----:B------:R-:W-:Y:S01]  /*16a50*/  SHF.R.U32.HI R0, RZ, 0x18, R0 ;  /* 0x00000018ff007819 */ /* 0x000fe20000011600 */
[----:B------:R-:W-:Y:S01]  /*16a60*/  IMAD.MOV.U32 R177, RZ, RZ, R27 ;  /* 0x000000ffffb17224 */ /* 0x000fe200078e001b */
[----:B------:R-:W-:Y:S01]  /*16a70*/  PRMT R209, R115, 0x5410, R114 ;  /* 0x0000541073d17816 */ /* 0x000fe20000000072 */
[----:B------:R-:W-:Y:S01]  /*16a80*/  @!P2 HFMA2.BF16_V2 R87, -RZ.H0_H0, RZ.H0_H0, -R116.H0_H0 ;  /* 0x200000ffff57a231 */ /* 0x000fe20000340974 */
[----:B------:R-:W-:Y:S01]  /*16a90*/  @!P0 PRMT R114, R85, 0x5410, RZ ;  /* 0x0000541055728816 */ /* 0x000fe200000000ff */
[----:B------:R-:W1:Y:S01]  /*16aa0*/  MUFU.EX2 R27, R195 ;  /* 0x000000c3001b7308 */ /* 0x000e620000000800 */
[----:B------:R-:W-:-:S02]  /*16ab0*/  ISETP.GE.U32.AND P0, PT, R217, R0, PT ;  /* 0x00000000d900720c */ /* 0x000fc40003f06070 */
[C---:B------:R-:W-:Y:S01]  /*16ac0*/  LOP3.LUT R0, R2.reuse, 0xff, RZ, 0xc0, !PT ;  /* 0x000000ff02007812 */ /* 0x040fe200078ec0ff */
[----:B------:R-:W-:Y:S01]  /*16ad0*/  @!P1 HFMA2.BF16_V2 R86, -RZ.H0_H0, RZ.H0_H0, -R115.H0_H0 ;  /* 0x200000ffff569231 */ /* 0x000fe20000340973 */
[----:B------:R-:W-:Y:S02]  /*16ae0*/  @!P2 PRMT R116, R87, 0x5410, RZ ;  /* 0x000054105774a816 */ /* 0x000fe400000000ff */
[----:B------:R-:W-:Y:S02]  /*16af0*/  LOP3.LUT R5, R5, R238, R14, 0x96, !PT ;  /* 0x000000ee05057212 */ /* 0x000fe400078e960e */
[----:B------:R-:W-:Y:S02]  /*16b00*/  ISETP.GE.U32.AND P2, PT, R217, R0, PT ;  /* 0x00000000d900720c */ /* 0x000fe40003f46070 */
[--C-:B------:R-:W-:Y:S02]  /*16b10*/  SHF.R.U32.HI R0, RZ, 0x10, R2.reuse ;  /* 0x00000010ff007819 */ /* 0x100fe40000011602 */
[----:B------:R-:W-:Y:S01]  /*16b20*/  LOP3.LUT R14, R2, 0xffff, RZ, 0xc0, !PT ;  /* 0x0000ffff020e7812 */ /* 0x000fe200078ec0ff */
[----:B------:R-:W-:Y:S01]  /*16b30*/  @!P5 HFMA2.BF16_V2 R84, -RZ.H0_H0, RZ.H0_H0, -R119.H0_H0 ;  /* 0x200000ffff54d231 */ /* 0x000fe20000340977 */
[----:B------:R-:W-:Y:S01]  /*16b40*/  SHF.R.U32.HI R2, RZ, 0x18, R2 ;  /* 0x00000018ff027819 */ /* 0x000fe20000011602 */
[----:B------:R-:W-:Y:S01]  /*16b50*/  @!P6 HFMA2.BF16_V2 R82, -RZ.H0_H0, RZ.H0_H0, -R120.H0_H0 ;  /* 0x200000ffff52e231 */ /* 0x000fe20000340978 */
[----:B------:R-:W-:-:S02]  /*16b60*/  @!P1 PRMT R115, R86, 0x5410, RZ ;  /* 0x0000541056739816 */ /* 0x000fc400000000ff */
[----:B------:R-:W-:Y:S02]  /*16b70*/  LOP3.LUT R4, R4, 0xff, RZ, 0xc0, !PT ;  /* 0x000000ff04047812 */ /* 0x000fe400078ec0ff */
[----:B------:R-:W-:Y:S01]  /*16b80*/  ISETP.GE.U32.AND P1, PT, R217, R2, PT ;  /* 0x00000002d900720c */ /* 0x000fe20003f26070 */
[----:B------:R-:W-:Y:S01]  /*16b90*/  IMAD.WIDE.U32 R2, R5, -0x2daee0ad, RZ ;  /* 0xd2511f5305027825 */ /* 0x000fe200078e00ff */
[----:B------:R-:W-:Y:S02]  /*16ba0*/  LOP3.LUT R0, R0, 0xff, RZ, 0xc0, !PT ;  /* 0x000000ff00007812 */ /* 0x000fe400078ec0ff */
[----:B------:R-:W-:Y:S02]  /*16bb0*/  @!P5 PRMT R119, R84, 0x5410, RZ ;  /* 0x000054105477d816 */ /* 0x000fe400000000ff */
[----:B------:R-:W-:Y:S01]  /*16bc0*/  ISETP.GE.U32.AND P5, PT, R217, R4, PT ;  /* 0x00000004d900720c */ /* 0x000fe20003fa6070 */
[----:B-1----:R-:W-:Y:S01]  /*16bd0*/  FADD.FTZ R4, R27, R18 ;  /* 0x000000121b047221 */ /* 0x002fe20000010000 */
[----:B------:R-:W-:Y:S01]  /*16be0*/  @!P6 PRMT R120, R82, 0x5410, RZ ;  /* 0x000054105278e816 */ /* 0x000fe200000000ff */
[----:B------:R-:W-:Y:S01]  /*16bf0*/  IMAD.MOV.U32 R18, RZ, RZ, R19 ;  /* 0x000000ffff127224 */ /* 0x000fe200078e0013 */
[----:B------:R-:W-:-:S02]  /*16c00*/  ISETP.GE.U32.AND P6, PT, R217, R0, PT ;  /* 0x00000000d900720c */ /* 0x000fc40003fc6070 */
[----:B------:R-:W-:Y:S02]  /*16c10*/  LOP3.LUT R0, R3, R237, R16, 0x96, !PT ;  /* 0x000000ed03007212 */ /* 0x000fe400078e9610 */
[C---:B------:R-:W-:Y:S02]  /*16c20*/  LOP3.LUT R19, R2.reuse, 0xffff, RZ, 0xc0, !PT ;  /* 0x0000ffff02137812 */ /* 0x040fe400078ec0ff */
[----:B------:R-:W-:Y:S02]  /*16c30*/  LOP3.LUT R5, R2, 0xff, RZ, 0xc0, !PT ;  /* 0x000000ff02057812 */ /* 0x000fe400078ec0ff */
[--C-:B------:R-:W-:Y:S02]  /*16c40*/  SHF.R.U32.HI R15, RZ, 0x10, R2.reuse ;  /* 0x00000010ff0f7819 */ /* 0x100fe40000011602 */
[----:B------:R-:W-:Y:S02]  /*16c50*/  SHF.R.U32.HI R3, RZ, 0x18, R2 ;  /* 0x00000018ff037819 */ /* 0x000fe40000011602 */
[----:B------:R-:W2:Y:S01]  /*16c60*/  LDL.LU R2, [R1+0x210] ;  /* 0x0002100001027983 */ /* 0x000ea20000300800 */
[----:B------:R-:W-:-:S02]  /*16c70*/  IMAD.MOV.U32 R195, RZ, RZ, R25 ;  /* 0x000000ffffc37224 */ /* 0x000fc400078e0019 */
[----:B------:R1:W3:Y:S02]  /*16c80*/  MUFU.EX2 R25, R198 ;  /* 0x000000c600197308 */ /* 0x0002e40000000800 */
[----:B-1----:R-:W-:-:S06]  /*16c90*/  IMAD.MOV.U32 R198, RZ, RZ, R26 ;  /* 0x000000ffffc67224 */ /* 0x002fcc00078e001a */
[----:B------:R-:W1:Y:S01]  /*16ca0*/  MUFU.EX2 R26, R106 ;  /* 0x0000006a001a7308 */ /* 0x000e620000000800 */
[----:B---3--:R-:W-:Y:S01]  /*16cb0*/  F2FP.BF16.PACK_AB R16, R25, R27 ;  /* 0x0000001b1910723e */ /* 0x008fe200000010ff */
[----:B--2---:R-:W-:Y:S02]  /*16cc0*/  IMAD.MOV.U32 R27, RZ, RZ, R2 ;  /* 0x000000ffff1b7224 */ /* 0x004fe400078e0002 */
[----:B-1----:R-:W-:Y:S02]  /*16cd0*/  FADD.FTZ R2, R26, R20 ;  /* 0x000000141a027221 */ /* 0x002fe40000010000 */
[----:B------:R-:W-:Y:S02]  /*16ce0*/  IMAD.MOV.U32 R20, RZ, RZ, R103 ;  /* 0x000000ffff147224 */ /* 0x000fe400078e0067 */
[----:B------:R1:W2:Y:S01]  /*16cf0*/  LDL.LU R103, [R1+0x440] ;  /* 0x0004400001677983 */ /* 0x0002a20000300800 */
[----:B------:R-:W3:Y:S01]  /*16d00*/  MUFU.EX2 R17, R109 ;  /* 0x0000006d00117308 */ /* 0x000ee20000000800 */
[----:B------:R-:W-:-:S02]  /*16d10*/  PRMT R111, R23, 0x7632, R111 ;  /* 0x00007632176f7816 */ /* 0x000fc4000000006f */
[C---:B------:R-:W-:Y:S02]  /*16d20*/  PRMT R113, R21.reuse, 0x7610, R113 ;  /* 0x0000761015717816 */ /* 0x040fe40000000071 */
[----:B------:R-:W-:Y:S01]  /*16d30*/  PRMT R112, R21, 0x7632, R112 ;  /* 0x0000763215707816 */ /* 0x000fe20000000070 */
[----:B------:R-:W-:Y:S01]  /*16d40*/  IMAD.MOV.U32 R21, RZ, RZ, R18 ;  /* 0x000000ffff157224 */ /* 0x000fe200078e0012 */
[----:B------:R-:W-:Y:S01]  /*16d50*/  @!P0 HFMA2.BF16_V2 R102, -RZ.H0_H0, RZ.H0_H0, -R111.H0_H0 ;  /* 0x200000ffff668231 */ /* 0x000fe2000034096f */
[----:B------:R-:W-:Y:S01]  /*16d60*/  PRMT R110, R23, 0x7610, R110 ;  /* 0x00007610176e7816 */ /* 0x000fe2000000006e */
[----:B------:R-:W-:Y:S01]  /*16d70*/  @!P4 HFMA2.BF16_V2 R94, -RZ.H0_H0, RZ.H0_H0, -R113.H0_H0 ;  /* 0x200000ffff5ec231 */ /* 0x000fe20000340971 */
[C---:B---3--:R-:W-:Y:S01]  /*16d80*/  FADD.FTZ R18, R17.reuse, R2 ;  /* 0x0000000211127221 */ /* 0x048fe20000010000 */
[----:B------:R-:W-:Y:S02]  /*16d90*/  SHF.R.U32.HI R2, RZ, 0x8, R14 ;  /* 0x00000008ff027819 */ /* 0x000fe4000001160e */
[----:B------:R3:W4:Y:S01]  /*16da0*/  MUFU.EX2 R14, R199 ;  /* 0x000000c7000e7308 */ /* 0x0007220000000800 */
[----:B------:R-:W-:Y:S01]  /*16db0*/  F2FP.BF16.PACK_AB R17, R17, R26 ;  /* 0x0000001a1111723e */ /* 0x000fe200000010ff */
[----:B------:R-:W-:Y:S01]  /*16dc0*/  IMAD.MOV.U32 R26, RZ, RZ, R204 ;  /* 0x000000ffff1a7224 */ /* 0x000fe200078e00cc */
[----:B------:R-:W-:-:S02]  /*16dd0*/  LOP3.LUT R2, R2, 0xffff, RZ, 0xc0, !PT ;  /* 0x0000ffff02027812 */ /* 0x000fc400078ec0ff */
[----:B------:R-:W-:Y:S02]  /*16de0*/  PRMT R204, R113, 0x5410, R112 ;  /* 0x0000541071cc7816 */ /* 0x000fe40000000070 */
[----:B------:R-:W-:Y:S02]  /*16df0*/  @!P4 PRMT R113, R94, 0x5410, RZ ;  /* 0x000054105e71c816 */ /* 0x000fe400000000ff */
[C---:B------:R-:W-:Y:S02]  /*16e00*/  ISETP.GE.U32.AND P4, PT, R217.reuse, R2, PT ;  /* 0x00000002d900720c */ /* 0x040fe40003f86070 */
[----:B---3--:R-:W-:Y:S02]  /*16e10*/  PRMT R199, R110, 0x5410, R111 ;  /* 0x000054106ec77816 */ /* 0x008fe4000000006f */
[----:B------:R-:W-:Y:S02]  /*16e20*/  @!P0 PRMT R111, R102, 0x5410, RZ ;  /* 0x00005410666f8816 */ /* 0x000fe400000000ff */
[----:B------:R-:W-:-:S02]  /*16e30*/  ISETP.GE.U32.AND P0, PT, R217, R3, PT ;  /* 0x00000003d900720c */ /* 0x000fc40003f06070 */
[----:B------:R3:W1:Y:S01]  /*16e40*/  MUFU.EX2 R3, R251 ;  /* 0x000000fb00037308 */ /* 0x0006620000000800 */
[----:B------:R-:W-:Y:S01]  /*16e50*/  SHF.R.U32.HI R2, RZ, 0x10, R0 ;  /* 0x00000010ff027819 */ /* 0x000fe20000011600 */
[----:B------:R-:W-:Y:S01]  /*16e60*/  FADD.FTZ R4, R25, R4 ;  /* 0x0000000419047221 */ /* 0x000fe20000010000 */
[----:B------:R-:W-:Y:S02]  /*16e70*/  @!P3 HFMA2.BF16_V2 R95, -RZ.H0_H0, RZ.H0_H0, -R112.H0_H0 ;  /* 0x200000ffff5fb231 */ /* 0x000fe40000340970 */
[----:B------:R-:W-:Y:S02]  /*16e80*/  LOP3.LUT R2, R2, 0xff, RZ, 0xc0, !PT ;  /* 0x000000ff02027812 */ /* 0x000fe400078ec0ff */
[C---:B------:R-:W-:Y:S02]  /*16e90*/  PRMT R109, R24.reuse, 0x7610, R109 ;  /* 0x00007610186d7816 */ /* 0x040fe4000000006d */
[----:B------:R-:W-:Y:S02]  /*16ea0*/  @!P3 PRMT R112, R95, 0x5410, RZ ;  /* 0x000054105f70b816 */ /* 0x000fe400000000ff */
[----:B------:R-:W-:Y:S01]  /*16eb0*/  ISETP.GE.U32.AND P3, PT, R217, R5, PT ;  /* 0x00000005d900720c */ /* 0x000fe20003f66070 */
[----:B------:R-:W-:Y:S01]  /*16ec0*/  @!P2 HFMA2.BF16_V2 R104, -RZ.H0_H0, RZ.H0_H0, -R109.H0_H0 ;  /* 0x200000ffff68a231 */ /* 0x000fe2000034096d */
[----:B------:R-:W-:Y:S01]  /*16ed0*/  PRMT R108, R24, 0x7632, R108 ;  /* 0x00007632186c7816 */ /* 0x000fe2000000006c */
[----:B---3--:R-:W-:-:S03]  /*16ee0*/  IMAD.MOV.U32 R251, RZ, RZ, R198 ;  /* 0x000000fffffb7224 */ /* 0x008fc600078e00c6 */
[----:B------:R-:W-:Y:S01]  /*16ef0*/  PRMT R198, R109, 0x5410, R108 ;  /* 0x000054106dc67816 */ /* 0x000fe2000000006c */
[----:B------:R-:W-:Y:S01]  /*16f00*/  @!P4 HFMA2.BF16_V2 R105, -RZ.H0_H0, RZ.H0_H0, -R108.H0_H0 ;  /* 0x200000ffff69c231 */ /* 0x000fe2000034096c */
[----:B------:R-:W-:Y:S02]  /*16f10*/  @!P2 PRMT R109, R104, 0x5410, RZ ;  /* 0x00005410686da816 */ /* 0x000fe400000000ff */
[C---:B------:R-:W-:Y:S02]  /*16f20*/  PRMT R107, R22.reuse, 0x7632, R107 ;  /* 0x00007632166b7816 */ /* 0x040fe4000000006b */
[----:B------:R-:W-:Y:S02]  /*16f30*/  PRMT R106, R22, 0x7610, R106 ;  /* 0x00007610166a7816 */ /* 0x000fe4000000006a */
[----:B------:R-:W-:Y:S01]  /*16f40*/  @!P4 PRMT R108, R105, 0x5410, RZ ;  /* 0x00005410696cc816 */ /* 0x000fe200000000ff */
[----:B------:R-:W-:Y:S01]  /*16f50*/  @!P1 HFMA2.BF16_V2 R158, -RZ.H0_H0, RZ.H0_H0, -R107.H0_H0 ;  /* 0x200000ffff9e9231 */ /* 0x000fe2000034096b */
[----:B------:R-:W-:Y:S01]  /*16f60*/  IMAD.MOV.U32 R22, RZ, RZ, R195 ;  /* 0x000000ffff167224 */ /* 0x000fe200078e00c3 */
[----:B------:R-:W-:Y:S01]  /*16f70*/  @!P6 HFMA2.BF16_V2 R159, -RZ.H0_H0, RZ.H0_H0, -R106.H0_H0 ;  /* 0x200000ffff9fe231 */ /* 0x000fe2000034096a */
[----:B------:R-:W-:-:S02]  /*16f80*/  PRMT R195, R106, 0x5410, R107 ;  /* 0x000054106ac37816 */ /* 0x000fc4000000006b */
[----:B------:R-:W-:Y:S02]  /*16f90*/  @!P1 PRMT R107, R158, 0x5410, RZ ;  /* 0x000054109e6b9816 */ /* 0x000fe400000000ff */
[----:B------:R-:W-:Y:S01]  /*16fa0*/  @!P6 PRMT R106, R159, 0x5410, RZ ;  /* 0x000054109f6ae816 */ /* 0x000fe200000000ff */
[----:B--2---:R-:W-:-:S05]  /*16fb0*/  @!P5 HFMA2.BF16_V2 R103, -RZ.H0_H0, RZ.H0_H0, -R110.H0_H0 ;  /* 0x200000ffff67d231 */ /* 0x004fca000034096e */
[----:B------:R-:W-:Y:S02]  /*16fc0*/  @!P5 PRMT R110, R103, 0x5410, RZ ;  /* 0x00005410676ed816 */ /* 0x000fe400000000ff */
[----:B------:R-:W-:Y:S01]  /*16fd0*/  ISETP.GE.U32.AND P5, PT, R217, R2, PT ;  /* 0x00000002d900720c */ /* 0x000fe20003fa6070 */
[----:B----4-:R-:W-:-:S04]  /*16fe0*/  FADD.FTZ R2, R14, R4 ;  /* 0x000000040e027221 */ /* 0x010fc80000010000 */
[----:B-1----:R-:W-:Y:S01]  /*16ff0*/  FADD.FTZ R5, R3, R2 ;  /* 0x0000000203057221 */ /* 0x002fe20000010000 */
[----:B------:R-:W-:-:S04]  /*17000*/  LOP3.LUT R2, R0, 0xff, RZ, 0xc0, !PT ;  /* 0x000000ff00027812 */ /* 0x000fc800078ec0ff */
[----:B------:R-:W-:Y:S02]  /*17010*/  ISETP.GE.U32.AND P2, PT, R217, R2, PT ;  /* 0x00000002d900720c */ /* 0x000fe40003f46070 */
[----:B------:R-:W-:-:S04]  /*17020*/  SHF.R.U32.HI R2, RZ, 0x18, R0 ;  /* 0x00000018ff027819 */ /* 0x000fc80000011600 */
[----:B------:R-:W-:Y:S02]  /*17030*/  ISETP.GE.U32.AND P4, PT, R217, R2, PT ;  /* 0x00000002d900720c */ /* 0x000fe40003f86070 */
[----:B------:R-:W-:Y:S01]  /*17040*/  LOP3.LUT R2, R15, 0xff, RZ, 0xc0, !PT ;  /* 0x000000ff0f027812 */ /* 0x000fe200078ec0ff */
[----:B------:R-:W-:Y:S02]  /*17050*/  IMAD.MOV.U32 R4, RZ, RZ, R26 ;  /* 0x000000ffff047224 */ /* 0x000fe400078e001a */
[----:B------:R-:W-:Y:S01]  /*17060*/  IMAD.MOV.U32 R26, RZ, RZ, R21 ;  /* 0x000000ffff1a7224 */ /* 0x000fe200078e0015 */
[----:B------:R-:W-:Y:S01]  /*17070*/  ISETP.GE.U32.AND P1, PT, R217, R2, PT ;  /* 0x00000002d900720c */ /* 0x000fe20003f26070 */
[----:B------:R-:W2:Y:S04]  /*17080*/  LDL.LU R21, [R1] ;  /* 0x0000000001157983 */ /* 0x000ea80000300800 */
[----:B------:R-:W3:Y:S04]  /*17090*/  LDL.LU R2, [R1+0x1c0] ;  /* 0x0001c00001027983 */ /* 0x000ee80000300800 */
[----:B------:R-:W4:Y:S01]  /*170a0*/  LDL.LU R159, [R1+0x1ec] ;  /* 0x0001ec00019f7983 */ /* 0x000f220000300800 */
[----:B------:R-:W-:-:S04]  /*170b0*/  LOP3.LUT R0, R0, 0xffff, RZ, 0xc0, !PT ;  /* 0x0000ffff00007812 */ /* 0x000fc800078ec0ff */
[----:B------:R-:W-:Y:S02]  /*170c0*/  SHF.R.U32.HI R0, RZ, 0x8, R0 ;  /* 0x00000008ff007819 */ /* 0x000fe40000011600 */
[----:B------:R-:W-:Y:S02]  /*170d0*/  PRMT R105, R16, 0x7610, R105 ;  /* 0x0000761010697816 */ /* 0x000fe40000000069 */
[----:B------:R-:W-:Y:S02]  /*170e0*/  LOP3.LUT R0, R0, 0xffff, RZ, 0xc0, !PT ;  /* 0x0000ffff00007812 */ /* 0x000fe400078ec0ff */
[----:B------:R-:W-:Y:S01]  /*170f0*/  PRMT R104, R16, 0x7632, R104 ;  /* 0x0000763210687816 */ /* 0x000fe20000000068 */
[----:B------:R-:W-:Y:S01]  /*17100*/  IMAD.MOV.U32 R16, RZ, RZ, R4 ;  /* 0x000000ffff107224 */ /* 0x000fe200078e0004 */
[----:B------:R-:W-:Y:S01]  /*17110*/  ISETP.GE.U32.AND P6, PT, R217, R0, PT ;  /* 0x00000000d900720c */ /* 0x000fe20003fc6070 */
[----:B------:R-:W-:Y:S01]  /*17120*/  @!P2 HFMA2.BF16_V2 R160, -RZ.H0_H0, RZ.H0_H0, -R105.H0_H0 ;  /* 0x200000ffffa0a231 */ /* 0x000fe20000340969 */
[----:B------:R-:W-:Y:S01]  /*17130*/  SHF.R.U32.HI R0, RZ, 0x8, R19 ;  /* 0x00000008ff007819 */ /* 0x000fe20000011613 */
[----:B------:R4:W1:Y:S01]  /*17140*/  MUFU.EX2 R4, R178 ;  /* 0x000000b200047308 */ /* 0x0008620000000800 */
[----:B------:R-:W2:Y:S02]  /*17150*/  LDL.LU R19, [R1+0x4] ;  /* 0x0000040001137983 */ /* 0x000ea40000300800 */
[----:B------:R-:W-:-:S07]  /*17160*/  LOP3.LUT R0, R0, 0xffff, RZ, 0xc0, !PT ;  /* 0x0000ffff00007812 */ /* 0x000fce00078ec0ff */
[----:B------:R-:W-:Y:S01]  /*17170*/  @!P6 HFMA2.BF16_V2 R161, -RZ.H0_H0, RZ.H0_H0, -R104.H0_H0 ;  /* 0x200000ffffa1e231 */ /* 0x000fe20000340968 */
[----:B------:R-:W-:Y:S01]  /*17180*/  F2FP.BF16.PACK_AB R3, R3, R14 ;  /* 0x0000000e0303723e */ /* 0x000fe200000010ff */
[----:B----4-:R-:W-:Y:S02]  /*17190*/  IMAD.MOV.U32 R178, RZ, RZ, R159 ;  /* 0x000000ffffb27224 */ /* 0x010fe400078e009f */
[----:B------:R-:W-:Y:S02]  /*171a0*/  IMAD.MOV.U32 R159, RZ, RZ, R22 ;  /* 0x000000ffff9f7224 */ /* 0x000fe400078e0016 */
[----:B------:R-:W-:Y:S01]  /*171b0*/  IMAD.MOV.U32 R22, RZ, RZ, R226 ;  /* 0x000000ffff167224 */ /* 0x000fe200078e00e2 */
[----:B------:R-:W-:Y:S02]  /*171c0*/  PRMT R226, R105, 0x5410, R104 ;  /* 0x0000541069e27816 */ /* 0x000fe40000000068 */
[----:B------:R-:W-:Y:S01]  /*171d0*/  @!P2 PRMT R105, R160, 0x5410, RZ ;  /* 0x00005410a069a816 */ /* 0x000fe200000000ff */
[----:B------:R-:W-:-:S02]  /*171e0*/  IMAD.MOV.U32 R160, RZ, RZ, R124 ;  /* 0x000000ffffa07224 */ /* 0x000fc400078e007c */
[----:B------:R-:W4:Y:S01]  /*171f0*/  LDL.LU R124, [R1+0x43c] ;  /* 0x00043c00017c7983 */ /* 0x000f220000300800 */
[----:B------:R-:W-:Y:S01]  /*17200*/  ISETP.GE.U32.AND P2, PT, R217, R0, PT ;  /* 0x00000000d900720c */ /* 0x000fe20003f46070 */
[----:B---3--:R-:W-:Y:S02]  /*17210*/  IMAD.MOV.U32 R0, RZ, RZ, R2 ;  /* 0x000000ffff007224 */ /* 0x008fe400078e0002 */
[----:B------:R3:W1:Y:S02]  /*17220*/  MUFU.EX2 R2, R179 ;  /* 0x000000b300027308 */ /* 0x0006640000000800 */
[----:B---3--:R-:W3:Y:S01]  /*17230*/  LDL.LU R179, [R1+0x1c8] ;  /* 0x0001c80001b37983 */ /* 0x008ee20000300800 */
[----:B------:R-:W-:Y:S01]  /*17240*/  @!P6 PRMT R104, R161, 0x5410, RZ ;  /* 0x00005410a168e816 */ /* 0x000fe200000000ff */
[----:B------:R-:W-:Y:S01]  /*17250*/  IMAD.MOV.U32 R161, RZ, RZ, R0 ;  /* 0x000000ffffa17224 */ /* 0x000fe200078e0000 */
[C---:B------:R-:W-:Y:S01]  /*17260*/  PRMT R103, R17.reuse, 0x7610, R103 ;  /* 0x0000761011677816 */ /* 0x040fe20000000067 */
[----:B-1----:R-:W-:Y:S01]  /*17270*/  FADD.FTZ R0, R4, R18 ;  /* 0x0000001204007221 */ /* 0x002fe20000010000 */
[----:B------:R-:W-:Y:S01]  /*17280*/  PRMT R102, R17, 0x7632, R102 ;  /* 0x0000763211667816 */ /* 0x000fe20000000066 */
[----:B------:R-:W-:Y:S01]  /*17290*/  IMAD.MOV.U32 R17, RZ, RZ, R16 ;  /* 0x000000ffff117224 */ /* 0x000fe200078e0010 */
[C---:B------:R-:W-:Y:S01]  /*172a0*/  PRMT R99, R3.reuse, 0x7610, R99 ;  /* 0x0000761003637816 */ /* 0x040fe20000000063 */
[----:B------:R-:W-:Y:S01]  /*172b0*/  IMAD.MOV.U32 R18, RZ, RZ, R20 ;  /* 0x000000ffff127224 */ /* 0x000fe200078e0014 */
[----:B------:R-:W-:Y:S01]  /*172c0*/  PRMT R98, R3, 0x7632, R98 ;  /* 0x0000763203627816 */ /* 0x000fe20000000062 */
[C---:B------:R-:W-:Y:S01]  /*172d0*/  FADD.FTZ R3, R2.reuse, R0 ;  /* 0x0000000002037221 */ /* 0x040fe20000010000 */
[----:B------:R-:W-:Y:S01]  /*172e0*/  F2FP.BF16.PACK_AB R0, R2, R4 ;  /* 0x000000040200723e */ /* 0x000fe200000010ff */
[----:B------:R-:W-:-:S02]  /*172f0*/  IMAD.MOV.U32 R2, RZ, RZ, R18 ;  /* 0x000000ffff027224 */ /* 0x000fc400078e0012 */
[----:B------:R-:W-:Y:S02]  /*17300*/  IMAD.MOV.U32 R18, RZ, RZ, R17 ;  /* 0x000000ffff127224 */ /* 0x000fe400078e0011 */
[----:B------:R1:W-:Y:S01]  /*17310*/  MUFU.EX2 R17, R185 ;  /* 0x000000b900117308 */ /* 0x0003e20000000800 */
[----:B------:R-:W-:Y:S01]  /*17320*/  IMAD.MOV.U32 R16, RZ, RZ, R26 ;  /* 0x000000ffff107224 */ /* 0x000fe200078e001a */
[----:B------:R-:W-:Y:S02]  /*17330*/  PRMT R14, R206, 0x7610, R14 ;  /* 0x00007610ce0e7816 */ /* 0x000fe4000000000e */
[C---:B------:R-:W-:Y:S02]  /*17340*/  PRMT R97, R0.reuse, 0x7610, R97 ;  /* 0x0000761000617816 */ /* 0x040fe40000000061 */
[----:B------:R-:W-:Y:S01]  /*17350*/  PRMT R96, R0, 0x7632, R96 ;  /* 0x0000763200607816 */ /* 0x000fe20000000060 */
[----:B------:R-:W-:Y:S01]  /*17360*/  @!P2 HFMA2.BF16_V2 R165, -RZ.H0_H0, RZ.H0_H0, -R98.H0_H0 ;  /* 0x200000ffffa5a231 */ /* 0x000fe20000340962 */
[----:B--2---:R-:W2:Y:S01]  /*17370*/  MUFU.EX2 R21, R21 ;  /* 0x0000001500157308 */ /* 0x004ea20000000800 */
[----:B------:R-:W-:-:S02]  /*17380*/  IMAD.MOV.U32 R4, RZ, RZ, R161 ;  /* 0x000000ffff047224 */ /* 0x000fc400078e00a1 */
[----:B-1----:R-:W-:Y:S01]  /*17390*/  IMAD.SHL.U32 R185, R230, 0x4, RZ ;  /* 0x00000004e6b97824 */ /* 0x002fe200078e00ff */
[----:B------:R-:W-:Y:S01]  /*173a0*/  PRMT R15, R14, 0x7610, R15 ;  /* 0x000076100e0f7816 */ /* 0x000fe2000000000f */
[----:B------:R-:W-:-:S03]  /*173b0*/  IMAD.MOV.U32 R161, RZ, RZ, R16 ;  /* 0x000000ffffa17224 */ /* 0x000fc600078e0010 */
[----:B------:R-:W-:Y:S01]  /*173c0*/  IADD3 R0, R185, 0x3, RZ ;  /* 0x00000003b9007810 */ /* 0x000fe20007ffe0ff */
[----:B------:R-:W-:Y:S01]  /*173d0*/  IMAD.MOV.U32 R14, RZ, RZ, R251 ;  /* 0x000000ffff0e7224 */ /* 0x000fe200078e00fb */
[----:B------:R-:W-:Y:S02]  /*173e0*/  PRMT R251, R99, 0x5410, R98 ;  /* 0x0000541063fb7816 */ /* 0x000fe40000000062 */
[----:B------:R-:W-:Y:S01]  /*173f0*/  LOP3.LUT R0, R133, R9, R0, 0x96, !PT ;  /* 0x0000000985007212 */ /* 0x000fe200078e9600 */
[----:B------:R-:W-:Y:S01]  /*17400*/  IMAD.MOV.U32 R185, RZ, RZ, R18 ;  /* 0x000000ffffb97224 */ /* 0x000fe200078e0012 */
[----:B------:R-:W-:Y:S01]  /*17410*/  @!P2 PRMT R98, R165, 0x5410, RZ ;  /* 0x00005410a562a816 */ /* 0x000fe200000000ff */
[----:B------:R-:W-:Y:S01]  /*17420*/  @!P1 HFMA2.BF16_V2 R167, -RZ.H0_H0, RZ.H0_H0, -R97.H0_H0 ;  /* 0x200000ffffa79231 */ /* 0x000fe20000340961 */
[----:B------:R1:W1:Y:S01]  /*17430*/  MUFU.EX2 R16, R187 ;  /* 0x000000bb00107308 */ /* 0x0002620000000800 */
[----:B------:R-:W-:Y:S02]  /*17440*/  IMAD.MOV.U32 R165, RZ, RZ, R161 ;  /* 0x000000ffffa57224 */ /* 0x000fe400078e00a1 */
[----:B------:R-:W-:-:S05]  /*17450*/  IMAD.MOV.U32 R161, RZ, RZ, R14 ;  /* 0x000000ffffa17224 */ /* 0x000fca00078e000e */
[----:B------:R2:W2:Y:S01]  /*17460*/  MUFU.EX2 R18, R188 ;  /* 0x000000bc00127308 */ /* 0x0004a20000000800 */
[----:B-1----:R-:W-:Y:S02]  /*17470*/  PRMT R187, R97, 0x5410, R96 ;  /* 0x0000541061bb7816 */ /* 0x002fe40000000060 */
[----:B------:R-:W-:Y:S01]  /*17480*/  @!P1 PRMT R97, R167, 0x5410, RZ ;  /* 0x00005410a7619816 */ /* 0x000fe200000000ff */
[----:B------:R-:W-:Y:S01]  /*17490*/  IMAD.MOV.U32 R167, RZ, RZ, R4 ;  /* 0x000000ffffa77224 */ /* 0x000fe200078e0004 */
[----:B--2---:R-:W-:Y:S01]  /*174a0*/  PRMT R188, R15, 0x7610, R188 ;  /* 0x000076100fbc7816 */ /* 0x004fe200000000bc */
[----:B------:R-:W-:Y:S02]  /*174b0*/  IMAD.WIDE.U32 R14, R0, -0x326172a9, RZ ;  /* 0xcd9e8d57000e7825 */ /* 0x000fe400078e00ff */
[----:B------:R-:W1:Y:S02]  /*174c0*/  MUFU.EX2 R19, R19 ;  /* 0x0000001300137308 */ /* 0x000e640000000800 */
[----:B------:R-:W-:Y:S01]  /*174d0*/  IMAD.MOV.U32 R0, RZ, RZ, R2 ;  /* 0x000000ffff007224 */ /* 0x000fe200078e0002 */
[----:B------:R-:W-:Y:S01]  /*174e0*/  LOP3.LUT R4, R15, R232, R228, 0x96, !PT ;  /* 0x000000e80f047212 */ /* 0x000fe200078e96e4 */
[----:B------:R-:W-:-:S04]  /*174f0*/  FADD.FTZ R2, R21, R5 ;  /* 0x0000000515027221 */ /* 0x000fc80000010000 */
[----:B------:R-:W2:Y:S01]  /*17500*/  MUFU.EX2 R15, R189 ;  /* 0x000000bd000f7308 */ /* 0x000ea20000000800 */
[----:B------:R-:W-:Y:S02]  /*17510*/  IMAD.MOV.U32 R5, RZ, RZ, R0 ;  /* 0x000000ffff057224 */ /* 0x000fe400078e0000 */
[----:B------:R-:W-:Y:S01]  /*17520*/  FADD.FTZ R0, R17, R3 ;  /* 0x0000000311007221 */ /* 0x000fe20000010000 */
[----:B------:R-:W-:-:S03]  /*17530*/  F2FP.BF16.PACK_AB R23, R16, R17 ;  /* 0x000000111017723e */ /* 0x000fc600000010ff */
[----:B------:R-:W-:Y:S01]  /*17540*/  FADD.FTZ R0, R16, R0 ;  /* 0x0000000010007221 */ /* 0x000fe20000010000 */
[----:B------:R-:W-:Y:S01]  /*17550*/  MUFU.EX2 R20, R125 ;  /* 0x0000007d00147308 */ /* 0x000fe20000000800 */
[----:B------:R-:W-:Y:S01]  /*17560*/  IMAD.WIDE.U32 R16, R4, -0x2daee0ad, RZ ;  /* 0xd2511f5304107825 */ /* 0x000fe200078e00ff */
[----:B------:R-:W-:-:S03]  /*17570*/  LOP3.LUT R14, R101, R233, R14, 0x96, !PT ;  /* 0x000000e9650e7212 */ /* 0x000fc600078e960e */
[----:B------:R-:W-:Y:S01]  /*17580*/  FADD.FTZ R0, R18, R0 ;  /* 0x0000000012007221 */ /* 0x000fe20000010000 */
[C---:B-1----:R-:W-:Y:S01]  /*17590*/  F2FP.BF16.PACK_AB R24, R19.reuse, R21 ;  /* 0x000000151318723e */ /* 0x042fe200000010ff */
[----:B------:R-:W-:Y:S01]  /*175a0*/  FADD.FTZ R2, R19, R2 ;  /* 0x0000000213027221 */ /* 0x000fe20000010000 */
[C---:B--2---:R-:W-:Y:S01]  /*175b0*/  F2FP.BF16.PACK_AB R25, R15.reuse, R18 ;  /* 0x000000120f19723e */ /* 0x044fe200000010ff */
[----:B------:R-:W-:Y:S01]  /*175c0*/  FADD.FTZ R21, R15, R0 ;  /* 0x000000000f157221 */ /* 0x000fe20000010000 */
[----:B------:R-:W-:Y:S01]  /*175d0*/  LOP3.LUT R0, R17, R234, R250, 0x96, !PT ;  /* 0x000000ea11007212 */ /* 0x000fe200078e96fa */
[----:B------:R-:W-:-:S04]  /*175e0*/  IMAD.WIDE.U32 R14, R14, -0x2daee0ad, RZ ;  /* 0xd2511f530e0e7825 */ /* 0x000fc800078e00ff */
[----:B------:R-:W-:Y:S02]  /*175f0*/  IMAD.MOV.U32 R18, RZ, RZ, R5 ;  /* 0x000000ffff127224 */ /* 0x000fe400078e0005 */
[----:B------:R-:W-:Y:S01]  /*17600*/  IMAD.WIDE.U32 R4, R0, -0x326172a9, RZ ;  /* 0xcd9e8d5700047825 */ /* 0x000fe200078e00ff */
[----:B------:R-:W-:-:S03]  /*17610*/  LOP3.LUT R0, R15, R241, R16, 0x96, !PT ;  /* 0x000000f10f007212 */ /* 0x000fc600078e9610 */
[----:B------:R-:W-:Y:S02]  /*17620*/  IMAD.MOV.U32 R3, RZ, RZ, R22 ;  /* 0x000000ffff037224 */ /* 0x000fe400078e0016 */
[----:B------:R-:W-:-:S05]  /*17630*/  IMAD.WIDE.U32 R16, R0, -0x326172a9, RZ ;  /* 0xcd9e8d5700107825 */ /* 0x000fca00078e00ff */
[----:B------:R-:W-:Y:S01]  /*17640*/  LOP3.LUT R0, R17, R240, R4, 0x96, !PT ;  /* 0x000000f011007212 */ /* 0x000fe200078e9604 */
[----:B------:R-:W-:Y:S01]  /*17650*/  @!P4 HFMA2.BF16_V2 R163, -RZ.H0_H0, RZ.H0_H0, -R102.H0_H0 ;  /* 0x200000ffffa3c231 */ /* 0x000fe20000340966 */
[----:B------:R-:W-:-:S04]  /*17660*/  PRMT R206, R103, 0x5410, R102 ;  /* 0x0000541067ce7816 */ /* 0x000fc80000000066 */
[----:B------:R-:W-:Y:S01]  /*17670*/  @!P4 PRMT R102, R163, 0x5410, RZ ;  /* 0x00005410a366c816 */ /* 0x000fe200000000ff */
[----:B------:R-:W-:Y:S02]  /*17680*/  @!P3 HFMA2.BF16_V2 R164, -RZ.H0_H0, RZ.H0_H0, -R99.H0_H0 ;  /* 0x200000ffffa4b231 */ /* 0x000fe40000340963 */
[----:B------:R-:W-:-:S03]  /*17690*/  @!P0 HFMA2.BF16_V2 R166, -RZ.H0_H0, RZ.H0_H0, -R96.H0_H0 ;  /* 0x200000ffffa68231 */ /* 0x000fc60000340960 */
[----:B------:R-:W-:Y:S02]  /*176a0*/  @!P3 PRMT R99, R164, 0x5410, RZ ;  /* 0x00005410a463b816 */ /* 0x000fe400000000ff */
[----:B------:R-:W-:Y:S01]  /*176b0*/  @!P0 PRMT R96, R166, 0x5410, RZ ;  /* 0x00005410a6608816 */ /* 0x000fe200000000ff */
[----:B------:R-:W-:Y:S01]  /*176c0*/  MUFU.EX2 R30, R30 ;  /* 0x0000001e001e7308 */ /* 0x000fe20000000800 */
[----:B------:R-:W-:Y:S01]  /*176d0*/  PRMT R19, R188, 0x7610, R19 ;  /* 0x00007610bc137816 */ /* 0x000fe20000000013 */
[----:B------:R-:W-:Y:S01]  /*176e0*/  IMAD.MOV.U32 R188, RZ, RZ, R167 ;  /* 0x000000ffffbc7224 */ /* 0x000fe200078e00a7 */
[----:B------:R-:W-:-:S05]  /*176f0*/  @!P5 HFMA2.BF16_V2 R162, -RZ.H0_H0, RZ.H0_H0, -R103.H0_H0 ;  /* 0x200000ffffa2d231 */ /* 0x000fca0000340967 */
[----:B------:R-:W-:Y:S02]  /*17700*/  @!P5 PRMT R103, R162, 0x5410, RZ ;  /* 0x00005410a267d816 */ /* 0x000fe400000000ff */
[C---:B------:R-:W-:Y:S01]  /*17710*/  PRMT R95, R24.reuse, 0x7610, R95 ;  /* 0x00007610185f7816 */ /* 0x040fe2000000005f */
[----:B------:R-:W-:Y:S01]  /*17720*/  IMAD.MOV.U32 R162, RZ, RZ, R215 ;  /* 0x000000ffffa27224 */ /* 0x000fe200078e00d7 */
[----:B------:R-:W-:Y:S01]  /*17730*/  PRMT R94, R24, 0x7632, R94 ;  /* 0x00007632185e7816 */ /* 0x000fe2000000005e */
[----:B------:R-:W-:Y:S01]  /*17740*/  IMAD.MOV.U32 R163, RZ, RZ, R214 ;  /* 0x000000ffffa37224 */ /* 0x000fe200078e00d6 */
[----:B----4-:R-:W1:Y:S02]  /*17750*/  MUFU.EX2 R26, R124 ;  /* 0x0000007c001a7308 */ /* 0x010e640000000800 */
[----:B-1----:R-:W-:Y:S01]  /*17760*/  FADD.FTZ R2, R26, R2 ;  /* 0x000000021a027221 */ /* 0x002fe20000010000 */
[----:B------:R-:W2:Y:S03]  /*17770*/  LDL.LU R124, [R1+0x438] ;  /* 0x00043800017c7983 */ /* 0x000ea60000300800 */
[C---:B------:R-:W-:Y:S01]  /*17780*/  FADD.FTZ R22, R20.reuse, R2 ;  /* 0x0000000214167221 */ /* 0x040fe20000010000 */
[----:B------:R-:W-:Y:S01]  /*17790*/  LOP3.LUT R2, R5, R231, R100, 0x96, !PT ;  /* 0x000000e705027212 */ /* 0x000fe200078e9664 */
[----:B---3--:R-:W-:Y:S01]  /*177a0*/  IMAD.MOV.U32 R167, RZ, RZ, R179 ;  /* 0x000000ffffa77224 */ /* 0x008fe200078e00b3 */
[----:B------:R-:W-:Y:S01]  /*177b0*/  F2FP.BF16.PACK_AB R26, R20, R26 ;  /* 0x0000001a141a723e */ /* 0x000fe200000010ff */
[----:B------:R-:W-:Y:S01]  /*177c0*/  IMAD.MOV.U32 R20, RZ, RZ, R3 ;  /* 0x000000ffff147224 */ /* 0x000fe200078e0003 */
[----:B------:R-:W3:Y:S01]  /*177d0*/  LDL.LU R125, [R1+0x434] ;  /* 0x00043400017d7983 */ /* 0x000ee20000300800 */
[----:B------:R-:W-:-:S03]  /*177e0*/  IMAD.WIDE.U32 R2, R2, -0x2daee0ad, RZ ;  /* 0xd2511f5302027825 */ /* 0x000fc600078e00ff */
[----:B------:R-:W4:Y:S02]  /*177f0*/  LDL.64 R214, [R1+0xb8] ;  /* 0x0000b80001d67983 */ /* 0x000f240000100a00 */
[----:B------:R-:W-:Y:S01]  /*17800*/  LOP3.LUT R3, R3, R239, R14, 0x96, !PT ;  /* 0x000000ef03037212 */ /* 0x000fe200078e960e */
[----:B------:R-:W-:-:S05]  /*17810*/  IMAD.WIDE.U32 R14, R0, -0x2daee0ad, RZ ;  /* 0xd2511f53000e7825 */ /* 0x000fca00078e00ff */
        /* <DEDUP_REMOVED lines=9> */
[----:B------:R-:W-:Y:S02]  /*178b0*/  ISETP.GE.U32.AND P3, PT, R217, R4, PT ;  /* 0x00000004d900720c */ /* 0x000fe40003f66070 */
[--C-:B------:R-:W-:Y:S02]  /*178c0*/  SHF.R.U32.HI R4, RZ, 0x10, R0.reuse ;  /* 0x00000010ff047819 */ /* 0x100fe40000011600 */
[----:B------:R-:W-:-:S04]  /*178d0*/  SHF.R.U32.HI R0, RZ, 0x18, R0 ;  /* 0x00000018ff007819 */ /* 0x000fc80000011600 */
[----:B------:R-:W-:Y:S02]  /*178e0*/  ISETP.GE.U32.AND P0, PT, R217, R0, PT ;  /* 0x00000000d900720c */ /* 0x000fe40003f06070 */
[----:B------:R-:W-:Y:S01]  /*178f0*/  LOP3.LUT R0, R2, 0xff, RZ, 0xc0, !PT ;  /* 0x000000ff02007812 */ /* 0x000fe200078ec0ff */
[----:B------:R1:W-:Y:S01]  /*17900*/  MUFU.EX2 R15, R20 ;  /* 0x00000014000f7308 */ /* 0x0003e20000000800 */
[----:B------:R-:W-:Y:S02]  /*17910*/  LOP3.LUT R5, R5, R238, R16, 0x96, !PT ;  /* 0x000000ee05057212 */ /* 0x000fe400078e9610 */
[----:B------:R-:W-:Y:S02]  /*17920*/  ISETP.GE.U32.AND P2, PT, R217, R0, PT ;  /* 0x00000000d900720c */ /* 0x000fe40003f46070 */
[----:B------:R-:W-:Y:S01]  /*17930*/  SHF.R.U32.HI R0, RZ, 0x10, R2 ;  /* 0x00000010ff007819 */ /* 0x000fe20000011602 */
[----:B------:R-:W-:Y:S02]  /*17940*/  IMAD.MOV.U32 R179, RZ, RZ, R27 ;  /* 0x000000ffffb37224 */ /* 0x000fe400078e001b */
[----:B------:R-:W1:Y:S01]  /*17950*/  MUFU.EX2 R27, R203 ;  /* 0x000000cb001b7308 */ /* 0x000e620000000800 */
[----:B------:R-:W-:-:S02]  /*17960*/  LOP3.LUT R0, R0, 0xff, RZ, 0xc0, !PT ;  /* 0x000000ff00007812 */ /* 0x000fc400078ec0ff */
[----:B-1----:R-:W-:Y:S02]  /*17970*/  LOP3.LUT R20, R2, 0xffff, RZ, 0xc0, !PT ;  /* 0x0000ffff02147812 */ /* 0x002fe400078ec0ff */
[----:B------:R-:W-:-:S03]  /*17980*/  SHF.R.U32.HI R2, RZ, 0x18, R2 ;  /* 0x00000018ff027819 */ /* 0x000fc60000011602 */
[----:B------:R-:W1:Y:S01]  /*17990*/  MUFU.EX2 R16, R218 ;  /* 0x000000da00107308 */ /* 0x000e620000000800 */
[----:B------:R-:W-:Y:S01]  /*179a0*/  ISETP.GE.U32.AND P6, PT, R217, R2, PT ;  /* 0x00000002d900720c */ /* 0x000fe20003fc6070 */
[----:B------:R-:W-:Y:S01]  /*179b0*/  IMAD.WIDE.U32 R2, R5, -0x2daee0ad, RZ ;  /* 0xd2511f5305027825 */ /* 0x000fe200078e00ff */
[----:B------:R-:W-:Y:S02]  /*179c0*/  LOP3.LUT R4, R4, 0xff, RZ, 0xc0, !PT ;  /* 0x000000ff04047812 */ /* 0x000fe400078ec0ff */
[----:B------:R-:W-:Y:S02]  /*179d0*/  ISETP.GE.U32.AND P1, PT, R217, R0, PT ;  /* 0x00000000d900720c */ /* 0x000fe40003f26070 */
[----:B------:R-:W-:Y:S02]  /*179e0*/  LOP3.LUT R0, R3, R237, R14, 0x96, !PT ;  /* 0x000000ed03007212 */ /* 0x000fe400078e960e */
[----:B------:R-:W-:Y:S02]  /*179f0*/  LOP3.LUT R17, R2, 0xffff, RZ, 0xc0, !PT ;  /* 0x0000ffff02117812 */ /* 0x000fe400078ec0ff */
[----:B------:R-:W-:-:S02]  /*17a00*/  PRMT R3, R19, 0x7610, R3 ;  /* 0x0000761013037816 */ /* 0x000fc40000000003 */
[----:B------:R-:W-:Y:S01]  /*17a10*/  ISETP.GE.U32.AND P5, PT, R217, R4, PT ;  /* 0x00000004d900720c */ /* 0x000fe20003fa6070 */
[--C-:B------:R-:W-:Y:S01]  /*17a20*/  FADD.FTZ R4, R30, R22.reuse ;  /* 0x000000161e047221 */ /* 0x100fe20000010000 */
[----:B------:R-:W-:Y:S01]  /*17a30*/  PRMT R22, R3, 0x7610, R22 ;  /* 0x0000761003167816 */ /* 0x000fe20000000016 */
[----:B------:R-:W-:-:S03]  /*17a40*/  FADD.FTZ R3, R27, R21 ;  /* 0x000000151b037221 */ /* 0x000fc60000010000 */
[----:B------:R-:W-:Y:S01]  /*17a50*/  PRMT R203, R22, 0x7610, R203 ;  /* 0x0000761016cb7816 */ /* 0x000fe200000000cb */
[----:B------:R-:W-:Y:S02]  /*17a60*/  IMAD.MOV.U32 R22, RZ, RZ, R161 ;  /* 0x000000ffff167224 */ /* 0x000fe400078e00a1 */
[----:B------:R-:W-:Y:S02]  /*17a70*/  IMAD.MOV.U32 R161, RZ, RZ, R78 ;  /* 0x000000ffffa17224 */ /* 0x000fe400078e004e */
[----:B-1----:R-:W-:Y:S01]  /*17a80*/  FADD.FTZ R78, R16, R3 ;  /* 0x00000003104e7221 */ /* 0x002fe20000010000 */
[----:B------:R-:W-:Y:S01]  /*17a90*/  SHF.R.U32.HI R3, RZ, 0x8, R20 ;  /* 0x00000008ff037819 */ /* 0x000fe20000011614 */
[----:B------:R-:W-:Y:S01]  /*17aa0*/  IMAD.MOV.U32 R218, RZ, RZ, R18 ;  /* 0x000000ffffda7224 */ /* 0x000fe200078e0012 */
[----:B------:R-:W-:Y:S01]  /*17ab0*/  @!P4 HFMA2.BF16_V2 R170, -RZ.H0_H0, RZ.H0_H0, -R95.H0_H0 ;  /* 0x200000ffffaac231 */ /* 0x000fe2000034095f */
[----:B------:R-:W-:Y:S01]  /*17ac0*/  IMAD.MOV.U32 R21, RZ, RZ, R191 ;  /* 0x000000ffff157224 */ /* 0x000fe200078e00bf */
[----:B------:R-:W-:Y:S01]  /*17ad0*/  LOP3.LUT R3, R3, 0xffff, RZ, 0xc0, !PT ;  /* 0x0000ffff03037812 */ /* 0x000fe200078ec0ff */
[----:B------:R1:W2:Y:S01]  /*17ae0*/  LDL.LU R191, [R1+0x430] ;  /* 0x0004300001bf7983 */ /* 0x0002a20000300800 */
[----:B------:R-:W-:Y:S01]  /*17af0*/  IMAD.MOV.U32 R24, RZ, RZ, R218 ;  /* 0x000000ffff187224 */ /* 0x000fe200078e00da */
[----:B------:R-:W-:-:S02]  /*17b00*/  PRMT R218, R95, 0x5410, R94 ;  /* 0x000054105fda7816 */ /* 0x000fc4000000005e */
[----:B------:R-:W2:Y:S01]  /*17b10*/  LDL.LU R20, [R1+0xa0] ;  /* 0x0000a00001147983 */ /* 0x000ea20000300800 */
[----:B------:R-:W-:Y:S02]  /*17b20*/  @!P4 PRMT R95, R170, 0x5410, RZ ;  /* 0x00005410aa5fc816 */ /* 0x000fe400000000ff */
[----:B------:R-:W-:Y:S01]  /*17b30*/  ISETP.GE.U32.AND P4, PT, R217, R3, PT ;  /* 0x00000003d900720c */ /* 0x000fe20003f86070 */
[----:B------:R-:W3:Y:S01]  /*17b40*/  LDL.LU R170, [R1+0xbc] ;  /* 0x0000bc0001aa7983 */ /* 0x000ee20000300800 */
[----:B------:R-:W-:-:S03]  /*17b50*/  IMAD.MOV.U32 R3, RZ, RZ, R186 ;  /* 0x000000ffff037224 */ /* 0x000fc600078e00ba */
[----:B------:R-:W3:Y:S01]  /*17b60*/  LDL.LU R186, [R1+0x42c] ;  /* 0x00042c0001ba7983 */ /* 0x000ee20000300800 */
[----:B------:R-:W-:-:S05]  /*17b70*/  @!P3 HFMA2.BF16_V2 R169, -RZ.H0_H0, RZ.H0_H0, -R94.H0_H0 ;  /* 0x200000ffffa9b231 */ /* 0x000fca000034095e */
[----:B------:R-:W-:Y:S02]  /*17b80*/  @!P3 PRMT R94, R169, 0x5410, RZ ;  /* 0x00005410a95eb816 */ /* 0x000fe400000000ff */
[----:B------:R-:W4:Y:S01]  /*17b90*/  LDL.LU R169, [R1+0x198] ;  /* 0x0001980001a97983 */ /* 0x000f220000300800 */
[----:B------:R-:W-:Y:S02]  /*17ba0*/  LOP3.LUT R5, R2, 0xff, RZ, 0xc0, !PT ;  /* 0x000000ff02057812 */ /* 0x000fe400078ec0ff */
[----:B------:R-:W-:Y:S02]  /*17bb0*/  PRMT R93, R23, 0x7632, R93 ;  /* 0x00007632175d7816 */ /* 0x000fe4000000005d */
[----:B------:R-:W-:Y:S02]  /*17bc0*/  ISETP.GE.U32.AND P3, PT, R217, R5, PT ;  /* 0x00000005d900720c */ /* 0x000fe40003f66070 */
[----:B------:R-:W-:Y:S01]  /*17bd0*/  PRMT R92, R23, 0x7610, R92 ;  /* 0x00007610175c7816 */ /* 0x000fe2000000005c */
[----:B------:R-:W-:Y:S01]  /*17be0*/  @!P0 HFMA2.BF16_V2 R171, -RZ.H0_H0, RZ.H0_H0, -R93.H0_H0 ;  /* 0x200000ffffab8231 */ /* 0x000fe2000034095d */
[----:B------:R-:W-:-:S02]  /*17bf0*/  SHF.R.U32.HI R14, RZ, 0x10, R2 ;  /* 0x00000010ff0e7819 */ /* 0x000fc40000011602 */
[----:B------:R-:W-:Y:S02]  /*17c00*/  SHF.R.U32.HI R2, RZ, 0x18, R2 ;  /* 0x00000018ff027819 */ /* 0x000fe40000011602 */
[----:B------:R-:W-:Y:S02]  /*17c10*/  PRMT R189, R203, 0x7610, R189 ;  /* 0x00007610cbbd7816 */ /* 0x000fe400000000bd */
[----:B------:R-:W-:Y:S02]  /*17c20*/  PRMT R203, R92, 0x5410, R93 ;  /* 0x000054105ccb7816 */ /* 0x000fe4000000005d */
[----:B------:R-:W-:Y:S02]  /*17c30*/  @!P0 PRMT R93, R171, 0x5410, RZ ;  /* 0x00005410ab5d8816 */ /* 0x000fe400000000ff */
[----:B------:R-:W-:Y:S01]  /*17c40*/  ISETP.GE.U32.AND P0, PT, R217, R2, PT ;  /* 0x00000002d900720c */ /* 0x000fe20003f06070 */
[----:B------:R-:W-:Y:S01]  /*17c50*/  FADD.FTZ R4, R15, R4 ;  /* 0x000000040f047221 */ /* 0x000fe20000010000 */
[----:B------:R-:W-:Y:S01]  /*17c60*/  SHF.R.U32.HI R2, RZ, 0x10, R0 ;  /* 0x00000010ff027819 */ /* 0x000fe20000011600 */
[----:B------:R-:W-:-:S03]  /*17c70*/  @!P5 HFMA2.BF16_V2 R172, -RZ.H0_H0, RZ.H0_H0, -R92.H0_H0 ;  /* 0x200000ffffacd231 */ /* 0x000fc6000034095c */
[----:B------:R-:W-:Y:S01]  /*17c80*/  LOP3.LUT R2, R2, 0xff, RZ, 0xc0, !PT ;  /* 0x000000ff02027812 */ /* 0x000fe200078ec0ff */
[----:B------:R-:W-:Y:S01]  /*17c90*/  IMAD.MOV.U32 R171, RZ, RZ, R21 ;  /* 0x000000ffffab7224 */ /* 0x000fe200078e0015 */
[----:B------:R-:W-:Y:S02]  /*17ca0*/  @!P5 PRMT R92, R172, 0x5410, RZ ;  /* 0x00005410ac5cd816 */ /* 0x000fe400000000ff */
[----:B------:R-:W-:Y:S01]  /*17cb0*/  ISETP.GE.U32.AND P5, PT, R217, R2, PT ;  /* 0x00000002d900720c */ /* 0x000fe20003fa6070 */
[----:B--2---:R-:W2:Y:S08]  /*17cc0*/  MUFU.EX2 R20, R20 ;  /* 0x0000001400147308 */ /* 0x004eb00000000800 */
[----:B---3--:R-:W3:Y:S01]  /*17cd0*/  MUFU.EX2 R5, R186 ;  /* 0x000000ba00057308 */ /* 0x008ee20000000800 */
[----:B----4-:R-:W-:-:S02]  /*17ce0*/  IMAD.MOV.U32 R23, RZ, RZ, R169 ;  /* 0x000000ffff177224 */ /* 0x010fc400078e00a9 */
[----:B------:R-:W-:Y:S02]  /*17cf0*/  IMAD.MOV.U32 R169, RZ, RZ, R3 ;  /* 0x000000ffffa97224 */ /* 0x000fe400078e0003 */
[----:B--2---:R-:W-:-:S04]  /*17d00*/  FADD.FTZ R3, R20, R4 ;  /* 0x0000000414037221 */ /* 0x004fc80000010000 */
[----:B---3--:R-:W-:Y:S01]  /*17d10*/  FADD.FTZ R2, R5, R3 ;  /* 0x0000000305027221 */ /* 0x008fe20000010000 */
[----:B------:R1:W2:Y:S01]  /*17d20*/  LDL.LU R186, [R1+0x428] ;  /* 0x0004280001ba7983 */ /* 0x0002a20000300800 */
[----:B------:R-:W-:Y:S02]  /*17d30*/  IMAD.MOV.U32 R4, RZ, RZ, R171 ;  /* 0x000000ffff047224 */ /* 0x000fe400078e00ab */
[----:B------:R-:W-:Y:S01]  /*17d40*/  IMAD.MOV.U32 R171, RZ, RZ, R169 ;  /* 0x000000ffffab7224 */ /* 0x000fe200078e00a9 */
[----:B------:R-:W3:Y:S01]  /*17d50*/  LDL.LU R21, [R1+0x14c] ;  /* 0x00014c0001157983 */ /* 0x000ee20000300800 */
[----:B------:R-:W-:-:S03]  /*17d60*/  IMAD.MOV.U32 R169, RZ, RZ, R188 ;  /* 0x000000ffffa97224 */ /* 0x000fc600078e00bc */
[----:B------:R4:W-:Y:S04]  /*17d70*/  STL [R1+0x28c], R2 ;  /* 0x00028c0201007387 */ /* 0x0009e80000100800 */
[----:B------:R-:W2:Y:S01]  /*17d80*/  LDL.LU R188, [R1+0x158] ;  /* 0x0001580001bc7983 */ /* 0x000ea20000300800 */
[----:B------:R-:W-:Y:S02]  /*17d90*/  PRMT R88, R25, 0x7632, R88 ;  /* 0x0000763219587816 */ /* 0x000fe40000000058 */
[----:B------:R-:W-:Y:S02]  /*17da0*/  F2FP.BF16.PACK_AB R3, R5, R20 ;  /* 0x000000140503723e */ /* 0x000fe400000010ff */
[----:B------:R-:W-:Y:S01]  /*17db0*/  PRMT R20, R189, 0x7610, R20 ;  /* 0x00007610bd147816 */ /* 0x000fe20000000014 */
[----:B------:R-:W-:Y:S01]  /*17dc0*/  @!P6 HFMA2.BF16_V2 R180, -RZ.H0_H0, RZ.H0_H0, -R88.H0_H0 ;  /* 0x200000ffffb4e231 */ /* 0x000fe20000340958 */
[----:B------:R-:W-:-:S02]  /*17dd0*/  PRMT R89, R25, 0x7610, R89 ;  /* 0x0000761019597816 */ /* 0x000fc40000000059 */
[----:B------:R-:W-:Y:S01]  /*17de0*/  PRMT R5, R20, 0x7610, R5 ;  /* 0x0000761014057816 */ /* 0x000fe20000000005 */
[----:B------:R-:W-:Y:S02]  /*17df0*/  IMAD.MOV.U32 R172, RZ, RZ, R22 ;  /* 0x000000ffffac7224 */ /* 0x000fe400078e0016 */
[----:B------:R-:W3:Y:S01]  /*17e00*/  LDL.LU R22, [R1+0x15c] ;  /* 0x00015c0001167983 */ /* 0x000ee20000300800 */
[C---:B------:R-:W-:Y:S02]  /*17e10*/  PRMT R91, R26.reuse, 0x7610, R91 ;  /* 0x000076101a5b7816 */ /* 0x040fe4000000005b */
[----:B------:R-:W-:-:S03]  /*17e20*/  PRMT R90, R26, 0x7632, R90 ;  /* 0x000076321a5a7816 */ /* 0x000fc6000000005a */
[----:B------:R-:W-:Y:S01]  /*17e30*/  @!P2 HFMA2.BF16_V2 R173, -RZ.H0_H0, RZ.H0_H0, -R91.H0_H0 ;  /* 0x200000ffffada231 */ /* 0x000fe2000034095b */
[----:B------:R-:W-:-:S04]  /*17e40*/  PRMT R189, R91, 0x5410, R90 ;  /* 0x000054105bbd7816 */ /* 0x000fc8000000005a */
[----:B------:R-:W-:Y:S01]  /*17e50*/  @!P2 PRMT R91, R173, 0x5410, RZ ;  /* 0x00005410ad5ba816 */ /* 0x000fe200000000ff */
[----:B------:R-:W-:Y:S02]  /*17e60*/  IMAD.MOV.U32 R173, RZ, RZ, R172 ;  /* 0x000000ffffad7224 */ /* 0x000fe400078e00ac */
[----:B------:R-:W-:Y:S02]  /*17e70*/  IMAD.MOV.U32 R172, RZ, RZ, R170 ;  /* 0x000000ffffac7224 */ /* 0x000fe400078e00aa */
[----:B------:R-:W-:Y:S02]  /*17e80*/  IMAD.MOV.U32 R170, RZ, RZ, R165 ;  /* 0x000000ffffaa7224 */ /* 0x000fe400078e00a5 */
[----:B------:R-:W-:Y:S02]  /*17e90*/  IMAD.MOV.U32 R165, RZ, RZ, R185 ;  /* 0x000000ffffa57224 */ /* 0x000fe400078e00b9 */
[----:B------:R-:W-:Y:S08]  /*17ea0*/  MUFU.EX2 R185, R246 ;  /* 0x000000f600b97308 */ /* 0x000ff00000000800 */
[----:B--2---:R2:W-:Y:S02]  /*17eb0*/  MUFU.EX2 R20, R188 ;  /* 0x000000bc00147308 */ /* 0x0045e40000000800 */
[----:B--2---:R-:W-:-:S02]  /*17ec0*/  PRMT R188, R89, 0x5410, R88 ;  /* 0x0000541059bc7816 */ /* 0x004fc40000000058 */
[----:B------:R-:W-:Y:S01]  /*17ed0*/  @!P6 PRMT R88, R180, 0x5410, RZ ;  /* 0x00005410b458e816 */ /* 0x000fe200000000ff */
[----:B------:R-:W-:-:S03]  /*17ee0*/  IMAD.MOV.U32 R180, RZ, RZ, R184 ;  /* 0x000000ffffb47224 */ /* 0x000fc600078e00b8 */
[----:B------:R2:W-:Y:S02]  /*17ef0*/  MUFU.EX2 R184, R247 ;  /* 0x000000f700b87308 */ /* 0x0005e40000000800 */
[----:B--2---:R-:W2:Y:S04]  /*17f00*/  LDL.LU R247, [R1+0x424] ;  /* 0x0004240001f77983 */ /* 0x004ea80000300800 */
[----:B------:R-:W2:Y:S01]  /*17f10*/  LDL.LU R246, [R1+0x420] ;  /* 0x0004200001f67983 */ /* 0x000ea20000300800 */
[----:B----4-:R-:W-:Y:S01]  /*17f20*/  LOP3.LUT R2, R0, 0xff, RZ, 0xc0, !PT ;  /* 0x000000ff00027812 */ /* 0x010fe200078ec0ff */
[----:B------:R-:W-:-:S03]  /*17f30*/  @!P4 HFMA2.BF16_V2 R174, -RZ.H0_H0, RZ.H0_H0, -R90.H0_H0 ;  /* 0x200000ffffaec231 */ /* 0x000fc6000034095a */
[C---:B------:R-:W-:Y:S02]  /*17f40*/  ISETP.GE.U32.AND P2, PT, R217.reuse, R2, PT ;  /* 0x00000002d900720c */ /* 0x040fe40003f46070 */
[----:B------:R-:W-:Y:S02]  /*17f50*/  SHF.R.U32.HI R2, RZ, 0x18, R0 ;  /* 0x00000018ff027819 */ /* 0x000fe40000011600 */
[----:B------:R-:W-:Y:S01]  /*17f60*/  LOP3.LUT R0, R0, 0xffff, RZ, 0xc0, !PT ;  /* 0x0000ffff00007812 */ /* 0x000fe200078ec0ff */
[----:B------:R-:W-:Y:S01]  /*17f70*/  @!P1 HFMA2.BF16_V2 R175, -RZ.H0_H0, RZ.H0_H0, -R89.H0_H0 ;  /* 0x200000ffffaf9231 */ /* 0x000fe20000340959 */
[----:B------:R-:W-:Y:S02]  /*17f80*/  @!P4 PRMT R90, R174, 0x5410, RZ ;  /* 0x00005410ae5ac816 */ /* 0x000fe400000000ff */
[----:B------:R-:W-:Y:S02]  /*17f90*/  ISETP.GE.U32.AND P4, PT, R217, R2, PT ;  /* 0x00000002d900720c */ /* 0x000fe40003f86070 */
[----:B------:R-:W-:-:S02]  /*17fa0*/  LOP3.LUT R2, R14, 0xff, RZ, 0xc0, !PT ;  /* 0x000000ff0e027812 */ /* 0x000fc400078ec0ff */
[----:B------:R-:W-:Y:S02]  /*17fb0*/  SHF.R.U32.HI R0, RZ, 0x8, R0 ;  /* 0x00000008ff007819 */ /* 0x000fe40000011600 */
[----:B------:R-:W-:Y:S02]  /*17fc0*/  PRMT R14, R5, 0x7610, R14 ;  /* 0x00007610050e7816 */ /* 0x000fe4000000000e */
[----:B------:R-:W-:Y:S01]  /*17fd0*/  F2FP.BF16.PACK_AB R15, R15, R30 ;  /* 0x0000001e0f0f723e */ /* 0x000fe200000010ff */
[----:B------:R-:W4:Y:S01]  /*17fe0*/  MUFU.EX2 R5, R196 ;  /* 0x000000c400057308 */ /* 0x000f220000000800 */
[----:B------:R-:W-:Y:S02]  /*17ff0*/  @!P1 PRMT R89, R175, 0x5410, RZ ;  /* 0x00005410af599816 */ /* 0x000fe400000000ff */
[----:B------:R-:W-:Y:S01]  /*18000*/  ISETP.GE.U32.AND P1, PT, R217, R2, PT ;  /* 0x00000002d900720c */ /* 0x000fe20003f26070 */
[----:B------:R-:W-:Y:S01]  /*18010*/  IMAD.MOV.U32 R2, RZ, RZ, R4 ;  /* 0x000000ffff027224 */ /* 0x000fe200078e0004 */
[----:B------:R-:W-:-:S02]  /*18020*/  LOP3.LUT R0, R0, 0xffff, RZ, 0xc0, !PT ;  /* 0x0000ffff00007812 */ /* 0x000fc400078ec0ff */
[----:B------:R-:W-:Y:S01]  /*18030*/  PRMT R87, R15, 0x7610, R87 ;  /* 0x000076100f577816 */ /* 0x000fe20000000057 */
[----:B------:R1:W1:Y:S01]  /*18040*/  MUFU.EX2 R4, R197 ;  /* 0x000000c500047308 */ /* 0x0002620000000800 */
[----:B------:R-:W-:Y:S02]  /*18050*/  ISETP.GE.U32.AND P6, PT, R217, R0, PT ;  /* 0x00000000d900720c */ /* 0x000fe40003fc6070 */
[----:B------:R-:W-:Y:S01]  /*18060*/  SHF.R.U32.HI R0, RZ, 0x8, R17 ;  /* 0x00000008ff007819 */ /* 0x000fe20000011611 */
[----:B------:R-:W-:Y:S01]  /*18070*/  @!P2 HFMA2.BF16_V2 R181, -RZ.H0_H0, RZ.H0_H0, -R87.H0_H0 ;  /* 0x200000ffffb5a231 */ /* 0x000fe20000340957 */
[----:B------:R-:W-:Y:S02]  /*18080*/  PRMT R86, R15, 0x7632, R86 ;  /* 0x000076320f567816 */ /* 0x000fe40000000056 */
[----:B------:R-:W-:Y:S01]  /*18090*/  LOP3.LUT R0, R0, 0xffff, RZ, 0xc0, !PT ;  /* 0x0000ffff00007812 */ /* 0x000fe200078ec0ff */
[----:B---3--:R-:W3:Y:S01]  /*180a0*/  MUFU.EX2 R21, R21 ;  /* 0x0000001500157308 */ /* 0x008ee20000000800 */
[----:B------:R-:W-:Y:S01]  /*180b0*/  IMAD.MOV.U32 R17, RZ, RZ, R2 ;  /* 0x000000ffff117224 */ /* 0x000fe200078e0002 */
[----:B-1----:R-:W-:-:S02]  /*180c0*/  PRMT R197, R87, 0x5410, R86 ;  /* 0x0000541057c57816 */ /* 0x002fc40000000056 */
[----:B------:R-:W-:Y:S02]  /*180d0*/  @!P2 PRMT R87, R181, 0x5410, RZ ;  /* 0x00005410b557a816 */ /* 0x000fe400000000ff */
[----:B------:R-:W-:Y:S01]  /*180e0*/  ISETP.GE.U32.AND P2, PT, R217, R0, PT ;  /* 0x00000000d900720c */ /* 0x000fe20003f46070 */
[----:B----4-:R-:W-:Y:S01]  /*180f0*/  FADD.FTZ R0, R5, R31 ;  /* 0x0000001f05007221 */ /* 0x010fe20000010000 */
[C---:B------:R-:W-:Y:S01]  /*18100*/  F2FP.BF16.PACK_AB R26, R4.reuse, R5 ;  /* 0x00000005041a723e */ /* 0x040fe200000010ff */
[----:B------:R-:W1:Y:S02]  /*18110*/  MUFU.EX2 R22, R22 ;  /* 0x0000001600167308 */ /* 0x000e640000000800 */
[----:B------:R-:W-:Y:S02]  /*18120*/  FADD.FTZ R2, R4, R0 ;  /* 0x0000000004027221 */ /* 0x000fe40000010000 */
[----:B---3--:R-:W-:Y:S01]  /*18130*/  FADD.FTZ R0, R21, R32 ;  /* 0x0000002015007221 */ /* 0x008fe20000010000 */
[----:B------:R-:W-:-:S02]  /*18140*/  PRMT R83, R3, 0x7610, R83 ;  /* 0x0000761003537816 */ /* 0x000fc40000000053 */
[----:B------:R-:W-:Y:S01]  /*18150*/  PRMT R82, R3, 0x7632, R82 ;  /* 0x0000763203527816 */ /* 0x000fe20000000052 */
[----:B------:R-:W-:Y:S01]  /*18160*/  FADD.FTZ R3, R20, R0 ;  /* 0x0000000014037221 */ /* 0x000fe20000010000 */
[----:B------:R-:W-:-:S04]  /*18170*/  F2FP.BF16.PACK_AB R0, R185, R184 ;  /* 0x000000b8b900723e */ /* 0x000fc800000010ff */
[C---:B------:R-:W-:Y:S02]  /*18180*/  PRMT R80, R0.reuse, 0x7610, R80 ;  /* 0x0000761000507816 */ /* 0x040fe40000000050 */
[----:B------:R-:W-:Y:S01]  /*18190*/  PRMT R81, R0, 0x7632, R81 ;  /* 0x0000763200517816 */ /* 0x000fe20000000051 */
[----:B-1----:R-:W-:Y:S01]  /*181a0*/  FADD.FTZ R0, R22, R3 ;  /* 0x0000000316007221 */ /* 0x002fe20000010000 */
[----:B------:R-:W-:-:S04]  /*181b0*/  F2FP.BF16.PACK_AB R16, R16, R27 ;  /* 0x0000001b1010723e */ /* 0x000fc800000010ff */
[C---:B------:R-:W-:Y:S02]  /*181c0*/  PRMT R85, R16.reuse, 0x7610, R85 ;  /* 0x0000761010557816 */ /* 0x040fe40000000055 */
[----:B------:R-:W-:Y:S02]  /*181d0*/  PRMT R84, R16, 0x7632, R84 ;  /* 0x0000763210547816 */ /* 0x000fe40000000054 */
[----:B------:R-:W-:Y:S01]  /*181e0*/  PRMT R16, R14, 0x7610, R16 ;  /* 0x000076100e107816 */ /* 0x000fe20000000010 */
[----:B--2---:R-:W1:Y:S02]  /*181f0*/  MUFU.EX2 R4, R247 ;  /* 0x000000f700047308 */ /* 0x004e640000000800 */
[----:B-1----:R-:W-:Y:S01]  /*18200*/  F2FP.BF16.PACK_AB R31, R4, R22 ;  /* 0x00000016041f723e */ /* 0x002fe200000010ff */
[----:B------:R-:W2:Y:S01]  /*18210*/  LDL.LU R247, [R1+0x41c] ;  /* 0x00041c0001f77983 */ /* 0x000ea20000300800 */
[----:B------:R-:W-:-:S03]  /*18220*/  IMAD.MOV.U32 R22, RZ, RZ, R23 ;  /* 0x000000ffff167224 */ /* 0x000fc600078e0017 */
[----:B------:R-:W3:Y:S01]  /*18230*/  LDL.LU R23, [R1+0x194] ;  /* 0x0001940001177983 */ /* 0x000ee20000300800 */
[----:B------:R-:W1:Y:S08]  /*18240*/  MUFU.EX2 R14, R200 ;  /* 0x000000c8000e7308 */ /* 0x000e700000000800 */
[----:B------:R-:W4:Y:S01]  /*18250*/  MUFU.EX2 R5, R202 ;  /* 0x000000ca00057308 */ /* 0x000f220000000800 */
[----:B------:R-:W-:-:S02]  /*18260*/  LOP3.LUT R18, R29, R232, R214, 0x96, !PT ;  /* 0x000000e81d127212 */ /* 0x000fc400078e96d6 */
[----:B------:R-:W-:Y:S01]  /*18270*/  F2FP.BF16.PACK_AB R29, R20, R21 ;  /* 0x00000015141d723e */ /* 0x000fe200000010ff */
[----:B-1----:R-:W-:Y:S01]  /*18280*/  FADD.FTZ R2, R14, R2 ;  /* 0x000000020e027221 */ /* 0x002fe20000010000 */
[----:B------:R-:W-:Y:S02]  /*18290*/  LOP3.LUT R19, R125, R233, R28, 0x96, !PT ;  /* 0x000000e97d137212 */ /* 0x000fe400078e961c */
[----:B------:R-:W-:Y:S01]  /*182a0*/  PRMT R15, R16, 0x7610, R15 ;  /* 0x00007610100f7816 */ /* 0x000fe2000000000f */
[C---:B----4-:R-:W-:Y:S02]  /*182b0*/  FADD.FTZ R20, R5.reuse, R2 ;  /* 0x0000000205147221 */ /* 0x050fe40000010000 */
[----:B------:R-:W-:Y:S01]  /*182c0*/  IMAD.WIDE.U32 R2, R18, -0x2daee0ad, RZ ;  /* 0xd2511f5312027825 */ /* 0x000fe200078e00ff */
[----:B------:R-:W-:Y:S02]  /*182d0*/  F2FP.BF16.PACK_AB R30, R5, R14 ;  /* 0x0000000e051e723e */ /* 0x000fe400000010ff */
[----:B------:R-:W-:Y:S01]  /*182e0*/  PRMT R18, R15, 0x7610, R18 ;  /* 0x000076100f127816 */ /* 0x000fe20000000012 */
[----:B------:R-:W-:Y:S01]  /*182f0*/  FADD.FTZ R21, R4, R0 ;  /* 0x0000000004157221 */ /* 0x000fe20000010000 */
[----:B------:R-:W-:Y:S01]  /*18300*/  LOP3.LUT R0, R3, R234, R246, 0x96, !PT ;  /* 0x000000ea03007212 */ /* 0x000fe200078e96f6 */
[----:B------:R-:W-:-:S04]  /*18310*/  IMAD.WIDE.U32 R14, R19, -0x2daee0ad, RZ ;  /* 0xd2511f53130e7825 */ /* 0x000fc800078e00ff */
[----:B------:R-:W-:Y:S01]  /*18320*/  IMAD.WIDE.U32 R4, R0, -0x326172a9, RZ ;  /* 0xcd9e8d5700047825 */ /* 0x000fe200078e00ff */
[----:B------:R-:W-:-:S03]  /*18330*/  LOP3.LUT R0, R15, R241, R2, 0x96, !PT ;  /* 0x000000f10f007212 */ /* 0x000fc600078e9602 */
[----:B------:R-:W-:Y:S01]  /*18340*/  IMAD.MOV.U32 R19, RZ, RZ, R17 ;  /* 0x000000ffff137224 */ /* 0x000fe200078e0011 */
[----:B------:R-:W-:Y:S01]  /*18350*/  LOP3.LUT R3, R5, R231, R124, 0x96, !PT ;  /* 0x000000e705037212 */ /* 0x000fe200078e967c */
[----:B------:R-:W-:-:S04]  /*18360*/  IMAD.WIDE.U32 R16, R0, -0x326172a9, RZ ;  /* 0xcd9e8d5700107825 */ /* 0x000fc800078e00ff */
[----:B------:R-:W-:Y:S01]  /*18370*/  IMAD.WIDE.U32 R2, R3, -0x2daee0ad, RZ ;  /* 0xd2511f5303027825 */ /* 0x000fe200078e00ff */
[----:B------:R-:W-:-:S04]  /*18380*/  LOP3.LUT R0, R17, R240, R4, 0x96, !PT ;  /* 0x000000f011007212 */ /* 0x000fc800078e9604 */
[----:B------:R-:W-:Y:S01]  /*18390*/  LOP3.LUT R3, R3, R239, R14, 0x96, !PT ;  /* 0x000000ef03037212 */ /* 0x000fe200078e960e */
[----:B------:R-:W-:-:S05]  /*183a0*/  IMAD.WIDE.U32 R14, R0, -0x2daee0ad, RZ ;  /* 0xd2511f53000e7825 */ /* 0x000fca00078e00ff */
        /* <DEDUP_REMOVED lines=11> */
[----:B------:R-:W-:Y:S01]  /*18460*/  SHF.R.U32.HI R4, RZ, 0x8, R4 ;  /* 0x00000008ff047819 */ /* 0x000fe20000011604 */
[----:B------:R-:W-:Y:S01]  /*18470*/  @!P3 HFMA2.BF16_V2 R191, -RZ.H0_H0, RZ.H0_H0, -R83.H0_H0 ;  /* 0x200000ffffbfb231 */ /* 0x000fe20000340953 */
[----:B------:R-:W-:Y:S02]  /*18480*/  @!P5 PRMT R85, R186, 0x5410, RZ ;  /* 0x00005410ba55d816 */ /* 0x000fe400000000ff */
[----:B------:R-:W-:Y:S01]  /*18490*/  LOP3.LUT R4, R4, 0xffff, RZ, 0xc0, !PT ;  /* 0x0000ffff04047812 */ /* 0x000fe200078ec0ff */
[----:B------:R-:W-:Y:S01]  /*184a0*/  @!P2 HFMA2.BF16_V2 R190, -RZ.H0_H0, RZ.H0_H0, -R82.H0_H0 ;  /* 0x200000ffffbea231 */ /* 0x000fe20000340952 */
[----:B------:R-:W-:Y:S01]  /*184b0*/  PRMT R186, R83, 0x5410, R82 ;  /* 0x0000541053ba7816 */ /* 0x000fe20000000052 */
[----:B------:R-:W-:Y:S01]  /*184c0*/  @!P0 HFMA2.BF16_V2 R192, -RZ.H0_H0, RZ.H0_H0, -R81.H0_H0 ;  /* 0x200000ffffc08231 */ /* 0x000fe20000340951 */
[----:B------:R-:W-:Y:S02]  /*184d0*/  @!P3 PRMT R83, R191, 0x5410, RZ ;  /* 0x00005410bf53b816 */ /* 0x000fe400000000ff */
[----:B------:R-:W-:-:S02]  /*184e0*/  ISETP.GE.U32.AND P3, PT, R217, R4, PT ;  /* 0x00000004d900720c */ /* 0x000fc40003f66070 */
[--C-:B------:R-:W-:Y:S02]  /*184f0*/  SHF.R.U32.HI R4, RZ, 0x10, R0.reuse ;  /* 0x00000010ff047819 */ /* 0x100fe40000011600 */
[----:B------:R-:W-:Y:S02]  /*18500*/  SHF.R.U32.HI R0, RZ, 0x18, R0 ;  /* 0x00000018ff007819 */ /* 0x000fe40000011600 */
[----:B------:R-:W-:Y:S02]  /*18510*/  @!P2 PRMT R82, R190, 0x5410, RZ ;  /* 0x00005410be52a816 */ /* 0x000fe400000000ff */
[----:B------:R-:W-:Y:S01]  /*18520*/  PRMT R190, R80, 0x5410, R81 ;  /* 0x0000541050be7816 */ /* 0x000fe20000000051 */
[----:B------:R-:W-:Y:S01]  /*18530*/  IMAD.MOV.U32 R15, RZ, RZ, R19 ;  /* 0x000000ffff0f7224 */ /* 0x000fe200078e0013 */
[----:B------:R-:W-:Y:S02]  /*18540*/  @!P0 PRMT R81, R192, 0x5410, RZ ;  /* 0x00005410c0518816 */ /* 0x000fe400000000ff */
[----:B------:R-:W-:Y:S01]  /*18550*/  ISETP.GE.U32.AND P0, PT, R217, R0, PT ;  /* 0x00000000d900720c */ /* 0x000fe20003f06070 */
[----:B------:R-:W1:Y:S01]  /*18560*/  MUFU.EX2 R24, R24 ;  /* 0x0000001800187308 */ /* 0x000e620000000800 */
[----:B------:R-:W-:-:S02]  /*18570*/  LOP3.LUT R0, R2, 0xff, RZ, 0xc0, !PT ;  /* 0x000000ff02007812 */ /* 0x000fc400078ec0ff */
[----:B------:R-:W-:Y:S01]  /*18580*/  LOP3.LUT R4, R4, 0xff, RZ, 0xc0, !PT ;  /* 0x000000ff04047812 */ /* 0x000fe200078ec0ff */
[----:B------:R-:W-:Y:S01]  /*18590*/  @!P6 HFMA2.BF16_V2 R182, -RZ.H0_H0, RZ.H0_H0, -R86.H0_H0 ;  /* 0x200000ffffb6e231 */ /* 0x000fe20000340956 */
[----:B------:R-:W-:Y:S02]  /*185a0*/  ISETP.GE.U32.AND P2, PT, R217, R0, PT ;  /* 0x00000000d900720c */ /* 0x000fe40003f46070 */
[----:B------:R-:W-:Y:S01]  /*185b0*/  LOP3.LUT R5, R5, R238, R16, 0x96, !PT ;  /* 0x000000ee05057212 */ /* 0x000fe200078e9610 */
[----:B------:R-:W4:Y:S01]  /*185c0*/  MUFU.EX2 R15, R15 ;  /* 0x0000000f000f7308 */ /* 0x000f220000000800 */
[----:B------:R-:W-:Y:S02]  /*185d0*/  ISETP.GE.U32.AND P5, PT, R217, R4, PT ;  /* 0x00000004d900720c */ /* 0x000fe40003fa6070 */
[--C-:B------:R-:W-:Y:S02]  /*185e0*/  SHF.R.U32.HI R0, RZ, 0x18, R2.reuse ;  /* 0x00000018ff007819 */ /* 0x100fe40000011602 */
[----:B------:R-:W-:Y:S01]  /*185f0*/  SHF.R.U32.HI R4, RZ, 0x10, R2 ;  /* 0x00000010ff047819 */ /* 0x000fe20000011602 */
[----:B------:R-:W-:Y:S01]  /*18600*/  @!P1 HFMA2.BF16_V2 R193, -RZ.H0_H0, RZ.H0_H0, -R80.H0_H0 ;  /* 0x200000ffffc19231 */ /* 0x000fe20000340950 */
[----:B------:R-:W-:-:S02]  /*18610*/  @!P6 PRMT R86, R182, 0x5410, RZ ;  /* 0x00005410b656e816 */ /* 0x000fc400000000ff */
[----:B------:R-:W-:Y:S01]  /*18620*/  LOP3.LUT R19, R2, 0xffff, RZ, 0xc0, !PT ;  /* 0x0000ffff02137812 */ /* 0x000fe200078ec0ff */
[----:B------:R-:W-:Y:S01]  /*18630*/  IMAD.WIDE.U32 R2, R5, -0x2daee0ad, RZ ;  /* 0xd2511f5305027825 */ /* 0x000fe200078e00ff */
[----:B------:R-:W-:Y:S02]  /*18640*/  ISETP.GE.U32.AND P6, PT, R217, R0, PT ;  /* 0x00000000d900720c */ /* 0x000fe40003fc6070 */
[----:B------:R-:W-:Y:S02]  /*18650*/  LOP3.LUT R0, R4, 0xff, RZ, 0xc0, !PT ;  /* 0x000000ff04007812 */ /* 0x000fe400078ec0ff */
[----:B------:R-:W-:Y:S01]  /*18660*/  @!P1 PRMT R80, R193, 0x5410, RZ ;  /* 0x00005410c1509816 */ /* 0x000fe200000000ff */
[----:B------:R-:W-:Y:S01]  /*18670*/  MUFU.EX2 R22, R22 ;  /* 0x0000001600167308 */ /* 0x000fe20000000800 */
[----:B------:R-:W-:Y:S02]  /*18680*/  ISETP.GE.U32.AND P1, PT, R217, R0, PT ;  /* 0x00000000d900720c */ /* 0x000fe40003f26070 */
[----:B------:R-:W-:-:S02]  /*18690*/  LOP3.LUT R0, R3, R237, R14, 0x96, !PT ;  /* 0x000000ed03007212 */ /* 0x000fc400078e960e */
[C---:B------:R-:W-:Y:S02]  /*186a0*/  LOP3.LUT R16, R2.reuse, 0xffff, RZ, 0xc0, !PT ;  /* 0x0000ffff02107812 */ /* 0x040fe400078ec0ff */
[----:B------:R-:W-:Y:S02]  /*186b0*/  LOP3.LUT R5, R2, 0xff, RZ, 0xc0, !PT ;  /* 0x000000ff02057812 */ /* 0x000fe400078ec0ff */
[--C-:B------:R-:W-:Y:S02]  /*186c0*/  SHF.R.U32.HI R14, RZ, 0x10, R2.reuse ;  /* 0x00000010ff0e7819 */ /* 0x100fe40000011602 */
[----:B------:R-:W-:Y:S01]  /*186d0*/  SHF.R.U32.HI R3, RZ, 0x18, R2 ;  /* 0x00000018ff037819 */ /* 0x000fe20000011602 */
[----:B-1----:R-:W-:Y:S01]  /*186e0*/  FADD.FTZ R2, R24, R20 ;  /* 0x0000001418027221 */ /* 0x002fe20000010000 */
[----:B------:R-:W-:Y:S02]  /*186f0*/  PRMT R181, R18, 0x7610, R181 ;  /* 0x0000761012b57816 */ /* 0x000fe400000000b5 */
[----:B------:R-:W-:Y:S01]  /*18700*/  PRMT R76, R12, 0x7610, R76 ;  /* 0x000076100c4c7816 */ /* 0x000fe2000000004c */
[--C-:B----4-:R-:W-:Y:S01]  /*18710*/  FADD.FTZ R4, R15, R2.reuse ;  /* 0x000000020f047221 */ /* 0x110fe20000010000 */
[----:B------:R-:W-:-:S02]  /*18720*/  PRMT R2, R219, 0x7610, R2 ;  /* 0x00007610db027816 */ /* 0x000fc40000000002 */
[----:B------:R-:W-:Y:S01]  /*18730*/  F2FP.BF16.PACK_AB R25, R15, R24 ;  /* 0x000000180f19723e */ /* 0x000fe200000010ff */
[----:B------:R1:W4:Y:S01]  /*18740*/  LDL.LU R219, [R1+0x418] ;  /* 0x0004180001db7983 */ /* 0x0003220000300800 */
[----:B------:R-:W-:Y:S01]  /*18750*/  PRMT R191, R181, 0x7610, R191 ;  /* 0x00007610b5bf7816 */ /* 0x000fe200000000bf */
[----:B------:R-:W-:Y:S01]  /*18760*/  IMAD.MOV.U32 R181, RZ, RZ, R173 ;  /* 0x000000ffffb57224 */ /* 0x000fe200078e00ad */
[----:B------:R-:W-:Y:S01]  /*18770*/  PRMT R15, R2, 0x7610, R15 ;  /* 0x00007610020f7816 */ /* 0x000fe2000000000f */
[----:B------:R-:W-:Y:S01]  /*18780*/  IMAD.MOV.U32 R173, RZ, RZ, R172 ;  /* 0x000000ffffad7224 */ /* 0x000fe200078e00ac */
[----:B------:R-:W-:Y:S01]  /*18790*/  PRMT R77, R11, 0x7610, R77 ;  /* 0x000076100b4d7816 */ /* 0x000fe2000000004d */
[----:B------:R-:W-:Y:S01]  /*187a0*/  @!P3 HFMA2.BF16_V2 R220, -RZ.H0_H0, RZ.H0_H0, -R76.H0_H0 ;  /* 0x200000ffffdcb231 */ /* 0x000fe2000034094c */
[----:B------:R-:W-:Y:S01]  /*187b0*/  IMAD.MOV.U32 R172, RZ, RZ, R171 ;  /* 0x000000ffffac7224 */ /* 0x000fe200078e00ab */
[----:B------:R-:W2:Y:S01]  /*187c0*/  LDL.LU R11, [R1+0x414] ;  /* 0x00041400010b7983 */ /* 0x000ea20000300800 */
[----:B------:R-:W-:Y:S01]  /*187d0*/  IMAD.MOV.U32 R171, RZ, RZ, R165 ;  /* 0x000000ffffab7224 */ /* 0x000fe200078e00a5 */
[----:B------:R-:W-:Y:S01]  /*187e0*/  PRMT R182, R7, 0x7610, R182 ;  /* 0x0000761007b67816 */ /* 0x000fe200000000b6 */
[----:B------:R-:W-:Y:S01]  /*187f0*/  IMAD.MOV.U32 R165, RZ, RZ, R161 ;  /* 0x000000ffffa57224 */ /* 0x000fe200078e00a1 */
[----:B------:R-:W2:Y:S01]  /*18800*/  LDL.LU R12, [R1+0x410] ;  /* 0x00041000010c7983 */ /* 0x000ea20000300800 */
[----:B------:R-:W-:-:S02]  /*18810*/  PRMT R202, R15, 0x7610, R202 ;  /* 0x000076100fca7816 */ /* 0x000fc400000000ca */
[----:B------:R-:W-:Y:S01]  /*18820*/  PRMT R161, R77, 0x5410, R76 ;  /* 0x000054104da17816 */ /* 0x000fe2000000004c */
[----:B------:R-:W2:Y:S01]  /*18830*/  LDL.LU R7, [R1+0x40c] ;  /* 0x00040c0001077983 */ /* 0x000ea20000300800 */
[----:B------:R-:W-:Y:S02]  /*18840*/  PRMT R75, R6, 0x7610, R75 ;  /* 0x00007610064b7816 */ /* 0x000fe4000000004b */
[----:B------:R-:W-:Y:S01]  /*18850*/  @!P3 PRMT R76, R220, 0x5410, RZ ;  /* 0x00005410dc4cb816 */ /* 0x000fe200000000ff */
[----:B------:R-:W2:Y:S01]  /*18860*/  LDL.LU R6, [R1+0x408] ;  /* 0x0004080001067983 */ /* 0x000ea20000300800 */
[----:B------:R-:W-:Y:S02]  /*18870*/  PRMT R62, R141, 0x7610, R62 ;  /* 0x000076108d3e7816 */ /* 0x000fe4000000003e */
[----:B------:R-:W-:Y:S01]  /*18880*/  ISETP.GE.U32.AND P3, PT, R217, R5, PT ;  /* 0x00000005d900720c */ /* 0x000fe20003f66070 */
[----:B------:R-:W2:Y:S01]  /*18890*/  LDL.LU R141, [R1+0x404] ;  /* 0x00040400018d7983 */ /* 0x000ea20000300800 */
[----:B------:R-:W-:Y:S01]  /*188a0*/  MUFU.EX2 R5, R149 ;  /* 0x0000009500057308 */ /* 0x000fe20000000800 */
[----:B------:R-:W-:-:S02]  /*188b0*/  PRMT R73, R152, 0x7610, R73 ;  /* 0x0000761098497816 */ /* 0x000fc40000000049 */
[----:B------:R-:W-:-:S05]  /*188c0*/  PRMT R166, R191, 0x7610, R166 ;  /* 0x00007610bfa67816 */ /* 0x000fca00000000a6 */
[----:B---3--:R-:W3:Y:S02]  /*188d0*/  MUFU.EX2 R23, R23 ;  /* 0x0000001700177308 */ /* 0x008ee40000000800 */
[----:B---3--:R-:W-:-:S04]  /*188e0*/  FADD.FTZ R2, R23, R21 ;  /* 0x0000001517027221 */ /* 0x008fc80000010000 */
[C---:B------:R-:W-:Y:S01]  /*188f0*/  FADD.FTZ R15, R22.reuse, R2 ;  /* 0x00000002160f7221 */ /* 0x040fe20000010000 */
[----:B------:R-:W-:Y:S02]  /*18900*/  SHF.R.U32.HI R2, RZ, 0x8, R19 ;  /* 0x00000008ff027819 */ /* 0x000fe40000011613 */
[----:B------:R3:W1:Y:S01]  /*18910*/  MUFU.EX2 R19, R140 ;  /* 0x0000008c00137308 */ /* 0x0006620000000800 */
[----:B------:R-:W-:Y:S01]  /*18920*/  F2FP.BF16.PACK_AB R24, R22, R23 ;  /* 0x000000171618723e */ /* 0x000fe200000010ff */
[----:B---3--:R-:W3:Y:S04]  /*18930*/  LDL.LU R140, [R1+0x400] ;  /* 0x00040000018c7983 */ /* 0x008ee80000300800 */
[----:B------:R-:W2:Y:S04]  /*18940*/  LDL.LU R149, [R1+0x3fc] ;  /* 0x0003fc0001957983 */ /* 0x000ea80000300800 */
[----:B------:R-:W2:Y:S04]  /*18950*/  LDL.LU R152, [R1+0x3f8] ;  /* 0x0003f80001987983 */ /* 0x000ea80000300800 */
[----:B------:R1:W2:Y:S04]  /*18960*/  LDL.LU.S16 R191, [R1+0xc] ;  /* 0x00000c0001bf7983 */ /* 0x0002a80000300600 */
[----:B------:R1:W2:Y:S01]  /*18970*/  LDL.LU.S16 R22, [R1+0x10] ;  /* 0x0000100001167983 */ /* 0x0002a20000300600 */
[----:B------:R-:W-:-:S02]  /*18980*/  LOP3.LUT R2, R2, 0xffff, RZ, 0xc0, !PT ;  /* 0x0000ffff02027812 */ /* 0x000fc400078ec0ff */
[----:B------:R-:W-:Y:S01]  /*18990*/  PRMT R183, R182, 0x7610, R183 ;  /* 0x00007610b6b77816 */ /* 0x000fe200000000b7 */
[----:B------:R-:W-:Y:S01]  /*189a0*/  IMAD.MOV.U32 R182, RZ, RZ, R181 ;  /* 0x000000ffffb67224 */ /* 0x000fe200078e00b5 */
[----:B------:R-:W-:Y:S01]  /*189b0*/  PRMT R72, R166, 0x7610, R72 ;  /* 0x00007610a6487816 */ /* 0x000fe20000000048 */
[----:B------:R-:W-:Y:S01]  /*189c0*/  IMAD.MOV.U32 R181, RZ, RZ, R173 ;  /* 0x000000ffffb57224 */ /* 0x000fe200078e00ad */
[----:B------:R-:W-:Y:S01]  /*189d0*/  @!P5 HFMA2.BF16_V2 R245, -RZ.H0_H0, RZ.H0_H0, -R62.H0_H0 ;  /* 0x200000fffff5d231 */ /* 0x000fe2000034093e */
[----:B------:R-:W-:Y:S01]  /*189e0*/  IMAD.MOV.U32 R173, RZ, RZ, R172 ;  /* 0x000000ffffad7224 */ /* 0x000fe200078e00ac */
[----:B------:R-:W-:Y:S01]  /*189f0*/  PRMT R158, R202, 0x7610, R158 ;  /* 0x00007610ca9e7816 */ /* 0x000fe2000000009e */
[----:B------:R-:W-:Y:S01]  /*18a00*/  IMAD.MOV.U32 R172, RZ, RZ, R171 ;  /* 0x000000ffffac7224 */ /* 0x000fe200078e00ab */
[----:B------:R-:W3:Y:S01]  /*18a10*/  LDL.LU R166, [R1+0x1a8] ;  /* 0x0001a80001a67983 */ /* 0x000ee20000300800 */
[----:B------:R-:W-:Y:S01]  /*18a20*/  IMAD.MOV.U32 R171, RZ, RZ, R160 ;  /* 0x000000ffffab7224 */ /* 0x000fe200078e00a0 */
[----:B------:R-:W-:-:S02]  /*18a30*/  PRMT R160, R62, 0x5410, R75 ;  /* 0x000054103ea07816 */ /* 0x000fc4000000004b */
[----:B------:R-:W-:Y:S02]  /*18a40*/  @!P5 PRMT R62, R245, 0x5410, RZ ;  /* 0x00005410f53ed816 */ /* 0x000fe400000000ff */
[----:B------:R-:W-:-:S04]  /*18a50*/  PRMT R71, R158, 0x7610, R71 ;  /* 0x000076109e477816 */ /* 0x000fc80000000047 */
[----:B------:R-:W-:Y:S01]  /*18a60*/  PRMT R158, R72, 0x5410, R71 ;  /* 0x00005410489e7816 */ /* 0x000fe20000000047 */
[----:B----4-:R-:W-:-:S05]  /*18a70*/  @!P4 HFMA2.BF16_V2 R219, -RZ.H0_H0, RZ.H0_H0, -R77.H0_H0 ;  /* 0x200000ffffdbc231 */ /* 0x010fca000034094d */
[----:B------:R-:W-:Y:S02]  /*18a80*/  @!P4 PRMT R77, R219, 0x5410, RZ ;  /* 0x00005410db4dc816 */ /* 0x000fe400000000ff */
[----:B------:R-:W-:Y:S02]  /*18a90*/  ISETP.GE.U32.AND P4, PT, R217, R2, PT ;  /* 0x00000002d900720c */ /* 0x000fe40003f86070 */
[----:B------:R-:W-:-:S04]  /*18aa0*/  SHF.R.U32.HI R2, RZ, 0x10, R0 ;  /* 0x00000010ff027819 */ /* 0x000fc80000011600 */
[----:B------:R-:W-:-:S04]  /*18ab0*/  LOP3.LUT R2, R2, 0xff, RZ, 0xc0, !PT ;  /* 0x000000ff02027812 */ /* 0x000fc800078ec0ff */
[----:B------:R-:W-:Y:S01]  /*18ac0*/  ISETP.GE.U32.AND P5, PT, R217, R2, PT ;  /* 0x00000002d900720c */ /* 0x000fe20003fa6070 */
[----:B-1----:R-:W-:Y:S01]  /*18ad0*/  FADD.FTZ R2, R19, R4 ;  /* 0x0000000413027221 */ /* 0x002fe20000010000 */
[----:B--2---:R-:W-:-:S05]  /*18ae0*/  @!P1 HFMA2.BF16_V2 R22, -RZ.H0_H0, RZ.H0_H0, -R72.H0_H0 ;  /* 0x200000ffff169231 */ /* 0x004fca0000340948 */
[----:B------:R-:W-:Y:S02]  /*18af0*/  PRMT R4, R22, 0x7610, R4 ;  /* 0x0000761016047816 */ /* 0x000fe40000000004 */
[----:B------:R1:W2:Y:S02]  /*18b00*/  LDL.LU.S16 R22, [R1+0x14] ;  /* 0x0000140001167983 */ /* 0x0002a40000300600 */
[----:B------:R-:W-:Y:S02]  /*18b10*/  @!P1 PRMT R72, R4, 0x5410, RZ ;  /* 0x0000541004489816 */ /* 0x000fe400000000ff */
[----:B------:R1:W4:Y:S01]  /*18b20*/  LDL.LU.S16 R4, [R1+0x18] ;  /* 0x0000180001047983 */ /* 0x0003220000300600 */
[----:B------:R-:W-:Y:S01]  /*18b30*/  @!P0 HFMA2.BF16_V2 R243, -RZ.H0_H0, RZ.H0_H0, -R75.H0_H0 ;  /* 0x200000fffff38231 */ /* 0x000fe2000034094b */
[----:B------:R-:W-:Y:S01]  /*18b40*/  PRMT R74, R183, 0x7610, R74 ;  /* 0x00007610b74a7816 */ /* 0x000fe2000000004a */
[----:B------:R-:W-:Y:S02]  /*18b50*/  IMAD.MOV.U32 R183, RZ, RZ, R182 ;  /* 0x000000ffffb77224 */ /* 0x000fe400078e00b6 */
[----:B------:R-:W-:Y:S01]  /*18b60*/  IMAD.MOV.U32 R182, RZ, RZ, R181 ;  /* 0x000000ffffb67224 */ /* 0x000fe200078e00b5 */
[----:B------:R-:W-:Y:S01]  /*18b70*/  @!P0 PRMT R75, R243, 0x5410, RZ ;  /* 0x00005410f34b8816 */ /* 0x000fe200000000ff */
[----:B------:R-:W-:Y:S01]  /*18b80*/  @!P2 HFMA2.BF16_V2 R252, -RZ.H0_H0, RZ.H0_H0, -R74.H0_H0 ;  /* 0x200000fffffca231 */ /* 0x000fe2000034094a */
[----:B------:R-:W-:Y:S01]  /*18b90*/  ISETP.GE.U32.AND P0, PT, R217, R3, PT ;  /* 0x00000003d900720c */ /* 0x000fe20003f06070 */
[----:B------:R-:W-:-:S02]  /*18ba0*/  IMAD.MOV.U32 R181, RZ, RZ, R172 ;  /* 0x000000ffffb57224 */ /* 0x000fc400078e00ac */
[----:B------:R-:W-:Y:S02]  /*18bb0*/  IMAD.MOV.U32 R172, RZ, RZ, R171 ;  /* 0x000000ffffac7224 */ /* 0x000fe400078e00ab */
[----:B------:R-:W-:Y:S01]  /*18bc0*/  FADD.FTZ R3, R5, R2 ;  /* 0x0000000205037221 */ /* 0x000fe20000010000 */
[----:B------:R-:W-:Y:S01]  /*18bd0*/  LOP3.LUT R2, R0, 0xff, RZ, 0xc0, !PT ;  /* 0x000000ff00027812 */ /* 0x000fe200078ec0ff */
[----:B------:R-:W-:Y:S02]  /*18be0*/  IMAD.MOV.U32 R171, RZ, RZ, R170 ;  /* 0x000000ffffab7224 */ /* 0x000fe400078e00aa */
[----:B------:R-:W-:Y:S01]  /*18bf0*/  IMAD.MOV.U32 R170, RZ, RZ, R159 ;  /* 0x000000ffffaa7224 */ /* 0x000fe200078e009f */
[----:B------:R-:W-:Y:S02]  /*18c00*/  PRMT R159, R74, 0x5410, R73 ;  /* 0x000054104a9f7816 */ /* 0x000fe40000000049 */
[----:B------:R-:W-:Y:S02]  /*18c10*/  @!P2 PRMT R74, R252, 0x5410, RZ ;  /* 0x00005410fc4aa816 */ /* 0x000fe400000000ff */
[----:B------:R-:W-:Y:S01]  /*18c20*/  ISETP.GE.U32.AND P2, PT, R217, R2, PT ;  /* 0x00000002d900720c */ /* 0x000fe20003f46070 */
[----:B------:R-:W-:Y:S01]  /*18c30*/  @!P4 HFMA2.BF16_V2 R191, -RZ.H0_H0, RZ.H0_H0, -R73.H0_H0 ;  /* 0x200000ffffbfc231 */ /* 0x000fe20000340949 */
[----:B------:R-:W-:-:S02]  /*18c40*/  SHF.R.U32.HI R2, RZ, 0x18, R0 ;  /* 0x00000018ff027819 */ /* 0x000fc40000011600 */
[----:B------:R-:W-:Y:S02]  /*18c50*/  PRMT R70, R50, 0x7610, R70 ;  /* 0x0000761032467816 */ /* 0x000fe40000000046 */
[----:B------:R-:W-:-:S04]  /*18c60*/  PRMT R23, R191, 0x7610, R23 ;  /* 0x00007610bf177816 */ /* 0x000fc80000000017 */
[----:B------:R-:W-:Y:S02]  /*18c70*/  @!P4 PRMT R73, R23, 0x5410, RZ ;  /* 0x000054101749c816 */ /* 0x000fe400000000ff */
[C---:B------:R-:W-:Y:S02]  /*18c80*/  ISETP.GE.U32.AND P4, PT, R217.reuse, R2, PT ;  /* 0x00000002d900720c */ /* 0x040fe40003f86070 */
[----:B------:R-:W-:Y:S02]  /*18c90*/  LOP3.LUT R2, R14, 0xff, RZ, 0xc0, !PT ;  /* 0x000000ff0e027812 */ /* 0x000fe400078ec0ff */
[----:B------:R-:W-:Y:S02]  /*18ca0*/  LOP3.LUT R0, R0, 0xffff, RZ, 0xc0, !PT ;  /* 0x0000ffff00007812 */ /* 0x000fe400078ec0ff */
[----:B------:R-:W-:Y:S02]  /*18cb0*/  ISETP.GE.U32.AND P1, PT, R217, R2, PT ;  /* 0x00000002d900720c */ /* 0x000fe40003f26070 */
[----:B------:R-:W-:-:S02]  /*18cc0*/  SHF.R.U32.HI R0, RZ, 0x8, R0 ;  /* 0x00000008ff007819 */ /* 0x000fc40000011600 */
[----:B------:R-:W-:Y:S01]  /*18cd0*/  PRMT R69, R50, 0x7632, R69 ;  /* 0x0000763232457816 */ /* 0x000fe20000000045 */
[----:B------:R-:W-:Y:S01]  /*18ce0*/  IMAD.MOV.U32 R202, RZ, RZ, R169 ;  /* 0x000000ffffca7224 */ /* 0x000fe200078e00a9 */
[----:B------:R-:W-:Y:S01]  /*18cf0*/  LOP3.LUT R0, R0, 0xffff, RZ, 0xc0, !PT ;  /* 0x0000ffff00007812 */ /* 0x000fe200078ec0ff */
[----:B------:R-:W3:Y:S01]  /*18d00*/  LDL.LU R169, [R1+0x1b4] ;  /* 0x0001b40001a97983 */ /* 0x000ee20000300800 */
[----:B--2---:R-:W-:Y:S02]  /*18d10*/  @!P6 HFMA2.BF16_V2 R22, -RZ.H0_H0, RZ.H0_H0, -R71.H0_H0 ;  /* 0x200000ffff16e231 */ /* 0x004fe40000340947 */
[----:B----4-:R-:W-:-:S03]  /*18d20*/  @!P2 HFMA2.BF16_V2 R4, -RZ.H0_H0, RZ.H0_H0, -R70.H0_H0 ;  /* 0x200000ffff04a231 */ /* 0x010fc60000340946 */
[----:B------:R-:W-:Y:S02]  /*18d30*/  PRMT R20, R22, 0x7610, R20 ;  /* 0x0000761016147816 */ /* 0x000fe40000000014 */
[----:B------:R-:W-:Y:S02]  /*18d40*/  PRMT R2, R4, 0x7610, R2 ;  /* 0x0000761004027816 */ /* 0x000fe40000000002 */
[----:B---3--:R2:W3:Y:S01]  /*18d50*/  MUFU.EX2 R4, R166 ;  /* 0x000000a600047308 */ /* 0x0084e20000000800 */
[----:B------:R-:W-:Y:S02]  /*18d60*/  @!P6 PRMT R71, R20, 0x5410, RZ ;  /* 0x000054101447e816 */ /* 0x000fe400000000ff */
[----:B------:R-:W-:Y:S02]  /*18d70*/  ISETP.GE.U32.AND P6, PT, R217, R0, PT ;  /* 0x00000000d900720c */ /* 0x000fe40003fc6070 */
[----:B------:R-:W-:Y:S02]  /*18d80*/  SHF.R.U32.HI R0, RZ, 0x8, R16 ;  /* 0x00000008ff007819 */ /* 0x000fe40000011610 */
[----:B--2---:R-:W-:-:S02]  /*18d90*/  PRMT R166, R70, 0x5410, R69 ;  /* 0x0000541046a67816 */ /* 0x004fc40000000045 */
[----:B------:R-:W-:Y:S02]  /*18da0*/  @!P2 PRMT R70, R2, 0x5410, RZ ;  /* 0x000054100246a816 */ /* 0x000fe400000000ff */
[----:B------:R1:W2:Y:S04]  /*18db0*/  LDL.LU.S16 R2, [R1+0x1c] ;  /* 0x00001c0001027983 */ /* 0x0002a80000300600 */
[----:B------:R1:W4:Y:S04]  /*18dc0*/  LDL.LU.S16 R20, [R1+0x24] ;  /* 0x0000240001147983 */ /* 0x0003280000300600 */
[----:B------:R1:W3:Y:S01]  /*18dd0*/  LDL.LU.S16 R16, [R1+0x20] ;  /* 0x0000200001107983 */ /* 0x0002e20000300600 */
[----:B------:R-:W-:-:S02]  /*18de0*/  PRMT R68, R201, 0x7610, R68 ;  /* 0x00007610c9447816 */ /* 0x000fc40000000044 */
[----:B------:R-:W-:Y:S02]  /*18df0*/  PRMT R67, R201, 0x7632, R67 ;  /* 0x00007632c9437816 */ /* 0x000fe40000000043 */
[----:B------:R-:W-:Y:S02]  /*18e00*/  LOP3.LUT R0, R0, 0xffff, RZ, 0xc0, !PT ;  /* 0x0000ffff00007812 */ /* 0x000fe400078ec0ff */
[----:B------:R-:W-:Y:S02]  /*18e10*/  F2FP.BF16.PACK_AB R33, R5, R19 ;  /* 0x000000130521723e */ /* 0x000fe400000010ff */
[----:B------:R-:W-:Y:S01]  /*18e20*/  ISETP.GE.U32.AND P2, PT, R217, R0, PT ;  /* 0x00000000d900720c */ /* 0x000fe20003f46070 */
[----:B--2---:R-:W-:Y:S02]  /*18e30*/  @!P6 HFMA2.BF16_V2 R2, -RZ.H0_H0, RZ.H0_H0, -R69.H0_H0 ;  /* 0x200000ffff02e231 */ /* 0x004fe40000340945 */
[----:B----4-:R-:W-:-:S03]  /*18e40*/  @!P5 HFMA2.BF16_V2 R20, -RZ.H0_H0, RZ.H0_H0, -R68.H0_H0 ;  /* 0x200000ffff14d231 */ /* 0x010fc60000340944 */
[----:B------:R-:W-:Y:S01]  /*18e50*/  PRMT R14, R2, 0x7610, R14 ;  /* 0x00007610020e7816 */ /* 0x000fe2000000000e */
[----:B---3--:R-:W-:Y:S01]  /*18e60*/  @!P4 HFMA2.BF16_V2 R16, -RZ.H0_H0, RZ.H0_H0, -R67.H0_H0 ;  /* 0x200000ffff10c231 */ /* 0x008fe20000340943 */
[----:B------:R-:W-:Y:S01]  /*18e70*/  PRMT R5, R20, 0x7610, R5 ;  /* 0x0000761014057816 */ /* 0x000fe20000000005 */
[----:B------:R2:W3:Y:S01]  /*18e80*/  MUFU.EX2 R2, R169 ;  /* 0x000000a900027308 */ /* 0x0004e20000000800 */
[----:B------:R-:W-:Y:S02]  /*18e90*/  @!P6 PRMT R69, R14, 0x5410, RZ ;  /* 0x000054100e45e816 */ /* 0x000fe400000000ff */
[----:B------:R-:W-:Y:S01]  /*18ea0*/  PRMT R0, R16, 0x7610, R0 ;  /* 0x0000761010007816 */ /* 0x000fe20000000000 */
[----:B------:R-:W-:Y:S02]  /*18eb0*/  IMAD.MOV.U32 R20, RZ, RZ, R173 ;  /* 0x000000ffff147224 */ /* 0x000fe400078e00ad */
[----:B------:R-:W-:Y:S02]  /*18ec0*/  IMAD.MOV.U32 R173, RZ, RZ, R162 ;  /* 0x000000ffffad7224 */ /* 0x000fe400078e00a2 */
[----:B------:R4:W1:Y:S01]  /*18ed0*/  MUFU.EX2 R16, R152 ;  /* 0x0000009800107308 */ /* 0x0008620000000800 */
[----:B--2---:R-:W-:-:S07]  /*18ee0*/  IMAD.MOV.U32 R169, RZ, RZ, R165 ;  /* 0x000000ffffa97224 */ /* 0x004fce00078e00a5 */
[----:B------:R2:W-:Y:S01]  /*18ef0*/  MUFU.EX2 R14, R153 ;  /* 0x00000099000e7308 */ /* 0x0005e20000000800 */
[----:B------:R-:W-:Y:S02]  /*18f00*/  PRMT R165, R68, 0x5410, R67 ;  /* 0x0000541044a57816 */ /* 0x000fe40000000043 */
[----:B------:R-:W-:Y:S01]  /*18f10*/  @!P5 PRMT R68, R5, 0x5410, RZ ;  /* 0x000054100544d816 */ /* 0x000fe200000000ff */
[----:B----4-:R-:W4:Y:S04]  /*18f20*/  LDL.LU R152, [R1+0x3f4] ;  /* 0x0003f40001987983 */ /* 0x010f280000300800 */
[----:B--2---:R-:W2:Y:S04]  /*18f30*/  LDL.LU R153, [R1+0x3f0] ;  /* 0x0003f00001997983 */ /* 0x004ea80000300800 */
[----:B------:R1:W2:Y:S04]  /*18f40*/  LDL.LU.S16 R162, [R1+0x44] ;  /* 0x0000440001a27983 */ /* 0x0002a80000300600 */
[----:B------:R1:W2:Y:S04]  /*18f50*/  LDL.LU.S16 R5, [R1+0x40] ;  /* 0x0000400001057983 */ /* 0x0002a80000300600 */
[----:B------:R1:W4:Y:S04]  /*18f60*/  LDL.LU.S16 R23, [R1+0x50] ;  /* 0x0000500001177983 */ /* 0x0003280000300600 */
[----:B------:R1:W4:Y:S01]  /*18f70*/  LDL.LU.S16 R22, [R1+0x4c] ;  /* 0x00004c0001167983 */ /* 0x0003220000300600 */
[----:B------:R-:W-:-:S02]  /*18f80*/  PRMT R65, R40, 0x7632, R65 ;  /* 0x0000763228417816 */ /* 0x000fc40000000041 */
[----:B------:R-:W-:Y:S02]  /*18f90*/  PRMT R61, R41, 0x7632, R61 ;  /* 0x00007632293d7816 */ /* 0x000fe4000000003d */
[----:B------:R-:W-:Y:S01]  /*18fa0*/  @!P4 PRMT R67, R0, 0x5410, RZ ;  /* 0x000054100043c816 */ /* 0x000fe200000000ff */
[----:B------:R-:W-:Y:S01]  /*18fb0*/  FADD.FTZ R0, R4, R15 ;  /* 0x0000000f04007221 */ /* 0x000fe20000010000 */
[----:B---3--:R-:W-:-:S03]  /*18fc0*/  F2FP.BF16.PACK_AB R32, R2, R4 ;  /* 0x000000040220723e */ /* 0x008fc600000010ff */
[----:B------:R-:W-:Y:S01]  /*18fd0*/  FADD.FTZ R0, R2, R0 ;  /* 0x0000000002007221 */ /* 0x000fe20000010000 */
[----:B------:R3:W1:Y:S02]  /*18fe0*/  MUFU.EX2 R4, R148 ;  /* 0x0000009400047308 */ /* 0x0006640000000800 */
[----:B---3--:R-:W3:Y:S01]  /*18ff0*/  LDL.LU R148, [R1+0x3e4] ;  /* 0x0003e40001947983 */ /* 0x008ee20000300800 */
[----:B------:R-:W-:Y:S02]  /*19000*/  PRMT R66, R40, 0x7610, R66 ;  /* 0x0000761028427816 */ /* 0x000fe40000000042 */
[----:B------:R-:W-:Y:S01]  /*19010*/  PRMT R64, R41, 0x7610, R64 ;  /* 0x0000761029407816 */ /* 0x000fe20000000040 */
[----:B------:R-:W-:Y:S01]  /*19020*/  IMAD.MOV.U32 R191, RZ, RZ, R169 ;  /* 0x000000ffffbf7224 */ /* 0x000fe200078e00a9 */
[----:B------:R-:W-:Y:S01]  /*19030*/  LOP3.LUT R17, R35, R232, R214, 0x96, !PT ;  /* 0x000000e823117212 */ /* 0x000fe200078e96d6 */
[----:B------:R-:W-:Y:S01]  /*19040*/  IMAD.MOV.U32 R169, RZ, RZ, R163 ;  /* 0x000000ffffa97224 */ /* 0x000fe200078e00a3 */
[----:B------:R-:W-:-:S02]  /*19050*/  PRMT R163, R66, 0x5410, R65 ;  /* 0x0000541042a37816 */ /* 0x000fc40000000041 */
[----:B------:R-:W-:Y:S01]  /*19060*/  LOP3.LUT R18, R125, R233, R34, 0x96, !PT ;  /* 0x000000e97d127212 */ /* 0x000fe200078e9622 */
[----:B-1----:R-:W-:Y:S01]  /*19070*/  FADD.FTZ R0, R16, R0 ;  /* 0x0000000010007221 */ /* 0x002fe20000010000 */
[----:B------:R-:W-:Y:S01]  /*19080*/  F2FP.BF16.PACK_AB R34, R4, R14 ;  /* 0x0000000e0422723e */ /* 0x000fe200000010ff */
[----:B--2---:R-:W-:Y:S02]  /*19090*/  @!P2 HFMA2.BF16_V2 R5, -RZ.H0_H0, RZ.H0_H0, -R61.H0_H0 ;  /* 0x200000ffff05a231 */ /* 0x004fe4000034093d */
[----:B----4-:R-:W-:-:S03]  /*190a0*/  @!P0 HFMA2.BF16_V2 R22, -RZ.H0_H0, RZ.H0_H0, -R65.H0_H0 ;  /* 0x200000ffff168231 */ /* 0x010fc60000340941 */
[----:B------:R-:W-:Y:S02]  /*190b0*/  PRMT R19, R5, 0x7610, R19 ;  /* 0x0000761005137816 */ /* 0x000fe40000000013 */
[----:B------:R1:W2:Y:S01]  /*190c0*/  MUFU.EX2 R5, R149 ;  /* 0x0000009500057308 */ /* 0x0002a20000000800 */
[----:B------:R-:W-:-:S07]  /*190d0*/  PRMT R2, R22, 0x7610, R2 ;  /* 0x0000761016027816 */ /* 0x000fce0000000002 */
[----:B------:R4:W-:Y:S01]  /*190e0*/  MUFU.EX2 R22, R202 ;  /* 0x000000ca00167308 */ /* 0x0009e20000000800 */
[----:B-1----:R-:W3:Y:S01]  /*190f0*/  LDL.LU R149, [R1+0x3e0] ;  /* 0x0003e00001957983 */ /* 0x002ee20000300800 */
[----:B----4-:R-:W-:Y:S02]  /*19100*/  IMAD.MOV.U32 R202, RZ, RZ, R173 ;  /* 0x000000ffffca7224 */ /* 0x010fe400078e00ad */
[----:B------:R-:W-:Y:S02]  /*19110*/  IMAD.MOV.U32 R173, RZ, RZ, R171 ;  /* 0x000000ffffad7224 */ /* 0x000fe400078e00ab */
[----:B------:R1:W4:Y:S01]  /*19120*/  LDL.LU.S16 R171, [R1+0x68] ;  /* 0x0000680001ab7983 */ /* 0x0003220000300600 */
[----:B------:R-:W-:Y:S02]  /*19130*/  @!P1 HFMA2.BF16_V2 R23, -RZ.H0_H0, RZ.H0_H0, -R66.H0_H0 ;  /* 0x200000ffff179231 */ /* 0x000fe40000340942 */
[----:B------:R-:W-:-:S03]  /*19140*/  @!P3 HFMA2.BF16_V2 R162, -RZ.H0_H0, RZ.H0_H0, -R64.H0_H0 ;  /* 0x200000ffffa2b231 */ /* 0x000fc60000340940 */
[----:B------:R-:W-:Y:S02]  /*19150*/  PRMT R15, R23, 0x7610, R15 ;  /* 0x00007610170f7816 */ /* 0x000fe4000000000f */
[----:B------:R-:W-:Y:S02]  /*19160*/  PRMT R21, R162, 0x7610, R21 ;  /* 0x00007610a2157816 */ /* 0x000fe40000000015 */
[----:B------:R-:W-:Y:S01]  /*19170*/  @!P0 PRMT R65, R2, 0x5410, RZ ;  /* 0x0000541002418816 */ /* 0x000fe200000000ff */
[----:B------:R-:W-:Y:S01]  /*19180*/  FADD.FTZ R2, R14, R3 ;  /* 0x000000030e027221 */ /* 0x000fe20000010000 */
[----:B------:R-:W-:Y:S01]  /*19190*/  @!P1 PRMT R66, R15, 0x5410, RZ ;  /* 0x000054100f429816 */ /* 0x000fe200000000ff */
[----:B------:R-:W-:Y:S01]  /*191a0*/  IMAD.WIDE.U32 R14, R17, -0x2daee0ad, RZ ;  /* 0xd2511f53110e7825 */ /* 0x000fe200078e00ff */
[----:B------:R-:W-:Y:S02]  /*191b0*/  PRMT R162, R64, 0x5410, R61 ;  /* 0x0000541040a27816 */ /* 0x000fe4000000003d */
[----:B------:R-:W-:Y:S01]  /*191c0*/  @!P3 PRMT R64, R21, 0x5410, RZ ;  /* 0x000054101540b816 */ /* 0x000fe200000000ff */
[----:B------:R-:W-:-:S02]  /*191d0*/  IMAD.MOV.U32 R21, RZ, RZ, R20 ;  /* 0x000000ffff157224 */ /* 0x000fc400078e0014 */
[----:B--2---:R-:W-:Y:S01]  /*191e0*/  FADD.FTZ R20, R5, R0 ;  /* 0x0000000005147221 */ /* 0x004fe20000010000 */
[----:B------:R-:W-:Y:S02]  /*191f0*/  LOP3.LUT R0, R15, R234, R246, 0x96, !PT ;  /* 0x000000ea0f007212 */ /* 0x000fe400078e96f6 */
[----:B------:R-:W-:Y:S01]  /*19200*/  @!P2 PRMT R61, R19, 0x5410, RZ ;  /* 0x00005410133da816 */ /* 0x000fe200000000ff */
[----:B------:R-:W-:Y:S01]  /*19210*/  FADD.FTZ R19, R4, R2 ;  /* 0x0000000204137221 */ /* 0x000fe20000010000 */
[----:B------:R-:W-:Y:S01]  /*19220*/  F2FP.BF16.PACK_AB R35, R5, R16 ;  /* 0x000000100523723e */ /* 0x000fe200000010ff */
[----:B------:R-:W-:-:S04]  /*19230*/  IMAD.WIDE.U32 R4, R0, -0x326172a9, RZ ;  /* 0xcd9e8d5700047825 */ /* 0x000fc800078e00ff */
[----:B------:R-:W-:Y:S01]  /*19240*/  IMAD.WIDE.U32 R16, R18, -0x2daee0ad, RZ ;  /* 0xd2511f5312107825 */ /* 0x000fe200078e00ff */
[----:B------:R-:W-:-:S04]  /*19250*/  LOP3.LUT R2, R5, R231, R124, 0x96, !PT ;  /* 0x000000e705027212 */ /* 0x000fc800078e967c */
[----:B------:R-:W-:Y:S01]  /*19260*/  LOP3.LUT R0, R17, R241, R14, 0x96, !PT ;  /* 0x000000f111007212 */ /* 0x000fe200078e960e */
[----:B------:R-:W-:-:S05]  /*19270*/  IMAD.WIDE.U32 R2, R2, -0x2daee0ad, RZ ;  /* 0xd2511f5302027825 */ /* 0x000fca00078e00ff */
[----:B------:R-:W-:Y:S01]  /*19280*/  LOP3.LUT R3, R3, R239, R16, 0x96, !PT ;  /* 0x000000ef03037212 */ /* 0x000fe200078e9610 */
[----:B------:R-:W-:-:S05]  /*19290*/  IMAD.WIDE.U32 R16, R0, -0x326172a9, RZ ;  /* 0xcd9e8d5700107825 */ /* 0x000fca00078e00ff */
[----:B------:R-:W-:-:S05]  /*192a0*/  LOP3.LUT R0, R17, R240, R4, 0x96, !PT ;  /* 0x000000f011007212 */ /* 0x000fca00078e9604 */
        /* <DEDUP_REMOVED lines=13> */
[----:B------:R-:W2:Y:S01]  /*19380*/  MUFU.EX2 R23, R21 ;  /* 0x0000001500177308 */ /* 0x000ea20000000800 */
[----:B------:R-:W-:Y:S02]  /*19390*/  LOP3.LUT R4, R4, 0xff, RZ, 0xc0, !PT ;  /* 0x000000ff04047812 */ /* 0x000fe400078ec0ff */
[----:B------:R-:W-:Y:S02]  /*193a0*/  ISETP.GE.U32.AND P0, PT, R217, R0, PT ;  /* 0x00000000d900720c */ /* 0x000fe40003f06070 */
[----:B------:R-:W-:-:S02]  /*193b0*/  LOP3.LUT R0, R2, 0xff, RZ, 0xc0, !PT ;  /* 0x000000ff02007812 */ /* 0x000fc400078ec0ff */
[----:B------:R-:W-:Y:S02]  /*193c0*/  LOP3.LUT R5, R5, R238, R16, 0x96, !PT ;  /* 0x000000ee05057212 */ /* 0x000fe400078e9610 */
[C---:B------:R-:W-:Y:S01]  /*193d0*/  ISETP.GE.U32.AND P2, PT, R217.reuse, R0, PT ;  /* 0x00000000d900720c */ /* 0x040fe20003f46070 */
[----:B------:R1:W1:Y:S01]  /*193e0*/  MUFU.EX2 R16, R191 ;  /* 0x000000bf00107308 */ /* 0x0002620000000800 */
[----:B------:R-:W-:Y:S02]  /*193f0*/  ISETP.GE.U32.AND P5, PT, R217, R4, PT ;  /* 0x00000004d900720c */ /* 0x000fe40003fa6070 */
[--C-:B------:R-:W-:Y:S02]  /*19400*/  SHF.R.U32.HI R0, RZ, 0x18, R2.reuse ;  /* 0x00000018ff007819 */ /* 0x100fe40000011602 */
[----:B------:R-:W-:Y:S02]  /*19410*/  SHF.R.U32.HI R4, RZ, 0x10, R2 ;  /* 0x00000010ff047819 */ /* 0x000fe40000011602 */
[----:B------:R-:W-:Y:S01]  /*19420*/  LOP3.LUT R17, R2, 0xffff, RZ, 0xc0, !PT ;  /* 0x0000ffff02117812 */ /* 0x000fe200078ec0ff */
[----:B------:R-:W-:Y:S01]  /*19430*/  IMAD.WIDE.U32 R2, R5, -0x2daee0ad, RZ ;  /* 0xd2511f5305027825 */ /* 0x000fe200078e00ff */
[----:B------:R-:W-:Y:S01]  /*19440*/  ISETP.GE.U32.AND P6, PT, R217, R0, PT ;  /* 0x00000000d900720c */ /* 0x000fe20003fc6070 */
[----:B------:R-:W2:Y:S01]  /*19450*/  MUFU.EX2 R21, R183 ;  /* 0x000000b700157308 */ /* 0x000ea20000000800 */
[----:B------:R-:W-:-:S02]  /*19460*/  LOP3.LUT R0, R4, 0xff, RZ, 0xc0, !PT ;  /* 0x000000ff04007812 */ /* 0x000fc400078ec0ff */
[C---:B------:R-:W-:Y:S02]  /*19470*/  LOP3.LUT R15, R2.reuse, 0xffff, RZ, 0xc0, !PT ;  /* 0x0000ffff020f7812 */ /* 0x040fe400078ec0ff */
[----:B------:R-:W-:Y:S01]  /*19480*/  ISETP.GE.U32.AND P1, PT, R217, R0, PT ;  /* 0x00000000d900720c */ /* 0x000fe20003f26070 */
[----:B-1----:R1:W3:Y:S01]  /*19490*/  LDL.LU.S16 R191, [R1+0x8c] ;  /* 0x00008c0001bf7983 */ /* 0x0022e20000300600 */
[----:B------:R-:W-:Y:S02]  /*194a0*/  LOP3.LUT R0, R3, R237, R14, 0x96, !PT ;  /* 0x000000ed03007212 */ /* 0x000fe400078e960e */
[----:B------:R-:W-:Y:S02]  /*194b0*/  LOP3.LUT R4, R2, 0xff, RZ, 0xc0, !PT ;  /* 0x000000ff02047812 */ /* 0x000fe400078ec0ff */
[--C-:B------:R-:W-:Y:S02]  /*194c0*/  SHF.R.U32.HI R14, RZ, 0x10, R2.reuse ;  /* 0x00000010ff0e7819 */ /* 0x100fe40000011602 */
[----:B------:R-:W-:Y:S01]  /*194d0*/  SHF.R.U32.HI R3, RZ, 0x18, R2 ;  /* 0x00000018ff037819 */ /* 0x000fe20000011602 */
[----:B--2---:R-:W-:Y:S01]  /*194e0*/  FADD.FTZ R2, R23, R19 ;  /* 0x0000001317027221 */ /* 0x004fe20000010000 */
[----:B------:R-:W-:-:S03]  /*194f0*/  PRMT R54, R38, 0x7610, R54 ;  /* 0x0000761026367816 */ /* 0x000fc60000000036 */
[----:B------:R-:W-:Y:S02]  /*19500*/  FADD.FTZ R5, R16, R2 ;  /* 0x0000000210057221 */ /* 0x000fe40000010000 */
[----:B------:R-:W-:Y:S01]  /*19510*/  FADD.FTZ R2, R22, R20 ;  /* 0x0000001416027221 */ /* 0x000fe20000010000 */
[----:B------:R-:W-:-:S03]  /*19520*/  F2FP.BF16.PACK_AB R27, R16, R23 ;  /* 0x00000017101b723e */ /* 0x000fc600000010ff */
[----:B------:R-:W-:Y:S01]  /*19530*/  FADD.FTZ R16, R21, R2 ;  /* 0x0000000215107221 */ /* 0x000fe20000010000 */
[----:B------:R-:W-:Y:S01]  /*19540*/  SHF.R.U32.HI R2, RZ, 0x8, R17 ;  /* 0x00000008ff027819 */ /* 0x000fe20000011611 */
[----:B------:R-:W-:Y:S01]  /*19550*/  IMAD.MOV.U32 R183, RZ, RZ, R181 ;  /* 0x000000ffffb77224 */ /* 0x000fe200078e00b5 */
[----:B------:R-:W-:Y:S01]  /*19560*/  PRMT R53, R38, 0x7632, R53 ;  /* 0x0000763226357816 */ /* 0x000fe20000000035 */
[----:B------:R-:W-:Y:S01]  /*19570*/  IMAD.MOV.U32 R181, RZ, RZ, R180 ;  /* 0x000000ffffb57224 */ /* 0x000fe200078e00b4 */
[----:B------:R-:W-:Y:S01]  /*19580*/  LOP3.LUT R2, R2, 0xffff, RZ, 0xc0, !PT ;  /* 0x0000ffff02027812 */ /* 0x000fe200078ec0ff */
[----:B------:R1:W2:Y:S01]  /*19590*/  LDL.LU.S16 R180, [R1+0x90] ;  /* 0x0000900001b47983 */ /* 0x0002a20000300600 */
[----:B----4-:R-:W-:-:S05]  /*195a0*/  @!P4 HFMA2.BF16_V2 R171, -RZ.H0_H0, RZ.H0_H0, -R54.H0_H0 ;  /* 0x200000ffffabc231 */ /* 0x010fca0000340936 */
[----:B------:R-:W-:Y:S02]  /*195b0*/  PRMT R219, R171, 0x7610, R219 ;  /* 0x00007610abdb7816 */ /* 0x000fe400000000db */
[----:B------:R-:W-:Y:S02]  /*195c0*/  PRMT R171, R54, 0x5410, R53 ;  /* 0x0000541036ab7816 */ /* 0x000fe40000000035 */
[----:B------:R-:W-:Y:S02]  /*195d0*/  @!P4 PRMT R54, R219, 0x5410, RZ ;  /* 0x00005410db36c816 */ /* 0x000fe400000000ff */
[----:B------:R-:W-:Y:S02]  /*195e0*/  ISETP.GE.U32.AND P4, PT, R217, R2, PT ;  /* 0x00000002d900720c */ /* 0x000fe40003f86070 */
[----:B------:R1:W4:Y:S01]  /*195f0*/  LDL.LU.S16 R2, [R1+0x98] ;  /* 0x0000980001027983 */ /* 0x0003220000300600 */
[C---:B------:R-:W-:Y:S02]  /*19600*/  PRMT R55, R39.reuse, 0x7632, R55 ;  /* 0x0000763227377816 */ /* 0x040fe40000000037 */
[----:B------:R-:W-:-:S02]  /*19610*/  PRMT R56, R39, 0x7610, R56 ;  /* 0x0000761027387816 */ /* 0x000fc40000000038 */
[C---:B------:R-:W-:Y:S02]  /*19620*/  PRMT R50, R26.reuse, 0x7610, R50 ;  /* 0x000076101a327816 */ /* 0x040fe40000000032 */
[----:B------:R-:W-:Y:S01]  /*19630*/  PRMT R49, R26, 0x7632, R49 ;  /* 0x000076321a317816 */ /* 0x000fe20000000031 */
[----:B---3--:R-:W-:-:S05]  /*19640*/  @!P3 HFMA2.BF16_V2 R191, -RZ.H0_H0, RZ.H0_H0, -R53.H0_H0 ;  /* 0x200000ffffbfb231 */ /* 0x008fca0000340935 */
[----:B------:R-:W-:-:S04]  /*19650*/  PRMT R17, R191, 0x7610, R17 ;  /* 0x00007610bf117816 */ /* 0x000fc80000000011 */
[----:B------:R-:W-:Y:S02]  /*19660*/  @!P3 PRMT R53, R17, 0x5410, RZ ;  /* 0x000054101135b816 */ /* 0x000fe400000000ff */
[----:B------:R3:W-:Y:S01]  /*19670*/  MUFU.EX2 R17, R173 ;  /* 0x000000ad00117308 */ /* 0x0007e20000000800 */
[----:B------:R-:W-:Y:S01]  /*19680*/  ISETP.GE.U32.AND P3, PT, R217, R4, PT ;  /* 0x00000004d900720c */ /* 0x000fe20003f66070 */
[----:B--2---:R-:W-:-:S06]  /*19690*/  @!P0 HFMA2.BF16_V2 R180, -RZ.H0_H0, RZ.H0_H0, -R55.H0_H0 ;  /* 0x200000ffffb48231 */ /* 0x004fcc0000340937 */
[----:B------:R-:W2:Y:S01]  /*196a0*/  MUFU.EX2 R4, R202 ;  /* 0x000000ca00047308 */ /* 0x000ea20000000800 */
[----:B------:R-:W-:Y:S01]  /*196b0*/  PRMT R23, R180, 0x7610, R23 ;  /* 0x00007610b4177816 */ /* 0x000fe20000000017 */
[----:B------:R-:W-:Y:S01]  /*196c0*/  IMAD.MOV.U32 R180, RZ, RZ, R170 ;  /* 0x000000ffffb47224 */ /* 0x000fe200078e00aa */
[----:B------:R-:W-:Y:S01]  /*196d0*/  PRMT R170, R56, 0x5410, R55 ;  /* 0x0000541038aa7816 */ /* 0x000fe20000000037 */
[----:B---3--:R-:W-:Y:S01]  /*196e0*/  IMAD.MOV.U32 R173, RZ, RZ, R169 ;  /* 0x000000ffffad7224 */ /* 0x008fe200078e00a9 */
[----:B------:R-:W-:Y:S01]  /*196f0*/  @!P0 PRMT R55, R23, 0x5410, RZ ;  /* 0x0000541017378816 */ /* 0x000fe200000000ff */
[----:B------:R1:W3:Y:S01]  /*19700*/  LDL.LU.S16 R169, [R1+0x9c] ;  /* 0x00009c0001a97983 */ /* 0x0002e20000300600 */
[----:B------:R-:W-:-:S03]  /*19710*/  ISETP.GE.U32.AND P0, PT, R217, R3, PT ;  /* 0x00000003d900720c */ /* 0x000fc60003f06070 */
[----:B------:R1:W3:Y:S04]  /*19720*/  LDL.LU.S16 R191, [R1+0xa4] ;  /* 0x0000a40001bf7983 */ /* 0x0002e80000300600 */
[----:B------:R1:W3:Y:S01]  /*19730*/  LDL.LU.S16 R23, [R1+0xac] ;  /* 0x0000ac0001177983 */ /* 0x0002e20000300600 */
[----:B--2---:R-:W-:Y:S01]  /*19740*/  F2FP.BF16.PACK_AB R26, R4, R17 ;  /* 0x00000011041a723e */ /* 0x004fe200000010ff */
[----:B----4-:R-:W-:-:S05]  /*19750*/  @!P5 HFMA2.BF16_V2 R2, -RZ.H0_H0, RZ.H0_H0, -R56.H0_H0 ;  /* 0x200000ffff02d231 */ /* 0x010fca0000340938 */
[----:B------:R-:W-:Y:S02]  /*19760*/  PRMT R3, R2, 0x7610, R3 ;  /* 0x0000761002037816 */ /* 0x000fe40000000003 */
[----:B------:R-:W-:-:S04]  /*19770*/  SHF.R.U32.HI R2, RZ, 0x10, R0 ;  /* 0x00000010ff027819 */ /* 0x000fc80000011600 */
[----:B------:R-:W-:Y:S02]  /*19780*/  LOP3.LUT R2, R2, 0xff, RZ, 0xc0, !PT ;  /* 0x000000ff02027812 */ /* 0x000fe400078ec0ff */
[----:B------:R-:W-:Y:S02]  /*19790*/  @!P5 PRMT R56, R3, 0x5410, RZ ;  /* 0x000054100338d816 */ /* 0x000fe400000000ff */
[----:B------:R-:W-:Y:S01]  /*197a0*/  ISETP.GE.U32.AND P5, PT, R217, R2, PT ;  /* 0x00000002d900720c */ /* 0x000fe20003fa6070 */
[----:B------:R-:W-:-:S04]  /*197b0*/  FADD.FTZ R2, R17, R5 ;  /* 0x0000000511027221 */ /* 0x000fc80000010000 */
[----:B------:R-:W-:Y:S02]  /*197c0*/  FADD.FTZ R3, R4, R2 ;  /* 0x0000000204037221 */ /* 0x000fe40000010000 */
[----:B------:R1:W2:Y:S01]  /*197d0*/  LDL.LU.S16 R4, [R1+0xb4] ;  /* 0x0000b40001047983 */ /* 0x0002a20000300600 */
[C---:B------:R-:W-:Y:S02]  /*197e0*/  PRMT R52, R29.reuse, 0x7610, R52 ;  /* 0x000076101d347816 */ /* 0x040fe40000000034 */
[----:B------:R-:W-:Y:S02]  /*197f0*/  LOP3.LUT R2, R0, 0xff, RZ, 0xc0, !PT ;  /* 0x000000ff00027812 */ /* 0x000fe400078ec0ff */
[----:B------:R-:W-:Y:S02]  /*19800*/  PRMT R51, R29, 0x7632, R51 ;  /* 0x000076321d337816 */ /* 0x000fe40000000033 */
[----:B------:R-:W-:Y:S01]  /*19810*/  F2FP.BF16.PACK_AB R28, R21, R22 ;  /* 0x00000016151c723e */ /* 0x000fe200000010ff */
[----:B---3--:R-:W-:-:S02]  /*19820*/  @!P2 HFMA2.BF16_V2 R169, -RZ.H0_H0, RZ.H0_H0, -R50.H0_H0 ;  /* 0x200000ffffa9a231 */ /* 0x008fc40000340932 */
[----:B------:R-:W-:-:S03]  /*19830*/  @!P4 HFMA2.BF16_V2 R191, -RZ.H0_H0, RZ.H0_H0, -R49.H0_H0 ;  /* 0x200000ffffbfc231 */ /* 0x000fc60000340931 */
[----:B------:R-:W-:Y:S02]  /*19840*/  PRMT R200, R169, 0x7610, R200 ;  /* 0x00007610a9c87816 */ /* 0x000fe400000000c8 */
[----:B------:R-:W-:Y:S01]  /*19850*/  PRMT R169, R50, 0x5410, R49 ;  /* 0x0000541032a97816 */ /* 0x000fe20000000031 */
[----:B------:R-:W-:Y:S01]  /*19860*/  @!P1 HFMA2.BF16_V2 R23, -RZ.H0_H0, RZ.H0_H0, -R52.H0_H0 ;  /* 0x200000ffff179231 */ /* 0x000fe20000340934 */
[----:B------:R-:W-:Y:S02]  /*19870*/  @!P2 PRMT R50, R200, 0x5410, RZ ;  /* 0x00005410c832a816 */ /* 0x000fe400000000ff */
[----:B------:R-:W-:Y:S02]  /*19880*/  PRMT R175, R191, 0x7610, R175 ;  /* 0x00007610bfaf7816 */ /* 0x000fe400000000af */
[----:B------:R-:W-:Y:S02]  /*19890*/  ISETP.GE.U32.AND P2, PT, R217, R2, PT ;  /* 0x00000002d900720c */ /* 0x000fe40003f46070 */
[----:B------:R-:W-:-:S02]  /*198a0*/  SHF.R.U32.HI R2, RZ, 0x18, R0 ;  /* 0x00000018ff027819 */ /* 0x000fc40000011600 */
[----:B------:R-:W-:Y:S02]  /*198b0*/  @!P4 PRMT R49, R175, 0x5410, RZ ;  /* 0x00005410af31c816 */ /* 0x000fe400000000ff */
[----:B------:R-:W-:Y:S02]  /*198c0*/  PRMT R21, R23, 0x7610, R21 ;  /* 0x0000761017157816 */ /* 0x000fe40000000015 */
[----:B------:R-:W-:Y:S01]  /*198d0*/  ISETP.GE.U32.AND P4, PT, R217, R2, PT ;  /* 0x00000002d900720c */ /* 0x000fe20003f86070 */
[----:B------:R-:W-:Y:S01]  /*198e0*/  IMAD.MOV.U32 R175, RZ, RZ, R167 ;  /* 0x000000ffffaf7224 */ /* 0x000fe200078e00a7 */
[----:B------:R-:W-:Y:S02]  /*198f0*/  LOP3.LUT R2, R14, 0xff, RZ, 0xc0, !PT ;  /* 0x000000ff0e027812 */ /* 0x000fe400078ec0ff */
[----:B------:R-:W-:Y:S02]  /*19900*/  PRMT R167, R52, 0x5410, R51 ;  /* 0x0000541034a77816 */ /* 0x000fe40000000033 */
[----:B------:R-:W-:-:S02]  /*19910*/  @!P1 PRMT R52, R21, 0x5410, RZ ;  /* 0x0000541015349816 */ /* 0x000fc400000000ff */
[----:B------:R-:W-:Y:S01]  /*19920*/  ISETP.GE.U32.AND P1, PT, R217, R2, PT ;  /* 0x00000002d900720c */ /* 0x000fe20003f26070 */
[----:B--2---:R-:W-:-:S05]  /*19930*/  @!P6 HFMA2.BF16_V2 R4, -RZ.H0_H0, RZ.H0_H0, -R51.H0_H0 ;  /* 0x200000ffff04e231 */ /* 0x004fca0000340933 */
[----:B------:R-:W-:Y:S02]  /*19940*/  PRMT R2, R4, 0x7610, R2 ;  /* 0x0000761004027816 */ /* 0x000fe40000000002 */
[----:B------:R1:W2:Y:S02]  /*19950*/  LDL.LU.S16 R4, [R1+0xc0] ;  /* 0x0000c00001047983 */ /* 0x0002a40000300600 */
[----:B------:R-:W-:Y:S02]  /*19960*/  @!P6 PRMT R51, R2, 0x5410, RZ ;  /* 0x000054100233e816 */ /* 0x000fe400000000ff */
[----:B------:R1:W3:Y:S04]  /*19970*/  LDL.LU.S16 R2, [R1+0xc8] ;  /* 0x0000c80001027983 */ /* 0x0002e80000300600 */
[----:B------:R1:W4:Y:S04]  /*19980*/  LDL.LU.S16 R23, [R1+0xd0] ;  /* 0x0000d00001177983 */ /* 0x0003280000300600 */
[----:B------:R1:W4:Y:S01]  /*19990*/  LDL.LU.S16 R21, [R1+0xcc] ;  /* 0x0000cc0001157983 */ /* 0x0003220000300600 */
[----:B------:R-:W-:-:S04]  /*199a0*/  LOP3.LUT R0, R0, 0xffff, RZ, 0xc0, !PT ;  /* 0x0000ffff00007812 */ /* 0x000fc800078ec0ff */
[----:B------:R-:W-:-:S04]  /*199b0*/  SHF.R.U32.HI R0, RZ, 0x8, R0 ;  /* 0x00000008ff007819 */ /* 0x000fc80000011600 */
[----:B------:R-:W-:-:S04]  /*199c0*/  LOP3.LUT R0, R0, 0xffff, RZ, 0xc0, !PT ;  /* 0x0000ffff00007812 */ /* 0x000fc800078ec0ff */
[----:B------:R-:W-:Y:S02]  /*199d0*/  ISETP.GE.U32.AND P6, PT, R217, R0, PT ;  /* 0x00000000d900720c */ /* 0x000fe40003fc6070 */
[C---:B------:R-:W-:Y:S02]  /*199e0*/  PRMT R46, R30.reuse, 0x7610, R46 ;  /* 0x000076101e2e7816 */ /* 0x040fe4000000002e */
[C---:B------:R-:W-:Y:S02]  /*199f0*/  PRMT R48, R31.reuse, 0x7610, R48 ;  /* 0x000076101f307816 */ /* 0x040fe40000000030 */
[----:B------:R-:W-:Y:S02]  /*19a00*/  PRMT R45, R30, 0x7632, R45 ;  /* 0x000076321e2d7816 */ /* 0x000fe4000000002d */
[----:B------:R-:W-:Y:S01]  /*19a10*/  PRMT R47, R31, 0x7632, R47 ;  /* 0x000076321f2f7816 */ /* 0x000fe2000000002f */
[----:B------:R-:W-:Y:S01]  /*19a20*/  IMAD.MOV.U32 R200, RZ, RZ, R183 ;  /* 0x000000ffffc87224 */ /* 0x000fe200078e00b7 */
[----:B------:R-:W-:Y:S01]  /*19a30*/  SHF.R.U32.HI R0, RZ, 0x8, R15 ;  /* 0x00000008ff007819 */ /* 0x000fe2000001160f */
[----:B------:R-:W-:Y:S01]  /*19a40*/  IMAD.MOV.U32 R183, RZ, RZ, R181 ;  /* 0x000000ffffb77224 */ /* 0x000fe200078e00b5 */
[----:B------:R-:W-:Y:S01]  /*19a50*/  MUFU.EX2 R15, R141 ;  /* 0x0000008d000f7308 */ /* 0x000fe20000000800 */
[----:B------:R-:W-:Y:S01]  /*19a60*/  IMAD.MOV.U32 R181, RZ, RZ, R172 ;  /* 0x000000ffffb57224 */ /* 0x000fe200078e00ac */
[----:B------:R-:W-:Y:S01]  /*19a70*/  LOP3.LUT R0, R0, 0xffff, RZ, 0xc0, !PT ;  /* 0x0000ffff00007812 */ /* 0x000fe200078ec0ff */
[----:B--2---:R-:W-:-:S02]  /*19a80*/  @!P2 HFMA2.BF16_V2 R4, -RZ.H0_H0, RZ.H0_H0, -R46.H0_H0 ;  /* 0x200000ffff04a231 */ /* 0x004fc4000034092e */
[----:B---3--:R-:W-:Y:S02]  /*19a90*/  @!P6 HFMA2.BF16_V2 R2, -RZ.H0_H0, RZ.H0_H0, -R45.H0_H0 ;  /* 0x200000ffff02e231 */ /* 0x008fe4000034092d */
[----:B----4-:R-:W-:Y:S01]  /*19aa0*/  @!P5 HFMA2.BF16_V2 R23, -RZ.H0_H0, RZ.H0_H0, -R48.H0_H0 ;  /* 0x200000ffff17d231 */ /* 0x010fe20000340930 */
[----:B------:R-:W-:Y:S02]  /*19ab0*/  PRMT R174, R4, 0x7610, R174 ;  /* 0x0000761004ae7816 */ /* 0x000fe400000000ae */
[----:B------:R2:W3:Y:S01]  /*19ac0*/  MUFU.EX2 R4, R175 ;  /* 0x000000af00047308 */ /* 0x0004e20000000800 */
[----:B------:R-:W-:Y:S02]  /*19ad0*/  PRMT R14, R2, 0x7610, R14 ;  /* 0x00007610020e7816 */ /* 0x000fe4000000000e */
[----:B------:R-:W-:-:S05]  /*19ae0*/  PRMT R5, R23, 0x7610, R5 ;  /* 0x0000761017057816 */ /* 0x000fca0000000005 */
[----:B------:R4:W1:Y:S01]  /*19af0*/  MUFU.EX2 R2, R140 ;  /* 0x0000008c00027308 */ /* 0x0008620000000800 */
[----:B--2---:R-:W-:Y:S02]  /*19b00*/  PRMT R175, R46, 0x5410, R45 ;  /* 0x000054102eaf7816 */ /* 0x004fe4000000002d */
[----:B------:R-:W-:Y:S02]  /*19b10*/  @!P2 PRMT R46, R174, 0x5410, RZ ;  /* 0x00005410ae2ea816 */ /* 0x000fe400000000ff */
[----:B------:R-:W-:Y:S02]  /*19b20*/  PRMT R174, R48, 0x5410, R47 ;  /* 0x0000541030ae7816 */ /* 0x000fe4000000002f */
[----:B------:R-:W-:Y:S01]  /*19b30*/  @!P5 PRMT R48, R5, 0x5410, RZ ;  /* 0x000054100530d816 */ /* 0x000fe200000000ff */
[----:B----4-:R-:W2:Y:S04]  /*19b40*/  LDL.LU R140, [R1+0x3dc] ;  /* 0x0003dc00018c7983 */ /* 0x010ea80000300800 */
[----:B------:R-:W4:Y:S04]  /*19b50*/  LDL.LU R141, [R1+0x3d8] ;  /* 0x0003d800018d7983 */ /* 0x000f280000300800 */
[----:B------:R2:W2:Y:S04]  /*19b60*/  LDL.LU.S16 R172, [R1+0xd8] ;  /* 0x0000d80001ac7983 */ /* 0x0004a80000300600 */
[----:B------:R2:W2:Y:S01]  /*19b70*/  LDL.LU.S16 R5, [R1+0xd4] ;  /* 0x0000d40001057983 */ /* 0x0004a20000300600 */
[----:B------:R-:W-:Y:S01]  /*19b80*/  @!P4 HFMA2.BF16_V2 R21, -RZ.H0_H0, RZ.H0_H0, -R47.H0_H0 ;  /* 0x200000ffff15c231 */ /* 0x000fe2000034092f */
[----:B------:R-:W-:-:S02]  /*19b90*/  ISETP.GE.U32.AND P2, PT, R217, R0, PT ;  /* 0x00000000d900720c */ /* 0x000fc40003f46070 */
[----:B------:R2:W4:Y:S02]  /*19ba0*/  LDL.LU.S16 R23, [R1+0xe0] ;  /* 0x0000e00001177983 */ /* 0x0005240000300600 */
[----:B------:R-:W-:Y:S02]  /*19bb0*/  PRMT R0, R21, 0x7610, R0 ;  /* 0x0000761015007816 */ /* 0x000fe40000000000 */
[----:B------:R2:W4:Y:S01]  /*19bc0*/  LDL.LU.S16 R21, [R1+0xdc] ;  /* 0x0000dc0001157983 */ /* 0x0005220000300600 */
[----:B------:R-:W-:Y:S02]  /*19bd0*/  PRMT R41, R25, 0x7632, R41 ;  /* 0x0000763219297816 */ /* 0x000fe40000000029 */
[----:B------:R-:W-:Y:S01]  /*19be0*/  @!P4 PRMT R47, R0, 0x5410, RZ ;  /* 0x00005410002fc816 */ /* 0x000fe200000000ff */
[----:B---3--:R-:W-:Y:S01]  /*19bf0*/  FADD.FTZ R0, R4, R16 ;  /* 0x0000001004007221 */ /* 0x008fe20000010000 */
[----:B------:R-:W-:Y:S02]  /*19c00*/  @!P6 PRMT R45, R14, 0x5410, RZ ;  /* 0x000054100e2de816 */ /* 0x000fe400000000ff */
[----:B-1----:R-:W-:Y:S01]  /*19c10*/  F2FP.BF16.PACK_AB R22, R2, R4 ;  /* 0x000000040216723e */ /* 0x002fe200000010ff */
[----:B------:R1:W-:Y:S01]  /*19c20*/  MUFU.EX2 R14, R136 ;  /* 0x00000088000e7308 */ /* 0x0003e20000000800 */
[----:B------:R-:W-:-:S07]  /*19c30*/  PRMT R43, R24, 0x7632, R43 ;  /* 0x00007632182b7816 */ /* 0x000fce000000002b */
[----:B------:R-:W3:Y:S01]  /*19c40*/  MUFU.EX2 R4, R137 ;  /* 0x0000008900047308 */ /* 0x000ee20000000800 */
[----:B------:R-:W-:Y:S01]  /*19c50*/  FADD.FTZ R0, R2, R0 ;  /* 0x0000000002007221 */ /* 0x000fe20000010000 */
[----:B------:R-:W-:Y:S02]  /*19c60*/  PRMT R44, R24, 0x7610, R44 ;  /* 0x00007610182c7816 */ /* 0x000fe4000000002c */
[----:B------:R-:W-:Y:S01]  /*19c70*/  PRMT R42, R25, 0x7610, R42 ;  /* 0x00007610192a7816 */ /* 0x000fe2000000002a */
[----:B------:R-:W-:Y:S01]  /*19c80*/  IMAD.MOV.U32 R202, RZ, RZ, R173 ;  /* 0x000000ffffca7224 */ /* 0x000fe200078e00ad */
[----:B------:R-:W-:Y:S02]  /*19c90*/  LOP3.LUT R18, R37, R232, R214, 0x96, !PT ;  /* 0x000000e825127212 */ /* 0x000fe400078e96d6 */
[----:B------:R-:W-:Y:S01]  /*19ca0*/  PRMT R173, R44, 0x5410, R43 ;  /* 0x000054102cad7816 */ /* 0x000fe2000000002b */
[----:B------:R-:W-:Y:S01]  /*19cb0*/  FADD.FTZ R0, R15, R0 ;  /* 0x000000000f007221 */ /* 0x000fe20000010000 */
[----:B------:R-:W-:Y:S01]  /*19cc0*/  LOP3.LUT R19, R125, R233, R36, 0x96, !PT ;  /* 0x000000e97d137212 */ /* 0x000fe200078e9624 */
[----:B-1----:R-:W4:Y:S01]  /*19cd0*/  LDL.LU R136, [R1+0x3d4] ;  /* 0x0003d40001887983 */ /* 0x002f220000300800 */
[----:B---3--:R-:W-:-:S03]  /*19ce0*/  F2FP.BF16.PACK_AB R24, R4, R14 ;  /* 0x0000000e0418723e */ /* 0x008fc600000010ff */
[----:B------:R-:W3:Y:S01]  /*19cf0*/  LDL.LU R137, [R1+0x3d0] ;  /* 0x0003d00001897983 */ /* 0x000ee20000300800 */
[----:B--2---:R-:W-:-:S05]  /*19d00*/  @!P2 HFMA2.BF16_V2 R5, -RZ.H0_H0, RZ.H0_H0, -R41.H0_H0 ;  /* 0x200000ffff05a231 */ /* 0x004fca0000340929 */
[----:B------:R-:W-:Y:S02]  /*19d10*/  PRMT R17, R5, 0x7610, R17 ;  /* 0x0000761005117816 */ /* 0x000fe40000000011 */
[----:B------:R-:W1:Y:S01]  /*19d20*/  MUFU.EX2 R5, R6 ;  /* 0x0000000600057308 */ /* 0x000e620000000800 */
[----:B----4-:R-:W-:-:S05]  /*19d30*/  @!P0 HFMA2.BF16_V2 R21, -RZ.H0_H0, RZ.H0_H0, -R43.H0_H0 ;  /* 0x200000ffff158231 */ /* 0x010fca000034092b */
[----:B------:R-:W-:Y:S01]  /*19d40*/  PRMT R2, R21, 0x7610, R2 ;  /* 0x0000761015027816 */ /* 0x000fe20000000002 */
[----:B------:R-:W-:-:S03]  /*19d50*/  @!P3 HFMA2.BF16_V2 R172, -RZ.H0_H0, RZ.H0_H0, -R42.H0_H0 ;  /* 0x200000ffffacb231 */ /* 0x000fc6000034092a */
[----:B------:R-:W-:Y:S01]  /*19d60*/  @!P0 PRMT R43, R2, 0x5410, RZ ;  /* 0x00005410022b8816 */ /* 0x000fe200000000ff */
[----:B------:R-:W-:Y:S01]  /*19d70*/  FADD.FTZ R2, R14, R3 ;  /* 0x000000030e027221 */ /* 0x000fe20000010000 */
[C---:B-1----:R-:W-:Y:S01]  /*19d80*/  F2FP.BF16.PACK_AB R60, R5.reuse, R15 ;  /* 0x0000000f053c723e */ /* 0x042fe200000010ff */
[----:B------:R-:W-:Y:S01]  /*19d90*/  IMAD.WIDE.U32 R14, R18, -0x2daee0ad, RZ ;  /* 0xd2511f53120e7825 */ /* 0x000fe200078e00ff */
[----:B------:R-:W-:Y:S01]  /*19da0*/  PRMT R20, R172, 0x7610, R20 ;  /* 0x00007610ac147816 */ /* 0x000fe20000000014 */
[----:B------:R-:W-:Y:S01]  /*19db0*/  @!P1 HFMA2.BF16_V2 R23, -RZ.H0_H0, RZ.H0_H0, -R44.H0_H0 ;  /* 0x200000ffff179231 */ /* 0x000fe2000034092c */
[----:B------:R-:W2:Y:S01]  /*19dc0*/  LDL.LU R6, [R1+0x3cc] ;  /* 0x0003cc0001067983 */ /* 0x000ea20000300800 */
[----:B------:R-:W-:Y:S01]  /*19dd0*/  FADD.FTZ R21, R5, R0 ;  /* 0x0000000005157221 */ /* 0x000fe20000010000 */
[----:B------:R-:W-:Y:S02]  /*19de0*/  LOP3.LUT R0, R15, R234, R246, 0x96, !PT ;  /* 0x000000ea0f007212 */ /* 0x000fe400078e96f6 */
[----:B------:R-:W-:-:S02]  /*19df0*/  PRMT R172, R42, 0x5410, R41 ;  /* 0x000054102aac7816 */ /* 0x000fc40000000029 */
[----:B------:R-:W-:Y:S01]  /*19e00*/  @!P3 PRMT R42, R20, 0x5410, RZ ;  /* 0x00005410142ab816 */ /* 0x000fe200000000ff */
[----:B------:R-:W-:Y:S01]  /*19e10*/  FADD.FTZ R20, R4, R2 ;  /* 0x0000000204147221 */ /* 0x000fe20000010000 */
[----:B------:R-:W-:Y:S01]  /*19e20*/  PRMT R16, R23, 0x7610, R16 ;  /* 0x0000761017107816 */ /* 0x000fe20000000010 */
[----:B------:R-:W-:Y:S01]  /*19e30*/  IMAD.WIDE.U32 R4, R0, -0x326172a9, RZ ;  /* 0xcd9e8d5700047825 */ /* 0x000fe200078e00ff */
[----:B------:R-:W-:Y:S02]  /*19e40*/  @!P2 PRMT R41, R17, 0x5410, RZ ;  /* 0x000054101129a816 */ /* 0x000fe400000000ff */
[----:B------:R-:W-:Y:S01]  /*19e50*/  @!P1 PRMT R44, R16, 0x5410, RZ ;  /* 0x00005410102c9816 */ /* 0x000fe200000000ff */
[----:B------:R-:W-:Y:S01]  /*19e60*/  IMAD.WIDE.U32 R16, R19, -0x2daee0ad, RZ ;  /* 0xd2511f5313107825 */ /* 0x000fe200078e00ff */
[----:B------:R-:W-:-:S04]  /*19e70*/  LOP3.LUT R2, R5, R231, R124, 0x96, !PT ;  /* 0x000000e705027212 */ /* 0x000fc800078e967c */
[----:B------:R-:W-:Y:S01]  /*19e80*/  LOP3.LUT R0, R17, R241, R14, 0x96, !PT ;  /* 0x000000f111007212 */ /* 0x000fe200078e960e */
[----:B------:R-:W-:-:S05]  /*19e90*/  IMAD.WIDE.U32 R2, R2, -0x2daee0ad, RZ ;  /* 0xd2511f5302027825 */ /* 0x000fca00078e00ff */
[----:B------:R-:W-:Y:S01]  /*19ea0*/  LOP3.LUT R3, R3, R239, R16, 0x96, !PT ;  /* 0x000000ef03037212 */ /* 0x000fe200078e9610 */
[----:B------:R-:W-:Y:S01]  /*19eb0*/  IMAD.WIDE.U32 R16, R0, -0x326172a9, RZ ;  /* 0xcd9e8d5700107825 */ /* 0x000fe200078e00ff */
[----:B------:R1:W-:Y:S04]  /*19ec0*/  MUFU.EX2 R19, R178 ;  /* 0x000000b200137308 */ /* 0x0003e80000000800 */
[----:B------:R-:W-:Y:S01]  /*19ed0*/  LOP3.LUT R0, R17, R240, R4, 0x96, !PT ;  /* 0x000000f011007212 */ /* 0x000fe200078e9604 */
[----:B------:R-:W-:-:S05]  /*19ee0*/  IMAD.WIDE.U32 R4, R3, -0x326172a9, RZ ;  /* 0xcd9e8d5703047825 */ /* 0x000fca00078e00ff */
[----:B------:R-:W-:Y:S02]  /*19ef0*/  LOP3.LUT R5, R5, R238, R16, 0x96, !PT ;  /* 0x000000ee05057212 */ /* 0x000fe400078e9610 */
[----:B------:R4:W-:Y:S01]  /*19f00*/  MUFU.EX2 R16, R180 ;  /* 0x000000b400107308 */ /* 0x0009e20000000800 */
[----:B-1----:R1:W2:Y:S07]  /*19f10*/  LDL.LU.S16 R178, [R1+0xf4] ;  /* 0x0000f40001b27983 */ /* 0x0022ae0000300600 */
[----:B------:R3:W-:Y:S01]  /*19f20*/  MUFU.EX2 R18, R177 ;  /* 0x000000b100127308 */ /* 0x0007e20000000800 */
[----:B----4-:R-:W-:-:S02]  /*19f30*/  IMAD.MOV.U32 R180, RZ, RZ, R179 ;  /* 0x000000ffffb47224 */ /* 0x010fc400078e00b3 */
[----:B------:R1:W4:Y:S04]  /*19f40*/  LDL.LU.S16 R179, [R1+0x100] ;  /* 0x0001000001b37983 */ /* 0x0003280000300600 */
[----:B---3--:R1:W3:Y:S04]  /*19f50*/  LDL.LU.S16 R177, [R1+0x104] ;  /* 0x0001040001b17983 */ /* 0x0082e80000300600 */
[----:B------:R1:W4:Y:S01]  /*19f60*/  LDL.LU.S16 R191, [R1+0x110] ;  /* 0x0001100001bf7983 */ /* 0x0003220000300600 */
[----:B------:R-:W-:-:S05]  /*19f70*/  IMAD.WIDE.U32 R14, R0, -0x2daee0ad, RZ ;  /* 0xd2511f53000e7825 */ /* 0x000fca00078e00ff */
        /* <DEDUP_REMOVED lines=14> */
[----:B------:R-:W-:Y:S02]  /*1a060*/  LOP3.LUT R17, R2, 0xffff, RZ, 0xc0, !PT ;  /* 0x0000ffff02117812 */ /* 0x000fe400078ec0ff */
[C---:B------:R-:W-:Y:S02]  /*1a070*/  ISETP.GE.U32.AND P2, PT, R217.reuse, R0, PT ;  /* 0x00000000d900720c */ /* 0x040fe40003f46070 */
[--C-:B------:R-:W-:Y:S02]  /*1a080*/  SHF.R.U32.HI R0, RZ, 0x10, R2.reuse ;  /* 0x00000010ff007819 */ /* 0x100fe40000011602 */
[----:B------:R-:W-:Y:S02]  /*1a090*/  SHF.R.U32.HI R2, RZ, 0x18, R2 ;  /* 0x00000018ff027819 */ /* 0x000fe40000011602 */
[----:B------:R-:W-:Y:S02]  /*1a0a0*/  LOP3.LUT R0, R0, 0xff, RZ, 0xc0, !PT ;  /* 0x000000ff00007812 */ /* 0x000fe400078ec0ff */
[----:B------:R-:W-:Y:S01]  /*1a0b0*/  ISETP.GE.U32.AND P6, PT, R217, R2, PT ;  /* 0x00000002d900720c */ /* 0x000fe20003fc6070 */
[----:B------:R-:W-:Y:S01]  /*1a0c0*/  IMAD.WIDE.U32 R2, R5, -0x2daee0ad, RZ ;  /* 0xd2511f5305027825 */ /* 0x000fe200078e00ff */
[----:B------:R-:W-:-:S02]  /*1a0d0*/  LOP3.LUT R4, R4, 0xff, RZ, 0xc0, !PT ;  /* 0x000000ff04047812 */ /* 0x000fc400078ec0ff */
[C---:B------:R-:W-:Y:S02]  /*1a0e0*/  ISETP.GE.U32.AND P1, PT, R217.reuse, R0, PT ;  /* 0x00000000d900720c */ /* 0x040fe40003f26070 */
[----:B------:R-:W-:Y:S01]  /*1a0f0*/  ISETP.GE.U32.AND P5, PT, R217, R4, PT ;  /* 0x00000004d900720c */ /* 0x000fe20003fa6070 */
[----:B-1----:R-:W-:Y:S01]  /*1a100*/  FADD.FTZ R4, R23, R20 ;  /* 0x0000001417047221 */ /* 0x002fe20000010000 */
[----:B------:R-:W-:Y:S02]  /*1a110*/  LOP3.LUT R0, R3, R237, R14, 0x96, !PT ;  /* 0x000000ed03007212 */ /* 0x000fe400078e960e */
[C---:B------:R-:W-:Y:S02]  /*1a120*/  LOP3.LUT R15, R2.reuse, 0xffff, RZ, 0xc0, !PT ;  /* 0x0000ffff020f7812 */ /* 0x040fe400078ec0ff */
[----:B------:R-:W-:Y:S02]  /*1a130*/  PRMT R38, R33, 0x7610, R38 ;  /* 0x0000761021267816 */ /* 0x000fe40000000026 */
[----:B------:R-:W-:-:S02]  /*1a140*/  LOP3.LUT R5, R2, 0xff, RZ, 0xc0, !PT ;  /* 0x000000ff02057812 */ /* 0x000fc400078ec0ff */
[--C-:B------:R-:W-:Y:S02]  /*1a150*/  SHF.R.U32.HI R14, RZ, 0x10, R2.reuse ;  /* 0x00000010ff0e7819 */ /* 0x100fe40000011602 */
[----:B------:R-:W-:Y:S01]  /*1a160*/  SHF.R.U32.HI R3, RZ, 0x18, R2 ;  /* 0x00000018ff037819 */ /* 0x000fe20000011602 */
[----:B------:R-:W-:Y:S01]  /*1a170*/  FADD.FTZ R2, R19, R21 ;  /* 0x0000001513027221 */ /* 0x000fe20000010000 */
[C---:B------:R-:W-:Y:S01]  /*1a180*/  F2FP.BF16.PACK_AB R20, R16.reuse, R23 ;  /* 0x000000171014723e */ /* 0x040fe200000010ff */
[----:B------:R-:W-:Y:S01]  /*1a190*/  FADD.FTZ R4, R16, R4 ;  /* 0x0000000410047221 */ /* 0x000fe20000010000 */
[----:B------:R-:W-:Y:S01]  /*1a1a0*/  PRMT R39, R32, 0x7632, R39 ;  /* 0x0000763220277816 */ /* 0x000fe20000000027 */
[----:B------:R-:W-:Y:S01]  /*1a1b0*/  FADD.FTZ R16, R18, R2 ;  /* 0x0000000212107221 */ /* 0x000fe20000010000 */
[----:B------:R-:W-:Y:S02]  /*1a1c0*/  SHF.R.U32.HI R2, RZ, 0x8, R17 ;  /* 0x00000008ff027819 */ /* 0x000fe40000011611 */
[----:B------:R-:W-:-:S02]  /*1a1d0*/  PRMT R37, R33, 0x7632, R37 ;  /* 0x0000763221257816 */ /* 0x000fc40000000025 */
[----:B------:R-:W-:Y:S02]  /*1a1e0*/  LOP3.LUT R2, R2, 0xffff, RZ, 0xc0, !PT ;  /* 0x0000ffff02027812 */ /* 0x000fe400078ec0ff */
[----:B------:R-:W-:Y:S01]  /*1a1f0*/  PRMT R40, R32, 0x7610, R40 ;  /* 0x0000761020287816 */ /* 0x000fe20000000028 */
[----:B--2---:R-:W-:-:S05]  /*1a200*/  @!P4 HFMA2.BF16_V2 R178, -RZ.H0_H0, RZ.H0_H0, -R38.H0_H0 ;  /* 0x200000ffffb2c231 */ /* 0x004fca0000340926 */
[----:B------:R-:W-:Y:S02]  /*1a210*/  PRMT R193, R178, 0x7610, R193 ;  /* 0x00007610b2c17816 */ /* 0x000fe400000000c1 */
[----:B------:R-:W-:Y:S02]  /*1a220*/  PRMT R178, R38, 0x5410, R37 ;  /* 0x0000541026b27816 */ /* 0x000fe40000000025 */
[----:B------:R-:W-:Y:S02]  /*1a230*/  @!P4 PRMT R38, R193, 0x5410, RZ ;  /* 0x00005410c126c816 */ /* 0x000fe400000000ff */
[----:B------:R-:W-:Y:S01]  /*1a240*/  ISETP.GE.U32.AND P4, PT, R217, R2, PT ;  /* 0x00000002d900720c */ /* 0x000fe20003f86070 */
[----:B---3--:R-:W-:Y:S02]  /*1a250*/  @!P0 HFMA2.BF16_V2 R177, -RZ.H0_H0, RZ.H0_H0, -R39.H0_H0 ;  /* 0x200000ffffb18231 */ /* 0x008fe40000340927 */
[----:B----4-:R-:W-:-:S03]  /*1a260*/  @!P3 HFMA2.BF16_V2 R179, -RZ.H0_H0, RZ.H0_H0, -R37.H0_H0 ;  /* 0x200000ffffb3b231 */ /* 0x010fc60000340925 */
[----:B------:R-:W-:Y:S02]  /*1a270*/  PRMT R2, R177, 0x7610, R2 ;  /* 0x00007610b1027816 */ /* 0x000fe40000000002 */
[----:B------:R1:W2:Y:S01]  /*1a280*/  LDL.LU.S16 R177, [R1+0x120] ;  /* 0x0001200001b17983 */ /* 0x0002a20000300600 */
[----:B------:R-:W-:Y:S01]  /*1a290*/  PRMT R17, R179, 0x7610, R17 ;  /* 0x00007610b3117816 */ /* 0x000fe20000000011 */
[----:B------:R-:W-:Y:S01]  /*1a2a0*/  @!P5 HFMA2.BF16_V2 R191, -RZ.H0_H0, RZ.H0_H0, -R40.H0_H0 ;  /* 0x200000ffffbfd231 */ /* 0x000fe20000340928 */
[----:B------:R-:W-:Y:S02]  /*1a2b0*/  PRMT R179, R40, 0x5410, R39 ;  /* 0x0000541028b37816 */ /* 0x000fe40000000027 */
[----:B------:R-:W-:Y:S02]  /*1a2c0*/  @!P3 PRMT R37, R17, 0x5410, RZ ;  /* 0x000054101125b816 */ /* 0x000fe400000000ff */
[----:B------:R3:W4:Y:S01]  /*1a2d0*/  MUFU.EX2 R17, R176 ;  /* 0x000000b000117308 */ /* 0x0007220000000800 */
[----:B------:R-:W-:-:S02]  /*1a2e0*/  @!P0 PRMT R39, R2, 0x5410, RZ ;  /* 0x0000541002278816 */ /* 0x000fc400000000ff */
[----:B------:R-:W-:Y:S02]  /*1a2f0*/  ISETP.GE.U32.AND P0, PT, R217, R3, PT ;  /* 0x00000003d900720c */ /* 0x000fe40003f06070 */
[----:B------:R-:W-:Y:S01]  /*1a300*/  PRMT R3, R191, 0x7610, R3 ;  /* 0x00007610bf037816 */ /* 0x000fe20000000003 */
[----:B------:R-:W-:Y:S01]  /*1a310*/  IMAD.MOV.U32 R191, RZ, RZ, R183 ;  /* 0x000000ffffbf7224 */ /* 0x000fe200078e00b7 */
[----:B------:R-:W-:Y:S01]  /*1a320*/  ISETP.GE.U32.AND P3, PT, R217, R5, PT ;  /* 0x00000005d900720c */ /* 0x000fe20003f66070 */
[----:B---3--:R1:W3:Y:S04]  /*1a330*/  LDL.LU.S16 R176, [R1+0x12c] ;  /* 0x00012c0001b07983 */ /* 0x0082e80000300600 */
[----:B------:R1:W3:Y:S01]  /*1a340*/  LDL.LU.S16 R193, [R1+0x128] ;  /* 0x0001280001c17983 */ /* 0x0002e20000300600 */
[----:B------:R4:W1:Y:S03]  /*1a350*/  MUFU.EX2 R5, R200 ;  /* 0x000000c800057308 */ /* 0x0008660000000800 */
[----:B------:R1:W3:Y:S01]  /*1a360*/  LDL.LU.S16 R183, [R1+0x130] ;  /* 0x0001300001b77983 */ /* 0x0002e20000300600 */
[----:B----4-:R-:W-:-:S03]  /*1a370*/  IMAD.MOV.U32 R200, RZ, RZ, R181 ;  /* 0x000000ffffc87224 */ /* 0x010fc600078e00b5 */
[----:B------:R4:W4:Y:S01]  /*1a380*/  LDL.LU.S16 R181, [R1+0x134] ;  /* 0x0001340001b57983 */ /* 0x0009220000300600 */
[----:B------:R-:W-:-:S04]  /*1a390*/  SHF.R.U32.HI R2, RZ, 0x10, R0 ;  /* 0x00000010ff027819 */ /* 0x000fc80000011600 */
[----:B------:R-:W-:Y:S02]  /*1a3a0*/  LOP3.LUT R2, R2, 0xff, RZ, 0xc0, !PT ;  /* 0x000000ff02027812 */ /* 0x000fe400078ec0ff */
[----:B------:R-:W-:Y:S02]  /*1a3b0*/  @!P5 PRMT R40, R3, 0x5410, RZ ;  /* 0x000054100328d816 */ /* 0x000fe400000000ff */
[----:B------:R-:W-:Y:S01]  /*1a3c0*/  ISETP.GE.U32.AND P5, PT, R217, R2, PT ;  /* 0x00000002d900720c */ /* 0x000fe20003fa6070 */
[----:B------:R-:W-:Y:S01]  /*1a3d0*/  FADD.FTZ R2, R17, R4 ;  /* 0x0000000411027221 */ /* 0x000fe20000010000 */
[----:B------:R-:W-:-:S03]  /*1a3e0*/  PRMT R33, R34, 0x7632, R33 ;  /* 0x0000763222217816 */ /* 0x000fc60000000021 */
[----:B-1----:R-:W-:Y:S01]  /*1a3f0*/  FADD.FTZ R3, R5, R2 ;  /* 0x0000000205037221 */ /* 0x002fe20000010000 */
[----:B------:R-:W-:Y:S02]  /*1a400*/  LOP3.LUT R2, R0, 0xff, RZ, 0xc0, !PT ;  /* 0x000000ff00027812 */ /* 0x000fe400078ec0ff */
[C---:B------:R-:W-:Y:S02]  /*1a410*/  PRMT R36, R35.reuse, 0x7610, R36 ;  /* 0x0000761023247816 */ /* 0x040fe40000000024 */
[----:B------:R-:W-:Y:S02]  /*1a420*/  PRMT R35, R35, 0x7632, R35 ;  /* 0x0000763223237816 */ /* 0x000fe40000000023 */
[----:B------:R-:W-:Y:S02]  /*1a430*/  PRMT R30, R27, 0x7610, R30 ;  /* 0x000076101b1e7816 */ /* 0x000fe4000000001e */
[----:B------:R-:W-:Y:S01]  /*1a440*/  F2FP.BF16.PACK_AB R59, R5, R17 ;  /* 0x00000011053b723e */ /* 0x000fe200000010ff */
[----:B------:R-:W-:Y:S01]  /*1a450*/  IMAD.MOV.U32 R202, RZ, RZ, R182 ;  /* 0x000000ffffca7224 */ /* 0x000fe200078e00b6 */
[----:B--2---:R-:W-:-:S05]  /*1a460*/  @!P2 HFMA2.BF16_V2 R177, -RZ.H0_H0, RZ.H0_H0, -R34.H0_H0 ;  /* 0x200000ffffb1a231 */ /* 0x004fca0000340922 */
[----:B------:R-:W-:Y:S02]  /*1a470*/  PRMT R201, R177, 0x7610, R201 ;  /* 0x00007610b1c97816 */ /* 0x000fe400000000c9 */
[----:B------:R-:W-:Y:S02]  /*1a480*/  PRMT R177, R34, 0x5410, R33 ;  /* 0x0000541022b17816 */ /* 0x000fe40000000021 */
[----:B------:R-:W-:Y:S02]  /*1a490*/  @!P2 PRMT R34, R201, 0x5410, RZ ;  /* 0x00005410c922a816 */ /* 0x000fe400000000ff */
[----:B------:R-:W-:Y:S02]  /*1a4a0*/  ISETP.GE.U32.AND P2, PT, R217, R2, PT ;  /* 0x00000002d900720c */ /* 0x000fe40003f46070 */
[----:B------:R-:W-:Y:S02]  /*1a4b0*/  SHF.R.U32.HI R2, RZ, 0x18, R0 ;  /* 0x00000018ff027819 */ /* 0x000fe40000011600 */
[----:B------:R-:W-:-:S04]  /*1a4c0*/  LOP3.LUT R0, R0, 0xffff, RZ, 0xc0, !PT ;  /* 0x0000ffff00007812 */ /* 0x000fc800078ec0ff */
[----:B------:R-:W-:Y:S01]  /*1a4d0*/  SHF.R.U32.HI R0, RZ, 0x8, R0 ;  /* 0x00000008ff007819 */ /* 0x000fe20000011600 */
[----:B---3--:R-:W-:Y:S02]  /*1a4e0*/  @!P4 HFMA2.BF16_V2 R193, -RZ.H0_H0, RZ.H0_H0, -R33.H0_H0 ;  /* 0x200000ffffc1c231 */ /* 0x008fe40000340921 */
[----:B------:R-:W-:Y:S02]  /*1a4f0*/  @!P1 HFMA2.BF16_V2 R176, -RZ.H0_H0, RZ.H0_H0, -R36.H0_H0 ;  /* 0x200000ffffb09231 */ /* 0x000fe40000340924 */
[----:B------:R-:W-:Y:S01]  /*1a500*/  @!P6 HFMA2.BF16_V2 R183, -RZ.H0_H0, RZ.H0_H0, -R35.H0_H0 ;  /* 0x200000ffffb7e231 */ /* 0x000fe20000340923 */
[----:B------:R-:W-:Y:S02]  /*1a510*/  PRMT R192, R193, 0x7610, R192 ;  /* 0x00007610c1c07816 */ /* 0x000fe400000000c0 */
[----:B------:R1:W2:Y:S02]  /*1a520*/  LDL.LU.S16 R193, [R1+0x138] ;  /* 0x0001380001c17983 */ /* 0x0002a40000300600 */
[----:B------:R-:W-:-:S02]  /*1a530*/  PRMT R5, R183, 0x7610, R5 ;  /* 0x00007610b7057816 */ /* 0x000fc40000000005 */
[----:B------:R-:W-:Y:S02]  /*1a540*/  @!P4 PRMT R33, R192, 0x5410, RZ ;  /* 0x00005410c021c816 */ /* 0x000fe400000000ff */
[----:B------:R-:W-:Y:S01]  /*1a550*/  PRMT R17, R176, 0x7610, R17 ;  /* 0x00007610b0117816 */ /* 0x000fe20000000011 */
[----:B------:R1:W3:Y:S01]  /*1a560*/  LDL.LU.S16 R192, [R1+0x140] ;  /* 0x0001400001c07983 */ /* 0x0002e20000300600 */
[----:B------:R-:W-:Y:S01]  /*1a570*/  LOP3.LUT R0, R0, 0xffff, RZ, 0xc0, !PT ;  /* 0x0000ffff00007812 */ /* 0x000fe200078ec0ff */
[----:B----4-:R-:W-:Y:S02]  /*1a580*/  @!P2 HFMA2.BF16_V2 R181, -RZ.H0_H0, RZ.H0_H0, -R30.H0_H0 ;  /* 0x200000ffffb5a231 */ /* 0x010fe4000034091e */
[----:B------:R1:W4:Y:S01]  /*1a590*/  LDL.LU.S16 R182, [R1+0x13c] ;  /* 0x00013c0001b67983 */ /* 0x0003220000300600 */
[----:B------:R-:W-:Y:S02]  /*1a5a0*/  PRMT R176, R36, 0x5410, R35 ;  /* 0x0000541024b07816 */ /* 0x000fe40000000023 */
[----:B------:R-:W-:-:S02]  /*1a5b0*/  @!P6 PRMT R35, R5, 0x5410, RZ ;  /* 0x000054100523e816 */ /* 0x000fc400000000ff */
[----:B------:R-:W-:Y:S01]  /*1a5c0*/  PRMT R4, R181, 0x7610, R4 ;  /* 0x00007610b5047816 */ /* 0x000fe20000000004 */
[----:B------:R1:W-:Y:S01]  /*1a5d0*/  MUFU.EX2 R5, R180 ;  /* 0x000000b400057308 */ /* 0x0003e20000000800 */
[----:B------:R2:W4:Y:S01]  /*1a5e0*/  LDL.LU.S16 R181, [R1+0x148] ;  /* 0x0001480001b57983 */ /* 0x0005220000300600 */
[----:B------:R-:W-:Y:S02]  /*1a5f0*/  @!P1 PRMT R36, R17, 0x5410, RZ ;  /* 0x0000541011249816 */ /* 0x000fe400000000ff */
[C---:B------:R-:W-:Y:S02]  /*1a600*/  ISETP.GE.U32.AND P6, PT, R217.reuse, R0, PT ;  /* 0x00000000d900720c */ /* 0x040fe40003fc6070 */
[----:B------:R-:W-:Y:S01]  /*1a610*/  SHF.R.U32.HI R0, RZ, 0x8, R15 ;  /* 0x00000008ff007819 */ /* 0x000fe2000001160f */
[----:B-1----:R1:W4:Y:S04]  /*1a620*/  LDL.LU.S16 R180, [R1+0x144] ;  /* 0x0001440001b47983 */ /* 0x0023280000300600 */
[----:B------:R1:W4:Y:S04]  /*1a630*/  LDL.LU.S16 R17, [R1+0x154] ;  /* 0x0001540001117983 */ /* 0x0003280000300600 */
[----:B------:R1:W4:Y:S01]  /*1a640*/  LDL.LU.S16 R15, [R1+0x150] ;  /* 0x00015000010f7983 */ /* 0x0003220000300600 */
[----:B------:R-:W-:-:S02]  /*1a650*/  ISETP.GE.U32.AND P4, PT, R217, R2, PT ;  /* 0x00000002d900720c */ /* 0x000fc40003f86070 */
[----:B------:R-:W-:-:S04]  /*1a660*/  PRMT R29, R27, 0x7632, R29 ;  /* 0x000076321b1d7816 */ /* 0x000fc8000000001d */
[----:B------:R-:W-:Y:S02]  /*1a670*/  PRMT R183, R30, 0x5410, R29 ;  /* 0x000054101eb77816 */ /* 0x000fe4000000001d */
[----:B------:R-:W-:Y:S02]  /*1a680*/  @!P2 PRMT R30, R4, 0x5410, RZ ;  /* 0x00005410041ea816 */ /* 0x000fe400000000ff */
[----:B------:R1:W1:Y:S01]  /*1a690*/  MUFU.EX2 R4, R7 ;  /* 0x0000000700047308 */ /* 0x0002620000000800 */
[----:B------:R-:W-:Y:S02]  /*1a6a0*/  LOP3.LUT R2, R14, 0xff, RZ, 0xc0, !PT ;  /* 0x000000ff0e027812 */ /* 0x000fe400078ec0ff */
[----:B------:R-:W-:Y:S02]  /*1a6b0*/  PRMT R31, R28, 0x7632, R31 ;  /* 0x000076321c1f7816 */ /* 0x000fe4000000001f */
[----:B------:R-:W-:Y:S02]  /*1a6c0*/  LOP3.LUT R0, R0, 0xffff, RZ, 0xc0, !PT ;  /* 0x0000ffff00007812 */ /* 0x000fe400078ec0ff */
[----:B------:R-:W-:-:S02]  /*1a6d0*/  PRMT R32, R28, 0x7610, R32 ;  /* 0x000076101c207816 */ /* 0x000fc40000000020 */
[C---:B------:R-:W-:Y:S02]  /*1a6e0*/  ISETP.GE.U32.AND P1, PT, R217.reuse, R2, PT ;  /* 0x00000002d900720c */ /* 0x040fe40003f26070 */
[----:B------:R-:W-:Y:S02]  /*1a6f0*/  ISETP.GE.U32.AND P2, PT, R217, R0, PT ;  /* 0x00000000d900720c */ /* 0x000fe40003f46070 */
[----:B------:R-:W-:Y:S02]  /*1a700*/  PRMT R27, R22, 0x7632, R27 ;  /* 0x00007632161b7816 */ /* 0x000fe4000000001b */
[----:B------:R-:W-:Y:S01]  /*1a710*/  F2FP.BF16.PACK_AB R19, R18, R19 ;  /* 0x000000131213723e */ /* 0x000fe200000010ff */
[----:B-1----:R-:W4:Y:S01]  /*1a720*/  LDL.LU R7, [R1+0x3c8] ;  /* 0x0003c80001077983 */ /* 0x002f220000300800 */
[----:B------:R-:W-:Y:S02]  /*1a730*/  PRMT R28, R22, 0x7610, R28 ;  /* 0x00007610161c7816 */ /* 0x000fe4000000001c */
[----:B------:R-:W-:-:S02]  /*1a740*/  PRMT R25, R26, 0x7632, R25 ;  /* 0x000076321a197816 */ /* 0x000fc40000000019 */
[----:B------:R-:W-:Y:S02]  /*1a750*/  F2FP.BF16.PACK_AB R58, R4, R5 ;  /* 0x00000005043a723e */ /* 0x000fe400000010ff */
[C---:B------:R-:W-:Y:S02]  /*1a760*/  PRMT R22, R24.reuse, 0x7610, R22 ;  /* 0x0000761018167816 */ /* 0x040fe40000000016 */
[----:B------:R-:W-:Y:S01]  /*1a770*/  PRMT R21, R24, 0x7632, R21 ;  /* 0x0000763218157816 */ /* 0x000fe20000000015 */
[----:B------:R-:W-:-:S03]  /*1a780*/  FMUL.FTZ R252, R149, R168 ;  /* 0x000000a895fc7220 */ /* 0x000fc60000410000 */
[----:B------:R-:W-:Y:S02]  /*1a790*/  PRMT R149, R22, 0x5410, R21 ;  /* 0x0000541016957816 */ /* 0x000fe40000000015 */
[C---:B------:R-:W-:Y:S01]  /*1a7a0*/  PRMT R24, R60.reuse, 0x7610, R24 ;  /* 0x000076103c187816 */ /* 0x040fe20000000018 */
[-C--:B------:R-:W-:Y:S01]  /*1a7b0*/  FMUL.FTZ R201, R137, R168.reuse ;  /* 0x000000a889c97220 */ /* 0x080fe20000410000 */
[----:B------:R-:W-:Y:S01]  /*1a7c0*/  PRMT R23, R60, 0x7632, R23 ;  /* 0x000076323c177816 */ /* 0x000fe20000000017 */
[----:B------:R-:W-:Y:S02]  /*1a7d0*/  IMAD.MOV.U32 R220, RZ, RZ, R226 ;  /* 0x000000ffffdc7224 */ /* 0x000fe400078e00e2 */
[----:B------:R-:W-:Y:S02]  /*1a7e0*/  IMAD.MOV.U32 R219, RZ, RZ, R206 ;  /* 0x000000ffffdb7224 */ /* 0x000fe400078e00ce */
[-C--:B------:R-:W-:Y:S02]  /*1a7f0*/  FMUL.FTZ R245, R152, R168.reuse ;  /* 0x000000a898f57220 */ /* 0x080fe40000410000 */
[----:B------:R-:W-:-:S02]  /*1a800*/  FMUL.FTZ R206, R140, R168 ;  /* 0x000000a88cce7220 */ /* 0x000fc40000410000 */
[-C--:B------:R-:W-:Y:S02]  /*1a810*/  FMUL.FTZ R226, R141, R168.reuse ;  /* 0x000000a88de27220 */ /* 0x080fe40000410000 */
[----:B------:R-:W-:Y:S01]  /*1a820*/  FMUL.FTZ R243, R136, R168 ;  /* 0x000000a888f37220 */ /* 0x000fe20000410000 */
[----:B--2---:R-:W-:-:S05]  /*1a830*/  @!P6 HFMA2.BF16_V2 R193, -RZ.H0_H0, RZ.H0_H0, -R29.H0_H0 ;  /* 0x200000ffffc1e231 */ /* 0x004fca000034091d */
[----:B------:R-:W-:Y:S01]  /*1a840*/  PRMT R0, R193, 0x7610, R0 ;  /* 0x00007610c1007816 */ /* 0x000fe20000000000 */
[----:B---3--:R-:W-:Y:S02]  /*1a850*/  @!P5 HFMA2.BF16_V2 R192, -RZ.H0_H0, RZ.H0_H0, -R32.H0_H0 ;  /* 0x200000ffffc0d231 */ /* 0x008fe40000340920 */
[----:B----4-:R-:W-:Y:S01]  /*1a860*/  @!P4 HFMA2.BF16_V2 R182, -RZ.H0_H0, RZ.H0_H0, -R31.H0_H0 ;  /* 0x200000ffffb6c231 */ /* 0x010fe2000034091f */
[----:B------:R-:W-:Y:S01]  /*1a870*/  @!P6 PRMT R29, R0, 0x5410, RZ ;  /* 0x00005410001de816 */ /* 0x000fe200000000ff */
[----:B------:R-:W-:-:S03]  /*1a880*/  FADD.FTZ R0, R5, R16 ;  /* 0x0000001005007221 */ /* 0x000fc60000010000 */
[----:B------:R-:W-:Y:S02]  /*1a890*/  PRMT R2, R182, 0x7610, R2 ;  /* 0x00007610b6027816 */ /* 0x000fe40000000002 */
[----:B------:R-:W-:Y:S01]  /*1a8a0*/  PRMT R18, R192, 0x7610, R18 ;  /* 0x00007610c0127816 */ /* 0x000fe20000000012 */
[----:B------:R-:W-:Y:S01]  /*1a8b0*/  @!P3 HFMA2.BF16_V2 R181, -RZ.H0_H0, RZ.H0_H0, -R26.H0_H0 ;  /* 0x200000ffffb5b231 */ /* 0x000fe2000034091a */
[----:B------:R-:W-:Y:S02]  /*1a8c0*/  PRMT R182, R32, 0x5410, R31 ;  /* 0x0000541020b67816 */ /* 0x000fe4000000001f */
[----:B------:R-:W-:Y:S01]  /*1a8d0*/  @!P4 PRMT R31, R2, 0x5410, RZ ;  /* 0x00005410021fc816 */ /* 0x000fe200000000ff */
[----:B------:R-:W-:Y:S01]  /*1a8e0*/  FADD.FTZ R2, R4, R0 ;  /* 0x0000000004027221 */ /* 0x000fe20000010000 */
[----:B------:R-:W-:Y:S02]  /*1a8f0*/  @!P5 PRMT R32, R18, 0x5410, RZ ;  /* 0x000054101220d816 */ /* 0x000fe400000000ff */
[----:B------:R-:W-:Y:S01]  /*1a900*/  PRMT R14, R181, 0x7610, R14 ;  /* 0x00007610b50e7816 */ /* 0x000fe2000000000e */
[----:B------:R1:W2:Y:S01]  /*1a910*/  MUFU.EX2 R18, R12 ;  /* 0x0000000c00127308 */ /* 0x0002a20000000800 */
[----:B------:R-:W-:Y:S01]  /*1a920*/  PRMT R181, R28, 0x5410, R27 ;  /* 0x000054101cb57816 */ /* 0x000fe2000000001b */
[----:B------:R-:W-:-:S02]  /*1a930*/  @!P0 HFMA2.BF16_V2 R15, -RZ.H0_H0, RZ.H0_H0, -R27.H0_H0 ;  /* 0x200000ffff0f8231 */ /* 0x000fc4000034091b */
[----:B------:R-:W-:Y:S02]  /*1a940*/  @!P1 HFMA2.BF16_V2 R17, -RZ.H0_H0, RZ.H0_H0, -R28.H0_H0 ;  /* 0x200000ffff119231 */ /* 0x000fe4000034091c */
[----:B------:R-:W-:Y:S01]  /*1a950*/  @!P2 HFMA2.BF16_V2 R180, -RZ.H0_H0, RZ.H0_H0, -R25.H0_H0 ;  /* 0x200000ffffb4a231 */ /* 0x000fe20000340919 */
[----:B------:R-:W-:Y:S01]  /*1a960*/  PRMT R0, R15, 0x7610, R0 ;  /* 0x000076100f007816 */ /* 0x000fe20000000000 */
[----:B------:R-:W3:Y:S01]  /*1a970*/  MUFU.EX2 R16, R13 ;  /* 0x0000000d00107308 */ /* 0x000ee20000000800 */
[----:B------:R-:W-:Y:S01]  /*1a980*/  PRMT R4, R17, 0x7610, R4 ;  /* 0x0000761011047816 */ /* 0x000fe20000000004 */
[----:B-1----:R-:W4:Y:S01]  /*1a990*/  LDL.LU R12, [R1+0x3c4] ;  /* 0x0003c400010c7983 */ /* 0x002f220000300800 */
[----:B------:R-:W-:Y:S02]  /*1a9a0*/  @!P0 PRMT R27, R0, 0x5410, RZ ;  /* 0x00005410001b8816 */ /* 0x000fe400000000ff */
[----:B------:R-:W-:-:S03]  /*1a9b0*/  LEA R0, R230, 0x3, 0x2 ;  /* 0x00000003e6007811 */ /* 0x000fc600078e10ff */
[----:B------:R-:W1:Y:S01]  /*1a9c0*/  MUFU.EX2 R15, R10 ;  /* 0x0000000a000f7308 */ /* 0x000e620000000800 */
[----:B------:R-:W-:Y:S02]  /*1a9d0*/  PRMT R5, R180, 0x7610, R5 ;  /* 0x00007610b4057816 */ /* 0x000fe40000000005 */
[----:B------:R-:W-:-:S05]  /*1a9e0*/  LOP3.LUT R0, R133, R9, R0, 0x96, !PT ;  /* 0x0000000985007212 */ /* 0x000fca00078e9600 */
[----:B------:R-:W1:Y:S01]  /*1a9f0*/  MUFU.EX2 R17, R11 ;  /* 0x0000000b00117308 */ /* 0x000e620000000800 */
[----:B------:R-:W-:Y:S01]  /*1aa00*/  PRMT R180, R26, 0x5410, R25 ;  /* 0x000054101ab47816 */ /* 0x000fe20000000019 */
[----:B--2---:R-:W-:Y:S01]  /*1aa10*/  FADD.FTZ R2, R18, R2 ;  /* 0x0000000212027221 */ /* 0x004fe20000010000 */
[----:B------:R-:W-:Y:S01]  /*1aa20*/  @!P2 PRMT R25, R5, 0x5410, RZ ;  /* 0x000054100519a816 */ /* 0x000fe200000000ff */
[----:B---3--:R-:W-:Y:S01]  /*1aa30*/  FADD.FTZ R3, R16, R3 ;  /* 0x0000000310037221 */ /* 0x008fe20000010000 */
[----:B------:R-:W-:Y:S01]  /*1aa40*/  @!P1 PRMT R28, R4, 0x5410, RZ ;  /* 0x00005410041c9816 */ /* 0x000fe200000000ff */
[----:B------:R-:W-:Y:S01]  /*1aa50*/  IMAD.WIDE.U32 R4, R0, -0x326172a9, RZ ;  /* 0xcd9e8d5700047825 */ /* 0x000fe200078e00ff */
[----:B------:R-:W4:Y:S04]  /*1aa60*/  LDL.LU R13, [R1+0x3c0] ;  /* 0x0003c000010d7983 */ /* 0x000f280000300800 */
[----:B------:R-:W-:-:S02]  /*1aa70*/  LOP3.LUT R0, R5, R232, R214, 0x96, !PT ;  /* 0x000000e805007212 */ /* 0x000fc400078e96d6 */
[----:B-1----:R-:W-:Y:S01]  /*1aa80*/  F2FP.BF16.PACK_AB R57, R15, R16 ;  /* 0x000000100f39723e */ /* 0x002fe200000010ff */
[C---:B------:R-:W-:Y:S01]  /*1aa90*/  FADD.FTZ R2, R17.reuse, R2 ;  /* 0x0000000211027221 */ /* 0x040fe20000010000 */
[----:B------:R-:W-:Y:S01]  /*1aaa0*/  F2FP.BF16.PACK_AB R164, R17, R18 ;  /* 0x0000001211a4723e */ /* 0x000fe200000010ff */
[----:B------:R-:W-:Y:S01]  /*1aab0*/  IMAD.WIDE.U32 R16, R0, -0x2daee0ad, RZ ;  /* 0xd2511f5300107825 */ /* 0x000fe200078e00ff */
[----:B------:R-:W-:Y:S01]  /*1aac0*/  @!P3 PRMT R26, R14, 0x5410, RZ ;  /* 0x000054100e1ab816 */ /* 0x000fe200000000ff */
[----:B------:R-:W2:Y:S03]  /*1aad0*/  LDL.LU R10, [R1+0x3bc] ;  /* 0x0003bc00010a7983 */ /* 0x000ea60000300800 */
[----:B------:R-:W-:Y:S01]  /*1aae0*/  LOP3.LUT R0, R17, R234, R246, 0x96, !PT ;  /* 0x000000ea11007212 */ /* 0x000fe200078e96f6 */
[----:B------:R-:W-:Y:S01]  /*1aaf0*/  FADD.FTZ R3, R15, R3 ;  /* 0x000000030f037221 */ /* 0x000fe20000010000 */
[----:B------:R-:W-:Y:S01]  /*1ab00*/  LOP3.LUT R14, R125, R233, R4, 0x96, !PT ;  /* 0x000000e97d0e7212 */ /* 0x000fe200078e9604 */
[----:B------:R-:W2:Y:S02]  /*1ab10*/  LDL.LU R11, [R1+0x3b8] ;  /* 0x0003b800010b7983 */ /* 0x000ea40000300800 */
[----:B------:R-:W-:-:S02]  /*1ab20*/  IMAD.WIDE.U32 R4, R0, -0x326172a9, RZ ;  /* 0xcd9e8d5700047825 */ /* 0x000fc400078e00ff */
[----:B------:R-:W-:Y:S02]  /*1ab30*/  STL [R1+0x68], R3 ;  /* 0x0000680301007387 */ /* 0x000fe40000100800 */
[----:B------:R-:W-:Y:S02]  /*1ab40*/  IMAD.WIDE.U32 R14, R14, -0x2daee0ad, RZ ;  /* 0xd2511f530e0e7825 */ /* 0x000fe400078e00ff */
[----:B------:R1:W-:Y:S03]  /*1ab50*/  STL [R1+0x288], R2 ;  /* 0x0002880201007387 */ /* 0x0003e60000100800 */
[----:B------:R-:W-:Y:S02]  /*1ab60*/  LOP3.LUT R0, R15, R241, R16, 0x96, !PT ;  /* 0x000000f10f007212 */ /* 0x000fe400078e9610 */
[----:B-1----:R-:W-:-:S05]  /*1ab70*/  LOP3.LUT R2, R5, R231, R124, 0x96, !PT ;  /* 0x000000e705027212 */ /* 0x002fca00078e967c */
        /* <DEDUP_REMOVED lines=18> */
[----:B------:R-:W-:-:S04]  /*1aca0*/  LOP3.LUT R0, R2, 0xff, RZ, 0xc0, !PT ;  /* 0x000000ff02007812 */ /* 0x000fc800078ec0ff */
[----:B------:R-:W-:Y:S02]  /*1acb0*/  ISETP.GE.U32.AND P3, PT, R217, R0, PT ;  /* 0x00000000d900720c */ /* 0x000fe40003f66070 */
[----:B------:R-:W-:Y:S02]  /*1acc0*/  SHF.R.U32.HI R0, RZ, 0x10, R2 ;  /* 0x00000010ff007819 */ /* 0x000fe40000011602 */
[----:B------:R-:W-:Y:S02]  /*1acd0*/  LOP3.LUT R3, R2, 0xffff, RZ, 0xc0, !PT ;  /* 0x0000ffff02037812 */ /* 0x000fe400078ec0ff */
[----:B------:R-:W-:Y:S02]  /*1ace0*/  LOP3.LUT R0, R0, 0xff, RZ, 0xc0, !PT ;  /* 0x000000ff00007812 */ /* 0x000fe400078ec0ff */
[----:B------:R-:W-:Y:S02]  /*1acf0*/  LOP3.LUT R14, R5, R238, R14, 0x96, !PT ;  /* 0x000000ee050e7212 */ /* 0x000fe400078e960e */
[----:B------:R-:W-:-:S02]  /*1ad00*/  SHF.R.U32.HI R2, RZ, 0x18, R2 ;  /* 0x00000018ff027819 */ /* 0x000fc40000011602 */
[C---:B------:R-:W-:Y:S02]  /*1ad10*/  ISETP.GE.U32.AND P6, PT, R217.reuse, R0, PT ;  /* 0x00000000d900720c */ /* 0x040fe40003fc6070 */
[----:B------:R-:W-:Y:S01]  /*1ad20*/  SHF.R.U32.HI R0, RZ, 0x8, R3 ;  /* 0x00000008ff007819 */ /* 0x000fe20000011603 */
[----:B------:R-:W-:Y:S01]  /*1ad30*/  @!P0 HFMA2.BF16_V2 R124, -RZ.H0_H0, RZ.H0_H0, -R22.H0_H0 ;  /* 0x200000ffff7c8231 */ /* 0x000fe20000340916 */
[----:B------:R-:W-:Y:S01]  /*1ad40*/  ISETP.GE.U32.AND P5, PT, R217, R2, PT ;  /* 0x00000002d900720c */ /* 0x000fe20003fa6070 */
[----:B------:R-:W-:Y:S01]  /*1ad50*/  IMAD.WIDE.U32 R2, R14, -0x2daee0ad, RZ ;  /* 0xd2511f530e027825 */ /* 0x000fe200078e00ff */
[----:B------:R-:W-:Y:S02]  /*1ad60*/  LOP3.LUT R0, R0, 0xffff, RZ, 0xc0, !PT ;  /* 0x0000ffff00007812 */ /* 0x000fe400078ec0ff */
[----:B------:R-:W-:Y:S02]  /*1ad70*/  LOP3.LUT R4, R4, 0xff, RZ, 0xc0, !PT ;  /* 0x000000ff04047812 */ /* 0x000fe400078ec0ff */
[----:B------:R-:W-:-:S02]  /*1ad80*/  @!P0 PRMT R22, R124, 0x5410, RZ ;  /* 0x000054107c168816 */ /* 0x000fc400000000ff */
[----:B------:R-:W-:Y:S02]  /*1ad90*/  ISETP.GE.U32.AND P0, PT, R217, R0, PT ;  /* 0x00000000d900720c */ /* 0x000fe40003f06070 */
[----:B------:R-:W-:Y:S02]  /*1ada0*/  LOP3.LUT R0, R3, R237, R16, 0x96, !PT ;  /* 0x000000ed03007212 */ /* 0x000fe400078e9610 */
[----:B------:R-:W-:Y:S02]  /*1adb0*/  ISETP.GE.U32.AND P4, PT, R217, R4, PT ;  /* 0x00000004d900720c */ /* 0x000fe40003f86070 */
[----:B------:R-:W-:Y:S01]  /*1adc0*/  SHF.R.U32.HI R4, RZ, 0x10, R0 ;  /* 0x00000010ff047819 */ /* 0x000fe20000011600 */
[----:B------:R-:W-:Y:S01]  /*1add0*/  @!P2 HFMA2.BF16_V2 R125, -RZ.H0_H0, RZ.H0_H0, -R21.H0_H0 ;  /* 0x200000ffff7da231 */ /* 0x000fe20000340915 */
[----:B------:R-:W-:Y:S02]  /*1ade0*/  FADD.FTZ R5, R184, R78 ;  /* 0x0000004eb8057221 */ /* 0x000fe40000010000 */
[----:B------:R-:W-:-:S02]  /*1adf0*/  LOP3.LUT R4, R4, 0xff, RZ, 0xc0, !PT ;  /* 0x000000ff04047812 */ /* 0x000fc400078ec0ff */
[----:B------:R-:W-:Y:S02]  /*1ae00*/  @!P2 PRMT R21, R125, 0x5410, RZ ;  /* 0x000054107d15a816 */ /* 0x000fe400000000ff */
[----:B------:R-:W-:Y:S01]  /*1ae10*/  ISETP.GE.U32.AND P2, PT, R217, R4, PT ;  /* 0x00000004d900720c */ /* 0x000fe20003f46070 */
[----:B------:R-:W-:Y:S02]  /*1ae20*/  FADD.FTZ R4, R185, R5 ;  /* 0x00000005b9047221 */ /* 0x000fe40000010000 */
[----:B------:R-:W-:Y:S01]  /*1ae30*/  @!P4 HFMA2.BF16_V2 R137, -RZ.H0_H0, RZ.H0_H0, -R24.H0_H0 ;  /* 0x200000ffff89c231 */ /* 0x000fe20000340918 */
[----:B------:R-:W-:Y:S02]  /*1ae40*/  IMAD.MOV.U32 R193, RZ, RZ, R200 ;  /* 0x000000ffffc17224 */ /* 0x000fe400078e00c8 */
[----:B------:R-:W-:Y:S01]  /*1ae50*/  IMAD.MOV.U32 R200, RZ, RZ, R205 ;  /* 0x000000ffffc87224 */ /* 0x000fe200078e00cd */
[----:B------:R1:W-:Y:S01]  /*1ae60*/  STL [R1+0x6c], R4 ;  /* 0x00006c0401007387 */ /* 0x0003e20000100800 */
[----:B------:R-:W-:Y:S01]  /*1ae70*/  FMUL.FTZ R205, R148, R168 ;  /* 0x000000a894cd7220 */ /* 0x000fe20000410000 */
[----:B------:R-:W-:-:S02]  /*1ae80*/  PRMT R148, R24, 0x5410, R23 ;  /* 0x0000541018947816 */ /* 0x000fc40000000017 */
[----:B------:R-:W-:Y:S01]  /*1ae90*/  @!P4 PRMT R24, R137, 0x5410, RZ ;  /* 0x000054108918c816 */ /* 0x000fe200000000ff */
[----:B------:R3:W2:Y:S01]  /*1aea0*/  LDL.LU.S16 R184, [R1+0x170] ;  /* 0x0001700001b87983 */ /* 0x0006a20000300600 */
[----:B------:R-:W-:-:S03]  /*1aeb0*/  FMUL.FTZ R192, R153, R168 ;  /* 0x000000a899c07220 */ /* 0x000fc60000410000 */
[----:B------:R3:W2:Y:S04]  /*1aec0*/  LDL.LU.S16 R137, [R1+0x16c] ;  /* 0x00016c0001897983 */ /* 0x0006a80000300600 */
[----:B------:R3:W2:Y:S04]  /*1aed0*/  LDL.LU.S16 R185, [R1+0x17c] ;  /* 0x00017c0001b97983 */ /* 0x0006a80000300600 */
[----:B------:R3:W2:Y:S04]  /*1aee0*/  LDL.LU.S16 R168, [R1+0x174] ;  /* 0x0001740001a87983 */ /* 0x0006a80000300600 */
[----:B------:R3:W2:Y:S01]  /*1aef0*/  LDL.LU.S16 R125, [R1+0x180] ;  /* 0x00018000017d7983 */ /* 0x0006a20000300600 */
[----:B-1----:R-:W-:-:S04]  /*1af00*/  LOP3.LUT R4, R0, 0xff, RZ, 0xc0, !PT ;  /* 0x000000ff00047812 */ /* 0x002fc800078ec0ff */
[----:B------:R-:W-:Y:S02]  /*1af10*/  ISETP.GE.U32.AND P4, PT, R217, R4, PT ;  /* 0x00000004d900720c */ /* 0x000fe40003f86070 */
[----:B------:R-:W-:Y:S02]  /*1af20*/  SHF.R.U32.HI R4, RZ, 0x18, R0 ;  /* 0x00000018ff047819 */ /* 0x000fe40000011600 */
[----:B------:R-:W-:Y:S01]  /*1af30*/  LOP3.LUT R0, R0, 0xffff, RZ, 0xc0, !PT ;  /* 0x0000ffff00007812 */ /* 0x000fe200078ec0ff */
[----:B------:R-:W-:Y:S01]  /*1af40*/  @!P1 HFMA2.BF16_V2 R136, -RZ.H0_H0, RZ.H0_H0, -R23.H0_H0 ;  /* 0x200000ffff889231 */ /* 0x000fe20000340917 */
[----:B------:R-:W-:Y:S02]  /*1af50*/  PRMT R17, R20, 0x7632, R17 ;  /* 0x0000763214117816 */ /* 0x000fe40000000011 */
[----:B------:R-:W-:Y:S01]  /*1af60*/  SHF.R.U32.HI R0, RZ, 0x8, R0 ;  /* 0x00000008ff007819 */ /* 0x000fe20000011600 */
[----:B------:R-:W-:Y:S01]  /*1af70*/  @!P3 HFMA2.BF16_V2 R140, -RZ.H0_H0, RZ.H0_H0, -R20.H0_H0 ;  /* 0x200000ffff8cb231 */ /* 0x000fe20000340914 */
[----:B------:R-:W-:-:S02]  /*1af80*/  @!P1 PRMT R23, R136, 0x5410, RZ ;  /* 0x0000541088179816 */ /* 0x000fc400000000ff */
[----:B------:R-:W-:Y:S01]  /*1af90*/  LOP3.LUT R0, R0, 0xffff, RZ, 0xc0, !PT ;  /* 0x0000ffff00007812 */ /* 0x000fe200078ec0ff */
[----:B------:R-:W-:Y:S01]  /*1afa0*/  @!P0 HFMA2.BF16_V2 R141, -RZ.H0_H0, RZ.H0_H0, -R17.H0_H0 ;  /* 0x200000ffff8d8231 */ /* 0x000fe20000340911 */
[----:B------:R-:W-:Y:S02]  /*1afb0*/  PRMT R136, R20, 0x5410, R17 ;  /* 0x0000541014887816 */ /* 0x000fe40000000011 */
[----:B------:R-:W-:Y:S02]  /*1afc0*/  @!P3 PRMT R20, R140, 0x5410, RZ ;  /* 0x000054108c14b816 */ /* 0x000fe400000000ff */
[----:B------:R-:W-:Y:S02]  /*1afd0*/  ISETP.GE.U32.AND P3, PT, R217, R0, PT ;  /* 0x00000000d900720c */ /* 0x000fe40003f66070 */
[----:B------:R-:W-:Y:S02]  /*1afe0*/  LOP3.LUT R0, R2, 0xff, RZ, 0xc0, !PT ;  /* 0x000000ff02007812 */ /* 0x000fe400078ec0ff */
[----:B------:R-:W-:-:S02]  /*1aff0*/  @!P0 PRMT R17, R141, 0x5410, RZ ;  /* 0x000054108d118816 */ /* 0x000fc400000000ff */
[C---:B------:R-:W-:Y:S02]  /*1b000*/  ISETP.GE.U32.AND P0, PT, R217.reuse, R0, PT ;  /* 0x00000000d900720c */ /* 0x040fe40003f06070 */
[----:B------:R-:W-:Y:S02]  /*1b010*/  ISETP.GE.U32.AND P1, PT, R217, R4, PT ;  /* 0x00000004d900720c */ /* 0x000fe40003f26070 */
[----:B------:R-:W-:Y:S02]  /*1b020*/  PRMT R4, R57, 0x7610, R4 ;  /* 0x0000761039047816 */ /* 0x000fe40000000004 */
[C---:B------:R-:W-:Y:S02]  /*1b030*/  PRMT R14, R59.reuse, 0x7610, R14 ;  /* 0x000076103b0e7816 */ /* 0x040fe4000000000e */
[----:B------:R-:W-:Y:S02]  /*1b040*/  PRMT R5, R59, 0x7632, R5 ;  /* 0x000076323b057816 */ /* 0x000fe40000000005 */
[----:B------:R-:W-:-:S02]  /*1b050*/  PRMT R15, R58, 0x7632, R15 ;  /* 0x000076323a0f7816 */ /* 0x000fc4000000000f */
[----:B------:R-:W-:Y:S02]  /*1b060*/  PRMT R16, R58, 0x7610, R16 ;  /* 0x000076103a107816 */ /* 0x000fe40000000010 */
[----:B------:R-:W-:Y:S01]  /*1b070*/  PRMT R0, R57, 0x7632, R0 ;  /* 0x0000763239007816 */ /* 0x000fe20000000000 */
[----:B--2---:R-:W-:-:S05]  /*1b080*/  @!P0 HFMA2.BF16_V2 R125, -RZ.H0_H0, RZ.H0_H0, -R4.H0_H0 ;  /* 0x200000ffff7d8231 */ /* 0x004fca0000340904 */
[----:B------:R-:W-:Y:S02]  /*1b090*/  PRMT R59, R125, 0x7610, R59 ;  /* 0x000076107d3b7816 */ /* 0x000fe4000000003b */
[----:B------:R3:W2:Y:S01]  /*1b0a0*/  LDL.LU.S16 R125, [R1+0x188] ;  /* 0x00018800017d7983 */ /* 0x0006a20000300600 */
[----:B------:R-:W-:Y:S02]  /*1b0b0*/  @!P1 HFMA2.BF16_V2 R168, -RZ.H0_H0, RZ.H0_H0, -R15.H0_H0 ;  /* 0x200000ffffa89231 */ /* 0x000fe4000034090f */
[----:B------:R-:W-:-:S03]  /*1b0c0*/  @!P2 HFMA2.BF16_V2 R185, -RZ.H0_H0, RZ.H0_H0, -R16.H0_H0 ;  /* 0x200000ffffb9a231 */ /* 0x000fc60000340910 */
[----:B------:R-:W-:Y:S02]  /*1b0d0*/  PRMT R60, R168, 0x7610, R60 ;  /* 0x00007610a83c7816 */ /* 0x000fe4000000003c */
[----:B------:R-:W-:Y:S02]  /*1b0e0*/  PRMT R168, R16, 0x5410, R15 ;  /* 0x0000541010a87816 */ /* 0x000fe4000000000f */
[----:B------:R-:W-:Y:S02]  /*1b0f0*/  PRMT R124, R185, 0x7610, R124 ;  /* 0x00007610b97c7816 */ /* 0x000fe4000000007c */
[----:B------:R-:W-:Y:S02]  /*1b100*/  @!P1 PRMT R15, R60, 0x5410, RZ ;  /* 0x000054103c0f9816 */ /* 0x000fe400000000ff */
[----:B------:R-:W-:Y:S01]  /*1b110*/  PRMT R185, R4, 0x5410, R0 ;  /* 0x0000541004b97816 */ /* 0x000fe20000000000 */
[----:B------:R3:W3:Y:S01]  /*1b120*/  LDL.LU.S16 R60, [R1+0x190] ;  /* 0x00019000013c7983 */ /* 0x0006e20000300600 */
[----:B------:R-:W-:-:S03]  /*1b130*/  @!P0 PRMT R4, R59, 0x5410, RZ ;  /* 0x000054103b048816 */ /* 0x000fc600000000ff */
[----:B------:R1:W4:Y:S01]  /*1b140*/  LDL.LU.S16 R59, [R1+0x18c] ;  /* 0x00018c00013b7983 */ /* 0x0003220000300600 */
[----:B------:R-:W-:-:S04]  /*1b150*/  LOP3.LUT R3, R2, 0xffff, RZ, 0xc0, !PT ;  /* 0x0000ffff02037812 */ /* 0x000fc800078ec0ff */
[----:B------:R-:W-:-:S04]  /*1b160*/  SHF.R.U32.HI R3, RZ, 0x8, R3 ;  /* 0x00000008ff037819 */ /* 0x000fc80000011603 */
[----:B------:R-:W-:-:S04]  /*1b170*/  LOP3.LUT R3, R3, 0xffff, RZ, 0xc0, !PT ;  /* 0x0000ffff03037812 */ /* 0x000fc800078ec0ff */
[----:B------:R-:W-:Y:S02]  /*1b180*/  ISETP.GE.U32.AND P0, PT, R217, R3, PT ;  /* 0x00000003d900720c */ /* 0x000fe40003f06070 */
[--C-:B------:R-:W-:Y:S02]  /*1b190*/  SHF.R.U32.HI R3, RZ, 0x10, R2.reuse ;  /* 0x00000010ff037819 */ /* 0x100fe40000011602 */
[----:B------:R-:W-:Y:S02]  /*1b1a0*/  SHF.R.U32.HI R2, RZ, 0x18, R2 ;  /* 0x00000018ff027819 */ /* 0x000fe40000011602 */
[----:B------:R-:W-:-:S04]  /*1b1b0*/  LOP3.LUT R3, R3, 0xff, RZ, 0xc0, !PT ;  /* 0x000000ff03037812 */ /* 0x000fc800078ec0ff */
[----:B------:R-:W-:Y:S01]  /*1b1c0*/  ISETP.GE.U32.AND P1, PT, R217, R3, PT ;  /* 0x00000003d900720c */ /* 0x000fe20003f26070 */
[----:B------:R1:W-:Y:S01]  /*1b1d0*/  ST.E.U16 [R6.64+-0x100], R63 ;  /* 0xffff003f06007985 */ /* 0x0003e2000c101504 */
[----:B------:R-:W-:-:S03]  /*1b1e0*/  @!P2 PRMT R16, R124, 0x5410, RZ ;  /* 0x000054107c10a816 */ /* 0x000fc600000000ff */
[----:B------:R-:W4:Y:S01]  /*1b1f0*/  LDL R124, [R1+0x2bc] ;  /* 0x0002bc00017c7983 */ /* 0x000f220000100800 */
[----:B--2---:R-:W-:-:S05]  /*1b200*/  @!P0 HFMA2.BF16_V2 R125, -RZ.H0_H0, RZ.H0_H0, -R0.H0_H0 ;  /* 0x200000ffff7d8231 */ /* 0x004fca0000340900 */
[----:B------:R-:W-:-:S04]  /*1b210*/  PRMT R78, R125, 0x7610, R78 ;  /* 0x000076107d4e7816 */ /* 0x000fc8000000004e */
[----:B------:R-:W-:Y:S02]  /*1b220*/  @!P0 PRMT R0, R78, 0x5410, RZ ;  /* 0x000054104e008816 */ /* 0x000fe400000000ff */
[----:B------:R-:W-:Y:S01]  /*1b230*/  ISETP.GE.U32.AND P0, PT, R217, R2, PT ;  /* 0x00000002d900720c */ /* 0x000fe20003f06070 */
[----:B---3--:R-:W-:Y:S01]  /*1b240*/  @!P1 HFMA2.BF16_V2 R60, -RZ.H0_H0, RZ.H0_H0, -R164.H0_H0 ;  /* 0x200000ffff3c9231 */ /* 0x008fe200003409a4 */
[----:B------:R-:W-:-:S04]  /*1b250*/  @P1 PRMT R2, R164, 0x7610, R2 ;  /* 0x00007610a4021816 */ /* 0x000fc80000000002 */
[----:B------:R-:W-:-:S07]  /*1b260*/  PRMT R58, R60, 0x7610, R58 ;  /* 0x000076103c3a7816 */ /* 0x000fce000000003a */
[----:B----4-:R-:W-:Y:S01]  /*1b270*/  @!P0 HFMA2.BF16_V2 R59, -RZ.H0_H0, RZ.H0_H0, -R164.H1_H1 ;  /* 0x200000ffff3b8231 */ /* 0x010fe200003609a4 */
[----:B------:R-:W-:Y:S01]  /*1b280*/  IMAD.SHL.U32 R60, R230, 0x4, RZ ;  /* 0x00000004e63c7824 */ /* 0x000fe200078e00ff */
[----:B------:R-:W-:-:S03]  /*1b290*/  @P0 PRMT R3, R164, 0x7632, R3 ;  /* 0x00007632a4030816 */ /* 0x000fc60000000003 */
[----:B------:R-:W-:Y:S02]  /*1b2a0*/  PRMT R57, R59, 0x7610, R57 ;  /* 0x000076103b397816 */ /* 0x000fe40000000039 */
[----:B------:R-:W-:Y:S02]  /*1b2b0*/  @!P1 PRMT R2, R58, 0x5410, RZ ;  /* 0x000054103a029816 */ /* 0x000fe400000000ff */
[----:B------:R-:W-:Y:S02]  /*1b2c0*/  @!P0 PRMT R3, R57, 0x5410, RZ ;  /* 0x0000541039038816 */ /* 0x000fe400000000ff */
[C---:B------:R-:W-:Y:S02]  /*1b2d0*/  IADD3 R58, R60.reuse, 0x2, RZ ;  /* 0x000000023c3a7810 */ /* 0x040fe40007ffe0ff */
[C---:B------:R-:W-:Y:S02]  /*1b2e0*/  IADD3 R57, R60.reuse, 0x3, RZ ;  /* 0x000000033c397810 */ /* 0x040fe40007ffe0ff */
[----:B------:R-:W-:-:S02]  /*1b2f0*/  IADD3 R78, R60, 0x1, RZ ;  /* 0x000000013c4e7810 */ /* 0x000fc40007ffe0ff */
[CC--:B------:R-:W-:Y:S02]  /*1b300*/  LOP3.LUT R59, R133.reuse, R9.reuse, R60, 0x96, !PT ;  /* 0x00000009853b7212 */ /* 0x0c0fe400078e963c */
[CC--:B------:R-:W-:Y:S02]  /*1b310*/  LOP3.LUT R60, R133.reuse, R9.reuse, R58, 0x96, !PT ;  /* 0x00000009853c7212 */ /* 0x0c0fe400078e963a */
[CC--:B-1----:R-:W-:Y:S02]  /*1b320*/  LOP3.LUT R63, R133.reuse, R9.reuse, R57, 0x96, !PT ;  /* 0x00000009853f7212 */ /* 0x0c2fe400078e9639 */
[----:B------:R-:W-:Y:S02]  /*1b330*/  LOP3.LUT R58, R133, R9, R78, 0x96, !PT ;  /* 0x00000009853a7212 */ /* 0x000fe400078e964e */
[----:B------:R-:W2:Y:S04]  /*1b340*/  LDL.LU.64 R8, [R1+0x3b0] ;  /* 0x0003b00001087983 */ /* 0x000ea80000300a00 */
[----:B------:R-:W-:Y:S04]  /*1b350*/  ST.E.U16 [R6.64+-0xfe], R157 ;  /* 0xffff029d06007985 */ /* 0x000fe8000c101504 */
[----:B------:R1:W-:Y:S04]  /*1b360*/  ST.E.U16 [R12.64+-0x100], R79 ;  /* 0xffff004f0c007985 */ /* 0x0003e8000c101504 */
[----:B------:R-:W-:Y:S04]  /*1b370*/  ST.E.U16 [R12.64+-0xfe], R156 ;  /* 0xffff029c0c007985 */ /* 0x000fe8000c101504 */
[----:B------:R-:W-:Y:S04]  /*1b380*/  ST.E.U16 [R10.64+-0x100], R77 ;  /* 0xffff004d0a007985 */ /* 0x000fe8000c101504 */
[----:B------:R3:W-:Y:S01]  /*1b390*/  ST.E.U16 [R10.64+-0xfe], R76 ;  /* 0xffff024c0a007985 */ /* 0x0007e2000c101504 */
[----:B------:R-:W-:-:S02]  /*1b3a0*/  LOP3.LUT R57, R247, R124, R132, 0x96, !PT ;  /* 0x0000007cf7397212 */ /* 0x000fc400078e9684 */
[----:B------:R-:W-:Y:S01]  /*1b3b0*/  PRMT R18, R19, 0x7632, R18 ;  /* 0x0000763213127816 */ /* 0x000fe20000000012 */
[----:B------:R-:W-:Y:S01]  /*1b3c0*/  @!P3 HFMA2.BF16_V2 R137, -RZ.H0_H0, RZ.H0_H0, -R5.H0_H0 ;  /* 0x200000ffff89b231 */ /* 0x000fe20000340905 */
[----:B------:R-:W-:-:S03]  /*1b3d0*/  IMAD.WIDE.U32 R124, R63, -0x326172a9, RZ ;  /* 0xcd9e8d573f7c7825 */ /* 0x000fc600078e00ff */
[----:B------:R-:W-:Y:S01]  /*1b3e0*/  @!P5 HFMA2.BF16_V2 R152, -RZ.H0_H0, RZ.H0_H0, -R18.H0_H0 ;  /* 0x200000ffff98d231 */ /* 0x000fe20000340912 */
[----:B------:R-:W-:Y:S01]  /*1b3f0*/  IMAD.WIDE.U32 R132, R57, -0x326172a9, RZ ;  /* 0xcd9e8d5739847825 */ /* 0x000fe200078e00ff */
[----:B------:R-:W-:-:S03]  /*1b400*/  PRMT R140, R137, 0x7610, R140 ;  /* 0x00007610898c7816 */ /* 0x000fc6000000008c */
[----:B-1----:R-:W-:Y:S01]  /*1b410*/  IMAD.WIDE.U32 R78, R59, -0x326172a9, RZ ;  /* 0xcd9e8d573b4e7825 */ /* 0x002fe200078e00ff */
[----:B------:R-:W-:Y:S02]  /*1b420*/  PRMT R137, R19, 0x5410, R18 ;  /* 0x0000541013897816 */ /* 0x000fe40000000012 */
[----:B------:R-:W-:Y:S02]  /*1b430*/  @!P5 PRMT R18, R152, 0x5410, RZ ;  /* 0x000054109812d816 */ /* 0x000fe400000000ff */
[-CC-:B------:R-:W-:Y:S02]  /*1b440*/  LOP3.LUT R59, R101, R233.reuse, R78.reuse, 0x96, !PT ;  /* 0x000000e9653b7212 */ /* 0x180fe400078e964e */
[----:B------:R-:W-:Y:S01]  /*1b450*/  LOP3.LUT R57, R133, R233, R78, 0x96, !PT ;  /* 0x000000e985397212 */ /* 0x000fe200078e964e */
[----:B---3--:R-:W-:-:S04]  /*1b460*/  IMAD.WIDE.U32 R76, R58, -0x326172a9, RZ ;  /* 0xcd9e8d573a4c7825 */ /* 0x008fc800078e00ff */
[----:B------:R-:W-:Y:S01]  /*1b470*/  IMAD.MOV.U32 R152, RZ, RZ, R206 ;  /* 0x000000ffff987224 */ /* 0x000fe200078e00ce */
[-CC-:B------:R-:W-:Y:S01]  /*1b480*/  LOP3.LUT R78, R77, R232.reuse, R228.reuse, 0x96, !PT ;  /* 0x000000e84d4e7212 */ /* 0x180fe200078e96e4 */
[----:B--2---:R1:W-:Y:S04]  /*1b490*/  ST.E.U16 [R8.64+-0x100], R62 ;  /* 0xffff003e08007985 */ /* 0x0043e8000c101504 */
[----:B------:R-:W-:Y:S04]  /*1b4a0*/  ST.E.U16 [R8.64+-0xfe], R75 ;  /* 0xffff024b08007985 */ /* 0x000fe8000c101504 */
        /* <DEDUP_REMOVED lines=22> */
[----:B------:R2:W-:Y:S01]  /*1b610*/  ST.E.U16 [R8.64+-0xce], R65 ;  /* 0xffff324108007985 */ /* 0x0005e2000c101504 */
[----:B-1----:R-:W-:-:S03]  /*1b620*/  LOP3.LUT R62, R79, R232, R228, 0x96, !PT ;  /* 0x000000e84f3e7212 */ /* 0x002fc600078e96e4 */
[----:B------:R-:W-:Y:S04]  /*1b630*/  ST.E.U16 [R8.64+-0xd0], R66 ;  /* 0xffff304208007985 */ /* 0x000fe8000c101504 */
[----:B------:R-:W-:Y:S04]  /*1b640*/  ST.E.U16 [R6.64+-0xc0], R128 ;  /* 0xffff408006007985 */ /* 0x000fe8000c101504 */
[----:B------:R-:W-:Y:S04]  /*1b650*/  ST.E.U16 [R6.64+-0xbe], R126 ;  /* 0xffff427e06007985 */ /* 0x000fe8000c101504 */
[----:B------:R1:W-:Y:S04]  /*1b660*/  ST.E.U16 [R12.64+-0xc0], R122 ;  /* 0xffff407a0c007985 */ /* 0x0003e8000c101504 */
[----:B------:R3:W-:Y:S01]  /*1b670*/  ST.E.U16 [R12.64+-0xbe], R123 ;  /* 0xffff427b0c007985 */ /* 0x0007e2000c101504 */
[----:B--2---:R-:W-:-:S05]  /*1b680*/  IMAD.WIDE.U32 R64, R60, -0x326172a9, RZ ;  /* 0xcd9e8d573c407825 */ /* 0x004fca00078e00ff */
[-CC-:B-1----:R-:W-:Y:S02]  /*1b690*/  LOP3.LUT R122, R65, R232.reuse, R228.reuse, 0x96, !PT ;  /* 0x000000e8417a7212 */ /* 0x182fe400078e96e4 */
[----:B---3--:R-:W-:Y:S02]  /*1b6a0*/  LOP3.LUT R123, R125, R232, R228, 0x96, !PT ;  /* 0x000000e87d7b7212 */ /* 0x008fe400078e96e4 */
[----:B------:R-:W2:Y:S04]  /*1b6b0*/  LDL.LU.64 R228, [R1+0x3a8] ;  /* 0x0003a80001e47983 */ /* 0x000ea80000300a00 */
[----:B------:R-:W3:Y:S01]  /*1b6c0*/  LDL.LU R206, [R1+0x3a4] ;  /* 0x0003a40001ce7983 */ /* 0x000ee20000300800 */
[----:B------:R-:W-:Y:S01]  /*1b6d0*/  @!P6 HFMA2.BF16_V2 R153, -RZ.H0_H0, RZ.H0_H0, -R19.H0_H0 ;  /* 0x200000ffff99e231 */ /* 0x000fe20000340913 */
[----:B------:R-:W-:-:S04]  /*1b6e0*/  IMAD.MOV.U32 R144, RZ, RZ, R205 ;  /* 0x000000ffff907224 */ /* 0x000fc800078e00cd */
[----:B------:R-:W-:Y:S01]  /*1b6f0*/  @!P6 PRMT R19, R153, 0x5410, RZ ;  /* 0x000054109913e816 */ /* 0x000fe200000000ff */
[----:B------:R-:W-:Y:S02]  /*1b700*/  IMAD.MOV.U32 R153, RZ, RZ, R226 ;  /* 0x000000ffff997224 */ /* 0x000fe400078e00e2 */
[----:B------:R-:W4:Y:S04]  /*1b710*/  LDL.LU R226, [R1+0x3a0] ;  /* 0x0003a00001e27983 */ /* 0x000f280000300800 */
[----:B------:R-:W2:Y:S04]  /*1b720*/  LDL.LU R154, [R1+0x108] ;  /* 0x00010800019a7983 */ /* 0x000ea80000300800 */
[----:B------:R-:W2:Y:S04]  /*1b730*/  LDL.LU R155, [R1+0x10c] ;  /* 0x00010c00019b7983 */ /* 0x000ea80000300800 */
[----:B------:R-:W2:Y:S04]  /*1b740*/  LDL.LU R205, [R1+0x39c] ;  /* 0x00039c0001cd7983 */ /* 0x000ea80000300800 */
[----:B------:R-:W4:Y:S01]  /*1b750*/  LDL.LU R146, [R1+0xf8] ;  /* 0x0000f80001927983 */ /* 0x000f220000300800 */
[----:B---3--:R-:W-:-:S03]  /*1b760*/  IMAD.MOV.U32 R147, RZ, RZ, R206 ;  /* 0x000000ffff937224 */ /* 0x008fc600078e00ce */
[----:B------:R-:W3:Y:S01]  /*1b770*/  LDL.LU R206, [R1+0x398] ;  /* 0x0003980001ce7983 */ /* 0x000ee20000300800 */
[----:B--2---:R-:W-:-:S03]  /*1b780*/  IMAD.MOV.U32 R142, RZ, RZ, R205 ;  /* 0x000000ffff8e7224 */ /* 0x004fc600078e00cd */
[----:B------:R-:W2:Y:S04]  /*1b790*/  LDL.LU R205, [R1+0x394] ;  /* 0x0003940001cd7983 */ /* 0x000ea80000300800 */
        /* <DEDUP_REMOVED lines=10> */
[----:B------:R-:W-:Y:S01]  /*1b840*/  ST.E.U16 [R8.64+-0xb0], R52 ;  /* 0xffff503408007985 */ /* 0x000fe2000c101504 */
[----:B---3--:R-:W-:-:S03]  /*1b850*/  IMAD.MOV.U32 R143, RZ, RZ, R206 ;  /* 0x000000ffff8f7224 */ /* 0x008fc600078e00ce */
[----:B------:R-:W3:Y:S04]  /*1b860*/  LDL.LU R206, [R1+0x390] ;  /* 0x0003900001ce7983 */ /* 0x000ee80000300800 */
        /* <DEDUP_REMOVED lines=13> */
[----:B------:R-:W-:-:S03]  /*1b940*/  LOP3.LUT R58, R79, R232, R214, 0x96, !PT ;  /* 0x000000e84f3a7212 */ /* 0x000fc600078e96d6 */
        /* <DEDUP_REMOVED lines=10> */
[----:B------:R-:W-:-:S03]  /*1b9f0*/  IMAD.WIDE.U32 R68, R58, -0x2daee0ad, RZ ;  /* 0xd2511f533a447825 */ /* 0x000fc600078e00ff */
[----:B------:R-:W-:Y:S01]  /*1ba00*/  ST.E.U16 [R8.64+-0x80], R40 ;  /* 0xffff802808007985 */ /* 0x000fe2000c101504 */
[----:B------:R-:W-:-:S03]  /*1ba10*/  IMAD.WIDE.U32 R70, R57, -0x2daee0ad, RZ ;  /* 0xd2511f5339467825 */ /* 0x000fc600078e00ff */
        /* <DEDUP_REMOVED lines=10> */
[----:B------:R-:W-:Y:S01]  /*1bac0*/  ST.E.U16 [R6.64+-0x60], R105 ;  /* 0xffffa06906007985 */ /* 0x000fe2000c101504 */
[----:B------:R-:W-:-:S03]  /*1bad0*/  LOP3.LUT R57, R71, R241, R68, 0x96, !PT ;  /* 0x000000f147397212 */ /* 0x000fc600078e9644 */
[----:B------:R-:W-:Y:S01]  /*1bae0*/  ST.E.U16 [R6.64+-0x5e], R104 ;  /* 0xffffa26806007985 */ /* 0x000fe2000c101504 */
[----:B------:R-:W-:-:S03]  /*1baf0*/  @!P4 HFMA2.BF16_V2 R184, -RZ.H0_H0, RZ.H0_H0, -R14.H0_H0 ;  /* 0x200000ffffb8c231 */ /* 0x000fc6000034090e */
        /* <DEDUP_REMOVED lines=11> */
[----:B------:R-:W-:Y:S01]  /*1bbb0*/  ST.E.U16 [R12.64+-0x4e], R96 ;  /* 0xffffb2600c007985 */ /* 0x000fe2000c101504 */
[----:B------:R-:W-:-:S03]  /*1bbc0*/  PRMT R141, R184, 0x7610, R141 ;  /* 0x00007610b88d7816 */ /* 0x000fc6000000008d */
[----:B------:R-:W-:Y:S04]  /*1bbd0*/  ST.E.U16 [R10.64+-0x50], R26 ;  /* 0xffffb01a0a007985 */ /* 0x000fe8000c101504 */
[----:B------:R-:W-:Y:S04]  /*1bbe0*/  ST.E.U16 [R10.64+-0x4e], R25 ;  /* 0xffffb2190a007985 */ /* 0x000fe8000c101504 */
[----:B------:R-:W-:Y:S04]  /*1bbf0*/  ST.E.U16 [R8.64+-0x50], R28 ;  /* 0xffffb01c08007985 */ /* 0x000fe8000c101504 */
[----:B------:R-:W-:Y:S04]  /*1bc00*/  ST.E.U16 [R8.64+-0x4e], R27 ;  /* 0xffffb21b08007985 */ /* 0x000fe8000c101504 */
[----:B------:R-:W-:Y:S04]  /*1bc10*/  ST.E.U16 [R6.64+-0x40], R95 ;  /* 0xffffc05f06007985 */ /* 0x000fe8000c101504 */
[----:B------:R-:W-:Y:S01]  /*1bc20*/  ST.E.U16 [R6.64+-0x3e], R94 ;  /* 0xffffc25e06007985 */ /* 0x000fe2000c101504 */
[----:B------:R-:W-:-:S03]  /*1bc30*/  PRMT R184, R14, 0x5410, R5 ;  /* 0x000054100eb87816 */ /* 0x000fc60000000005 */
[----:B------:R-:W-:Y:S01]  /*1bc40*/  ST.E.U16 [R12.64+-0x40], R92 ;  /* 0xffffc05c0c007985 */ /* 0x000fe2000c101504 */
[----:B------:R-:W-:-:S03]  /*1bc50*/  IMAD.WIDE.U32 R62, R62, -0x2daee0ad, RZ ;  /* 0xd2511f533e3e7825 */ /* 0x000fc600078e00ff */
[----:B------:R-:W-:Y:S01]  /*1bc60*/  ST.E.U16 [R12.64+-0x3e], R93 ;  /* 0xffffc25d0c007985 */ /* 0x000fe2000c101504 */
[----:B------:R-:W-:-:S03]  /*1bc70*/  @!P4 PRMT R14, R141, 0x5410, RZ ;  /* 0x000054108d0ec816 */ /* 0x000fc600000000ff */
[----:B------:R-:W-:Y:S01]  /*1bc80*/  ST.E.U16 [R10.64+-0x40], R22 ;  /* 0xffffc0160a007985 */ /* 0x000fe2000c101504 */
[----:B------:R-:W-:-:S03]  /*1bc90*/  @!P3 PRMT R5, R140, 0x5410, RZ ;  /* 0x000054108c05b816 */ /* 0x000fc600000000ff */
[----:B------:R-:W-:Y:S01]  /*1bca0*/  ST.E.U16 [R10.64+-0x3e], R21 ;  /* 0xffffc2150a007985 */ /* 0x000fe2000c101504 */
[----:B------:R-:W-:-:S03]  /*1bcb0*/  LOP3.LUT R58, R61, R231, R132, 0x96, !PT ;  /* 0x000000e73d3a7212 */ /* 0x000fc600078e9684 */
[----:B------:R-:W-:Y:S01]  /*1bcc0*/  ST.E.U16 [R8.64+-0x40], R24 ;  /* 0xffffc01808007985 */ /* 0x000fe2000c101504 */
[----:B------:R-:W-:-:S03]  /*1bcd0*/  LOP3.LUT R57, R73, R240, R60, 0x96, !PT ;  /* 0x000000f049397212 */ /* 0x000fc600078e963c */
[----:B------:R-:W-:Y:S04]  /*1bce0*/  ST.E.U16 [R8.64+-0x3e], R23 ;  /* 0xffffc21708007985 */ /* 0x000fe8000c101504 */
[----:B------:R-:W-:Y:S04]  /*1bcf0*/  ST.E.U16 [R6.64+-0x30], R91 ;  /* 0xffffd05b06007985 */ /* 0x000fe8000c101504 */
[----:B------:R-:W-:Y:S04]  /*1bd00*/  ST.E.U16 [R6.64+-0x2e], R90 ;  /* 0xffffd25a06007985 */ /* 0x000fe8000c101504 */
[----:B------:R-:W-:Y:S04]  /*1bd10*/  ST.E.U16 [R12.64+-0x30], R89 ;  /* 0xffffd0590c007985 */ /* 0x000fe8000c101504 */
[----:B------:R-:W-:Y:S01]  /*1bd20*/  ST.E.U16 [R12.64+-0x2e], R88 ;  /* 0xffffd2580c007985 */ /* 0x000fe2000c101504 */
[----:B------:R-:W-:-:S03]  /*1bd30*/  IMAD.WIDE.U32 R68, R59, -0x2daee0ad, RZ ;  /* 0xd2511f533b447825 */ /* 0x000fc600078e00ff */
[----:B------:R-:W-:Y:S01]  /*1bd40*/  ST.E.U16 [R10.64+-0x30], R20 ;  /* 0xffffd0140a007985 */ /* 0x000fe2000c101504 */
[----:B------:R-:W-:-:S03]  /*1bd50*/  LOP3.LUT R60, R63, R234, R250, 0x96, !PT ;  /* 0x000000ea3f3c7212 */ /* 0x000fc600078e96fa */
        /* <DEDUP_REMOVED lines=13> */
[----:B------:R-:W-:-:S03]  /*1be30*/  LOP3.LUT R57, R59, R239, R70, 0x96, !PT ;  /* 0x000000ef3b397212 */ /* 0x000fc600078e9646 */
[----:B------:R-:W-:Y:S01]  /*1be40*/  ST.E.U16 [R6.64+-0x10], R83 ;  /* 0xfffff05306007985 */ /* 0x000fe2000c101504 */
[----:B------:R-:W-:-:S03]  /*1be50*/  LOP3.LUT R58, R67, R236, R58, 0x96, !PT ;  /* 0x000000ec433a7212 */ /* 0x000fc600078e963a */
[----:B------:R-:W-:Y:S04]  /*1be60*/  ST.E.U16 [R6.64+-0xe], R82 ;  /* 0xfffff25206007985 */ /* 0x000fe8000c101504 */
[----:B------:R-:W-:Y:S04]  /*1be70*/  ST.E.U16 [R12.64+-0x10], R80 ;  /* 0xfffff0500c007985 */ /* 0x000fe8000c101504 */
[----:B------:R-:W-:Y:S04]  /*1be80*/  ST.E.U16 [R12.64+-0xe], R81 ;  /* 0xfffff2510c007985 */ /* 0x000fe8000c101504 */
[----:B------:R-:W-:Y:S04]  /*1be90*/  ST.E.U16 [R10.64+-0x10], R4 ;  /* 0xfffff0040a007985 */ /* 0x000fe8000c101504 */
[----:B------:R4:W-:Y:S01]  /*1bea0*/  ST.E.U16 [R10.64+-0xe], R0 ;  /* 0xfffff2000a007985 */ /* 0x0009e2000c101504 */
[----:B-1----:R-:W-:-:S03]  /*1beb0*/  IMAD.WIDE.U32 R14, R60, -0x326172a9, RZ ;  /* 0xcd9e8d573c0e7825 */ /* 0x002fc600078e00ff */
[----:B------:R-:W-:Y:S01]  /*1bec0*/  ST.E.U16 [R8.64+-0x10], R2 ;  /* 0xfffff00208007985 */ /* 0x000fe2000c101504 */
[----:B------:R-:W-:-:S03]  /*1bed0*/  LOP3.LUT R61, R69, R241, R62, 0x96, !PT ;  /* 0x000000f1453d7212 */ /* 0x000fc600078e963e */
[----:B------:R1:W-:Y:S04]  /*1bee0*/  ST.E.U16 [R8.64+-0xe], R3 ;  /* 0xfffff20308007985 */ /* 0x0003e8000c101504 */
[----:B--2---:R-:W2:Y:S01]  /*1bef0*/  LDSM.16.MT88.4 R20, [R205+0x4000] ;  /* 0x00400000cd14783b */ /* 0x004ea20000004200 */
[----:B------:R-:W-:-:S03]  /*1bf00*/  IMAD.WIDE.U32 R18, R57, -0x326172a9, RZ ;  /* 0xcd9e8d5739127825 */ /* 0x000fc600078e00ff */
[----:B---3--:R-:W3:Y:S01]  /*1bf10*/  LDSM.16.MT88.4 R32, [R206+0x4000] ;  /* 0x00400000ce20783b */ /* 0x008ee20000004200 */
[----:B------:R-:W-:-:S04]  /*1bf20*/  IMAD.WIDE.U32 R70, R61, -0x326172a9, RZ ;  /* 0xcd9e8d573d467825 */ /* 0x000fc800078e00ff */
[----:B------:R-:W-:Y:S01]  /*1bf30*/  IMAD.MOV.U32 R145, RZ, RZ, R252 ;  /* 0x000000ffff917224 */ /* 0x000fe200078e00fc */
[----:B------:R-:W-:Y:S01]  /*1bf40*/  LOP3.LUT R77, R77, R232, R214, 0x96, !PT ;  /* 0x000000e84d4d7212 */ /* 0x000fe200078e96d6 */
[----:B------:R-:W-:Y:S01]  /*1bf50*/  IMAD.MOV.U32 R141, RZ, RZ, R192 ;  /* 0x000000ffff8d7224 */ /* 0x000fe200078e00c0 */
[----:B----4-:R-:W-:Y:S01]  /*1bf60*/  LOP3.LUT R0, R15, R231, R100, 0x96, !PT ;  /* 0x000000e70f007212 */ /* 0x010fe200078e9664 */
[----:B------:R-:W-:Y:S01]  /*1bf70*/  IMAD.MOV.U32 R140, RZ, RZ, R245 ;  /* 0x000000ffff8c7224 */ /* 0x000fe200078e00f5 */
[----:B------:R-:W-:Y:S01]  /*1bf80*/  LOP3.LUT R79, R101, R233, R76, 0x96, !PT ;  /* 0x000000e9654f7212 */ /* 0x000fe200078e964c */
[----:B------:R-:W4:Y:S01]  /*1bf90*/  LDSM.16.MT88.4 R28, [R206+0x4400] ;  /* 0x00440000ce1c783b */ /* 0x000f220000004200 */
[----:B-1----:R-:W-:-:S04]  /*1bfa0*/  IMAD.WIDE.U32 R2, R58, -0x326172a9, RZ ;  /* 0xcd9e8d573a027825 */ /* 0x002fc800078e00ff */
[----:B------:R-:W-:Y:S01]  /*1bfb0*/  IMAD.WIDE.U32 R4, R0, -0x2daee0ad, RZ ;  /* 0xd2511f5300047825 */ /* 0x000fe200078e00ff */
[----:B------:R-:W-:Y:S02]  /*1bfc0*/  LOP3.LUT R0, R3, R242, R18, 0x96, !PT ;  /* 0x000000f203007212 */ /* 0x000fe400078e9612 */
[C---:B------:R-:W-:Y:S02]  /*1bfd0*/  LOP3.LUT R3, R2.reuse, 0xffff, RZ, 0xc0, !PT ;  /* 0x0000ffff02037812 */ /* 0x040fe400078ec0ff */
[----:B------:R-:W-:Y:S02]  /*1bfe0*/  LOP3.LUT R8, R71, R240, R14, 0x96, !PT ;  /* 0x000000f047087212 */ /* 0x000fe400078e960e */
[----:B------:R-:W-:Y:S02]  /*1bff0*/  LOP3.LUT R12, R5, R239, R68, 0x96, !PT ;  /* 0x000000ef050c7212 */ /* 0x000fe400078e9644 */
[----:B------:R-:W-:Y:S02]  /*1c000*/  LOP3.LUT R14, R2, 0xff, RZ, 0xc0, !PT ;  /* 0x000000ff020e7812 */ /* 0x000fe400078ec0ff */
[----:B------:R-:W-:-:S02]  /*1c010*/  SHF.R.U32.HI R5, RZ, 0x10, R2 ;  /* 0x00000010ff057819 */ /* 0x000fc40000011602 */
[----:B------:R-:W-:Y:S02]  /*1c020*/  SHF.R.U32.HI R13, RZ, 0x18, R2 ;  /* 0x00000018ff0d7819 */ /* 0x000fe40000011602 */
[----:B------:R-:W-:Y:S02]  /*1c030*/  SHF.R.U32.HI R11, RZ, 0x8, R3 ;  /* 0x00000008ff0b7819 */ /* 0x000fe40000011603 */
[----:B------:R-:W-:Y:S02]  /*1c040*/  LOP3.LUT R2, R0, 0xffff, RZ, 0xc0, !PT ;  /* 0x0000ffff00027812 */ /* 0x000fe400078ec0ff */
[--C-:B------:R-:W-:Y:S01]  /*1c050*/  SHF.R.U32.HI R3, RZ, 0x10, R0.reuse ;  /* 0x00000010ff037819 */ /* 0x100fe20000011600 */
[----:B------:R-:W-:Y:S01]  /*1c060*/  IMAD.WIDE.U32 R38, R8, -0x2daee0ad, RZ ;  /* 0xd2511f5308267825 */ /* 0x000fe200078e00ff */
[----:B------:R-:W-:Y:S02]  /*1c070*/  LOP3.LUT R9, R0, 0xff, RZ, 0xc0, !PT ;  /* 0x000000ff00097812 */ /* 0x000fe400078ec0ff */
[----:B------:R-:W-:-:S02]  /*1c080*/  SHF.R.U32.HI R8, RZ, 0x18, R0 ;  /* 0x00000018ff087819 */ /* 0x000fc40000011600 */
[----:B------:R-:W-:Y:S02]  /*1c090*/  LOP3.LUT R5, R5, 0xff, RZ, 0xc0, !PT ;  /* 0x000000ff05057812 */ /* 0x000fe400078ec0ff */
[----:B------:R-:W-:Y:S02]  /*1c0a0*/  SHF.R.U32.HI R0, RZ, 0x8, R2 ;  /* 0x00000008ff007819 */ /* 0x000fe40000011602 */
[----:B------:R-:W-:Y:S02]  /*1c0b0*/  LOP3.LUT R3, R3, 0xff, RZ, 0xc0, !PT ;  /* 0x000000ff03037812 */ /* 0x000fe400078ec0ff */
[----:B------:R-:W-:Y:S02]  /*1c0c0*/  PRMT R2, R14, 0x5410, R11 ;  /* 0x000054100e027816 */ /* 0x000fe4000000000b */
[----:B------:R-:W-:Y:S02]  /*1c0d0*/  PRMT R5, R5, 0x5410, R13 ;  /* 0x0000541005057816 */ /* 0x000fe4000000000d */
[----:B------:R-:W-:-:S02]  /*1c0e0*/  PRMT R192, R217, 0x7054, R217 ;  /* 0x00007054d9c07816 */ /* 0x000fc400000000d9 */
[----:B------:R-:W-:Y:S02]  /*1c0f0*/  PRMT R0, R9, 0x5410, R0 ;  /* 0x0000541009007816 */ /* 0x000fe40000000000 */
[----:B------:R-:W-:Y:S01]  /*1c100*/  PRMT R3, R3, 0x5410, R8 ;  /* 0x0000541003037816 */ /* 0x000fe20000000008 */
[--C-:B------:R-:W-:Y:S01]  /*1c110*/  HSET2.LE.AND R5, R5, R192.reuse, PT ;  /* 0x000000c005057233 */ /* 0x100fe20003803000 */
[----:B------:R-:W-:Y:S01]  /*1c120*/  LOP3.LUT R10, R39, R236, R4, 0x96, !PT ;  /* 0x000000ec270a7212 */ /* 0x000fe200078e9604 */
[--C-:B------:R-:W-:Y:S02]  /*1c130*/  HSET2.LE.AND R0, R0, R192.reuse, PT ;  /* 0x000000c000007233 */ /* 0x100fe40003803000 */
[--C-:B------:R-:W-:Y:S02]  /*1c140*/  HSET2.LE.AND R4, R2, R192.reuse, PT ;  /* 0x000000c002047233 */ /* 0x100fe40003803000 */
[----:B------:R-:W-:Y:S01]  /*1c150*/  HSET2.LE.AND R9, R3, R192, PT ;  /* 0x000000c003097233 */ /* 0x000fe20003803000 */
[----:B------:R-:W-:Y:S01]  /*1c160*/  IMAD.WIDE.U32 R2, R10, -0x326172a9, RZ ;  /* 0xcd9e8d570a027825 */ /* 0x000fe200078e00ff */
[----:B------:R-:W-:-:S02]  /*1c170*/  LOP3.LUT R8, R161, R0, RZ, 0xc0, !PT ;  /* 0x00000000a1087212 */ /* 0x000fc400078ec0ff */
[----:B------:R-:W-:Y:S02]  /*1c180*/  LOP3.LUT R10, R159, R4, RZ, 0xc0, !PT ;  /* 0x000000049f0a7212 */ /* 0x000fe400078ec0ff */
[----:B------:R-:W-:Y:S02]  /*1c190*/  LOP3.LUT R11, R158, R5, RZ, 0xc0, !PT ;  /* 0x000000059e0b7212 */ /* 0x000fe400078ec0ff */
[----:B------:R-:W-:Y:S01]  /*1c1a0*/  LOP3.LUT R9, R160, R9, RZ, 0xc0, !PT ;  /* 0x00000009a0097212 */ /* 0x000fe200078ec0ff */
[----:B------:R-:W-:-:S06]  /*1c1b0*/  IMAD.WIDE.U32 R16, R12, -0x326172a9, RZ ;  /* 0xcd9e8d570c107825 */ /* 0x000fcc00078e00ff */
[----:B--2---:R-:W-:Y:S01]  /*1c1c0*/  HMMA.16816.F32.BF16 R48, R8, R20, R140 ;  /* 0x000000140830723c */ /* 0x004fe2000004188c */
[----:B------:R-:W2:Y:S04]  /*1c1d0*/  LDL.LU R142, [R1+0x118] ;  /* 0x00011800018e7983 */ /* 0x000ea80000300800 */
[----:B------:R-:W2:Y:S01]  /*1c1e0*/  LDL.LU R143, [R1+0x11c] ;  /* 0x00011c00018f7983 */ /* 0x000ea20000300800 */
[----:B------:R-:W-:Y:S02]  /*1c1f0*/  LOP3.LUT R0, R3, R242, R16, 0x96, !PT ;  /* 0x000000f203007212 */ /* 0x000fe400078e9610 */
[C---:B------:R-:W-:Y:S02]  /*1c200*/  LOP3.LUT R3, R2.reuse, 0xffff, RZ, 0xc0, !PT ;  /* 0x0000ffff02037812 */ /* 0x040fe400078ec0ff */
[----:B------:R-:W-:-:S02]  /*1c210*/  LOP3.LUT R16, R2, 0xff, RZ, 0xc0, !PT ;  /* 0x000000ff02107812 */ /* 0x000fc400078ec0ff */
[----:B------:R-:W-:Y:S02]  /*1c220*/  SHF.R.U32.HI R14, RZ, 0x8, R3 ;  /* 0x00000008ff0e7819 */ /* 0x000fe40000011603 */
[--C-:B------:R-:W-:Y:S02]  /*1c230*/  SHF.R.U32.HI R4, RZ, 0x10, R2.reuse ;  /* 0x00000010ff047819 */ /* 0x100fe40000011602 */
[----:B------:R-:W-:Y:S02]  /*1c240*/  SHF.R.U32.HI R15, RZ, 0x18, R2 ;  /* 0x00000018ff0f7819 */ /* 0x000fe40000011602 */
[C---:B------:R-:W-:Y:S02]  /*1c250*/  LOP3.LUT R2, R0.reuse, 0xffff, RZ, 0xc0, !PT ;  /* 0x0000ffff00027812 */ /* 0x040fe400078ec0ff */
[----:B------:R-:W-:Y:S02]  /*1c260*/  SHF.R.U32.HI R3, RZ, 0x10, R0 ;  /* 0x00000010ff037819 */ /* 0x000fe40000011600 */
[----:B------:R-:W-:-:S02]  /*1c270*/  LOP3.LUT R5, R0, 0xff, RZ, 0xc0, !PT ;  /* 0x000000ff00057812 */ /* 0x000fc400078ec0ff */
[----:B------:R-:W-:Y:S02]  /*1c280*/  SHF.R.U32.HI R12, RZ, 0x18, R0 ;  /* 0x00000018ff0c7819 */ /* 0x000fe40000011600 */
[----:B------:R-:W-:Y:S01]  /*1c290*/  PRMT R0, R16, 0x5410, R14 ;  /* 0x0000541010007816 */ /* 0x000fe2000000000e */
[----:B------:R-:W-:Y:S01]  /*1c2a0*/  HMMA.16816.F32.BF16 R52, R8, R22, R144 ;  /* 0x000000160834723c */ /* 0x000fe20000041890 */
[----:B------:R-:W4:Y:S03]  /*1c2b0*/  LDL.LU R144, [R1+0x240] ;  /* 0x0002400001907983 */ /* 0x000f260000300800 */
[----:B------:R-:W-:Y:S01]  /*1c2c0*/  HSET2.LE.AND R0, R0, R192, PT ;  /* 0x000000c000007233 */ /* 0x000fe20003803000 */
[----:B------:R-:W4:Y:S02]  /*1c2d0*/  LDL.LU R145, [R1+0x244] ;  /* 0x0002440001917983 */ /* 0x000f240000300800 */
[----:B------:R-:W-:-:S02]  /*1c2e0*/  IMAD.MOV.U32 R146, RZ, RZ, R226 ;  /* 0x000000ffff927224 */ /* 0x000fc400078e00e2 */
[----:B------:R-:W4:Y:S01]  /*1c2f0*/  LDL.LU R226, [R1+0x38c] ;  /* 0x00038c0001e27983 */ /* 0x000f220000300800 */
[----:B------:R-:W-:Y:S01]  /*1c300*/  IMAD.MOV.U32 R147, RZ, RZ, R227 ;  /* 0x000000ffff937224 */ /* 0x000fe200078e00e3 */
[----:B------:R-:W-:Y:S01]  /*1c310*/  LOP3.LUT R14, R235, R0, RZ, 0xc0, !PT ;  /* 0x00000000eb0e7212 */ /* 0x000fe200078ec0ff */
[----:B---3--:R-:W-:Y:S01]  /*1c320*/  HMMA.16816.F32.BF16 R44, R8, R32, R152 ;  /* 0x00000020082c723c */ /* 0x008fe20000041898 */
[----:B------:R-:W3:Y:S04]  /*1c330*/  LDL.LU R227, [R1+0x388] ;  /* 0x0003880001e37983 */ /* 0x000ee80000300800 */
[----:B------:R-:W3:Y:S02]  /*1c340*/  LDL.LU R235, [R1+0x384] ;  /* 0x0003840001eb7983 */ /* 0x000ee40000300800 */
[----:B------:R-:W-:-:S02]  /*1c350*/  IMAD.MOV.U32 R154, RZ, RZ, R244 ;  /* 0x000000ffff9a7224 */ /* 0x000fc400078e00f4 */
[----:B------:R-:W3:Y:S04]  /*1c360*/  LDL.LU R152, [R1+0x250] ;  /* 0x0002500001987983 */ /* 0x000ee80000300800 */
[----:B------:R-:W3:Y:S04]  /*1c370*/  LDL.LU R153, [R1+0x254] ;  /* 0x0002540001997983 */ /* 0x000ee80000300800 */
[----:B------:R-:W3:Y:S01]  /*1c380*/  LDL.LU R244, [R1+0x380] ;  /* 0x0003800001f47983 */ /* 0x000ee20000300800 */
[----:B------:R-:W-:Y:S02]  /*1c390*/  LOP3.LUT R13, R4, 0xff, RZ, 0xc0, !PT ;  /* 0x000000ff040d7812 */ /* 0x000fe400078ec0ff */
[----:B------:R-:W-:-:S02]  /*1c3a0*/  SHF.R.U32.HI R4, RZ, 0x8, R2 ;  /* 0x00000008ff047819 */ /* 0x000fc40000011602 */
[----:B------:R-:W-:Y:S01]  /*1c3b0*/  LOP3.LUT R2, R3, 0xff, RZ, 0xc0, !PT ;  /* 0x000000ff03027812 */ /* 0x000fe200078ec0ff */
[----:B------:R-:W-:Y:S01]  /*1c3c0*/  IMAD.MOV.U32 R140, RZ, RZ, R243 ;  /* 0x000000ffff8c7224 */ /* 0x000fe200078e00f3 */
[----:B------:R-:W-:Y:S01]  /*1c3d0*/  PRMT R3, R13, 0x5410, R15 ;  /* 0x000054100d037816 */ /* 0x000fe2000000000f */
[----:B------:R-:W-:Y:S01]  /*1c3e0*/  IMAD.MOV.U32 R141, RZ, RZ, R201 ;  /* 0x000000ffff8d7224 */ /* 0x000fe200078e00c9 */
[----:B------:R-:W-:Y:S02]  /*1c3f0*/  PRMT R5, R5, 0x5410, R4 ;  /* 0x0000541005057816 */ /* 0x000fe40000000004 */
[----:B------:R-:W-:Y:S01]  /*1c400*/  PRMT R4, R2, 0x5410, R12 ;  /* 0x0000541002047816 */ /* 0x000fe2000000000c */
[--C-:B------:R-:W-:Y:S02]  /*1c410*/  HSET2.LE.AND R2, R3, R192.reuse, PT ;  /* 0x000000c003027233 */ /* 0x100fe40003803000 */
[----:B------:R-:W-:Y:S01]  /*1c420*/  HSET2.LE.AND R3, R5, R192, PT ;  /* 0x000000c005037233 */ /* 0x000fe20003803000 */
[----:B------:R-:W-:-:S02]  /*1c430*/  LOP3.LUT R5, R19, R238, R72, 0x96, !PT ;  /* 0x000000ee13057212 */ /* 0x000fc400078e9648 */
[----:B------:R-:W-:Y:S02]  /*1c440*/  LOP3.LUT R15, R135, R2, RZ, 0xc0, !PT ;  /* 0x00000002870f7212 */ /* 0x000fe400078ec0ff */
[----:B------:R-:W-:Y:S01]  /*1c450*/  LOP3.LUT R12, R249, R3, RZ, 0xc0, !PT ;  /* 0x00000003f90c7212 */ /* 0x000fe200078ec0ff */
[----:B------:R-:W-:Y:S01]  /*1c460*/  IMAD.WIDE.U32 R2, R5, -0x2daee0ad, RZ ;  /* 0xd2511f5305027825 */ /* 0x000fe200078e00ff */
[----:B------:R-:W-:-:S03]  /*1c470*/  LOP3.LUT R76, R133, R233, R76, 0x96, !PT ;  /* 0x000000e9854c7212 */ /* 0x000fc600078e964c */
[----:B------:R-:W-:Y:S01]  /*1c480*/  IMAD.WIDE.U32 R18, R78, -0x2daee0ad, RZ ;  /* 0xd2511f534e127825 */ /* 0x000fe200078e00ff */
[----:B------:R-:W-:-:S03]  /*1c490*/  HSET2.LE.AND R4, R4, R192, PT ;  /* 0x000000c004047233 */ /* 0x000fc60003803000 */
[----:B------:R-:W-:Y:S01]  /*1c4a0*/  IMAD.WIDE.U32 R78, R79, -0x2daee0ad, RZ ;  /* 0xd2511f534f4e7825 */ /* 0x000fe200078e00ff */
[----:B------:R-:W-:-:S03]  /*1c4b0*/  LOP3.LUT R0, R3, R237, R66, 0x96, !PT ;  /* 0x000000ed03007212 */ /* 0x000fc600078e9642 */
[----:B------:R-:W-:Y:S01]  /*1c4c0*/  IMAD.WIDE.U32 R36, R76, -0x2daee0ad, RZ ;  /* 0xd2511f534c247825 */ /* 0x000fe200078e00ff */
[----:B------:R-:W-:Y:S02]  /*1c4d0*/  LOP3.LUT R26, R79, R241, R18, 0x96, !PT ;  /* 0x000000f14f1a7212 */ /* 0x000fe400078e9612 */
[----:B------:R-:W-:Y:S02]  /*1c4e0*/  LOP3.LUT R24, R2, 0xff, RZ, 0xc0, !PT ;  /* 0x000000ff02187812 */ /* 0x000fe400078ec0ff */
[--C-:B------:R-:W-:Y:S02]  /*1c4f0*/  SHF.R.U32.HI R16, RZ, 0x10, R2.reuse ;  /* 0x00000010ff107819 */ /* 0x100fe40000011602 */
[----:B------:R-:W-:Y:S02]  /*1c500*/  SHF.R.U32.HI R18, RZ, 0x18, R2 ;  /* 0x00000018ff127819 */ /* 0x000fe40000011602 */
[----:B------:R-:W-:Y:S01]  /*1c510*/  LOP3.LUT R13, R248, R4, RZ, 0xc0, !PT ;  /* 0x00000004f80d7212 */ /* 0x000fe200078ec0ff */
[----:B------:R-:W-:Y:S01]  /*1c520*/  IMAD.MOV.U32 R155, RZ, RZ, R134 ;  /* 0x000000ffff9b7224 */ /* 0x000fe200078e0086 */
[----:B------:R-:W-:-:S02]  /*1c530*/  LOP3.LUT R96, R101, R233, R64, 0x96, !PT ;  /* 0x000000e965607212 */ /* 0x000fc400078e9640 */
[----:B------:R-:W-:Y:S02]  /*1c540*/  LOP3.LUT R98, R65, R232, R214, 0x96, !PT ;  /* 0x000000e841627212 */ /* 0x000fe400078e96d6 */
[----:B------:R-:W-:Y:S02]  /*1c550*/  LOP3.LUT R97, R133, R233, R64, 0x96, !PT ;  /* 0x000000e985617212 */ /* 0x000fe400078e9640 */
[----:B------:R-:W-:Y:S01]  /*1c560*/  LOP3.LUT R27, R19, R234, R250, 0x96, !PT ;  /* 0x000000ea131b7212 */ /* 0x000fe200078e96fa */
[----:B------:R-:W-:Y:S01]  /*1c570*/  IMAD.WIDE.U32 R94, R26, -0x326172a9, RZ ;  /* 0xcd9e8d571a5e7825 */ /* 0x000fe200078e00ff */
[----:B------:R1:W5:Y:S04]  /*1c580*/  LDL.LU R134, [R1+0x37c] ;  /* 0x00037c0001867983 */ /* 0x0003680000300800 */
[----:B------:R1:W5:Y:S04]  /*1c590*/  LDL.LU R135, [R1+0x378] ;  /* 0x0003780001877983 */ /* 0x0003680000300800 */
[----:B------:R1:W5:Y:S04]  /*1c5a0*/  LDL.LU R249, [R1+0x374] ;  /* 0x0003740001f97983 */ /* 0x0003680000300800 */
[----:B------:R1:W5:Y:S01]  /*1c5b0*/  LDL.LU R248, [R1+0x370] ;  /* 0x0003700001f87983 */ /* 0x0003620000300800 */
[----:B--2---:R-:W-:Y:S07]  /*1c5c0*/  HMMA.16816.F32.BF16 R40, R8, R34, R140 ;  /* 0x000000220828723c */ /* 0x004fee000004188c */
[----:B------:R-:W-:-:S05]  /*1c5d0*/  IMAD.WIDE.U32 R8, R77, -0x2daee0ad, RZ ;  /* 0xd2511f534d087825 */ /* 0x000fca00078e00ff */
[----:B------:R-:W-:Y:S02]  /*1c5e0*/  LOP3.LUT R5, R9, R234, R246, 0x96, !PT ;  /* 0x000000ea09057212 */ /* 0x000fe400078e96f6 */
[----:B------:R-:W-:-:S03]  /*1c5f0*/  LOP3.LUT R4, R37, R241, R8, 0x96, !PT ;  /* 0x000000f125047212 */ /* 0x000fc600078e9608 */
[----:B------:R-:W-:Y:S01]  /*1c600*/  IMAD.WIDE.U32 R10, R5, -0x326172a9, RZ ;  /* 0xcd9e8d57050a7825 */ /* 0x000fe200078e00ff */
[----:B------:R-:W-:Y:S02]  /*1c610*/  LOP3.LUT R5, R2, 0xffff, RZ, 0xc0, !PT ;  /* 0x0000ffff02057812 */ /* 0x000fe400078ec0ff */
[C---:B------:R-:W-:Y:S02]  /*1c620*/  LOP3.LUT R2, R0.reuse, 0xffff, RZ, 0xc0, !PT ;  /* 0x0000ffff00027812 */ /* 0x040fe400078ec0ff */
[--C-:B------:R-:W-:Y:S02]  /*1c630*/  SHF.R.U32.HI R3, RZ, 0x10, R0.reuse ;  /* 0x00000010ff037819 */ /* 0x100fe40000011600 */
[----:B------:R-:W-:Y:S02]  /*1c640*/  LOP3.LUT R9, R0, 0xff, RZ, 0xc0, !PT ;  /* 0x000000ff00097812 */ /* 0x000fe400078ec0ff */
[----:B------:R-:W-:Y:S02]  /*1c650*/  SHF.R.U32.HI R8, RZ, 0x18, R0 ;  /* 0x00000018ff087819 */ /* 0x000fe40000011600 */
[----:B------:R-:W-:Y:S01]  /*1c660*/  SHF.R.U32.HI R0, RZ, 0x8, R2 ;  /* 0x00000008ff007819 */ /* 0x000fe20000011602 */
[----:B------:R-:W-:Y:S01]  /*1c670*/  IMAD.WIDE.U32 R92, R4, -0x326172a9, RZ ;  /* 0xcd9e8d57045c7825 */ /* 0x000fe200078e00ff */
[----:B------:R-:W-:-:S02]  /*1c680*/  SHF.R.U32.HI R5, RZ, 0x8, R5 ;  /* 0x00000008ff057819 */ /* 0x000fc40000011605 */
[----:B------:R-:W-:Y:S02]  /*1c690*/  LOP3.LUT R2, R3, 0xff, RZ, 0xc0, !PT ;  /* 0x000000ff03027812 */ /* 0x000fe400078ec0ff */
[----:B------:R-:W-:Y:S02]  /*1c6a0*/  LOP3.LUT R4, R16, 0xff, RZ, 0xc0, !PT ;  /* 0x000000ff10047812 */ /* 0x000fe400078ec0ff */
[----:B------:R-:W-:Y:S02]  /*1c6b0*/  PRMT R3, R24, 0x5410, R5 ;  /* 0x0000541018037816 */ /* 0x000fe40000000005 */
[----:B------:R-:W-:Y:S02]  /*1c6c0*/  PRMT R2, R2, 0x5410, R8 ;  /* 0x0000541002027816 */ /* 0x000fe40000000008 */
[----:B------:R-:W-:Y:S01]  /*1c6d0*/  PRMT R4, R4, 0x5410, R18 ;  /* 0x0000541004047816 */ /* 0x000fe20000000012 */
[----:B----4-:R-:W-:Y:S01]  /*1c6e0*/  HMMA.16816.F32.BF16 R60, R12, R20, R144 ;  /* 0x000000140c3c723c */ /* 0x010fe20000041890 */
[----:B------:R-:W-:Y:S01]  /*1c6f0*/  PRMT R0, R9, 0x5410, R0 ;  /* 0x0000541009007816 */ /* 0x000fe20000000000 */
[--C-:B------:R-:W-:Y:S01]  /*1c700*/  HSET2.LE.AND R2, R2, R192.reuse, PT ;  /* 0x000000c002027233 */ /* 0x100fe20003803000 */
[----:B------:R-:W-:Y:S01]  /*1c710*/  LOP3.LUT R16, R17, R238, R70, 0x96, !PT ;  /* 0x000000ee11107212 */ /* 0x000fe200078e9646 */
[----:B------:R-:W-:-:S03]  /*1c720*/  HSET2.LE.AND R3, R3, R192, PT ;  /* 0x000000c003037233 */ /* 0x000fc60003803000 */
[----:B---3--:R-:W-:Y:S01]  /*1c730*/  IMAD.MOV.U32 R145, RZ, RZ, R235 ;  /* 0x000000ffff917224 */ /* 0x008fe200078e00eb */
[C---:B------:R-:W-:Y:S01]  /*1c740*/  HMMA.16816.F32.BF16 R64, R12.reuse, R22, R152 ;  /* 0x000000160c40723c */ /* 0x040fe20000041898 */
[----:B------:R-:W-:Y:S02]  /*1c750*/  IMAD.MOV.U32 R146, RZ, RZ, R229 ;  /* 0x000000ffff927224 */ /* 0x000fe400078e00e5 */
[----:B------:R-:W-:Y:S02]  /*1c760*/  IMAD.MOV.U32 R144, RZ, RZ, R244 ;  /* 0x000000ffff907224 */ /* 0x000fe400078e00f4 */
[----:B------:R-:W-:Y:S01]  /*1c770*/  IMAD.MOV.U32 R147, RZ, RZ, R228 ;  /* 0x000000ffff937224 */ /* 0x000fe200078e00e4 */
[--C-:B------:R-:W-:Y:S01]  /*1c780*/  HSET2.LE.AND R4, R4, R192.reuse, PT ;  /* 0x000000c004047233 */ /* 0x100fe20003803000 */
[----:B------:R-:W-:Y:S01]  /*1c790*/  IMAD.MOV.U32 R152, RZ, RZ, R227 ;  /* 0x000000ffff987224 */ /* 0x000fe200078e00e3 */
[----:B------:R-:W-:Y:S01]  /*1c7a0*/  LOP3.LUT R25, R11, R231, R132, 0x96, !PT ;  /* 0x000000e70b197212 */ /* 0x000fe200078e9684 */
[----:B------:R-:W-:Y:S01]  /*1c7b0*/  IMAD.MOV.U32 R153, RZ, RZ, R226 ;  /* 0x000000ffff997224 */ /* 0x000fe200078e00e2 */
[----:B------:R-:W-:Y:S01]  /*1c7c0*/  LOP3.LUT R19, R93, R240, R10, 0x96, !PT ;  /* 0x000000f05d137212 */ /* 0x000fe200078e960a */
[----:B------:R-:W-:Y:S01]  /*1c7d0*/  IMAD.MOV.U32 R154, RZ, RZ, R225 ;  /* 0x000000ffff9a7224 */ /* 0x000fe200078e00e1 */
[----:B------:R-:W-:Y:S01]  /*1c7e0*/  HSET2.LE.AND R0, R0, R192, PT ;  /* 0x000000c000007233 */ /* 0x000fe20003803000 */
[----:B------:R-:W-:Y:S01]  /*1c7f0*/  IMAD.MOV.U32 R155, RZ, RZ, R224 ;  /* 0x000000ffff9b7224 */ /* 0x000fe200078e00e0 */
[----:B------:R-:W-:Y:S01]  /*1c800*/  LOP3.LUT R9, R165, R2, RZ, 0xc0, !PT ;  /* 0x00000002a5097212 */ /* 0x000fe200078ec0ff */
[----:B------:R-:W2:Y:S01]  /*1c810*/  LDSM.16.MT88.4 R20, [R205+0x4400] ;  /* 0x00440000cd14783b */ /* 0x000ea20000004200 */
[----:B------:R-:W-:Y:S01]  /*1c820*/  LOP3.LUT R10, R162, R3, RZ, 0xc0, !PT ;  /* 0x00000003a20a7212 */ /* 0x000fe200078ec0ff */
[----:B------:R-:W-:Y:S01]  /*1c830*/  IMAD.WIDE.U32 R2, R16, -0x2daee0ad, RZ ;  /* 0xd2511f5310027825 */ /* 0x000fe200078e00ff */
[----:B------:R-:W-:Y:S01]  /*1c840*/  HMMA.16816.F32.BF16 R72, R12, R32, R144 ;  /* 0x000000200c48723c */ /* 0x000fe20000041890 */
[----:B------:R-:W-:Y:S01]  /*1c850*/  LOP3.LUT R11, R163, R4, RZ, 0xc0, !PT ;  /* 0x00000004a30b7212 */ /* 0x000fe200078ec0ff */
[----:B------:R1:W5:Y:S01]  /*1c860*/  LDL.LU R244, [R1+0x36c] ;  /* 0x00036c0001f47983 */ /* 0x0003620000300800 */
[----:B------:R-:W-:Y:S01]  /*1c870*/  IMAD.WIDE.U32 R4, R25, -0x2daee0ad, RZ ;  /* 0xd2511f5319047825 */ /* 0x000fe200078e00ff */
[----:B------:R-:W-:-:S04]  /*1c880*/  LOP3.LUT R8, R166, R0, RZ, 0xc0, !PT ;  /* 0x00000000a6087212 */ /* 0x000fc800078ec0ff */
[----:B------:R-:W-:Y:S01]  /*1c890*/  HMMA.16816.F32.BF16 R68, R12, R34, R152 ;  /* 0x000000220c44723c */ /* 0x000fe20000041898 */
[----:B------:R-:W-:Y:S01]  /*1c8a0*/  LOP3.LUT R0, R3, R237, R38, 0x96, !PT ;  /* 0x000000ed03007212 */ /* 0x000fe200078e9626 */
[----:B------:R-:W-:Y:S01]  /*1c8b0*/  IMAD.WIDE.U32 R90, R19, -0x2daee0ad, RZ ;  /* 0xd2511f53135a7825 */ /* 0x000fe200078e00ff */
[----:B------:R1:W5:Y:S04]  /*1c8c0*/  LDL.LU R235, [R1+0x368] ;  /* 0x0003680001eb7983 */ /* 0x0003680000300800 */
[----:B------:R-:W-:Y:S01]  /*1c8d0*/  IMAD.WIDE.U32 R12, R27, -0x326172a9, RZ ;  /* 0xcd9e8d571b0c7825 */ /* 0x000fe200078e00ff */
[----:B------:R-:W-:Y:S01]  /*1c8e0*/  LOP3.LUT R17, R5, R239, R36, 0x96, !PT ;  /* 0x000000ef05117212 */ /* 0x000fe200078e9624 */
[----:B------:R-:W-:Y:S01]  /*1c8f0*/  HMMA.16816.F32.BF16 R40, R8, R30, R40 ;  /* 0x0000001e0828723c */ /* 0x000fe20000041828 */
[----:B------:R-:W-:Y:S01]  /*1c900*/  LOP3.LUT R3, R2, 0xffff, RZ, 0xc0, !PT ;  /* 0x0000ffff02037812 */ /* 0x000fe200078ec0ff */
[----:B------:R-:W3:Y:S01]  /*1c910*/  LDSM.16.MT88.4 R24, [R205+0x4800] ;  /* 0x00480000cd18783b */ /* 0x000ee20000004200 */
[----:B------:R-:W-:-:S02]  /*1c920*/  LOP3.LUT R19, R13, R231, R100, 0x96, !PT ;  /* 0x000000e70d137212 */ /* 0x000fc400078e9664 */
[----:B------:R-:W-:Y:S01]  /*1c930*/  LOP3.LUT R14, R2, 0xff, RZ, 0xc0, !PT ;  /* 0x000000ff020e7812 */ /* 0x000fe200078ec0ff */
[----:B------:R-:W4:Y:S01]  /*1c940*/  LDSM.16.MT88.4 R32, [R206+0x4800] ;  /* 0x00480000ce20783b */ /* 0x000f220000004200 */
[--C-:B------:R-:W-:Y:S02]  /*1c950*/  SHF.R.U32.HI R5, RZ, 0x10, R2.reuse ;  /* 0x00000010ff057819 */ /* 0x100fe40000011602 */
[----:B------:R-:W-:Y:S01]  /*1c960*/  SHF.R.U32.HI R13, RZ, 0x18, R2 ;  /* 0x00000018ff0d7819 */ /* 0x000fe20000011602 */
[----:B------:R1:W5:Y:S01]  /*1c970*/  LDL.LU R229, [R1+0x364] ;  /* 0x0003640001e57983 */ /* 0x0003620000300800 */
[----:B------:R-:W-:Y:S02]  /*1c980*/  LOP3.LUT R2, R0, 0xffff, RZ, 0xc0, !PT ;  /* 0x0000ffff00027812 */ /* 0x000fe400078ec0ff */
[----:B------:R-:W-:Y:S01]  /*1c990*/  LOP3.LUT R18, R95, R240, R12, 0x96, !PT ;  /* 0x000000f05f127212 */ /* 0x000fe200078e960c */
[----:B------:R-:W-:Y:S01]  /*1c9a0*/  LDSM.16.MT88.4 R160, [R205+0x5c00] ;  /* 0x005c0000cda0783b */ /* 0x000fe20000004200 */
[----:B------:R-:W-:-:S02]  /*1c9b0*/  LOP3.LUT R16, R91, R236, R4, 0x96, !PT ;  /* 0x000000ec5b107212 */ /* 0x000fc400078e9604 */
[----:B------:R-:W-:Y:S01]  /*1c9c0*/  SHF.R.U32.HI R3, RZ, 0x8, R3 ;  /* 0x00000008ff037819 */ /* 0x000fe20000011603 */
[----:B------:R-:W-:Y:S01]  /*1c9d0*/  IMAD.WIDE.U32 R36, R17, -0x326172a9, RZ ;  /* 0xcd9e8d5711247825 */ /* 0x000fe200078e00ff */
[----:B------:R-:W-:Y:S01]  /*1c9e0*/  LOP3.LUT R5, R5, 0xff, RZ, 0xc0, !PT ;  /* 0x000000ff05057812 */ /* 0x000fe200078ec0ff */
[----:B--2---:R-:W-:Y:S01]  /*1c9f0*/  HMMA.16816.F32.BF16 R56, R8, R20, R48 ;  /* 0x000000140838723c */ /* 0x004fe20000041830 */
[----:B------:R-:W-:Y:S01]  /*1ca00*/  LOP3.LUT R12, R0, 0xff, RZ, 0xc0, !PT ;  /* 0x000000ff000c7812 */ /* 0x000fe200078ec0ff */
[----:B------:R1:W5:Y:S01]  /*1ca10*/  LDL.LU R228, [R1+0x360] ;  /* 0x0003600001e47983 */ /* 0x0003620000300800 */
[----:B------:R-:W-:Y:S02]  /*1ca20*/  SHF.R.U32.HI R4, RZ, 0x8, R2 ;  /* 0x00000008ff047819 */ /* 0x000fe40000011602 */
[----:B------:R-:W-:Y:S01]  /*1ca30*/  SHF.R.U32.HI R2, RZ, 0x10, R0 ;  /* 0x00000010ff027819 */ /* 0x000fe20000011600 */
[----:B------:R-:W-:Y:S01]  /*1ca40*/  IMAD.WIDE.U32 R88, R18, -0x2daee0ad, RZ ;  /* 0xd2511f5312587825 */ /* 0x000fe200078e00ff */
[----:B------:R-:W-:-:S02]  /*1ca50*/  PRMT R14, R14, 0x5410, R3 ;  /* 0x000054100e0e7816 */ /* 0x000fc40000000003 */
[----:B------:R-:W-:Y:S01]  /*1ca60*/  PRMT R13, R5, 0x5410, R13 ;  /* 0x00005410050d7816 */ /* 0x000fe2000000000d */
[C---:B------:R-:W-:Y:S01]  /*1ca70*/  HMMA.16816.F32.BF16 R52, R8.reuse, R22, R52 ;  /* 0x000000160834723c */ /* 0x040fe20000041834 */
[----:B------:R-:W-:Y:S01]  /*1ca80*/  PRMT R3, R12, 0x5410, R4 ;  /* 0x000054100c037816 */ /* 0x000fe20000000004 */
[----:B------:R1:W5:Y:S01]  /*1ca90*/  LDL.LU R227, [R1+0x35c] ;  /* 0x00035c0001e37983 */ /* 0x0003620000300800 */
[----:B------:R-:W-:Y:S02]  /*1caa0*/  SHF.R.U32.HI R5, RZ, 0x18, R0 ;  /* 0x00000018ff057819 */ /* 0x000fe40000011600 */
[----:B------:R-:W-:Y:S01]  /*1cab0*/  LOP3.LUT R4, R2, 0xff, RZ, 0xc0, !PT ;  /* 0x000000ff02047812 */ /* 0x000fe200078ec0ff */
[--C-:B------:R-:W-:Y:S01]  /*1cac0*/  HSET2.LE.AND R3, R3, R192.reuse, PT ;  /* 0x000000c003037233 */ /* 0x100fe20003803000 */
[----:B------:R-:W-:Y:S01]  /*1cad0*/  LOP3.LUT R38, R125, R232, R214, 0x96, !PT ;  /* 0x000000e87d267212 */ /* 0x000fe200078e96d6 */
[----:B------:R-:W-:Y:S01]  /*1cae0*/  HMMA.16816.F32.BF16 R48, R8, R28, R44 ;  /* 0x0000001c0830723c */ /* 0x000fe2000004182c */
[----:B------:R-:W-:Y:S01]  /*1caf0*/  PRMT R4, R4, 0x5410, R5 ;  /* 0x0000541004047816 */ /* 0x000fe20000000005 */
[--C-:B------:R-:W-:Y:S01]  /*1cb00*/  HSET2.LE.AND R2, R13, R192.reuse, PT ;  /* 0x000000c00d027233 */ /* 0x100fe20003803000 */
[----:B------:R1:W5:Y:S03]  /*1cb10*/  LDL.LU R226, [R1+0x358] ;  /* 0x0003580001e27983 */ /* 0x0003660000300800 */
[--C-:B------:R-:W-:Y:S01]  /*1cb20*/  HSET2.LE.AND R4, R4, R192.reuse, PT ;  /* 0x000000c004047233 */ /* 0x100fe20003803000 */
[----:B------:R-:W-:Y:S01]  /*1cb30*/  LOP3.LUT R15, R222, R2, RZ, 0xc0, !PT ;  /* 0x00000002de0f7212 */ /* 0x000fe200078ec0ff */
[----:B------:R-:W-:Y:S01]  /*1cb40*/  HSET2.LE.AND R0, R14, R192, PT ;  /* 0x000000c00e007233 */ /* 0x000fe20003803000 */
[----:B------:R-:W-:Y:S01]  /*1cb50*/  LOP3.LUT R12, R221, R3, RZ, 0xc0, !PT ;  /* 0x00000003dd0c7212 */ /* 0x000fe200078ec0ff */
[----:B------:R1:W5:Y:S01]  /*1cb60*/  LDL.LU R225, [R1+0x354] ;  /* 0x0003540001e17983 */ /* 0x0003620000300800 */
[----:B------:R-:W-:Y:S01]  /*1cb70*/  LOP3.LUT R13, R216, R4, RZ, 0xc0, !PT ;  /* 0x00000004d80d7212 */ /* 0x000fe200078ec0ff */
[----:B------:R-:W-:Y:S01]  /*1cb80*/  IMAD.WIDE.U32 R4, R19, -0x2daee0ad, RZ ;  /* 0xd2511f5313047825 */ /* 0x000fe200078e00ff */
[----:B------:R-:W-:Y:S01]  /*1cb90*/  LOP3.LUT R14, R223, R0, RZ, 0xc0, !PT ;  /* 0x00000000df0e7212 */ /* 0x000fe200078ec0ff */
[----:B------:R1:W5:Y:S02]  /*1cba0*/  LDL.LU R224, [R1+0x350] ;  /* 0x0003500001e07983 */ /* 0x0003640000300800 */
[----:B------:R-:W-:Y:S01]  /*1cbb0*/  IMAD.WIDE.U32 R2, R16, -0x326172a9, RZ ;  /* 0xcd9e8d5710027825 */ /* 0x000fe200078e00ff */
[----:B------:R-:W-:Y:S01]  /*1cbc0*/  LOP3.LUT R16, R89, R236, R4, 0x96, !PT ;  /* 0x000000ec59107212 */ /* 0x000fe200078e9604 */
[----:B------:R1:W5:Y:S03]  /*1cbd0*/  LDL.LU R223, [R1+0x34c] ;  /* 0x00034c0001df7983 */ /* 0x0003660000300800 */
[----:B------:R-:W-:-:S02]  /*1cbe0*/  LOP3.LUT R0, R3, R242, R36, 0x96, !PT ;  /* 0x000000f203007212 */ /* 0x000fc400078e9624 */
[----:B------:R-:W-:Y:S01]  /*1cbf0*/  LOP3.LUT R18, R5, R239, R78, 0x96, !PT ;  /* 0x000000ef05127212 */ /* 0x000fe200078e964e */
[C---:B------:R-:W-:Y:S01]  /*1cc00*/  HMMA.16816.F32.BF16 R44, R12.reuse, R20, R60 ;  /* 0x000000140c2c723c */ /* 0x040fe2000004183c */
[--C-:B------:R-:W-:Y:S01]  /*1cc10*/  SHF.R.U32.HI R4, RZ, 0x10, R2.reuse ;  /* 0x00000010ff047819 */ /* 0x100fe20000011602 */
[----:B------:R1:W5:Y:S01]  /*1cc20*/  LDL.LU R222, [R1+0x348] ;  /* 0x0003480001de7983 */ /* 0x0003620000300800 */
[C---:B------:R-:W-:Y:S02]  /*1cc30*/  LOP3.LUT R3, R2.reuse, 0xffff, RZ, 0xc0, !PT ;  /* 0x0000ffff02037812 */ /* 0x040fe400078ec0ff */
[----:B------:R-:W-:Y:S01]  /*1cc40*/  LOP3.LUT R17, R2, 0xff, RZ, 0xc0, !PT ;  /* 0x000000ff02117812 */ /* 0x000fe200078ec0ff */
[----:B------:R1:W5:Y:S01]  /*1cc50*/  LDL.LU R221, [R1+0x344] ;  /* 0x0003440001dd7983 */ /* 0x0003620000300800 */
[----:B------:R-:W-:Y:S02]  /*1cc60*/  SHF.R.U32.HI R11, RZ, 0x18, R2 ;  /* 0x00000018ff0b7819 */ /* 0x000fe40000011602 */
[----:B------:R-:W-:Y:S01]  /*1cc70*/  LOP3.LUT R2, R0, 0xffff, RZ, 0xc0, !PT ;  /* 0x0000ffff00027812 */ /* 0x000fe200078ec0ff */
[----:B------:R-:W-:Y:S01]  /*1cc80*/  HMMA.16816.F32.BF16 R64, R12, R22, R64 ;  /* 0x000000160c40723c */ /* 0x000fe20000041840 */
[----:B------:R-:W-:Y:S01]  /*1cc90*/  LOP3.LUT R9, R4, 0xff, RZ, 0xc0, !PT ;  /* 0x000000ff04097812 */ /* 0x000fe200078ec0ff */
[----:B------:R1:W5:Y:S01]  /*1cca0*/  LDL.LU R216, [R1+0x340] ;  /* 0x0003400001d87983 */ /* 0x0003620000300800 */
[----:B------:R-:W-:-:S02]  /*1ccb0*/  SHF.R.U32.HI R4, RZ, 0x10, R0 ;  /* 0x00000010ff047819 */ /* 0x000fc40000011600 */
[----:B------:R-:W-:Y:S01]  /*1ccc0*/  SHF.R.U32.HI R10, RZ, 0x8, R3 ;  /* 0x00000008ff0a7819 */ /* 0x000fe20000011603 */
[----:B------:R1:W5:Y:S01]  /*1ccd0*/  LDL.LU.64 R214, [R1+0x338] ;  /* 0x0003380001d67983 */ /* 0x0003620000300a00 */
[----:B------:R-:W-:Y:S02]  /*1cce0*/  SHF.R.U32.HI R5, RZ, 0x8, R2 ;  /* 0x00000008ff057819 */ /* 0x000fe40000011602 */
[----:B------:R-:W-:Y:S02]  /*1ccf0*/  LOP3.LUT R8, R0, 0xff, RZ, 0xc0, !PT ;  /* 0x000000ff00087812 */ /* 0x000fe400078ec0ff */
[----:B------:R-:W-:Y:S02]  /*1cd00*/  SHF.R.U32.HI R3, RZ, 0x18, R0 ;  /* 0x00000018ff037819 */ /* 0x000fe40000011600 */
[----:B------:R-:W-:Y:S02]  /*1cd10*/  LOP3.LUT R2, R4, 0xff, RZ, 0xc0, !PT ;  /* 0x000000ff04027812 */ /* 0x000fe400078ec0ff */
[----:B------:R-:W-:-:S02]  /*1cd20*/  PRMT R9, R9, 0x5410, R11 ;  /* 0x0000541009097816 */ /* 0x000fc4000000000b */
[----:B------:R-:W-:Y:S02]  /*1cd30*/  PRMT R4, R17, 0x5410, R10 ;  /* 0x0000541011047816 */ /* 0x000fe4000000000a */
        /* <DEDUP_REMOVED lines=12> */
[----:B------:R-:W-:Y:S01]  /*1ce00*/  HMMA.16816.F32.BF16 R84, R12, R28, R72 ;  /* 0x0000001c0c54723c */ /* 0x000fe20000041848 */
[----:B------:R-:W-:-:S07]  /*1ce10*/  SHF.R.U32.HI R18, RZ, 0x18, R2 ;  /* 0x00000018ff127819 */ /* 0x000fce0000011602 */
[----:B------:R-:W-:Y:S01]  /*1ce20*/  HMMA.16816.F32.BF16 R68, R12, R30, R68 ;  /* 0x0000001e0c44723c */ /* 0x000fe20000041844 */
[----:B------:R-:W-:Y:S01]  /*1ce30*/  IMAD.WIDE.U32 R16, R122, -0x2daee0ad, RZ ;  /* 0xd2511f537a107825 */ /* 0x000fe200078e00ff */
[----:B------:R-:W-:Y:S01]  /*1ce40*/  LOP3.LUT R9, R170, R9, RZ, 0xc0, !PT ;  /* 0x00000009aa097212 */ /* 0x000fe200078ec0ff */
[----:B------:R-:W2:Y:S04]  /*1ce50*/  LDSM.16.MT88.4 R28, [R205+0x4c00] ;  /* 0x004c0000cd1c783b */ /* 0x000ea80000004200 */
[----:B------:R-:W-:Y:S02]  /*1ce60*/  SHF.R.U32.HI R14, RZ, 0x8, R0 ;  /* 0x00000008ff0e7819 */ /* 0x000fe40000011600 */
[----:B------:R-:W-:Y:S02]  /*1ce70*/  LOP3.LUT R0, R3, R242, R4, 0x96, !PT ;  /* 0x000000f203007212 */ /* 0x000fe400078e9604 */
[----:B------:R-:W-:-:S02]  /*1ce80*/  LOP3.LUT R13, R2, 0xff, RZ, 0xc0, !PT ;  /* 0x000000ff020d7812 */ /* 0x000fc400078ec0ff */
[----:B------:R-:W-:Y:S02]  /*1ce90*/  SHF.R.U32.HI R12, RZ, 0x10, R2 ;  /* 0x00000010ff0c7819 */ /* 0x000fe40000011602 */
[----:B------:R-:W-:Y:S02]  /*1cea0*/  LOP3.LUT R2, R0, 0xffff, RZ, 0xc0, !PT ;  /* 0x0000ffff00027812 */ /* 0x000fe400078ec0ff */
[----:B------:R-:W-:Y:S02]  /*1ceb0*/  PRMT R14, R13, 0x5410, R14 ;  /* 0x000054100d0e7816 */ /* 0x000fe4000000000e */
[----:B------:R-:W-:Y:S02]  /*1cec0*/  SHF.R.U32.HI R3, RZ, 0x10, R0 ;  /* 0x00000010ff037819 */ /* 0x000fe40000011600 */
[----:B------:R-:W-:Y:S02]  /*1ced0*/  LOP3.LUT R15, R12, 0xff, RZ, 0xc0, !PT ;  /* 0x000000ff0c0f7812 */ /* 0x000fe400078ec0ff */
[----:B------:R-:W-:-:S02]  /*1cee0*/  LOP3.LUT R13, R0, 0xff, RZ, 0xc0, !PT ;  /* 0x000000ff000d7812 */ /* 0x000fc400078ec0ff */
[----:B------:R-:W-:Y:S02]  /*1cef0*/  SHF.R.U32.HI R4, RZ, 0x8, R2 ;  /* 0x00000008ff047819 */ /* 0x000fe40000011602 */
[----:B------:R-:W-:Y:S02]  /*1cf00*/  SHF.R.U32.HI R12, RZ, 0x18, R0 ;  /* 0x00000018ff0c7819 */ /* 0x000fe40000011600 */
[----:B------:R-:W-:Y:S01]  /*1cf10*/  LOP3.LUT R0, R3, 0xff, RZ, 0xc0, !PT ;  /* 0x000000ff03007812 */ /* 0x000fe200078ec0ff */
[----:B------:R-:W-:Y:S01]  /*1cf20*/  IMAD.WIDE.U32 R22, R96, -0x2daee0ad, RZ ;  /* 0xd2511f5360167825 */ /* 0x000fe200078e00ff */
[----:B------:R-:W-:Y:S02]  /*1cf30*/  PRMT R2, R15, 0x5410, R18 ;  /* 0x000054100f027816 */ /* 0x000fe40000000012 */
[----:B------:R-:W-:Y:S02]  /*1cf40*/  PRMT R3, R13, 0x5410, R4 ;  /* 0x000054100d037816 */ /* 0x000fe40000000004 */
[----:B------:R-:W-:Y:S01]  /*1cf50*/  PRMT R4, R0, 0x5410, R12 ;  /* 0x0000541000047816 */ /* 0x000fe2000000000c */
[--C-:B------:R-:W-:Y:S01]  /*1cf60*/  HSET2.LE.AND R2, R2, R192.reuse, PT ;  /* 0x000000c002027233 */ /* 0x100fe20003803000 */
[----:B------:R-:W-:Y:S01]  /*1cf70*/  LOP3.LUT R13, R17, R234, R250, 0x96, !PT ;  /* 0x000000ea110d7212 */ /* 0x000fe200078e96fa */
[--C-:B------:R-:W-:Y:S01]  /*1cf80*/  HSET2.LE.AND R3, R3, R192.reuse, PT ;  /* 0x000000c003037233 */ /* 0x100fe20003803000 */
[----:B------:R-:W-:Y:S01]  /*1cf90*/  LOP3.LUT R12, R23, R241, R16, 0x96, !PT ;  /* 0x000000f1170c7212 */ /* 0x000fe200078e9610 */
[----:B---3--:R-:W-:Y:S01]  /*1cfa0*/  HMMA.16816.F32.BF16 R56, R8, R24, R56 ;  /* 0x000000180838723c */ /* 0x008fe20000041838 */
[----:B------:R-:W-:Y:S01]  /*1cfb0*/  HSET2.LE.AND R4, R4, R192, PT ;  /* 0x000000c004047233 */ /* 0x000fe20003803000 */
[----:B------:R-:W-:Y:S01]  /*1cfc0*/  LOP3.LUT R19, R194, R2, RZ, 0xc0, !PT ;  /* 0x00000002c2137212 */ /* 0x000fe200078ec0ff */
[----:B------:R-:W-:Y:S01]  /*1cfd0*/  IMAD.WIDE.U32 R72, R97, -0x2daee0ad, RZ ;  /* 0xd2511f5361487825 */ /* 0x000fe200078e00ff */
[----:B------:R-:W-:-:S04]  /*1cfe0*/  LOP3.LUT R16, R212, R3, RZ, 0xc0, !PT ;  /* 0x00000003d4107212 */ /* 0x000fc800078ec0ff */
[----:B------:R-:W-:Y:S01]  /*1cff0*/  HMMA.16816.F32.BF16 R80, R8, R26, R52 ;  /* 0x0000001a0850723c */ /* 0x000fe20000041834 */
[----:B------:R-:W-:Y:S01]  /*1d000*/  IMAD.WIDE.U32 R2, R13, -0x326172a9, RZ ;  /* 0xcd9e8d570d027825 */ /* 0x000fe200078e00ff */
[----:B------:R-:W-:-:S06]  /*1d010*/  LOP3.LUT R17, R211, R4, RZ, 0xc0, !PT ;  /* 0x00000004d3117212 */ /* 0x000fcc00078ec0ff */
[----:B----4-:R-:W-:Y:S01]  /*1d020*/  HMMA.16816.F32.BF16 R76, R8, R32, R48 ;  /* 0x00000020084c723c */ /* 0x010fe20000041830 */
[----:B------:R-:W-:-:S07]  /*1d030*/  HSET2.LE.AND R0, R14, R192, PT ;  /* 0x000000c00e007233 */ /* 0x000fce0003803000 */
[----:B------:R-:W-:Y:S07]  /*1d040*/  HMMA.16816.F32.BF16 R60, R8, R34, R40 ;  /* 0x00000022083c723c */ /* 0x000fee0000041828 */
[----:B------:R-:W-:-:S04]  /*1d050*/  IMAD.WIDE.U32 R8, R98, -0x2daee0ad, RZ ;  /* 0xd2511f5362087825 */ /* 0x000fc800078e00ff */
[----:B------:R-:W-:Y:S01]  /*1d060*/  IMAD.WIDE.U32 R98, R12, -0x326172a9, RZ ;  /* 0xcd9e8d570c627825 */ /* 0x000fe200078e00ff */
[----:B------:R-:W-:Y:S02]  /*1d070*/  LOP3.LUT R4, R73, R241, R8, 0x96, !PT ;  /* 0x000000f149047212 */ /* 0x000fe400078e9608 */
[----:B------:R-:W-:Y:S02]  /*1d080*/  LOP3.LUT R10, R3, R231, R100, 0x96, !PT ;  /* 0x000000e7030a7212 */ /* 0x000fe400078e9664 */
[----:B------:R-:W-:Y:S02]  /*1d090*/  LOP3.LUT R23, R99, R240, R2, 0x96, !PT ;  /* 0x000000f063177212 */ /* 0x000fe400078e9602 */
[-C--:B------:R-:W-:Y:S02]  /*1d0a0*/  LOP3.LUT R2, R5, R238.reuse, R94, 0x96, !PT ;  /* 0x000000ee05027212 */ /* 0x080fe400078e965e */
[----:B------:R-:W-:Y:S01]  /*1d0b0*/  LOP3.LUT R3, R37, R238, R92, 0x96, !PT ;  /* 0x000000ee25037212 */ /* 0x000fe200078e965c */
[----:B------:R-:W-:Y:S01]  /*1d0c0*/  IMAD.WIDE.U32 R96, R38, -0x2daee0ad, RZ ;  /* 0xd2511f5326607825 */ /* 0x000fe200078e00ff */
[----:B------:R-:W-:-:S02]  /*1d0d0*/  LOP3.LUT R18, R213, R0, RZ, 0xc0, !PT ;  /* 0x00000000d5127212 */ /* 0x000fc400078ec0ff */
[----:B------:R-:W-:Y:S01]  /*1d0e0*/  LOP3.LUT R0, R9, R234, R246, 0x96, !PT ;  /* 0x000000ea09007212 */ /* 0x000fe200078e96f6 */
[----:B------:R-:W-:Y:S01]  /*1d0f0*/  IMAD.WIDE.U32 R38, R4, -0x326172a9, RZ ;  /* 0xcd9e8d5704267825 */ /* 0x000fe200078e00ff */
[----:B------:R1:W5:Y:S03]  /*1d100*/  LDL.LU R213, [R1+0x330] ;  /* 0x0003300001d57983 */ /* 0x0003660000300800 */
[----:B------:R-:W-:Y:S01]  /*1d110*/  IMAD.WIDE.U32 R4, R2, -0x2daee0ad, RZ ;  /* 0xd2511f5302047825 */ /* 0x000fe200078e00ff */
[----:B------:R-:W-:Y:S01]  /*1d120*/  HMMA.16816.F32.BF16 R52, R16, R24, R44 ;  /* 0x000000181034723c */ /* 0x000fe2000004182c */
[----:B------:R1:W5:Y:S02]  /*1d130*/  LDL.LU R212, [R1+0x32c] ;  /* 0x00032c0001d47983 */ /* 0x0003640000300800 */
[----:B------:R-:W-:-:S04]  /*1d140*/  IMAD.WIDE.U32 R2, R3, -0x2daee0ad, RZ ;  /* 0xd2511f5303027825 */ /* 0x000fc800078e00ff */
[----:B------:R-:W-:Y:S01]  /*1d150*/  IMAD.WIDE.U32 R8, R0, -0x326172a9, RZ ;  /* 0xcd9e8d5700087825 */ /* 0x000fe200078e00ff */
[----:B------:R-:W-:-:S03]  /*1d160*/  LOP3.LUT R0, R3, R237, R90, 0x96, !PT ;  /* 0x000000ed03007212 */ /* 0x000fc600078e965a */
[----:B------:R-:W-:Y:S01]  /*1d170*/  IMAD.WIDE.U32 R36, R10, -0x2daee0ad, RZ ;  /* 0xd2511f530a247825 */ /* 0x000fe200078e00ff */
[----:B------:R-:W-:Y:S01]  /*1d180*/  LOP3.LUT R11, R2, 0xffff, RZ, 0xc0, !PT ;  /* 0x0000ffff020b7812 */ /* 0x000fe200078ec0ff */
[----:B------:R-:W-:Y:S01]  /*1d190*/  HMMA.16816.F32.BF16 R48, R16, R26, R64 ;  /* 0x0000001a1030723c */ /* 0x000fe20000041840 */
[----:B------:R-:W-:Y:S01]  /*1d1a0*/  LOP3.LUT R21, R39, R240, R8, 0x96, !PT ;  /* 0x000000f027157212 */ /* 0x000fe200078e9608 */
[----:B------:R-:W3:Y:S01]  /*1d1b0*/  LDSM.16.MT88.4 R24, [R206+0x4c00] ;  /* 0x004c0000ce18783b */ /* 0x000ee20000004200 */
[C---:B------:R-:W-:Y:S02]  /*1d1c0*/  LOP3.LUT R3, R0.reuse, 0xffff, RZ, 0xc0, !PT ;  /* 0x0000ffff00037812 */ /* 0x040fe400078ec0ff */
[----:B------:R-:W-:Y:S01]  /*1d1d0*/  SHF.R.U32.HI R8, RZ, 0x10, R0 ;  /* 0x00000010ff087819 */ /* 0x000fe20000011600 */
[----:B------:R1:W5:Y:S01]  /*1d1e0*/  LDL.LU R211, [R1+0x328] ;  /* 0x0003280001d37983 */ /* 0x0003620000300800 */
[----:B------:R-:W-:Y:S02]  /*1d1f0*/  LOP3.LUT R20, R9, R231, R132, 0x96, !PT ;  /* 0x000000e709147212 */ /* 0x000fe400078e9684 */
[----:B------:R-:W-:-:S02]  /*1d200*/  LOP3.LUT R10, R0, 0xff, RZ, 0xc0, !PT ;  /* 0x000000ff000a7812 */ /* 0x000fc400078ec0ff */
[----:B------:R-:W-:Y:S02]  /*1d210*/  SHF.R.U32.HI R9, RZ, 0x18, R0 ;  /* 0x00000018ff097819 */ /* 0x000fe40000011600 */
[----:B------:R-:W-:Y:S02]  /*1d220*/  SHF.R.U32.HI R0, RZ, 0x8, R3 ;  /* 0x00000008ff007819 */ /* 0x000fe40000011603 */
[----:B------:R-:W-:Y:S02]  /*1d230*/  LOP3.LUT R14, R2, 0xff, RZ, 0xc0, !PT ;  /* 0x000000ff020e7812 */ /* 0x000fe400078ec0ff */
[----:B------:R-:W-:Y:S02]  /*1d240*/  SHF.R.U32.HI R11, RZ, 0x8, R11 ;  /* 0x00000008ff0b7819 */ /* 0x000fe4000001160b */
[----:B------:R-:W-:Y:S02]  /*1d250*/  LOP3.LUT R3, R8, 0xff, RZ, 0xc0, !PT ;  /* 0x000000ff08037812 */ /* 0x000fe400078ec0ff */
[----:B------:R-:W-:-:S02]  /*1d260*/  SHF.R.U32.HI R13, RZ, 0x10, R2 ;  /* 0x00000010ff0d7819 */ /* 0x000fc40000011602 */
[----:B------:R-:W-:Y:S02]  /*1d270*/  SHF.R.U32.HI R15, RZ, 0x18, R2 ;  /* 0x00000018ff0f7819 */ /* 0x000fe40000011602 */
[----:B------:R-:W-:Y:S02]  /*1d280*/  PRMT R8, R14, 0x5410, R11 ;  /* 0x000054100e087816 */ /* 0x000fe4000000000b */
[----:B------:R-:W-:Y:S02]  /*1d290*/  PRMT R2, R3, 0x5410, R9 ;  /* 0x0000541003027816 */ /* 0x000fe40000000009 */
[----:B------:R-:W-:Y:S02]  /*1d2a0*/  LOP3.LUT R11, R13, 0xff, RZ, 0xc0, !PT ;  /* 0x000000ff0d0b7812 */ /* 0x000fe400078ec0ff */
[----:B------:R-:W-:Y:S01]  /*1d2b0*/  PRMT R0, R10, 0x5410, R0 ;  /* 0x000054100a007816 */ /* 0x000fe20000000000 */
[--C-:B------:R-:W-:Y:S01]  /*1d2c0*/  HSET2.LE.AND R2, R2, R192.reuse, PT ;  /* 0x000000c002027233 */ /* 0x100fe20003803000 */
[----:B------:R-:W-:Y:S01]  /*1d2d0*/  PRMT R11, R11, 0x5410, R15 ;  /* 0x000054100b0b7816 */ /* 0x000fe2000000000f */
[----:B------:R-:W-:-:S02]  /*1d2e0*/  HSET2.LE.AND R3, R8, R192, PT ;  /* 0x000000c008037233 */ /* 0x000fc40003803000 */
[--C-:B------:R-:W-:Y:S01]  /*1d2f0*/  HSET2.LE.AND R0, R0, R192.reuse, PT ;  /* 0x000000c000007233 */ /* 0x100fe20003803000 */
[----:B------:R-:W-:Y:S01]  /*1d300*/  LOP3.LUT R12, R5, R237, R88, 0x96, !PT ;  /* 0x000000ed050c7212 */ /* 0x000fe200078e9658 */
[----:B------:R-:W-:Y:S01]  /*1d310*/  HSET2.LE.AND R11, R11, R192, PT ;  /* 0x000000c00b0b7233 */ /* 0x000fe20003803000 */
[----:B------:R-:W-:Y:S02]  /*1d320*/  LOP3.LUT R9, R174, R2, RZ, 0xc0, !PT ;  /* 0x00000002ae097212 */ /* 0x000fe400078ec0ff */
[----:B------:R-:W-:Y:S02]  /*1d330*/  LOP3.LUT R10, R172, R3, RZ, 0xc0, !PT ;  /* 0x00000003ac0a7212 */ /* 0x000fe400078ec0ff */
[C---:B------:R-:W-:Y:S02]  /*1d340*/  LOP3.LUT R2, R4.reuse, 0xffff, RZ, 0xc0, !PT ;  /* 0x0000ffff04027812 */ /* 0x040fe400078ec0ff */
[----:B------:R-:W-:Y:S02]  /*1d350*/  LOP3.LUT R15, R4, 0xff, RZ, 0xc0, !PT ;  /* 0x000000ff040f7812 */ /* 0x000fe400078ec0ff */
[----:B------:R-:W-:-:S02]  /*1d360*/  SHF.R.U32.HI R3, RZ, 0x10, R4 ;  /* 0x00000010ff037819 */ /* 0x000fc40000011604 */
[----:B------:R-:W-:Y:S01]  /*1d370*/  SHF.R.U32.HI R14, RZ, 0x18, R4 ;  /* 0x00000018ff0e7819 */ /* 0x000fe20000011604 */
[----:B------:R-:W-:Y:S01]  /*1d380*/  IMAD.WIDE.U32 R4, R20, -0x2daee0ad, RZ ;  /* 0xd2511f5314047825 */ /* 0x000fe200078e00ff */
[----:B------:R-:W-:Y:S01]  /*1d390*/  LOP3.LUT R8, R175, R0, RZ, 0xc0, !PT ;  /* 0x00000000af087212 */ /* 0x000fe200078ec0ff */
[C---:B------:R-:W-:Y:S01]  /*1d3a0*/  HMMA.16816.F32.BF16 R44, R16.reuse, R32, R84 ;  /* 0x00000020102c723c */ /* 0x040fe20000041854 */
[C---:B------:R-:W-:Y:S02]  /*1d3b0*/  LOP3.LUT R0, R12.reuse, 0xffff, RZ, 0xc0, !PT ;  /* 0x0000ffff0c007812 */ /* 0x040fe400078ec0ff */
[----:B------:R-:W-:Y:S02]  /*1d3c0*/  LOP3.LUT R11, R173, R11, RZ, 0xc0, !PT ;  /* 0x0000000bad0b7212 */ /* 0x000fe400078ec0ff */
[----:B------:R-:W-:Y:S02]  /*1d3d0*/  SHF.R.U32.HI R2, RZ, 0x8, R2 ;  /* 0x00000008ff027819 */ /* 0x000fe40000011602 */
[----:B------:R-:W-:Y:S01]  /*1d3e0*/  LOP3.LUT R3, R3, 0xff, RZ, 0xc0, !PT ;  /* 0x000000ff03037812 */ /* 0x000fe200078ec0ff */
[----:B------:R-:W-:Y:S01]  /*1d3f0*/  HMMA.16816.F32.BF16 R32, R16, R34, R68 ;  /* 0x000000221020723c */ /* 0x000fe20000041844 */
[----:B------:R-:W-:-:S02]  /*1d400*/  LOP3.LUT R13, R12, 0xff, RZ, 0xc0, !PT ;  /* 0x000000ff0c0d7812 */ /* 0x000fc400078ec0ff */
[----:B------:R-:W-:-:S04]  /*1d410*/  PRMT R3, R3, 0x5410, R14 ;  /* 0x0000541003037816 */ /* 0x000fc8000000000e */
[----:B------:R-:W-:Y:S02]  /*1d420*/  LOP3.LUT R16, R5, R239, R72, 0x96, !PT ;  /* 0x000000ef05107212 */ /* 0x000fe400078e9648 */
[----:B------:R-:W-:Y:S02]  /*1d430*/  SHF.R.U32.HI R5, RZ, 0x8, R0 ;  /* 0x00000008ff057819 */ /* 0x000fe40000011600 */
[----:B------:R-:W-:Y:S01]  /*1d440*/  PRMT R0, R15, 0x5410, R2 ;  /* 0x000054100f007816 */ /* 0x000fe20000000002 */
[----:B--2---:R-:W-:Y:S01]  /*1d450*/  HMMA.16816.F32.BF16 R68, R8, R30, R80 ;  /* 0x0000001e0844723c */ /* 0x004fe20000041850 */
[--C-:B------:R-:W-:Y:S02]  /*1d460*/  SHF.R.U32.HI R2, RZ, 0x10, R12.reuse ;  /* 0x00000010ff027819 */ /* 0x100fe4000001160c */
[----:B------:R-:W-:Y:S02]  /*1d470*/  PRMT R5, R13, 0x5410, R5 ;  /* 0x000054100d057816 */ /* 0x000fe40000000005 */
[----:B------:R-:W-:-:S02]  /*1d480*/  SHF.R.U32.HI R13, RZ, 0x18, R12 ;  /* 0x00000018ff0d7819 */ /* 0x000fc4000001160c */
[----:B------:R-:W-:Y:S01]  /*1d490*/  IMAD.WIDE.U32 R80, R21, -0x2daee0ad, RZ ;  /* 0xd2511f5315507825 */ /* 0x000fe200078e00ff */
[----:B------:R-:W-:Y:S01]  /*1d4a0*/  LOP3.LUT R12, R2, 0xff, RZ, 0xc0, !PT ;  /* 0x000000ff020c7812 */ /* 0x000fe200078ec0ff */
[--C-:B------:R-:W-:Y:S02]  /*1d4b0*/  HSET2.LE.AND R2, R3, R192.reuse, PT ;  /* 0x000000c003027233 */ /* 0x100fe40003803000 */
[--C-:B------:R-:W-:Y:S01]  /*1d4c0*/  HSET2.LE.AND R3, R5, R192.reuse, PT ;  /* 0x000000c005037233 */ /* 0x100fe20003803000 */
[----:B------:R-:W-:Y:S01]  /*1d4d0*/  LOP3.LUT R5, R81, R236, R4, 0x96, !PT ;  /* 0x000000ec51057212 */ /* 0x000fe200078e9604 */
[--C-:B------:R-:W-:Y:S01]  /*1d4e0*/  HSET2.LE.AND R0, R0, R192.reuse, PT ;  /* 0x000000c000007233 */ /* 0x100fe20003803000 */
[----:B------:R-:W-:Y:S02]  /*1d4f0*/  PRMT R4, R12, 0x5410, R13 ;  /* 0x000054100c047816 */ /* 0x000fe4000000000d */
[----:B------:R-:W-:Y:S02]  /*1d500*/  LOP3.LUT R15, R209, R2, RZ, 0xc0, !PT ;  /* 0x00000002d10f7212 */ /* 0x000fe400078ec0ff */
[----:B------:R-:W-:Y:S01]  /*1d510*/  LOP3.LUT R12, R208, R3, RZ, 0xc0, !PT ;  /* 0x00000003d00c7212 */ /* 0x000fe200078ec0ff */
[----:B------:R-:W-:Y:S01]  /*1d520*/  IMAD.WIDE.U32 R2, R5, -0x326172a9, RZ ;  /* 0xcd9e8d5705027825 */ /* 0x000fe200078e00ff */
[----:B------:R-:W-:Y:S01]  /*1d530*/  LOP3.LUT R14, R210, R0, RZ, 0xc0, !PT ;  /* 0x00000000d20e7212 */ /* 0x000fe200078ec0ff */
[----:B------:R-:W-:Y:S01]  /*1d540*/  HSET2.LE.AND R0, R4, R192, PT ;  /* 0x000000c004007233 */ /* 0x000fe20003803000 */
[----:B------:R-:W-:Y:S01]  /*1d550*/  HMMA.16816.F32.BF16 R40, R8, R28, R56 ;  /* 0x0000001c0828723c */ /* 0x000fe20000041838 */
[----:B------:R-:W-:Y:S01]  /*1d560*/  IMAD.WIDE.U32 R4, R16, -0x326172a9, RZ ;  /* 0xcd9e8d5710047825 */ /* 0x000fe200078e00ff */
[----:B------:R-:W-:Y:S01]  /*1d570*/  LOP3.LUT R37, R37, R239, R22, 0x96, !PT ;  /* 0x000000ef25257212 */ /* 0x000fe200078e9616 */
[----:B------:R1:W5:Y:S01]  /*1d580*/  LDL.LU R210, [R1+0x324] ;  /* 0x0003240001d27983 */ /* 0x0003620000300800 */
[----:B------:R-:W-:-:S04]  /*1d590*/  LOP3.LUT R13, R207, R0, RZ, 0xc0, !PT ;  /* 0x00000000cf0d7212 */ /* 0x000fc800078ec0ff */
[----:B---3--:R-:W-:Y:S01]  /*1d5a0*/  HMMA.16816.F32.BF16 R76, R8, R24, R76 ;  /* 0x00000018084c723c */ /* 0x008fe2000004184c */
[----:B------:R-:W-:-:S07]  /*1d5b0*/  LOP3.LUT R0, R3, R242, R4, 0x96, !PT ;  /* 0x000000f203007212 */ /* 0x000fce00078e9604 */
[----:B------:R-:W-:Y:S01]  /*1d5c0*/  HMMA.16816.F32.BF16 R60, R8, R26, R60 ;  /* 0x0000001a083c723c */ /* 0x000fe2000004183c */
[----:B------:R-:W-:Y:S01]  /*1d5d0*/  SHF.R.U32.HI R4, RZ, 0x10, R2 ;  /* 0x00000010ff047819 */ /* 0x000fe20000011602 */
[----:B------:R-:W-:Y:S01]  /*1d5e0*/  IMAD.WIDE.U32 R82, R23, -0x2daee0ad, RZ ;  /* 0xd2511f5317527825 */ /* 0x000fe200078e00ff */
[----:B------:R-:W-:Y:S01]  /*1d5f0*/  LOP3.LUT R18, R5, R238, R38, 0x96, !PT ;  /* 0x000000ee05127212 */ /* 0x000fe200078e9626 */
[----:B------:R1:W5:Y:S03]  /*1d600*/  LDL.LU R209, [R1+0x320] ;  /* 0x0003200001d17983 */ /* 0x0003660000300800 */
[C---:B------:R-:W-:Y:S01]  /*1d610*/  LOP3.LUT R8, R2.reuse, 0xffff, RZ, 0xc0, !PT ;  /* 0x0000ffff02087812 */ /* 0x040fe200078ec0ff */
[----:B------:R-:W-:Y:S01]  /*1d620*/  HMMA.16816.F32.BF16 R72, R12, R28, R52 ;  /* 0x0000001c0c48723c */ /* 0x000fe20000041834 */
[----:B------:R-:W-:Y:S01]  /*1d630*/  LOP3.LUT R10, R2, 0xff, RZ, 0xc0, !PT ;  /* 0x000000ff020a7812 */ /* 0x000fe200078ec0ff */
[----:B------:R1:W5:Y:S01]  /*1d640*/  LDL.LU R208, [R1+0x31c] ;  /* 0x00031c0001d07983 */ /* 0x0003620000300800 */
[----:B------:R-:W-:-:S02]  /*1d650*/  SHF.R.U32.HI R3, RZ, 0x8, R8 ;  /* 0x00000008ff037819 */ /* 0x000fc40000011608 */
[----:B------:R-:W-:Y:S01]  /*1d660*/  SHF.R.U32.HI R8, RZ, 0x18, R2 ;  /* 0x00000018ff087819 */ /* 0x000fe20000011602 */
[----:B------:R1:W5:Y:S01]  /*1d670*/  LDL.LU R207, [R1+0x318] ;  /* 0x0003180001cf7983 */ /* 0x0003620000300800 */
[----:B------:R-:W-:Y:S02]  /*1d680*/  LOP3.LUT R2, R0, 0xffff, RZ, 0xc0, !PT ;  /* 0x0000ffff00027812 */ /* 0x000fe400078ec0ff */
[----:B------:R-:W-:Y:S01]  /*1d690*/  LOP3.LUT R9, R4, 0xff, RZ, 0xc0, !PT ;  /* 0x000000ff04097812 */ /* 0x000fe200078ec0ff */
[----:B------:R-:W-:Y:S01]  /*1d6a0*/  HMMA.16816.F32.BF16 R64, R12, R30, R48 ;  /* 0x0000001e0c40723c */ /* 0x000fe20000041830 */
[----:B------:R-:W-:Y:S01]  /*1d6b0*/  LOP3.LUT R4, R0, 0xff, RZ, 0xc0, !PT ;  /* 0x000000ff00047812 */ /* 0x000fe200078ec0ff */
[----:B------:R-:W2:Y:S01]  /*1d6c0*/  LDSM.16.MT88.4 R28, [R206+0x5000] ;  /* 0x00500000ce1c783b */ /* 0x000ea20000004200 */
[----:B------:R-:W-:Y:S02]  /*1d6d0*/  SHF.R.U32.HI R2, RZ, 0x8, R2 ;  /* 0x00000008ff027819 */ /* 0x000fe40000011602 */
[----:B------:R-:W-:Y:S01]  /*1d6e0*/  PRMT R10, R10, 0x5410, R3 ;  /* 0x000054100a0a7816 */ /* 0x000fe20000000003 */
[----:B------:R-:W3:Y:S01]  /*1d6f0*/  LDSM.16.MT88.4 R20, [R205+0x5000] ;  /* 0x00500000cd14783b */ /* 0x000ee20000004200 */
[----:B------:R-:W-:-:S02]  /*1d700*/  SHF.R.U32.HI R3, RZ, 0x10, R0 ;  /* 0x00000010ff037819 */ /* 0x000fc40000011600 */
[----:B------:R-:W-:Y:S02]  /*1d710*/  PRMT R2, R4, 0x5410, R2 ;  /* 0x0000541004027816 */ /* 0x000fe40000000002 */
[----:B------:R-:W-:Y:S02]  /*1d720*/  PRMT R9, R9, 0x5410, R8 ;  /* 0x0000541009097816 */ /* 0x000fe40000000008 */
[----:B------:R-:W-:Y:S02]  /*1d730*/  SHF.R.U32.HI R8, RZ, 0x18, R0 ;  /* 0x00000018ff087819 */ /* 0x000fe40000011600 */
[----:B------:R-:W-:Y:S01]  /*1d740*/  LOP3.LUT R4, R3, 0xff, RZ, 0xc0, !PT ;  /* 0x000000ff03047812 */ /* 0x000fe200078ec0ff */
[--C-:B------:R-:W-:Y:S01]  /*1d750*/  HSET2.LE.AND R0, R2, R192.reuse, PT ;  /* 0x000000c002007233 */ /* 0x100fe20003803000 */
[----:B------:R-:W-:Y:S01]  /*1d760*/  LOP3.LUT R16, R83, R236, R36, 0x96, !PT ;  /* 0x000000ec53107212 */ /* 0x000fe200078e9624 */
        /* <DEDUP_REMOVED lines=10> */
[----:B------:R-:W-:Y:S02]  /*1d810*/  LOP3.LUT R0, R3, R242, R16, 0x96, !PT ;  /* 0x000000f203007212 */ /* 0x000fe400078e9610 */
[----:B------:R-:W-:Y:S02]  /*1d820*/  LOP3.LUT R4, R2, 0xffff, RZ, 0xc0, !PT ;  /* 0x0000ffff02047812 */ /* 0x000fe400078ec0ff */
[----:B------:R-:W-:Y:S02]  /*1d830*/  SHF.R.U32.HI R5, RZ, 0x10, R2 ;  /* 0x00000010ff057819 */ /* 0x000fe40000011602 */
[----:B------:R-:W-:Y:S01]  /*1d840*/  LOP3.LUT R3, R0, 0xffff, RZ, 0xc0, !PT ;  /* 0x0000ffff00037812 */ /* 0x000fe200078ec0ff */
[C---:B------:R-:W-:Y:S08]  /*1d850*/  HMMA.16816.F32.BF16 R156, R12.reuse, R24, R44 ;  /* 0x000000180c9c723c */ /* 0x040ff0000004182c */
[----:B------:R-:W-:Y:S01]  /*1d860*/  HMMA.16816.F32.BF16 R56, R12, R26, R32 ;  /* 0x0000001a0c38723c */ /* 0x000fe20000041820 */
[----:B------:R-:W-:Y:S01]  /*1d870*/  LOP3.LUT R91, R101, R233, R124, 0x96, !PT ;  /* 0x000000e9655b7212 */ /* 0x000fe200078e967c */
[----:B------:R-:W4:Y:S01]  /*1d880*/  LDSM.16.MT88.4 R24, [R205+0x5400] ;  /* 0x00540000cd18783b */ /* 0x000f220000004200 */
[----:B------:R-:W-:-:S02]  /*1d890*/  LOP3.LUT R17, R17, R238, R98, 0x96, !PT ;  /* 0x000000ee11117212 */ /* 0x000fc400078e9662 */
[----:B------:R-:W-:Y:S01]  /*1d8a0*/  LOP3.LUT R93, R133, R233, R124, 0x96, !PT ;  /* 0x000000e9855d7212 */ /* 0x000fe200078e967c */
[----:B------:R-:W1:Y:S01]  /*1d8b0*/  LDSM.16.MT88.4 R32, [R206+0x5400] ;  /* 0x00540000ce20783b */ /* 0x000e620000004200 */
[----:B------:R-:W-:Y:S02]  /*1d8c0*/  SHF.R.U32.HI R12, RZ, 0x8, R4 ;  /* 0x00000008ff0c7819 */ /* 0x000fe40000011604 */
[----:B------:R-:W-:Y:S02]  /*1d8d0*/  LOP3.LUT R13, R5, 0xff, RZ, 0xc0, !PT ;  /* 0x000000ff050d7812 */ /* 0x000fe400078ec0ff */
[----:B------:R-:W-:Y:S02]  /*1d8e0*/  LOP3.LUT R5, R0, 0xff, RZ, 0xc0, !PT ;  /* 0x000000ff00057812 */ /* 0x000fe400078ec0ff */
[----:B------:R-:W-:Y:S02]  /*1d8f0*/  SHF.R.U32.HI R4, RZ, 0x8, R3 ;  /* 0x00000008ff047819 */ /* 0x000fe40000011603 */
[----:B------:R-:W-:-:S02]  /*1d900*/  LOP3.LUT R15, R2, 0xff, RZ, 0xc0, !PT ;  /* 0x000000ff020f7812 */ /* 0x000fc400078ec0ff */
[----:B------:R-:W-:Y:S02]  /*1d910*/  SHF.R.U32.HI R3, RZ, 0x10, R0 ;  /* 0x00000010ff037819 */ /* 0x000fe40000011600 */
[----:B------:R-:W-:Y:S02]  /*1d920*/  PRMT R5, R5, 0x5410, R4 ;  /* 0x0000541005057816 */ /* 0x000fe40000000004 */
[----:B------:R-:W-:Y:S02]  /*1d930*/  SHF.R.U32.HI R14, RZ, 0x18, R2 ;  /* 0x00000018ff0e7819 */ /* 0x000fe40000011602 */
[----:B------:R-:W-:Y:S02]  /*1d940*/  PRMT R2, R15, 0x5410, R12 ;  /* 0x000054100f027816 */ /* 0x000fe4000000000c */
[----:B------:R-:W-:Y:S01]  /*1d950*/  LOP3.LUT R4, R3, 0xff, RZ, 0xc0, !PT ;  /* 0x000000ff03047812 */ /* 0x000fe200078ec0ff */
[----:B------:R-:W-:Y:S01]  /*1d960*/  HSET2.LE.AND R3, R5, R192, PT ;  /* 0x000000c005037233 */ /* 0x000fe20003803000 */
[----:B------:R-:W-:-:S04]  /*1d970*/  SHF.R.U32.HI R12, RZ, 0x18, R0 ;  /* 0x00000018ff0c7819 */ /* 0x000fc80000011600 */
[----:B------:R-:W-:Y:S02]  /*1d980*/  PRMT R4, R4, 0x5410, R12 ;  /* 0x0000541004047816 */ /* 0x000fe4000000000c */
[----:B------:R-:W-:Y:S02]  /*1d990*/  LOP3.LUT R12, R204, R3, RZ, 0xc0, !PT ;  /* 0x00000003cc0c7212 */ /* 0x000fe400078ec0ff */
[----:B------:R1:W5:Y:S01]  /*1d9a0*/  LDL.LU R204, [R1+0x314] ;  /* 0x0003140001cc7983 */ /* 0x0003620000300800 */
[----:B------:R-:W-:Y:S01]  /*1d9b0*/  PRMT R13, R13, 0x5410, R14 ;  /* 0x000054100d0d7816 */ /* 0x000fe2000000000e */
[----:B------:R-:W-:-:S04]  /*1d9c0*/  HSET2.LE.AND R0, R2, R192, PT ;  /* 0x000000c002007233 */ /* 0x000fc80003803000 */
[----:B------:R-:W-:Y:S01]  /*1d9d0*/  HSET2.LE.AND R2, R13, R192, PT ;  /* 0x000000c00d027233 */ /* 0x000fe20003803000 */
[----:B--2---:R-:W-:Y:S04]  /*1d9e0*/  HMMA.16816.F32.BF16 R44, R8, R28, R76 ;  /* 0x0000001c082c723c */ /* 0x004fe8000004184c */
[----:B------:R-:W-:Y:S01]  /*1d9f0*/  LOP3.LUT R15, R195, R2, RZ, 0xc0, !PT ;  /* 0x00000002c30f7212 */ /* 0x000fe200078ec0ff */
[----:B------:R-:W-:-:S04]  /*1da00*/  IMAD.WIDE.U32 R2, R123, -0x2daee0ad, RZ ;  /* 0xd2511f537b027825 */ /* 0x000fc800078e00ff */
[----:B------:R-:W-:Y:S01]  /*1da10*/  IMAD.WIDE.U32 R76, R91, -0x2daee0ad, RZ ;  /* 0xd2511f535b4c7825 */ /* 0x000fe200078e00ff */
[----:B------:R-:W-:Y:S01]  /*1da20*/  LOP3.LUT R14, R198, R0, RZ, 0xc0, !PT ;  /* 0x00000000c60e7212 */ /* 0x000fe200078ec0ff */
[----:B------:R-:W-:Y:S01]  /*1da30*/  HSET2.LE.AND R0, R4, R192, PT ;  /* 0x000000c004007233 */ /* 0x000fe20003803000 */
[----:B------:R-:W-:Y:S02]  /*1da40*/  LOP3.LUT R38, R3, R234, R250, 0x96, !PT ;  /* 0x000000ea03267212 */ /* 0x000fe400078e96fa */
[----:B------:R-:W-:Y:S01]  /*1da50*/  LOP3.LUT R39, R77, R241, R2, 0x96, !PT ;  /* 0x000000f14d277212 */ /* 0x000fe200078e9602 */
[----:B------:R-:W-:Y:S01]  /*1da60*/  IMAD.WIDE.U32 R2, R18, -0x2daee0ad, RZ ;  /* 0xd2511f5312027825 */ /* 0x000fe200078e00ff */
[----:B------:R-:W-:Y:S01]  /*1da70*/  LOP3.LUT R13, R199, R0, RZ, 0xc0, !PT ;  /* 0x00000000c70d7212 */ /* 0x000fe200078ec0ff */
[----:B---3--:R-:W-:Y:S03]  /*1da80*/  HMMA.16816.F32.BF16 R48, R8, R20, R40 ;  /* 0x000000140830723c */ /* 0x008fe60000041828 */
[----:B------:R-:W-:-:S02]  /*1da90*/  LOP3.LUT R0, R3, R237, R80, 0x96, !PT ;  /* 0x000000ed03007212 */ /* 0x000fc400078e9650 */
[C---:B------:R-:W-:Y:S02]  /*1daa0*/  LOP3.LUT R3, R2.reuse, 0xffff, RZ, 0xc0, !PT ;  /* 0x0000ffff02037812 */ /* 0x040fe400078ec0ff */
[----:B------:R-:W-:Y:S01]  /*1dab0*/  LOP3.LUT R16, R2, 0xff, RZ, 0xc0, !PT ;  /* 0x000000ff02107812 */ /* 0x000fe200078ec0ff */
[----:B------:R-:W-:Y:S01]  /*1dac0*/  HMMA.16816.F32.BF16 R52, R8, R22, R68 ;  /* 0x000000160834723c */ /* 0x000fe20000041844 */
[----:B------:R-:W-:-:S07]  /*1dad0*/  SHF.R.U32.HI R4, RZ, 0x10, R2 ;  /* 0x00000010ff047819 */ /* 0x000fce0000011602 */
[----:B------:R-:W-:Y:S07]  /*1dae0*/  HMMA.16816.F32.BF16 R40, R8, R30, R60 ;  /* 0x0000001e0828723c */ /* 0x000fee000004183c */
[----:B------:R-:W-:Y:S02]  /*1daf0*/  SHF.R.U32.HI R11, RZ, 0x18, R2 ;  /* 0x00000018ff0b7819 */ /* 0x000fe40000011602 */
[----:B------:R-:W-:Y:S02]  /*1db00*/  LOP3.LUT R2, R0, 0xffff, RZ, 0xc0, !PT ;  /* 0x0000ffff00027812 */ /* 0x000fe400078ec0ff */
[----:B------:R-:W-:-:S02]  /*1db10*/  LOP3.LUT R9, R4, 0xff, RZ, 0xc0, !PT ;  /* 0x000000ff04097812 */ /* 0x000fc400078ec0ff */
[----:B------:R-:W-:Y:S02]  /*1db20*/  LOP3.LUT R8, R0, 0xff, RZ, 0xc0, !PT ;  /* 0x000000ff00087812 */ /* 0x000fe400078ec0ff */
[----:B------:R-:W-:Y:S02]  /*1db30*/  SHF.R.U32.HI R4, RZ, 0x8, R2 ;  /* 0x00000008ff047819 */ /* 0x000fe40000011602 */
[----:B------:R-:W-:Y:S02]  /*1db40*/  SHF.R.U32.HI R10, RZ, 0x8, R3 ;  /* 0x00000008ff0a7819 */ /* 0x000fe40000011603 */
[--C-:B------:R-:W-:Y:S02]  /*1db50*/  SHF.R.U32.HI R3, RZ, 0x10, R0.reuse ;  /* 0x00000010ff037819 */ /* 0x100fe40000011600 */
[----:B------:R-:W-:Y:S02]  /*1db60*/  SHF.R.U32.HI R5, RZ, 0x18, R0 ;  /* 0x00000018ff057819 */ /* 0x000fe40000011600 */
[----:B------:R-:W-:-:S02]  /*1db70*/  PRMT R0, R8, 0x5410, R4 ;  /* 0x0000541008007816 */ /* 0x000fc40000000004 */
[----:B------:R-:W-:Y:S02]  /*1db80*/  LOP3.LUT R2, R3, 0xff, RZ, 0xc0, !PT ;  /* 0x000000ff03027812 */ /* 0x000fe400078ec0ff */
[----:B------:R-:W-:Y:S01]  /*1db90*/  PRMT R3, R16, 0x5410, R10 ;  /* 0x0000541010037816 */ /* 0x000fe2000000000a */
[--C-:B------:R-:W-:Y:S01]  /*1dba0*/  HSET2.LE.AND R0, R0, R192.reuse, PT ;  /* 0x000000c000007233 */ /* 0x100fe20003803000 */
[----:B------:R-:W-:Y:S02]  /*1dbb0*/  PRMT R9, R9, 0x5410, R11 ;  /* 0x0000541009097816 */ /* 0x000fe4000000000b */
[----:B------:R-:W-:Y:S01]  /*1dbc0*/  PRMT R2, R2, 0x5410, R5 ;  /* 0x0000541002027816 */ /* 0x000fe20000000005 */
[--C-:B------:R-:W-:Y:S01]  /*1dbd0*/  HSET2.LE.AND R5, R3, R192.reuse, PT ;  /* 0x000000c003057233 */ /* 0x100fe20003803000 */
[----:B------:R-:W-:Y:S01]  /*1dbe0*/  LOP3.LUT R8, R183, R0, RZ, 0xc0, !PT ;  /* 0x00000000b7087212 */ /* 0x000fe200078ec0ff */
[--C-:B------:R-:W-:Y:S02]  /*1dbf0*/  HSET2.LE.AND R0, R9, R192.reuse, PT ;  /* 0x000000c009007233 */ /* 0x100fe40003803000 */
[----:B------:R-:W-:Y:S01]  /*1dc00*/  HSET2.LE.AND R4, R2, R192, PT ;  /* 0x000000c002047233 */ /* 0x000fe20003803000 */
[----:B------:R-:W-:-:S02]  /*1dc10*/  IMAD.WIDE.U32 R2, R17, -0x2daee0ad, RZ ;  /* 0xd2511f5311027825 */ /* 0x000fc400078e00ff */
[----:B------:R-:W-:Y:S01]  /*1dc20*/  LOP3.LUT R11, R181, R0, RZ, 0xc0, !PT ;  /* 0x00000000b50b7212 */ /* 0x000fe200078ec0ff */
[C---:B------:R-:W-:Y:S02]  /*1dc30*/  HMMA.16816.F32.BF16 R60, R12.reuse, R20, R72 ;  /* 0x000000140c3c723c */ /* 0x040fe40000041848 */
[----:B------:R-:W-:Y:S02]  /*1dc40*/  LOP3.LUT R0, R3, R237, R82, 0x96, !PT ;  /* 0x000000ed03007212 */ /* 0x000fe400078e9652 */
[----:B------:R-:W-:Y:S02]  /*1dc50*/  LOP3.LUT R3, R2, 0xffff, RZ, 0xc0, !PT ;  /* 0x0000ffff02037812 */ /* 0x000fe400078ec0ff */
[----:B------:R-:W-:Y:S02]  /*1dc60*/  LOP3.LUT R9, R182, R4, RZ, 0xc0, !PT ;  /* 0x00000004b6097212 */ /* 0x000fe400078ec0ff */
[C---:B------:R-:W-:Y:S01]  /*1dc70*/  HMMA.16816.F32.BF16 R64, R12.reuse, R22, R64 ;  /* 0x000000160c40723c */ /* 0x040fe20000041840 */
[----:B------:R-:W-:Y:S01]  /*1dc80*/  LOP3.LUT R16, R2, 0xff, RZ, 0xc0, !PT ;  /* 0x000000ff02107812 */ /* 0x000fe200078ec0ff */
[----:B------:R-:W-:Y:S01]  /*1dc90*/  IMAD.WIDE.U32 R68, R93, -0x2daee0ad, RZ ;  /* 0xd2511f535d447825 */ /* 0x000fe200078e00ff */
[----:B------:R-:W-:Y:S01]  /*1dca0*/  SHF.R.U32.HI R4, RZ, 0x10, R2 ;  /* 0x00000010ff047819 */ /* 0x000fe20000011602 */
[----:B------:R-:W2:Y:S04]  /*1dcb0*/  LDSM.16.MT88.4 R20, [R205+0x5800] ;  /* 0x00580000cd14783b */ /* 0x000ea80000004200 */
[----:B------:R-:W-:Y:S01]  /*1dcc0*/  HMMA.16816.F32.BF16 R156, R12, R28, R156 ;  /* 0x0000001c0c9c723c */ /* 0x000fe2000004189c */
[----:B------:R-:W-:-:S07]  /*1dcd0*/  LOP3.LUT R10, R180, R5, RZ, 0xc0, !PT ;  /* 0x00000005b40a7212 */ /* 0x000fce00078ec0ff */
[----:B------:R-:W-:Y:S01]  /*1dce0*/  HMMA.16816.F32.BF16 R56, R12, R30, R56 ;  /* 0x0000001e0c38723c */ /* 0x000fe20000041838 */
[----:B------:R-:W-:-:S06]  /*1dcf0*/  LOP3.LUT R89, R97, R234, R246, 0x96, !PT ;  /* 0x000000ea61597212 */ /* 0x000fcc00078e96f6 */
[----:B------:R-:W-:Y:S02]  /*1dd00*/  SHF.R.U32.HI R15, RZ, 0x18, R2 ;  /* 0x00000018ff0f7819 */ /* 0x000fe40000011602 */
[----:B------:R-:W-:Y:S02]  /*1dd10*/  LOP3.LUT R2, R0, 0xffff, RZ, 0xc0, !PT ;  /* 0x0000ffff00027812 */ /* 0x000fe400078ec0ff */
[----:B------:R-:W-:Y:S02]  /*1dd20*/  SHF.R.U32.HI R14, RZ, 0x8, R3 ;  /* 0x00000008ff0e7819 */ /* 0x000fe40000011603 */
[----:B------:R-:W-:Y:S02]  /*1dd30*/  SHF.R.U32.HI R3, RZ, 0x10, R0 ;  /* 0x00000010ff037819 */ /* 0x000fe40000011600 */
[----:B------:R-:W-:Y:S02]  /*1dd40*/  LOP3.LUT R13, R4, 0xff, RZ, 0xc0, !PT ;  /* 0x000000ff040d7812 */ /* 0x000fe400078ec0ff */
[----:B------:R-:W-:-:S02]  /*1dd50*/  LOP3.LUT R5, R0, 0xff, RZ, 0xc0, !PT ;  /* 0x000000ff00057812 */ /* 0x000fc400078ec0ff */
[----:B------:R-:W-:Y:S02]  /*1dd60*/  SHF.R.U32.HI R4, RZ, 0x8, R2 ;  /* 0x00000008ff047819 */ /* 0x000fe40000011602 */
[----:B------:R-:W-:Y:S02]  /*1dd70*/  LOP3.LUT R19, R69, R241, R96, 0x96, !PT ;  /* 0x000000f145137212 */ /* 0x000fe400078e9660 */
[----:B------:R-:W-:Y:S02]  /*1dd80*/  LOP3.LUT R2, R3, 0xff, RZ, 0xc0, !PT ;  /* 0x000000ff03027812 */ /* 0x000fe400078ec0ff */
[----:B------:R-:W-:Y:S02]  /*1dd90*/  SHF.R.U32.HI R12, RZ, 0x18, R0 ;  /* 0x00000018ff0c7819 */ /* 0x000fe40000011600 */
[----:B------:R-:W-:Y:S01]  /*1dda0*/  PRMT R3, R13, 0x5410, R15 ;  /* 0x000054100d037816 */ /* 0x000fe2000000000f */
[----:B------:R-:W-:Y:S01]  /*1ddb0*/  IMAD.WIDE.U32 R36, R89, -0x326172a9, RZ ;  /* 0xcd9e8d5759247825 */ /* 0x000fe200078e00ff */
[----:B------:R-:W-:-:S02]  /*1ddc0*/  PRMT R5, R5, 0x5410, R4 ;  /* 0x0000541005057816 */ /* 0x000fc40000000004 */
[----:B------:R-:W-:Y:S01]  /*1ddd0*/  PRMT R4, R2, 0x5410, R12 ;  /* 0x0000541002047816 */ /* 0x000fe2000000000c */
[----:B------:R-:W-:Y:S01]  /*1dde0*/  IMAD.WIDE.U32 R30, R19, -0x326172a9, RZ ;  /* 0xcd9e8d57131e7825 */ /* 0x000fe200078e00ff */
[--C-:B------:R-:W-:Y:S01]  /*1ddf0*/  HSET2.LE.AND R2, R3, R192.reuse, PT ;  /* 0x000000c003027233 */ /* 0x100fe20003803000 */
[----:B------:R-:W-:Y:S01]  /*1de00*/  LOP3.LUT R18, R37, R231, R132, 0x96, !PT ;  /* 0x000000e725127212 */ /* 0x000fe200078e9684 */
[--C-:B------:R-:W-:Y:S01]  /*1de10*/  HSET2.LE.AND R3, R5, R192.reuse, PT ;  /* 0x000000c005037233 */ /* 0x100fe20003803000 */
[----:B------:R-:W-:Y:S02]  /*1de20*/  PRMT R0, R16, 0x5410, R14 ;  /* 0x0000541010007816 */ /* 0x000fe4000000000e */
[----:B------:R-:W-:Y:S01]  /*1de30*/  LOP3.LUT R16, R31, R240, R36, 0x96, !PT ;  /* 0x000000f01f107212 */ /* 0x000fe200078e9624 */
[--C-:B------:R-:W-:Y:S01]  /*1de40*/  HSET2.LE.AND R4, R4, R192.reuse, PT ;  /* 0x000000c004047233 */ /* 0x100fe20003803000 */
[----:B------:R-:W-:Y:S02]  /*1de50*/  LOP3.LUT R15, R187, R2, RZ, 0xc0, !PT ;  /* 0x00000002bb0f7212 */ /* 0x000fe400078ec0ff */
[----:B------:R-:W-:Y:S01]  /*1de60*/  LOP3.LUT R12, R220, R3, RZ, 0xc0, !PT ;  /* 0x00000003dc0c7212 */ /* 0x000fe200078ec0ff */
[----:B------:R-:W-:Y:S01]  /*1de70*/  IMAD.WIDE.U32 R2, R18, -0x2daee0ad, RZ ;  /* 0xd2511f5312027825 */ /* 0x000fe200078e00ff */
[----:B------:R-:W-:-:S03]  /*1de80*/  HSET2.LE.AND R0, R0, R192, PT ;  /* 0x000000c000007233 */ /* 0x000fc60003803000 */
[----:B------:R-:W-:Y:S01]  /*1de90*/  IMAD.WIDE.U32 R28, R16, -0x2daee0ad, RZ ;  /* 0xd2511f53101c7825 */ /* 0x000fe200078e00ff */
[----:B------:R-:W-:Y:S02]  /*1dea0*/  LOP3.LUT R13, R219, R4, RZ, 0xc0, !PT ;  /* 0x00000004db0d7212 */ /* 0x000fe400078ec0ff */
[----:B------:R-:W-:Y:S01]  /*1deb0*/  LOP3.LUT R3, R3, R239, R68, 0x96, !PT ;  /* 0x000000ef03037212 */ /* 0x000fe200078e9644 */
[----:B------:R-:W-:Y:S01]  /*1dec0*/  IMAD.WIDE.U32 R4, R38, -0x326172a9, RZ ;  /* 0xcd9e8d5726047825 */ /* 0x000fe200078e00ff */
[----:B------:R-:W-:-:S03]  /*1ded0*/  LOP3.LUT R2, R29, R236, R2, 0x96, !PT ;  /* 0x000000ec1d027212 */ /* 0x000fc600078e9602 */
[----:B------:R-:W-:Y:S01]  /*1dee0*/  IMAD.WIDE.U32 R70, R39, -0x326172a9, RZ ;  /* 0xcd9e8d5727467825 */ /* 0x000fe200078e00ff */
[----:B------:R-:W-:Y:S02]  /*1def0*/  LOP3.LUT R14, R251, R0, RZ, 0xc0, !PT ;  /* 0x00000000fb0e7212 */ /* 0x000fe400078ec0ff */
[----:B------:R-:W-:Y:S01]  /*1df00*/  LOP3.LUT R5, R5, R231, R100, 0x96, !PT ;  /* 0x000000e705057212 */ /* 0x000fe200078e9664 */
[----:B------:R-:W-:Y:S01]  /*1df10*/  IMAD.WIDE.U32 R16, R3, -0x326172a9, RZ ;  /* 0xcd9e8d5703107825 */ /* 0x000fe200078e00ff */
[----:B------:R-:W-:-:S03]  /*1df20*/  LOP3.LUT R0, R71, R240, R4, 0x96, !PT ;  /* 0x000000f047007212 */ /* 0x000fc600078e9604 */
[----:B------:R-:W-:Y:S01]  /*1df30*/  IMAD.WIDE.U32 R2, R2, -0x326172a9, RZ ;  /* 0xcd9e8d5702027825 */ /* 0x000fe200078e00ff */
[----:B----4-:R-:W-:Y:S03]  /*1df40*/  HMMA.16816.F32.BF16 R36, R12, R24, R60 ;  /* 0x000000180c24723c */ /* 0x010fe6000004183c */
[----:B------:R-:W-:-:S04]  /*1df50*/  IMAD.WIDE.U32 R4, R5, -0x2daee0ad, RZ ;  /* 0xd2511f5305047825 */ /* 0x000fc800078e00ff */
[----:B------:R-:W-:Y:S01]  /*1df60*/  IMAD.WIDE.U32 R60, R0, -0x2daee0ad, RZ ;  /* 0xd2511f53003c7825 */ /* 0x000fe200078e00ff */
[----:B------:R-:W-:Y:S01]  /*1df70*/  LOP3.LUT R0, R3, R242, R16, 0x96, !PT ;  /* 0x000000f203007212 */ /* 0x000fe200078e9610 */
[----:B-1----:R-:W-:Y:S01]  /*1df80*/  HMMA.16816.F32.BF16 R140, R8, R32, R44 ;  /* 0x00000020088c723c */ /* 0x002fe2000004182c */
[----:B------:R-:W-:Y:S02]  /*1df90*/  LOP3.LUT R18, R5, R239, R76, 0x96, !PT ;  /* 0x000000ef05127212 */ /* 0x000fe400078e964c */
[----:B------:R-:W-:-:S05]  /*1dfa0*/  SHF.R.U32.HI R5, RZ, 0x10, R0 ;  /* 0x00000010ff057819 */ /* 0x000fca0000011600 */
[----:B------:R-:W-:Y:S01]  /*1dfb0*/  HMMA.16816.F32.BF16 R48, R8, R24, R48 ;  /* 0x000000180830723c */ /* 0x000fe20000041830 */
[----:B------:R-:W-:-:S07]  /*1dfc0*/  LOP3.LUT R16, R61, R236, R4, 0x96, !PT ;  /* 0x000000ec3d107212 */ /* 0x000fce00078e9604 */
[----:B------:R-:W-:Y:S01]  /*1dfd0*/  HMMA.16816.F32.BF16 R52, R8, R26, R52 ;  /* 0x0000001a0834723c */ /* 0x000fe20000041834 */
[----:B------:R-:W-:-:S07]  /*1dfe0*/  SHF.R.U32.HI R4, RZ, 0x18, R0 ;  /* 0x00000018ff047819 */ /* 0x000fce0000011600 */
[----:B------:R-:W-:Y:S07]  /*1dff0*/  HMMA.16816.F32.BF16 R44, R8, R34, R40 ;  /* 0x00000022082c723c */ /* 0x000fee0000041828 */
[----:B------:R-:W-:Y:S02]  /*1e000*/  LOP3.LUT R10, R2, 0xffff, RZ, 0xc0, !PT ;  /* 0x0000ffff020a7812 */ /* 0x000fe400078ec0ff */
[----:B------:R-:W-:-:S04]  /*1e010*/  LOP3.LUT R3, R0, 0xffff, RZ, 0xc0, !PT ;  /* 0x0000ffff00037812 */ /* 0x000fc800078ec0ff */
        /* <DEDUP_REMOVED lines=11> */
[--C-:B------:R-:W-:Y:S01]  /*1e0d0*/  HSET2.LE.AND R0, R0, R192.reuse, PT ;  /* 0x000000c000007233 */ /* 0x100fe20003803000 */
[C---:B------:R-:W-:Y:S01]  /*1e0e0*/  HMMA.16816.F32.BF16 R40, R12.reuse, R26, R64 ;  /* 0x0000001a0c28723c */ /* 0x040fe20000041840 */
[--C-:B------:R-:W-:Y:S01]  /*1e0f0*/  HSET2.LE.AND R2, R2, R192.reuse, PT ;  /* 0x000000c002027233 */ /* 0x100fe20003803000 */
[----:B------:R-:W-:Y:S01]  /*1e100*/  PRMT R4, R4, 0x5410, R11 ;  /* 0x0000541004047816 */ /* 0x000fe2000000000b */
[--C-:B------:R-:W-:Y:S01]  /*1e110*/  HSET2.LE.AND R3, R3, R192.reuse, PT ;  /* 0x000000c003037233 */ /* 0x100fe20003803000 */
[----:B------:R-:W1:Y:S01]  /*1e120*/  LDSM.16.MT88.4 R24, [R206+0x5800] ;  /* 0x00580000ce18783b */ /* 0x000e620000004200 */
[----:B------:R-:W-:Y:S01]  /*1e130*/  LOP3.LUT R8, R149, R0, RZ, 0xc0, !PT ;  /* 0x0000000095087212 */ /* 0x000fe200078ec0ff */
[----:B------:R-:W-:Y:S01]  /*1e140*/  IMAD.WIDE.U32 R18, R18, -0x326172a9, RZ ;  /* 0xcd9e8d5712127825 */ /* 0x000fe200078e00ff */
[----:B------:R-:W-:Y:S01]  /*1e150*/  LOP3.LUT R9, R148, R2, RZ, 0xc0, !PT ;  /* 0x0000000294097212 */ /* 0x000fe200078ec0ff */
[----:B------:R-:W-:Y:S01]  /*1e160*/  HSET2.LE.AND R0, R4, R192, PT ;  /* 0x000000c004007233 */ /* 0x000fe20003803000 */
[----:B------:R-:W-:Y:S01]  /*1e170*/  LOP3.LUT R10, R136, R3, RZ, 0xc0, !PT ;  /* 0x00000003880a7212 */ /* 0x000fe200078ec0ff */
[----:B------:R-:W-:Y:S01]  /*1e180*/  IMAD.WIDE.U32 R2, R16, -0x326172a9, RZ ;  /* 0xcd9e8d5710027825 */ /* 0x000fe200078e00ff */
[----:B------:R-:W-:Y:S02]  /*1e190*/  HMMA.16816.F32.BF16 R156, R12, R32, R156 ;  /* 0x000000200c9c723c */ /* 0x000fe4000004189c */
[----:B------:R-:W-:-:S02]  /*1e1a0*/  LOP3.LUT R11, R137, R0, RZ, 0xc0, !PT ;  /* 0x00000000890b7212 */ /* 0x000fc400078ec0ff */
[----:B------:R-:W-:-:S04]  /*1e1b0*/  LOP3.LUT R0, R3, R242, R18, 0x96, !PT ;  /* 0x000000f203007212 */ /* 0x000fc800078e9612 */
[----:B------:R-:W-:Y:S01]  /*1e1c0*/  HMMA.16816.F32.BF16 R32, R12, R34, R56 ;  /* 0x000000220c20723c */ /* 0x000fe20000041838 */
[--C-:B------:R-:W-:Y:S02]  /*1e1d0*/  SHF.R.U32.HI R4, RZ, 0x10, R0.reuse ;  /* 0x00000010ff047819 */ /* 0x100fe40000011600 */
[----:B------:R-:W-:-:S04]  /*1e1e0*/  SHF.R.U32.HI R5, RZ, 0x18, R0 ;  /* 0x00000018ff057819 */ /* 0x000fc80000011600 */
[----:B------:R-:W-:Y:S02]  /*1e1f0*/  LOP3.LUT R13, R2, 0xffff, RZ, 0xc0, !PT ;  /* 0x0000ffff020d7812 */ /* 0x000fe400078ec0ff */
[C---:B------:R-:W-:Y:S02]  /*1e200*/  LOP3.LUT R3, R0.reuse, 0xffff, RZ, 0xc0, !PT ;  /* 0x0000ffff00037812 */ /* 0x040fe400078ec0ff */
[----:B------:R-:W-:Y:S02]  /*1e210*/  LOP3.LUT R12, R0, 0xff, RZ, 0xc0, !PT ;  /* 0x000000ff000c7812 */ /* 0x000fe400078ec0ff */
[----:B------:R-:W-:Y:S02]  /*1e220*/  SHF.R.U32.HI R0, RZ, 0x8, R3 ;  /* 0x00000008ff007819 */ /* 0x000fe40000011603 */
[----:B------:R-:W-:Y:S02]  /*1e230*/  LOP3.LUT R15, R2, 0xff, RZ, 0xc0, !PT ;  /* 0x000000ff020f7812 */ /* 0x000fe400078ec0ff */
[----:B------:R-:W-:-:S02]  /*1e240*/  SHF.R.U32.HI R13, RZ, 0x8, R13 ;  /* 0x00000008ff0d7819 */ /* 0x000fc4000001160d */
[----:B------:R-:W-:Y:S02]  /*1e250*/  LOP3.LUT R3, R4, 0xff, RZ, 0xc0, !PT ;  /* 0x000000ff04037812 */ /* 0x000fe400078ec0ff */
[----:B------:R-:W-:Y:S02]  /*1e260*/  LOP3.LUT R16, R17, R238, R30, 0x96, !PT ;  /* 0x000000ee11107212 */ /* 0x000fe400078e961e */
[--C-:B------:R-:W-:Y:S02]  /*1e270*/  SHF.R.U32.HI R14, RZ, 0x10, R2.reuse ;  /* 0x00000010ff0e7819 */ /* 0x100fe40000011602 */
[----:B------:R-:W-:Y:S02]  /*1e280*/  SHF.R.U32.HI R17, RZ, 0x18, R2 ;  /* 0x00000018ff117819 */ /* 0x000fe40000011602 */
[----:B------:R-:W-:Y:S02]  /*1e290*/  PRMT R4, R15, 0x5410, R13 ;  /* 0x000054100f047816 */ /* 0x000fe4000000000d */
[----:B------:R-:W-:-:S02]  /*1e2a0*/  PRMT R2, R3, 0x5410, R5 ;  /* 0x0000541003027816 */ /* 0x000fc40000000005 */
[----:B------:R-:W-:Y:S01]  /*1e2b0*/  LOP3.LUT R5, R14, 0xff, RZ, 0xc0, !PT ;  /* 0x000000ff0e057812 */ /* 0x000fe200078ec0ff */
[--C-:B------:R-:W-:Y:S01]  /*1e2c0*/  HSET2.LE.AND R3, R4, R192.reuse, PT ;  /* 0x000000c004037233 */ /* 0x100fe20003803000 */
[----:B------:R-:W-:Y:S01]  /*1e2d0*/  PRMT R0, R12, 0x5410, R0 ;  /* 0x000054100c007816 */ /* 0x000fe20000000000 */
[--C-:B------:R-:W-:Y:S01]  /*1e2e0*/  HSET2.LE.AND R2, R2, R192.reuse, PT ;  /* 0x000000c002027233 */ /* 0x100fe20003803000 */
[----:B------:R-:W-:Y:S02]  /*1e2f0*/  PRMT R4, R5, 0x5410, R17 ;  /* 0x0000541005047816 */ /* 0x000fe40000000011 */
[----:B------:R-:W-:Y:S01]  /*1e300*/  LOP3.LUT R14, R189, R3, RZ, 0xc0, !PT ;  /* 0x00000003bd0e7212 */ /* 0x000fe200078ec0ff */
[--C-:B------:R-:W-:Y:S01]  /*1e310*/  HSET2.LE.AND R0, R0, R192.reuse, PT ;  /* 0x000000c000007233 */ /* 0x100fe20003803000 */
[----:B------:R-:W-:Y:S01]  /*1e320*/  LOP3.LUT R13, R203, R2, RZ, 0xc0, !PT ;  /* 0x00000002cb0d7212 */ /* 0x000fe200078ec0ff */
[----:B------:R-:W-:Y:S01]  /*1e330*/  IMAD.WIDE.U32 R2, R16, -0x2daee0ad, RZ ;  /* 0xd2511f5310027825 */ /* 0x000fe200078e00ff */
[----:B------:R-:W-:-:S02]  /*1e340*/  HSET2.LE.AND R4, R4, R192, PT ;  /* 0x000000c004047233 */ /* 0x000fc40003803000 */
[----:B------:R-:W-:Y:S02]  /*1e350*/  LOP3.LUT R12, R218, R0, RZ, 0xc0, !PT ;  /* 0x00000000da0c7212 */ /* 0x000fe400078ec0ff */
[----:B------:R-:W-:Y:S01]  /*1e360*/  LOP3.LUT R0, R3, R237, R28, 0x96, !PT ;  /* 0x000000ed03007212 */ /* 0x000fe200078e961c */
[C---:B--2---:R-:W-:Y:S01]  /*1e370*/  HMMA.16816.F32.BF16 R152, R8.reuse, R20, R48 ;  /* 0x000000140898723c */ /* 0x044fe20000041830 */
[----:B------:R-:W-:Y:S02]  /*1e380*/  LOP3.LUT R15, R188, R4, RZ, 0xc0, !PT ;  /* 0x00000004bc0f7212 */ /* 0x000fe400078ec0ff */
[C---:B------:R-:W-:Y:S02]  /*1e390*/  LOP3.LUT R5, R2.reuse, 0xffff, RZ, 0xc0, !PT ;  /* 0x0000ffff02057812 */ /* 0x040fe400078ec0ff */
[----:B------:R-:W-:Y:S02]  /*1e3a0*/  LOP3.LUT R16, R2, 0xff, RZ, 0xc0, !PT ;  /* 0x000000ff02107812 */ /* 0x000fe400078ec0ff */
[----:B------:R-:W-:Y:S01]  /*1e3b0*/  SHF.R.U32.HI R4, RZ, 0x10, R2 ;  /* 0x00000010ff047819 */ /* 0x000fe20000011602 */
[----:B------:R-:W-:Y:S01]  /*1e3c0*/  HMMA.16816.F32.BF16 R148, R8, R22, R52 ;  /* 0x000000160894723c */ /* 0x000fe20000041834 */
[----:B------:R-:W-:-:S07]  /*1e3d0*/  SHF.R.U32.HI R3, RZ, 0x10, R0 ;  /* 0x00000010ff037819 */ /* 0x000fce0000011600 */
[C---:B-1----:R-:W-:Y:S08]  /*1e3e0*/  HMMA.16816.F32.BF16 R140, R8.reuse, R24, R140 ;  /* 0x00000018088c723c */ /* 0x042ff0000004188c */
[----:B------:R-:W-:Y:S07]  /*1e3f0*/  HMMA.16816.F32.BF16 R44, R8, R26, R44 ;  /* 0x0000001a082c723c */ /* 0x000fee000004182c */
[----:B------:R-:W-:-:S02]  /*1e400*/  SHF.R.U32.HI R11, RZ, 0x18, R2 ;  /* 0x00000018ff0b7819 */ /* 0x000fc40000011602 */
[C---:B------:R-:W-:Y:S02]  /*1e410*/  LOP3.LUT R2, R0.reuse, 0xffff, RZ, 0xc0, !PT ;  /* 0x0000ffff00027812 */ /* 0x040fe400078ec0ff */
[----:B------:R-:W-:Y:S02]  /*1e420*/  LOP3.LUT R9, R0, 0xff, RZ, 0xc0, !PT ;  /* 0x000000ff00097812 */ /* 0x000fe400078ec0ff */
[----:B------:R-:W-:Y:S02]  /*1e430*/  SHF.R.U32.HI R8, RZ, 0x18, R0 ;  /* 0x00000018ff087819 */ /* 0x000fe40000011600 */
[----:B------:R-:W-:Y:S02]  /*1e440*/  LOP3.LUT R0, R4, 0xff, RZ, 0xc0, !PT ;  /* 0x000000ff04007812 */ /* 0x000fe400078ec0ff */
[----:B------:R-:W-:Y:S02]  /*1e450*/  SHF.R.U32.HI R4, RZ, 0x8, R2 ;  /* 0x00000008ff047819 */ /* 0x000fe40000011602 */
[----:B------:R-:W-:-:S02]  /*1e460*/  LOP3.LUT R2, R3, 0xff, RZ, 0xc0, !PT ;  /* 0x000000ff03027812 */ /* 0x000fc400078ec0ff */
[----:B------:R-:W-:Y:S02]  /*1e470*/  PRMT R4, R9, 0x5410, R4 ;  /* 0x0000541009047816 */ /* 0x000fe40000000004 */
[----:B------:R-:W-:Y:S02]  /*1e480*/  PRMT R0, R0, 0x5410, R11 ;  /* 0x0000541000007816 */ /* 0x000fe4000000000b */
[----:B------:R-:W-:Y:S02]  /*1e490*/  PRMT R3, R2, 0x5410, R8 ;  /* 0x0000541002037816 */ /* 0x000fe40000000008 */
[----:B------:R-:W-:Y:S01]  /*1e4a0*/  SHF.R.U32.HI R5, RZ, 0x8, R5 ;  /* 0x00000008ff057819 */ /* 0x000fe20000011605 */
[--C-:B------:R-:W-:Y:S01]  /*1e4b0*/  HSET2.LE.AND R2, R4, R192.reuse, PT ;  /* 0x000000c004027233 */ /* 0x100fe20003803000 */
[----:B------:R-:W-:Y:S01]  /*1e4c0*/  IMAD.MOV.U32 R4, RZ, RZ, R164 ;  /* 0x000000ffff047224 */ /* 0x000fe200078e00a4 */
[--C-:B------:R-:W-:Y:S01]  /*1e4d0*/  HSET2.LE.AND R0, R0, R192.reuse, PT ;  /* 0x000000c000007233 */ /* 0x100fe20003803000 */
[----:B------:R-:W-:Y:S01]  /*1e4e0*/  PRMT R5, R16, 0x5410, R5 ;  /* 0x0000541010057816 */ /* 0x000fe20000000005 */
[----:B------:R-:W-:Y:S01]  /*1e4f0*/  HSET2.LE.AND R3, R3, R192, PT ;  /* 0x000000c003037233 */ /* 0x000fe20003803000 */
[----:B------:R-:W-:-:S02]  /*1e500*/  LOP3.LUT R10, R19, R238, R70, 0x96, !PT ;  /* 0x000000ee130a7212 */ /* 0x000fc400078e9646 */
[----:B------:R-:W-:Y:S01]  /*1e510*/  LOP3.LUT R139, R4, R0, RZ, 0xc0, !PT ;  /* 0x00000000048b7212 */ /* 0x000fe200078ec0ff */
[----:B------:R-:W-:Y:S01]  /*1e520*/  HSET2.LE.AND R0, R5, R192, PT ;  /* 0x000000c005007233 */ /* 0x000fe20003803000 */
[----:B------:R-:W-:Y:S01]  /*1e530*/  LOP3.LUT R136, R184, R2, RZ, 0xc0, !PT ;  /* 0x00000002b8887212 */ /* 0x000fe200078ec0ff */
[----:B------:R-:W-:Y:S01]  /*1e540*/  HMMA.16816.F32.BF16 R36, R12, R20, R36 ;  /* 0x000000140c24723c */ /* 0x000fe20000041824 */
[----:B------:R-:W-:Y:S01]  /*1e550*/  LOP3.LUT R137, R168, R3, RZ, 0xc0, !PT ;  /* 0x00000003a8897212 */ /* 0x000fe200078ec0ff */
[----:B------:R-:W-:Y:S01]  /*1e560*/  IMAD.WIDE.U32 R2, R10, -0x2daee0ad, RZ ;  /* 0xd2511f530a027825 */ /* 0x000fe200078e00ff */
[----:B------:R-:W-:-:S05]  /*1e570*/  LOP3.LUT R138, R185, R0, RZ, 0xc0, !PT ;  /* 0x00000000b98a7212 */ /* 0x000fca00078ec0ff */
[----:B------:R-:W-:Y:S01]  /*1e580*/  HMMA.16816.F32.BF16 R40, R12, R22, R40 ;  /* 0x000000160c28723c */ /* 0x000fe20000041828 */
[----:B------:R-:W1:Y:S01]  /*1e590*/  LDSM.16.MT88.4 R20, [R206+0x5c00] ;  /* 0x005c0000ce14783b */ /* 0x000e620000004200 */
[----:B------:R-:W-:Y:S02]  /*1e5a0*/  LOP3.LUT R0, R3, R237, R60, 0x96, !PT ;  /* 0x000000ed03007212 */ /* 0x000fe400078e963c */
[----:B------:R-:W-:Y:S02]  /*1e5b0*/  LOP3.LUT R5, R2, 0xffff, RZ, 0xc0, !PT ;  /* 0x0000ffff02057812 */ /* 0x000fe400078ec0ff */
[C---:B------:R-:W-:Y:S02]  /*1e5c0*/  LOP3.LUT R3, R0.reuse, 0xffff, RZ, 0xc0, !PT ;  /* 0x0000ffff00037812 */ /* 0x040fe400078ec0ff */
[----:B------:R-:W-:Y:S02]  /*1e5d0*/  SHF.R.U32.HI R4, RZ, 0x10, R0 ;  /* 0x00000010ff047819 */ /* 0x000fe40000011600 */
[----:B------:R-:W-:-:S02]  /*1e5e0*/  LOP3.LUT R9, R0, 0xff, RZ, 0xc0, !PT ;  /* 0x000000ff00097812 */ /* 0x000fc400078ec0ff */
[----:B------:R-:W-:Y:S02]  /*1e5f0*/  SHF.R.U32.HI R8, RZ, 0x18, R0 ;  /* 0x00000018ff087819 */ /* 0x000fe40000011600 */
[----:B------:R-:W-:Y:S02]  /*1e600*/  SHF.R.U32.HI R0, RZ, 0x8, R3 ;  /* 0x00000008ff007819 */ /* 0x000fe40000011603 */
[----:B------:R-:W-:Y:S02]  /*1e610*/  LOP3.LUT R3, R4, 0xff, RZ, 0xc0, !PT ;  /* 0x000000ff04037812 */ /* 0x000fe400078ec0ff */
[----:B------:R-:W-:Y:S01]  /*1e620*/  SHF.R.U32.HI R4, RZ, 0x10, R2 ;  /* 0x00000010ff047819 */ /* 0x000fe20000011602 */
[----:B------:R-:W-:Y:S01]  /*1e630*/  HMMA.16816.F32.BF16 R156, R12, R24, R156 ;  /* 0x000000180c9c723c */ /* 0x000fe2000004189c */
[----:B------:R-:W-:Y:S02]  /*1e640*/  LOP3.LUT R10, R2, 0xff, RZ, 0xc0, !PT ;  /* 0x000000ff020a7812 */ /* 0x000fe400078ec0ff */
[----:B------:R-:W-:-:S02]  /*1e650*/  SHF.R.U32.HI R5, RZ, 0x8, R5 ;  /* 0x00000008ff057819 */ /* 0x000fc40000011605 */
[----:B------:R-:W-:Y:S02]  /*1e660*/  SHF.R.U32.HI R11, RZ, 0x18, R2 ;  /* 0x00000018ff0b7819 */ /* 0x000fe40000011602 */
[----:B------:R-:W-:Y:S01]  /*1e670*/  LOP3.LUT R4, R4, 0xff, RZ, 0xc0, !PT ;  /* 0x000000ff04047812 */ /* 0x000fe200078ec0ff */
[----:B------:R-:W-:Y:S01]  /*1e680*/  HMMA.16816.F32.BF16 R12, R12, R26, R32 ;  /* 0x0000001a0c0c723c */ /* 0x000fe20000041820 */
[----:B------:R-:W-:Y:S02]  /*1e690*/  PRMT R5, R10, 0x5410, R5 ;  /* 0x000054100a057816 */ /* 0x000fe40000000005 */
[----:B------:R-:W-:Y:S02]  /*1e6a0*/  PRMT R0, R9, 0x5410, R0 ;  /* 0x0000541009007816 */ /* 0x000fe40000000000 */
[----:B------:R-:W-:Y:S02]  /*1e6b0*/  PRMT R2, R3, 0x5410, R8 ;  /* 0x0000541003027816 */ /* 0x000fe40000000008 */
[----:B------:R-:W-:Y:S01]  /*1e6c0*/  PRMT R4, R4, 0x5410, R11 ;  /* 0x0000541004047816 */ /* 0x000fe2000000000b */
[----:B------:R-:W-:-:S02]  /*1e6d0*/  HSET2.LE.AND R0, R0, R192, PT ;  /* 0x000000c000007233 */ /* 0x000fc40003803000 */
[--C-:B------:R-:W-:Y:S02]  /*1e6e0*/  HSET2.LE.AND R2, R2, R192.reuse, PT ;  /* 0x000000c002027233 */ /* 0x100fe40003803000 */
[--C-:B------:R-:W-:Y:S02]  /*1e6f0*/  HSET2.LE.AND R3, R5, R192.reuse, PT ;  /* 0x000000c005037233 */ /* 0x100fe40003803000 */
[----:B------:R-:W-:Y:S01]  /*1e700*/  HSET2.LE.AND R4, R4, R192, PT ;  /* 0x000000c004047233 */ /* 0x000fe20003803000 */
[----:B------:R-:W-:Y:S02]  /*1e710*/  LOP3.LUT R144, R197, R0, RZ, 0xc0, !PT ;  /* 0x00000000c5907212 */ /* 0x000fe400078ec0ff */
[----:B------:R-:W-:Y:S02]  /*1e720*/  LOP3.LUT R145, R196, R2, RZ, 0xc0, !PT ;  /* 0x00000002c4917212 */ /* 0x000fe400078ec0ff */
[----:B------:R-:W-:Y:S02]  /*1e730*/  LOP3.LUT R146, R186, R3, RZ, 0xc0, !PT ;  /* 0x00000003ba927212 */ /* 0x000fe400078ec0ff */
[----:B------:R-:W-:Y:S01]  /*1e740*/  LOP3.LUT R147, R190, R4, RZ, 0xc0, !PT ;  /* 0x00000004be937212 */ /* 0x000fe200078ec0ff */
[C---:B------:R-:W-:Y:S08]  /*1e750*/  HMMA.16816.F32.BF16 R152, R136.reuse, R160, R152 ;  /* 0x000000a08898723c */ /* 0x040ff00000041898 */
[----:B------:R-:W-:Y:S08]  /*1e760*/  HMMA.16816.F32.BF16 R148, R136, R162, R148 ;  /* 0x000000a28894723c */ /* 0x000ff00000041894 */
[----:B------:R-:W-:Y:S08]  /*1e770*/  HMMA.16816.F32.BF16 R164, R144, R160, R36 ;  /* 0x000000a090a4723c */ /* 0x000ff00000041824 */
[----:B-1----:R-:W-:Y:S08]  /*1e780*/  HMMA.16816.F32.BF16 R140, R136, R20, R140 ;  /* 0x00000014888c723c */ /* 0x002ff0000004188c */
[C---:B------:R-:W-:Y:S08]  /*1e790*/  HMMA.16816.F32.BF16 R160, R144.reuse, R162, R40 ;  /* 0x000000a290a0723c */ /* 0x040ff00000041828 */
[----:B------:R-:W-:Y:S08]  /*1e7a0*/  HMMA.16816.F32.BF16 R156, R144, R20, R156 ;  /* 0x00000014909c723c */ /* 0x000ff0000004189c */
[-C--:B------:R-:W-:Y:S08]  /*1e7b0*/  HMMA.16816.F32.BF16 R136, R136, R22.reuse, R44 ;  /* 0x000000168888723c */ /* 0x080ff0000004182c */
[----:B------:R-:W-:Y:S01]  /*1e7c0*/  HMMA.16816.F32.BF16 R144, R144, R22, R12 ;  /* 0x000000169090723c */ /* 0x000fe2000004180c */
[----:B------:R-:W-:Y:S01]  /*1e7d0*/  IADD3 R245, P0, R6, -0x200, RZ ;  /* 0xfffffe0006f57810 */ /* 0x000fe20007f1e0ff */
[----:B------:R-:W-:-:S02]  /*1e7e0*/  IMAD.MOV.U32 R37, RZ, RZ, R193 ;  /* 0x000000ffff257224 */ /* 0x000fc400078e00c1 */
[----:B------:R-:W-:Y:S01]  /*1e7f0*/  IMAD.MOV.U32 R38, RZ, RZ, R191 ;  /* 0x000000ffff267224 */ /* 0x000fe200078e00bf */
[----:B------:R-:W-:Y:S01]  /*1e800*/  IADD3.X R243, R7, -0x1, RZ, P0, !PT ;  /* 0xffffffff07f37810 */ /* 0x000fe200007fe4ff */
[----:B------:R-:W-:Y:S02]  /*1e810*/  IMAD.MOV.U32 R39, RZ, RZ, R202 ;  /* 0x000000ffff277224 */ /* 0x000fe400078e00ca */
[----:B------:R-:W-:Y:S02]  /*1e820*/  IMAD.MOV.U32 R36, RZ, RZ, R200 ;  /* 0x000000ffff247224 */ /* 0x000fe400078e00c8 */
.L_x_898:
[----:B---3--:R-:W2:Y:S02]  /*1e830*/  LDL R0, [R1+0x2c4] ;  /* 0x0002c40001007983 */ /* 0x008ea40000100800 */
[----:B--2---:R-:W-:-:S13]  /*1e840*/  ISETP.GT.AND P0, PT, R230, R0, PT ;  /* 0x00000000e600720c */ /* 0x004fda0003f04270 */
[----:B------:R-:W-:Y:S05]  /*1e850*/  @!P0 BRA `(.L_x_903) ;  /* 0x0000eec000008947 */ /* 0x000fea0003800000 */
[----:B------:R-:W2:Y:S04]  /*1e860*/  LDL.LU R8, [R1+0x280] ;  /* 0x0002800001087983 */ /* 0x000ea80000300800 */
[----:B------:R-:W3:Y:S04]  /*1e870*/  LDL.LU R6, [R1+0x284] ;  /* 0x0002840001067983 */ /* 0x000ee80000300800 */
[----:B------:R-:W4:Y:S04]  /*1e880*/  LDL.LU R7, [R1+0x19c] ;  /* 0x00019c0001077983 */ /* 0x000f280000300800 */
[----:B------:R-:W4:Y:S01]  /*1e890*/  LDL.64 R12, [R1+0x80] ;  /* 0x00008000010c7983 */ /* 0x000f220000100a00 */
[----:B------:R-:W-:Y:S01]  /*1e8a0*/  IMAD.MOV.U32 R132, RZ, RZ, R37 ;  /* 0x000000ffff847224 */ /* 0x000fe200078e0025 */
[----:B-----5:R-:W-:Y:S01]  /*1e8b0*/  MOV R2, R39 ;  /* 0x0000002700027202 */ /* 0x020fe20000000f00 */
[----:B------:R-:W-:-:S02]  /*1e8c0*/  IMAD.MOV.U32 R3, RZ, RZ, R38 ;  /* 0x000000ffff037224 */ /* 0x000fc400078e0026 */
[----:B------:R-:W-:Y:S01]  /*1e8d0*/  IMAD.MOV.U32 R133, RZ, RZ, R36 ;  /* 0x000000ffff857224 */ /* 0x000fe200078e0024 */
[----:B--2---:R-:W-:Y:S02]  /*1e8e0*/  SHF.R.S32.HI R4, RZ, 0x1f, R8 ;  /* 0x0000001fff047819 */ /* 0x004fe40000011408 */
[----:B---3--:R-:W-:Y:S02]  /*1e8f0*/  SHF.R.S32.HI R0, RZ, 0x1f, R6 ;  /* 0x0000001fff007819 */ /* 0x008fe40000011406 */
[----:B------:R-:W-:Y:S01]  /*1e900*/  SHF.L.U64.HI R9, R8, 0x1, R4 ;  /* 0x0000000108097819 */ /* 0x000fe20000010204 */
[----:B----4-:R-:W-:Y:S01]  /*1e910*/  IMAD R5, R7, 0x38, R8 ;  /* 0x0000003807057824 */ /* 0x010fe200078e0208 */
[----:B------:R-:W-:Y:S01]  /*1e920*/  SHF.L.U64.HI R4, R6, 0x1, R0 ;  /* 0x0000000106047819 */ /* 0x000fe20000010200 */
[----:B------:R-:W-:Y:S01]  /*1e930*/  IMAD.SHL.U32 R8, R8, 0x2, RZ ;  /* 0x0000000208087824 */ /* 0x000fe200078e00ff */
[----:B------:R-:W-:Y:S01]  /*1e940*/  SHF.L.U32 R0, R6, 0x1, RZ ;  /* 0x0000000106007819 */ /* 0x000fe200000006ff */
[----:B------:R-:W-:Y:S01]  /*1e950*/  STL [R1+0x2b4], R9 ;  /* 0x0002b40901007387 */ /* 0x000fe20000100800 */
[----:B------:R-:W-:-:S02]  /*1e960*/  IMAD R6, R13, 0x60, RZ ;  /* 0x000000600d067824 */ /* 0x000fc400078e02ff */
[----:B------:R-:W-:Y:S01]  /*1e970*/  IMAD.WIDE.U32 R10, R12, 0x60, RZ ;  /* 0x000000600c0a7825 */ /* 0x000fe200078e00ff */
[----:B------:R1:W-:Y:S04]  /*1e980*/  STL [R1+0x2b8], R8 ;  /* 0x0002b80801007387 */ /* 0x0003e80000100800 */
[----:B------:R2:W-:Y:S04]  /*1e990*/  STL [R1+0x2ac], R4 ;  /* 0x0002ac0401007387 */ /* 0x0005e80000100800 */
[----:B------:R3:W-:Y:S01]  /*1e9a0*/  STL [R1+0x2b0], R0 ;  /* 0x0002b00001007387 */ /* 0x0007e20000100800 */
[----:B-1----:R-:W-:Y:S01]  /*1e9b0*/  IMAD.WIDE.U32 R8, R7, 0x70, RZ ;  /* 0x0000007007087825 */ /* 0x002fe200078e00ff */
[----:B--2---:R-:W-:-:S04]  /*1e9c0*/  SHF.R.S32.HI R4, RZ, 0x1f, R7 ;  /* 0x0000001fff047819 */ /* 0x004fc80000011407 */
[----:B------:R-:W-:Y:S01]  /*1e9d0*/  STL.64 [R1+0x298], R8 ;  /* 0x0002980801007387 */ /* 0x000fe20000100a00 */
[C---:B------:R-:W-:Y:S01]  /*1e9e0*/  SHF.L.U64.HI R7, R12.reuse, 0x6, R13 ;  /* 0x000000060c077819 */ /* 0x040fe2000001020d */
[----:B------:R-:W-:Y:S01]  /*1e9f0*/  IMAD.SHL.U32 R12, R12, 0x40, RZ ;  /* 0x000000400c0c7824 */ /* 0x000fe200078e00ff */
[----:B---3--:R-:W-:Y:S01]  /*1ea00*/  IADD3 R0, R5, 0x1, RZ ;  /* 0x0000000105007810 */ /* 0x008fe20007ffe0ff */
[----:B------:R-:W-:Y:S02]  /*1ea10*/  IMAD R4, R4, 0x70, RZ ;  /* 0x0000007004047824 */ /* 0x000fe400078e02ff */
[----:B------:R1:W-:Y:S01]  /*1ea20*/  STL [R1+0x310], R7 ;  /* 0x0003100701007387 */ /* 0x0003e20000100800 */
[----:B------:R-:W-:-:S03]  /*1ea30*/  SHF.R.S32.HI R5, RZ, 0x1f, R0 ;  /* 0x0000001fff057819 */ /* 0x000fc60000011400 */
[----:B------:R2:W-:Y:S04]  /*1ea40*/  STL.64 [R1+0x308], R10 ;  /* 0x0003080a01007387 */ /* 0x0005e80000100a00 */
[----:B------:R2:W-:Y:S01]  /*1ea50*/  STL [R1+0x304], R12 ;  /* 0x0003040c01007387 */ /* 0x0005e20000100800 */
[----:B-1----:R-:W-:Y:S02]  /*1ea60*/  IADD3 R7, R6, R11, RZ ;  /* 0x0000000b06077210 */ /* 0x002fe40007ffe0ff */
[C---:B------:R-:W-:Y:S01]  /*1ea70*/  SHF.L.U64.HI R6, R0.reuse, 0x1, R5 ;  /* 0x0000000100067819 */ /* 0x040fe20000010205 */
[----:B------:R-:W-:Y:S01]  /*1ea80*/  IMAD.SHL.U32 R5, R0, 0x2, RZ ;  /* 0x0000000200057824 */ /* 0x000fe200078e00ff */
[----:B------:R-:W-:Y:S01]  /*1ea90*/  IADD3 R0, R9, R4, RZ ;  /* 0x0000000409007210 */ /* 0x000fe20007ffe0ff */
[----:B------:R2:W-:Y:S04]  /*1eaa0*/  STL [R1+0x2a8], R7 ;  /* 0x0002a80701007387 */ /* 0x0005e80000100800 */
[----:B------:R2:W-:Y:S04]  /*1eab0*/  STL [R1+0x2a4], R6 ;  /* 0x0002a40601007387 */ /* 0x0005e80000100800 */
[----:B------:R2:W-:Y:S04]  /*1eac0*/  STL [R1+0x294], R0 ;  /* 0x0002940001007387 */ /* 0x0005e80000100800 */
[----:B------:R2:W-:Y:S02]  /*1ead0*/  STL [R1+0x2a0], R5 ;  /* 0x0002a00501007387 */ /* 0x0005e40000100800 */
.L_x_906:
[----:B------:R-:W3:Y:S01]  /*1eae0*/  LDL.64 R8, [R1+0x2d0] ;  /* 0x0002d00001087983 */ /* 0x000ee20000100a00 */
[----:B------:R-:W-:Y:S04]  /*1eaf0*/  DEPBAR.LE SB0, 0x0 ;  /* 0x000080000000791a */ /* 0x000fe80000000000 */
[----:B------:R-:W-:Y:S01]  /*1eb00*/  WARPSYNC 0xffffffff ;  /* 0xffffffff00007948 */ /* 0x000fe20003800000 */
[----:B--2---:R-:W3:Y:S01]  /*1eb10*/  LDL.64 R4, [R1+0x2e0] ;  /* 0x0002e00001047983 */ /* 0x004ee20000100a00 */
[----:B------:R-:W-:Y:S01]  /*1eb20*/  IADD3 R246, R230, -0x1, RZ ;  /* 0xffffffffe6f67810 */ /* 0x000fe20007ffe0ff */
[C---:B-----5:R-:W-:Y:S01]  /*1eb30*/  IMAD.SHL.U32 R7, R248.reuse, 0x80, RZ ;  /* 0x00000080f8077824 */ /* 0x060fe200078e00ff */
[C-C-:B------:R-:W-:Y:S01]  /*1eb40*/  SHF.L.U64.HI R0, R248.reuse, 0x7, R249.reuse ;  /* 0x00000007f8007819 */ /* 0x140fe200000102f9 */
[----:B------:R-:W-:Y:S01]  /*1eb50*/  IMAD.WIDE.U32 R14, R248, 0x60, RZ ;  /* 0x00000060f80e7825 */ /* 0x000fe200078e00ff */
[----:B------:R-:W-:Y:S01]  /*1eb60*/  ISETP.GE.AND P0, PT, R235, R244, PT ;  /* 0x000000f4eb00720c */ /* 0x000fe20003f06270 */
[----:B------:R-:W2:Y:S01]  /*1eb70*/  LDL.64 R18, [R1+0x58] ;  /* 0x0000580001127983 */ /* 0x000ea20000100a00 */
[----:B------:R-:W-:Y:S01]  /*1eb80*/  SHF.R.S32.HI R6, RZ, 0x1f, R246 ;  /* 0x0000001fff067819 */ /* 0x000fe200000114f6 */
[----:B------:R-:W-:Y:S01]  /*1eb90*/  IMAD R0, R0, R246, RZ ;  /* 0x000000f600007224 */ /* 0x000fe200078e02ff */
[----:B------:R-:W-:Y:S01]  /*1eba0*/  SHF.L.U64.HI R16, R248, 0x6, R249 ;  /* 0x00000006f8107819 */ /* 0x000fe200000102f9 */
[----:B------:R-:W-:Y:S01]  /*1ebb0*/  IMAD R11, R249, 0x60, RZ ;  /* 0x00000060f90b7824 */ /* 0x000fe200078e02ff */
[----:B------:R-:W-:Y:S01]  /*1ebc0*/  BSSY B0, `(.L_x_904) ;  /* 0x00000c0000007945 */ /* 0x000fe20003800000 */
[----:B------:R-:W-:Y:S01]  /*1ebd0*/  BAR.SYNC.DEFER_BLOCKING 0x0 ;  /* 0x0000000000007b1d */ /* 0x000fe20000010000 */
[-C--:B------:R-:W-:Y:S02]  /*1ebe0*/  IMAD R0, R6, R7.reuse, R0 ;  /* 0x0000000706007224 */ /* 0x080fe400078e0200 */
[----:B------:R-:W-:Y:S03]  /*1ebf0*/  IMAD.IADD R11, R11, 0x1, R15 ;  /* 0x000000010b0b7824 */ /* 0x000fe600078e020f */
[----:B------:R-:W-:Y:S06]  /*1ec00*/  @P0 STS [R229+0x4000], RZ ;  /* 0x004000ffe5000388 */ /* 0x000fec0000000800 */
[----:B------:R-:W-:Y:S06]  /*1ec10*/  @P0 STS [R229+0x4004], RZ ;  /* 0x004004ffe5000388 */ /* 0x000fec0000000800 */
[----:B------:R-:W-:Y:S01]  /*1ec20*/  @P0 STS.64 [R229+0x4008], RZ ;  /* 0x004008ffe5000388 */ /* 0x000fe20000000a00 */
[----:B---3--:R-:W-:Y:S02]  /*1ec30*/  IMAD.MOV.U32 R5, RZ, RZ, R9 ;  /* 0x000000ffff057224 */ /* 0x008fe400078e0009 */
[----:B------:R-:W-:Y:S02]  /*1ec40*/  IMAD.SHL.U32 R9, R248, 0x40, RZ ;  /* 0x00000040f8097824 */ /* 0x000fe400078e00ff */
[----:B------:R-:W-:Y:S04]  /*1ec50*/  IMAD.WIDE.U32 R4, R246, R7, R4 ;  /* 0x00000007f6047225 */ /* 0x000fe800078e0004 */
[----:B------:R-:W-:Y:S01]  /*1ec60*/  IMAD.IADD R0, R5, 0x1, R0 ;  /* 0x0000000105007824 */ /* 0x000fe200078e0200 */
[----:B--2---:R-:W-:Y:S02]  /*1ec70*/  @!P0 LEA R12, P6, R4, R18, 0x1 ;  /* 0x00000012040c8211 */ /* 0x004fe400078c08ff */
[-C--:B------:R-:W-:Y:S02]  /*1ec80*/  @!P0 LEA R7, P1, R248, R4.reuse, 0x5 ;  /* 0x00000004f8078211 */ /* 0x080fe400078228ff */
[-C--:B------:R-:W-:Y:S02]  /*1ec90*/  @!P0 LEA.HI.X R13, R4, R19.reuse, R0, 0x1, P6 ;  /* 0x00000013040d8211 */ /* 0x080fe400030f0c00 */
[----:B------:R-:W-:Y:S02]  /*1eca0*/  @!P0 IADD3 R14, P2, R14, R4, RZ ;  /* 0x000000040e0e8210 */ /* 0x000fe40007f5e0ff */
[----:B------:R-:W-:Y:S01]  /*1ecb0*/  @!P0 LEA R10, P5, R7, R18, 0x1 ;  /* 0x00000012070a8211 */ /* 0x000fe200078a08ff */
[----:B------:R-:W-:Y:S01]  /*1ecc0*/  @!PT LDS RZ, [RZ] ;  /* 0x00000000fffff984 */ /* 0x000fe20000000800 */
[----:B------:R-:W-:Y:S01]  /*1ecd0*/  @!PT LDS RZ, [RZ] ;  /* 0x00000000fffff984 */ /* 0x000fe20000000800 */
[----:B------:R-:W-:Y:S01]  /*1ece0*/  @!PT LDS RZ, [RZ] ;  /* 0x00000000fffff984 */ /* 0x000fe20000000800 */
[----:B------:R1:W-:Y:S01]  /*1ecf0*/  @!P0 LDGSTS.E.BYPASS.LTC128B.128 [R229+0x4000], [R12.64] ;  /* 0x040000000ce58fae */ /* 0x0003e2000b901d44 */
[----:B------:R-:W-:Y:S01]  /*1ed00*/  @!P0 LEA.HI.X R15, R248, R0, R249, 0x5, P1 ;  /* 0x00000000f80f8211 */ /* 0x000fe200008f2cf9 */
[C---:B------:R-:W-:Y:S01]  /*1ed10*/  @!P0 IMAD.X R5, R0.reuse, 0x1, R11, P2 ;  /* 0x0000000100058824 */ /* 0x040fe200010e060b */
[----:B------:R-:W-:Y:S02]  /*1ed20*/  @!P0 IADD3 R9, P4, R9, R4, RZ ;  /* 0x0000000409098210 */ /* 0x000fe40007f9e0ff */
[-C--:B------:R-:W-:Y:S01]  /*1ed30*/  @!P0 LEA.HI.X R11, R7, R19.reuse, R15, 0x1, P5 ;  /* 0x00000013070b8211 */ /* 0x080fe200028f0c0f */
[----:B------:R-:W-:Y:S01]  /*1ed40*/  @P0 STS.128 [R229+0x4800], RZ ;  /* 0x004800ffe5000388 */ /* 0x000fe20000000c00 */
[CC--:B------:R-:W-:Y:S01]  /*1ed50*/  @!P0 LEA R8, P3, R9.reuse, R18.reuse, 0x1 ;  /* 0x0000001209088211 */ /* 0x0c0fe200078608ff */
[----:B------:R-:W-:Y:S01]  /*1ed60*/  @!P0 IMAD.X R16, R0, 0x1, R16, P4 ;  /* 0x0000000100108824 */ /* 0x000fe200020e0610 */
[C---:B------:R-:W-:Y:S03]  /*1ed70*/  @!P0 LEA R6, P1, R14.reuse, R18, 0x1 ;  /* 0x000000120e068211 */ /* 0x040fe600078208ff */
[----:B------:R-:W-:Y:S01]  /*1ed80*/  @!PT LDS RZ, [RZ] ;  /* 0x00000000fffff984 */ /* 0x000fe20000000800 */
[----:B------:R-:W-:Y:S01]  /*1ed90*/  @!PT LDS RZ, [RZ] ;  /* 0x00000000fffff984 */ /* 0x000fe20000000800 */
[----:B------:R-:W-:Y:S01]  /*1eda0*/  @!PT LDS RZ, [RZ] ;  /* 0x00000000fffff984 */ /* 0x000fe20000000800 */
[----:B------:R2:W-:Y:S01]  /*1edb0*/  @!P0 LDGSTS.E.BYPASS.LTC128B.128 [R229+0x4800], [R10.64] ;  /* 0x048000000ae58fae */ /* 0x0005e2000b901d44 */
[-C--:B------:R-:W-:Y:S02]  /*1edc0*/  @!P0 LEA.HI.X R9, R9, R19.reuse, R16, 0x1, P3 ;  /* 0x0000001309098211 */ /* 0x080fe400018f0c10 */
[----:B------:R-:W-:Y:S03]  /*1edd0*/  @!P0 LEA.HI.X R7, R14, R19, R5, 0x1, P1 ;  /* 0x000000130e078211 */ /* 0x000fe600008f0c05 */
        /* <DEDUP_REMOVED lines=95> */
[-C--:B------:R-:W-:Y:S01]  /*1f3d0*/  HMMA.16816.F32.BF16 R124, R180, R178.reuse, R124 ;  /* 0x000000b2b47c723c */ /* 0x080fe2000004187c */
[----:B------:R-:W2:Y:S07]  /*1f3e0*/  LDL R183, [R1+0x2c4] ;  /* 0x0002c40001b77983 */ /* 0x000eae0000100800 */
[----:B------:R-:W-:Y:S07]  /*1f3f0*/  HMMA.16816.F32.BF16 R128, R172, R178, R128 ;  /* 0x000000b2ac80723c */ /* 0x000fee0000041880 */
[----:B------:R-:W-:Y:S02]  /*1f400*/  IMAD.MOV.U32 R174, RZ, RZ, R245 ;  /* 0x000000ffffae7224 */ /* 0x000fe400078e00f5 */
[----:B------:R-:W-:Y:S01]  /*1f410*/  IMAD.MOV.U32 R175, RZ, RZ, R243 ;  /* 0x000000ffffaf7224 */ /* 0x000fe200078e00f3 */
[----:B--2---:R-:W-:Y:S11]  /*1f420*/  ISETP.GT.AND P1, PT, R246, R183, PT ;  /* 0x000000b7f600720c */ /* 0x004ff60003f24270 */
[----:B------:R-:W-:Y:S02]  /*1f430*/  @!UPT UIADD3 URZ, URZ, URZ, URZ ;  /* 0x0000003f3f3ff290 */ /* 0x000fe4000fffe03f */
[----:B------:R-:W-:-:S05]  /*1f440*/  @!P1 BRA `(.L_x_905) ;  /* 0x0000037000009947 */ /* 0x000fca0003800000 */
[----:B------:R-:W2:Y:S01]  /*1f450*/  LDL.64 R188, [R1+0x80] ;  /* 0x0000800001bc7983 */ /* 0x000ea20000100a00 */
[----:B------:R-:W-:Y:S03]  /*1f460*/  IADD3 R0, R230, -0x2, RZ ;  /* 0xfffffffee6007810 */ /* 0x000fe60007ffe0ff */
[----:B------:R-:W3:Y:S01]  /*1f470*/  LDL.64 R192, [R1+0x2c8] ;  /* 0x0002c80001c07983 */ /* 0x000ee20000100a00 */
[----:B------:R-:W-:Y:S03]  /*1f480*/  SHF.R.S32.HI R171, RZ, 0x1f, R0 ;  /* 0x0000001fffab7819 */ /* 0x000fe60000011400 */
[----:B------:R-:W4:Y:S04]  /*1f490*/  LDL.64 R190, [R1+0x2e8] ;  /* 0x0002e80001be7983 */ /* 0x000f280000100a00 */
[----:B------:R-:W5:Y:S04]  /*1f4a0*/  LDL.64 R250, [R1+0x38] ;  /* 0x0000380001fa7983 */ /* 0x000f680000100a00 */
[----:B------:R-:W5:Y:S04]  /*1f4b0*/  LDL R187, [R1+0x304] ;  /* 0x0003040001bb7983 */ /* 0x000f680000100800 */
[----:B------:R-:W5:Y:S04]  /*1f4c0*/  LDL R252, [R1+0x310] ;  /* 0x0003100001fc7983 */ /* 0x000f680000100800 */
[----:B------:R-:W5:Y:S04]  /*1f4d0*/  LDL.64 R184, [R1+0x308] ;  /* 0x0003080001b87983 */ /* 0x000f680000100a00 */
[----:B------:R-:W5:Y:S04]  /*1f4e0*/  LDL R247, [R1+0x2a8] ;  /* 0x0002a80001f77983 */ /* 0x000f680000100800 */
[----:B------:R1:W-:Y:S04]  /*1f4f0*/  @P0 STS [R229+0x2000], RZ ;  /* 0x002000ffe5000388 */ /* 0x0003e80000000800 */
[----:B------:R1:W-:Y:S04]  /*1f500*/  @P0 STS [R229+0x2004], RZ ;  /* 0x002004ffe5000388 */ /* 0x0003e80000000800 */
[----:B------:R1:W-:Y:S01]  /*1f510*/  @P0 STS.64 [R229+0x2008], RZ ;  /* 0x002008ffe5000388 */ /* 0x0003e20000000a00 */
[C---:B--2---:R-:W-:Y:S01]  /*1f520*/  SHF.L.U64.HI R170, R188.reuse, 0x7, R189 ;  /* 0x00000007bcaa7819 */ /* 0x044fe200000102bd */
[----:B------:R-:W-:Y:S02]  /*1f530*/  IMAD.SHL.U32 R172, R188, 0x80, RZ ;  /* 0x00000080bcac7824 */ /* 0x000fe400078e00ff */
[----:B---3--:R-:W-:Y:S02]  /*1f540*/  IMAD.MOV.U32 R169, RZ, RZ, R193 ;  /* 0x000000ffffa97224 */ /* 0x008fe400078e00c1 */
[----:B------:R-:W-:Y:S02]  /*1f550*/  IMAD R170, R170, R0, RZ ;  /* 0x00000000aaaa7224 */ /* 0x000fe400078e02ff */
[----:B----4-:R-:W-:Y:S04]  /*1f560*/  IMAD.MOV.U32 R168, RZ, RZ, R190 ;  /* 0x000000ffffa87224 */ /* 0x010fe800078e00be */
[-C--:B------:R-:W-:Y:S04]  /*1f570*/  IMAD.WIDE.U32 R168, R0, R172.reuse, R168 ;  /* 0x000000ac00a87225 */ /* 0x080fe800078e00a8 */
[----:B------:R-:W-:Y:S01]  /*1f580*/  IMAD R0, R171, R172, R170 ;  /* 0x000000acab007224 */ /* 0x000fe200078e02aa */
[----:B-----5:R-:W-:Y:S03]  /*1f590*/  @!P0 LEA R170, P1, R168, R250, 0x1 ;  /* 0x000000faa8aa8211 */ /* 0x020fe600078208ff */
[----:B------:R-:W-:Y:S01]  /*1f5a0*/  IMAD.IADD R0, R169, 0x1, R0 ;  /* 0x00000001a9007824 */ /* 0x000fe200078e0200 */
[----:B------:R-:W-:Y:S04]  /*1f5b0*/  @!P0 LEA R169, P2, R188, R168, 0x5 ;  /* 0x000000a8bca98211 */ /* 0x000fe800078428ff */
[-C--:B------:R-:W-:Y:S05]  /*1f5c0*/  @!P0 LEA.HI.X R171, R168, R251.reuse, R0, 0x1, P1 ;  /* 0x000000fba8ab8211 */ /* 0x080fea00008f0c00 */
[----:B------:R-:W-:Y:S01]  /*1f5d0*/  @!PT LDS RZ, [RZ] ;  /* 0x00000000fffff984 */ /* 0x000fe20000000800 */
[----:B------:R-:W-:Y:S01]  /*1f5e0*/  @!PT LDS RZ, [RZ] ;  /* 0x00000000fffff984 */ /* 0x000fe20000000800 */
[----:B------:R-:W-:Y:S01]  /*1f5f0*/  @!PT LDS RZ, [RZ] ;  /* 0x00000000fffff984 */ /* 0x000fe20000000800 */
[----:B------:R2:W-:Y:S04]  /*1f600*/  @!P0 LDGSTS.E.BYPASS.LTC128B.128 [R229+0x2000], [R170.64] ;  /* 0x02000000aae58fae */ /* 0x0005e8000b901d44 */
[----:B------:R1:W-:Y:S01]  /*1f610*/  @P0 STS.128 [R229+0x2800], RZ ;  /* 0x002800ffe5000388 */ /* 0x0003e20000000c00 */
[C---:B--2---:R-:W-:Y:S02]  /*1f620*/  @!P0 LEA R170, P1, R169.reuse, R250, 0x1 ;  /* 0x000000faa9aa8211 */ /* 0x044fe400078208ff */
[----:B------:R-:W-:Y:S04]  /*1f630*/  @!P0 LEA.HI.X R171, R188, R0, R189, 0x5, P2 ;  /* 0x00000000bcab8211 */ /* 0x000fe800010f2cbd */
[-C--:B------:R-:W-:Y:S02]  /*1f640*/  @!P0 LEA.HI.X R171, R169, R251.reuse, R171, 0x1, P1 ;  /* 0x000000fba9ab8211 */ /* 0x080fe400008f0cab */
[----:B------:R-:W-:Y:S03]  /*1f650*/  @!P0 IADD3 R169, P2, R187, R168, RZ ;  /* 0x000000a8bba98210 */ /* 0x000fe60007f5e0ff */
[----:B------:R-:W-:Y:S01]  /*1f660*/  @!PT LDS RZ, [RZ] ;  /* 0x00000000fffff984 */ /* 0x000fe20000000800 */
[----:B------:R-:W-:Y:S01]  /*1f670*/  @!PT LDS RZ, [RZ] ;  /* 0x00000000fffff984 */ /* 0x000fe20000000800 */
[----:B------:R-:W-:Y:S01]  /*1f680*/  @!PT LDS RZ, [RZ] ;  /* 0x00000000fffff984 */ /* 0x000fe20000000800 */
[----:B------:R2:W-:Y:S04]  /*1f690*/  @!P0 LDGSTS.E.BYPASS.LTC128B.128 [R229+0x2800], [R170.64] ;  /* 0x02800000aae58fae */ /* 0x0005e8000b901d44 */
[----:B------:R1:W-:Y:S01]  /*1f6a0*/  @P0 STS.128 [R229+0x3000], RZ ;  /* 0x003000ffe5000388 */ /* 0x0003e20000000c00 */
[----:B--2---:R-:W-:Y:S01]  /*1f6b0*/  @!P0 IMAD.X R171, R0, 0x1, R252, P2 ;  /* 0x0000000100ab8824 */ /* 0x004fe200010e06fc */
[C---:B------:R-:W-:Y:S04]  /*1f6c0*/  @!P0 LEA R170, P1, R169.reuse, R250, 0x1 ;  /* 0x000000faa9aa8211 */ /* 0x040fe800078208ff */
[-C--:B------:R-:W-:Y:S02]  /*1f6d0*/  @!P0 LEA.HI.X R171, R169, R251.reuse, R171, 0x1, P1 ;  /* 0x000000fba9ab8211 */ /* 0x080fe400008f0cab */
[----:B------:R-:W-:Y:S03]  /*1f6e0*/  @!P0 IADD3 R169, P2, R184, R168, RZ ;  /* 0x000000a8b8a98210 */ /* 0x000fe60007f5e0ff */
[----:B------:R-:W-:Y:S01]  /*1f6f0*/  @!PT LDS RZ, [RZ] ;  /* 0x00000000fffff984 */ /* 0x000fe20000000800 */
[----:B------:R-:W-:Y:S01]  /*1f700*/  @!PT LDS RZ, [RZ] ;  /* 0x00000000fffff984 */ /* 0x000fe20000000800 */
[----:B------:R-:W-:Y:S01]  /*1f710*/  @!PT LDS RZ, [RZ] ;  /* 0x00000000fffff984 */ /* 0x000fe20000000800 */
[----:B------:R1:W-:Y:S01]  /*1f720*/  @!P0 LDGSTS.E.BYPASS.LTC128B.128 [R229+0x3000], [R170.64] ;  /* 0x03000000aae58fae */ /* 0x0003e2000b901d44 */
[C---:B------:R-:W-:Y:S01]  /*1f730*/  @!P0 LEA R168, P1, R169.reuse, R250, 0x1 ;  /* 0x000000faa9a88211 */ /* 0x040fe200078208ff */
[----:B------:R-:W-:Y:S02]  /*1f740*/  @!P0 IMAD.X R0, R0, 0x1, R247, P2 ;  /* 0x0000000100008824 */ /* 0x000fe400010e06f7 */
[----:B------:R1:W-:Y:S03]  /*1f750*/  @P0 STS.128 [R229+0x3800], RZ ;  /* 0x003800ffe5000388 */ /* 0x0003e60000000c00 */
[----:B------:R-:W-:Y:S05]  /*1f760*/  @!P0 LEA.HI.X R169, R169, R251, R0, 0x1, P1 ;  /* 0x000000fba9a98211 */ /* 0x000fea00008f0c00 */
[----:B------:R-:W-:Y:S01]  /*1f770*/  @!PT LDS RZ, [RZ] ;  /* 0x00000000fffff984 */ /* 0x000fe20000000800 */
[----:B------:R-:W-:Y:S01]  /*1f780*/  @!PT LDS RZ, [RZ] ;  /* 0x00000000fffff984 */ /* 0x000fe20000000800 */
[----:B------:R-:W-:Y:S01]  /*1f790*/  @!PT LDS RZ, [RZ] ;  /* 0x00000000fffff984 */ /* 0x000fe20000000800 */
[----:B------:R1:W-:Y:S04]  /*1f7a0*/  @!P0 LDGSTS.E.BYPASS.LTC128B.128 [R229+0x3800], [R168.64] ;  /* 0x03800000a8e58fae */ /* 0x0003e8000b901d44 */
[----:B------:R-:W0:Y:S02]  /*1f7b0*/  LDGDEPBAR ;  /* 0x00000000000079af */ /* 0x000e240000000000 */
.L_x_905:
[----:B------:R-:W-:Y:S05]  /*1f7c0*/  BSYNC B0 ;  /* 0x0000000000007941 */ /* 0x000fea0003800000 */
.L_x_904:
[----:B------:R-:W-:Y:S01]  /*1f7d0*/  LOP3.LUT R220, R220, 0xffbfffff, RZ, 0xc0, !PT ;  /* 0xffbfffffdcdc7812 */ /* 0x000fe200078ec0ff */
[----:B------:R-:W2:Y:S01]  /*1f7e0*/  S2R R0, SR_TID.X ;  /* 0x0000000000007919 */ /* 0x000ea20000002100 */
[----:B------:R-:W-:Y:S02]  /*1f7f0*/  LOP3.LUT R219, R219, 0x7fffffff, RZ, 0xc0, !PT ;  /* 0x7fffffffdbdb7812 */ /* 0x000fe400078ec0ff */
[----:B------:R-:W-:Y:S05]  /*1f800*/  LOP3.LUT R218, R218, 0xfffffffe, RZ, 0xc0, !PT ;  /* 0xfffffffedada7812 */ /* 0x000fea00078ec0ff */
[----:B------:R-:W-:Y:S04]  /*1f810*/  STL [R1+0x35c], R205 ;  /* 0x00035ccd01007387 */ /* 0x000fe80000100800 */
        /* <DEDUP_REMOVED lines=8> */
[----:B------:R-:W-:Y:S04]  /*1f8a0*/  STL [R1+0x344], R229 ;  /* 0x000344e501007387 */ /* 0x000fe80000100800 */
[C---:B-1----:R-:W-:Y:S01]  /*1f8b0*/  IADD3 R168, R0.reuse, 0x1, RZ ;  /* 0x0000000100a87810 */ /* 0x042fe20007ffe0ff */
[----:B------:R-:W-:Y:S01]  /*1f8c0*/  STL [R1+0x340], R216 ;  /* 0x000340d801007387 */ /* 0x000fe20000100800 */
[----:B------:R-:W-:Y:S02]  /*1f8d0*/  ISETP.GE.AND P1, PT, R0, R224, PT ;  /* 0x000000e00000720c */ /* 0x000fe40003f26270 */
[C---:B------:R-:W-:Y:S01]  /*1f8e0*/  ISETP.GE.AND P4, PT, R168.reuse, R222, PT ;  /* 0x000000dea800720c */ /* 0x040fe20003f86270 */
[----:B------:R-:W-:Y:S01]  /*1f8f0*/  STL.64 [R1+0x338], R214 ;  /* 0x000338d601007387 */ /* 0x000fe20000100a00 */
[C---:B------:R-:W-:Y:S02]  /*1f900*/  ISETP.GE.AND P3, PT, R168.reuse, R224, PT ;  /* 0x000000e0a800720c */ /* 0x040fe40003f66270 */
[C---:B------:R-:W-:Y:S02]  /*1f910*/  ISETP.GE.OR P5, PT, R168.reuse, R226, !P4 ;  /* 0x000000e2a800720c */ /* 0x040fe400067a6670 */
[C---:B------:R-:W-:Y:S01]  /*1f920*/  ISETP.GE.AND P2, PT, R168.reuse, R223, PT ;  /* 0x000000dfa800720c */ /* 0x040fe20003f46270 */
[----:B------:R-:W-:Y:S01]  /*1f930*/  STL [R1+0x334], R207 ;  /* 0x000334cf01007387 */ /* 0x000fe20000100800 */
[----:B------:R-:W-:Y:S02]  /*1f940*/  ISETP.GE.AND P0, PT, R168, R221, PT ;  /* 0x000000dda800720c */ /* 0x000fe40003f06270 */
[----:B------:R-:W-:Y:S01]  /*1f950*/  ISETP.GE.AND P4, PT, R0, R223, PT ;  /* 0x000000df0000720c */ /* 0x000fe20003f86270 */
[----:B------:R-:W-:Y:S01]  /*1f960*/  STL [R1+0x330], R204 ;  /* 0x000330cc01007387 */ /* 0x000fe20000100800 */
[CC--:B------:R-:W-:Y:S02]  /*1f970*/  ISETP.GE.OR P3, PT, R168.reuse, R228.reuse, !P3 ;  /* 0x000000e4a800720c */ /* 0x0c0fe40005f66670 */
[C---:B------:R-:W-:Y:S01]  /*1f980*/  ISETP.GE.OR P2, PT, R168.reuse, R227, !P2 ;  /* 0x000000e3a800720c */ /* 0x040fe20005746670 */
[----:B------:R-:W-:Y:S01]  /*1f990*/  STL.64 [R1+0x328], R212 ;  /* 0x000328d401007387 */ /* 0x000fe20000100a00 */
[----:B------:R-:W-:Y:S02]  /*1f9a0*/  ISETP.GE.OR P0, PT, R168, R225, !P0 ;  /* 0x000000e1a800720c */ /* 0x000fe40004706670 */
[C---:B------:R-:W-:Y:S02]  /*1f9b0*/  IADD3 R168, R0.reuse, 0x8, RZ ;  /* 0x0000000800a87810 */ /* 0x040fe40007ffe0ff */
[C---:B------:R-:W-:Y:S01]  /*1f9c0*/  ISETP.GE.OR P4, PT, R0.reuse, R227, !P4 ;  /* 0x000000e30000720c */ /* 0x040fe20006786670 */
[----:B------:R-:W-:Y:S01]  /*1f9d0*/  STL.64 [R1+0x320], R210 ;  /* 0x000320d201007387 */ /* 0x000fe20000100a00 */
[----:B------:R-:W-:Y:S02]  /*1f9e0*/  ISETP.GE.OR P1, PT, R0, R228, !P1 ;  /* 0x000000e40000720c */ /* 0x000fe40004f26670 */
[----:B------:R-:W-:Y:S02]  /*1f9f0*/  FSEL R176, R6, -INF , !P4 ;  /* 0xff80000006b07808 */ /* 0x000fe40006000000 */
[----:B------:R-:W-:Y:S01]  /*1fa00*/  ISETP.GE.AND P4, PT, R168, R222, PT ;  /* 0x000000dea800720c */ /* 0x000fe20003f86270 */
[----:B------:R1:W-:Y:S01]  /*1fa10*/  STL.64 [R1+0x318], R208 ;  /* 0x000318d001007387 */ /* 0x0003e20000100a00 */
[----:B------:R-:W-:Y:S02]  /*1fa20*/  @P5 LOP3.LUT R220, R220, 0x400000, RZ, 0xfc, !PT ;  /* 0x00400000dcdc5812 */ /* 0x000fe400078efcff */
[----:B------:R-:W-:Y:S02]  /*1fa30*/  FSEL R169, R4, -INF , !P1 ;  /* 0xff80000004a97808 */ /* 0x000fe40004800000 */
[----:B------:R-:W-:Y:S01]  /*1fa40*/  ISETP.GE.OR P4, PT, R168, R226, !P4 ;  /* 0x000000e2a800720c */ /* 0x000fe20006786670 */
[----:B------:R-:W-:Y:S01]  /*1fa50*/  STL [R1+0x360], R224 ;  /* 0x000360e001007387 */ /* 0x000fe20000100800 */
[----:B------:R-:W-:Y:S02]  /*1fa60*/  IADD3 R4, R0, 0x9, RZ ;  /* 0x0000000900047810 */ /* 0x000fe40007ffe0ff */
[----:B------:R-:W-:Y:S01]  /*1fa70*/  LOP3.LUT R220, R220, 0xfffffdff, RZ, 0xc0, !PT ;  /* 0xfffffdffdcdc7812 */ /* 0x000fe200078ec0ff */
[----:B------:R-:W-:Y:S01]  /*1fa80*/  STL [R1+0x364], R228 ;  /* 0x000364e401007387 */ /* 0x000fe20000100800 */
[----:B------:R-:W-:Y:S02]  /*1fa90*/  FSEL R6, R5, -INF , !P3 ;  /* 0xff80000005067808 */ /* 0x000fe40005800000 */
[----:B------:R-:W-:Y:S01]  /*1faa0*/  ISETP.GE.AND P3, PT, R168, R221, PT ;  /* 0x000000dda800720c */ /* 0x000fe20003f66270 */
[----:B------:R-:W-:Y:S01]  /*1fab0*/  STL [R1+0x368], R223 ;  /* 0x000368df01007387 */ /* 0x000fe20000100800 */
[----:B------:R-:W-:Y:S02]  /*1fac0*/  FSEL R181, R7, -INF , !P2 ;  /* 0xff80000007b57808 */ /* 0x000fe40005000000 */
[----:B------:R-:W-:Y:S01]  /*1fad0*/  ISETP.GE.AND P2, PT, R4, R224, PT ;  /* 0x000000e00400720c */ /* 0x000fe20003f46270 */
[----:B------:R-:W-:Y:S01]  /*1fae0*/  STL [R1+0x36c], R227 ;  /* 0x00036ce301007387 */ /* 0x000fe20000100800 */
[----:B------:R-:W-:Y:S02]  /*1faf0*/  @P0 LOP3.LUT R220, R220, 0x200, RZ, 0xfc, !PT ;  /* 0x00000200dcdc0812 */ /* 0x000fe400078efcff */
[----:B------:R-:W-:Y:S01]  /*1fb00*/  ISETP.GE.OR P3, PT, R168, R225, !P3 ;  /* 0x000000e1a800720c */ /* 0x000fe20005f66670 */
[----:B------:R-:W2:Y:S01]  /*1fb10*/  S2R R182, SR_CTAID.X ;  /* 0x0000000000b67919 */ /* 0x000ea20000002500 */
[----:B------:R-:W-:Y:S02]  /*1fb20*/  ISETP.GE.OR P2, PT, R4, R228, !P2 ;  /* 0x000000e40400720c */ /* 0x000fe40005746670 */
[C---:B------:R-:W-:Y:S02]  /*1fb30*/  ISETP.GE.AND P0, PT, R168.reuse, R224, PT ;  /* 0x000000e0a800720c */ /* 0x040fe40003f06270 */
[----:B------:R-:W-:Y:S01]  /*1fb40*/  ISETP.GE.AND P1, PT, R168, R223, PT ;  /* 0x000000dfa800720c */ /* 0x000fe20003f26270 */
[----:B-1----:R-:W-:Y:S01]  /*1fb50*/  IMAD.MOV.U32 R209, RZ, RZ, R183 ;  /* 0x000000ffffd17224 */ /* 0x002fe200078e00b7 */
[----:B------:R-:W-:Y:S01]  /*1fb60*/  LOP3.LUT R220, R220, 0xffdfffff, RZ, 0xc0, !PT ;  /* 0xffdfffffdcdc7812 */ /* 0x000fe200078ec0ff */
[----:B------:R-:W1:Y:S01]  /*1fb70*/  S2R R203, SR_TID.X ;  /* 0x0000000000cb7919 */ /* 0x000e620000002100 */
[----:B------:R-:W-:Y:S02]  /*1fb80*/  FSEL R17, R17, -INF , !P2 ;  /* 0xff80000011117808 */ /* 0x000fe40005000000 */
[----:B------:R-:W-:Y:S02]  /*1fb90*/  ISETP.GE.AND P2, PT, R4, R222, PT ;  /* 0x000000de0400720c */ /* 0x000fe40003f46270 */
[C---:B------:R-:W-:Y:S02]  /*1fba0*/  ISETP.GE.OR P0, PT, R168.reuse, R228, !P0 ;  /* 0x000000e4a800720c */ /* 0x040fe40004706670 */
[----:B------:R-:W-:Y:S02]  /*1fbb0*/  ISETP.GE.OR P1, PT, R168, R227, !P1 ;  /* 0x000000e3a800720c */ /* 0x000fe40004f26670 */
[----:B------:R-:W-:Y:S02]  /*1fbc0*/  @P4 LOP3.LUT R220, R220, 0x200000, RZ, 0xfc, !PT ;  /* 0x00200000dcdc4812 */ /* 0x000fe400078efcff */
[----:B------:R-:W-:Y:S02]  /*1fbd0*/  ISETP.GE.OR P2, PT, R4, R226, !P2 ;  /* 0x000000e20400720c */ /* 0x000fe40005746670 */
[----:B------:R-:W-:Y:S02]  /*1fbe0*/  LOP3.LUT R220, R220, 0xfffffeff, RZ, 0xc0, !PT ;  /* 0xfffffeffdcdc7812 */ /* 0x000fe400078ec0ff */
[----:B------:R-:W-:Y:S02]  /*1fbf0*/  FSEL R16, R16, -INF , !P0 ;  /* 0xff80000010107808 */ /* 0x000fe40004000000 */
[----:B------:R-:W-:Y:S02]  /*1fc00*/  ISETP.GE.AND P0, PT, R4, R223, PT ;  /* 0x000000df0400720c */ /* 0x000fe40003f06270 */
[----:B------:R-:W-:Y:S02]  /*1fc10*/  FSEL R180, R18, -INF , !P1 ;  /* 0xff80000012b47808 */ /* 0x000fe40004800000 */
[----:B------:R-:W-:Y:S02]  /*1fc20*/  ISETP.GE.AND P1, PT, R4, R221, PT ;  /* 0x000000dd0400720c */ /* 0x000fe40003f26270 */
[----:B------:R-:W-:Y:S02]  /*1fc30*/  @P3 LOP3.LUT R220, R220, 0x100, RZ, 0xfc, !PT ;  /* 0x00000100dcdc3812 */ /* 0x000fe400078efcff */
[C---:B------:R-:W-:Y:S02]  /*1fc40*/  ISETP.GE.OR P0, PT, R4.reuse, R227, !P0 ;  /* 0x000000e30400720c */ /* 0x040fe40004706670 */
[----:B------:R-:W-:Y:S02]  /*1fc50*/  ISETP.GE.OR P1, PT, R4, R225, !P1 ;  /* 0x000000e10400720c */ /* 0x000fe40004f26670 */
[----:B------:R-:W-:Y:S02]  /*1fc60*/  IADD3 R4, R0, 0x10, RZ ;  /* 0x0000001000047810 */ /* 0x000fe40007ffe0ff */
[----:B------:R-:W-:Y:S02]  /*1fc70*/  LOP3.LUT R220, R220, 0xffefffff, RZ, 0xc0, !PT ;  /* 0xffefffffdcdc7812 */ /* 0x000fe400078ec0ff */
[----:B------:R-:W-:Y:S02]  /*1fc80*/  FSEL R179, R19, -INF , !P0 ;  /* 0xff80000013b37808 */ /* 0x000fe40004000000 */
[----:B------:R-:W-:Y:S02]  /*1fc90*/  ISETP.GE.AND P0, PT, R4, R224, PT ;  /* 0x000000e00400720c */ /* 0x000fe40003f06270 */
[----:B------:R-:W-:Y:S02]  /*1fca0*/  @P2 LOP3.LUT R220, R220, 0x100000, RZ, 0xfc, !PT ;  /* 0x00100000dcdc2812 */ /* 0x000fe400078efcff */
[----:B------:R-:W-:Y:S02]  /*1fcb0*/  ISETP.GE.OR P0, PT, R4, R228, !P0 ;  /* 0x000000e40400720c */ /* 0x000fe40004706670 */
[----:B------:R-:W-:Y:S02]  /*1fcc0*/  LOP3.LUT R220, R220, 0xffffff7f, RZ, 0xc0, !PT ;  /* 0xffffff7fdcdc7812 */ /* 0x000fe400078ec0ff */
[----:B------:R-:W-:Y:S02]  /*1fcd0*/  FSEL R20, R20, -INF , !P0 ;  /* 0xff80000014147808 */ /* 0x000fe40004000000 */
[----:B------:R-:W-:Y:S02]  /*1fce0*/  ISETP.GE.AND P0, PT, R4, R222, PT ;  /* 0x000000de0400720c */ /* 0x000fe40003f06270 */
[----:B------:R-:W-:Y:S02]  /*1fcf0*/  @P1 LOP3.LUT R220, R220, 0x80, RZ, 0xfc, !PT ;  /* 0x00000080dcdc1812 */ /* 0x000fe400078efcff */
[C---:B------:R-:W-:Y:S02]  /*1fd00*/  ISETP.GE.AND P1, PT, R4.reuse, R223, PT ;  /* 0x000000df0400720c */ /* 0x040fe40003f26270 */
[C---:B------:R-:W-:Y:S02]  /*1fd10*/  ISETP.GE.OR P3, PT, R4.reuse, R226, !P0 ;  /* 0x000000e20400720c */ /* 0x040fe40004766670 */
[C---:B------:R-:W-:Y:S02]  /*1fd20*/  ISETP.GE.AND P0, PT, R4.reuse, R221, PT ;  /* 0x000000dd0400720c */ /* 0x040fe40003f06270 */
[C---:B------:R-:W-:Y:S02]  /*1fd30*/  ISETP.GE.OR P1, PT, R4.reuse, R227, !P1 ;  /* 0x000000e30400720c */ /* 0x040fe40004f26670 */
[----:B------:R-:W-:Y:S02]  /*1fd40*/  ISETP.GE.OR P2, PT, R4, R225, !P0 ;  /* 0x000000e10400720c */ /* 0x000fe40004746670 */
[----:B------:R-:W-:Y:S02]  /*1fd50*/  IADD3 R4, R0, 0x11, RZ ;  /* 0x0000001100047810 */ /* 0x000fe40007ffe0ff */
[----:B------:R-:W-:Y:S02]  /*1fd60*/  LOP3.LUT R220, R220, 0xfff7ffff, RZ, 0xc0, !PT ;  /* 0xfff7ffffdcdc7812 */ /* 0x000fe400078ec0ff */
[----:B------:R-:W-:Y:S02]  /*1fd70*/  ISETP.GE.AND P0, PT, R4, R224, PT ;  /* 0x000000e00400720c */ /* 0x000fe40003f06270 */
[----:B------:R-:W-:Y:S02]  /*1fd80*/  @P3 LOP3.LUT R220, R220, 0x80000, RZ, 0xfc, !PT ;  /* 0x00080000dcdc3812 */ /* 0x000fe400078efcff */
[----:B------:R-:W-:Y:S02]  /*1fd90*/  ISETP.GE.OR P0, PT, R4, R228, !P0 ;  /* 0x000000e40400720c */ /* 0x000fe40004706670 */
[----:B------:R-:W-:Y:S02]  /*1fda0*/  LOP3.LUT R220, R220, 0xffffffbf, RZ, 0xc0, !PT ;  /* 0xffffffbfdcdc7812 */ /* 0x000fe400078ec0ff */
[----:B------:R-:W-:Y:S02]  /*1fdb0*/  FSEL R21, R21, -INF , !P0 ;  /* 0xff80000015157808 */ /* 0x000fe40004000000 */
[----:B------:R-:W-:Y:S02]  /*1fdc0*/  ISETP.GE.AND P0, PT, R4, R223, PT ;  /* 0x000000df0400720c */ /* 0x000fe40003f06270 */
[----:B------:R-:W-:Y:S02]  /*1fdd0*/  @P2 LOP3.LUT R220, R220, 0x40, RZ, 0xfc, !PT ;  /* 0x00000040dcdc2812 */ /* 0x000fe400078efcff */
[----:B------:R-:W-:Y:S02]  /*1fde0*/  ISETP.GE.OR P0, PT, R4, R227, !P0 ;  /* 0x000000e30400720c */ /* 0x000fe40004706670 */
[----:B------:R-:W-:Y:S02]  /*1fdf0*/  FSEL R178, R22, -INF , !P1 ;  /* 0xff80000016b27808 */ /* 0x000fe40004800000 */
[----:B------:R-:W-:Y:S02]  /*1fe00*/  FSEL R177, R23, -INF , !P0 ;  /* 0xff80000017b17808 */ /* 0x000fe40004000000 */
[----:B------:R-:W-:Y:S02]  /*1fe10*/  ISETP.GE.AND P0, PT, R4, R222, PT ;  /* 0x000000de0400720c */ /* 0x000fe40003f06270 */
[----:B------:R-:W-:Y:S02]  /*1fe20*/  LOP3.LUT R220, R220, 0xfffbffff, RZ, 0xc0, !PT ;  /* 0xfffbffffdcdc7812 */ /* 0x000fe400078ec0ff */
[C---:B------:R-:W-:Y:S02]  /*1fe30*/  ISETP.GE.OR P2, PT, R4.reuse, R226, !P0 ;  /* 0x000000e20400720c */ /* 0x040fe40004746670 */
[C---:B------:R-:W-:Y:S04]  /*1fe40*/  ISETP.GE.AND P0, PT, R4.reuse, R221, PT ;  /* 0x000000dd0400720c */ /* 0x040fe80003f06270 */
[----:B------:R-:W-:Y:S02]  /*1fe50*/  ISETP.GE.OR P1, PT, R4, R225, !P0 ;  /* 0x000000e10400720c */ /* 0x000fe40004726670 */
[----:B------:R-:W-:Y:S04]  /*1fe60*/  IADD3 R4, R0, 0x18, RZ ;  /* 0x0000001800047810 */ /* 0x000fe80007ffe0ff */
        /* <DEDUP_REMOVED lines=57> */
[C---:B------:R-:W-:Y:S02]  /*20200*/  ISETP.GE.AND P0, PT, R4.reuse, R221, PT ;  /* 0x000000dd0400720c */ /* 0x040fe40003f06270 */
[----:B------:R-:W-:Y:S02]  /*20210*/  FMNMX.FTZ R38, R169, R3, !PT ;  /* 0x00000003a9267209 */ /* 0x000fe40007810000 */
[----:B------:R-:W-:Y:S02]  /*20220*/  ISETP.GE.OR P1, PT, R4, R225, !P0 ;  /* 0x000000e10400720c */ /* 0x000fe40004726670 */
[----:B------:R-:W-:Y:S02]  /*20230*/  IADD3 R4, R0, 0x28, RZ ;  /* 0x0000002800047810 */ /* 0x000fe40007ffe0ff */
[----:B------:R-:W-:Y:S02]  /*20240*/  FMNMX.FTZ R38, R6, R38, !PT ;  /* 0x0000002606267209 */ /* 0x000fe40007810000 */
        /* <DEDUP_REMOVED lines=27> */
[----:B------:R-:W-:Y:S02]  /*20400*/  ISETP.GE.AND P0, PT, R4, R221, PT ;  /* 0x000000dd0400720c */ /* 0x000fe40003f06270 */
        /* <DEDUP_REMOVED lines=9> */
[C---:B------:R-:W-:Y:S02]  /*204a0*/  ISETP.GE.AND P0, PT, R4.reuse, R222, PT ;  /* 0x000000de0400720c */ /* 0x040fe40003f06270 */
        /* <DEDUP_REMOVED lines=9> */
[----:B------:R-:W-:Y:S02]  /*20540*/  FSEL R22, R54, -INF , !P1 ;  /* 0xff80000036167808 */ /* 0x000fe40004800000 */
[----:B------:R-:W-:Y:S02]  /*20550*/  ISETP.GE.OR P0, PT, R4, R228, !P0 ;  /* 0x000000e40400720c */ /* 0x000fe40004706670 */
[----:B------:R-:W-:Y:S02]  /*20560*/  @P3 LOP3.LUT R220, R220, 0x800, RZ, 0xfc, !PT ;  /* 0x00000800dcdc3812 */ /* 0x000fe400078efcff */
[----:B------:R-:W-:Y:S02]  /*20570*/  FSEL R53, R53, -INF , !P0 ;  /* 0xff80000035357808 */ /* 0x000fe40004000000 */
[C---:B------:R-:W-:Y:S02]  /*20580*/  ISETP.GE.AND P0, PT, R4.reuse, R223, PT ;  /* 0x000000df0400720c */ /* 0x040fe40003f06270 */
[----:B------:R-:W-:Y:S02]  /*20590*/  @P2 LOP3.LUT R219, R219, 0x40000000, RZ, 0xfc, !PT ;  /* 0x40000000dbdb2812 */ /* 0x000fe400078efcff */
[C---:B------:R-:W-:Y:S02]  /*205a0*/  ISETP.GE.OR P0, PT, R4.reuse, R227, !P0 ;  /* 0x000000e30400720c */ /* 0x040fe40004706670 */
[----:B------:R-:W-:Y:S02]  /*205b0*/  LOP3.LUT R219, R219, 0xfffff7ff, RZ, 0xc0, !PT ;  /* 0xfffff7ffdbdb7812 */ /* 0x000fe400078ec0ff */
        /* <DEDUP_REMOVED lines=9> */
[C---:B------:R-:W-:Y:S02]  /*20650*/  ISETP.GE.AND P0, PT, R4.reuse, R224, PT ;  /* 0x000000e00400720c */ /* 0x040fe40003f06270 */
        /* <DEDUP_REMOVED lines=13> */
[C---:B------:R-:W-:Y:S02]  /*20730*/  ISETP.GE.AND P0, PT, R4.reuse, R224, PT ;  /* 0x000000e00400720c */ /* 0x040fe40003f06270 */
[----:B------:R-:W-:Y:S02]  /*20740*/  @P3 LOP3.LUT R219, R219, 0x400, RZ, 0xfc, !PT ;  /* 0x00000400dbdb3812 */ /* 0x000fe400078efcff */
[C---:B------:R-:W-:Y:S02]  /*20750*/  ISETP.GE.OR P0, PT, R4.reuse, R228, !P0 ;  /* 0x000000e40400720c */ /* 0x040fe40004706670 */
[----:B------:R-:W-:Y:S02]  /*20760*/  LOP3.LUT R219, R219, 0xefffffff, RZ, 0xc0, !PT ;  /* 0xefffffffdbdb7812 */ /* 0x000fe400078ec0ff */
[----:B------:R-:W-:Y:S02]  /*20770*/  FSEL R65, R65, -INF , !P0 ;  /* 0xff80000041417808 */ /* 0x000fe40004000000 */
[C---:B------:R-:W-:Y:S02]  /*20780*/  ISETP.GE.AND P0, PT, R4.reuse, R223, PT ;  /* 0x000000df0400720c */ /* 0x040fe40003f06270 */
[----:B------:R-:W-:Y:S02]  /*20790*/  @P2 LOP3.LUT R219, R219, 0x10000000, RZ, 0xfc, !PT ;  /* 0x10000000dbdb2812 */ /* 0x000fe400078efcff */
[----:B------:R-:W-:Y:S02]  /*207a0*/  ISETP.GE.OR P0, PT, R4, R227, !P0 ;  /* 0x000000e30400720c */ /* 0x000fe40004706670 */
[----:B------:R-:W-:Y:S02]  /*207b0*/  FSEL R66, R66, -INF , !P1 ;  /* 0xff80000042427808 */ /* 0x000fe40004800000 */
[----:B------:R-:W-:Y:S02]  /*207c0*/  FSEL R67, R67, -INF , !P0 ;  /* 0xff80000043437808 */ /* 0x000fe40004000000 */
[C---:B------:R-:W-:Y:S02]  /*207d0*/  ISETP.GE.AND P0, PT, R4.reuse, R222, PT ;  /* 0x000000de0400720c */ /* 0x040fe40003f06270 */
        /* <DEDUP_REMOVED lines=152> */
[C---:B------:R-:W-:Y:S02]  /*21160*/  ISETP.GE.AND P6, PT, R4.reuse, R222, PT ;  /* 0x000000de0400720c */ /* 0x040fe40003fc6270 */
[----:B------:R-:W-:Y:S02]  /*21170*/  FSEL R101, R101, -INF , !P0 ;  /* 0xff80000065657808 */ /* 0x000fe40004000000 */
[----:B------:R-:W-:Y:S02]  /*21180*/  ISETP.GE.AND P0, PT, R4, R223, PT ;  /* 0x000000df0400720c */ /* 0x000fe40003f06270 */
[----:B------:R-:W-:Y:S02]  /*21190*/  FSEL R102, R102, -INF , !P1 ;  /* 0xff80000066667808 */ /* 0x000fe40004800000 */
[C---:B------:R-:W-:Y:S02]  /*211a0*/  ISETP.GE.OR P0, PT, R4.reuse, R227, !P0 ;  /* 0x000000e30400720c */ /* 0x040fe40004706670 */
[----:B------:R-:W-:Y:S02]  /*211b0*/  LOP3.LUT R219, R219, 0xfffbffff, RZ, 0xc0, !PT ;  /* 0xfffbffffdbdb7812 */ /* 0x000fe400078ec0ff */
[----:B------:R-:W-:Y:S02]  /*211c0*/  FSEL R103, R103, -INF , !P0 ;  /* 0xff80000067677808 */ /* 0x000fe40004000000 */
[C---:B------:R-:W-:Y:S02]  /*211d0*/  ISETP.GE.AND P0, PT, R4.reuse, R221, PT ;  /* 0x000000dd0400720c */ /* 0x040fe40003f06270 */
[C---:B------:R-:W-:Y:S02]  /*211e0*/  ISETP.GE.OR P6, PT, R4.reuse, R226, !P6 ;  /* 0x000000e20400720c */ /* 0x040fe400077c6670 */
[----:B------:R-:W-:Y:S02]  /*211f0*/  ISETP.GE.OR P1, PT, R4, R225, !P0 ;  /* 0x000000e10400720c */ /* 0x000fe40004726670 */
[----:B------:R-:W-:Y:S02]  /*21200*/  IADD3 R4, R0, 0x68, RZ ;  /* 0x0000006800047810 */ /* 0x000fe40007ffe0ff */
[----:B------:R-:W-:Y:S02]  /*21210*/  @P2 LOP3.LUT R219, R219, 0x40000, RZ, 0xfc, !PT ;  /* 0x00040000dbdb2812 */ /* 0x000fe400078efcff */
[C---:B------:R-:W-:Y:S02]  /*21220*/  ISETP.GE.AND P0, PT, R4.reuse, R224, PT ;  /* 0x000000e00400720c */ /* 0x040fe40003f06270 */
[----:B------:R-:W-:Y:S02]  /*21230*/  LOP3.LUT R219, R219, 0xfffdffff, RZ, 0xc0, !PT ;  /* 0xfffdffffdbdb7812 */ /* 0x000fe400078ec0ff */
[C---:B------:R-:W-:Y:S02]  /*21240*/  ISETP.GE.OR P0, PT, R4.reuse, R228, !P0 ;  /* 0x000000e40400720c */ /* 0x040fe40004706670 */
[----:B------:R-:W-:Y:S02]  /*21250*/  ISETP.GE.AND P5, PT, R4, R222, PT ;  /* 0x000000de0400720c */ /* 0x000fe40003fa6270 */
[----:B------:R-:W-:Y:S02]  /*21260*/  @P1 LOP3.LUT R219, R219, 0x20000, RZ, 0xfc, !PT ;  /* 0x00020000dbdb1812 */ /* 0x000fe400078efcff */
[----:B------:R-:W-:Y:S02]  /*21270*/  FSEL R112, R112, -INF , !P0 ;  /* 0xff80000070707808 */ /* 0x000fe40004000000 */
[C---:B------:R-:W-:Y:S02]  /*21280*/  ISETP.GE.AND P1, PT, R4.reuse, R223, PT ;  /* 0x000000df0400720c */ /* 0x040fe40003f26270 */
[C---:B------:R-:W-:Y:S02]  /*21290*/  ISETP.GE.AND P0, PT, R4.reuse, R221, PT ;  /* 0x000000dd0400720c */ /* 0x040fe40003f06270 */
[C---:B------:R-:W-:Y:S02]  /*212a0*/  ISETP.GE.OR P1, PT, R4.reuse, R227, !P1 ;  /* 0x000000e30400720c */ /* 0x040fe40004f26670 */
[C---:B------:R-:W-:Y:S02]  /*212b0*/  ISETP.GE.OR P5, PT, R4.reuse, R226, !P5 ;  /* 0x000000e20400720c */ /* 0x040fe40006fa6670 */
[----:B------:R-:W-:Y:S02]  /*212c0*/  ISETP.GE.OR P2, PT, R4, R225, !P0 ;  /* 0x000000e10400720c */ /* 0x000fe40004746670 */
[----:B------:R-:W-:Y:S02]  /*212d0*/  IADD3 R4, R0, 0x69, RZ ;  /* 0x0000006900047810 */ /* 0x000fe40007ffe0ff */
[----:B------:R-:W-:Y:S02]  /*212e0*/  FSEL R114, R114, -INF , !P1 ;  /* 0xff80000072727808 */ /* 0x000fe40004800000 */
[C---:B------:R-:W-:Y:S02]  /*212f0*/  ISETP.GE.AND P0, PT, R4.reuse, R224, PT ;  /* 0x000000e00400720c */ /* 0x040fe40003f06270 */
[C---:B------:R-:W-:Y:S02]  /*21300*/  ISETP.GE.AND P4, PT, R4.reuse, R222, PT ;  /* 0x000000de0400720c */ /* 0x040fe40003f86270 */
[C---:B------:R-:W-:Y:S02]  /*21310*/  ISETP.GE.OR P0, PT, R4.reuse, R228, !P0 ;  /* 0x000000e40400720c */ /* 0x040fe40004706670 */
[C---:B------:R-:W-:Y:S02]  /*21320*/  ISETP.GE.OR P4, PT, R4.reuse, R226, !P4 ;  /* 0x000000e20400720c */ /* 0x040fe40006786670 */
        /* <DEDUP_REMOVED lines=9> */
[----:B------:R-:W-:Y:S02]  /*213c0*/  IADD3 R4, R0, 0x70, RZ ;  /* 0x0000007000047810 */ /* 0x000fe40007ffe0ff */
[----:B------:R-:W-:Y:S02]  /*213d0*/  LOP3.LUT R219, R219, 0xfffeffff, RZ, 0xc0, !PT ;  /* 0xfffeffffdbdb7812 */ /* 0x000fe400078ec0ff */
[C---:B------:R-:W-:Y:S02]  /*213e0*/  ISETP.GE.AND P3, PT, R4.reuse, R222, PT ;  /* 0x000000de0400720c */ /* 0x040fe40003f66270 */
[C---:B------:R-:W-:Y:S02]  /*213f0*/  ISETP.GE.AND P0, PT, R4.reuse, R224, PT ;  /* 0x000000e00400720c */ /* 0x040fe40003f06270 */
[C---:B------:R-:W-:Y:S02]  /*21400*/  ISETP.GE.OR P3, PT, R4.reuse, R226, !P3 ;  /* 0x000000e20400720c */ /* 0x040fe40005f66670 */
[----:B------:R-:W-:Y:S02]  /*21410*/  ISETP.GE.OR P0, PT, R4, R228, !P0 ;  /* 0x000000e40400720c */ /* 0x000fe40004706670 */
[----:B------:R-:W-:Y:S02]  /*21420*/  LOP3.LUT R220, R220, 0x7fffffff, RZ, 0xc0, !PT ;  /* 0x7fffffffdcdc7812 */ /* 0x000fe400078ec0ff */
[----:B------:R-:W-:Y:S02]  /*21430*/  FSEL R116, R116, -INF , !P0 ;  /* 0xff80000074747808 */ /* 0x000fe40004000000 */
[----:B------:R-:W-:Y:S02]  /*21440*/  ISETP.GE.AND P0, PT, R4, R221, PT ;  /* 0x000000dd0400720c */ /* 0x000fe40003f06270 */
[----:B------:R-:W-:Y:S02]  /*21450*/  @P2 LOP3.LUT R219, R219, 0x10000, RZ, 0xfc, !PT ;  /* 0x00010000dbdb2812 */ /* 0x000fe400078efcff */
[----:B------:R-:W-:Y:S02]  /*21460*/  @P4 LOP3.LUT R220, R220, 0x80000000, RZ, 0xfc, !PT ;  /* 0x80000000dcdc4812 */ /* 0x000fe400078efcff */
[----:B------:R-:W-:Y:S02]  /*21470*/  ISETP.GE.OR P0, PT, R4, R225, !P0 ;  /* 0x000000e10400720c */ /* 0x000fe40004706670 */
[----:B------:R-:W-:Y:S02]  /*21480*/  LOP3.LUT R219, R219, 0xffff7fff, RZ, 0xc0, !PT ;  /* 0xffff7fffdbdb7812 */ /* 0x000fe400078ec0ff */
[----:B------:R-:W-:Y:S02]  /*21490*/  @P3 LOP3.LUT R218, R218, 0x1, RZ, 0xfc, !PT ;  /* 0x00000001dada3812 */ /* 0x000fe400078efcff */
[----:B------:R-:W-:Y:S02]  /*214a0*/  LOP3.LUT P3, RZ, R220, 0x20, RZ, 0xc0, !PT ;  /* 0x00000020dcff7812 */ /* 0x000fe4000786c0ff */
[----:B------:R-:W-:Y:S02]  /*214b0*/  @P1 LOP3.LUT R219, R219, 0x8000, RZ, 0xfc, !PT ;  /* 0x00008000dbdb1812 */ /* 0x000fe400078efcff */
[C---:B------:R-:W-:Y:S02]  /*214c0*/  ISETP.GE.AND P1, PT, R4.reuse, R223, PT ;  /* 0x000000df0400720c */ /* 0x040fe40003f26270 */
[----:B------:R-:W-:Y:S02]  /*214d0*/  LOP3.LUT R219, R219, 0xffffbfff, RZ, 0xc0, !PT ;  /* 0xffffbfffdbdb7812 */ /* 0x000fe400078ec0ff */
[----:B------:R-:W-:Y:S02]  /*214e0*/  ISETP.GE.OR P1, PT, R4, R227, !P1 ;  /* 0x000000e30400720c */ /* 0x000fe40004f26670 */
[----:B------:R-:W-:Y:S02]  /*214f0*/  IADD3 R4, R0, 0x71, RZ ;  /* 0x0000007100047810 */ /* 0x000fe40007ffe0ff */
[----:B------:R-:W-:Y:S02]  /*21500*/  LOP3.LUT R218, R218, 0xefffffff, RZ, 0xc0, !PT ;  /* 0xefffffffdada7812 */ /* 0x000fe400078ec0ff */
[----:B------:R-:W-:Y:S02]  /*21510*/  @P0 LOP3.LUT R219, R219, 0x4000, RZ, 0xfc, !PT ;  /* 0x00004000dbdb0812 */ /* 0x000fe400078efcff */
[----:B------:R-:W-:Y:S02]  /*21520*/  ISETP.GE.AND P0, PT, R4, R224, PT ;  /* 0x000000e00400720c */ /* 0x000fe40003f06270 */
[----:B------:R-:W-:Y:S02]  /*21530*/  @P3 LOP3.LUT R218, R218, 0x10000000, RZ, 0xfc, !PT ;  /* 0x10000000dada3812 */ /* 0x000fe400078efcff */
[----:B------:R-:W-:Y:S02]  /*21540*/  LOP3.LUT P3, RZ, R220, 0x400000, RZ, 0xc0, !PT ;  /* 0x00400000dcff7812 */ /* 0x000fe4000786c0ff */
[----:B------:R-:W-:Y:S02]  /*21550*/  ISETP.GE.OR P0, PT, R4, R228, !P0 ;  /* 0x000000e40400720c */ /* 0x000fe40004706670 */
[----:B------:R-:W-:Y:S02]  /*21560*/  LOP3.LUT R218, R218, 0xdfffffff, RZ, 0xc0, !PT ;  /* 0xdfffffffdada7812 */ /* 0x000fe400078ec0ff */
[----:B------:R-:W-:Y:S02]  /*21570*/  FSEL R117, R117, -INF , !P0 ;  /* 0xff80000075757808 */ /* 0x000fe40004000000 */
[C---:B------:R-:W-:Y:S02]  /*21580*/  ISETP.GE.AND P0, PT, R4.reuse, R223, PT ;  /* 0x000000df0400720c */ /* 0x040fe40003f06270 */
[C---:B------:R-:W-:Y:S02]  /*21590*/  ISETP.GE.AND P2, PT, R4.reuse, R222, PT ;  /* 0x000000de0400720c */ /* 0x040fe40003f46270 */
[----:B------:R-:W-:Y:S02]  /*215a0*/  ISETP.GE.OR P0, PT, R4, R227, !P0 ;  /* 0x000000e30400720c */ /* 0x000fe40004706670 */
[----:B------:R-:W-:Y:S02]  /*215b0*/  @P3 LOP3.LUT R218, R218, 0x20000000, RZ, 0xfc, !PT ;  /* 0x20000000dada3812 */ /* 0x000fe400078efcff */
[----:B------:R-:W-:Y:S02]  /*215c0*/  LOP3.LUT P3, RZ, R220, 0x200, RZ, 0xc0, !PT ;  /* 0x00000200dcff7812 */ /* 0x000fe4000786c0ff */
[----:B------:R-:W-:Y:S02]  /*215d0*/  FSEL R119, R119, -INF , !P0 ;  /* 0xff80000077777808 */ /* 0x000fe40004000000 */
[C---:B------:R-:W-:Y:S02]  /*215e0*/  ISETP.GE.AND P0, PT, R4.reuse, R221, PT ;  /* 0x000000dd0400720c */ /* 0x040fe40003f06270 */
[C---:B------:R-:W-:Y:S02]  /*215f0*/  ISETP.GE.OR P2, PT, R4.reuse, R226, !P2 ;  /* 0x000000e20400720c */ /* 0x040fe40005746670 */
[----:B------:R-:W-:Y:S02]  /*21600*/  ISETP.GE.OR P4, PT, R4, R225, !P0 ;  /* 0x000000e10400720c */ /* 0x000fe40004786670 */
[----:B------:R-:W-:Y:S02]  /*21610*/  IADD3 R4, R0, 0x78, RZ ;  /* 0x0000007800047810 */ /* 0x000fe40007ffe0ff */
[----:B------:R-:W-:Y:S02]  /*21620*/  LOP3.LUT P6, RZ, R220, 0x80000, RZ, 0xc0, !PT ;  /* 0x00080000dcff7812 */ /* 0x000fe400078cc0ff */
        /* <DEDUP_REMOVED lines=8> */
[C---:B------:R-:W-:Y:S02]  /*216b0*/  ISETP.GE.OR P6, PT, R0.reuse, R225, !P0 ;  /* 0x000000e10000720c */ /* 0x040fe400047c6670 */
[----:B------:R-:W-:Y:S02]  /*216c0*/  ISETP.GE.AND P0, PT, R0, R222, PT ;  /* 0x000000de0000720c */ /* 0x000fe40003f06270 */
[----:B------:R-:W-:Y:S02]  /*216d0*/  LOP3.LUT R218, R218, 0xfffffffd, RZ, 0xc0, !PT ;  /* 0xfffffffddada7812 */ /* 0x000fe400078ec0ff */
[----:B------:R-:W-:Y:S02]  /*216e0*/  ISETP.GE.OR P3, PT, R0, R226, !P0 ;  /* 0x000000e20000720c */ /* 0x000fe40004766670 */
[----:B------:R-:W-:Y:S02]  /*216f0*/  ISETP.GE.AND P0, PT, R4, R223, PT ;  /* 0x000000df0400720c */ /* 0x000fe40003f06270 */
[----:B------:R-:W-:Y:S02]  /*21700*/  @P2 LOP3.LUT R218, R218, 0x2, RZ, 0xfc, !PT ;  /* 0x00000002dada2812 */ /* 0x000fe400078efcff */
[----:B------:R-:W-:Y:S02]  /*21710*/  ISETP.GE.OR P0, PT, R4, R227, !P0 ;  /* 0x000000e30400720c */ /* 0x000fe40004706670 */
[----:B------:R-:W-:Y:S02]  /*21720*/  FSEL R118, R118, -INF , !P1 ;  /* 0xff80000076767808 */ /* 0x000fe40004800000 */
[----:B------:R-:W-:Y:S02]  /*21730*/  LOP3.LUT R218, R218, 0xfffffffb, RZ, 0xc0, !PT ;  /* 0xfffffffbdada7812 */ /* 0x000fe400078ec0ff */
[----:B------:R-:W-:Y:S02]  /*21740*/  ISETP.GE.AND P1, PT, R4, R222, PT ;  /* 0x000000de0400720c */ /* 0x000fe40003f26270 */
[----:B------:R-:W-:Y:S02]  /*21750*/  LOP3.LUT P2, RZ, R220, 0x40, RZ, 0xc0, !PT ;  /* 0x00000040dcff7812 */ /* 0x000fe4000784c0ff */
[----:B------:R-:W-:Y:S02]  /*21760*/  @P4 LOP3.LUT R218, R218, 0x4, RZ, 0xfc, !PT ;  /* 0x00000004dada4812 */ /* 0x000fe400078efcff */
[----:B------:R-:W-:Y:S02]  /*21770*/  LOP3.LUT P4, RZ, R220, 0x100000, RZ, 0xc0, !PT ;  /* 0x00100000dcff7812 */ /* 0x000fe4000788c0ff */
[----:B------:R-:W-:Y:S02]  /*21780*/  ISETP.GE.OR P1, PT, R4, R226, !P1 ;  /* 0x000000e20400720c */ /* 0x000fe40004f26670 */
[----:B------:R-:W-:Y:S02]  /*21790*/  LOP3.LUT R220, R220, 0xfeffffff, RZ, 0xc0, !PT ;  /* 0xfeffffffdcdc7812 */ /* 0x000fe400078ec0ff */
[----:B------:R-:W-:Y:S02]  /*217a0*/  LOP3.LUT R218, R218, 0xfffffff7, RZ, 0xc0, !PT ;  /* 0xfffffff7dada7812 */ /* 0x000fe400078ec0ff */
[----:B------:R-:W-:Y:S02]  /*217b0*/  @P0 LOP3.LUT R220, R220, 0x1000000, RZ, 0xfc, !PT ;  /* 0x01000000dcdc0812 */ /* 0x000fe400078efcff */
[----:B------:R-:W-:Y:S02]  /*217c0*/  ISETP.GE.AND P0, PT, R4, R221, PT ;  /* 0x000000dd0400720c */ /* 0x000fe40003f06270 */
[----:B------:R-:W-:Y:S02]  /*217d0*/  FSEL R10, R10, -INF , !P6 ;  /* 0xff8000000a0a7808 */ /* 0x000fe40007000000 */
[----:B------:R-:W-:Y:S02]  /*217e0*/  ISETP.GE.OR P5, PT, R4, R225, !P0 ;  /* 0x000000e10400720c */ /* 0x000fe400047a6670 */
[----:B------:R-:W-:Y:S02]  /*217f0*/  @P1 LOP3.LUT R218, R218, 0x8, RZ, 0xfc, !PT ;  /* 0x00000008dada1812 */ /* 0x000fe400078efcff */
[----:B------:R-:W-:Y:S02]  /*21800*/  FSEL R8, R8, -INF , !P3 ;  /* 0xff80000008087808 */ /* 0x000fe40005800000 */
[----:B------:R-:W-:Y:S02]  /*21810*/  LOP3.LUT R218, R218, 0xffffffef, RZ, 0xc0, !PT ;  /* 0xffffffefdada7812 */ /* 0x000fe400078ec0ff */
[----:B------:R-:W-:Y:S02]  /*21820*/  IADD3 R0, R0, 0x79, RZ ;  /* 0x0000007900007810 */ /* 0x000fe40007ffe0ff */
[----:B------:R-:W-:Y:S02]  /*21830*/  FMNMX.FTZ R39, R10, R2, !PT ;  /* 0x000000020a277209 */ /* 0x000fe40007810000 */
[----:B------:R-:W-:Y:S02]  /*21840*/  ISETP.GE.AND P0, PT, R0, R224, PT ;  /* 0x000000e00000720c */ /* 0x000fe40003f06270 */
[----:B------:R-:W-:Y:S02]  /*21850*/  @P5 LOP3.LUT R218, R218, 0x10, RZ, 0xfc, !PT ;  /* 0x00000010dada5812 */ /* 0x000fe400078efcff */
[----:B------:R-:W-:Y:S02]  /*21860*/  LOP3.LUT P5, RZ, R220, 0x80, RZ, 0xc0, !PT ;  /* 0x00000080dcff7812 */ /* 0x000fe400078ac0ff */
[C---:B------:R-:W-:Y:S02]  /*21870*/  LOP3.LUT P6, RZ, R218.reuse, 0x80000000, RZ, 0xc0, !PT ;  /* 0x80000000daff7812 */ /* 0x040fe400078cc0ff */
[----:B------:R-:W-:Y:S02]  /*21880*/  LOP3.LUT P3, RZ, R218, 0x40000000, RZ, 0xc0, !PT ;  /* 0x40000000daff7812 */ /* 0x000fe4000786c0ff */
[----:B------:R-:W-:Y:S02]  /*21890*/  FSEL R168, R24, -INF , !P6 ;  /* 0xff80000018a87808 */ /* 0x000fe40007000000 */
[----:B------:R-:W-:Y:S02]  /*218a0*/  LOP3.LUT P6, RZ, R220, 0x10000, RZ, 0xc0, !PT ;  /* 0x00010000dcff7812 */ /* 0x000fe400078cc0ff */
[----:B------:R-:W-:Y:S02]  /*218b0*/  FSEL R11, R11, -INF , !P3 ;  /* 0xff8000000b0b7808 */ /* 0x000fe40005800000 */
[C---:B------:R-:W-:Y:S02]  /*218c0*/  LOP3.LUT P3, RZ, R218.reuse, 0x20000000, RZ, 0xc0, !PT ;  /* 0x20000000daff7812 */ /* 0x040fe4000786c0ff */
[----:B------:R-:W-:Y:S02]  /*218d0*/  FSEL R15, R15, -INF , !P5 ;  /* 0xff8000000f0f7808 */ /* 0x000fe40006800000 */
[----:B------:R-:W-:Y:S02]  /*218e0*/  FSEL R19, R9, -INF , !P3 ;  /* 0xff80000009137808 */ /* 0x000fe40005800000 */
[C---:B------:R-:W-:Y:S02]  /*218f0*/  LOP3.LUT P3, RZ, R218.reuse, 0x10000000, RZ, 0xc0, !PT ;  /* 0x10000000daff7812 */ /* 0x040fe4000786c0ff */
[----:B------:R-:W-:Y:S02]  /*21900*/  LOP3.LUT R218, R218, 0xfeffffff, RZ, 0xc0, !PT ;  /* 0xfeffffffdada7812 */ /* 0x000fe400078ec0ff */
[----:B------:R-:W-:Y:S02]  /*21910*/  LOP3.LUT P5, RZ, R219, 0x80000, RZ, 0xc0, !PT ;  /* 0x00080000dbff7812 */ /* 0x000fe400078ac0ff */
[----:B------:R-:W-:Y:S02]  /*21920*/  @P6 LOP3.LUT R218, R218, 0x1000000, RZ, 0xfc, !PT ;  /* 0x01000000dada6812 */ /* 0x000fe400078efcff */
[----:B------:R-:W-:Y:S02]  /*21930*/  LOP3.LUT P6, RZ, R220, 0x20000, RZ, 0xc0, !PT ;  /* 0x00020000dcff7812 */ /* 0x000fe400078cc0ff */
[----:B------:R-:W-:Y:S02]  /*21940*/  LOP3.LUT R218, R218, 0xfdffffff, RZ, 0xc0, !PT ;  /* 0xfdffffffdada7812 */ /* 0x000fe400078ec0ff */
[----:B------:R-:W-:Y:S02]  /*21950*/  ISETP.GE.OR P0, PT, R0, R228, !P0 ;  /* 0x000000e40000720c */ /* 0x000fe40004706670 */
[----:B------:R-:W-:Y:S02]  /*21960*/  FMNMX.FTZ R39, R11, R39, !PT ;  /* 0x000000270b277209 */ /* 0x000fe40007810000 */
[----:B------:R-:W-:Y:S02]  /*21970*/  FSEL R129, R129, -INF , !P0 ;  /* 0xff80000081817808 */ /* 0x000fe40004000000 */
[----:B------:R-:W-:Y:S02]  /*21980*/  LOP3.LUT P0, RZ, R220, 0x1000000, RZ, 0xc0, !PT ;  /* 0x01000000dcff7812 */ /* 0x000fe4000780c0ff */
[----:B------:R-:W-:Y:S02]  /*21990*/  FSEL R26, R26, -INF , !P2 ;  /* 0xff8000001a1a7808 */ /* 0x000fe40005000000 */
[----:B------:R-:W-:Y:S02]  /*219a0*/  @P6 LOP3.LUT R218, R218, 0x2000000, RZ, 0xfc, !PT ;  /* 0x02000000dada6812 */ /* 0x000fe400078efcff */
[----:B------:R-:W-:Y:S02]  /*219b0*/  LOP3.LUT P6, RZ, R220, 0x8, RZ, 0xc0, !PT ;  /* 0x00000008dcff7812 */ /* 0x000fe400078cc0ff */
[----:B------:R-:W-:Y:S02]  /*219c0*/  LOP3.LUT R218, R218, 0xfbffffff, RZ, 0xc0, !PT ;  /* 0xfbffffffdada7812 */ /* 0x000fe400078ec0ff */
[----:B------:R-:W-:Y:S02]  /*219d0*/  FSEL R130, R130, -INF , !P0 ;  /* 0xff80000082827808 */ /* 0x000fe40004000000 */
[C---:B------:R-:W-:Y:S02]  /*219e0*/  ISETP.GE.AND P0, PT, R0.reuse, R223, PT ;  /* 0x000000df0000720c */ /* 0x040fe40003f06270 */
[----:B------:R-:W-:Y:S02]  /*219f0*/  FSEL R27, R27, -INF , !P3 ;  /* 0xff8000001b1b7808 */ /* 0x000fe40005800000 */
[----:B------:R-:W-:Y:S02]  /*21a00*/  ISETP.GE.OR P0, PT, R0, R227, !P0 ;  /* 0x000000e30000720c */ /* 0x000fe40004706670 */
[----:B------:R-:W-:Y:S02]  /*21a10*/  LOP3.LUT P1, RZ, R220, 0x200000, RZ, 0xc0, !PT ;  /* 0x00200000dcff7812 */ /* 0x000fe4000782c0ff */
[----:B------:R-:W-:Y:S02]  /*21a20*/  @P6 LOP3.LUT R218, R218, 0x4000000, RZ, 0xfc, !PT ;  /* 0x04000000dada6812 */ /* 0x000fe400078efcff */
[----:B------:R-:W-:Y:S02]  /*21a30*/  LOP3.LUT P6, RZ, R220, 0x10, RZ, 0xc0, !PT ;  /* 0x00000010dcff7812 */ /* 0x000fe400078cc0ff */
[----:B------:R-:W-:Y:S02]  /*21a40*/  LOP3.LUT R218, R218, 0xf7ffffff, RZ, 0xc0, !PT ;  /* 0xf7ffffffdada7812 */ /* 0x000fe400078ec0ff */
[----:B------:R-:W-:Y:S02]  /*21a50*/  FSEL R131, R131, -INF , !P0 ;  /* 0xff80000083837808 */ /* 0x000fe40004000000 */
[----:B------:R-:W-:Y:S02]  /*21a60*/  LOP3.LUT P0, RZ, R220, 0x100, RZ, 0xc0, !PT ;  /* 0x00000100dcff7812 */ /* 0x000fe4000780c0ff */
[----:B------:R-:W-:Y:S02]  /*21a70*/  FSEL R12, R12, -INF , !P1 ;  /* 0xff8000000c0c7808 */ /* 0x000fe40004800000 */
[----:B------:R-:W-:Y:S02]  /*21a80*/  FSEL R14, R14, -INF , !P0 ;  /* 0xff8000000e0e7808 */ /* 0x000fe40004000000 */
[C---:B------:R-:W-:Y:S02]  /*21a90*/  LOP3.LUT P1, RZ, R219.reuse, 0x40000, RZ, 0xc0, !PT ;  /* 0x00040000dbff7812 */ /* 0x040fe4000782c0ff */
[----:B------:R-:W-:Y:S02]  /*21aa0*/  @P6 LOP3.LUT R218, R218, 0x8000000, RZ, 0xfc, !PT ;  /* 0x08000000dada6812 */ /* 0x000fe400078efcff */
[----:B------:R-:W-:Y:S02]  /*21ab0*/  FMNMX.FTZ R39, R14, R39, !PT ;  /* 0x000000270e277209 */ /* 0x000fe40007810000 */
[----:B------:R-:W-:Y:S02]  /*21ac0*/  LOP3.LUT R218, R218, 0xffffffdf, RZ, 0xc0, !PT ;  /* 0xffffffdfdada7812 */ /* 0x000fe400078ec0ff */
[----:B------:R-:W-:Y:S02]  /*21ad0*/  LOP3.LUT P6, RZ, R220, 0x40000, RZ, 0xc0, !PT ;  /* 0x00040000dcff7812 */ /* 0x000fe400078cc0ff */
[----:B------:R-:W-:Y:S02]  /*21ae0*/  @P5 LOP3.LUT R218, R218, 0x20, RZ, 0xfc, !PT ;  /* 0x00000020dada5812 */ /* 0x000fe400078efcff */
[----:B------:R-:W-:Y:S02]  /*21af0*/  LOP3.LUT P5, RZ, R219, 0x100000, RZ, 0xc0, !PT ;  /* 0x00100000dbff7812 */ /* 0x000fe400078ac0ff */
[----:B------:R-:W-:Y:S02]  /*21b00*/  LOP3.LUT R218, R218, 0xffffffbf, RZ, 0xc0, !PT ;  /* 0xffffffbfdada7812 */ /* 0x000fe400078ec0ff */
[----:B------:R-:W-:Y:S02]  /*21b10*/  FMNMX.FTZ R39, R15, R39, !PT ;  /* 0x000000270f277209 */ /* 0x000fe40007810000 */
[----:B------:R-:W-:Y:S02]  /*21b20*/  FSEL R170, R25, -INF , !P6 ;  /* 0xff80000019aa7808 */ /* 0x000fe40007000000 */
[----:B------:R-:W-:Y:S02]  /*21b30*/  FMNMX.FTZ R39, R26, R39, !PT ;  /* 0x000000271a277209 */ /* 0x000fe40007810000 */
[----:B------:R-:W-:Y:S02]  /*21b40*/  FSEL R34, R13, -INF , !P4 ;  /* 0xff8000000d227808 */ /* 0x000fe40006000000 */
[----:B------:R-:W-:Y:S02]  /*21b50*/  FMNMX.FTZ R39, R27, R39, !PT ;  /* 0x000000271b277209 */ /* 0x000fe40007810000 */
[----:B------:R-:W-:Y:S02]  /*21b60*/  @P5 LOP3.LUT R218, R218, 0x40, RZ, 0xfc, !PT ;  /* 0x00000040dada5812 */ /* 0x000fe400078efcff */
[C---:B------:R-:W-:Y:S02]  /*21b70*/  LOP3.LUT P5, RZ, R219.reuse, 0x200000, RZ, 0xc0, !PT ;  /* 0x00200000dbff7812 */ /* 0x040fe400078ac0ff */
[----:B------:R-:W-:Y:S02]  /*21b80*/  LOP3.LUT R218, R218, 0xffffff7f, RZ, 0xc0, !PT ;  /* 0xffffff7fdada7812 */ /* 0x000fe400078ec0ff */
[C---:B------:R-:W-:Y:S02]  /*21b90*/  LOP3.LUT P4, RZ, R219.reuse, 0x20000, RZ, 0xc0, !PT ;  /* 0x00020000dbff7812 */ /* 0x040fe4000788c0ff */
[----:B------:R-:W-:Y:S02]  /*21ba0*/  FSEL R106, R106, -INF , !P1 ;  /* 0xff8000006a6a7808 */ /* 0x000fe40004800000 */
[----:B------:R-:W-:Y:S02]  /*21bb0*/  LOP3.LUT P2, RZ, R219, 0x10000, RZ, 0xc0, !PT ;  /* 0x00010000dbff7812 */ /* 0x000fe4000784c0ff */
[----:B------:R-:W-:Y:S02]  /*21bc0*/  FSEL R107, R107, -INF , !P4 ;  /* 0xff8000006b6b7808 */ /* 0x000fe40006000000 */
[C---:B------:R-:W-:Y:S02]  /*21bd0*/  LOP3.LUT P3, RZ, R219.reuse, 0x8000, RZ, 0xc0, !PT ;  /* 0x00008000dbff7812 */ /* 0x040fe4000786c0ff */
[----:B------:R-:W-:Y:S02]  /*21be0*/  @P5 LOP3.LUT R218, R218, 0x80, RZ, 0xfc, !PT ;  /* 0x00000080dada5812 */ /* 0x000fe400078efcff */
[C---:B------:R-:W-:Y:S02]  /*21bf0*/  LOP3.LUT P5, RZ, R219.reuse, 0x400000, RZ, 0xc0, !PT ;  /* 0x00400000dbff7812 */ /* 0x040fe400078ac0ff */
[----:B------:R-:W-:Y:S02]  /*21c00*/  LOP3.LUT R218, R218, 0xfffffeff, RZ, 0xc0, !PT ;  /* 0xfffffeffdada7812 */ /* 0x000fe400078ec0ff */
[----:B------:R-:W-:Y:S02]  /*21c10*/  FSEL R110, R110, -INF , !P2 ;  /* 0xff8000006e6e7808 */ /* 0x000fe40005000000 */
[----:B------:R-:W-:Y:S02]  /*21c20*/  LOP3.LUT P0, RZ, R219, 0x4000, RZ, 0xc0, !PT ;  /* 0x00004000dbff7812 */ /* 0x000fe4000780c0ff */
[----:B------:R-:W-:Y:S02]  /*21c30*/  FSEL R111, R111, -INF , !P3 ;  /* 0xff8000006f6f7808 */ /* 0x000fe40005800000 */
[----:B------:R-:W-:Y:S02]  /*21c40*/  FSEL R122, R122, -INF , !P0 ;  /* 0xff8000007a7a7808 */ /* 0x000fe40004000000 */
[----:B------:R-:W-:Y:S02]  /*21c50*/  ISETP.GE.AND P0, PT, R0, R221, PT ;  /* 0x000000dd0000720c */ /* 0x000fe40003f06270 */
[----:B------:R-:W-:Y:S02]  /*21c60*/  @P5 LOP3.LUT R218, R218, 0x100, RZ, 0xfc, !PT ;  /* 0x00000100dada5812 */ /* 0x000fe400078efcff */
[----:B------:R-:W-:Y:S02]  /*21c70*/  LOP3.LUT P5, RZ, R219, 0x800000, RZ, 0xc0, !PT ;  /* 0x00800000dbff7812 */ /* 0x000fe400078ac0ff */
[----:B------:R-:W-:Y:S02]  /*21c80*/  LOP3.LUT R218, R218, 0xfffffdff, RZ, 0xc0, !PT ;  /* 0xfffffdffdada7812 */ /* 0x000fe400078ec0ff */
[----:B------:R-:W-:Y:S02]  /*21c90*/  ISETP.GE.OR P0, PT, R0, R225, !P0 ;  /* 0x000000e10000720c */ /* 0x000fe40004706670 */
[----:B------:R-:W-:Y:S02]  /*21ca0*/  FMNMX.FTZ R38, R68, R38, !PT ;  /* 0x0000002644267209 */ /* 0x000fe40007810000 */
[----:B------:R-:W-:Y:S02]  /*21cb0*/  FSEL R127, R127, -INF , !P0 ;  /* 0xff8000007f7f7808 */ /* 0x000fe40004000000 */
[----:B------:R-:W-:Y:S02]  /*21cc0*/  ISETP.GE.AND P0, PT, R0, R222, PT ;  /* 0x000000de0000720c */ /* 0x000fe40003f06270 */
[----:B------:R-:W-:Y:S02]  /*21cd0*/  FMNMX.FTZ R38, R69, R38, !PT ;  /* 0x0000002645267209 */ /* 0x000fe40007810000 */
[----:B------:R-:W-:Y:S02]  /*21ce0*/  @P5 LOP3.LUT R218, R218, 0x200, RZ, 0xfc, !PT ;  /* 0x00000200dada5812 */ /* 0x000fe400078efcff */
[----:B------:R-:W-:Y:S02]  /*21cf0*/  LOP3.LUT P5, RZ, R219, 0x1000000, RZ, 0xc0, !PT ;  /* 0x01000000dbff7812 */ /* 0x000fe400078ac0ff */
[----:B------:R-:W-:Y:S02]  /*21d00*/  LOP3.LUT R218, R218, 0xfffffbff, RZ, 0xc0, !PT ;  /* 0xfffffbffdada7812 */ /* 0x000fe400078ec0ff */
[----:B------:R-:W-:Y:S02]  /*21d10*/  ISETP.GE.OR P0, PT, R0, R226, !P0 ;  /* 0x000000e20000720c */ /* 0x000fe40004706670 */
[----:B------:R-:W-:Y:S04]  /*21d20*/  FMNMX.FTZ R38, R80, R38, !PT ;  /* 0x0000002650267209 */ /* 0x000fe80007810000 */
[----:B------:R-:W-:Y:S03]  /*21d30*/  FMNMX.FTZ R38, R81, R38, !PT ;  /* 0x0000002651267209 */ /* 0x000fe60007810000 */
[----:B------:R-:W-:Y:S02]  /*21d40*/  @P5 LOP3.LUT R218, R218, 0x400, RZ, 0xfc, !PT ;  /* 0x00000400dada5812 */ /* 0x000fe400078efcff */
[----:B------:R-:W-:Y:S02]  /*21d50*/  LOP3.LUT P5, RZ, R219, 0x2000000, RZ, 0xc0, !PT ;  /* 0x02000000dbff7812 */ /* 0x000fe400078ac0ff */
[----:B------:R-:W-:Y:S02]  /*21d60*/  LOP3.LUT R218, R218, 0xfffff7ff, RZ, 0xc0, !PT ;  /* 0xfffff7ffdada7812 */ /* 0x000fe400078ec0ff */
[----:B------:R-:W-:Y:S04]  /*21d70*/  FMNMX.FTZ R38, R84, R38, !PT ;  /* 0x0000002654267209 */ /* 0x000fe80007810000 */
[----:B------:R-:W-:Y:S04]  /*21d80*/  FMNMX.FTZ R38, R85, R38, !PT ;  /* 0x0000002655267209 */ /* 0x000fe80007810000 */
[----:B------:R-:W-:Y:S02]  /*21d90*/  FMNMX.FTZ R38, R96, R38, !PT ;  /* 0x0000002660267209 */ /* 0x000fe40007810000 */
        /* <DEDUP_REMOVED lines=19> */
[C---:B------:R-:W-:Y:S02]  /*21ed0*/  LOP3.LUT P5, RZ, R219.reuse, 0x20000000, RZ, 0xc0, !PT ;  /* 0x20000000dbff7812 */ /* 0x040fe400078ac0ff */
[----:B------:R-:W-:Y:S11]  /*21ee0*/  LOP3.LUT R218, R218, 0xffff7fff, RZ, 0xc0, !PT ;  /* 0xffff7fffdada7812 */ /* 0x000ff600078ec0ff */
[----:B------:R-:W-:Y:S02]  /*21ef0*/  @P5 LOP3.LUT R218, R218, 0x8000, RZ, 0xfc, !PT ;  /* 0x00008000dada5812 */ /* 0x000fe400078efcff */
[C---:B------:R-:W-:Y:S02]  /*21f00*/  LOP3.LUT P5, RZ, R219.reuse, 0x40000000, RZ, 0xc0, !PT ;  /* 0x40000000dbff7812 */ /* 0x040fe400078ac0ff */
[----:B------:R-:W-:Y:S11]  /*21f10*/  LOP3.LUT R218, R218, 0xfffeffff, RZ, 0xc0, !PT ;  /* 0xfffeffffdada7812 */ /* 0x000ff600078ec0ff */
[----:B------:R-:W-:Y:S02]  /*21f20*/  @P5 LOP3.LUT R218, R218, 0x10000, RZ, 0xfc, !PT ;  /* 0x00010000dada5812 */ /* 0x000fe400078efcff */
[----:B------:R-:W-:Y:S02]  /*21f30*/  LOP3.LUT P5, RZ, R220, 0x1000, RZ, 0xc0, !PT ;  /* 0x00001000dcff7812 */ /* 0x000fe400078ac0ff */
        /* <DEDUP_REMOVED lines=21> */
[----:B------:R-:W-:Y:S01]  /*22090*/  LOP3.LUT P6, RZ, R218, 0x8000000, RZ, 0xc0, !PT ;  /* 0x08000000daff7812 */ /* 0x000fe200078cc0ff */
[----:B------:R-:W-:Y:S01]  /*220a0*/  STL [R1+0x370], R218 ;  /* 0x000370da01007387 */ /* 0x000fe20000100800 */
[----:B------:R-:W-:Y:S02]  /*220b0*/  FSEL R42, R42, -INF , !P5 ;  /* 0xff8000002a2a7808 */ /* 0x000fe40006800000 */
[----:B------:R-:W-:Y:S01]  /*220c0*/  LOP3.LUT P5, RZ, R218, 0x800000, RZ, 0xc0, !PT ;  /* 0x00800000daff7812 */ /* 0x000fe200078ac0ff */
[----:B------:R-:W-:Y:S01]  /*220d0*/  STL [R1+0x374], R221 ;  /* 0x000374dd01007387 */ /* 0x000fe20000100800 */
[----:B------:R-:W-:Y:S02]  /*220e0*/  FSEL R30, R30, -INF , !P6 ;  /* 0xff8000001e1e7808 */ /* 0x000fe40007000000 */
[----:B------:R-:W-:Y:S01]  /*220f0*/  FSEL R43, R43, -INF , !P5 ;  /* 0xff8000002b2b7808 */ /* 0x000fe20006800000 */
[----:B------:R-:W-:Y:S01]  /*22100*/  STL [R1+0x378], R225 ;  /* 0x000378e101007387 */ /* 0x000fe20000100800 */
[C---:B------:R-:W-:Y:S02]  /*22110*/  LOP3.LUT P5, RZ, R218.reuse, 0x400000, RZ, 0xc0, !PT ;  /* 0x00400000daff7812 */ /* 0x040fe400078ac0ff */
[----:B------:R-:W-:Y:S01]  /*22120*/  LOP3.LUT P6, RZ, R218, 0x4000000, RZ, 0xc0, !PT ;  /* 0x04000000daff7812 */ /* 0x000fe200078cc0ff */
[----:B------:R-:W-:Y:S01]  /*22130*/  STL [R1+0x37c], R222 ;  /* 0x00037cde01007387 */ /* 0x000fe20000100800 */
[----:B------:R-:W-:Y:S02]  /*22140*/  FSEL R195, R40, -INF , !P5 ;  /* 0xff80000028c37808 */ /* 0x000fe40006800000 */
[C---:B------:R-:W-:Y:S01]  /*22150*/  LOP3.LUT P5, RZ, R218.reuse, 0x200000, RZ, 0xc0, !PT ;  /* 0x00200000daff7812 */ /* 0x040fe200078ac0ff */
[----:B------:R-:W-:Y:S01]  /*22160*/  STL [R1+0x380], R226 ;  /* 0x000380e201007387 */ /* 0x000fe20000100800 */
[----:B------:R-:W-:Y:S02]  /*22170*/  FSEL R31, R31, -INF , !P6 ;  /* 0xff8000001f1f7808 */ /* 0x000fe40007000000 */
[----:B------:R-:W-:Y:S01]  /*22180*/  FSEL R194, R41, -INF , !P5 ;  /* 0xff80000029c27808 */ /* 0x000fe20006800000 */
[----:B------:R-:W-:Y:S01]  /*22190*/  STL [R1+0x388], R134 ;  /* 0x0003888601007387 */ /* 0x000fe20000100800 */
[----:B------:R-:W-:Y:S02]  /*221a0*/  LOP3.LUT P5, RZ, R218, 0x100000, RZ, 0xc0, !PT ;  /* 0x00100000daff7812 */ /* 0x000fe400078ac0ff */
[----:B------:R-:W-:Y:S01]  /*221b0*/  FMNMX.FTZ R39, R30, R39, !PT ;  /* 0x000000271e277209 */ /* 0x000fe20007810000 */
[----:B------:R-:W-:Y:S01]  /*221c0*/  STL [R1+0x384], R135 ;  /* 0x0003848701007387 */ /* 0x000fe20000100800 */
[----:B------:R-:W-:Y:S02]  /*221d0*/  FSEL R46, R46, -INF , !P5 ;  /* 0xff8000002e2e7808 */ /* 0x000fe40006800000 */
[C---:B------:R-:W-:Y:S02]  /*221e0*/  LOP3.LUT P5, RZ, R218.reuse, 0x80000, RZ, 0xc0, !PT ;  /* 0x00080000daff7812 */ /* 0x040fe400078ac0ff */
[----:B------:R-:W-:Y:S02]  /*221f0*/  FMNMX.FTZ R39, R31, R39, !PT ;  /* 0x000000271f277209 */ /* 0x000fe40007810000 */
[----:B------:R-:W-:Y:S02]  /*22200*/  FSEL R47, R47, -INF , !P5 ;  /* 0xff8000002f2f7808 */ /* 0x000fe40006800000 */
[----:B------:R-:W-:Y:S02]  /*22210*/  LOP3.LUT P5, RZ, R218, 0x40000, RZ, 0xc0, !PT ;  /* 0x00040000daff7812 */ /* 0x000fe400078ac0ff */
[----:B------:R-:W-:Y:S02]  /*22220*/  FMNMX.FTZ R39, R42, R39, !PT ;  /* 0x000000272a277209 */ /* 0x000fe40007810000 */
        /* <DEDUP_REMOVED lines=37> */
[----:B------:R-:W-:Y:S02]  /*22480*/  LOP3.LUT P5, RZ, R218, 0x20, RZ, 0xc0, !PT ;  /* 0x00000020daff7812 */ /* 0x000fe400078ac0ff */
[----:B------:R-:W-:Y:S02]  /*22490*/  FMNMX.FTZ R39, R91, R39, !PT ;  /* 0x000000275b277209 */ /* 0x000fe40007810000 */
[----:B------:R-:W-:Y:S02]  /*224a0*/  FSEL R95, R95, -INF , !P5 ;  /* 0xff8000005f5f7808 */ /* 0x000fe40006800000 */
[----:B------:R-:W-:Y:S02]  /*224b0*/  FMNMX.FTZ R39, R94, R39, !PT ;  /* 0x000000275e277209 */ /* 0x000fe40007810000 */
[C---:B------:R-:W-:Y:S02]  /*224c0*/  LOP3.LUT P4, RZ, R218.reuse, 0x4, RZ, 0xc0, !PT ;  /* 0x00000004daff7812 */ /* 0x040fe4000788c0ff */
[----:B------:R-:W-:Y:S02]  /*224d0*/  FMNMX.FTZ R39, R95, R39, !PT ;  /* 0x000000275f277209 */ /* 0x000fe40007810000 */
[----:B------:R-:W-:Y:S02]  /*224e0*/  LOP3.LUT P5, RZ, R218, 0x10, RZ, 0xc0, !PT ;  /* 0x00000010daff7812 */ /* 0x000fe400078ac0ff */
[----:B------:R-:W-:Y:S02]  /*224f0*/  FMNMX.FTZ R39, R106, R39, !PT ;  /* 0x000000276a277209 */ /* 0x000fe40007810000 */
[----:B------:R-:W-:Y:S02]  /*22500*/  FSEL R123, R123, -INF , !P4 ;  /* 0xff8000007b7b7808 */ /* 0x000fe40006000000 */
[----:B------:R-:W-:Y:S02]  /*22510*/  FMNMX.FTZ R39, R107, R39, !PT ;  /* 0x000000276b277209 */ /* 0x000fe40007810000 */
[----:B------:R-:W-:Y:S02]  /*22520*/  FSEL R126, R126, -INF , !P5 ;  /* 0xff8000007e7e7808 */ /* 0x000fe40006800000 */
[----:B------:R-:W-:Y:S02]  /*22530*/  FMNMX.FTZ R39, R110, R39, !PT ;  /* 0x000000276e277209 */ /* 0x000fe40007810000 */
[----:B------:R-:W-:Y:S02]  /*22540*/  LOP3.LUT P4, RZ, R219, 0x400, RZ, 0xc0, !PT ;  /* 0x00000400dbff7812 */ /* 0x000fe4000788c0ff */
[----:B------:R-:W-:Y:S02]  /*22550*/  FMNMX.FTZ R39, R111, R39, !PT ;  /* 0x000000276f277209 */ /* 0x000fe40007810000 */
[C---:B------:R-:W-:Y:S02]  /*22560*/  LOP3.LUT P5, RZ, R219.reuse, 0x200, RZ, 0xc0, !PT ;  /* 0x00000200dbff7812 */ /* 0x040fe400078ac0ff */
[----:B------:R-:W-:Y:S02]  /*22570*/  FMNMX.FTZ R39, R122, R39, !PT ;  /* 0x000000277a277209 */ /* 0x000fe40007810000 */
[----:B------:R-:W-:Y:S02]  /*22580*/  LOP3.LUT R219, R219, 0xffffefff, RZ, 0xc0, !PT ;  /* 0xffffefffdbdb7812 */ /* 0x000fe400078ec0ff */
[----:B------:R-:W-:Y:S02]  /*22590*/  FMNMX.FTZ R39, R123, R39, !PT ;  /* 0x000000277b277209 */ /* 0x000fe40007810000 */
[----:B------:R-:W-:Y:S02]  /*225a0*/  @P0 LOP3.LUT R219, R219, 0x1000, RZ, 0xfc, !PT ;  /* 0x00001000dbdb0812 */ /* 0x000fe400078efcff */
[----:B------:R-:W-:Y:S02]  /*225b0*/  FMNMX.FTZ R39, R126, R39, !PT ;  /* 0x000000277e277209 */ /* 0x000fe40007810000 */
[----:B------:R-:W-:Y:S02]  /*225c0*/  LOP3.LUT P6, RZ, R218, 0x2000000, RZ, 0xc0, !PT ;  /* 0x02000000daff7812 */ /* 0x000fe400078cc0ff */
[----:B------:R-:W-:Y:S02]  /*225d0*/  FMNMX.FTZ R39, R127, R39, !PT ;  /* 0x000000277f277209 */ /* 0x000fe40007810000 */
[----:B------:R-:W-:Y:S02]  /*225e0*/  FSEL R184, R28, -INF , !P6 ;  /* 0xff8000001cb87808 */ /* 0x000fe40007000000 */
[----:B------:R-:W-:Y:S01]  /*225f0*/  LOP3.LUT P6, RZ, R218, 0x1000000, RZ, 0xc0, !PT ;  /* 0x01000000daff7812 */ /* 0x000fe200078cc0ff */
[----:B------:R-:W3:Y:S01]  /*22600*/  SHFL.BFLY PT, R0, R39, 0x2, 0x1f ;  /* 0x0c401f0027007f89 */ /* 0x000ee200000e0000 */
[----:B------:R-:W-:Y:S02]  /*22610*/  FSEL R188, R60, -INF , !P4 ;  /* 0xff8000003cbc7808 */ /* 0x000fe40006000000 */
[----:B------:R-:W-:Y:S02]  /*22620*/  FSEL R185, R29, -INF , !P6 ;  /* 0xff8000001db97808 */ /* 0x000fe40007000000 */
[----:B------:R-:W-:Y:S02]  /*22630*/  LOP3.LUT P6, RZ, R220, 0x800, RZ, 0xc0, !PT ;  /* 0x00000800dcff7812 */ /* 0x000fe400078cc0ff */
[----:B------:R-:W-:Y:S02]  /*22640*/  FSEL R187, R61, -INF , !P5 ;  /* 0xff8000003dbb7808 */ /* 0x000fe40006800000 */
[----:B------:R-:W-:Y:S02]  /*22650*/  FSEL R190, R56, -INF , !P6 ;  /* 0xff80000038be7808 */ /* 0x000fe40007000000 */
[C---:B------:R-:W-:Y:S02]  /*22660*/  LOP3.LUT P6, RZ, R219.reuse, 0x100, RZ, 0xc0, !PT ;  /* 0x00000100dbff7812 */ /* 0x040fe400078cc0ff */
[----:B------:R-:W-:Y:S02]  /*22670*/  LOP3.LUT P1, RZ, R218, 0x8, RZ, 0xc0, !PT ;  /* 0x00000008daff7812 */ /* 0x000fe4000782c0ff */
[----:B------:R-:W-:Y:S02]  /*22680*/  FSEL R186, R72, -INF , !P6 ;  /* 0xff80000048ba7808 */ /* 0x000fe40007000000 */
[C---:B------:R-:W-:Y:S02]  /*22690*/  LOP3.LUT P2, RZ, R218.reuse, 0x2, RZ, 0xc0, !PT ;  /* 0x00000002daff7812 */ /* 0x040fe4000784c0ff */
[----:B------:R-:W-:Y:S02]  /*226a0*/  LOP3.LUT P3, RZ, R218, 0x1, RZ, 0xc0, !PT ;  /* 0x00000001daff7812 */ /* 0x000fe4000786c0ff */
[C---:B------:R-:W-:Y:S02]  /*226b0*/  LOP3.LUT P4, RZ, R219.reuse, 0x40, RZ, 0xc0, !PT ;  /* 0x00000040dbff7812 */ /* 0x040fe4000788c0ff */
[----:B------:R-:W-:Y:S02]  /*226c0*/  LOP3.LUT P5, RZ, R219, 0x20, RZ, 0xc0, !PT ;  /* 0x00000020dbff7812 */ /* 0x000fe400078ac0ff */
[----:B---3--:R-:W-:Y:S02]  /*226d0*/  FMNMX.FTZ R39, R39, R0, !PT ;  /* 0x0000000027277209 */ /* 0x008fe40007810000 */
[----:B------:R-:W-:Y:S02]  /*226e0*/  LOP3.LUT P6, RZ, R219, 0x10, RZ, 0xc0, !PT ;  /* 0x00000010dbff7812 */ /* 0x000fe400078cc0ff */
[----:B------:R-:W-:Y:S01]  /*226f0*/  FSEL R77, R77, -INF , !P5 ;  /* 0xff8000004d4d7808 */ /* 0x000fe20006800000 */
[----:B------:R-:W3:Y:S01]  /*22700*/  SHFL.BFLY PT, R0, R39, 0x1, 0x1f ;  /* 0x0c201f0027007f89 */ /* 0x000ee200000e0000 */
[----:B------:R-:W-:Y:S02]  /*22710*/  FSEL R88, R88, -INF , !P6 ;  /* 0xff80000058587808 */ /* 0x000fe40007000000 */
[C---:B------:R-:W-:Y:S02]  /*22720*/  LOP3.LUT P5, RZ, R219.reuse, 0x4, RZ, 0xc0, !PT ;  /* 0x00000004dbff7812 */ /* 0x040fe400078ac0ff */
[----:B------:R-:W-:Y:S02]  /*22730*/  LOP3.LUT P6, RZ, R219, 0x2, RZ, 0xc0, !PT ;  /* 0x00000002dbff7812 */ /* 0x000fe400078cc0ff */
[----:B------:R-:W-:Y:S02]  /*22740*/  FSEL R92, R92, -INF , !P5 ;  /* 0xff8000005c5c7808 */ /* 0x000fe40006800000 */
[----:B------:R-:W-:Y:S02]  /*22750*/  LOP3.LUT P5, RZ, R220, 0x40000000, RZ, 0xc0, !PT ;  /* 0x40000000dcff7812 */ /* 0x000fe400078ac0ff */
[----:B------:R-:W-:Y:S02]  /*22760*/  FSEL R120, R120, -INF , !P3 ;  /* 0xff80000078787808 */ /* 0x000fe40005800000 */
[----:B------:R-:W-:Y:S02]  /*22770*/  FSEL R108, R108, -INF , !P5 ;  /* 0xff8000006c6c7808 */ /* 0x000fe40006800000 */
[----:B------:R-:W-:Y:S02]  /*22780*/  FSEL R121, R121, -INF , !P2 ;  /* 0xff80000079797808 */ /* 0x000fe40005000000 */
[----:B------:R-:W-:Y:S02]  /*22790*/  FSEL R124, R124, -INF , !P1 ;  /* 0xff8000007c7c7808 */ /* 0x000fe40004800000 */
[----:B---3--:R-:W-:Y:S04]  /*227a0*/  FMNMX.FTZ R39, R39, R0, !PT ;  /* 0x0000000027277209 */ /* 0x008fe80007810000 */
[C---:B------:R-:W-:Y:S01]  /*227b0*/  FSETP.NEU.FTZ.AND P0, PT, R39.reuse, -INF , PT ;  /* 0xff8000002700780b */ /* 0x040fe20003f1d000 */
[----:B------:R3:W-:Y:S03]  /*227c0*/  STL [R1+0x38c], R39 ;  /* 0x00038c2701007387 */ /* 0x0007e60000100800 */
[----:B------:R-:W-:Y:S05]  /*227d0*/  FSEL R0, R39, RZ, P0 ;  /* 0x000000ff27007208 */ /* 0x000fea0000000000 */
[----:B------:R-:W-:Y:S02]  /*227e0*/  FADD.FTZ R4, -R0, R2 ;  /* 0x0000000200047221 */ /* 0x000fe40000010100 */
[----:B------:R-:W4:Y:S02]  /*227f0*/  LD.E R0, [R134.64+0xdc] ;  /* 0x0000dc0486007980 */ /* 0x000f24000c101900 */
[----:B----4-:R-:W-:Y:S05]  /*22800*/  FMUL.FTZ R2, R0, R39 ;  /* 0x0000002700027220 */ /* 0x010fea0000410000 */
[----:B------:R-:W-:Y:S02]  /*22810*/  FSEL R2, R2, RZ, P0 ;  /* 0x000000ff02027208 */ /* 0x000fe40000000000 */
[----:B------:R-:W-:Y:S03]  /*22820*/  LOP3.LUT P0, RZ, R219, 0x800, RZ, 0xc0, !PT ;  /* 0x00000800dbff7812 */ /* 0x000fe6000780c0ff */
[-CC-:B------:R-:W-:Y:S01]  /*22830*/  FFMA.FTZ R5, R95, R0.reuse, -R2.reuse ;  /* 0x000000005f057223 */ /* 0x180fe20000010802 */
[----:B------:R-:W-:Y:S01]  /*22840*/  FSEL R189, R57, -INF , !P0 ;  /* 0xff80000039bd7808 */ /* 0x000fe20004000000 */
[-CC-:B------:R-:W-:Y:S02]  /*22850*/  FFMA.FTZ R9, R106, R0.reuse, -R2.reuse ;  /* 0x000000006a097223 */ /* 0x180fe40000010802 */
[-CC-:B------:R-:W-:Y:S01]  /*22860*/  FFMA.FTZ R7, R107, R0.reuse, -R2.reuse ;  /* 0x000000006b077223 */ /* 0x180fe20000010802 */
[----:B------:R4:W-:Y:S01]  /*22870*/  STL [R1+0x4], R5 ;  /* 0x0000040501007387 */ /* 0x0009e20000100800 */
[-CC-:B------:R-:W-:Y:S02]  /*22880*/  FFMA.FTZ R24, R10, R0.reuse, -R2.reuse ;  /* 0x000000000a187223 */ /* 0x180fe40000010802 */
[-CC-:B------:R-:W-:Y:S01]  /*22890*/  FFMA.FTZ R196, R74, R0.reuse, -R2.reuse ;  /* 0x000000004ac47223 */ /* 0x180fe20000010802 */
[----:B------:R1:W-:Y:S01]  /*228a0*/  STL [R1+0xc], R9 ;  /* 0x00000c0901007387 */ /* 0x0003e20000100800 */
[-CC-:B---3--:R-:W-:Y:S02]  /*228b0*/  FFMA.FTZ R39, R111, R0.reuse, -R2.reuse ;  /* 0x000000006f277223 */ /* 0x188fe40000010802 */
[-CC-:B------:R-:W-:Y:S01]  /*228c0*/  FFMA.FTZ R134, R122, R0.reuse, -R2.reuse ;  /* 0x000000007a867223 */ /* 0x180fe20000010802 */
[----:B------:R-:W-:Y:S01]  /*228d0*/  MUFU.EX2 R24, R24 ;  /* 0x0000001800187308 */ /* 0x000fe20000000800 */
[-CC-:B------:R-:W-:Y:S02]  /*228e0*/  FFMA.FTZ R135, R123, R0.reuse, -R2.reuse ;  /* 0x000000007b877223 */ /* 0x180fe40000010802 */
[-CC-:B------:R-:W-:Y:S02]  /*228f0*/  FFMA.FTZ R226, R126, R0.reuse, -R2.reuse ;  /* 0x000000007ee27223 */ /* 0x180fe40000010802 */
[-CC-:B------:R-:W-:Y:S02]  /*22900*/  FFMA.FTZ R222, R127, R0.reuse, -R2.reuse ;  /* 0x000000007fde7223 */ /* 0x180fe40000010802 */
[-CC-:B------:R-:W-:Y:S02]  /*22910*/  FFMA.FTZ R60, R31, R0.reuse, -R2.reuse ;  /* 0x000000001f3c7223 */ /* 0x180fe40000010802 */
[-CC-:B------:R-:W-:Y:S02]  /*22920*/  FFMA.FTZ R62, R62, R0.reuse, -R2.reuse ;  /* 0x000000003e3e7223 */ /* 0x180fe40000010802 */
[-CC-:B------:R-:W-:Y:S01]  /*22930*/  FFMA.FTZ R199, R79, R0.reuse, -R2.reuse ;  /* 0x000000004fc77223 */ /* 0x180fe20000010802 */
[----:B------:R-:W-:Y:S01]  /*22940*/  FSEL R79, R76, -INF , !P4 ;  /* 0xff8000004c4f7808 */ /* 0x000fe20006000000 */
[-CC-:B------:R-:W-:Y:S01]  /*22950*/  FFMA.FTZ R44, R27, R0.reuse, -R2.reuse ;  /* 0x000000001b2c7223 */ /* 0x180fe20000010802 */
[----:B------:R-:W-:Y:S01]  /*22960*/  LOP3.LUT P4, RZ, R219, 0x8, RZ, 0xc0, !PT ;  /* 0x00000008dbff7812 */ /* 0x000fe2000788c0ff */
[-CC-:B------:R-:W-:Y:S01]  /*22970*/  FFMA.FTZ R42, R42, R0.reuse, -R2.reuse ;  /* 0x000000002a2a7223 */ /* 0x180fe20000010802 */
[----:B------:R-:W-:Y:S01]  /*22980*/  MUFU.EX2 R60, R60 ;  /* 0x0000003c003c7308 */ /* 0x000fe20000000800 */
[-CC-:B----4-:R-:W-:Y:S01]  /*22990*/  FFMA.FTZ R5, R110, R0.reuse, -R2.reuse ;  /* 0x000000006e057223 */ /* 0x190fe20000010802 */
[----:B------:R-:W-:Y:S01]  /*229a0*/  FSEL R89, R89, -INF , !P4 ;  /* 0xff80000059597808 */ /* 0x000fe20006000000 */
[-CC-:B------:R-:W-:Y:S01]  /*229b0*/  FFMA.FTZ R45, R47, R0.reuse, -R2.reuse ;  /* 0x000000002f2d7223 */ /* 0x180fe20000010802 */
[----:B------:R-:W-:Y:S01]  /*229c0*/  FSEL R47, R93, -INF , !P6 ;  /* 0xff8000005d2f7808 */ /* 0x000fe20007000000 */
[----:B-1----:R-:W3:Y:S01]  /*229d0*/  LDL.LU R9, [R1+0x28c] ;  /* 0x00028c0001097983 */ /* 0x002ee20000300800 */
[----:B------:R-:W-:Y:S01]  /*229e0*/  LOP3.LUT P6, RZ, R220, 0x20000000, RZ, 0xc0, !PT ;  /* 0x20000000dcff7812 */ /* 0x000fe200078cc0ff */
[-CC-:B------:R-:W-:Y:S01]  /*229f0*/  FFMA.FTZ R58, R58, R0.reuse, -R2.reuse ;  /* 0x000000003a3a7223 */ /* 0x180fe20000010802 */
[C---:B------:R-:W-:Y:S01]  /*22a00*/  LOP3.LUT P4, RZ, R220.reuse, 0x80000000, RZ, 0xc0, !PT ;  /* 0x80000000dcff7812 */ /* 0x040fe2000788c0ff */
[----:B------:R-:W-:Y:S01]  /*22a10*/  STL [R1+0x8], R7 ;  /* 0x0000080701007387 */ /* 0x000fe20000100800 */
[----:B------:R-:W-:Y:S01]  /*22a20*/  FSEL R105, R105, -INF , !P6 ;  /* 0xff80000069697808 */ /* 0x000fe20007000000 */
[-CC-:B------:R-:W-:Y:S01]  /*22a30*/  FFMA.FTZ R72, R59, R0.reuse, -R2.reuse ;  /* 0x000000003b487223 */ /* 0x180fe20000010802 */
[----:B------:R-:W-:Y:S01]  /*22a40*/  FSEL R109, R109, -INF , !P4 ;  /* 0xff8000006d6d7808 */ /* 0x000fe20006000000 */
[-CC-:B------:R-:W-:Y:S01]  /*22a50*/  FFMA.FTZ R191, R63, R0.reuse, -R2.reuse ;  /* 0x000000003fbf7223 */ /* 0x180fe20000010802 */
[----:B------:R-:W-:Y:S01]  /*22a60*/  LOP3.LUT R220, R220, 0xf7ffffff, RZ, 0xc0, !PT ;  /* 0xf7ffffffdcdc7812 */ /* 0x000fe200078ec0ff */
[-CC-:B------:R-:W-:Y:S01]  /*22a70*/  FFMA.FTZ R200, R78, R0.reuse, -R2.reuse ;  /* 0x000000004ec87223 */ /* 0x180fe20000010802 */
[----:B------:R-:W-:Y:S01]  /*22a80*/  STL [R1+0x18], R5 ;  /* 0x0000180501007387 */ /* 0x000fe20000100800 */
[-CC-:B------:R-:W-:Y:S02]  /*22a90*/  FFMA.FTZ R78, R94, R0.reuse, -R2.reuse ;  /* 0x000000005e4e7223 */ /* 0x180fe40000010802 */
[-CC-:B------:R-:W-:Y:S01]  /*22aa0*/  FFMA.FTZ R202, R90, R0.reuse, -R2.reuse ;  /* 0x000000005aca7223 */ /* 0x180fe20000010802 */
[----:B------:R-:W4:Y:S01]  /*22ab0*/  LDL.LU R10, [R1+0x6c] ;  /* 0x00006c00010a7983 */ /* 0x000f220000300800 */
[-CC-:B------:R-:W-:Y:S02]  /*22ac0*/  FFMA.FTZ R201, R91, R0.reuse, -R2.reuse ;  /* 0x000000005bc97223 */ /* 0x180fe40000010802 */
[-CC-:B------:R-:W-:Y:S02]  /*22ad0*/  FFMA.FTZ R57, R11, R0.reuse, -R2.reuse ;  /* 0x000000000b397223 */ /* 0x180fe40000010802 */
[-CC-:B------:R-:W-:Y:S02]  /*22ae0*/  FFMA.FTZ R25, R14, R0.reuse, -R2.reuse ;  /* 0x000000000e197223 */ /* 0x180fe40000010802 */
[-CC-:B------:R-:W-:Y:S02]  /*22af0*/  FFMA.FTZ R28, R15, R0.reuse, -R2.reuse ;  /* 0x000000000f1c7223 */ /* 0x180fe40000010802 */
[-CC-:B------:R-:W-:Y:S01]  /*22b00*/  FFMA.FTZ R29, R26, R0.reuse, -R2.reuse ;  /* 0x000000001a1d7223 */ /* 0x180fe20000010802 */
[----:B------:R-:W-:Y:S01]  /*22b10*/  MUFU.EX2 R57, R57 ;  /* 0x0000003900397308 */ /* 0x000fe20000000800 */
[-CC-:B------:R-:W-:Y:S02]  /*22b20*/  FFMA.FTZ R30, R30, R0.reuse, -R2.reuse ;  /* 0x000000001e1e7223 */ /* 0x180fe40000010802 */
[-CC-:B------:R-:W-:Y:S02]  /*22b30*/  FFMA.FTZ R61, R43, R0.reuse, -R2.reuse ;  /* 0x000000002b3d7223 */ /* 0x180fe40000010802 */
[-CC-:B------:R-:W-:Y:S02]  /*22b40*/  FFMA.FTZ R43, R46, R0.reuse, -R2.reuse ;  /* 0x000000002e2b7223 */ /* 0x180fe40000010802 */
[----:B------:R-:W-:Y:S02]  /*22b50*/  FFMA.FTZ R74, R75, R0, -R2 ;  /* 0x000000004b4a7223 */ /* 0x000fe40000010802 */
[----:B------:R-:W1:Y:S01]  /*22b60*/  SHFL.BFLY PT, R2, R38, 0x2, 0x1f ;  /* 0x0c401f0026027f89 */ /* 0x000e6200000e0000 */
[----:B------:R-:W-:Y:S01]  /*22b70*/  IMAD.MOV.U32 R90, RZ, RZ, R209 ;  /* 0x000000ffff5a7224 */ /* 0x000fe200078e00d1 */
[----:B------:R-:W-:Y:S03]  /*22b80*/  MUFU.EX2 R26, R25 ;  /* 0x00000019001a7308 */ /* 0x000fe60000000800 */
[----:B------:R-:W-:Y:S07]  /*22b90*/  IMAD.MOV.U32 R106, RZ, RZ, R90 ;  /* 0x000000ffff6a7224 */ /* 0x000fee00078e005a */
[----:B------:R-:W2:Y:S10]  /*22ba0*/  MUFU.EX2 R25, R28 ;  /* 0x0000001c00197308 */ /* 0x000eb40000000800 */
[----:B------:R-:W-:Y:S01]  /*22bb0*/  MUFU.EX2 R29, R29 ;  /* 0x0000001d001d7308 */ /* 0x000fe20000000800 */
[----:B-1----:R-:W-:Y:S05]  /*22bc0*/  FMNMX.FTZ R38, R38, R2, !PT ;  /* 0x0000000226267209 */ /* 0x002fea0007810000 */
[----:B------:R-:W1:Y:S04]  /*22bd0*/  SHFL.BFLY PT, R2, R38, 0x1, 0x1f ;  /* 0x0c201f0026027f89 */ /* 0x000e6800000e0000 */
[----:B------:R-:W-:Y:S10]  /*22be0*/  MUFU.EX2 R30, R30 ;  /* 0x0000001e001e7308 */ /* 0x000ff40000000800 */
[----:B------:R-:W-:Y:S01]  /*22bf0*/  MUFU.EX2 R61, R61 ;  /* 0x0000003d003d7308 */ /* 0x000fe20000000800 */
[----:B-1----:R-:W-:Y:S04]  /*22c00*/  FMNMX.FTZ R38, R38, R2, !PT ;  /* 0x0000000226267209 */ /* 0x002fe80007810000 */
[C---:B------:R-:W-:Y:S04]  /*22c10*/  FSETP.NEU.FTZ.AND P0, PT, R38.reuse, -INF , PT ;  /* 0xff8000002600780b */ /* 0x040fe80003f1d000 */
[----:B------:R-:W-:Y:S05]  /*22c20*/  FSEL R2, R38, RZ, P0 ;  /* 0x000000ff26027208 */ /* 0x000fea0000000000 */
[----:B------:R-:W-:Y:S02]  /*22c30*/  FADD.FTZ R2, -R2, R3 ;  /* 0x0000000302027221 */ /* 0x000fe40000010100 */
[C---:B------:R-:W-:Y:S02]  /*22c40*/  FMUL.FTZ R3, R0.reuse, R38 ;  /* 0x0000002600037220 */ /* 0x040fe40000410000 */
[----:B------:R-:W-:Y:S03]  /*22c50*/  FMUL.FTZ R2, R0, R2 ;  /* 0x0000000200027220 */ /* 0x000fe60000410000 */
[----:B------:R-:W-:Y:S02]  /*22c60*/  FSEL R3, R3, RZ, P0 ;  /* 0x000000ff03037208 */ /* 0x000fe40000000000 */
[----:B------:R-:W-:Y:S03]  /*22c70*/  LOP3.LUT P0, RZ, R219, 0x80, RZ, 0xc0, !PT ;  /* 0x00000080dbff7812 */ /* 0x000fe6000780c0ff */
[--C-:B------:R-:W-:Y:S01]  /*22c80*/  FFMA.FTZ R56, R37, R0, -R3.reuse ;  /* 0x0000000025387223 */ /* 0x100fe20000010803 */
[----:B------:R-:W-:Y:S01]  /*22c90*/  FMNMX.FTZ R37, R176, R132, !PT ;  /* 0x00000084b0257209 */ /* 0x000fe20007810000 */
[-CC-:B------:R-:W-:Y:S01]  /*22ca0*/  FFMA.FTZ R49, R49, R0.reuse, -R3.reuse ;  /* 0x0000000031317223 */ /* 0x180fe20000010803 */
[----:B------:R-:W-:Y:S01]  /*22cb0*/  FSEL R94, R73, -INF , !P0 ;  /* 0xff800000495e7808 */ /* 0x000fe20004000000 */
[-CC-:B------:R-:W-:Y:S01]  /*22cc0*/  FFMA.FTZ R41, R52, R0.reuse, -R3.reuse ;  /* 0x0000000034297223 */ /* 0x180fe20000010803 */
[----:B------:R-:W-:Y:S01]  /*22cd0*/  FMNMX.FTZ R37, R181, R37, !PT ;  /* 0x00000025b5257209 */ /* 0x000fe20007810000 */
[-CC-:B------:R-:W-:Y:S01]  /*22ce0*/  FFMA.FTZ R68, R68, R0.reuse, -R3.reuse ;  /* 0x0000000044447223 */ /* 0x180fe20000010803 */
[----:B------:R-:W-:Y:S01]  /*22cf0*/  MUFU.EX2 R56, R56 ;  /* 0x0000003800387308 */ /* 0x000fe20000000800 */
[-CC-:B------:R-:W-:Y:S01]  /*22d00*/  FFMA.FTZ R69, R69, R0.reuse, -R3.reuse ;  /* 0x0000000045457223 */ /* 0x180fe20000010803 */
[----:B------:R-:W-:Y:S01]  /*22d10*/  FMNMX.FTZ R37, R180, R37, !PT ;  /* 0x00000025b4257209 */ /* 0x000fe20007810000 */
[-CC-:B------:R-:W-:Y:S02]  /*22d20*/  FFMA.FTZ R81, R81, R0.reuse, -R3.reuse ;  /* 0x0000000051517223 */ /* 0x180fe40000010803 */
        /* <DEDUP_REMOVED lines=15> */
[----:B------:R-:W-:Y:S01]  /*22e20*/  MUFU.EX2 R6, R2 ;  /* 0x0000000200067308 */ /* 0x000fe20000000800 */
[----:B------:R-:W-:Y:S01]  /*22e30*/  FMNMX.FTZ R37, R171, R37, !PT ;  /* 0x00000025ab257209 */ /* 0x000fe20007810000 */
[-CC-:B------:R-:W-:Y:S02]  /*22e40*/  FFMA.FTZ R16, R16, R0.reuse, -R3.reuse ;  /* 0x0000000010107223 */ /* 0x180fe40000010803 */
[-CC-:B------:R-:W-:Y:S01]  /*22e50*/  FFMA.FTZ R59, R17, R0.reuse, -R3.reuse ;  /* 0x00000000113b7223 */ /* 0x180fe20000010803 */
[----:B------:R-:W-:Y:S01]  /*22e60*/  FMNMX.FTZ R37, R35, R37, !PT ;  /* 0x0000002523257209 */ /* 0x000fe20007810000 */
[-CC-:B------:R-:W-:Y:S02]  /*22e70*/  FFMA.FTZ R50, R33, R0.reuse, -R3.reuse ;  /* 0x0000000021327223 */ /* 0x180fe40000010803 */
[-CC-:B------:R-:W-:Y:S01]  /*22e80*/  FFMA.FTZ R75, R53, R0.reuse, -R3.reuse ;  /* 0x00000000354b7223 */ /* 0x180fe20000010803 */
[----:B------:R-:W-:Y:S01]  /*22e90*/  FMNMX.FTZ R37, R23, R37, !PT ;  /* 0x0000002517257209 */ /* 0x000fe20007810000 */
[--C-:B------:R-:W-:Y:S01]  /*22ea0*/  FFMA.FTZ R53, R80, R0, -R3.reuse ;  /* 0x0000000050357223 */ /* 0x100fe20000010803 */
[----:B--2---:R-:W-:Y:S01]  /*22eb0*/  F2FP.BF16.PACK_AB R80, R25, R26 ;  /* 0x0000001a1950723e */ /* 0x004fe200000010ff */
        /* <DEDUP_REMOVED lines=8> */
[----:B------:R1:W-:Y:S01]  /*22f40*/  MUFU.EX2 R33, R43 ;  /* 0x0000002b00217308 */ /* 0x0003e20000000800 */
[-CC-:B------:R-:W-:Y:S02]  /*22f50*/  FFMA.FTZ R251, R128, R0.reuse, -R3.reuse ;  /* 0x0000000080fb7223 */ /* 0x180fe40000010803 */
[----:B------:R-:W-:Y:S01]  /*22f60*/  FMNMX.FTZ R37, R66, R37, !PT ;  /* 0x0000002542257209 */ /* 0x000fe20007810000 */
[-CC-:B------:R-:W-:Y:S02]  /*22f70*/  FFMA.FTZ R250, R129, R0.reuse, -R3.reuse ;  /* 0x0000000081fa7223 */ /* 0x180fe40000010803 */
[----:B------:R-:W-:Y:S01]  /*22f80*/  IMAD.MOV.U32 R84, RZ, RZ, R106 ;  /* 0x000000ffff547224 */ /* 0x000fe200078e006a */
        /* <DEDUP_REMOVED lines=8> */
[----:B------:R-:W-:Y:S01]  /*23010*/  FFMA.FTZ R11, R36, R0, -R3 ;  /* 0x00000000240b7223 */ /* 0x000fe20000010803 */
[----:B------:R-:W-:Y:S01]  /*23020*/  FMNMX.FTZ R37, R82, R37, !PT ;  /* 0x0000002552257209 */ /* 0x000fe20007810000 */
[----:B------:R-:W3:Y:S03]  /*23030*/  MUFU.EX2 R3, R5 ;  /* 0x0000000500037308 */ /* 0x000ee60000000800 */
[----:B------:R-:W-:Y:S02]  /*23040*/  FMNMX.FTZ R37, R83, R37, !PT ;  /* 0x0000002553257209 */ /* 0x000fe40007810000 */
[----:B-1----:R-:W-:Y:S02]  /*23050*/  SHF.R.S32.HI R43, RZ, 0x1f, R203 ;  /* 0x0000001fff2b7819 */ /* 0x002fe400000114cb */
[----:B------:R-:W-:Y:S02]  /*23060*/  FMNMX.FTZ R37, R86, R37, !PT ;  /* 0x0000002556257209 */ /* 0x000fe40007810000 */
[----:B------:R-:W-:Y:S01]  /*23070*/  LEA.HI R43, R43, R203, RZ, 0x5 ;  /* 0x000000cb2b2b7211 */ /* 0x000fe200078f28ff */
[----:B------:R-:W-:Y:S01]  /*23080*/  IMAD.SHL.U32 R203, R246, 0x4, RZ ;  /* 0x00000004f6cb7824 */ /* 0x000fe200078e00ff */
[----:B------:R-:W-:Y:S01]  /*23090*/  FMNMX.FTZ R37, R87, R37, !PT ;  /* 0x0000002557257209 */ /* 0x000fe20007810000 */
[----:B------:R-:W-:Y:S01]  /*230a0*/  MUFU.EX2 R59, R59 ;  /* 0x0000003b003b7308 */ /* 0x000fe20000000800 */
[----:B------:R-:W-:Y:S02]  /*230b0*/  SHF.R.S32.HI R43, RZ, 0x5, R43 ;  /* 0x00000005ff2b7819 */ /* 0x000fe4000001142b */
[----:B------:R-:W-:Y:S03]  /*230c0*/  FMNMX.FTZ R37, R98, R37, !PT ;  /* 0x0000002562257209 */ /* 0x000fe60007810000 */
[----:B------:R-:W-:Y:S01]  /*230d0*/  IMAD R43, R182, 0x8, R43 ;  /* 0x00000008b62b7824 */ /* 0x000fe200078e022b */
[----:B------:R-:W-:Y:S03]  /*230e0*/  FMNMX.FTZ R37, R99, R37, !PT ;  /* 0x0000002563257209 */ /* 0x000fe60007810000 */
[----:B------:R-:W-:Y:S01]  /*230f0*/  IMAD.WIDE.U32 R210, R43, -0x326172a9, RZ ;  /* 0xcd9e8d572bd27825 */ /* 0x000fe200078e00ff */
[----:B------:R-:W-:Y:S01]  /*23100*/  FMNMX.FTZ R37, R102, R37, !PT ;  /* 0x0000002566257209 */ /* 0x000fe20007810000 */
[----:B------:R-:W-:Y:S03]  /*23110*/  MUFU.EX2 R15, R15 ;  /* 0x0000000f000f7308 */ /* 0x000fe60000000800 */
[----:B------:R-:W-:Y:S04]  /*23120*/  FMNMX.FTZ R37, R103, R37, !PT ;  /* 0x0000002567257209 */ /* 0x000fe80007810000 */
[----:B------:R-:W-:Y:S03]  /*23130*/  FMNMX.FTZ R37, R114, R37, !PT ;  /* 0x0000002572257209 */ /* 0x000fe60007810000 */
[----:B------:R-:W-:Y:S01]  /*23140*/  MUFU.EX2 R40, R40 ;  /* 0x0000002800287308 */ /* 0x000fe20000000800 */
[----:B------:R-:W-:Y:S04]  /*23150*/  FMNMX.FTZ R37, R115, R37, !PT ;  /* 0x0000002573257209 */ /* 0x000fe80007810000 */
[----:B------:R-:W-:Y:S04]  /*23160*/  FMNMX.FTZ R37, R118, R37, !PT ;  /* 0x0000002576257209 */ /* 0x000fe80007810000 */
[----:B------:R-:W-:Y:S01]  /*23170*/  FMNMX.FTZ R37, R119, R37, !PT ;  /* 0x0000002577257209 */ /* 0x000fe20007810000 */
[----:B------:R-:W-:Y:S03]  /*23180*/  MUFU.EX2 R18, R18 ;  /* 0x0000001200127308 */ /* 0x000fe60000000800 */
[----:B------:R-:W-:Y:S04]  /*23190*/  FMNMX.FTZ R37, R130, R37, !PT ;  /* 0x0000002582257209 */ /* 0x000fe80007810000 */
[----:B------:R-:W-:Y:S03]  /*231a0*/  FMNMX.FTZ R37, R131, R37, !PT ;  /* 0x0000002583257209 */ /* 0x000fe60007810000 */
[----:B------:R-:W-:Y:S10]  /*231b0*/  MUFU.EX2 R50, R50 ;  /* 0x0000003200327308 */ /* 0x000ff40000000800 */
[----:B------:R-:W-:Y:S10]  /*231c0*/  MUFU.EX2 R48, R44 ;  /* 0x0000002c00307308 */ /* 0x000ff40000000800 */
[----:B------:R-:W-:Y:S10]  /*231d0*/  MUFU.EX2 R11, R11 ;  /* 0x0000000b000b7308 */ /* 0x000ff40000000800 */
[----:B------:R-:W-:Y:S10]  /*231e0*/  MUFU.EX2 R32, R42 ;  /* 0x0000002a00207308 */ /* 0x000ff40000000800 */
[----:B------:R-:W-:Y:S01]  /*231f0*/  MUFU.EX2 R75, R75 ;  /* 0x0000004b004b7308 */ /* 0x000fe20000000800 */
[----:B---3--:R-:W-:Y:S04]  /*23200*/  FFMA.FTZ R2, R6, R9, R3 ;  /* 0x0000000906027223 */ /* 0x008fe80000010003 */
[C---:B------:R-:W-:Y:S01]  /*23210*/  FADD.FTZ R31, R7.reuse, R2 ;  /* 0x00000002071f7221 */ /* 0x040fe20000010000 */
[----:B------:R-:W-:Y:S01]  /*23220*/  F2FP.BF16.PACK_AB R7, R7, R3 ;  /* 0x000000030707723e */ /* 0x000fe200000010ff */
[----:B------:R-:W1:Y:S02]  /*23230*/  SHFL.BFLY PT, R2, R37, 0x2, 0x1f ;  /* 0x0c401f0025027f89 */ /* 0x000e6400000e0000 */
[----:B-1----:R-:W-:Y:S06]  /*23240*/  FMNMX.FTZ R37, R37, R2, !PT ;  /* 0x0000000225257209 */ /* 0x002fec0007810000 */
[----:B------:R-:W1:Y:S02]  /*23250*/  SHFL.BFLY PT, R2, R37, 0x1, 0x1f ;  /* 0x0c201f0025027f89 */ /* 0x000e6400000e0000 */
[----:B-1----:R-:W-:Y:S04]  /*23260*/  FMNMX.FTZ R37, R37, R2, !PT ;  /* 0x0000000225257209 */ /* 0x002fe80007810000 */
[C---:B------:R-:W-:Y:S01]  /*23270*/  FSETP.NEU.FTZ.AND P0, PT, R37.reuse, -INF , PT ;  /* 0xff8000002500780b */ /* 0x040fe20003f1d000 */
[----:B------:R-:W-:Y:S03]  /*23280*/  FMUL.FTZ R3, R0, R37 ;  /* 0x0000002500037220 */ /* 0x000fe60000410000 */
[----:B------:R-:W-:Y:S02]  /*23290*/  FSEL R2, R37, RZ, P0 ;  /* 0x000000ff25027208 */ /* 0x000fe40000000000 */
[----:B------:R-:W-:Y:S02]  /*232a0*/  FSEL R3, R3, RZ, P0 ;  /* 0x000000ff03037208 */ /* 0x000fe40000000000 */
[C---:B------:R-:W-:Y:S01]  /*232b0*/  LOP3.LUT P0, RZ, R219.reuse, 0x1, RZ, 0xc0, !PT ;  /* 0x00000001dbff7812 */ /* 0x040fe2000780c0ff */
[----:B------:R-:W-:Y:S02]  /*232c0*/  FADD.FTZ R2, -R2, R132 ;  /* 0x0000008402027221 */ /* 0x000fe40000010100 */
[--C-:B------:R-:W-:Y:S01]  /*232d0*/  FFMA.FTZ R5, R176, R0, -R3.reuse ;  /* 0x00000000b0057223 */ /* 0x100fe20000010803 */
[----:B------:R-:W-:Y:S01]  /*232e0*/  FSEL R104, R104, -INF , !P0 ;  /* 0xff80000068687808 */ /* 0x000fe20004000000 */
[----:B------:R-:W-:Y:S01]  /*232f0*/  FMUL.FTZ R2, R0, R2 ;  /* 0x0000000200027220 */ /* 0x000fe20000410000 */
[----:B------:R-:W-:Y:S01]  /*23300*/  LOP3.LUT P0, RZ, R219, 0x1000, RZ, 0xc0, !PT ;  /* 0x00001000dbff7812 */ /* 0x000fe2000780c0ff */
[-CC-:B------:R-:W-:Y:S02]  /*23310*/  FFMA.FTZ R101, R171, R0.reuse, -R3.reuse ;  /* 0x00000000ab657223 */ /* 0x180fe40000010803 */
[-CC-:B------:R-:W-:Y:S01]  /*23320*/  FFMA.FTZ R252, R66, R0.reuse, -R3.reuse ;  /* 0x0000000042fc7223 */ /* 0x180fe20000010803 */
[----:B------:R-:W-:Y:S01]  /*23330*/  FSEL R125, R125, -INF , !P0 ;  /* 0xff8000007d7d7808 */ /* 0x000fe20004000000 */
[-CC-:B------:R-:W-:Y:S02]  /*23340*/  FFMA.FTZ R225, R67, R0.reuse, -R3.reuse ;  /* 0x0000000043e17223 */ /* 0x180fe40000010803 */
[-CC-:B------:R-:W-:Y:S01]  /*23350*/  FFMA.FTZ R221, R70, R0.reuse, -R3.reuse ;  /* 0x0000000046dd7223 */ /* 0x180fe20000010803 */
[----:B------:R-:W2:Y:S01]  /*23360*/  LDL.LU R67, [R1+0x68] ;  /* 0x0000680001437983 */ /* 0x000ea20000300800 */
[-CC-:B------:R-:W-:Y:S01]  /*23370*/  FFMA.FTZ R218, R71, R0.reuse, -R3.reuse ;  /* 0x0000000047da7223 */ /* 0x180fe20000010803 */
[----:B------:R-:W-:Y:S01]  /*23380*/  MUFU.EX2 R70, R45 ;  /* 0x0000002d00467308 */ /* 0x000fe20000000800 */
[-CC-:B------:R-:W-:Y:S01]  /*23390*/  FFMA.FTZ R227, R82, R0.reuse, -R3.reuse ;  /* 0x0000000052e37223 */ /* 0x180fe20000010803 */
[----:B------:R-:W2:Y:S01]  /*233a0*/  LDL.LU R66, [R1+0x288] ;  /* 0x0002880001427983 */ /* 0x000ea20000300800 */
[-CC-:B------:R-:W-:Y:S02]  /*233b0*/  FFMA.FTZ R223, R83, R0.reuse, -R3.reuse ;  /* 0x0000000053df7223 */ /* 0x180fe40000010803 */
[-CC-:B------:R-:W-:Y:S01]  /*233c0*/  FFMA.FTZ R228, R86, R0.reuse, -R3.reuse ;  /* 0x0000000056e47223 */ /* 0x180fe20000010803 */
[----:B------:R-:W2:Y:S01]  /*233d0*/  LDL.64 R214, [R1+0x78] ;  /* 0x0000780001d67983 */ /* 0x000ea20000100a00 */
[-CC-:B------:R-:W-:Y:S02]  /*233e0*/  FFMA.FTZ R224, R87, R0.reuse, -R3.reuse ;  /* 0x0000000057e07223 */ /* 0x180fe40000010803 */
[-CC-:B------:R-:W-:Y:S02]  /*233f0*/  FFMA.FTZ R205, R98, R0.reuse, -R3.reuse ;  /* 0x0000000062cd7223 */ /* 0x180fe40000010803 */
[-CC-:B------:R-:W-:Y:S01]  /*23400*/  FFMA.FTZ R206, R99, R0.reuse, -R3.reuse ;  /* 0x0000000063ce7223 */ /* 0x180fe20000010803 */
[----:B------:R1:W2:Y:S01]  /*23410*/  LDL.S16 R71, [R1+0x1dc] ;  /* 0x0001dc0001477983 */ /* 0x0002a20000100600 */
[-CC-:B------:R-:W-:Y:S02]  /*23420*/  FFMA.FTZ R249, R102, R0.reuse, -R3.reuse ;  /* 0x0000000066f97223 */ /* 0x180fe40000010803 */
[-CC-:B------:R-:W-:Y:S01]  /*23430*/  FFMA.FTZ R248, R103, R0.reuse, -R3.reuse ;  /* 0x0000000067f87223 */ /* 0x180fe20000010803 */
[----:B------:R1:W2:Y:S01]  /*23440*/  LDL.S16 R43, [R1+0x1d8] ;  /* 0x0001d800012b7983 */ /* 0x0002a20000100600 */
[-CC-:B------:R-:W-:Y:S02]  /*23450*/  FFMA.FTZ R244, R114, R0.reuse, -R3.reuse ;  /* 0x0000000072f47223 */ /* 0x180fe40000010803 */
        /* <DEDUP_REMOVED lines=18> */
[----:B------:R-:W-:Y:S02]  /*23580*/  FFMA.FTZ R132, R55, R0, -R3 ;  /* 0x0000000037847223 */ /* 0x000fe40000010803 */
[----:B------:R-:W-:Y:S02]  /*23590*/  IMAD.MOV.U32 R82, RZ, RZ, R78 ;  /* 0x000000ffff527224 */ /* 0x000fe400078e004e */
[----:B------:R-:W-:Y:S01]  /*235a0*/  IMAD.MOV.U32 R102, RZ, RZ, R84 ;  /* 0x000000ffff667224 */ /* 0x000fe200078e0054 */
[----:B------:R-:W-:Y:S01]  /*235b0*/  MUFU.EX2 R3, R5 ;  /* 0x0000000500037308 */ /* 0x000fe20000000800 */
[----:B------:R-:W-:Y:S09]  /*235c0*/  IMAD.MOV.U32 R103, RZ, RZ, R82 ;  /* 0x000000ffff677224 */ /* 0x000ff200078e0052 */
[----:B------:R-:W4:Y:S10]  /*235d0*/  MUFU.EX2 R35, R2 ;  /* 0x0000000200237308 */ /* 0x000f340000000800 */
[----:B------:R1:W-:Y:S10]  /*235e0*/  MUFU.EX2 R5, R49 ;  /* 0x0000003100057308 */ /* 0x0003f40000000800 */
[----:B------:R-:W1:Y:S01]  /*235f0*/  MUFU.EX2 R14, R14 ;  /* 0x0000000e000e7308 */ /* 0x000e620000000800 */
[----:B----4-:R-:W-:Y:S04]  /*23600*/  FFMA.FTZ R2, R35, R10, R3 ;  /* 0x0000000a23027223 */ /* 0x010fe80000010003 */
[C---:B------:R-:W-:Y:S01]  /*23610*/  FADD.FTZ R21, R9.reuse, R2 ;  /* 0x0000000209157221 */ /* 0x040fe20000010000 */
[----:B------:R-:W-:Y:S04]  /*23620*/  FMNMX.FTZ R2, R8, R133, !PT ;  /* 0x0000008508027209 */ /* 0x000fe80007810000 */
[----:B------:R-:W4:Y:S01]  /*23630*/  MUFU.EX2 R63, R63 ;  /* 0x0000003f003f7308 */ /* 0x000f220000000800 */
[----:B------:R-:W-:Y:S02]  /*23640*/  F2FP.BF16.PACK_AB R9, R9, R3 ;  /* 0x000000030909723e */ /* 0x000fe400000010ff */
[----:B------:R-:W-:Y:S01]  /*23650*/  FMNMX.FTZ R2, R19, R2, !PT ;  /* 0x0000000213027209 */ /* 0x000fe20007810000 */
[----:B-1----:R-:W2:Y:S03]  /*23660*/  LDL R49, [R1+0x2bc] ;  /* 0x0002bc0001317983 */ /* 0x002ea60000100800 */
[----:B------:R-:W-:Y:S03]  /*23670*/  FMNMX.FTZ R2, R12, R2, !PT ;  /* 0x000000020c027209 */ /* 0x000fe60007810000 */
[----:B------:R-:W-:Y:S01]  /*23680*/  MUFU.EX2 R13, R13 ;  /* 0x0000000d000d7308 */ /* 0x000fe20000000800 */
[----:B------:R-:W-:Y:S01]  /*23690*/  FMNMX.FTZ R2, R34, R2, !PT ;  /* 0x0000000222027209 */ /* 0x000fe20007810000 */
[----:B------:R-:W-:Y:S03]  /*236a0*/  FADD.FTZ R21, R14, R21 ;  /* 0x000000150e157221 */ /* 0x000fe60000010000 */
[----:B------:R-:W-:Y:S04]  /*236b0*/  FMNMX.FTZ R2, R168, R2, !PT ;  /* 0x00000002a8027209 */ /* 0x000fe80007810000 */
[----:B------:R-:W-:Y:S01]  /*236c0*/  FMNMX.FTZ R2, R170, R2, !PT ;  /* 0x00000002aa027209 */ /* 0x000fe20007810000 */
[----:B------:R-:W-:Y:S03]  /*236d0*/  MUFU.EX2 R54, R54 ;  /* 0x0000003600367308 */ /* 0x000fe60000000800 */
[----:B------:R-:W-:Y:S01]  /*236e0*/  FMNMX.FTZ R2, R184, R2, !PT ;  /* 0x00000002b8027209 */ /* 0x000fe20007810000 */
[C---:B----4-:R-:W-:Y:S01]  /*236f0*/  FADD.FTZ R21, R63.reuse, R21 ;  /* 0x000000153f157221 */ /* 0x050fe20000010000 */
[----:B------:R-:W-:Y:S02]  /*23700*/  F2FP.BF16.PACK_AB R63, R63, R14 ;  /* 0x0000000e3f3f723e */ /* 0x000fe400000010ff */
[----:B------:R-:W-:Y:S03]  /*23710*/  FMNMX.FTZ R2, R185, R2, !PT ;  /* 0x00000002b9027209 */ /* 0x000fe60007810000 */
[----:B------:R-:W-:Y:S01]  /*23720*/  MUFU.EX2 R52, R52 ;  /* 0x0000003400347308 */ /* 0x000fe20000000800 */
[----:B------:R-:W-:Y:S04]  /*23730*/  FMNMX.FTZ R2, R195, R2, !PT ;  /* 0x00000002c3027209 */ /* 0x000fe80007810000 */
        /* <DEDUP_REMOVED lines=22> */
[----:B------:R-:W-:Y:S05]  /*238a0*/  FMNMX.FTZ R36, R125, R36, !PT ;  /* 0x000000247d247209 */ /* 0x000fea0007810000 */
[----:B------:R-:W1:Y:S02]  /*238b0*/  SHFL.BFLY PT, R2, R36, 0x2, 0x1f ;  /* 0x0c401f0024027f89 */ /* 0x000e6400000e0000 */
[----:B-1----:R-:W-:Y:S06]  /*238c0*/  FMNMX.FTZ R36, R36, R2, !PT ;  /* 0x0000000224247209 */ /* 0x002fec0007810000 */
[----:B------:R-:W1:Y:S02]  /*238d0*/  SHFL.BFLY PT, R2, R36, 0x1, 0x1f ;  /* 0x0c201f0024027f89 */ /* 0x000e6400000e0000 */
[----:B-1----:R-:W-:Y:S04]  /*238e0*/  FMNMX.FTZ R36, R36, R2, !PT ;  /* 0x0000000224247209 */ /* 0x002fe80007810000 */
[----:B------:R-:W-:Y:S01]  /*238f0*/  FSETP.NEU.FTZ.AND P0, PT, R36, -INF , PT ;  /* 0xff8000002400780b */ /* 0x000fe20003f1d000 */
[----:B------:R-:W-:Y:S03]  /*23900*/  FMUL.FTZ R10, R0, R36 ;  /* 0x00000024000a7220 */ /* 0x000fe60000410000 */
[----:B------:R-:W-:Y:S02]  /*23910*/  FSEL R2, R36, RZ, P0 ;  /* 0x000000ff24027208 */ /* 0x000fe40000000000 */
[----:B------:R-:W-:Y:S03]  /*23920*/  FSEL R10, R10, RZ, P0 ;  /* 0x000000ff0a0a7208 */ /* 0x000fe60000000000 */
[----:B------:R-:W-:Y:S02]  /*23930*/  FADD.FTZ R2, -R2, R133 ;  /* 0x0000008502027221 */ /* 0x000fe40000010100 */
[--C-:B------:R-:W-:Y:S02]  /*23940*/  FFMA.FTZ R3, R8, R0, -R10.reuse ;  /* 0x0000000008037223 */ /* 0x100fe4000001080a */
[----:B------:R-:W-:Y:S01]  /*23950*/  FMUL.FTZ R2, R0, R2 ;  /* 0x0000000200027220 */ /* 0x000fe20000410000 */
[----:B------:R-:W1:Y:S01]  /*23960*/  MUFU.EX2 R8, R20 ;  /* 0x0000001400087308 */ /* 0x000e620000000800 */
[-CC-:B------:R-:W-:Y:S02]  /*23970*/  FFMA.FTZ R131, R105, R0.reuse, -R10.reuse ;  /* 0x0000000069837223 */ /* 0x180fe4000001080a */
[-CC-:B------:R-:W-:Y:S02]  /*23980*/  FFMA.FTZ R117, R89, R0.reuse, -R10.reuse ;  /* 0x0000000059757223 */ /* 0x180fe4000001080a */
[-CC-:B------:R-:W-:Y:S02]  /*23990*/  FFMA.FTZ R112, R94, R0.reuse, -R10.reuse ;  /* 0x000000005e707223 */ /* 0x180fe4000001080a */
[-CC-:B------:R-:W-:Y:S02]  /*239a0*/  FFMA.FTZ R114, R79, R0.reuse, -R10.reuse ;  /* 0x000000004f727223 */ /* 0x180fe4000001080a */
[-CC-:B------:R-:W-:Y:S01]  /*239b0*/  FFMA.FTZ R122, R92, R0.reuse, -R10.reuse ;  /* 0x000000005c7a7223 */ /* 0x180fe2000001080a */
[----:B------:R4:W-:Y:S01]  /*239c0*/  MUFU.EX2 R23, R3 ;  /* 0x0000000300177308 */ /* 0x0009e20000000800 */
[-CC-:B------:R-:W-:Y:S02]  /*239d0*/  FFMA.FTZ R186, R186, R0.reuse, -R10.reuse ;  /* 0x00000000baba7223 */ /* 0x180fe4000001080a */
[-CC-:B------:R-:W-:Y:S02]  /*239e0*/  FFMA.FTZ R76, R192, R0.reuse, -R10.reuse ;  /* 0x00000000c04c7223 */ /* 0x180fe4000001080a */
[-CC-:B------:R-:W-:Y:S02]  /*239f0*/  FFMA.FTZ R78, R189, R0.reuse, -R10.reuse ;  /* 0x00000000bd4e7223 */ /* 0x180fe4000001080a */
[-CC-:B------:R-:W-:Y:S02]  /*23a00*/  FFMA.FTZ R97, R187, R0.reuse, -R10.reuse ;  /* 0x00000000bb617223 */ /* 0x180fe4000001080a */
[-CC-:B------:R-:W-:Y:S01]  /*23a10*/  FFMA.FTZ R126, R104, R0.reuse, -R10.reuse ;  /* 0x00000000687e7223 */ /* 0x180fe2000001080a */
[----:B------:R-:W-:Y:S01]  /*23a20*/  MUFU.EX2 R189, R235 ;  /* 0x000000eb00bd7308 */ /* 0x000fe20000000800 */
[-CC-:B------:R-:W-:Y:S02]  /*23a30*/  FFMA.FTZ R192, R125, R0.reuse, -R10.reuse ;  /* 0x000000007dc07223 */ /* 0x180fe4000001080a */
[--C-:B------:R-:W-:Y:S01]  /*23a40*/  FFMA.FTZ R115, R77, R0, -R10.reuse ;  /* 0x000000004d737223 */ /* 0x100fe2000001080a */
[----:B-1----:R-:W-:Y:S01]  /*23a50*/  F2FP.BF16.PACK_AB R118, R5, R8 ;  /* 0x000000080576723e */ /* 0x002fe200000010ff */
[-CC-:B------:R-:W-:Y:S02]  /*23a60*/  FFMA.FTZ R93, R190, R0.reuse, -R10.reuse ;  /* 0x00000000be5d7223 */ /* 0x180fe4000001080a */
[-CC-:B------:R-:W-:Y:S02]  /*23a70*/  FFMA.FTZ R190, R120, R0.reuse, -R10.reuse ;  /* 0x0000000078be7223 */ /* 0x180fe4000001080a */
[-CC-:B------:R-:W-:Y:S01]  /*23a80*/  FFMA.FTZ R106, R188, R0.reuse, -R10.reuse ;  /* 0x00000000bc6a7223 */ /* 0x180fe2000001080a */
[----:B------:R-:W-:Y:S01]  /*23a90*/  MUFU.EX2 R77, R199 ;  /* 0x000000c7004d7308 */ /* 0x000fe20000000800 */
[-CC-:B------:R-:W-:Y:S02]  /*23aa0*/  FFMA.FTZ R188, R109, R0.reuse, -R10.reuse ;  /* 0x000000006dbc7223 */ /* 0x180fe4000001080a */
[-CC-:B------:R-:W-:Y:S02]  /*23ab0*/  FFMA.FTZ R116, R88, R0.reuse, -R10.reuse ;  /* 0x0000000058747223 */ /* 0x180fe4000001080a */
[-CC-:B----4-:R-:W-:Y:S02]  /*23ac0*/  FFMA.FTZ R3, R19, R0.reuse, -R10.reuse ;  /* 0x0000000013037223 */ /* 0x190fe4000001080a */
[-CC-:B------:R-:W-:Y:S03]  /*23ad0*/  FFMA.FTZ R123, R47, R0.reuse, -R10.reuse ;  /* 0x000000002f7b7223 */ /* 0x180fe6000001080a */
[----:B------:R1:W-:Y:S10]  /*23ae0*/  MUFU.EX2 R22, R3 ;  /* 0x0000000300167308 */ /* 0x0003f40000000800 */
[----:B------:R-:W-:Y:S10]  /*23af0*/  MUFU.EX2 R93, R93 ;  /* 0x0000005d005d7308 */ /* 0x000ff40000000800 */
[----:B------:R-:W-:Y:S01]  /*23b00*/  MUFU.EX2 R78, R78 ;  /* 0x0000004e004e7308 */ /* 0x000fe20000000800 */
[-CC-:B-1----:R-:W-:Y:S09]  /*23b10*/  FFMA.FTZ R3, R12, R0.reuse, -R10.reuse ;  /* 0x000000000c037223 */ /* 0x182ff2000001080a */
[----:B------:R1:W-:Y:S10]  /*23b20*/  MUFU.EX2 R12, R41 ;  /* 0x00000029000c7308 */ /* 0x0003f40000000800 */
[----:B------:R4:W-:Y:S10]  /*23b30*/  MUFU.EX2 R27, R3 ;  /* 0x00000003001b7308 */ /* 0x0009f40000000800 */
[----:B------:R-:W-:Y:S01]  /*23b40*/  MUFU.EX2 R106, R106 ;  /* 0x0000006a006a7308 */ /* 0x000fe20000000800 */
[----:B-1----:R-:W3:Y:S09]  /*23b50*/  LDL R41, [R1+0x2d8] ;  /* 0x0002d80001297983 */ /* 0x002ef20000100800 */
[----:B------:R-:W-:Y:S01]  /*23b60*/  MUFU.EX2 R187, R216 ;  /* 0x000000d800bb7308 */ /* 0x000fe20000000800 */
[-CC-:B----4-:R-:W-:Y:S02]  /*23b70*/  FFMA.FTZ R3, R34, R0.reuse, -R10.reuse ;  /* 0x0000000022037223 */ /* 0x190fe4000001080a */
[----:B------:R-:W4:Y:S07]  /*23b80*/  LDL R34, [R1+0x2c0] ;  /* 0x0002c00001227983 */ /* 0x000f2e0000100800 */
[----:B------:R1:W-:Y:S10]  /*23b90*/  MUFU.EX2 R51, R3 ;  /* 0x0000000300337308 */ /* 0x0003f40000000800 */
[----:B------:R-:W-:Y:S10]  /*23ba0*/  MUFU.EX2 R192, R192 ;  /* 0x000000c000c07308 */ /* 0x000ff40000000800 */
[----:B------:R-:W-:Y:S01]  /*23bb0*/  MUFU.EX2 R188, R188 ;  /* 0x000000bc00bc7308 */ /* 0x000fe20000000800 */
[-CC-:B-1----:R-:W-:Y:S09]  /*23bc0*/  FFMA.FTZ R3, R168, R0.reuse, -R10.reuse ;  /* 0x00000000a8037223 */ /* 0x182ff2000001080a */
[----:B------:R1:W-:Y:S02]  /*23bd0*/  MUFU.EX2 R28, R3 ;  /* 0x00000003001c7308 */ /* 0x0003e40000000800 */
[----:B-1----:R-:W-:Y:S08]  /*23be0*/  FFMA.FTZ R3, R170, R0, -R10 ;  /* 0x00000000aa037223 */ /* 0x002ff0000001080a */
[----:B------:R-:W-:Y:S10]  /*23bf0*/  MUFU.EX2 R46, R3 ;  /* 0x00000003002e7308 */ /* 0x000ff40000000800 */
[----:B------:R1:W2:Y:S02]  /*23c00*/  MUFU.EX2 R3, R2 ;  /* 0x0000000200037308 */ /* 0x0002a40000000800 */
[----:B-1----:R-:W-:Y:S02]  /*23c10*/  FMUL.FTZ R2, R0, R4 ;  /* 0x0000000400027220 */ /* 0x002fe40000410000 */
[----:B--2---:R-:W-:Y:S02]  /*23c20*/  FFMA.FTZ R4, R3, R67, R23 ;  /* 0x0000004303047223 */ /* 0x004fe40000010017 */
[----:B------:R1:W2:Y:S02]  /*23c30*/  LDL.S16 R67, [R1+0x1bc] ;  /* 0x0001bc0001437983 */ /* 0x0002a40000100600 */
[C---:B------:R-:W-:Y:S01]  /*23c40*/  FADD.FTZ R20, R22.reuse, R4 ;  /* 0x0000000416147221 */ /* 0x040fe20000010000 */
[----:B------:R-:W-:Y:S01]  /*23c50*/  F2FP.BF16.PACK_AB R4, R22, R23 ;  /* 0x000000171604723e */ /* 0x000fe200000010ff */
[----:B------:R-:W-:Y:S01]  /*23c60*/  FADD.FTZ R22, R16, R31 ;  /* 0x0000001f10167221 */ /* 0x000fe20000010000 */
[----:B------:R-:W1:Y:S01]  /*23c70*/  MUFU.EX2 R2, R2 ;  /* 0x0000000200027308 */ /* 0x000e620000000800 */
[----:B------:R1:W2:Y:S01]  /*23c80*/  LDL.S16 R31, [R1+0x1b8] ;  /* 0x0001b800011f7983 */ /* 0x0002a20000100600 */
[C---:B------:R-:W-:Y:S01]  /*23c90*/  PRMT R44, R4.reuse, 0x7632, R44 ;  /* 0x00007632042c7816 */ /* 0x040fe2000000002c */
[C---:B------:R-:W-:Y:S01]  /*23ca0*/  FADD.FTZ R22, R59.reuse, R22 ;  /* 0x000000163b167221 */ /* 0x040fe20000010000 */
[----:B------:R-:W-:Y:S01]  /*23cb0*/  F2FP.BF16.PACK_AB R59, R59, R16 ;  /* 0x000000103b3b723e */ /* 0x000fe200000010ff */
[----:B------:R-:W-:Y:S01]  /*23cc0*/  FADD.FTZ R16, R27, R20 ;  /* 0x000000141b107221 */ /* 0x000fe20000010000 */
[----:B------:R-:W-:Y:S04]  /*23cd0*/  PRMT R90, R4, 0x5410, R44 ;  /* 0x00005410045a7816 */ /* 0x000fe8000000002c */
[----:B------:R-:W-:Y:S01]  /*23ce0*/  MUFU.EX2 R23, R72 ;  /* 0x0000004800177308 */ /* 0x000fe20000000800 */
[----:B-1----:R-:W-:Y:S02]  /*23cf0*/  FFMA.FTZ R19, R2, R66, R24 ;  /* 0x0000004202137223 */ /* 0x002fe40000010018 */
[----:B------:R1:W2:Y:S02]  /*23d00*/  LDL.S16 R66, [R1+0x1d4] ;  /* 0x0001d40001427983 */ /* 0x0002a40000100600 */
[C---:B------:R-:W-:Y:S01]  /*23d10*/  FADD.FTZ R19, R57.reuse, R19 ;  /* 0x0000001339137221 */ /* 0x040fe20000010000 */
[----:B------:R-:W-:Y:S04]  /*23d20*/  F2FP.BF16.PACK_AB R57, R57, R24 ;  /* 0x000000183939723e */ /* 0x000fe800000010ff */
[----:B------:R-:W1:Y:S01]  /*23d30*/  MUFU.EX2 R24, R58 ;  /* 0x0000003a00187308 */ /* 0x000e620000000800 */
[----:B------:R-:W-:Y:S01]  /*23d40*/  FADD.FTZ R14, R26, R19 ;  /* 0x000000131a0e7221 */ /* 0x000fe20000010000 */
[----:B------:R-:W-:Y:S01]  /*23d50*/  PRMT R55, R57, 0x7632, R55 ;  /* 0x0000763239377816 */ /* 0x000fe20000000037 */
[C---:B------:R-:W-:Y:S01]  /*23d60*/  FADD.FTZ R19, R51.reuse, R16 ;  /* 0x0000001033137221 */ /* 0x040fe20000010000 */
[----:B------:R-:W-:Y:S01]  /*23d70*/  F2FP.BF16.PACK_AB R51, R51, R27 ;  /* 0x0000001b3333723e */ /* 0x000fe200000010ff */
[----:B------:R-:W-:Y:S01]  /*23d80*/  FADD.FTZ R16, R15, R22 ;  /* 0x000000160f107221 */ /* 0x000fe20000010000 */
[----:B------:R-:W-:Y:S01]  /*23d90*/  PRMT R92, R57, 0x5410, R55 ;  /* 0x00005410395c7816 */ /* 0x000fe20000000037 */
[----:B------:R-:W-:Y:S01]  /*23da0*/  FADD.FTZ R14, R25, R14 ;  /* 0x0000000e190e7221 */ /* 0x000fe20000010000 */
[C---:B------:R-:W-:Y:S01]  /*23db0*/  PRMT R45, R51.reuse, 0x7632, R45 ;  /* 0x00007632332d7816 */ /* 0x040fe2000000002d */
[C---:B------:R-:W-:Y:S01]  /*23dc0*/  FADD.FTZ R20, R40.reuse, R16 ;  /* 0x0000001028147221 */ /* 0x040fe20000010000 */
[----:B------:R-:W-:Y:S01]  /*23dd0*/  F2FP.BF16.PACK_AB R40, R40, R15 ;  /* 0x0000000f2828723e */ /* 0x000fe200000010ff */
[----:B------:R-:W-:Y:S01]  /*23de0*/  FADD.FTZ R15, R28, R19 ;  /* 0x000000131c0f7221 */ /* 0x000fe20000010000 */
[----:B------:R-:W-:Y:S01]  /*23df0*/  PRMT R83, R51, 0x5410, R45 ;  /* 0x0000541033537816 */ /* 0x000fe2000000002d */
[----:B------:R-:W-:Y:S01]  /*23e00*/  FADD.FTZ R16, R13, R21 ;  /* 0x000000150d107221 */ /* 0x000fe20000010000 */
[----:B------:R1:W-:Y:S01]  /*23e10*/  MUFU.EX2 R22, R62 ;  /* 0x0000003e00167308 */ /* 0x0003e20000000800 */
[C---:B------:R-:W-:Y:S01]  /*23e20*/  FADD.FTZ R26, R46.reuse, R15 ;  /* 0x0000000f2e1a7221 */ /* 0x040fe20000010000 */
[----:B------:R-:W-:Y:S01]  /*23e30*/  F2FP.BF16.PACK_AB R46, R46, R28 ;  /* 0x0000001c2e2e723e */ /* 0x000fe200000010ff */
[----:B------:R-:W-:Y:S02]  /*23e40*/  FADD.FTZ R15, R18, R20 ;  /* 0x00000014120f7221 */ /* 0x000fe40000010000 */
[C---:B------:R-:W-:Y:S01]  /*23e50*/  FADD.FTZ R16, R54.reuse, R16 ;  /* 0x0000001036107221 */ /* 0x040fe20000010000 */
[----:B------:R-:W-:Y:S01]  /*23e60*/  F2FP.BF16.PACK_AB R54, R54, R13 ;  /* 0x0000000d3636723e */ /* 0x000fe200000010ff */
[----:B------:R-:W-:Y:S02]  /*23e70*/  FADD.FTZ R14, R29, R14 ;  /* 0x0000000e1d0e7221 */ /* 0x000fe40000010000 */
[C---:B------:R-:W-:Y:S01]  /*23e80*/  FADD.FTZ R15, R50.reuse, R15 ;  /* 0x0000000f320f7221 */ /* 0x040fe20000010000 */
[----:B------:R-:W-:Y:S01]  /*23e90*/  F2FP.BF16.PACK_AB R50, R50, R18 ;  /* 0x000000123232723e */ /* 0x000fe200000010ff */
[----:B------:R-:W-:Y:S01]  /*23ea0*/  FADD.FTZ R13, R17, R16 ;  /* 0x00000010110d7221 */ /* 0x000fe20000010000 */
[----:B-1----:R-:W-:Y:S01]  /*23eb0*/  F2FP.BF16.PACK_AB R119, R23, R24 ;  /* 0x000000181777723e */ /* 0x002fe200000010ff */
[C---:B------:R-:W-:Y:S01]  /*23ec0*/  FADD.FTZ R14, R48.reuse, R14 ;  /* 0x0000000e300e7221 */ /* 0x040fe20000010000 */
[----:B------:R-:W-:Y:S01]  /*23ed0*/  PRMT R58, R59, 0x7632, R58 ;  /* 0x000076323b3a7816 */ /* 0x000fe2000000003a */
[----:B------:R-:W-:Y:S01]  /*23ee0*/  FADD.FTZ R15, R11, R15 ;  /* 0x0000000f0b0f7221 */ /* 0x000fe20000010000 */
[----:B------:R-:W-:Y:S01]  /*23ef0*/  F2FP.BF16.PACK_AB R48, R48, R29 ;  /* 0x0000001d3030723e */ /* 0x000fe200000010ff */
[----:B------:R-:W-:Y:S01]  /*23f00*/  FADD.FTZ R98, R52, R13 ;  /* 0x0000000d34627221 */ /* 0x000fe20000010000 */
[----:B------:R-:W-:Y:S01]  /*23f10*/  LOP3.LUT R13, R215, R203, RZ, 0x3c, !PT ;  /* 0x000000cbd70d7212 */ /* 0x000fe200078e3cff */
[----:B------:R-:W-:Y:S01]  /*23f20*/  FADD.FTZ R14, R30, R14 ;  /* 0x0000000e1e0e7221 */ /* 0x000fe20000010000 */
[----:B------:R-:W-:Y:S01]  /*23f30*/  F2FP.BF16.PACK_AB R52, R52, R17 ;  /* 0x000000113434723e */ /* 0x000fe200000010ff */
[C---:B------:R-:W-:Y:S01]  /*23f40*/  FADD.FTZ R15, R56.reuse, R15 ;  /* 0x0000000f380f7221 */ /* 0x040fe20000010000 */
[----:B------:R-:W-:Y:S01]  /*23f50*/  F2FP.BF16.PACK_AB R56, R56, R11 ;  /* 0x0000000b3838723e */ /* 0x000fe200000010ff */
[----:B------:R-:W-:Y:S01]  /*23f60*/  MUFU.EX2 R21, R64 ;  /* 0x0000004000157308 */ /* 0x000fe20000000800 */
[----:B------:R-:W-:Y:S01]  /*23f70*/  PRMT R62, R63, 0x7632, R62 ;  /* 0x000076323f3e7816 */ /* 0x000fe2000000003e */
[C---:B------:R-:W-:Y:S01]  /*23f80*/  FADD.FTZ R14, R60.reuse, R14 ;  /* 0x0000000e3c0e7221 */ /* 0x040fe20000010000 */
[----:B------:R-:W-:Y:S02]  /*23f90*/  F2FP.BF16.PACK_AB R60, R60, R30 ;  /* 0x0000001e3c3c723e */ /* 0x000fe400000010ff */
[----:B------:R-:W-:Y:S01]  /*23fa0*/  PRMT R84, R59, 0x5410, R58 ;  /* 0x000054103b547816 */ /* 0x000fe2000000003a */
[----:B------:R-:W-:Y:S01]  /*23fb0*/  FADD.FTZ R11, R32, R14 ;  /* 0x0000000e200b7221 */ /* 0x000fe20000010000 */
[----:B------:R-:W-:Y:S03]  /*23fc0*/  PRMT R82, R63, 0x5410, R62 ;  /* 0x000054103f527816 */ /* 0x000fe6000000003e */
[----:B------:R-:W1:Y:S01]  /*23fd0*/  MUFU.EX2 R20, R65 ;  /* 0x0000004100147308 */ /* 0x000e620000000800 */
[C---:B------:R-:W-:Y:S01]  /*23fe0*/  FADD.FTZ R11, R61.reuse, R11 ;  /* 0x0000000b3d0b7221 */ /* 0x040fe20000010000 */
[----:B------:R-:W-:Y:S02]  /*23ff0*/  F2FP.BF16.PACK_AB R61, R61, R32 ;  /* 0x000000203d3d723e */ /* 0x000fe400000010ff */
[----:B-1----:R-:W-:Y:S01]  /*24000*/  F2FP.BF16.PACK_AB R128, R20, R21 ;  /* 0x000000151480723e */ /* 0x002fe200000010ff */
[----:B---3--:R-:W-:Y:S05]  /*24010*/  IMAD.WIDE.U32 R212, R41, -0x2daee0ad, RZ ;  /* 0xd2511f5329d47825 */ /* 0x008fea00078e00ff */
[----:B------:R-:W1:Y:S01]  /*24020*/  MUFU.EX2 R41, R191 ;  /* 0x000000bf00297308 */ /* 0x000e620000000800 */
[----:B------:R-:W-:Y:S01]  /*24030*/  LOP3.LUT R17, R13, R213, RZ, 0x3c, !PT ;  /* 0x000000d50d117212 */ /* 0x000fe200078e3cff */
[----:B------:R-:W-:Y:S04]  /*24040*/  FADD.FTZ R13, R8, R15 ;  /* 0x0000000f080d7221 */ /* 0x000fe80000010000 */
[----:B------:R-:W-:Y:S01]  /*24050*/  IMAD.WIDE.U32 R14, R17, -0x326172a9, RZ ;  /* 0xcd9e8d57110e7825 */ /* 0x000fe200078e00ff */
[----:B----4-:R-:W-:Y:S03]  /*24060*/  LOP3.LUT R16, R34, R211, RZ, 0x3c, !PT ;  /* 0x000000d322107212 */ /* 0x010fe600078e3cff */
[----:B------:R-:W-:Y:S02]  /*24070*/  FADD.FTZ R13, R5, R13 ;  /* 0x0000000d050d7221 */ /* 0x000fe40000010000 */
[----:B------:R-:W-:Y:S02]  /*24080*/  FADD.FTZ R5, R33, R11 ;  /* 0x0000000b21057221 */ /* 0x000fe40000010000 */
[----:B------:R-:W-:Y:S04]  /*24090*/  IMAD.WIDE.U32 R182, R16, -0x2daee0ad, RZ ;  /* 0xd2511f5310b67825 */ /* 0x000fe800078e00ff */
[----:B------:R-:W-:Y:S01]  /*240a0*/  FADD.FTZ R8, R12, R13 ;  /* 0x0000000d0c087221 */ /* 0x000fe20000010000 */
[----:B------:R-:W-:Y:S01]  /*240b0*/  LOP3.LUT R16, R183, R49, R212, 0x96, !PT ;  /* 0x00000031b7107212 */ /* 0x000fe200078e96d4 */
[----:B------:R-:W-:Y:S01]  /*240c0*/  FADD.FTZ R5, R70, R5 ;  /* 0x0000000546057221 */ /* 0x000fe20000010000 */
[----:B------:R-:W-:Y:S01]  /*240d0*/  LOP3.LUT R13, R15, R232, R210, 0x96, !PT ;  /* 0x000000e80f0d7212 */ /* 0x000fe200078e96d2 */
[C---:B------:R-:W-:Y:S01]  /*240e0*/  FADD.FTZ R11, R75.reuse, R8 ;  /* 0x000000084b0b7221 */ /* 0x040fe20000010000 */
[----:B------:R-:W-:Y:S01]  /*240f0*/  F2FP.BF16.PACK_AB R75, R75, R12 ;  /* 0x0000000c4b4b723e */ /* 0x000fe200000010ff */
[----:B------:R-:W-:Y:S01]  /*24100*/  IMAD.WIDE.U32 R178, R16, -0x326172a9, RZ ;  /* 0xcd9e8d5710b27825 */ /* 0x000fe200078e00ff */
[----:B------:R-:W-:Y:S03]  /*24110*/  F2FP.BF16.PACK_AB R70, R70, R33 ;  /* 0x000000214646723e */ /* 0x000fe600000010ff */
[----:B------:R-:W-:Y:S01]  /*24120*/  IMAD.WIDE.U32 R12, R13, -0x2daee0ad, RZ ;  /* 0xd2511f530d0c7825 */ /* 0x000fe200078e00ff */
[----:B------:R-:W-:Y:S03]  /*24130*/  LOP3.LUT R18, R179, R233, R14, 0x96, !PT ;  /* 0x000000e9b3127212 */ /* 0x000fe600078e960e */
[----:B------:R-:W-:Y:S01]  /*24140*/  FADD.FTZ R5, R24, R5 ;  /* 0x0000000518057221 */ /* 0x000fe20000010000 */
[----:B------:R-:W-:Y:S01]  /*24150*/  LOP3.LUT R16, R13, R234, R182, 0x96, !PT ;  /* 0x000000ea0d107212 */ /* 0x000fe200078e96b6 */
[----:B------:R-:W-:Y:S04]  /*24160*/  IMAD.WIDE.U32 R18, R18, -0x2daee0ad, RZ ;  /* 0xd2511f5312127825 */ /* 0x000fe800078e00ff */
[----:B------:R-:W-:Y:S01]  /*24170*/  IMAD.WIDE.U32 R16, R16, -0x326172a9, RZ ;  /* 0xcd9e8d5710107825 */ /* 0x000fe200078e00ff */
[----:B------:R-:W-:Y:S03]  /*24180*/  LOP3.LUT R19, R19, R241, R12, 0x96, !PT ;  /* 0x000000f113137212 */ /* 0x000fe600078e960c */
[----:B------:R-:W-:Y:S01]  /*24190*/  FADD.FTZ R8, R23, R5 ;  /* 0x0000000517087221 */ /* 0x000fe20000010000 */
[----:B------:R-:W-:Y:S01]  /*241a0*/  LOP3.LUT R12, R17, R231, R178, 0x96, !PT ;  /* 0x000000e7110c7212 */ /* 0x000fe200078e96b2 */
[----:B------:R-:W-:Y:S04]  /*241b0*/  FADD.FTZ R5, R21, R11 ;  /* 0x0000000b15057221 */ /* 0x000fe80000010000 */
[----:B------:R-:W-:Y:S04]  /*241c0*/  IMAD.WIDE.U32 R12, R12, -0x2daee0ad, RZ ;  /* 0xd2511f530c0c7825 */ /* 0x000fe800078e00ff */
[----:B------:R-:W-:Y:S01]  /*241d0*/  FADD.FTZ R25, R20, R5 ;  /* 0x0000000514197221 */ /* 0x000fe20000010000 */
[----:B------:R-:W-:Y:S01]  /*241e0*/  LOP3.LUT R17, R13, R239, R18, 0x96, !PT ;  /* 0x000000ef0d117212 */ /* 0x000fe200078e9612 */
[----:B------:R-:W-:Y:S04]  /*241f0*/  IMAD.WIDE.U32 R18, R19, -0x326172a9, RZ ;  /* 0xcd9e8d5713127825 */ /* 0x000fe800078e00ff */
[----:B------:R-:W-:Y:S01]  /*24200*/  FADD.FTZ R5, R22, R8 ;  /* 0x0000000816057221 */ /* 0x000fe20000010000 */
[----:B------:R-:W-:Y:S01]  /*24210*/  LOP3.LUT R20, R19, R240, R16, 0x96, !PT ;  /* 0x000000f013147212 */ /* 0x000fe200078e9610 */
[----:B------:R-:W-:Y:S04]  /*24220*/  IMAD.WIDE.U32 R16, R17, -0x326172a9, RZ ;  /* 0xcd9e8d5711107825 */ /* 0x000fe800078e00ff */
[----:B------:R-:W-:Y:S01]  /*24230*/  IMAD.WIDE.U32 R20, R20, -0x2daee0ad, RZ ;  /* 0xd2511f5314147825 */ /* 0x000fe200078e00ff */
[----:B------:R-:W-:Y:S03]  /*24240*/  LOP3.LUT R18, R17, R238, R18, 0x96, !PT ;  /* 0x000000ee11127212 */ /* 0x000fe600078e9612 */
[----:B-1----:R-:W-:Y:S01]  /*24250*/  FADD.FTZ R23, R41, R5 ;  /* 0x0000000529177221 */ /* 0x002fe20000010000 */
[----:B------:R-:W-:Y:S02]  /*24260*/  LOP3.LUT R12, R21, R236, R12, 0x96, !PT ;  /* 0x000000ec150c7212 */ /* 0x000fe400078e960c */
[----:B------:R-:W-:Y:S03]  /*24270*/  F2FP.BF16.PACK_AB R41, R41, R22 ;  /* 0x000000162929723e */ /* 0x000fe600000010ff */
[----:B------:R-:W-:Y:S05]  /*24280*/  IMAD.WIDE.U32 R12, R12, -0x326172a9, RZ ;  /* 0xcd9e8d570c0c7825 */ /* 0x000fea00078e00ff */
[----:B------:R-:W-:Y:S02]  /*24290*/  LOP3.LUT R8, R13, R242, R16, 0x96, !PT ;  /* 0x000000f20d087212 */ /* 0x000fe400078e9610 */
[----:B------:R-:W-:Y:S02]  /*242a0*/  LOP3.LUT R21, R12, 0xff, RZ, 0xc0, !PT ;  /* 0x000000ff0c157812 */ /* 0x000fe400078ec0ff */
[C---:B------:R-:W-:Y:S02]  /*242b0*/  LOP3.LUT R5, R8.reuse, 0xff, RZ, 0xc0, !PT ;  /* 0x000000ff08057812 */ /* 0x040fe400078ec0ff */
[--C-:B------:R-:W-:Y:S02]  /*242c0*/  SHF.R.U32.HI R11, RZ, 0x10, R8.reuse ;  /* 0x00000010ff0b7819 */ /* 0x100fe40000011608 */
[----:B------:R-:W-:Y:S02]  /*242d0*/  ISETP.GE.U32.AND P4, PT, R217, R5, PT ;  /* 0x00000005d900720c */ /* 0x000fe40003f86070 */
[----:B------:R-:W-:Y:S02]  /*242e0*/  LOP3.LUT R5, R8, 0xffff, RZ, 0xc0, !PT ;  /* 0x0000ffff08057812 */ /* 0x000fe400078ec0ff */
[----:B------:R-:W-:Y:S02]  /*242f0*/  LOP3.LUT R11, R11, 0xff, RZ, 0xc0, !PT ;  /* 0x000000ff0b0b7812 */ /* 0x000fe400078ec0ff */
[----:B------:R-:W-:Y:S02]  /*24300*/  SHF.R.U32.HI R5, RZ, 0x8, R5 ;  /* 0x00000008ff057819 */ /* 0x000fe40000011605 */
[----:B------:R-:W-:Y:S02]  /*24310*/  ISETP.GE.U32.AND P2, PT, R217, R11, PT ;  /* 0x0000000bd900720c */ /* 0x000fe40003f46070 */
[----:B------:R-:W-:Y:S02]  /*24320*/  LOP3.LUT R5, R5, 0xffff, RZ, 0xc0, !PT ;  /* 0x0000ffff05057812 */ /* 0x000fe400078ec0ff */
[----:B------:R-:W-:Y:S01]  /*24330*/  SHF.R.U32.HI R8, RZ, 0x18, R8 ;  /* 0x00000018ff087819 */ /* 0x000fe20000011608 */
[----:B------:R-:W-:Y:S01]  /*24340*/  @!P4 HFMA2.BF16_V2 R71, -RZ.H0_H0, RZ.H0_H0, -R7.H0_H0 ;  /* 0x200000ffff47c231 */ /* 0x000fe20000340907 */
[----:B------:R-:W-:Y:S02]  /*24350*/  ISETP.GE.U32.AND P3, PT, R217, R5, PT ;  /* 0x00000005d900720c */ /* 0x000fe40003f66070 */
[----:B------:R-:W-:Y:S02]  /*24360*/  PRMT R5, R7, 0x7632, R5 ;  /* 0x0000763207057816 */ /* 0x000fe40000000005 */
[----:B------:R-:W-:Y:S01]  /*24370*/  ISETP.GE.U32.AND P1, PT, R217, R8, PT ;  /* 0x00000008d900720c */ /* 0x000fe20003f26070 */
[----:B------:R-:W-:Y:S01]  /*24380*/  @!P4 STL.S16 [R1+0x1dc], R71 ;  /* 0x0001dc470100c387 */ /* 0x000fe20000100600 */
[----:B------:R-:W-:Y:S01]  /*24390*/  PRMT R8, R9, 0x7632, R8 ;  /* 0x0000763209087816 */ /* 0x000fe20000000008 */
[----:B--2---:R-:W-:Y:S01]  /*243a0*/  @!P2 HFMA2.BF16_V2 R67, -RZ.H0_H0, RZ.H0_H0, -R9.H0_H0 ;  /* 0x200000ffff43a231 */ /* 0x004fe20000340909 */
[----:B------:R-:W-:Y:S01]  /*243b0*/  LOP3.LUT R11, R12, 0xffff, RZ, 0xc0, !PT ;  /* 0x0000ffff0c0b7812 */ /* 0x000fe200078ec0ff */
[----:B------:R1:W2:Y:S01]  /*243c0*/  LDL.S16 R22, [R1+0x1f8] ;  /* 0x0001f80001167983 */ /* 0x0002a20000100600 */
[----:B------:R-:W-:Y:S02]  /*243d0*/  ISETP.GE.U32.AND P5, PT, R217, R21, PT ;  /* 0x00000015d900720c */ /* 0x000fe40003fa6070 */
[----:B------:R-:W-:Y:S01]  /*243e0*/  SHF.R.U32.HI R11, RZ, 0x8, R11 ;  /* 0x00000008ff0b7819 */ /* 0x000fe2000001160b */
[----:B------:R-:W-:Y:S01]  /*243f0*/  @!P3 HFMA2.BF16_V2 R43, -RZ.H0_H0, RZ.H0_H0, -R5.H0_H0 ;  /* 0x200000ffff2bb231 */ /* 0x000fe20000340905 */
[----:B------:R-:W-:Y:S02]  /*24400*/  PRMT R86, R7, 0x5410, R5 ;  /* 0x0000541007567816 */ /* 0x000fe40000000005 */
[----:B------:R-:W-:Y:S01]  /*24410*/  LOP3.LUT R19, R11, 0xffff, RZ, 0xc0, !PT ;  /* 0x0000ffff0b137812 */ /* 0x000fe200078ec0ff */
[----:B------:R-:W-:Y:S01]  /*24420*/  @!P1 HFMA2.BF16_V2 R31, -RZ.H0_H0, RZ.H0_H0, -R8.H0_H0 ;  /* 0x200000ffff1f9231 */ /* 0x000fe20000340908 */
[----:B------:R-:W-:Y:S01]  /*24430*/  PRMT R64, R43, 0x7610, R64 ;  /* 0x000076102b407816 */ /* 0x000fe20000000040 */
[----:B------:R3:W-:Y:S01]  /*24440*/  @!P3 STL.S16 [R1+0x1d8], R43 ;  /* 0x0001d82b0100b387 */ /* 0x0007e20000100600 */
[----:B------:R-:W-:Y:S02]  /*24450*/  ISETP.GE.U32.AND P0, PT, R217, R19, PT ;  /* 0x00000013d900720c */ /* 0x000fe40003f06070 */
[----:B------:R-:W-:Y:S01]  /*24460*/  PRMT R33, R31, 0x7610, R33 ;  /* 0x000076101f217816 */ /* 0x000fe20000000021 */
[----:B------:R1:W4:Y:S01]  /*24470*/  LDL.S16 R17, [R1+0x1f0] ;  /* 0x0001f00001117983 */ /* 0x0003220000100600 */
[----:B------:R-:W-:Y:S02]  /*24480*/  SHF.R.U32.HI R11, RZ, 0x10, R12 ;  /* 0x00000010ff0b7819 */ /* 0x000fe4000001160c */
[----:B------:R-:W-:Y:S02]  /*24490*/  @!P3 PRMT R5, R64, 0x5410, RZ ;  /* 0x000054104005b816 */ /* 0x000fe400000000ff */
[----:B------:R-:W-:Y:S02]  /*244a0*/  LOP3.LUT R24, R11, 0xff, RZ, 0xc0, !PT ;  /* 0x000000ff0b187812 */ /* 0x000fe400078ec0ff */
[----:B------:R-:W-:Y:S01]  /*244b0*/  PRMT R42, R67, 0x7610, R42 ;  /* 0x00007610432a7816 */ /* 0x000fe2000000002a */
[----:B------:R-:W-:Y:S01]  /*244c0*/  ST.E.U16 [R174.64+0x2], R5 ;  /* 0x00000205ae007985 */ /* 0x000fe2000c101504 */
[----:B------:R-:W-:Y:S02]  /*244d0*/  PRMT R87, R9, 0x5410, R8 ;  /* 0x0000541009577816 */ /* 0x000fe40000000008 */
[----:B------:R-:W-:Y:S02]  /*244e0*/  @!P2 PRMT R9, R42, 0x5410, RZ ;  /* 0x000054102a09a816 */ /* 0x000fe400000000ff */
[----:B------:R-:W-:Y:S02]  /*244f0*/  PRMT R65, R71, 0x7610, R65 ;  /* 0x0000761047417816 */ /* 0x000fe40000000041 */
[----:B------:R-:W-:Y:S01]  /*24500*/  @!P1 PRMT R8, R33, 0x5410, RZ ;  /* 0x0000541021089816 */ /* 0x000fe200000000ff */
[----:B------:R-:W-:Y:S01]  /*24510*/  @!P5 HFMA2.BF16_V2 R66, -RZ.H0_H0, RZ.H0_H0, -R59.H0_H0 ;  /* 0x200000ffff42d231 */ /* 0x000fe2000034093b */
[----:B------:R-:W-:Y:S04]  /*24520*/  @!P4 PRMT R7, R65, 0x5410, RZ ;  /* 0x000054104107c816 */ /* 0x000fe800000000ff */
[----:B------:R-:W-:Y:S01]  /*24530*/  PRMT R30, R66, 0x7610, R30 ;  /* 0x00007610421e7816 */ /* 0x000fe2000000001e */
[----:B---3--:R1:W3:Y:S04]  /*24540*/  LDL.S16 R43, [R1+0x1f4] ;  /* 0x0001f400012b7983 */ /* 0x0082e80000100600 */
[----:B------:R-:W-:Y:S04]  /*24550*/  @!P2 STL.S16 [R1+0x1bc], R67 ;  /* 0x0001bc430100a387 */ /* 0x000fe80000100600 */
[----:B------:R1:W-:Y:S04]  /*24560*/  @!P1 STL.S16 [R1+0x1b8], R31 ;  /* 0x0001b81f01009387 */ /* 0x0003e80000100600 */
[----:B------:R-:W4:Y:S04]  /*24570*/  LDL R16, [R1+0x2b4] ;  /* 0x0002b40001107983 */ /* 0x000f280000100800 */
[----:B------:R-:W-:Y:S04]  /*24580*/  ST.E.U16 [R174.64], R7 ;  /* 0x00000007ae007985 */ /* 0x000fe8000c101504 */
[----:B-1----:R-:W4:Y:S04]  /*24590*/  LDL R31, [R1+0x2b8] ;  /* 0x0002b800011f7983 */ /* 0x002f280000100800 */
[----:B------:R-:W-:Y:S01]  /*245a0*/  @!P5 STL.S16 [R1+0x1d4], R66 ;  /* 0x0001d4420100d387 */ /* 0x000fe20000100600 */
[C---:B------:R-:W-:Y:S01]  /*245b0*/  ISETP.GE.U32.AND P5, PT, R217.reuse, R24, PT ;  /* 0x00000018d900720c */ /* 0x040fe20003fa6070 */
[----:B--2---:R-:W-:Y:S05]  /*245c0*/  @!P0 HFMA2.BF16_V2 R22, -RZ.H0_H0, RZ.H0_H0, -R58.H0_H0 ;  /* 0x200000ffff168231 */ /* 0x004fea000034093a */
[----:B------:R-:W-:Y:S01]  /*245d0*/  PRMT R27, R22, 0x7610, R27 ;  /* 0x00007610161b7816 */ /* 0x000fe2000000001b */
[----:B------:R1:W-:Y:S02]  /*245e0*/  @!P0 STL.S16 [R1+0x1f8], R22 ;  /* 0x0001f81601008387 */ /* 0x0003e40000100600 */
[----:B-1----:R-:W-:Y:S01]  /*245f0*/  SHF.R.U32.HI R22, RZ, 0x18, R12 ;  /* 0x00000018ff167819 */ /* 0x002fe2000001160c */
[----:B------:R-:W-:Y:S03]  /*24600*/  IMAD.WIDE.U32 R12, R18, -0x2daee0ad, RZ ;  /* 0xd2511f53120c7825 */ /* 0x000fe600078e00ff */
[----:B------:R-:W-:Y:S01]  /*24610*/  ISETP.GE.U32.AND P0, PT, R217, R22, PT ;  /* 0x00000016d900720c */ /* 0x000fe20003f06070 */
[----:B---3--:R-:W-:Y:S01]  /*24620*/  @!P5 HFMA2.BF16_V2 R43, -RZ.H0_H0, RZ.H0_H0, -R63.H0_H0 ;  /* 0x200000ffff2bd231 */ /* 0x008fe2000034093f */
[C---:B------:R-:W-:Y:S02]  /*24630*/  LOP3.LUT R85, R12.reuse, 0xff, RZ, 0xc0, !PT ;  /* 0x000000ff0c557812 */ /* 0x040fe400078ec0ff */
[----:B------:R-:W-:Y:S02]  /*24640*/  LOP3.LUT R18, R12, 0xffff, RZ, 0xc0, !PT ;  /* 0x0000ffff0c127812 */ /* 0x000fe400078ec0ff */
[----:B------:R-:W-:Y:S01]  /*24650*/  PRMT R29, R43, 0x7610, R29 ;  /* 0x000076102b1d7816 */ /* 0x000fe2000000001d */
[----:B------:R1:W-:Y:S01]  /*24660*/  @!P5 STL.S16 [R1+0x1f4], R43 ;  /* 0x0001f42b0100d387 */ /* 0x0003e20000100600 */
[----:B------:R-:W-:Y:S02]  /*24670*/  SHF.R.U32.HI R100, RZ, 0x18, R12 ;  /* 0x00000018ff647819 */ /* 0x000fe4000001160c */
[----:B------:R-:W-:Y:S02]  /*24680*/  LOP3.LUT R11, R13, R237, R20, 0x96, !PT ;  /* 0x000000ed0d0b7212 */ /* 0x000fe400078e9614 */
[----:B------:R-:W-:Y:S01]  /*24690*/  SHF.R.U32.HI R7, RZ, 0x8, R18 ;  /* 0x00000008ff077819 */ /* 0x000fe20000011612 */
[----:B----4-:R-:W-:Y:S01]  /*246a0*/  @!P0 HFMA2.BF16_V2 R17, -RZ.H0_H0, RZ.H0_H0, -R62.H0_H0 ;  /* 0x200000ffff118231 */ /* 0x010fe2000034093e */
[--C-:B------:R-:W-:Y:S01]  /*246b0*/  SHF.R.U32.HI R5, RZ, 0x10, R11.reuse ;  /* 0x00000010ff057819 */ /* 0x100fe2000001160b */
[----:B------:R-:W-:Y:S01]  /*246c0*/  MUFU.EX2 R20, R196 ;  /* 0x000000c400147308 */ /* 0x000fe20000000800 */
[----:B------:R-:W-:Y:S02]  /*246d0*/  LOP3.LUT R67, R11, 0xff, RZ, 0xc0, !PT ;  /* 0x000000ff0b437812 */ /* 0x000fe400078ec0ff */
[----:B------:R-:W-:Y:S01]  /*246e0*/  PRMT R28, R17, 0x7610, R28 ;  /* 0x00007610111c7816 */ /* 0x000fe2000000001c */
[----:B------:R2:W-:Y:S01]  /*246f0*/  @!P0 STL.S16 [R1+0x1f0], R17 ;  /* 0x0001f01101008387 */ /* 0x0005e20000100600 */
[----:B------:R-:W-:Y:S02]  /*24700*/  LOP3.LUT R64, R5, 0xff, RZ, 0xc0, !PT ;  /* 0x000000ff05407812 */ /* 0x000fe400078ec0ff */
[----:B------:R-:W-:Y:S01]  /*24710*/  SHF.R.U32.HI R72, RZ, 0x18, R11 ;  /* 0x00000018ff487819 */ /* 0x000fe2000001160b */
[----:B------:R3:W4:Y:S01]  /*24720*/  LDL.S16 R33, [R1+0x26c] ;  /* 0x00026c0001217983 */ /* 0x0007220000100600 */
[----:B------:R-:W-:Y:S02]  /*24730*/  LOP3.LUT R11, R11, 0xffff, RZ, 0xc0, !PT ;  /* 0x0000ffff0b0b7812 */ /* 0x000fe400078ec0ff */
[----:B------:R-:W-:Y:S01]  /*24740*/  LOP3.LUT R91, R7, 0xffff, RZ, 0xc0, !PT ;  /* 0x0000ffff075b7812 */ /* 0x000fe200078ec0ff */
[----:B------:R3:W3:Y:S01]  /*24750*/  LDL.S16 R18, [R1+0x270] ;  /* 0x0002700001127983 */ /* 0x0006e20000100600 */
[----:B------:R-:W-:Y:S01]  /*24760*/  SHF.R.U32.HI R11, RZ, 0x8, R11 ;  /* 0x00000008ff0b7819 */ /* 0x000fe2000001160b */
[----:B-1----:R-:W1:Y:S01]  /*24770*/  MUFU.EX2 R43, R68 ;  /* 0x00000044002b7308 */ /* 0x002e620000000800 */
[----:B------:R-:W-:Y:S02]  /*24780*/  IADD3 R168, P0, R174, R31, RZ ;  /* 0x0000001faea87210 */ /* 0x000fe40007f1e0ff */
[----:B------:R-:W3:Y:S03]  /*24790*/  LDL R31, [R1+0x290] ;  /* 0x00029000011f7983 */ /* 0x000ee60000100800 */
[----:B------:R-:W-:Y:S01]  /*247a0*/  IMAD.X R169, R175, 0x1, R16, P0 ;  /* 0x00000001afa97824 */ /* 0x000fe200000e0610 */
[----:B--2---:R-:W-:Y:S04]  /*247b0*/  SHF.R.U32.HI R17, RZ, 0x10, R12 ;  /* 0x00000010ff117819 */ /* 0x004fe8000001160c */
[----:B------:R2:W-:Y:S01]  /*247c0*/  ST.E.U16 [R168.64+0x2], R8 ;  /* 0x00000208a8007985 */ /* 0x0005e2000c101504 */
[----:B------:R-:W2:Y:S01]  /*247d0*/  MUFU.EX2 R12, R69 ;  /* 0x00000045000c7308 */ /* 0x000ea20000000800 */
[----:B------:R-:W-:Y:S02]  /*247e0*/  LOP3.LUT R99, R17, 0xff, RZ, 0xc0, !PT ;  /* 0x000000ff11637812 */ /* 0x000fe400078ec0ff */
[----:B------:R3:W-:Y:S01]  /*247f0*/  ST.E.U16 [R168.64], R9 ;  /* 0x00000009a8007985 */ /* 0x0007e2000c101504 */
[----:B-1----:R-:W-:Y:S01]  /*24800*/  FADD.FTZ R13, R43, R25 ;  /* 0x000000192b0d7221 */ /* 0x002fe20000010000 */
[C---:B--2---:R-:W-:Y:S03]  /*24810*/  F2FP.BF16.PACK_AB R43, R12.reuse, R43 ;  /* 0x0000002b0c2b723e */ /* 0x044fe600000010ff */
[----:B------:R-:W-:Y:S01]  /*24820*/  FADD.FTZ R16, R12, R13 ;  /* 0x0000000d0c107221 */ /* 0x000fe20000010000 */
[----:B------:R-:W2:Y:S01]  /*24830*/  LDL.64 R68, [R1+0x298] ;  /* 0x0002980001447983 */ /* 0x000ea20000100a00 */
[----:B------:R-:W1:Y:S01]  /*24840*/  MUFU.EX2 R13, R74 ;  /* 0x0000004a000d7308 */ /* 0x000e620000000800 */
[----:B------:R-:W-:Y:S01]  /*24850*/  FADD.FTZ R12, R20, R23 ;  /* 0x00000017140c7221 */ /* 0x000fe20000010000 */
[C---:B-1----:R-:W-:Y:S03]  /*24860*/  F2FP.BF16.PACK_AB R191, R13.reuse, R20 ;  /* 0x000000140dbf723e */ /* 0x042fe600000010ff */
[----:B------:R-:W-:Y:S05]  /*24870*/  FADD.FTZ R20, R13, R12 ;  /* 0x0000000c0d147221 */ /* 0x000fea0000010000 */
[----:B------:R1:W1:Y:S01]  /*24880*/  MUFU.EX2 R13, R53 ;  /* 0x00000035000d7308 */ /* 0x0002620000000800 */
[-CC-:B------:R-:W-:Y:S02]  /*24890*/  FFMA.FTZ R74, R193, R0.reuse, -R10.reuse ;  /* 0x00000000c14a7223 */ /* 0x180fe4000001080a */
[-C--:B------:R-:W-:Y:S07]  /*248a0*/  FFMA.FTZ R193, R124, R0.reuse, -R10 ;  /* 0x000000007cc17223 */ /* 0x080fee000001080a */
[----:B------:R-:W1:Y:S10]  /*248b0*/  MUFU.EX2 R12, R81 ;  /* 0x00000051000c7308 */ /* 0x000e740000000800 */
[----:B------:R-:W-:Y:S01]  /*248c0*/  MUFU.EX2 R74, R74 ;  /* 0x0000004a004a7308 */ /* 0x000fe20000000800 */
[----:B-1----:R-:W-:Y:S01]  /*248d0*/  LOP3.LUT R53, R11, 0xffff, RZ, 0xc0, !PT ;  /* 0x0000ffff0b357812 */ /* 0x002fe200078ec0ff */
[----:B------:R-:W-:Y:S01]  /*248e0*/  FADD.FTZ R16, R13, R16 ;  /* 0x000000100d107221 */ /* 0x000fe20000010000 */
[----:B------:R1:W4:Y:S01]  /*248f0*/  LDL.S16 R11, [R1+0x278] ;  /* 0x00027800010b7983 */ /* 0x0003220000100600 */
[C---:B------:R-:W-:Y:S02]  /*24900*/  F2FP.BF16.PACK_AB R183, R12.reuse, R13 ;  /* 0x0000000d0cb7723e */ /* 0x040fe400000010ff */
[----:B------:R-:W-:Y:S02]  /*24910*/  FADD.FTZ R66, R12, R16 ;  /* 0x000000100c427221 */ /* 0x000fe40000010000 */
[-CC-:B------:R-:W-:Y:S02]  /*24920*/  FFMA.FTZ R12, R184, R0.reuse, -R10.reuse ;  /* 0x00000000b80c7223 */ /* 0x180fe4000001080a */
[-CC-:B------:R-:W-:Y:S02]  /*24930*/  FFMA.FTZ R184, R108, R0.reuse, -R10.reuse ;  /* 0x000000006cb87223 */ /* 0x180fe4000001080a */
[----:B------:R1:W1:Y:S02]  /*24940*/  MUFU.EX2 R42, R12 ;  /* 0x0000000c002a7308 */ /* 0x0002640000000800 */
[-CC-:B-1----:R-:W-:Y:S02]  /*24950*/  FFMA.FTZ R12, R185, R0.reuse, -R10.reuse ;  /* 0x00000000b90c7223 */ /* 0x182fe4000001080a */
[----:B------:R-:W-:Y:S06]  /*24960*/  FFMA.FTZ R185, R121, R0, -R10 ;  /* 0x0000000079b97223 */ /* 0x000fec000001080a */
[----:B------:R1:W1:Y:S10]  /*24970*/  MUFU.EX2 R13, R12 ;  /* 0x0000000c000d7308 */ /* 0x0002740000000800 */
[----:B------:R-:W-:Y:S01]  /*24980*/  MUFU.EX2 R185, R185 ;  /* 0x000000b900b97308 */ /* 0x000fe20000000800 */
[----:B-1----:R-:W-:Y:S01]  /*24990*/  FADD.FTZ R12, R42, R26 ;  /* 0x0000001a2a0c7221 */ /* 0x002fe20000010000 */
[C---:B------:R-:W-:Y:S03]  /*249a0*/  F2FP.BF16.PACK_AB R42, R13.reuse, R42 ;  /* 0x0000002a0d2a723e */ /* 0x040fe600000010ff */
[----:B------:R-:W-:Y:S02]  /*249b0*/  FADD.FTZ R73, R13, R12 ;  /* 0x0000000c0d497221 */ /* 0x000fe40000010000 */
[----:B---3--:R-:W-:Y:S02]  /*249c0*/  IMAD.WIDE.U32 R208, R31, -0x326172a9, RZ ;  /* 0xcd9e8d571fd07825 */ /* 0x008fe400078e00ff */
[----:B------:R1:W3:Y:S03]  /*249d0*/  LDL.S16 R31, [R1+0x274] ;  /* 0x00027400011f7983 */ /* 0x0002e60000100600 */
[----:B------:R-:W-:Y:S02]  /*249e0*/  LOP3.LUT R5, R34, R209, RZ, 0x3c, !PT ;  /* 0x000000d122057212 */ /* 0x000fe400078e3cff */
[----:B------:R-:W-:Y:S01]  /*249f0*/  LOP3.LUT R8, R15, R232, R208, 0x96, !PT ;  /* 0x000000e80f087212 */ /* 0x000fe200078e96d0 */
[----:B------:R-:W3:Y:S02]  /*24a00*/  LDL R34, [R1+0x294] ;  /* 0x0002940001227983 */ /* 0x000ee40000100800 */
[----:B------:R-:W-:Y:S04]  /*24a10*/  IMAD.WIDE.U32 R180, R5, -0x2daee0ad, RZ ;  /* 0xd2511f5305b47825 */ /* 0x000fe800078e00ff */
[----:B------:R-:W-:Y:S01]  /*24a20*/  IMAD.WIDE.U32 R8, R8, -0x2daee0ad, RZ ;  /* 0xd2511f5308087825 */ /* 0x000fe200078e00ff */
[----:B------:R-:W-:Y:S04]  /*24a30*/  LOP3.LUT R5, R181, R49, R212, 0x96, !PT ;  /* 0x00000031b5057212 */ /* 0x000fe800078e96d4 */
[----:B------:R-:W-:Y:S01]  /*24a40*/  LOP3.LUT R12, R9, R234, R180, 0x96, !PT ;  /* 0x000000ea090c7212 */ /* 0x000fe200078e96b4 */
[----:B------:R-:W-:Y:S04]  /*24a50*/  IMAD.WIDE.U32 R176, R5, -0x326172a9, RZ ;  /* 0xcd9e8d5705b07825 */ /* 0x000fe800078e00ff */
[----:B------:R-:W-:Y:S01]  /*24a60*/  IMAD.WIDE.U32 R12, R12, -0x326172a9, RZ ;  /* 0xcd9e8d570c0c7825 */ /* 0x000fe200078e00ff */
[----:B------:R-:W-:Y:S05]  /*24a70*/  LOP3.LUT R14, R177, R233, R14, 0x96, !PT ;  /* 0x000000e9b10e7212 */ /* 0x000fea00078e960e */
[----:B------:R-:W-:Y:S05]  /*24a80*/  IMAD.WIDE.U32 R14, R14, -0x2daee0ad, RZ ;  /* 0xd2511f530e0e7825 */ /* 0x000fea00078e00ff */
[----:B------:R-:W-:Y:S02]  /*24a90*/  LOP3.LUT R15, R15, R241, R8, 0x96, !PT ;  /* 0x000000f10f0f7212 */ /* 0x000fe400078e9608 */
[----:B------:R-:W-:Y:S05]  /*24aa0*/  LOP3.LUT R8, R13, R231, R176, 0x96, !PT ;  /* 0x000000e70d087212 */ /* 0x000fea00078e96b0 */
[----:B------:R-:W-:Y:S05]  /*24ab0*/  IMAD.WIDE.U32 R8, R8, -0x2daee0ad, RZ ;  /* 0xd2511f5308087825 */ /* 0x000fea00078e00ff */
[----:B------:R-:W-:Y:S01]  /*24ac0*/  LOP3.LUT R13, R9, R239, R14, 0x96, !PT ;  /* 0x000000ef090d7212 */ /* 0x000fe200078e960e */
[----:B------:R-:W-:Y:S05]  /*24ad0*/  IMAD.WIDE.U32 R14, R15, -0x326172a9, RZ ;  /* 0xcd9e8d570f0e7825 */ /* 0x000fea00078e00ff */
[----:B------:R-:W-:Y:S01]  /*24ae0*/  LOP3.LUT R16, R15, R240, R12, 0x96, !PT ;  /* 0x000000f00f107212 */ /* 0x000fe200078e960c */
[----:B------:R-:W-:Y:S04]  /*24af0*/  IMAD.WIDE.U32 R12, R13, -0x326172a9, RZ ;  /* 0xcd9e8d570d0c7825 */ /* 0x000fe800078e00ff */
[----:B------:R-:W-:Y:S01]  /*24b00*/  IMAD.WIDE.U32 R16, R16, -0x2daee0ad, RZ ;  /* 0xd2511f5310107825 */ /* 0x000fe200078e00ff */
[----:B------:R-:W-:Y:S04]  /*24b10*/  LOP3.LUT R14, R13, R238, R14, 0x96, !PT ;  /* 0x000000ee0d0e7212 */ /* 0x000fe800078e960e */
[----:B------:R-:W-:Y:S02]  /*24b20*/  LOP3.LUT R8, R17, R236, R8, 0x96, !PT ;  /* 0x000000ec11087212 */ /* 0x000fe400078e9608 */
[----:B------:R1:W4:Y:S03]  /*24b30*/  LDL.S16 R17, [R1+0x27c] ;  /* 0x00027c0001117983 */ /* 0x0003260000100600 */
[----:B------:R-:W-:Y:S05]  /*24b40*/  IMAD.WIDE.U32 R8, R8, -0x326172a9, RZ ;  /* 0xcd9e8d5708087825 */ /* 0x000fea00078e00ff */
[----:B------:R-:W-:Y:S02]  /*24b50*/  LOP3.LUT R5, R9, R242, R12, 0x96, !PT ;  /* 0x000000f209057212 */ /* 0x000fe400078e960c */
[----:B--2---:R-:W-:Y:S02]  /*24b60*/  IADD3 R12, P0, R68, R168, RZ ;  /* 0x000000a8440c7210 */ /* 0x004fe40007f1e0ff */
[----:B------:R-:W-:Y:S02]  /*24b70*/  LOP3.LUT R7, R5, 0xff, RZ, 0xc0, !PT ;  /* 0x000000ff05077812 */ /* 0x000fe400078ec0ff */
[----:B------:R-:W-:Y:S01]  /*24b80*/  SHF.R.U32.HI R49, RZ, 0x18, R8 ;  /* 0x00000018ff317819 */ /* 0x000fe20000011608 */
[----:B---3--:R-:W-:Y:S01]  /*24b90*/  IMAD.X R13, R34, 0x1, R169, P0 ;  /* 0x00000001220d7824 */ /* 0x008fe200000e06a9 */
[----:B------:R-:W-:Y:S11]  /*24ba0*/  ISETP.GE.U32.AND P0, PT, R217, R7, PT ;  /* 0x00000007d900720c */ /* 0x000ff60003f06070 */
[----:B------:R-:W-:Y:S02]  /*24bb0*/  @!UPT UIADD3 URZ, URZ, URZ, URZ ;  /* 0x0000003f3f3ff290 */ /* 0x000fe4000fffe03f */
[----:B----4-:R-:W-:Y:S05]  /*24bc0*/  @!P0 HFMA2.BF16_V2 R11, -RZ.H0_H0, RZ.H0_H0, -R4.H0_H0 ;  /* 0x200000ffff0b8231 */ /* 0x010fea0000340904 */
[----:B------:R-:W-:Y:S01]  /*24bd0*/  PRMT R7, R11, 0x7610, R7 ;  /* 0x000076100b077816 */ /* 0x000fe20000000007 */
[----:B------:R-:W-:Y:S03]  /*24be0*/  @!P0 STL.S16 [R1+0x278], R11 ;  /* 0x0002780b01008387 */ /* 0x000fe60000100600 */
[----:B------:R-:W-:Y:S02]  /*24bf0*/  @!P0 PRMT R4, R7, 0x5410, RZ ;  /* 0x0000541007048816 */ /* 0x000fe400000000ff */
[----:B------:R1:W2:Y:S04]  /*24c00*/  LDL.S16 R7, [R1+0x280] ;  /* 0x0002800001077983 */ /* 0x0002a80000100600 */
[----:B------:R3:W-:Y:S02]  /*24c10*/  ST.E.U16 [R12.64], R4 ;  /* 0x000000040c007985 */ /* 0x0007e4000c101504 */
[----:B---3--:R-:W-:Y:S02]  /*24c20*/  LOP3.LUT R4, R5, 0xffff, RZ, 0xc0, !PT ;  /* 0x0000ffff05047812 */ /* 0x008fe400078ec0ff */
[--C-:B------:R-:W-:Y:S02]  /*24c30*/  SHF.R.U32.HI R13, RZ, 0x10, R5.reuse ;  /* 0x00000010ff0d7819 */ /* 0x100fe40000011605 */
[----:B------:R-:W-:Y:S02]  /*24c40*/  SHF.R.U32.HI R4, RZ, 0x8, R4 ;  /* 0x00000008ff047819 */ /* 0x000fe40000011604 */
[----:B------:R-:W-:Y:S02]  /*24c50*/  LOP3.LUT R13, R13, 0xff, RZ, 0xc0, !PT ;  /* 0x000000ff0d0d7812 */ /* 0x000fe400078ec0ff */
[----:B------:R-:W-:Y:S02]  /*24c60*/  LOP3.LUT R11, R4, 0xffff, RZ, 0xc0, !PT ;  /* 0x0000ffff040b7812 */ /* 0x000fe400078ec0ff */
[----:B------:R-:W-:Y:S02]  /*24c70*/  SHF.R.U32.HI R12, RZ, 0x18, R5 ;  /* 0x00000018ff0c7819 */ /* 0x000fe40000011605 */
[C---:B------:R-:W-:Y:S02]  /*24c80*/  ISETP.GE.U32.AND P1, PT, R217.reuse, R11, PT ;  /* 0x0000000bd900720c */ /* 0x040fe40003f26070 */
[----:B------:R-:W-:Y:S02]  /*24c90*/  ISETP.GE.U32.AND P0, PT, R217, R12, PT ;  /* 0x0000000cd900720c */ /* 0x000fe40003f06070 */
[----:B------:R-:W-:Y:S01]  /*24ca0*/  LOP3.LUT R4, R8, 0xffff, RZ, 0xc0, !PT ;  /* 0x0000ffff08047812 */ /* 0x000fe200078ec0ff */
[----:B------:R-:W-:Y:S03]  /*24cb0*/  FMUL.FTZ R9, R3, R153 ;  /* 0x0000009903097220 */ /* 0x000fe60000410000 */
[----:B------:R-:W-:Y:S05]  /*24cc0*/  SHF.R.U32.HI R4, RZ, 0x8, R4 ;  /* 0x00000008ff047819 */ /* 0x000fea0000011604 */
[----:B------:R-:W-:Y:S02]  /*24cd0*/  @!P1 HFMA2.BF16_V2 R33, -RZ.H0_H0, RZ.H0_H0, -R44.H0_H0 ;  /* 0x200000ffff219231 */ /* 0x000fe4000034092c */
[----:B------:R-:W-:Y:S03]  /*24ce0*/  @!P0 HFMA2.BF16_V2 R18, -RZ.H0_H0, RZ.H0_H0, -R55.H0_H0 ;  /* 0x200000ffff128231 */ /* 0x000fe60000340937 */
[----:B------:R-:W-:Y:S01]  /*24cf0*/  PRMT R26, R33, 0x7610, R26 ;  /* 0x00007610211a7816 */ /* 0x000fe2000000001a */
[----:B------:R-:W-:Y:S01]  /*24d00*/  @!P1 STL.S16 [R1+0x26c], R33 ;  /* 0x00026c2101009387 */ /* 0x000fe20000100600 */
[----:B------:R-:W-:Y:S02]  /*24d10*/  ISETP.GE.U32.AND P1, PT, R217, R13, PT ;  /* 0x0000000dd900720c */ /* 0x000fe40003f26070 */
[----:B------:R-:W-:Y:S11]  /*24d20*/  PRMT R15, R18, 0x7610, R15 ;  /* 0x00007610120f7816 */ /* 0x000ff6000000000f */
[----:B------:R-:W-:Y:S05]  /*24d30*/  @!P1 HFMA2.BF16_V2 R31, -RZ.H0_H0, RZ.H0_H0, -R57.H0_H0 ;  /* 0x200000ffff1f9231 */ /* 0x000fea0000340939 */
[----:B------:R-:W-:Y:S01]  /*24d40*/  PRMT R25, R31, 0x7610, R25 ;  /* 0x000076101f197816 */ /* 0x000fe20000000019 */
[----:B------:R-:W-:Y:S04]  /*24d50*/  @!P1 STL.S16 [R1+0x274], R31 ;  /* 0x0002741f01009387 */ /* 0x000fe80000100600 */
[----:B------:R3:W-:Y:S02]  /*24d60*/  @!P0 STL.S16 [R1+0x270], R18 ;  /* 0x0002701201008387 */ /* 0x0007e40000100600 */
[----:B---3--:R-:W-:Y:S04]  /*24d70*/  LOP3.LUT R18, R8, 0xff, RZ, 0xc0, !PT ;  /* 0x000000ff08127812 */ /* 0x008fe800078ec0ff */
[----:B------:R-:W-:Y:S11]  /*24d80*/  ISETP.GE.U32.AND P0, PT, R217, R18, PT ;  /* 0x00000012d900720c */ /* 0x000ff60003f06070 */
[----:B------:R-:W-:Y:S02]  /*24d90*/  @!UPT UIADD3 URZ, URZ, URZ, URZ ;  /* 0x0000003f3f3ff290 */ /* 0x000fe4000fffe03f */
[----:B------:R-:W-:Y:S05]  /*24da0*/  @!P0 HFMA2.BF16_V2 R17, -RZ.H0_H0, RZ.H0_H0, -R51.H0_H0 ;  /* 0x200000ffff118231 */ /* 0x000fea0000340933 */
[----:B------:R-:W-:Y:S01]  /*24db0*/  PRMT R32, R17, 0x7610, R32 ;  /* 0x0000761011207816 */ /* 0x000fe20000000020 */
[----:B------:R3:W-:Y:S02]  /*24dc0*/  @!P0 STL.S16 [R1+0x27c], R17 ;  /* 0x00027c1101008387 */ /* 0x0007e40000100600 */
[----:B---3--:R-:W-:Y:S02]  /*24dd0*/  LOP3.LUT R17, R4, 0xffff, RZ, 0xc0, !PT ;  /* 0x0000ffff04117812 */ /* 0x008fe400078ec0ff */
[----:B------:R-:W-:Y:S02]  /*24de0*/  SHF.R.U32.HI R4, RZ, 0x10, R8 ;  /* 0x00000010ff047819 */ /* 0x000fe40000011608 */
[----:B------:R-:W-:Y:S02]  /*24df0*/  ISETP.GE.U32.AND P0, PT, R217, R17, PT ;  /* 0x00000011d900720c */ /* 0x000fe40003f06070 */
[----:B------:R-:W-:Y:S01]  /*24e00*/  LOP3.LUT R34, R4, 0xff, RZ, 0xc0, !PT ;  /* 0x000000ff04227812 */ /* 0x000fe200078ec0ff */
[----:B------:R-:W-:Y:S04]  /*24e10*/  IMAD.WIDE.U32 R4, R14, -0x2daee0ad, RZ ;  /* 0xd2511f530e047825 */ /* 0x000fe800078e00ff */
[----:B------:R-:W-:Y:S01]  /*24e20*/  FMUL.FTZ R14, R2, R150 ;  /* 0x00000096020e7220 */ /* 0x000fe20000410000 */
[----:B------:R-:W-:Y:S05]  /*24e30*/  LOP3.LUT R68, R4, 0xffff, RZ, 0xc0, !PT ;  /* 0x0000ffff04447812 */ /* 0x000fea00078ec0ff */
[----:B--2---:R-:W-:Y:S05]  /*24e40*/  @!P0 HFMA2.BF16_V2 R7, -RZ.H0_H0, RZ.H0_H0, -R45.H0_H0 ;  /* 0x200000ffff078231 */ /* 0x004fea000034092d */
[----:B------:R-:W-:Y:S01]  /*24e50*/  PRMT R23, R7, 0x7610, R23 ;  /* 0x0000761007177816 */ /* 0x000fe20000000017 */
[----:B------:R2:W-:Y:S04]  /*24e60*/  @!P0 STL.S16 [R1+0x280], R7 ;  /* 0x0002800701008387 */ /* 0x0005e80000100600 */
[----:B------:R-:W3:Y:S04]  /*24e70*/  LDL R71, [R1+0x2a0] ;  /* 0x0002a00001477983 */ /* 0x000ee80000100800 */
[----:B------:R-:W4:Y:S04]  /*24e80*/  LDL R69, [R1+0x2a4] ;  /* 0x0002a40001457983 */ /* 0x000f280000100800 */
[----:B------:R-:W4:Y:S04]  /*24e90*/  LDL R33, [R1+0x2b0] ;  /* 0x0002b00001217983 */ /* 0x000f280000100800 */
[----:B------:R-:W4:Y:S04]  /*24ea0*/  LDL R31, [R1+0x2ac] ;  /* 0x0002ac00011f7983 */ /* 0x000f280000100800 */
[----:B------:R1:W4:Y:S04]  /*24eb0*/  LDL.S16 R81, [R1+0x268] ;  /* 0x0002680001517983 */ /* 0x0003280000100600 */
[----:B------:R1:W4:Y:S01]  /*24ec0*/  LDL.S16 R105, [R1+0x25c] ;  /* 0x00025c0001697983 */ /* 0x0003220000100600 */
[----:B--2---:R-:W-:Y:S01]  /*24ed0*/  LOP3.LUT R7, R5, R237, R16, 0x96, !PT ;  /* 0x000000ed05077212 */ /* 0x004fe200078e9610 */
[----:B------:R-:W-:Y:S01]  /*24ee0*/  FMUL.FTZ R16, R6, R160 ;  /* 0x000000a006107220 */ /* 0x000fe20000410000 */
[----:B------:R-:W-:Y:S01]  /*24ef0*/  MUFU.EX2 R5, R202 ;  /* 0x000000ca00057308 */ /* 0x000fe20000000800 */
[----:B------:R1:W2:Y:S01]  /*24f00*/  LDL.S16 R89, [R1+0x260] ;  /* 0x0002600001597983 */ /* 0x0002a20000100600 */
[C---:B------:R-:W-:Y:S02]  /*24f10*/  LOP3.LUT R8, R7.reuse, 0xffff, RZ, 0xc0, !PT ;  /* 0x0000ffff07087812 */ /* 0x040fe400078ec0ff */
[----:B------:R-:W-:Y:S01]  /*24f20*/  LOP3.LUT R65, R7, 0xff, RZ, 0xc0, !PT ;  /* 0x000000ff07417812 */ /* 0x000fe200078ec0ff */
[----:B------:R-:W2:Y:S01]  /*24f30*/  LDL.LU R196, [R1+0x4] ;  /* 0x0000040001c47983 */ /* 0x000ea20000300800 */
[----:B------:R-:W-:Y:S03]  /*24f40*/  SHF.R.U32.HI R8, RZ, 0x8, R8 ;  /* 0x00000008ff087819 */ /* 0x000fe60000011608 */
[----:B------:R1:W2:Y:S01]  /*24f50*/  LDL.S16 R94, [R1+0x24c] ;  /* 0x00024c00015e7983 */ /* 0x0002a20000100600 */
[----:B------:R-:W-:Y:S03]  /*24f60*/  LOP3.LUT R8, R8, 0xffff, RZ, 0xc0, !PT ;  /* 0x0000ffff08087812 */ /* 0x000fe600078ec0ff */
[----:B------:R1:W2:Y:S01]  /*24f70*/  LDL.S16 R79, [R1+0x248] ;  /* 0x00024800014f7983 */ /* 0x0002a20000100600 */
[C---:B------:R-:W-:Y:S02]  /*24f80*/  ISETP.GE.U32.AND P6, PT, R217.reuse, R8, PT ;  /* 0x00000008d900720c */ /* 0x040fe40003fc6070 */
[--C-:B------:R-:W-:Y:S02]  /*24f90*/  SHF.R.U32.HI R8, RZ, 0x10, R7.reuse ;  /* 0x00000010ff087819 */ /* 0x100fe40000011607 */
[----:B------:R-:W-:Y:S02]  /*24fa0*/  SHF.R.U32.HI R7, RZ, 0x18, R7 ;  /* 0x00000018ff077819 */ /* 0x000fe40000011607 */
[----:B------:R-:W-:Y:S02]  /*24fb0*/  LOP3.LUT R8, R8, 0xff, RZ, 0xc0, !PT ;  /* 0x000000ff08087812 */ /* 0x000fe400078ec0ff */
[C---:B------:R-:W-:Y:S02]  /*24fc0*/  ISETP.GE.U32.AND P4, PT, R217.reuse, R7, PT ;  /* 0x00000007d900720c */ /* 0x040fe40003f86070 */
[----:B------:R-:W-:Y:S01]  /*24fd0*/  ISETP.GE.U32.AND P5, PT, R217, R8, PT ;  /* 0x00000008d900720c */ /* 0x000fe20003fa6070 */
[----:B------:R-:W-:Y:S01]  /*24fe0*/  FMUL.FTZ R8, R3, R152 ;  /* 0x0000009803087220 */ /* 0x000fe20000410000 */
[----:B------:R-:W-:Y:S02]  /*24ff0*/  LOP3.LUT R7, R4, 0xff, RZ, 0xc0, !PT ;  /* 0x000000ff04077812 */ /* 0x000fe400078ec0ff */
[----:B------:R-:W-:Y:S02]  /*25000*/  @P6 LOP3.LUT R220, R220, 0x8000000, RZ, 0xfc, !PT ;  /* 0x08000000dcdc6812 */ /* 0x000fe400078efcff */
[C---:B------:R-:W-:Y:S01]  /*25010*/  ISETP.GE.U32.AND P6, PT, R217.reuse, R11, PT ;  /* 0x0000000bd900720c */ /* 0x040fe20003fc6070 */
[----:B------:R-:W-:Y:S01]  /*25020*/  FMUL.FTZ R11, R2, R155 ;  /* 0x0000009b020b7220 */ /* 0x000fe20000410000 */
[----:B------:R-:W-:Y:S02]  /*25030*/  LOP3.LUT R220, R220, 0xefffffff, RZ, 0xc0, !PT ;  /* 0xefffffffdcdc7812 */ /* 0x000fe400078ec0ff */
[C---:B------:R-:W-:Y:S02]  /*25040*/  ISETP.GE.U32.AND P3, PT, R217.reuse, R7, PT ;  /* 0x00000007d900720c */ /* 0x040fe40003f66070 */
[--C-:B------:R-:W-:Y:S02]  /*25050*/  SHF.R.U32.HI R7, RZ, 0x10, R4.reuse ;  /* 0x00000010ff077819 */ /* 0x100fe40000011604 */
[----:B------:R-:W-:Y:S02]  /*25060*/  @P5 LOP3.LUT R220, R220, 0x10000000, RZ, 0xfc, !PT ;  /* 0x10000000dcdc5812 */ /* 0x000fe400078efcff */
[----:B------:R-:W-:Y:S01]  /*25070*/  ISETP.GE.U32.AND P5, PT, R217, R13, PT ;  /* 0x0000000dd900720c */ /* 0x000fe20003fa6070 */
[----:B------:R-:W-:Y:S01]  /*25080*/  FMUL.FTZ R13, R3, R149 ;  /* 0x00000095030d7220 */ /* 0x000fe20000410000 */
[----:B------:R-:W-:Y:S02]  /*25090*/  SHF.R.U32.HI R4, RZ, 0x18, R4 ;  /* 0x00000018ff047819 */ /* 0x000fe40000011604 */
[----:B------:R-:W-:Y:S01]  /*250a0*/  @!P6 PRMT R44, R26, 0x5410, RZ ;  /* 0x000054101a2ce816 */ /* 0x000fe200000000ff */
[----:B------:R-:W-:Y:S01]  /*250b0*/  FMUL.FTZ R26, R2, R142 ;  /* 0x0000008e021a7220 */ /* 0x000fe20000410000 */
[----:B------:R-:W-:Y:S01]  /*250c0*/  ISETP.GE.U32.AND P6, PT, R217, R12, PT ;  /* 0x0000000cd900720c */ /* 0x000fe20003fc6070 */
[----:B------:R-:W-:Y:S01]  /*250d0*/  FMUL.FTZ R12, R3, R148 ;  /* 0x00000094030c7220 */ /* 0x000fe20000410000 */
[----:B------:R-:W-:Y:S02]  /*250e0*/  ISETP.GE.U32.AND P1, PT, R217, R4, PT ;  /* 0x00000004d900720c */ /* 0x000fe40003f26070 */
[----:B------:R-:W-:Y:S01]  /*250f0*/  LOP3.LUT R7, R7, 0xff, RZ, 0xc0, !PT ;  /* 0x000000ff07077812 */ /* 0x000fe200078ec0ff */
[----:B------:R-:W1:Y:S02]  /*25100*/  MUFU.EX2 R4, R200 ;  /* 0x000000c800047308 */ /* 0x000e640000000800 */
[----:B------:R-:W-:Y:S01]  /*25110*/  @!P5 PRMT R57, R25, 0x5410, RZ ;  /* 0x000054101939d816 */ /* 0x000fe200000000ff */
[----:B------:R-:W-:Y:S01]  /*25120*/  FMUL.FTZ R25, R3, R141 ;  /* 0x0000008d03197220 */ /* 0x000fe20000410000 */
[C---:B------:R-:W-:Y:S01]  /*25130*/  ISETP.GE.U32.AND P5, PT, R217.reuse, R21, PT ;  /* 0x00000015d900720c */ /* 0x040fe20003fa6070 */
[----:B------:R-:W-:Y:S01]  /*25140*/  FMUL.FTZ R21, R6, R157 ;  /* 0x0000009d06157220 */ /* 0x000fe20000410000 */
[----:B------:R-:W-:Y:S01]  /*25150*/  ISETP.GE.U32.AND P2, PT, R217, R7, PT ;  /* 0x00000007d900720c */ /* 0x000fe20003f46070 */
[----:B------:R-:W-:Y:S01]  /*25160*/  FMUL.FTZ R7, R35, R167 ;  /* 0x000000a723077220 */ /* 0x000fe20000410000 */
[----:B------:R-:W-:Y:S01]  /*25170*/  @!P6 PRMT R55, R15, 0x5410, RZ ;  /* 0x000054100f37e816 */ /* 0x000fe200000000ff */
[----:B------:R-:W-:Y:S01]  /*25180*/  FMUL.FTZ R15, R2, R151 ;  /* 0x00000097020f7220 */ /* 0x000fe20000410000 */
[----:B------:R-:W-:Y:S01]  /*25190*/  ISETP.GE.U32.AND P6, PT, R217, R19, PT ;  /* 0x00000013d900720c */ /* 0x000fe20003fc6070 */
[----:B------:R-:W-:Y:S06]  /*251a0*/  FMUL.FTZ R19, R35, R163 ;  /* 0x000000a323137220 */ /* 0x000fec0000410000 */
[----:B------:R-:W-:Y:S01]  /*251b0*/  @!P5 PRMT R59, R30, 0x5410, RZ ;  /* 0x000054101e3bd816 */ /* 0x000fe200000000ff */
[C---:B------:R-:W-:Y:S01]  /*251c0*/  FMUL.FTZ R30, R2.reuse, R138 ;  /* 0x0000008a021e7220 */ /* 0x040fe20000410000 */
[----:B------:R-:W-:Y:S01]  /*251d0*/  ISETP.GE.U32.AND P5, PT, R217, R24, PT ;  /* 0x00000018d900720c */ /* 0x000fe20003fa6070 */
[----:B------:R-:W-:Y:S03]  /*251e0*/  FMUL.FTZ R24, R3, R140 ;  /* 0x0000008c03187220 */ /* 0x000fe60000410000 */
[----:B------:R-:W-:Y:S01]  /*251f0*/  @!P6 PRMT R58, R27, 0x5410, RZ ;  /* 0x000054101b3ae816 */ /* 0x000fe200000000ff */
[----:B------:R-:W-:Y:S01]  /*25200*/  FMUL.FTZ R27, R2, R143 ;  /* 0x0000008f021b7220 */ /* 0x000fe20000410000 */
[----:B------:R-:W-:Y:S01]  /*25210*/  ISETP.GE.U32.AND P6, PT, R217, R22, PT ;  /* 0x00000016d900720c */ /* 0x000fe20003fc6070 */
[----:B------:R-:W-:Y:S06]  /*25220*/  FMUL.FTZ R22, R35, R158 ;  /* 0x0000009e23167220 */ /* 0x000fec0000410000 */
[----:B------:R-:W-:Y:S01]  /*25230*/  @!P5 PRMT R63, R29, 0x5410, RZ ;  /* 0x000054101d3fd816 */ /* 0x000fe200000000ff */
[----:B------:R-:W-:Y:S01]  /*25240*/  FMUL.FTZ R29, R3, R137 ;  /* 0x00000089031d7220 */ /* 0x000fe20000410000 */
[----:B------:R-:W-:Y:S01]  /*25250*/  ISETP.GE.U32.AND P5, PT, R217, R18, PT ;  /* 0x00000012d900720c */ /* 0x000fe20003fa6070 */
[----:B------:R-:W-:Y:S03]  /*25260*/  FMUL.FTZ R18, R35, R162 ;  /* 0x000000a223127220 */ /* 0x000fe60000410000 */
[----:B------:R-:W-:Y:S01]  /*25270*/  @!P6 PRMT R62, R28, 0x5410, RZ ;  /* 0x000054101c3ee816 */ /* 0x000fe200000000ff */
[----:B------:R-:W-:Y:S01]  /*25280*/  FMUL.FTZ R28, R3, R136 ;  /* 0x00000088031c7220 */ /* 0x000fe20000410000 */
[C---:B------:R-:W-:Y:S01]  /*25290*/  ISETP.GE.U32.AND P6, PT, R217.reuse, R17, PT ;  /* 0x00000011d900720c */ /* 0x040fe20003fc6070 */
[----:B------:R-:W-:Y:S06]  /*252a0*/  FMUL.FTZ R17, R6, R161 ;  /* 0x000000a106117220 */ /* 0x000fec0000410000 */
[----:B------:R-:W-:Y:S01]  /*252b0*/  @!P5 PRMT R51, R32, 0x5410, RZ ;  /* 0x000054102033d816 */ /* 0x000fe200000000ff */
[----:B------:R-:W-:Y:S01]  /*252c0*/  FMUL.FTZ R32, R6, R144 ;  /* 0x0000009006207220 */ /* 0x000fe20000410000 */
[----:B------:R-:W-:Y:S01]  /*252d0*/  ISETP.GE.U32.AND P5, PT, R217, R34, PT ;  /* 0x00000022d900720c */ /* 0x000fe20003fa6070 */
[----:B------:R-:W-:Y:S03]  /*252e0*/  FMUL.FTZ R34, R35, R146 ;  /* 0x0000009223227220 */ /* 0x000fe60000410000 */
[----:B------:R-:W-:Y:S01]  /*252f0*/  @!P6 PRMT R45, R23, 0x5410, RZ ;  /* 0x00005410172de816 */ /* 0x000fe200000000ff */
[----:B------:R-:W-:Y:S01]  /*25300*/  FMUL.FTZ R23, R35, R159 ;  /* 0x0000009f23177220 */ /* 0x000fe20000410000 */
[----:B------:R-:W-:Y:S02]  /*25310*/  ISETP.GE.U32.AND P6, PT, R217, R49, PT ;  /* 0x00000031d900720c */ /* 0x000fe40003fc6070 */
[----:B---3--:R-:W-:Y:S01]  /*25320*/  IADD3 R172, P0, R174, R71, RZ ;  /* 0x00000047aeac7210 */ /* 0x008fe20007f1e0ff */
[-CC-:B------:R-:W-:Y:S02]  /*25330*/  FFMA.FTZ R71, R194, R0.reuse, -R10.reuse ;  /* 0x00000000c2477223 */ /* 0x180fe4000001080a */
[----:B------:R-:W-:Y:S02]  /*25340*/  IMAD.MOV.U32 R194, RZ, RZ, R103 ;  /* 0x000000ffffc27224 */ /* 0x000fe400078e0067 */
[----:B----4-:R-:W-:Y:S02]  /*25350*/  IMAD.X R173, R175, 0x1, R69, P0 ;  /* 0x00000001afad7824 */ /* 0x010fe400000e0645 */
[----:B------:R-:W-:Y:S01]  /*25360*/  FFMA.FTZ R69, R195, R0, -R10 ;  /* 0x00000000c3457223 */ /* 0x000fe2000001080a */
[----:B------:R-:W-:Y:S01]  /*25370*/  IADD3 R170, P0, R174, R33, RZ ;  /* 0x00000021aeaa7210 */ /* 0x000fe20007f1e0ff */
[----:B------:R-:W3:Y:S01]  /*25380*/  LDL.LU R195, [R1+0xc] ;  /* 0x00000c0001c37983 */ /* 0x000ee20000300800 */
[----:B-1----:R-:W-:Y:S01]  /*25390*/  FADD.FTZ R0, R4, R20 ;  /* 0x0000001404007221 */ /* 0x002fe20000010000 */
[----:B------:R-:W-:Y:S01]  /*253a0*/  MUFU.EX2 R49, R194 ;  /* 0x000000c200317308 */ /* 0x000fe20000000800 */
[C---:B------:R-:W-:Y:S01]  /*253b0*/  FMUL.FTZ R10, R2.reuse, R154 ;  /* 0x0000009a020a7220 */ /* 0x040fe20000410000 */
[----:B------:R-:W4:Y:S01]  /*253c0*/  LDL.LU R103, [R1+0x8] ;  /* 0x0000080001677983 */ /* 0x000f220000300800 */
[C---:B------:R-:W-:Y:S01]  /*253d0*/  FADD.FTZ R0, R77.reuse, R0 ;  /* 0x000000004d007221 */ /* 0x040fe20000010000 */
[----:B------:R-:W-:Y:S01]  /*253e0*/  F2FP.BF16.PACK_AB R77, R77, R4 ;  /* 0x000000044d4d723e */ /* 0x000fe200000010ff */
[----:B------:R-:W-:Y:S01]  /*253f0*/  IMAD.X R171, R175, 0x1, R31, P0 ;  /* 0x00000001afab7824 */ /* 0x000fe200000e061f */
[----:B------:R-:W-:Y:S01]  /*25400*/  ISETP.GE.U32.AND P0, PT, R217, R67, PT ;  /* 0x00000043d900720c */ /* 0x000fe20003f06070 */
[----:B------:R1:W-:Y:S01]  /*25410*/  ST.E.U16 [R172.64], R44 ;  /* 0x0000002cac007985 */ /* 0x0003e2000c101504 */
[----:B------:R-:W-:Y:S02]  /*25420*/  FADD.FTZ R0, R5, R0 ;  /* 0x0000000005007221 */ /* 0x000fe40000010000 */
[----:B------:R-:W1:Y:S01]  /*25430*/  MUFU.EX2 R4, R201 ;  /* 0x000000c900047308 */ /* 0x000e620000000800 */
[----:B------:R-:W-:Y:S01]  /*25440*/  FMUL.FTZ R31, R2, R139 ;  /* 0x0000008b021f7220 */ /* 0x000fe20000410000 */
[----:B------:R-:W-:Y:S01]  /*25450*/  PRMT R2, R80, 0x7610, R2 ;  /* 0x0000761050027816 */ /* 0x000fe20000000002 */
[C---:B------:R-:W-:Y:S01]  /*25460*/  FMUL.FTZ R20, R6.reuse, R156 ;  /* 0x0000009c06147220 */ /* 0x040fe20000410000 */
[----:B------:R1:W-:Y:S01]  /*25470*/  ST.E.U16 [R170.64], R57 ;  /* 0x00000039aa007985 */ /* 0x0003e2000c101504 */
[----:B------:R-:W-:Y:S02]  /*25480*/  FMUL.FTZ R33, R6, R145 ;  /* 0x0000009106217220 */ /* 0x000fe40000410000 */
[----:B------:R-:W-:Y:S01]  /*25490*/  @!P5 HFMA2.BF16_V2 R81, -RZ.H0_H0, RZ.H0_H0, -R2.H0_H0 ;  /* 0x200000ffff51d231 */ /* 0x000fe20000340902 */
[----:B------:R-:W-:Y:S01]  /*254a0*/  ST.E.U16 [R170.64+0x2], R55 ;  /* 0x00000237aa007985 */ /* 0x000fe2000c101504 */
[----:B--2---:R-:W-:Y:S01]  /*254b0*/  @!P0 HFMA2.BF16_V2 R89, -RZ.H0_H0, RZ.H0_H0, -R40.H0_H0 ;  /* 0x200000ffff598231 */ /* 0x004fe20000340928 */
[----:B------:R-:W-:Y:S02]  /*254c0*/  MUFU.EX2 R71, R71 ;  /* 0x0000004700477308 */ /* 0x000fe40000000800 */
[----:B------:R-:W-:Y:S01]  /*254d0*/  PRMT R124, R81, 0x7610, R124 ;  /* 0x00007610517c7816 */ /* 0x000fe2000000007c */
[----:B------:R2:W-:Y:S01]  /*254e0*/  @!P5 STL.S16 [R1+0x268], R81 ;  /* 0x000268510100d387 */ /* 0x0005e20000100600 */
[----:B------:R-:W-:Y:S03]  /*254f0*/  PRMT R109, R89, 0x7610, R109 ;  /* 0x00007610596d7816 */ /* 0x000fe6000000006d */
[----:B------:R-:W-:Y:S04]  /*25500*/  ST.E.U16 [R174.64+0x12], R58 ;  /* 0x0000123aae007985 */ /* 0x000fe8000c101504 */
[----:B------:R-:W-:Y:S01]  /*25510*/  ST.E.U16 [R174.64+0x10], R59 ;  /* 0x0000103bae007985 */ /* 0x000fe2000c101504 */
[C---:B-1----:R-:W-:Y:S01]  /*25520*/  F2FP.BF16.PACK_AB R181, R4.reuse, R5 ;  /* 0x0000000504b5723e */ /* 0x042fe200000010ff */
[--C-:B------:R-:W-:Y:S01]  /*25530*/  FADD.FTZ R47, R4, R0.reuse ;  /* 0x00000000042f7221 */ /* 0x100fe20000010000 */
[----:B------:R-:W-:Y:S01]  /*25540*/  PRMT R0, R80, 0x7632, R0 ;  /* 0x0000763250007816 */ /* 0x000fe20000000000 */
[----:B------:R-:W1:Y:S01]  /*25550*/  MUFU.EX2 R44, R196 ;  /* 0x000000c4002c7308 */ /* 0x000e620000000800 */
[----:B------:R-:W-:Y:S01]  /*25560*/  ST.E.U16 [R168.64+0x10], R63 ;  /* 0x0000103fa8007985 */ /* 0x000fe2000c101504 */
[C---:B------:R-:W-:Y:S01]  /*25570*/  FMUL.FTZ R4, R6.reuse, R164 ;  /* 0x000000a406047220 */ /* 0x040fe20000410000 */
[----:B------:R-:W-:Y:S01]  /*25580*/  IADD3 R57, R203, 0x1, RZ ;  /* 0x00000001cb397810 */ /* 0x000fe20007ffe0ff */
[----:B------:R-:W-:Y:S01]  /*25590*/  @!P6 HFMA2.BF16_V2 R105, -RZ.H0_H0, RZ.H0_H0, -R0.H0_H0 ;  /* 0x200000ffff69e231 */ /* 0x000fe20000340900 */
[----:B------:R-:W-:Y:S01]  /*255a0*/  ST.E.U16 [R168.64+0x12], R62 ;  /* 0x0000123ea8007985 */ /* 0x000fe2000c101504 */
[----:B------:R-:W-:Y:S01]  /*255b0*/  FMUL.FTZ R5, R6, R165 ;  /* 0x000000a506057220 */ /* 0x000fe20000410000 */
[----:B------:R-:W-:Y:S01]  /*255c0*/  LOP3.LUT R152, R215, R57, RZ, 0x3c, !PT ;  /* 0x00000039d7987212 */ /* 0x000fe200078e3cff */
[----:B------:R-:W-:Y:S01]  /*255d0*/  FMUL.FTZ R6, R35, R166 ;  /* 0x000000a623067220 */ /* 0x000fe20000410000 */
[----:B------:R-:W-:Y:S01]  /*255e0*/  PRMT R3, R105, 0x7610, R3 ;  /* 0x0000761069037816 */ /* 0x000fe20000000003 */
[----:B------:R1:W-:Y:S01]  /*255f0*/  @!P6 STL.S16 [R1+0x25c], R105 ;  /* 0x00025c690100e387 */ /* 0x0003e20000100600 */
[----:B--2---:R-:W-:Y:S01]  /*25600*/  PRMT R81, R2, 0x5410, R0 ;  /* 0x0000541002517816 */ /* 0x004fe20000000000 */
[----:B------:R-:W2:Y:S01]  /*25610*/  MUFU.EX2 R80, R110 ;  /* 0x0000006e00507308 */ /* 0x000ea20000000800 */
[----:B------:R-:W-:Y:S01]  /*25620*/  @!P6 PRMT R0, R3, 0x5410, RZ ;  /* 0x000054100300e816 */ /* 0x000fe200000000ff */
[----:B------:R-:W-:Y:S01]  /*25630*/  @!P0 STL.S16 [R1+0x260], R89 ;  /* 0x0002605901008387 */ /* 0x000fe20000100600 */
[----:B------:R-:W-:Y:S01]  /*25640*/  @!P5 PRMT R2, R124, 0x5410, RZ ;  /* 0x000054107c02d816 */ /* 0x000fe200000000ff */
[----:B------:R-:W-:Y:S01]  /*25650*/  FADD.FTZ R3, R49, R47 ;  /* 0x0000002f31037221 */ /* 0x000fe20000010000 */
[C---:B------:R-:W-:Y:S01]  /*25660*/  ISETP.GE.U32.AND P6, PT, R217.reuse, R53, PT ;  /* 0x00000035d900720c */ /* 0x040fe20003fc6070 */
[----:B------:R3:W4:Y:S01]  /*25670*/  LDL.S16 R67, [R1+0x230] ;  /* 0x0002300001437983 */ /* 0x0007220000100600 */
[----:B------:R-:W-:Y:S01]  /*25680*/  ISETP.GE.U32.AND P5, PT, R217, R64, PT ;  /* 0x00000040d900720c */ /* 0x000fe20003fa6070 */
[----:B------:R-:W-:Y:S02]  /*25690*/  FMUL.FTZ R35, R35, R147 ;  /* 0x0000009323237220 */ /* 0x000fe40000410000 */
[----:B------:R2:W-:Y:S01]  /*256a0*/  ST.E.U16 [R172.64+0xe], R51 ;  /* 0x00000e33ac007985 */ /* 0x0005e2000c101504 */
[C---:B-1----:R-:W-:Y:S01]  /*256b0*/  F2FP.BF16.PACK_AB R136, R44.reuse, R49 ;  /* 0x000000312c88723e */ /* 0x042fe200000010ff */
[----:B------:R-:W-:Y:S02]  /*256c0*/  FADD.FTZ R47, R44, R3 ;  /* 0x000000032c2f7221 */ /* 0x000fe40000010000 */
[----:B------:R-:W1:Y:S01]  /*256d0*/  MUFU.EX2 R3, R95 ;  /* 0x0000005f00037308 */ /* 0x000e620000000800 */
[----:B------:R-:W-:Y:S04]  /*256e0*/  ST.E.U16 [R172.64+0x10], R45 ;  /* 0x0000102dac007985 */ /* 0x000fe8000c101504 */
[----:B------:R-:W-:Y:S01]  /*256f0*/  ST.E.U16 [R170.64+0x10], R2 ;  /* 0x00001002aa007985 */ /* 0x000fe2000c101504 */
[----:B------:R-:W-:Y:S03]  /*25700*/  @!P5 HFMA2.BF16_V2 R79, -RZ.H0_H0, RZ.H0_H0, -R54.H0_H0 ;  /* 0x200000ffff4fd231 */ /* 0x000fe60000340936 */
[----:B------:R3:W4:Y:S01]  /*25710*/  LDL.S16 R105, [R1+0x238] ;  /* 0x0002380001697983 */ /* 0x0007220000100600 */
[----:B--2---:R-:W-:Y:S03]  /*25720*/  FADD.FTZ R44, R80, R66 ;  /* 0x00000042502c7221 */ /* 0x004fe60000010000 */
[----:B------:R-:W2:Y:S04]  /*25730*/  LDL.LU R196, [R1+0x18] ;  /* 0x0000180001c47983 */ /* 0x000ea80000300800 */
[----:B------:R-:W-:Y:S01]  /*25740*/  ST.E.U16 [R170.64+0x12], R0 ;  /* 0x00001200aa007985 */ /* 0x000fe2000c101504 */
[----:B------:R-:W-:Y:S01]  /*25750*/  MUFU.EX2 R51, R127 ;  /* 0x0000007f00337308 */ /* 0x000fe20000000800 */
[C---:B-1----:R-:W-:Y:S01]  /*25760*/  F2FP.BF16.PACK_AB R80, R3.reuse, R80 ;  /* 0x000000500350723e */ /* 0x042fe200000010ff */
[--C-:B------:R-:W-:Y:S01]  /*25770*/  FADD.FTZ R49, R3, R44.reuse ;  /* 0x0000002c03317221 */ /* 0x100fe20000010000 */
[C---:B------:R-:W-:Y:S02]  /*25780*/  PRMT R3, R40.reuse, 0x7632, R3 ;  /* 0x0000763228037816 */ /* 0x040fe40000000003 */
[----:B------:R-:W-:Y:S02]  /*25790*/  PRMT R95, R79, 0x7610, R95 ;  /* 0x000076104f5f7816 */ /* 0x000fe4000000005f */
[----:B------:R-:W-:Y:S01]  /*257a0*/  PRMT R89, R40, 0x5410, R3 ;  /* 0x0000541028597816 */ /* 0x000fe20000000003 */
[----:B------:R-:W-:Y:S01]  /*257b0*/  @!P6 HFMA2.BF16_V2 R94, -RZ.H0_H0, RZ.H0_H0, -R3.H0_H0 ;  /* 0x200000ffff5ee231 */ /* 0x000fe20000340903 */
[----:B------:R-:W-:Y:S02]  /*257c0*/  @!P0 PRMT R40, R109, 0x5410, RZ ;  /* 0x000054106d288816 */ /* 0x000fe400000000ff */
[C---:B------:R-:W-:Y:S02]  /*257d0*/  ISETP.GE.U32.AND P0, PT, R217.reuse, R65, PT ;  /* 0x00000041d900720c */ /* 0x040fe40003f06070 */
[----:B------:R-:W-:Y:S01]  /*257e0*/  PRMT R44, R94, 0x7610, R44 ;  /* 0x000076105e2c7816 */ /* 0x000fe2000000002c */
[----:B------:R-:W-:Y:S01]  /*257f0*/  @!P6 STL.S16 [R1+0x24c], R94 ;  /* 0x00024c5e0100e387 */ /* 0x000fe20000100600 */
[----:B------:R-:W-:Y:S02]  /*25800*/  MUFU.EX2 R65, R39 ;  /* 0x0000002700417308 */ /* 0x000fe40000000800 */
[----:B------:R-:W-:Y:S01]  /*25810*/  @!P6 PRMT R3, R44, 0x5410, RZ ;  /* 0x000054102c03e816 */ /* 0x000fe200000000ff */
[----:B------:R1:W-:Y:S01]  /*25820*/  @!P5 STL.S16 [R1+0x248], R79 ;  /* 0x0002484f0100d387 */ /* 0x0003e20000100600 */
[----:B------:R-:W-:Y:S03]  /*25830*/  ISETP.GE.U32.AND P6, PT, R217, R72, PT ;  /* 0x00000048d900720c */ /* 0x000fe60003fc6070 */
[----:B------:R2:W2:Y:S04]  /*25840*/  LDL.S16 R66, [R1+0x240] ;  /* 0x0002400001427983 */ /* 0x0004a80000100600 */
[----:B------:R1:W-:Y:S04]  /*25850*/  ST.E.U16 [R174.64+0x20], R40 ;  /* 0x00002028ae007985 */ /* 0x0003e8000c101504 */
[----:B------:R-:W-:Y:S01]  /*25860*/  ST.E.U16 [R174.64+0x22], R3 ;  /* 0x00002203ae007985 */ /* 0x000fe2000c101504 */
[----:B-1----:R-:W-:Y:S01]  /*25870*/  MUFU.EX2 R79, R111 ;  /* 0x0000006f004f7308 */ /* 0x002fe20000000800 */
[----:B------:R-:W-:Y:S09]  /*25880*/  PRMT R40, R56, 0x7632, R40 ;  /* 0x0000763238287816 */ /* 0x000ff20000000028 */
[----:B---3--:R-:W1:Y:S10]  /*25890*/  MUFU.EX2 R53, R195 ;  /* 0x000000c300357308 */ /* 0x008e740000000800 */
[----:B----4-:R-:W3:Y:S01]  /*258a0*/  MUFU.EX2 R64, R103 ;  /* 0x0000006700407308 */ /* 0x010ee20000000800 */
[----:B-1----:R-:W-:Y:S02]  /*258b0*/  FADD.FTZ R44, R53, R47 ;  /* 0x0000002f352c7221 */ /* 0x002fe40000010000 */
[----:B------:R-:W-:Y:S01]  /*258c0*/  FADD.FTZ R47, R79, R49 ;  /* 0x000000314f2f7221 */ /* 0x000fe20000010000 */
[----:B---3--:R-:W-:Y:S01]  /*258d0*/  F2FP.BF16.PACK_AB R157, R64, R53 ;  /* 0x00000035409d723e */ /* 0x008fe200000010ff */
[----:B------:R1:W3:Y:S01]  /*258e0*/  LDL.S16 R103, [R1+0x244] ;  /* 0x0002440001677983 */ /* 0x0002e20000100600 */
[----:B------:R-:W-:Y:S01]  /*258f0*/  PRMT R53, R54, 0x7632, R53 ;  /* 0x0000763236357816 */ /* 0x000fe20000000035 */
[----:B------:R-:W-:Y:S03]  /*25900*/  FADD.FTZ R64, R64, R44 ;  /* 0x0000002c40407221 */ /* 0x000fe60000010000 */
[----:B------:R-:W4:Y:S01]  /*25910*/  MUFU.EX2 R44, R96 ;  /* 0x00000060002c7308 */ /* 0x000f220000000800 */
[----:B------:R-:W-:Y:S02]  /*25920*/  PRMT R94, R54, 0x5410, R53 ;  /* 0x00005410365e7816 */ /* 0x000fe40000000035 */
[----:B------:R-:W-:Y:S02]  /*25930*/  @!P5 PRMT R54, R95, 0x5410, RZ ;  /* 0x000054105f36d816 */ /* 0x000fe400000000ff */
[----:B------:R-:W-:Y:S03]  /*25940*/  LOP3.LUT P5, RZ, R220, 0x10000000, RZ, 0xc0, !PT ;  /* 0x10000000dcff7812 */ /* 0x000fe600078ac0ff */
[----:B------:R-:W-:Y:S01]  /*25950*/  ST.E.U16 [R168.64+0x20], R54 ;  /* 0x00002036a8007985 */ /* 0x000fe2000c101504 */
[----:B------:R-:W-:Y:S01]  /*25960*/  @!P0 HFMA2.BF16_V2 R67, -RZ.H0_H0, RZ.H0_H0, -R46.H0_H0 ;  /* 0x200000ffff438231 */ /* 0x000fe2000034092e */
[C---:B----4-:R-:W-:Y:S01]  /*25970*/  F2FP.BF16.PACK_AB R79, R44.reuse, R79 ;  /* 0x0000004f2c4f723e */ /* 0x050fe200000010ff */
[----:B------:R-:W-:Y:S03]  /*25980*/  FADD.FTZ R49, R44, R47 ;  /* 0x0000002f2c317221 */ /* 0x000fe60000010000 */
[----:B------:R-:W-:Y:S01]  /*25990*/  PRMT R72, R67, 0x7610, R72 ;  /* 0x0000761043487816 */ /* 0x000fe20000000048 */
[----:B------:R-:W-:Y:S01]  /*259a0*/  @!P6 HFMA2.BF16_V2 R105, -RZ.H0_H0, RZ.H0_H0, -R53.H0_H0 ;  /* 0x200000ffff69e231 */ /* 0x000fe20000340935 */
[----:B--2---:R-:W2:Y:S04]  /*259b0*/  MUFU.EX2 R47, R196 ;  /* 0x000000c4002f7308 */ /* 0x004ea80000000800 */
[----:B------:R-:W-:Y:S01]  /*259c0*/  PRMT R44, R105, 0x7610, R44 ;  /* 0x00007610692c7816 */ /* 0x000fe2000000002c */
[----:B------:R-:W-:Y:S03]  /*259d0*/  @!P6 STL.S16 [R1+0x238], R105 ;  /* 0x000238690100e387 */ /* 0x000fe60000100600 */
[----:B------:R-:W-:Y:S01]  /*259e0*/  @!P6 PRMT R53, R44, 0x5410, RZ ;  /* 0x000054102c35e816 */ /* 0x000fe200000000ff */
[----:B------:R4:W-:Y:S01]  /*259f0*/  @!P0 STL.S16 [R1+0x230], R67 ;  /* 0x0002304301008387 */ /* 0x0009e20000100600 */
[C---:B------:R-:W-:Y:S02]  /*25a00*/  LOP3.LUT P6, RZ, R220.reuse, 0x8000000, RZ, 0xc0, !PT ;  /* 0x08000000dcff7812 */ /* 0x040fe400078cc0ff */
[----:B------:R-:W-:Y:S01]  /*25a10*/  LOP3.LUT R220, R220, 0xfbffffff, RZ, 0xc0, !PT ;  /* 0xfbffffffdcdc7812 */ /* 0x000fe200078ec0ff */
[----:B------:R-:W3:Y:S04]  /*25a20*/  LDL.LU R39, [R1+0x38c] ;  /* 0x00038c0001277983 */ /* 0x000ee80000300800 */
[----:B------:R1:W-:Y:S01]  /*25a30*/  ST.E.U16 [R168.64+0x22], R53 ;  /* 0x00002235a8007985 */ /* 0x0003e2000c101504 */
[----:B--2---:R-:W-:Y:S01]  /*25a40*/  F2FP.BF16.PACK_AB R158, R65, R47 ;  /* 0x0000002f419e723e */ /* 0x004fe200000010ff */
[----:B------:R-:W-:Y:S02]  /*25a50*/  FADD.FTZ R44, R47, R64 ;  /* 0x000000402f2c7221 */ /* 0x000fe40000010000 */
[----:B------:R-:W2:Y:S01]  /*25a60*/  MUFU.EX2 R47, R198 ;  /* 0x000000c6002f7308 */ /* 0x000ea20000000800 */
[----:B------:R-:W-:Y:S01]  /*25a70*/  IMAD.MOV.U32 R196, RZ, RZ, R102 ;  /* 0x000000ffffc47224 */ /* 0x000fe200078e0066 */
[----:B------:R-:W-:Y:S01]  /*25a80*/  LOP3.LUT R102, R152, R213, RZ, 0x3c, !PT ;  /* 0x000000d598667212 */ /* 0x000fe200078e3cff */
[----:B------:R-:W-:Y:S01]  /*25a90*/  FADD.FTZ R65, R65, R44 ;  /* 0x0000002c41417221 */ /* 0x000fe20000010000 */
[----:B----4-:R4:W4:Y:S01]  /*25aa0*/  LDL.S16 R67, [R1+0x258] ;  /* 0x0002580001437983 */ /* 0x0109220000100600 */
[----:B------:R-:W-:Y:S05]  /*25ab0*/  @!P5 HFMA2.BF16_V2 R66, -RZ.H0_H0, RZ.H0_H0, -R48.H0_H0 ;  /* 0x200000ffff42d231 */ /* 0x000fea0000340930 */
[----:B------:R-:W-:Y:S01]  /*25ac0*/  PRMT R88, R66, 0x7610, R88 ;  /* 0x0000761042587816 */ /* 0x000fe20000000058 */
[----:B------:R-:W2:Y:S01]  /*25ad0*/  MUFU.EX2 R44, R197 ;  /* 0x000000c5002c7308 */ /* 0x000ea20000000800 */
[----:B-1----:R-:W-:Y:S01]  /*25ae0*/  PRMT R53, R118, 0x7610, R53 ;  /* 0x0000761076357816 */ /* 0x002fe20000000035 */
[----:B--2---:R-:W-:Y:S01]  /*25af0*/  FADD.FTZ R49, R47, R49 ;  /* 0x000000312f317221 */ /* 0x004fe20000010000 */
[C---:B------:R-:W-:Y:S03]  /*25b00*/  F2FP.BF16.PACK_AB R133, R44.reuse, R47 ;  /* 0x0000002f2c85723e */ /* 0x040fe600000010ff */
[----:B------:R-:W-:Y:S01]  /*25b10*/  FADD.FTZ R64, R44, R49 ;  /* 0x000000312c407221 */ /* 0x000fe20000010000 */
[C---:B------:R-:W-:Y:S03]  /*25b20*/  PRMT R44, R46.reuse, 0x7632, R44 ;  /* 0x000076322e2c7816 */ /* 0x040fe6000000002c */
[----:B------:R-:W1:Y:S01]  /*25b30*/  MUFU.EX2 R49, R134 ;  /* 0x0000008600317308 */ /* 0x000e620000000800 */
[----:B------:R-:W-:Y:S02]  /*25b40*/  PRMT R95, R46, 0x5410, R44 ;  /* 0x000054102e5f7816 */ /* 0x000fe4000000002c */
[----:B------:R-:W-:Y:S05]  /*25b50*/  @!P0 PRMT R46, R72, 0x5410, RZ ;  /* 0x00005410482e8816 */ /* 0x000fea00000000ff */
[----:B------:R-:W-:Y:S01]  /*25b60*/  ST.E.U16 [R172.64+0x1e], R46 ;  /* 0x00001e2eac007985 */ /* 0x000fe2000c101504 */
[----:B---3--:R-:W-:Y:S05]  /*25b70*/  @!P6 HFMA2.BF16_V2 R103, -RZ.H0_H0, RZ.H0_H0, -R44.H0_H0 ;  /* 0x200000ffff67e231 */ /* 0x008fea000034092c */
[----:B------:R-:W-:Y:S01]  /*25b80*/  PRMT R47, R103, 0x7610, R47 ;  /* 0x00007610672f7816 */ /* 0x000fe2000000002f */
[----:B------:R2:W-:Y:S03]  /*25b90*/  @!P6 STL.S16 [R1+0x244], R103 ;  /* 0x000244670100e387 */ /* 0x0005e60000100600 */
[----:B------:R-:W-:Y:S01]  /*25ba0*/  @!P6 PRMT R44, R47, 0x5410, RZ ;  /* 0x000054102f2ce816 */ /* 0x000fe200000000ff */
[----:B------:R3:W-:Y:S01]  /*25bb0*/  @!P5 STL.S16 [R1+0x240], R66 ;  /* 0x000240420100d387 */ /* 0x0007e20000100600 */
[----:B------:R-:W-:Y:S01]  /*25bc0*/  ISETP.GE.U32.AND P6, PT, R217, R85, PT ;  /* 0x00000055d900720c */ /* 0x000fe20003fc6070 */
[----:B-1----:R-:W-:Y:S02]  /*25bd0*/  FADD.FTZ R47, R49, R65 ;  /* 0x00000041312f7221 */ /* 0x002fe40000010000 */
[----:B------:R1:W5:Y:S04]  /*25be0*/  LDL.LU R134, [R1+0x388] ;  /* 0x0003880001867983 */ /* 0x0003680000300800 */
[----:B------:R-:W-:Y:S01]  /*25bf0*/  ST.E.U16 [R172.64+0x20], R44 ;  /* 0x0000202cac007985 */ /* 0x000fe2000c101504 */
[----:B--2---:R-:W-:Y:S01]  /*25c00*/  IMAD.WIDE.U32 R102, R102, -0x326172a9, RZ ;  /* 0xcd9e8d5766667825 */ /* 0x004fe200078e00ff */
[----:B---3--:R-:W2:Y:S02]  /*25c10*/  MUFU.EX2 R66, R135 ;  /* 0x0000008700427308 */ /* 0x008ea40000000800 */
[C---:B--2---:R-:W-:Y:S01]  /*25c20*/  F2FP.BF16.PACK_AB R159, R66.reuse, R49 ;  /* 0x00000031429f723e */ /* 0x044fe200000010ff */
[----:B------:R1:W5:Y:S07]  /*25c30*/  LDL.LU R135, [R1+0x384] ;  /* 0x0003840001877983 */ /* 0x00036e0000300800 */
[----:B------:R-:W2:Y:S01]  /*25c40*/  MUFU.EX2 R49, R243 ;  /* 0x000000f300317308 */ /* 0x000ea20000000800 */
[----:B------:R-:W-:Y:S01]  /*25c50*/  FADD.FTZ R66, R66, R47 ;  /* 0x0000002f42427221 */ /* 0x000fe20000010000 */
[----:B------:R1:W3:Y:S08]  /*25c60*/  LDL.S16 R72, [R1+0x22c] ;  /* 0x00022c0001487983 */ /* 0x0002f00000100600 */
[----:B------:R-:W1:Y:S01]  /*25c70*/  MUFU.EX2 R47, R230 ;  /* 0x000000e6002f7308 */ /* 0x000e620000000800 */
[----:B--2---:R-:W-:Y:S01]  /*25c80*/  FADD.FTZ R64, R49, R64 ;  /* 0x0000004031407221 */ /* 0x004fe20000010000 */
[C---:B-1----:R-:W-:Y:S03]  /*25c90*/  F2FP.BF16.PACK_AB R154, R47.reuse, R49 ;  /* 0x000000312f9a723e */ /* 0x042fe600000010ff */
[----:B------:R-:W-:Y:S01]  /*25ca0*/  FADD.FTZ R65, R47, R64 ;  /* 0x000000402f417221 */ /* 0x000fe20000010000 */
[C---:B------:R-:W-:Y:S01]  /*25cb0*/  PRMT R47, R48.reuse, 0x7632, R47 ;  /* 0x00007632302f7816 */ /* 0x040fe2000000002f */
[----:B------:R-:W-:Y:S03]  /*25cc0*/  IMAD.MOV.U32 R230, RZ, RZ, R246 ;  /* 0x000000ffffe67224 */ /* 0x000fe600078e00f6 */
[----:B------:R-:W-:Y:S01]  /*25cd0*/  PRMT R96, R48, 0x5410, R47 ;  /* 0x0000541030607816 */ /* 0x000fe2000000002f */
[----:B----4-:R-:W-:Y:S01]  /*25ce0*/  @!P4 HFMA2.BF16_V2 R67, -RZ.H0_H0, RZ.H0_H0, -R47.H0_H0 ;  /* 0x200000ffff43c231 */ /* 0x010fe2000034092f */
[----:B------:R-:W-:Y:S02]  /*25cf0*/  @!P5 PRMT R48, R88, 0x5410, RZ ;  /* 0x000054105830d816 */ /* 0x000fe400000000ff */
[----:B------:R-:W-:Y:S02]  /*25d00*/  ISETP.GE.U32.AND P5, PT, R217, R100, PT ;  /* 0x00000064d900720c */ /* 0x000fe40003fa6070 */
[----:B------:R-:W-:Y:S01]  /*25d10*/  PRMT R49, R67, 0x7610, R49 ;  /* 0x0000761043317816 */ /* 0x000fe20000000031 */
[----:B------:R1:W-:Y:S03]  /*25d20*/  @!P4 STL.S16 [R1+0x258], R67 ;  /* 0x000258430100c387 */ /* 0x0003e60000100600 */
[----:B------:R-:W-:Y:S01]  /*25d30*/  @!P4 PRMT R47, R49, 0x5410, RZ ;  /* 0x00005410312fc816 */ /* 0x000fe200000000ff */
[----:B------:R-:W-:Y:S01]  /*25d40*/  ST.E.U16 [R170.64+0x20], R48 ;  /* 0x00002030aa007985 */ /* 0x000fe2000c101504 */
[----:B------:R-:W-:Y:S01]  /*25d50*/  ISETP.GE.U32.AND P4, PT, R217, R91, PT ;  /* 0x0000005bd900720c */ /* 0x000fe20003f86070 */
[----:B------:R-:W-:Y:S02]  /*25d60*/  MUFU.EX2 R49, R222 ;  /* 0x000000de00317308 */ /* 0x000fe40000000800 */
[----:B------:R-:W-:Y:S08]  /*25d70*/  ST.E.U16 [R170.64+0x22], R47 ;  /* 0x0000222faa007985 */ /* 0x000ff0000c101504 */
[----:B-1----:R-:W1:Y:S02]  /*25d80*/  MUFU.EX2 R67, R226 ;  /* 0x000000e200437308 */ /* 0x002e640000000800 */
[----:B-1----:R-:W-:Y:S01]  /*25d90*/  F2FP.BF16.PACK_AB R160, R49, R67 ;  /* 0x0000004331a0723e */ /* 0x002fe200000010ff */
[----:B------:R-:W-:Y:S01]  /*25da0*/  FADD.FTZ R64, R67, R66 ;  /* 0x0000004243407221 */ /* 0x000fe20000010000 */
[----:B------:R1:W5:Y:S06]  /*25db0*/  LDL.LU R226, [R1+0x380] ;  /* 0x0003800001e27983 */ /* 0x00036c0000300800 */
[----:B------:R-:W2:Y:S01]  /*25dc0*/  MUFU.EX2 R67, R69 ;  /* 0x0000004500437308 */ /* 0x000ea20000000800 */
[----:B------:R-:W-:Y:S01]  /*25dd0*/  FADD.FTZ R66, R49, R64 ;  /* 0x0000004031427221 */ /* 0x000fe20000010000 */
[----:B------:R1:W5:Y:S04]  /*25de0*/  LDL.LU R222, [R1+0x37c] ;  /* 0x00037c0001de7983 */ /* 0x0003680000300800 */
[----:B------:R4:W-:Y:S04]  /*25df0*/  STL [R1+0x288], R66 ;  /* 0x0002884201007387 */ /* 0x0009e80000100800 */
[----:B------:R-:W1:Y:S10]  /*25e00*/  MUFU.EX2 R64, R247 ;  /* 0x000000f700407308 */ /* 0x000e740000000800 */
[----:B------:R-:W4:Y:S01]  /*25e10*/  MUFU.EX2 R49, R245 ;  /* 0x000000f500317308 */ /* 0x000f220000000800 */
[----:B--2---:R-:W-:Y:S01]  /*25e20*/  F2FP.BF16.PACK_AB R58, R71, R67 ;  /* 0x00000043473a723e */ /* 0x004fe200000010ff */
[----:B------:R-:W-:Y:S04]  /*25e30*/  FADD.FTZ R55, R67, R73 ;  /* 0x0000004943377221 */ /* 0x000fe80000010000 */
[----:B------:R-:W-:Y:S04]  /*25e40*/  FADD.FTZ R71, R71, R55 ;  /* 0x0000003747477221 */ /* 0x000fe80000010000 */
[----:B------:R-:W-:Y:S01]  /*25e50*/  MUFU.EX2 R55, R113 ;  /* 0x0000007100377308 */ /* 0x000fe20000000800 */
[----:B-1----:R-:W-:Y:S01]  /*25e60*/  FADD.FTZ R65, R64, R65 ;  /* 0x0000004140417221 */ /* 0x002fe20000010000 */
[C---:B----4-:R-:W-:Y:S03]  /*25e70*/  F2FP.BF16.PACK_AB R155, R49.reuse, R64 ;  /* 0x00000040319b723e */ /* 0x050fe600000010ff */
[----:B------:R-:W-:Y:S01]  /*25e80*/  FADD.FTZ R66, R49, R65 ;  /* 0x0000004131427221 */ /* 0x000fe20000010000 */
[----:B------:R-:W-:Y:S04]  /*25e90*/  SHF.R.U32.HI R49, RZ, 0x8, R68 ;  /* 0x00000008ff317819 */ /* 0x000fe80000011644 */
[----:B------:R-:W1:Y:S01]  /*25ea0*/  MUFU.EX2 R65, R251 ;  /* 0x000000fb00417308 */ /* 0x000e620000000800 */
[----:B------:R-:W-:Y:S04]  /*25eb0*/  LOP3.LUT R49, R49, 0xffff, RZ, 0xc0, !PT ;  /* 0x0000ffff31317812 */ /* 0x000fe800078ec0ff */
[----:B------:R-:W-:Y:S02]  /*25ec0*/  ISETP.GE.U32.AND P0, PT, R217, R49, PT ;  /* 0x00000031d900720c */ /* 0x000fe40003f06070 */
[C---:B------:R-:W-:Y:S04]  /*25ed0*/  PRMT R49, R50.reuse, 0x7632, R49 ;  /* 0x0000763232317816 */ /* 0x040fe80000000031 */
[----:B------:R-:W-:Y:S01]  /*25ee0*/  PRMT R88, R50, 0x5410, R49 ;  /* 0x0000541032587816 */ /* 0x000fe20000000031 */
[----:B-1----:R-:W-:Y:S01]  /*25ef0*/  FADD.FTZ R66, R65, R66 ;  /* 0x0000004241427221 */ /* 0x002fe20000010000 */
[----:B---3--:R-:W-:Y:S05]  /*25f00*/  @!P6 HFMA2.BF16_V2 R72, -RZ.H0_H0, RZ.H0_H0, -R50.H0_H0 ;  /* 0x200000ffff48e231 */ /* 0x008fea0000340932 */
[----:B------:R-:W-:Y:S01]  /*25f10*/  PRMT R64, R72, 0x7610, R64 ;  /* 0x0000761048407816 */ /* 0x000fe20000000040 */
[----:B------:R-:W-:Y:S03]  /*25f20*/  @!P6 STL.S16 [R1+0x22c], R72 ;  /* 0x00022c480100e387 */ /* 0x000fe60000100600 */
[----:B------:R-:W-:Y:S01]  /*25f30*/  @!P6 PRMT R50, R64, 0x5410, RZ ;  /* 0x000054104032e816 */ /* 0x000fe200000000ff */
[----:B------:R1:W2:Y:S01]  /*25f40*/  LDL.S16 R111, [R1+0x228] ;  /* 0x00022800016f7983 */ /* 0x0002a20000100600 */
[----:B------:R-:W-:Y:S01]  /*25f50*/  ISETP.GE.U32.AND P6, PT, R217, R99, PT ;  /* 0x00000063d900720c */ /* 0x000fe20003fc6070 */
[----:B------:R-:W3:Y:S02]  /*25f60*/  MUFU.EX2 R64, R250 ;  /* 0x000000fa00407308 */ /* 0x000ee40000000800 */
[----:B------:R-:W-:Y:S01]  /*25f70*/  ST.E.U16 [R174.64+0x30], R50 ;  /* 0x00003032ae007985 */ /* 0x000fe2000c101504 */
[C---:B---3--:R-:W-:Y:S01]  /*25f80*/  F2FP.BF16.PACK_AB R156, R64.reuse, R65 ;  /* 0x00000041409c723e */ /* 0x048fe200000010ff */
[----:B------:R-:W-:Y:S01]  /*25f90*/  FADD.FTZ R64, R64, R66 ;  /* 0x0000004240407221 */ /* 0x000fe20000010000 */
[----:B------:R-:W-:Y:S05]  /*25fa0*/  LOP3.LUT R66, R103, R232, R210, 0x96, !PT ;  /* 0x000000e867427212 */ /* 0x000fea00078e96d2 */
[----:B------:R-:W3:Y:S01]  /*25fb0*/  MUFU.EX2 R65, R101 ;  /* 0x0000006500417308 */ /* 0x000ee20000000800 */
[----:B------:R4:W-:Y:S01]  /*25fc0*/  STL [R1+0x28c], R64 ;  /* 0x00028c4001007387 */ /* 0x0009e20000100800 */
[----:B------:R-:W-:Y:S03]  /*25fd0*/  IMAD.WIDE.U32 R66, R66, -0x2daee0ad, RZ ;  /* 0xd2511f5342427825 */ /* 0x000fe600078e00ff */
[----:B------:R1:W2:Y:S02]  /*25fe0*/  LDL.S16 R110, [R1+0x214] ;  /* 0x00021400016e7983 */ /* 0x0002a40000100600 */
[----:B------:R-:W-:Y:S02]  /*25ff0*/  LOP3.LUT R68, R67, R234, R182, 0x96, !PT ;  /* 0x000000ea43447212 */ /* 0x000fe400078e96b6 */
[----:B------:R1:W2:Y:S03]  /*26000*/  LDL.S16 R85, [R1+0x210] ;  /* 0x0002100001557983 */ /* 0x0002a60000100600 */
[----:B------:R-:W-:Y:S01]  /*26010*/  IMAD.WIDE.U32 R68, R68, -0x326172a9, RZ ;  /* 0xcd9e8d5744447825 */ /* 0x000fe200078e00ff */
[----:B------:R1:W2:Y:S04]  /*26020*/  LDL.S16 R109, [R1+0x204] ;  /* 0x00020400016d7983 */ /* 0x0002a80000100600 */
[----:B------:R-:W-:Y:S01]  /*26030*/  LOP3.LUT R62, R69, R231, R178, 0x96, !PT ;  /* 0x000000e7453e7212 */ /* 0x000fe200078e96b2 */
[----:B------:R1:W2:Y:S01]  /*26040*/  LDL.S16 R105, [R1+0x200] ;  /* 0x0002000001697983 */ /* 0x0002a20000100600 */
[----:B------:R-:W-:Y:S01]  /*26050*/  MUFU.EX2 R69, R76 ;  /* 0x0000004c00457308 */ /* 0x000fe20000000800 */
[----:B---3--:R-:W-:Y:S02]  /*26060*/  FADD.FTZ R57, R65, R98 ;  /* 0x0000006241397221 */ /* 0x008fe40000010000 */
[----:B------:R-:W-:Y:S07]  /*26070*/  IMAD.WIDE.U32 R62, R62, -0x2daee0ad, RZ ;  /* 0xd2511f533e3e7825 */ /* 0x000fee00078e00ff */
[----:B----4-:R-:W3:Y:S02]  /*26080*/  MUFU.EX2 R64, R107 ;  /* 0x0000006b00407308 */ /* 0x010ee40000000800 */
[C---:B---3--:R-:W-:Y:S01]  /*26090*/  F2FP.BF16.PACK_AB R98, R64.reuse, R65 ;  /* 0x000000414062723e */ /* 0x048fe200000010ff */
[----:B------:R-:W-:Y:S01]  /*260a0*/  FADD.FTZ R57, R64, R57 ;  /* 0x0000003940397221 */ /* 0x000fe20000010000 */
[----:B------:R-:W-:Y:S03]  /*260b0*/  LOP3.LUT R64, R179, R233, R102, 0x96, !PT ;  /* 0x000000e9b3407212 */ /* 0x000fe600078e9666 */
[----:B------:R-:W-:Y:S02]  /*260c0*/  FADD.FTZ R59, R55, R57 ;  /* 0x00000039373b7221 */ /* 0x000fe40000010000 */
[----:B------:R-:W-:Y:S01]  /*260d0*/  IMAD.WIDE.U32 R64, R64, -0x2daee0ad, RZ ;  /* 0xd2511f5340407825 */ /* 0x000fe200078e00ff */
[----:B------:R-:W-:Y:S04]  /*260e0*/  MUFU.EX2 R57, R132 ;  /* 0x0000008400397308 */ /* 0x000fe80000000800 */
[----:B------:R-:W-:Y:S02]  /*260f0*/  LOP3.LUT R66, R65, R241, R66, 0x96, !PT ;  /* 0x000000f141427212 */ /* 0x000fe400078e9642 */
[----:B------:R-:W-:Y:S03]  /*26100*/  LOP3.LUT R64, R63, R239, R64, 0x96, !PT ;  /* 0x000000ef3f407212 */ /* 0x000fe600078e9640 */
[----:B------:R-:W-:Y:S04]  /*26110*/  IMAD.WIDE.U32 R66, R66, -0x326172a9, RZ ;  /* 0xcd9e8d5742427825 */ /* 0x000fe800078e00ff */
[----:B------:R-:W-:Y:S01]  /*26120*/  IMAD.WIDE.U32 R64, R64, -0x326172a9, RZ ;  /* 0xcd9e8d5740407825 */ /* 0x000fe200078e00ff */
[----:B------:R-:W-:Y:S02]  /*26130*/  LOP3.LUT R72, R67, R240, R68, 0x96, !PT ;  /* 0x000000f043487212 */ /* 0x000fe400078e9644 */
[----:B------:R-:W-:Y:S02]  /*26140*/  F2FP.BF16.PACK_AB R67, R69, R74 ;  /* 0x0000004a4543723e */ /* 0x000fe400000010ff */
[----:B------:R-:W-:Y:S01]  /*26150*/  LOP3.LUT R68, R65, R238, R66, 0x96, !PT ;  /* 0x000000ee41447212 */ /* 0x000fe200078e9642 */
[----:B------:R-:W-:Y:S01]  /*26160*/  IMAD.WIDE.U32 R72, R72, -0x2daee0ad, RZ ;  /* 0xd2511f5348487825 */ /* 0x000fe200078e00ff */
[----:B------:R-:W-:Y:S04]  /*26170*/  F2FP.BF16.PACK_AB R65, R51, R55 ;  /* 0x000000373341723e */ /* 0x000fe800000010ff */
[----:B------:R-:W-:Y:S02]  /*26180*/  LOP3.LUT R62, R73, R236, R62, 0x96, !PT ;  /* 0x000000ec493e7212 */ /* 0x000fe400078e963e */
[----:B------:R-:W3:Y:S03]  /*26190*/  MUFU.EX2 R73, R129 ;  /* 0x0000008100497308 */ /* 0x000ee60000000800 */
[----:B------:R-:W-:Y:S05]  /*261a0*/  IMAD.WIDE.U32 R62, R62, -0x326172a9, RZ ;  /* 0xcd9e8d573e3e7825 */ /* 0x000fea00078e00ff */
[----:B------:R-:W-:Y:S01]  /*261b0*/  LOP3.LUT R45, R63, R242, R64, 0x96, !PT ;  /* 0x000000f23f2d7212 */ /* 0x000fe200078e9640 */
[----:B------:R-:W-:Y:S01]  /*261c0*/  FADD.FTZ R64, R51, R59 ;  /* 0x0000003b33407221 */ /* 0x000fe20000010000 */
[----:B------:R-:W-:Y:S01]  /*261d0*/  PRMT R51, R52, 0x7632, R51 ;  /* 0x0000763234337816 */ /* 0x000fe20000000033 */
[----:B------:R-:W-:Y:S01]  /*261e0*/  FADD.FTZ R59, R74, R71 ;  /* 0x000000474a3b7221 */ /* 0x000fe20000010000 */
[----:B------:R-:W-:Y:S01]  /*261f0*/  LOP3.LUT R55, R45, 0xff, RZ, 0xc0, !PT ;  /* 0x000000ff2d377812 */ /* 0x000fe200078ec0ff */
[----:B------:R-:W4:Y:S01]  /*26200*/  MUFU.EX2 R71, R252 ;  /* 0x000000fc00477308 */ /* 0x000f220000000800 */
[----:B------:R-:W-:Y:S02]  /*26210*/  SHF.R.U32.HI R2, RZ, 0x18, R45 ;  /* 0x00000018ff027819 */ /* 0x000fe4000001162d */
[----:B------:R-:W-:Y:S01]  /*26220*/  LOP3.LUT R0, R62, 0xff, RZ, 0xc0, !PT ;  /* 0x000000ff3e007812 */ /* 0x000fe200078ec0ff */
[----:B--2---:R-:W-:Y:S05]  /*26230*/  @!P4 HFMA2.BF16_V2 R111, -RZ.H0_H0, RZ.H0_H0, -R49.H0_H0 ;  /* 0x200000ffff6fc231 */ /* 0x004fea0000340931 */
[----:B------:R-:W-:Y:S01]  /*26240*/  PRMT R66, R111, 0x7610, R66 ;  /* 0x000076106f427816 */ /* 0x000fe20000000042 */
[----:B------:R-:W-:Y:S03]  /*26250*/  @!P4 STL.S16 [R1+0x228], R111 ;  /* 0x0002286f0100c387 */ /* 0x000fe60000100600 */
[----:B------:R-:W-:Y:S01]  /*26260*/  @!P4 PRMT R49, R66, 0x5410, RZ ;  /* 0x000054104231c816 */ /* 0x000fe200000000ff */
[----:B------:R1:W2:Y:S01]  /*26270*/  LDL.S16 R101, [R1+0x1fc] ;  /* 0x0001fc0001657983 */ /* 0x0002a20000100600 */
[----:B------:R-:W-:Y:S01]  /*26280*/  ISETP.GE.U32.AND P4, PT, R217, R55, PT ;  /* 0x00000037d900720c */ /* 0x000fe20003f86070 */
[----:B------:R-:W-:Y:S01]  /*26290*/  FADD.FTZ R66, R69, R59 ;  /* 0x0000003b45427221 */ /* 0x000fe20000010000 */
[----:B------:R-:W-:Y:S01]  /*262a0*/  LOP3.LUT R55, R45, 0xffff, RZ, 0xc0, !PT ;  /* 0x0000ffff2d377812 */ /* 0x000fe200078ec0ff */
[----:B------:R-:W-:Y:S01]  /*262b0*/  ST.E.U16 [R174.64+0x32], R49 ;  /* 0x00003231ae007985 */ /* 0x000fe2000c101504 */
[----:B------:R-:W-:Y:S02]  /*262c0*/  SHF.R.U32.HI R45, RZ, 0x10, R45 ;  /* 0x00000010ff2d7819 */ /* 0x000fe4000001162d */
[----:B------:R-:W-:Y:S02]  /*262d0*/  SHF.R.U32.HI R55, RZ, 0x8, R55 ;  /* 0x00000008ff377819 */ /* 0x000fe40000011637 */
[----:B------:R-:W-:Y:S02]  /*262e0*/  LOP3.LUT R74, R45, 0xff, RZ, 0xc0, !PT ;  /* 0x000000ff2d4a7812 */ /* 0x000fe400078ec0ff */
[----:B------:R-:W-:Y:S02]  /*262f0*/  LOP3.LUT R55, R55, 0xffff, RZ, 0xc0, !PT ;  /* 0x0000ffff37377812 */ /* 0x000fe400078ec0ff */
[----:B------:R-:W-:Y:S01]  /*26300*/  PRMT R59, R60, 0x7632, R59 ;  /* 0x000076323c3b7816 */ /* 0x000fe2000000003b */
[----:B------:R-:W-:Y:S02]  /*26310*/  @!P6 HFMA2.BF16_V2 R110, -RZ.H0_H0, RZ.H0_H0, -R52.H0_H0 ;  /* 0x200000ffff6ee231 */ /* 0x000fe40000340934 */
[----:B------:R-:W-:Y:S03]  /*26320*/  @!P5 HFMA2.BF16_V2 R85, -RZ.H0_H0, RZ.H0_H0, -R51.H0_H0 ;  /* 0x200000ffff55d231 */ /* 0x000fe60000340933 */
[----:B------:R-:W-:Y:S01]  /*26330*/  PRMT R91, R110, 0x7610, R91 ;  /* 0x000076106e5b7816 */ /* 0x000fe2000000005b */
[----:B------:R-:W-:Y:S01]  /*26340*/  @!P6 STL.S16 [R1+0x214], R110 ;  /* 0x0002146e0100e387 */ /* 0x000fe20000100600 */
[----:B------:R-:W-:Y:S01]  /*26350*/  @!P3 HFMA2.BF16_V2 R109, -RZ.H0_H0, RZ.H0_H0, -R42.H0_H0 ;  /* 0x200000ffff6db231 */ /* 0x000fe2000034092a */
[----:B------:R-:W-:Y:S02]  /*26360*/  PRMT R76, R85, 0x7610, R76 ;  /* 0x00007610554c7816 */ /* 0x000fe4000000004c */
[----:B------:R1:W-:Y:S02]  /*26370*/  @!P5 STL.S16 [R1+0x210], R85 ;  /* 0x000210550100d387 */ /* 0x0003e40000100600 */
[----:B------:R-:W-:Y:S02]  /*26380*/  PRMT R104, R109, 0x7610, R104 ;  /* 0x000076106d687816 */ /* 0x000fe40000000068 */
[----:B------:R2:W2:Y:S04]  /*26390*/  LDL.S16 R69, [R1+0x21c] ;  /* 0x00021c0001457983 */ /* 0x0004a80000100600 */
[----:B------:R-:W-:Y:S01]  /*263a0*/  @!P3 STL.S16 [R1+0x204], R109 ;  /* 0x0002046d0100b387 */ /* 0x000fe20000100600 */
[----:B-1----:R-:W-:Y:S02]  /*263b0*/  PRMT R85, R52, 0x5410, R51 ;  /* 0x0000541034557816 */ /* 0x002fe40000000033 */
[----:B------:R-:W-:Y:S02]  /*263c0*/  @!P5 PRMT R51, R76, 0x5410, RZ ;  /* 0x000054104c33d816 */ /* 0x000fe400000000ff */
[----:B------:R-:W-:Y:S01]  /*263d0*/  ISETP.GE.U32.AND P5, PT, R217, R2, PT ;  /* 0x00000002d900720c */ /* 0x000fe20003fa6070 */
[----:B---3--:R-:W-:Y:S01]  /*263e0*/  FADD.FTZ R2, R73, R64 ;  /* 0x0000004049027221 */ /* 0x008fe20000010000 */
[----:B------:R-:W-:Y:S01]  /*263f0*/  @!P6 PRMT R52, R91, 0x5410, RZ ;  /* 0x000054105b34e816 */ /* 0x000fe200000000ff */
[----:B------:R-:W1:Y:S01]  /*26400*/  MUFU.EX2 R64, R225 ;  /* 0x000000e100407308 */ /* 0x000e620000000800 */
[----:B------:R-:W-:Y:S01]  /*26410*/  ISETP.GE.U32.AND P6, PT, R217, R55, PT ;  /* 0x00000037d900720c */ /* 0x000fe20003fc6070 */
[----:B------:R3:W-:Y:S01]  /*26420*/  ST.E.U16 [R168.64+0x32], R51 ;  /* 0x00003233a8007985 */ /* 0x0007e2000c101504 */
[C---:B------:R-:W-:Y:S01]  /*26430*/  PRMT R55, R42.reuse, 0x7632, R55 ;  /* 0x000076322a377816 */ /* 0x040fe20000000037 */
[----:B------:R-:W-:Y:S01]  /*26440*/  FADD.FTZ R76, R57, R2 ;  /* 0x00000002394c7221 */ /* 0x000fe20000010000 */
[----:B------:R-:W-:Y:S01]  /*26450*/  SHF.R.U32.HI R2, RZ, 0x10, R62 ;  /* 0x00000010ff027819 */ /* 0x000fe2000001163e */
[----:B------:R3:W-:Y:S01]  /*26460*/  ST.E.U16 [R168.64+0x30], R52 ;  /* 0x00003034a8007985 */ /* 0x0007e2000c101504 */
[----:B------:R-:W-:Y:S01]  /*26470*/  PRMT R91, R42, 0x5410, R55 ;  /* 0x000054102a5b7816 */ /* 0x000fe20000000037 */
[----:B------:R-:W-:Y:S01]  /*26480*/  @!P0 HFMA2.BF16_V2 R105, -RZ.H0_H0, RZ.H0_H0, -R55.H0_H0 ;  /* 0x200000ffff698231 */ /* 0x000fe20000340937 */
[----:B------:R-:W-:Y:S01]  /*26490*/  @!P3 PRMT R42, R104, 0x5410, RZ ;  /* 0x00005410682ab816 */ /* 0x000fe200000000ff */
[----:B----4-:R-:W-:Y:S01]  /*264a0*/  FADD.FTZ R3, R71, R76 ;  /* 0x0000004c47037221 */ /* 0x010fe20000010000 */
[----:B------:R-:W-:Y:S01]  /*264b0*/  ISETP.GE.U32.AND P3, PT, R217, R0, PT ;  /* 0x00000000d900720c */ /* 0x000fe20003f66070 */
[----:B------:R-:W-:Y:S01]  /*264c0*/  FADD.FTZ R0, R93, R66 ;  /* 0x000000425d007221 */ /* 0x000fe20000010000 */
[----:B------:R-:W-:Y:S01]  /*264d0*/  PRMT R99, R105, 0x7610, R99 ;  /* 0x0000761069637816 */ /* 0x000fe20000000063 */
[----:B------:R4:W-:Y:S01]  /*264e0*/  @!P0 STL.S16 [R1+0x200], R105 ;  /* 0x0002006901008387 */ /* 0x0009e20000100600 */
[----:B------:R-:W-:Y:S02]  /*264f0*/  F2FP.BF16.PACK_AB R73, R57, R73 ;  /* 0x000000493949723e */ /* 0x000fe400000010ff */
[----:B------:R-:W-:Y:S01]  /*26500*/  @!P0 PRMT R55, R99, 0x5410, RZ ;  /* 0x0000541063378816 */ /* 0x000fe200000000ff */
[----:B------:R-:W-:Y:S04]  /*26510*/  ST.E.U16 [R172.64+0x2e], R42 ;  /* 0x00002e2aac007985 */ /* 0x000fe8000c101504 */
[----:B------:R-:W-:Y:S01]  /*26520*/  ST.E.U16 [R172.64+0x30], R55 ;  /* 0x00003037ac007985 */ /* 0x000fe2000c101504 */
[C---:B-1----:R-:W-:Y:S01]  /*26530*/  F2FP.BF16.PACK_AB R113, R64.reuse, R71 ;  /* 0x000000474071723e */ /* 0x042fe200000010ff */
[----:B------:R-:W-:Y:S01]  /*26540*/  FADD.FTZ R64, R64, R3 ;  /* 0x0000000340407221 */ /* 0x000fe20000010000 */
[----:B------:R-:W-:Y:S01]  /*26550*/  PRMT R71, R70, 0x7632, R71 ;  /* 0x0000763246477816 */ /* 0x000fe20000000047 */
[----:B------:R1:W5:Y:S01]  /*26560*/  LDL.LU R225, [R1+0x378] ;  /* 0x0003780001e17983 */ /* 0x0003620000300800 */
[----:B---3--:R-:W-:Y:S03]  /*26570*/  MUFU.EX2 R51, R223 ;  /* 0x000000df00337308 */ /* 0x008fe60000000800 */
[----:B------:R1:W4:Y:S01]  /*26580*/  LDL.S16 R45, [R1+0x20c] ;  /* 0x00020c00012d7983 */ /* 0x0003220000100600 */
[----:B------:R-:W-:Y:S03]  /*26590*/  PRMT R52, R128, 0x7610, R52 ;  /* 0x0000761080347816 */ /* 0x000fe60000000034 */
[----:B------:R1:W4:Y:S03]  /*265a0*/  LDL.S16 R99, [R1+0x224] ;  /* 0x0002240001637983 */ /* 0x0003260000100600 */
[----:B----4-:R4:W1:Y:S01]  /*265b0*/  MUFU.EX2 R105, R97 ;  /* 0x0000006100697308 */ /* 0x0108620000000800 */
[----:B--2---:R-:W-:Y:S05]  /*265c0*/  @!P2 HFMA2.BF16_V2 R101, -RZ.H0_H0, RZ.H0_H0, -R60.H0_H0 ;  /* 0x200000ffff65a231 */ /* 0x004fea000034093c */
[----:B------:R-:W-:Y:S01]  /*265d0*/  PRMT R100, R101, 0x7610, R100 ;  /* 0x0000761065647816 */ /* 0x000fe20000000064 */
[----:B------:R2:W-:Y:S04]  /*265e0*/  @!P2 STL.S16 [R1+0x1fc], R101 ;  /* 0x0001fc650100a387 */ /* 0x0005e80000100600 */
[----:B------:R1:W3:Y:S01]  /*265f0*/  LDL.S16 R104, [R1+0x1ec] ;  /* 0x0001ec0001687983 */ /* 0x0002e20000100600 */
[----:B--2---:R-:W-:Y:S02]  /*26600*/  SHF.R.U32.HI R101, RZ, 0x18, R62 ;  /* 0x00000018ff657819 */ /* 0x004fe4000001163e */
[----:B------:R-:W-:Y:S02]  /*26610*/  LOP3.LUT R62, R62, 0xffff, RZ, 0xc0, !PT ;  /* 0x0000ffff3e3e7812 */ /* 0x000fe400078ec0ff */
[C---:B------:R-:W-:Y:S01]  /*26620*/  F2FP.BF16.PACK_AB R63, R78.reuse, R93 ;  /* 0x0000005d4e3f723e */ /* 0x040fe200000010ff */
[----:B------:R-:W-:Y:S01]  /*26630*/  FADD.FTZ R78, R78, R0 ;  /* 0x000000004e4e7221 */ /* 0x000fe20000010000 */
[----:B------:R-:W-:Y:S02]  /*26640*/  PRMT R93, R60, 0x5410, R59 ;  /* 0x000054103c5d7816 */ /* 0x000fe4000000003b */
[----:B------:R-:W-:Y:S01]  /*26650*/  @!P2 PRMT R60, R100, 0x5410, RZ ;  /* 0x00005410643ca816 */ /* 0x000fe200000000ff */
[----:B------:R-:W-:Y:S01]  /*26660*/  @!P1 HFMA2.BF16_V2 R69, -RZ.H0_H0, RZ.H0_H0, -R59.H0_H0 ;  /* 0x200000ffff459231 */ /* 0x000fe2000034093b */
[----:B------:R-:W-:Y:S01]  /*26670*/  LOP3.LUT R0, R2, 0xff, RZ, 0xc0, !PT ;  /* 0x000000ff02007812 */ /* 0x000fe200078ec0ff */
[----:B------:R2:W2:Y:S01]  /*26680*/  LDL.S16 R100, [R1+0x1e8] ;  /* 0x0001e80001647983 */ /* 0x0004a20000100600 */
[----:B------:R-:W-:Y:S02]  /*26690*/  ISETP.GE.U32.AND P2, PT, R217, R74, PT ;  /* 0x0000004ad900720c */ /* 0x000fe40003f46070 */
[----:B------:R-:W-:Y:S01]  /*266a0*/  PRMT R108, R69, 0x7610, R108 ;  /* 0x00007610456c7816 */ /* 0x000fe2000000006c */
[----:B------:R1:W-:Y:S01]  /*266b0*/  @!P1 STL.S16 [R1+0x21c], R69 ;  /* 0x00021c4501009387 */ /* 0x0003e20000100600 */
[----:B------:R-:W-:Y:S02]  /*266c0*/  PRMT R2, R98, 0x7610, R2 ;  /* 0x0000761062027816 */ /* 0x000fe40000000002 */
[----:B------:R-:W-:Y:S01]  /*266d0*/  @!P1 PRMT R59, R108, 0x5410, RZ ;  /* 0x000054106c3b9816 */ /* 0x000fe200000000ff */
[----:B------:R-:W-:Y:S01]  /*266e0*/  ST.E.U16 [R170.64+0x30], R60 ;  /* 0x0000303caa007985 */ /* 0x000fe2000c101504 */
[----:B------:R-:W-:Y:S02]  /*266f0*/  ISETP.GE.U32.AND P1, PT, R217, R0, PT ;  /* 0x00000000d900720c */ /* 0x000fe40003f26070 */
[----:B------:R-:W-:Y:S01]  /*26700*/  SHF.R.U32.HI R0, RZ, 0x8, R62 ;  /* 0x00000008ff007819 */ /* 0x000fe2000001163e */
[----:B------:R-:W-:Y:S01]  /*26710*/  ST.E.U16 [R170.64+0x32], R59 ;  /* 0x0000323baa007985 */ /* 0x000fe2000c101504 */
[----:B------:R-:W-:Y:S02]  /*26720*/  PRMT R74, R75, 0x7632, R74 ;  /* 0x000076324b4a7816 */ /* 0x000fe4000000004a */
[----:B------:R-:W-:Y:S01]  /*26730*/  LOP3.LUT R0, R0, 0xffff, RZ, 0xc0, !PT ;  /* 0x0000ffff00007812 */ /* 0x000fe200078ec0ff */
[----:B-1----:R-:W-:Y:S05]  /*26740*/  IMAD.WIDE.U32 R68, R68, -0x2daee0ad, RZ ;  /* 0xd2511f5344447825 */ /* 0x002fea00078e00ff */
[----:B------:R-:W-:Y:S02]  /*26750*/  LOP3.LUT R66, R69, R237, R72, 0x96, !PT ;  /* 0x000000ed45427212 */ /* 0x000fe400078e9648 */
[C---:B------:R-:W-:Y:S02]  /*26760*/  LOP3.LUT R62, R68.reuse, 0xff, RZ, 0xc0, !PT ;  /* 0x000000ff443e7812 */ /* 0x040fe400078ec0ff */
[----:B------:R-:W-:Y:S02]  /*26770*/  LOP3.LUT R72, R68, 0xffff, RZ, 0xc0, !PT ;  /* 0x0000ffff44487812 */ /* 0x000fe400078ec0ff */
[--C-:B----4-:R-:W-:Y:S02]  /*26780*/  SHF.R.U32.HI R97, RZ, 0x10, R68.reuse ;  /* 0x00000010ff617819 */ /* 0x110fe40000011644 */
[----:B------:R-:W-:Y:S02]  /*26790*/  SHF.R.U32.HI R108, RZ, 0x18, R68 ;  /* 0x00000018ff6c7819 */ /* 0x000fe40000011644 */
[----:B------:R-:W-:Y:S02]  /*267a0*/  ISETP.GE.U32.AND P0, PT, R217, R62, PT ;  /* 0x0000003ed900720c */ /* 0x000fe40003f06070 */
[----:B------:R-:W-:Y:S02]  /*267b0*/  LOP3.LUT R62, R66, 0xff, RZ, 0xc0, !PT ;  /* 0x000000ff423e7812 */ /* 0x000fe400078ec0ff */
[----:B------:R-:W-:Y:S02]  /*267c0*/  SHF.R.U32.HI R3, RZ, 0x18, R66 ;  /* 0x00000018ff037819 */ /* 0x000fe40000011642 */
[----:B------:R-:W-:Y:S02]  /*267d0*/  LOP3.LUT R44, R97, 0xff, RZ, 0xc0, !PT ;  /* 0x000000ff612c7812 */ /* 0x000fe400078ec0ff */
[--C-:B------:R-:W-:Y:S02]  /*267e0*/  SHF.R.U32.HI R46, RZ, 0x8, R72.reuse ;  /* 0x00000008ff2e7819 */ /* 0x100fe40000011648 */
[----:B------:R-:W-:Y:S02]  /*267f0*/  PRMT R72, R73, 0x7632, R72 ;  /* 0x0000763249487816 */ /* 0x000fe40000000048 */
[----:B------:R-:W-:Y:S01]  /*26800*/  LOP3.LUT R46, R46, 0xffff, RZ, 0xc0, !PT ;  /* 0x0000ffff2e2e7812 */ /* 0x000fe200078ec0ff */
[----:B------:R-:W-:Y:S01]  /*26810*/  @!P4 HFMA2.BF16_V2 R45, -RZ.H0_H0, RZ.H0_H0, -R56.H0_H0 ;  /* 0x200000ffff2dc231 */ /* 0x000fe20000340938 */
[----:B------:R-:W-:Y:S01]  /*26820*/  @P0 LOP3.LUT R220, R220, 0x4000000, RZ, 0xfc, !PT ;  /* 0x04000000dcdc0812 */ /* 0x000fe200078efcff */
[----:B------:R-:W-:Y:S03]  /*26830*/  @!P6 HFMA2.BF16_V2 R99, -RZ.H0_H0, RZ.H0_H0, -R40.H0_H0 ;  /* 0x200000ffff63e231 */ /* 0x000fe60000340928 */
[----:B------:R-:W-:Y:S01]  /*26840*/  PRMT R57, R45, 0x7610, R57 ;  /* 0x000076102d397816 */ /* 0x000fe20000000039 */
[----:B------:R1:W-:Y:S01]  /*26850*/  @!P4 STL.S16 [R1+0x20c], R45 ;  /* 0x00020c2d0100c387 */ /* 0x0003e20000100600 */
[----:B------:R-:W-:Y:S01]  /*26860*/  PRMT R107, R99, 0x7610, R107 ;  /* 0x00007610636b7816 */ /* 0x000fe2000000006b */
[----:B-1----:R1:W4:Y:S02]  /*26870*/  MUFU.EX2 R45, R221 ;  /* 0x000000dd002d7308 */ /* 0x0023240000000800 */
[----:B-1----:R1:W5:Y:S04]  /*26880*/  LDL.LU R221, [R1+0x374] ;  /* 0x0003740001dd7983 */ /* 0x0023680000300800 */
[----:B------:R1:W-:Y:S02]  /*26890*/  @!P6 STL.S16 [R1+0x224], R99 ;  /* 0x000224630100e387 */ /* 0x0003e40000100600 */
[----:B-1----:R-:W-:Y:S02]  /*268a0*/  PRMT R99, R56, 0x5410, R40 ;  /* 0x0000541038637816 */ /* 0x002fe40000000028 */
[----:B------:R-:W-:Y:S02]  /*268b0*/  @!P4 PRMT R56, R57, 0x5410, RZ ;  /* 0x000054103938c816 */ /* 0x000fe400000000ff */
[----:B------:R-:W-:Y:S01]  /*268c0*/  ISETP.GE.U32.AND P4, PT, R217, R0, PT ;  /* 0x00000000d900720c */ /* 0x000fe20003f86070 */
[----:B------:R-:W1:Y:S01]  /*268d0*/  MUFU.EX2 R57, R218 ;  /* 0x000000da00397308 */ /* 0x000e620000000800 */
[----:B------:R-:W-:Y:S01]  /*268e0*/  PRMT R0, R98, 0x7632, R0 ;  /* 0x0000763262007816 */ /* 0x000fe20000000000 */
[----:B------:R-:W-:Y:S01]  /*268f0*/  ST.E.U16 [R174.64+0x40], R56 ;  /* 0x00004038ae007985 */ /* 0x000fe2000c101504 */
[----:B------:R-:W-:Y:S02]  /*26900*/  @!P6 PRMT R40, R107, 0x5410, RZ ;  /* 0x000054106b28e816 */ /* 0x000fe400000000ff */
[----:B------:R-:W-:Y:S01]  /*26910*/  ISETP.GE.U32.AND P6, PT, R217, R62, PT ;  /* 0x0000003ed900720c */ /* 0x000fe20003fc6070 */
[----:B------:R-:W-:Y:S02]  /*26920*/  FADD.FTZ R62, R106, R78 ;  /* 0x0000004e6a3e7221 */ /* 0x000fe40000010000 */
[----:B------:R-:W-:Y:S02]  /*26930*/  ST.E.U16 [R174.64+0x42], R40 ;  /* 0x00004228ae007985 */ /* 0x000fe4000c101504 */
[----:B------:R-:W-:Y:S02]  /*26940*/  FADD.FTZ R76, R105, R62 ;  /* 0x0000003e694c7221 */ /* 0x000fe40000010000 */
[----:B----4-:R-:W-:Y:S01]  /*26950*/  FADD.FTZ R62, R45, R64 ;  /* 0x000000402d3e7221 */ /* 0x010fe20000010000 */
[C---:B-1----:R-:W-:Y:S01]  /*26960*/  F2FP.BF16.PACK_AB R45, R57.reuse, R45 ;  /* 0x0000002d392d723e */ /* 0x042fe200000010ff */
[----:B------:R1:W5:Y:S02]  /*26970*/  LDL.LU R218, [R1+0x370] ;  /* 0x0003700001da7983 */ /* 0x0003640000300800 */
[----:B------:R-:W-:Y:S01]  /*26980*/  FADD.FTZ R109, R57, R62 ;  /* 0x0000003e396d7221 */ /* 0x000fe20000010000 */
[----:B------:R-:W-:Y:S02]  /*26990*/  SHF.R.U32.HI R57, RZ, 0x10, R66 ;  /* 0x00000010ff397819 */ /* 0x000fe40000011642 */
[----:B------:R-:W-:Y:S02]  /*269a0*/  LOP3.LUT R66, R66, 0xffff, RZ, 0xc0, !PT ;  /* 0x0000ffff42427812 */ /* 0x000fe400078ec0ff */
[----:B------:R-:W-:Y:S02]  /*269b0*/  LOP3.LUT R78, R57, 0xff, RZ, 0xc0, !PT ;  /* 0x000000ff394e7812 */ /* 0x000fe400078ec0ff */
[----:B------:R-:W-:Y:S04]  /*269c0*/  SHF.R.U32.HI R66, RZ, 0x8, R66 ;  /* 0x00000008ff427819 */ /* 0x000fe80000011642 */
[----:B------:R-:W-:Y:S01]  /*269d0*/  LOP3.LUT R66, R66, 0xffff, RZ, 0xc0, !PT ;  /* 0x0000ffff42427812 */ /* 0x000fe200078ec0ff */
[----:B---3--:R-:W-:Y:S05]  /*269e0*/  @!P2 HFMA2.BF16_V2 R104, -RZ.H0_H0, RZ.H0_H0, -R2.H0_H0 ;  /* 0x200000ffff68a231 */ /* 0x008fea0000340902 */
[----:B------:R-:W-:Y:S01]  /*269f0*/  PRMT R68, R104, 0x7610, R68 ;  /* 0x0000761068447816 */ /* 0x000fe20000000044 */
[----:B------:R3:W-:Y:S02]  /*26a00*/  @!P2 STL.S16 [R1+0x1ec], R104 ;  /* 0x0001ec680100a387 */ /* 0x0007e40000100600 */
[----:B---3--:R-:W-:Y:S01]  /*26a10*/  LOP3.LUT R104, R177, R233, R102, 0x96, !PT ;  /* 0x000000e9b1687212 */ /* 0x008fe200078e9666 */
[----:B--2---:R-:W-:Y:S05]  /*26a20*/  @!P5 HFMA2.BF16_V2 R100, -RZ.H0_H0, RZ.H0_H0, -R0.H0_H0 ;  /* 0x200000ffff64d231 */ /* 0x004fea0000340900 */
[----:B------:R-:W-:Y:S01]  /*26a30*/  PRMT R69, R100, 0x7610, R69 ;  /* 0x0000761064457816 */ /* 0x000fe20000000045 */
[----:B------:R2:W-:Y:S04]  /*26a40*/  @!P5 STL.S16 [R1+0x1e8], R100 ;  /* 0x0001e8640100d387 */ /* 0x0005e80000100600 */
[----:B------:R1:W3:Y:S04]  /*26a50*/  LDL.S16 R98, [R1+0x254] ;  /* 0x0002540001627983 */ /* 0x0002e80000100600 */
[----:B------:R1:W4:Y:S04]  /*26a60*/  LDL.S16 R124, [R1+0x264] ;  /* 0x00026400017c7983 */ /* 0x0003280000100600 */
[----:B------:R1:W4:Y:S04]  /*26a70*/  LDL.S16 R148, [R1+0x23c] ;  /* 0x00023c0001947983 */ /* 0x0003280000100600 */
[----:B------:R1:W4:Y:S01]  /*26a80*/  LDL.S16 R146, [R1+0x250] ;  /* 0x0002500001927983 */ /* 0x0003220000100600 */
[----:B--2---:R-:W-:Y:S02]  /*26a90*/  PRMT R100, R2, 0x5410, R0 ;  /* 0x0000541002647816 */ /* 0x004fe40000000000 */
[----:B------:R-:W-:Y:S02]  /*26aa0*/  @!P2 PRMT R2, R68, 0x5410, RZ ;  /* 0x000054104402a816 */ /* 0x000fe400000000ff */
[----:B------:R-:W-:Y:S02]  /*26ab0*/  LOP3.LUT R68, R103, R232, R208, 0x96, !PT ;  /* 0x000000e867447212 */ /* 0x000fe400078e96d0 */
[----:B------:R-:W-:Y:S01]  /*26ac0*/  @!P5 PRMT R0, R69, 0x5410, RZ ;  /* 0x000054104500d816 */ /* 0x000fe200000000ff */
[----:B------:R-:W-:Y:S01]  /*26ad0*/  ST.E.U16 [R168.64+0x40], R2 ;  /* 0x00004002a8007985 */ /* 0x000fe2000c101504 */
[----:B------:R-:W-:Y:S01]  /*26ae0*/  ISETP.GE.U32.AND P5, PT, R217, R3, PT ;  /* 0x00000003d900720c */ /* 0x000fe20003fa6070 */
[----:B------:R-:W-:Y:S01]  /*26af0*/  IMAD.WIDE.U32 R68, R68, -0x2daee0ad, RZ ;  /* 0xd2511f5344447825 */ /* 0x000fe200078e00ff */
[----:B------:R-:W-:Y:S01]  /*26b00*/  F2FP.BF16.PACK_AB R3, R105, R106 ;  /* 0x0000006a6903723e */ /* 0x000fe200000010ff */
[----:B------:R-:W-:Y:S02]  /*26b10*/  ST.E.U16 [R168.64+0x42], R0 ;  /* 0x00004200a8007985 */ /* 0x000fe4000c101504 */
[----:B------:R-:W-:Y:S01]  /*26b20*/  IMAD.WIDE.U32 R104, R104, -0x2daee0ad, RZ ;  /* 0xd2511f5368687825 */ /* 0x000fe200078e00ff */
[----:B------:R-:W-:Y:S04]  /*26b30*/  LOP3.LUT R102, R69, R234, R180, 0x96, !PT ;  /* 0x000000ea45667212 */ /* 0x000fe800078e96b4 */
[----:B------:R-:W-:Y:S01]  /*26b40*/  LOP3.LUT R105, R105, R241, R68, 0x96, !PT ;  /* 0x000000f169697212 */ /* 0x000fe200078e9644 */
[----:B------:R-:W-:Y:S05]  /*26b50*/  IMAD.WIDE.U32 R102, R102, -0x326172a9, RZ ;  /* 0xcd9e8d5766667825 */ /* 0x000fea00078e00ff */
[----:B------:R-:W-:Y:S05]  /*26b60*/  LOP3.LUT R68, R103, R231, R176, 0x96, !PT ;  /* 0x000000e767447212 */ /* 0x000fea00078e96b0 */
[----:B------:R-:W-:Y:S05]  /*26b70*/  IMAD.WIDE.U32 R68, R68, -0x2daee0ad, RZ ;  /* 0xd2511f5344447825 */ /* 0x000fea00078e00ff */
[----:B------:R-:W-:Y:S01]  /*26b80*/  LOP3.LUT R69, R69, R239, R104, 0x96, !PT ;  /* 0x000000ef45457212 */ /* 0x000fe200078e9668 */
[----:B------:R-:W-:Y:S05]  /*26b90*/  IMAD.WIDE.U32 R104, R105, -0x326172a9, RZ ;  /* 0xcd9e8d5769687825 */ /* 0x000fea00078e00ff */
[----:B------:R-:W-:Y:S05]  /*26ba0*/  LOP3.LUT R110, R105, R240, R102, 0x96, !PT ;  /* 0x000000f0696e7212 */ /* 0x000fea00078e9666 */
[----:B------:R-:W-:Y:S05]  /*26bb0*/  IMAD.WIDE.U32 R110, R110, -0x2daee0ad, RZ ;  /* 0xd2511f536e6e7825 */ /* 0x000fea00078e00ff */
[----:B------:R-:W-:Y:S01]  /*26bc0*/  LOP3.LUT R106, R111, R236, R68, 0x96, !PT ;  /* 0x000000ec6f6a7212 */ /* 0x000fe200078e9644 */
[----:B------:R-:W-:Y:S04]  /*26bd0*/  IMAD.WIDE.U32 R68, R69, -0x326172a9, RZ ;  /* 0xcd9e8d5745447825 */ /* 0x000fe800078e00ff */
[----:B------:R-:W-:Y:S01]  /*26be0*/  IMAD.WIDE.U32 R106, R106, -0x326172a9, RZ ;  /* 0xcd9e8d576a6a7825 */ /* 0x000fe200078e00ff */
[----:B------:R-:W-:Y:S02]  /*26bf0*/  LOP3.LUT R105, R69, R238, R104, 0x96, !PT ;  /* 0x000000ee45697212 */ /* 0x000fe400078e9668 */
[----:B------:R-:W-:Y:S02]  /*26c00*/  PRMT R69, R67, 0x7632, R69 ;  /* 0x0000763243457816 */ /* 0x000fe40000000045 */
[--C-:B------:R-:W-:Y:S02]  /*26c10*/  LOP3.LUT R62, R107, R242, R68.reuse, 0x96, !PT ;  /* 0x000000f26b3e7212 */ /* 0x100fe400078e9644 */
[----:B------:R-:W-:Y:S02]  /*26c20*/  PRMT R68, R65, 0x7632, R68 ;  /* 0x0000763241447816 */ /* 0x000fe40000000044 */
[----:B------:R-:W-:Y:S02]  /*26c30*/  LOP3.LUT R57, R62, 0xff, RZ, 0xc0, !PT ;  /* 0x000000ff3e397812 */ /* 0x000fe400078ec0ff */
[----:B------:R-:W-:Y:S02]  /*26c40*/  SHF.R.U32.HI R54, RZ, 0x10, R62 ;  /* 0x00000010ff367819 */ /* 0x000fe4000001163e */
[C---:B------:R-:W-:Y:S02]  /*26c50*/  ISETP.GE.U32.AND P2, PT, R217.reuse, R57, PT ;  /* 0x00000039d900720c */ /* 0x040fe40003f46070 */
[----:B------:R-:W-:Y:S02]  /*26c60*/  PRMT R57, R58, 0x7632, R57 ;  /* 0x000076323a397816 */ /* 0x000fe40000000039 */
[----:B------:R-:W-:Y:S02]  /*26c70*/  LOP3.LUT R54, R54, 0xff, RZ, 0xc0, !PT ;  /* 0x000000ff36367812 */ /* 0x000fe400078ec0ff */
[----:B------:R-:W-:Y:S02]  /*26c80*/  PRMT R103, R58, 0x5410, R57 ;  /* 0x000054103a677816 */ /* 0x000fe40000000039 */
[----:B------:R-:W-:Y:S02]  /*26c90*/  ISETP.GE.U32.AND P0, PT, R217, R54, PT ;  /* 0x00000036d900720c */ /* 0x000fe40003f06070 */
[----:B------:R-:W-:Y:S02]  /*26ca0*/  PRMT R54, R61, 0x7632, R54 ;  /* 0x000076323d367816 */ /* 0x000fe40000000036 */
[----:B------:R-:W-:Y:S01]  /*26cb0*/  PRMT R97, R65, 0x5410, R68 ;  /* 0x0000541041617816 */ /* 0x000fe20000000044 */
[----:B---3--:R-:W-:Y:S05]  /*26cc0*/  @!P2 HFMA2.BF16_V2 R98, -RZ.H0_H0, RZ.H0_H0, -R58.H0_H0 ;  /* 0x200000ffff62a231 */ /* 0x008fea000034093a */
[----:B------:R-:W-:Y:S01]  /*26cd0*/  PRMT R64, R98, 0x7610, R64 ;  /* 0x0000761062407816 */ /* 0x000fe20000000040 */
[----:B------:R2:W-:Y:S02]  /*26ce0*/  @!P2 STL.S16 [R1+0x254], R98 ;  /* 0x000254620100a387 */ /* 0x0005e40000100600 */
[----:B----4-:R-:W-:Y:S01]  /*26cf0*/  @!P0 HFMA2.BF16_V2 R148, -RZ.H0_H0, RZ.H0_H0, -R61.H0_H0 ;  /* 0x200000ffff948231 */ /* 0x010fe2000034093d */
[----:B------:R-:W-:Y:S01]  /*26d00*/  @!P2 PRMT R58, R64, 0x5410, RZ ;  /* 0x00005410403aa816 */ /* 0x000fe200000000ff */
[----:B------:R1:W3:Y:S01]  /*26d10*/  LDL.S16 R144, [R1+0x234] ;  /* 0x0002340001907983 */ /* 0x0002e20000100600 */
[----:B------:R-:W-:Y:S02]  /*26d20*/  LOP3.LUT R64, R62, 0xffff, RZ, 0xc0, !PT ;  /* 0x0000ffff3e407812 */ /* 0x000fe400078ec0ff */
[----:B------:R-:W-:Y:S01]  /*26d30*/  SHF.R.U32.HI R62, RZ, 0x18, R62 ;  /* 0x00000018ff3e7819 */ /* 0x000fe2000001163e */
[----:B------:R-:W-:Y:S01]  /*26d40*/  ST.E.U16 [R172.64+0x3e], R58 ;  /* 0x00003e3aac007985 */ /* 0x000fe2000c101504 */
[----:B------:R-:W-:Y:S02]  /*26d50*/  SHF.R.U32.HI R64, RZ, 0x8, R64 ;  /* 0x00000008ff407819 */ /* 0x000fe40000011640 */
[----:B------:R-:W-:Y:S02]  /*26d60*/  PRMT R147, R148, 0x7610, R147 ;  /* 0x0000761094937816 */ /* 0x000fe40000000093 */
[----:B------:R-:W-:Y:S04]  /*26d70*/  LOP3.LUT R64, R64, 0xffff, RZ, 0xc0, !PT ;  /* 0x0000ffff40407812 */ /* 0x000fe800078ec0ff */
[C---:B------:R-:W-:Y:S02]  /*26d80*/  ISETP.GE.U32.AND P2, PT, R217.reuse, R64, PT ;  /* 0x00000040d900720c */ /* 0x040fe40003f46070 */
[----:B------:R-:W-:Y:S01]  /*26d90*/  PRMT R64, R118, 0x7632, R64 ;  /* 0x0000763276407816 */ /* 0x000fe20000000040 */
[----:B--2---:R1:W2:Y:S10]  /*26da0*/  LDL.S16 R98, [R1+0x220] ;  /* 0x0002200001627983 */ /* 0x0042b40000100600 */
[----:B------:R-:W-:Y:S05]  /*26db0*/  @!P2 HFMA2.BF16_V2 R124, -RZ.H0_H0, RZ.H0_H0, -R57.H0_H0 ;  /* 0x200000ffff7ca231 */ /* 0x000fea0000340939 */
[----:B------:R-:W-:Y:S01]  /*26dc0*/  PRMT R104, R124, 0x7610, R104 ;  /* 0x000076107c687816 */ /* 0x000fe20000000068 */
[----:B------:R4:W-:Y:S03]  /*26dd0*/  @!P2 STL.S16 [R1+0x264], R124 ;  /* 0x0002647c0100a387 */ /* 0x0009e60000100600 */
[----:B------:R-:W-:Y:S01]  /*26de0*/  @!P2 PRMT R57, R104, 0x5410, RZ ;  /* 0x000054106839a816 */ /* 0x000fe200000000ff */
[----:B------:R1:W2:Y:S01]  /*26df0*/  LDL.S16 R140, [R1+0x218] ;  /* 0x00021800018c7983 */ /* 0x0002a20000100600 */
[----:B------:R-:W-:Y:S02]  /*26e00*/  ISETP.GE.U32.AND P2, PT, R217, R62, PT ;  /* 0x0000003ed900720c */ /* 0x000fe40003f46070 */
[----:B------:R-:W-:Y:S01]  /*26e10*/  PRMT R104, R61, 0x5410, R54 ;  /* 0x000054103d687816 */ /* 0x000fe20000000036 */
[----:B------:R-:W-:Y:S01]  /*26e20*/  ST.E.U16 [R172.64+0x40], R57 ;  /* 0x00004039ac007985 */ /* 0x000fe2000c101504 */
[----:B------:R-:W-:Y:S05]  /*26e30*/  @!P0 PRMT R61, R147, 0x5410, RZ ;  /* 0x00005410933d8816 */ /* 0x000fea00000000ff */
[----:B------:R-:W-:Y:S04]  /*26e40*/  ST.E.U16 [R170.64+0x40], R61 ;  /* 0x0000403daa007985 */ /* 0x000fe8000c101504 */
[----:B------:R-:W-:Y:S05]  /*26e50*/  @!P2 HFMA2.BF16_V2 R146, -RZ.H0_H0, RZ.H0_H0, -R54.H0_H0 ;  /* 0x200000ffff92a231 */ /* 0x000fea0000340936 */
[----:B------:R-:W-:Y:S01]  /*26e60*/  PRMT R145, R146, 0x7610, R145 ;  /* 0x0000761092917816 */ /* 0x000fe20000000091 */
[----:B----4-:R1:W4:Y:S03]  /*26e70*/  LDL.S16 R124, [R1+0x208] ;  /* 0x00020800017c7983 */ /* 0x0103260000100600 */
[----:B------:R-:W-:Y:S01]  /*26e80*/  @!P2 PRMT R54, R145, 0x5410, RZ ;  /* 0x000054109136a816 */ /* 0x000fe200000000ff */
[----:B------:R-:W-:Y:S01]  /*26e90*/  @!P0 STL.S16 [R1+0x23c], R148 ;  /* 0x00023c9401008387 */ /* 0x000fe20000100600 */
[----:B------:R-:W-:Y:S02]  /*26ea0*/  ISETP.GE.U32.AND P0, PT, R217, R101, PT ;  /* 0x00000065d900720c */ /* 0x000fe40003f06070 */
[----:B------:R-:W-:Y:S01]  /*26eb0*/  PRMT R101, R67, 0x5410, R69 ;  /* 0x0000541043657816 */ /* 0x000fe20000000045 */
[----:B------:R-:W-:Y:S01]  /*26ec0*/  @!P2 STL.S16 [R1+0x250], R146 ;  /* 0x000250920100a387 */ /* 0x000fe20000100600 */
[----:B------:R-:W-:Y:S03]  /*26ed0*/  ISETP.GE.U32.AND P2, PT, R217, R46, PT ;  /* 0x0000002ed900720c */ /* 0x000fe60003f46070 */
[----:B------:R-:W-:Y:S01]  /*26ee0*/  ST.E.U16 [R170.64+0x42], R54 ;  /* 0x00004236aa007985 */ /* 0x000fe2000c101504 */
[----:B---3--:R-:W-:Y:S05]  /*26ef0*/  @!P4 HFMA2.BF16_V2 R144, -RZ.H0_H0, RZ.H0_H0, -R64.H0_H0 ;  /* 0x200000ffff90c231 */ /* 0x008fea0000340940 */
[----:B------:R-:W-:Y:S01]  /*26f00*/  PRMT R102, R144, 0x7610, R102 ;  /* 0x0000761090667816 */ /* 0x000fe20000000066 */
[----:B--2---:R-:W-:Y:S05]  /*26f10*/  @!P3 HFMA2.BF16_V2 R98, -RZ.H0_H0, RZ.H0_H0, -R53.H0_H0 ;  /* 0x200000ffff62b231 */ /* 0x004fea0000340935 */
[----:B------:R-:W-:Y:S01]  /*26f20*/  PRMT R121, R98, 0x7610, R121 ;  /* 0x0000761062797816 */ /* 0x000fe20000000079 */
[----:B------:R2:W-:Y:S04]  /*26f30*/  @!P3 STL.S16 [R1+0x220], R98 ;  /* 0x000220620100b387 */ /* 0x0005e80000100600 */
[----:B------:R1:W3:Y:S01]  /*26f40*/  LDL.S16 R118, [R1+0x1d0] ;  /* 0x0001d00001767983 */ /* 0x0002e20000100600 */
[----:B------:R-:W-:Y:S05]  /*26f50*/  @!P1 HFMA2.BF16_V2 R140, -RZ.H0_H0, RZ.H0_H0, -R65.H0_H0 ;  /* 0x200000ffff8c9231 */ /* 0x000fea0000340941 */
[----:B------:R-:W-:Y:S04]  /*26f60*/  PRMT R125, R140, 0x7610, R125 ;  /* 0x000076108c7d7816 */ /* 0x000fe8000000007d */
[----:B------:R-:W-:Y:S02]  /*26f70*/  @!P1 PRMT R65, R125, 0x5410, RZ ;  /* 0x000054107d419816 */ /* 0x000fe400000000ff */
[----:B--2---:R-:W-:Y:S02]  /*26f80*/  PRMT R98, R53, 0x5410, R64 ;  /* 0x0000541035627816 */ /* 0x004fe40000000040 */
[----:B------:R-:W-:Y:S02]  /*26f90*/  @!P3 PRMT R53, R121, 0x5410, RZ ;  /* 0x000054107935b816 */ /* 0x000fe400000000ff */
[----:B------:R-:W-:Y:S01]  /*26fa0*/  @!P4 PRMT R64, R102, 0x5410, RZ ;  /* 0x000054106640c816 */ /* 0x000fe200000000ff */
[----:B------:R1:W2:Y:S01]  /*26fb0*/  LDL.S16 R121, [R1+0x1cc] ;  /* 0x0001cc0001797983 */ /* 0x0002a20000100600 */
[C---:B------:R-:W-:Y:S01]  /*26fc0*/  ISETP.GE.U32.AND P3, PT, R217.reuse, R66, PT ;  /* 0x00000042d900720c */ /* 0x040fe20003f66070 */
[----:B----4-:R-:W-:Y:S02]  /*26fd0*/  @!P0 HFMA2.BF16_V2 R124, -RZ.H0_H0, RZ.H0_H0, -R68.H0_H0 ;  /* 0x200000ffff7c8231 */ /* 0x010fe40000340944 */
[----:B------:R-:W-:Y:S01]  /*26fe0*/  @!P4 STL.S16 [R1+0x234], R144 ;  /* 0x000234900100c387 */ /* 0x000fe20000100600 */
[C---:B------:R-:W-:Y:S02]  /*26ff0*/  ISETP.GE.U32.AND P4, PT, R217.reuse, R44, PT ;  /* 0x0000002cd900720c */ /* 0x040fe40003f86070 */
[----:B------:R-:W-:Y:S01]  /*27000*/  PRMT R62, R124, 0x7610, R62 ;  /* 0x000076107c3e7816 */ /* 0x000fe2000000003e */
[----:B------:R1:W4:Y:S01]  /*27010*/  LDL.S16 R102, [R1+0x1e4] ;  /* 0x0001e40001667983 */ /* 0x0003220000100600 */
[----:B------:R-:W-:Y:S02]  /*27020*/  LOP3.LUT R44, R106, 0xff, RZ, 0xc0, !PT ;  /* 0x000000ff6a2c7812 */ /* 0x000fe400078ec0ff */
[----:B------:R-:W-:Y:S01]  /*27030*/  @!P0 PRMT R68, R62, 0x5410, RZ ;  /* 0x000054103e448816 */ /* 0x000fe200000000ff */
[----:B------:R-:W-:Y:S01]  /*27040*/  @!P1 STL.S16 [R1+0x218], R140 ;  /* 0x0002188c01009387 */ /* 0x000fe20000100600 */
[----:B------:R-:W-:Y:S03]  /*27050*/  ISETP.GE.U32.AND P1, PT, R217, R44, PT ;  /* 0x0000002cd900720c */ /* 0x000fe60003f26070 */
[----:B------:R-:W-:Y:S04]  /*27060*/  @!P0 STL.S16 [R1+0x208], R124 ;  /* 0x0002087c01008387 */ /* 0x000fe80000100600 */
[----:B------:R1:W4:Y:S04]  /*27070*/  LDL.S16 R62, [R1+0x1b0] ;  /* 0x0001b000013e7983 */ /* 0x0003280000100600 */
[----:B------:R1:W4:Y:S04]  /*27080*/  LDL.S16 R47, [R1+0x1c8] ;  /* 0x0001c800012f7983 */ /* 0x0003280000100600 */
[----:B------:R1:W-:Y:S04]  /*27090*/  ST.E.U16 [R174.64+0x50], R53 ;  /* 0x00005035ae007985 */ /* 0x0003e8000c101504 */
[----:B------:R-:W-:Y:S04]  /*270a0*/  ST.E.U16 [R174.64+0x52], R64 ;  /* 0x00005240ae007985 */ /* 0x000fe8000c101504 */
[----:B------:R-:W-:Y:S04]  /*270b0*/  ST.E.U16 [R168.64+0x50], R65 ;  /* 0x00005041a8007985 */ /* 0x000fe8000c101504 */
[----:B------:R-:W-:Y:S01]  /*270c0*/  ST.E.U16 [R168.64+0x52], R68 ;  /* 0x00005244a8007985 */ /* 0x000fe2000c101504 */
[----:B-1----:R-:W-:Y:S01]  /*270d0*/  MUFU.EX2 R53, R131 ;  /* 0x0000008300357308 */ /* 0x002fe20000000800 */
[----:B---3--:R-:W-:Y:S05]  /*270e0*/  @!P6 HFMA2.BF16_V2 R118, -RZ.H0_H0, RZ.H0_H0, -R75.H0_H0 ;  /* 0x200000ffff76e231 */ /* 0x008fea000034094b */
[----:B------:R-:W-:Y:S01]  /*270f0*/  PRMT R46, R118, 0x7610, R46 ;  /* 0x00007610762e7816 */ /* 0x000fe2000000002e */
[----:B--2---:R-:W-:Y:S05]  /*27100*/  @!P1 HFMA2.BF16_V2 R121, -RZ.H0_H0, RZ.H0_H0, -R67.H0_H0 ;  /* 0x200000ffff799231 */ /* 0x004fea0000340943 */
[----:B------:R-:W-:Y:S01]  /*27110*/  PRMT R44, R121, 0x7610, R44 ;  /* 0x00007610792c7816 */ /* 0x000fe2000000002c */
[----:B------:R-:W-:Y:S03]  /*27120*/  @!P1 STL.S16 [R1+0x1cc], R121 ;  /* 0x0001cc7901009387 */ /* 0x000fe60000100600 */
[----:B------:R-:W-:Y:S01]  /*27130*/  @!P1 PRMT R67, R44, 0x5410, RZ ;  /* 0x000054102c439816 */ /* 0x000fe200000000ff */
[----:B------:R1:W-:Y:S01]  /*27140*/  @!P6 STL.S16 [R1+0x1d0], R118 ;  /* 0x0001d0760100e387 */ /* 0x0003e20000100600 */
[----:B------:R-:W-:Y:S03]  /*27150*/  LOP3.LUT R44, R106, 0xffff, RZ, 0xc0, !PT ;  /* 0x0000ffff6a2c7812 */ /* 0x000fe600078ec0ff */
[----:B------:R-:W-:Y:S01]  /*27160*/  ST.E.U16 [R172.64+0x4e], R67 ;  /* 0x00004e43ac007985 */ /* 0x000fe2000c101504 */
[----:B------:R-:W-:Y:S04]  /*27170*/  SHF.R.U32.HI R44, RZ, 0x8, R44 ;  /* 0x00000008ff2c7819 */ /* 0x000fe8000001162c */
[----:B------:R-:W-:Y:S04]  /*27180*/  LOP3.LUT R44, R44, 0xffff, RZ, 0xc0, !PT ;  /* 0x0000ffff2c2c7812 */ /* 0x000fe800078ec0ff */
[C---:B------:R-:W-:Y:S01]  /*27190*/  ISETP.GE.U32.AND P1, PT, R217.reuse, R44, PT ;  /* 0x0000002cd900720c */ /* 0x040fe20003f26070 */
[----:B-1----:R1:W2:Y:S11]  /*271a0*/  LDL.S16 R118, [R1+0x1a8] ;  /* 0x0001a80001767983 */ /* 0x0022b60000100600 */
[----:B------:R-:W-:Y:S01]  /*271b0*/  @!UPT UIADD3 URZ, URZ, URZ, URZ ;  /* 0x0000003f3f3ff290 */ /* 0x000fe2000fffe03f */
[----:B----4-:R-:W-:Y:S05]  /*271c0*/  @!P1 HFMA2.BF16_V2 R102, -RZ.H0_H0, RZ.H0_H0, -R69.H0_H0 ;  /* 0x200000ffff669231 */ /* 0x010fea0000340945 */
[----:B------:R-:W-:Y:S01]  /*271d0*/  PRMT R44, R102, 0x7610, R44 ;  /* 0x00007610662c7816 */ /* 0x000fe2000000002c */
[----:B------:R3:W-:Y:S03]  /*271e0*/  @!P1 STL.S16 [R1+0x1e4], R102 ;  /* 0x0001e46601009387 */ /* 0x0007e60000100600 */
[----:B------:R-:W-:Y:S01]  /*271f0*/  @!P1 PRMT R69, R44, 0x5410, RZ ;  /* 0x000054102c459816 */ /* 0x000fe200000000ff */
[----:B------:R1:W4:Y:S01]  /*27200*/  LDL.S16 R66, [R1+0x1b4] ;  /* 0x0001b40001427983 */ /* 0x0003220000100600 */
[--C-:B------:R-:W-:Y:S02]  /*27210*/  SHF.R.U32.HI R44, RZ, 0x10, R106.reuse ;  /* 0x00000010ff2c7819 */ /* 0x100fe4000001166a */
[----:B------:R-:W-:Y:S01]  /*27220*/  SHF.R.U32.HI R106, RZ, 0x18, R106 ;  /* 0x00000018ff6a7819 */ /* 0x000fe2000001166a */
[----:B------:R-:W-:Y:S01]  /*27230*/  ST.E.U16 [R172.64+0x50], R69 ;  /* 0x00005045ac007985 */ /* 0x000fe2000c101504 */
[----:B------:R-:W-:Y:S02]  /*27240*/  LOP3.LUT R44, R44, 0xff, RZ, 0xc0, !PT ;  /* 0x000000ff2c2c7812 */ /* 0x000fe400078ec0ff */
[C---:B------:R-:W-:Y:S02]  /*27250*/  ISETP.GE.U32.AND P1, PT, R217.reuse, R106, PT ;  /* 0x0000006ad900720c */ /* 0x040fe40003f26070 */
[----:B------:R-:W-:Y:S11]  /*27260*/  ISETP.GE.U32.AND P0, PT, R217, R44, PT ;  /* 0x0000002cd900720c */ /* 0x000ff60003f06070 */
[----:B------:R-:W-:Y:S01]  /*27270*/  @!P1 HFMA2.BF16_V2 R47, -RZ.H0_H0, RZ.H0_H0, -R71.H0_H0 ;  /* 0x200000ffff2f9231 */ /* 0x000fe20000340947 */
[----:B---3--:R-:W-:Y:S01]  /*27280*/  PRMT R102, R70, 0x5410, R71 ;  /* 0x0000541046667816 */ /* 0x008fe20000000047 */
[----:B------:R-:W-:Y:S03]  /*27290*/  @!P0 HFMA2.BF16_V2 R62, -RZ.H0_H0, RZ.H0_H0, -R70.H0_H0 ;  /* 0x200000ffff3e8231 */ /* 0x000fe60000340946 */
[----:B------:R-:W-:Y:S02]  /*272a0*/  PRMT R44, R47, 0x7610, R44 ;  /* 0x000076102f2c7816 */ /* 0x000fe4000000002c */
[----:B------:R-:W-:Y:S01]  /*272b0*/  PRMT R48, R62, 0x7610, R48 ;  /* 0x000076103e307816 */ /* 0x000fe20000000030 */
[----:B------:R3:W-:Y:S01]  /*272c0*/  @!P0 STL.S16 [R1+0x1b0], R62 ;  /* 0x0001b03e01008387 */ /* 0x0007e20000100600 */
[----:B------:R-:W-:Y:S02]  /*272d0*/  @!P1 PRMT R71, R44, 0x5410, RZ ;  /* 0x000054102c479816 */ /* 0x000fe400000000ff */
[----:B------:R-:W-:Y:S01]  /*272e0*/  @!P0 PRMT R70, R48, 0x5410, RZ ;  /* 0x0000541030468816 */ /* 0x000fe200000000ff */
[----:B------:R1:W-:Y:S01]  /*272f0*/  @!P1 STL.S16 [R1+0x1c8], R47 ;  /* 0x0001c82f01009387 */ /* 0x0003e20000100600 */
[----:B------:R-:W-:Y:S01]  /*27300*/  ISETP.GE.U32.AND P1, PT, R217, R108, PT ;  /* 0x0000006cd900720c */ /* 0x000fe20003f26070 */
[----:B------:R-:W1:Y:S01]  /*27310*/  MUFU.EX2 R48, R186 ;  /* 0x000000ba00307308 */ /* 0x000e620000000800 */
[----:B------:R-:W-:Y:S01]  /*27320*/  PRMT R108, R75, 0x5410, R74 ;  /* 0x000054104b6c7816 */ /* 0x000fe2000000004a */
[----:B------:R2:W4:Y:S01]  /*27330*/  LDL.S16 R124, [R1+0x1a4] ;  /* 0x0001a400017c7983 */ /* 0x0005220000100600 */
[----:B------:R-:W-:Y:S02]  /*27340*/  @!P6 PRMT R75, R46, 0x5410, RZ ;  /* 0x000054102e4be816 */ /* 0x000fe400000000ff */
[----:B------:R-:W-:Y:S01]  /*27350*/  ISETP.GE.U32.AND P6, PT, R217, R78, PT ;  /* 0x0000004ed900720c */ /* 0x000fe20003fc6070 */
[----:B------:R2:W4:Y:S01]  /*27360*/  LDL.S16 R106, [R1+0x198] ;  /* 0x00019800016a7983 */ /* 0x0005220000100600 */
[C---:B------:R-:W-:Y:S02]  /*27370*/  LOP3.LUT P0, RZ, R220.reuse, 0x4000000, RZ, 0xc0, !PT ;  /* 0x04000000dcff7812 */ /* 0x040fe4000780c0ff */
[----:B------:R-:W-:Y:S01]  /*27380*/  LOP3.LUT R220, R220, 0xfdffffff, RZ, 0xc0, !PT ;  /* 0xfdffffffdcdc7812 */ /* 0x000fe200078ec0ff */
[----:B------:R2:W4:Y:S04]  /*27390*/  LDL.S16 R121, [R1+0x184] ;  /* 0x0001840001797983 */ /* 0x0005280000100600 */
[----:B------:R-:W-:Y:S04]  /*273a0*/  ST.E.U16 [R170.64+0x50], R70 ;  /* 0x00005046aa007985 */ /* 0x000fe8000c101504 */
[----:B------:R-:W-:Y:S01]  /*273b0*/  ST.E.U16 [R170.64+0x52], R71 ;  /* 0x00005247aa007985 */ /* 0x000fe2000c101504 */
[----:B---3--:R3:W3:Y:S03]  /*273c0*/  MUFU.EX2 R62, R112 ;  /* 0x00000070003e7308 */ /* 0x0086e60000000800 */
[----:B------:R3:W-:Y:S01]  /*273d0*/  ST.E.U16 [R174.64+0x60], R75 ;  /* 0x0000604bae007985 */ /* 0x0007e2000c101504 */
[----:B-1----:R-:W-:Y:S04]  /*273e0*/  IMAD.WIDE.U32 R46, R105, -0x2daee0ad, RZ ;  /* 0xd2511f53692e7825 */ /* 0x002fe800078e00ff */
[----:B------:R-:W-:Y:S01]  /*273f0*/  FADD.FTZ R50, R48, R76 ;  /* 0x0000004c30327221 */ /* 0x000fe20000010000 */
[----:B------:R-:W-:Y:S02]  /*27400*/  LOP3.LUT R44, R47, R237, R110, 0x96, !PT ;  /* 0x000000ed2f2c7212 */ /* 0x000fe400078e966e */
[----:B------:R-:W-:Y:S02]  /*27410*/  LOP3.LUT R42, R46, 0xff, RZ, 0xc0, !PT ;  /* 0x000000ff2e2a7812 */ /* 0x000fe400078ec0ff */
[----:B------:R-:W-:Y:S02]  /*27420*/  LOP3.LUT R49, R44, 0xff, RZ, 0xc0, !PT ;  /* 0x000000ff2c317812 */ /* 0x000fe400078ec0ff */
[----:B------:R-:W-:Y:S02]  /*27430*/  SHF.R.U32.HI R55, RZ, 0x10, R46 ;  /* 0x00000010ff377819 */ /* 0x000fe4000001162e */
[----:B---3--:R-:W-:Y:S01]  /*27440*/  PRMT R112, R73, 0x5410, R72 ;  /* 0x0000541049707816 */ /* 0x008fe20000000048 */
[----:B------:R-:W-:Y:S01]  /*27450*/  FADD.FTZ R76, R62, R50 ;  /* 0x000000323e4c7221 */ /* 0x000fe20000010000 */
[----:B------:R-:W-:Y:S02]  /*27460*/  LOP3.LUT R50, R44, 0xffff, RZ, 0xc0, !PT ;  /* 0x0000ffff2c327812 */ /* 0x000fe400078ec0ff */
[----:B------:R-:W-:Y:S02]  /*27470*/  F2FP.BF16.PACK_AB R48, R62, R48 ;  /* 0x000000303e30723e */ /* 0x000fe400000010ff */
[----:B------:R-:W-:Y:S02]  /*27480*/  SHF.R.U32.HI R50, RZ, 0x8, R50 ;  /* 0x00000008ff327819 */ /* 0x000fe40000011632 */
[----:B------:R-:W-:Y:S02]  /*27490*/  PRMT R62, R63, 0x7632, R62 ;  /* 0x000076323f3e7816 */ /* 0x000fe4000000003e */
[----:B------:R-:W-:Y:S02]  /*274a0*/  LOP3.LUT R50, R50, 0xffff, RZ, 0xc0, !PT ;  /* 0x0000ffff32327812 */ /* 0x000fe400078ec0ff */
[----:B------:R-:W-:Y:S01]  /*274b0*/  PRMT R75, R80, 0x7632, R75 ;  /* 0x00007632504b7816 */ /* 0x000fe2000000004b */
[----:B--2---:R-:W-:Y:S05]  /*274c0*/  @!P3 HFMA2.BF16_V2 R118, -RZ.H0_H0, RZ.H0_H0, -R74.H0_H0 ;  /* 0x200000ffff76b231 */ /* 0x004fea000034094a */
[----:B------:R-:W-:Y:S01]  /*274d0*/  PRMT R110, R118, 0x7610, R110 ;  /* 0x00007610766e7816 */ /* 0x000fe2000000006e */
[----:B------:R-:W-:Y:S03]  /*274e0*/  @!P3 STL.S16 [R1+0x1a8], R118 ;  /* 0x0001a8760100b387 */ /* 0x000fe60000100600 */
[----:B------:R-:W-:Y:S02]  /*274f0*/  @!P3 PRMT R74, R110, 0x5410, RZ ;  /* 0x000054106e4ab816 */ /* 0x000fe400000000ff */
[-C--:B------:R-:W-:Y:S01]  /*27500*/  ISETP.GE.U32.AND P3, PT, R217, R49.reuse, PT ;  /* 0x00000031d900720c */ /* 0x080fe20003f66070 */
[----:B----4-:R-:W-:Y:S02]  /*27510*/  @!P6 HFMA2.BF16_V2 R66, -RZ.H0_H0, RZ.H0_H0, -R73.H0_H0 ;  /* 0x200000ffff42e231 */ /* 0x010fe40000340949 */
[----:B------:R1:W-:Y:S03]  /*27520*/  ST.E.U16 [R174.64+0x62], R74 ;  /* 0x0000624aae007985 */ /* 0x0003e6000c101504 */
[----:B------:R-:W-:Y:S01]  /*27530*/  PRMT R111, R66, 0x7610, R111 ;  /* 0x00007610426f7816 */ /* 0x000fe2000000006f */
[----:B------:R2:W-:Y:S03]  /*27540*/  @!P6 STL.S16 [R1+0x1b4], R66 ;  /* 0x0001b4420100e387 */ /* 0x0005e60000100600 */
[----:B------:R-:W-:Y:S02]  /*27550*/  @!P6 PRMT R73, R111, 0x5410, RZ ;  /* 0x000054106f49e816 */ /* 0x000fe400000000ff */
[----:B------:R-:W-:Y:S02]  /*27560*/  ISETP.GE.U32.AND P6, PT, R217, R50, PT ;  /* 0x00000032d900720c */ /* 0x000fe40003fc6070 */
[----:B------:R-:W-:Y:S01]  /*27570*/  SHF.R.U32.HI R50, RZ, 0x10, R44 ;  /* 0x00000010ff327819 */ /* 0x000fe2000001162c */
[----:B------:R-:W-:Y:S01]  /*27580*/  ST.E.U16 [R168.64+0x60], R73 ;  /* 0x00006049a8007985 */ /* 0x000fe2000c101504 */
[----:B------:R-:W-:Y:S02]  /*27590*/  PRMT R111, R63, 0x5410, R62 ;  /* 0x000054103f6f7816 */ /* 0x000fe4000000003e */
[----:B------:R-:W-:Y:S02]  /*275a0*/  LOP3.LUT R50, R50, 0xff, RZ, 0xc0, !PT ;  /* 0x000000ff32327812 */ /* 0x000fe400078ec0ff */
[----:B------:R-:W-:Y:S02]  /*275b0*/  SHF.R.U32.HI R44, RZ, 0x18, R44 ;  /* 0x00000018ff2c7819 */ /* 0x000fe4000001162c */
[----:B-1----:R-:W-:Y:S01]  /*275c0*/  PRMT R74, R181, 0x7632, R74 ;  /* 0x00007632b54a7816 */ /* 0x002fe2000000004a */
[----:B--2---:R-:W1:Y:S01]  /*275d0*/  MUFU.EX2 R66, R227 ;  /* 0x000000e300427308 */ /* 0x004e620000000800 */
[----:B------:R-:W-:Y:S02]  /*275e0*/  @!P5 HFMA2.BF16_V2 R124, -RZ.H0_H0, RZ.H0_H0, -R72.H0_H0 ;  /* 0x200000ffff7cd231 */ /* 0x000fe40000340948 */
[----:B------:R-:W-:Y:S03]  /*275f0*/  @!P3 HFMA2.BF16_V2 R106, -RZ.H0_H0, RZ.H0_H0, -R63.H0_H0 ;  /* 0x200000ffff6ab231 */ /* 0x000fe6000034093f */
[----:B------:R-:W-:Y:S01]  /*27600*/  PRMT R105, R124, 0x7610, R105 ;  /* 0x000076107c697816 */ /* 0x000fe20000000069 */
[----:B------:R-:W-:Y:S03]  /*27610*/  @!P6 HFMA2.BF16_V2 R121, -RZ.H0_H0, RZ.H0_H0, -R62.H0_H0 ;  /* 0x200000ffff79e231 */ /* 0x000fe6000034093e */
[----:B------:R-:W-:Y:S02]  /*27620*/  @!P5 PRMT R72, R105, 0x5410, RZ ;  /* 0x000054106948d816 */ /* 0x000fe400000000ff */
[----:B------:R-:W-:Y:S02]  /*27630*/  PRMT R78, R106, 0x7610, R78 ;  /* 0x000076106a4e7816 */ /* 0x000fe4000000004e */
[----:B------:R-:W-:Y:S01]  /*27640*/  PRMT R120, R121, 0x7610, R120 ;  /* 0x0000761079787816 */ /* 0x000fe20000000078 */
[----:B------:R2:W-:Y:S03]  /*27650*/  ST.E.U16 [R168.64+0x62], R72 ;  /* 0x00006248a8007985 */ /* 0x0005e6000c101504 */
[----:B------:R-:W-:Y:S02]  /*27660*/  @!P6 PRMT R62, R120, 0x5410, RZ ;  /* 0x00005410783ee816 */ /* 0x000fe400000000ff */
[----:B-1----:R-:W-:Y:S01]  /*27670*/  F2FP.BF16.PACK_AB R127, R51, R66 ;  /* 0x00000042337f723e */ /* 0x002fe200000010ff */
[----:B------:R1:W5:Y:S04]  /*27680*/  LDL.LU R227, [R1+0x36c] ;  /* 0x00036c0001e37983 */ /* 0x0003680000300800 */
[----:B------:R1:W3:Y:S04]  /*27690*/  LDL.S16 R110, [R1+0x170] ;  /* 0x00017000016e7983 */ /* 0x0002e80000100600 */
[----:B------:R1:W5:Y:S04]  /*276a0*/  LDL.LU R223, [R1+0x368] ;  /* 0x0003680001df7983 */ /* 0x0003680000300800 */
[----:B------:R1:W4:Y:S04]  /*276b0*/  LDL.S16 R118, [R1+0x15c] ;  /* 0x00015c0001767983 */ /* 0x0003280000100600 */
[----:B------:R-:W-:Y:S01]  /*276c0*/  @!P5 STL.S16 [R1+0x1a4], R124 ;  /* 0x0001a47c0100d387 */ /* 0x000fe20000100600 */
[----:B------:R-:W-:Y:S02]  /*276d0*/  ISETP.GE.U32.AND P5, PT, R217, R49, PT ;  /* 0x00000031d900720c */ /* 0x000fe40003fa6070 */
[----:B------:R-:W-:Y:S01]  /*276e0*/  PRMT R49, R119, 0x7632, R49 ;  /* 0x0000763277317816 */ /* 0x000fe20000000031 */
[----:B------:R1:W-:Y:S01]  /*276f0*/  @!P3 STL.S16 [R1+0x198], R106 ;  /* 0x0001986a0100b387 */ /* 0x0003e20000100600 */
[----:B------:R-:W-:Y:S02]  /*27700*/  ISETP.GE.U32.AND P3, PT, R217, R50, PT ;  /* 0x00000032d900720c */ /* 0x000fe40003f66070 */
[----:B------:R-:W-:Y:S01]  /*27710*/  PRMT R50, R119, 0x7610, R50 ;  /* 0x0000761077327816 */ /* 0x000fe20000000032 */
[----:B------:R-:W-:Y:S01]  /*27720*/  @!P6 STL.S16 [R1+0x184], R121 ;  /* 0x000184790100e387 */ /* 0x000fe20000100600 */
[C---:B------:R-:W-:Y:S02]  /*27730*/  ISETP.GE.U32.AND P6, PT, R217.reuse, R42, PT ;  /* 0x0000002ad900720c */ /* 0x040fe40003fc6070 */
[----:B------:R-:W-:Y:S01]  /*27740*/  LOP3.LUT R42, R46, 0xffff, RZ, 0xc0, !PT ;  /* 0x0000ffff2e2a7812 */ /* 0x000fe200078ec0ff */
[----:B------:R1:W4:Y:S01]  /*27750*/  LDL.S16 R105, [R1+0x164] ;  /* 0x0001640001697983 */ /* 0x0003220000100600 */
[----:B------:R-:W-:Y:S01]  /*27760*/  SHF.R.U32.HI R47, RZ, 0x18, R46 ;  /* 0x00000018ff2f7819 */ /* 0x000fe2000001162e */
[----:B------:R-:W-:Y:S01]  /*27770*/  FADD.FTZ R46, R66, R109 ;  /* 0x0000006d422e7221 */ /* 0x000fe20000010000 */
[----:B------:R-:W-:Y:S01]  /*27780*/  @!P5 PRMT R63, R78, 0x5410, RZ ;  /* 0x000054104e3fd816 */ /* 0x000fe200000000ff */
[----:B------:R-:W-:Y:S01]  /*27790*/  ST.E.U16 [R172.64+0x60], R62 ;  /* 0x0000603eac007985 */ /* 0x000fe2000c101504 */
[----:B------:R-:W-:Y:S01]  /*277a0*/  ISETP.GE.U32.AND P5, PT, R217, R44, PT ;  /* 0x0000002cd900720c */ /* 0x000fe20003fa6070 */
[----:B------:R-:W-:Y:S01]  /*277b0*/  MUFU.EX2 R78, R115 ;  /* 0x00000073004e7308 */ /* 0x000fe20000000800 */
[----:B------:R-:W-:Y:S01]  /*277c0*/  SHF.R.U32.HI R42, RZ, 0x8, R42 ;  /* 0x00000008ff2a7819 */ /* 0x000fe2000001162a */
[----:B------:R-:W-:Y:S01]  /*277d0*/  ST.E.U16 [R172.64+0x5e], R63 ;  /* 0x00005e3fac007985 */ /* 0x000fe2000c101504 */
[----:B--2---:R-:W-:Y:S01]  /*277e0*/  PRMT R72, R181, 0x7610, R72 ;  /* 0x00007610b5487816 */ /* 0x004fe20000000048 */
[----:B------:R-:W-:Y:S01]  /*277f0*/  FADD.FTZ R66, R51, R46 ;  /* 0x0000002e33427221 */ /* 0x000fe20000010000 */
[----:B------:R-:W-:Y:S02]  /*27800*/  LOP3.LUT R42, R42, 0xffff, RZ, 0xc0, !PT ;  /* 0x0000ffff2a2a7812 */ /* 0x000fe400078ec0ff */
[----:B------:R-:W-:Y:S02]  /*27810*/  IADD3 R46, R203, 0x2, RZ ;  /* 0x00000002cb2e7810 */ /* 0x000fe40007ffe0ff */
[----:B------:R-:W-:Y:S01]  /*27820*/  PRMT R51, R128, 0x7632, R51 ;  /* 0x0000763280337816 */ /* 0x000fe20000000033 */
[----:B------:R-:W-:Y:S01]  /*27830*/  MUFU.EX2 R44, R228 ;  /* 0x000000e4002c7308 */ /* 0x000fe20000000800 */
[----:B------:R-:W-:Y:S09]  /*27840*/  LOP3.LUT R153, R215, R46, RZ, 0x3c, !PT ;  /* 0x0000002ed7997212 */ /* 0x000ff200078e3cff */
[----:B-1----:R-:W1:Y:S10]  /*27850*/  MUFU.EX2 R106, R114 ;  /* 0x00000072006a7308 */ /* 0x002e740000000800 */
[----:B------:R-:W-:Y:S01]  /*27860*/  MUFU.EX2 R181, R193 ;  /* 0x000000c100b57308 */ /* 0x000fe20000000800 */
[----:B-1----:R-:W-:Y:S01]  /*27870*/  F2FP.BF16.PACK_AB R128, R78, R106 ;  /* 0x0000006a4e80723e */ /* 0x002fe200000010ff */
[----:B------:R-:W-:Y:S01]  /*27880*/  FADD.FTZ R46, R106, R76 ;  /* 0x0000004c6a2e7221 */ /* 0x000fe20000010000 */
[----:B------:R-:W-:Y:S03]  /*27890*/  PRMT R106, R52, 0x5410, R51 ;  /* 0x00005410346a7816 */ /* 0x000fe60000000033 */
[----:B------:R-:W-:Y:S04]  /*278a0*/  FADD.FTZ R76, R78, R46 ;  /* 0x0000002e4e4c7221 */ /* 0x000fe80000010000 */
[----:B------:R-:W-:Y:S01]  /*278b0*/  MUFU.EX2 R78, R117 ;  /* 0x00000075004e7308 */ /* 0x000fe20000000800 */
[----:B---3--:R-:W-:Y:S05]  /*278c0*/  @!P3 HFMA2.BF16_V2 R110, -RZ.H0_H0, RZ.H0_H0, -R50.H0_H0 ;  /* 0x200000ffff6eb231 */ /* 0x008fea0000340932 */
[----:B------:R-:W-:Y:S01]  /*278d0*/  PRMT R115, R110, 0x7610, R115 ;  /* 0x000076106e737816 */ /* 0x000fe20000000073 */
[----:B------:R1:W-:Y:S01]  /*278e0*/  @!P3 STL.S16 [R1+0x170], R110 ;  /* 0x0001706e0100b387 */ /* 0x0003e20000100600 */
[----:B----4-:R-:W-:Y:S03]  /*278f0*/  @!P5 HFMA2.BF16_V2 R118, -RZ.H0_H0, RZ.H0_H0, -R49.H0_H0 ;  /* 0x200000ffff76d231 */ /* 0x010fe60000340931 */
[----:B------:R2:W5:Y:S02]  /*27900*/  LDL.LU R228, [R1+0x364] ;  /* 0x0003640001e47983 */ /* 0x0005640000300800 */
[----:B------:R-:W-:Y:S02]  /*27910*/  PRMT R114, R118, 0x7610, R114 ;  /* 0x0000761076727816 */ /* 0x000fe40000000072 */
[----:B------:R3:W-:Y:S01]  /*27920*/  @!P5 STL.S16 [R1+0x15c], R118 ;  /* 0x00015c760100d387 */ /* 0x0007e20000100600 */
[----:B------:R-:W-:Y:S05]  /*27930*/  @!P0 HFMA2.BF16_V2 R105, -RZ.H0_H0, RZ.H0_H0, -R52.H0_H0 ;  /* 0x200000ffff698231 */ /* 0x000fea0000340934 */
[----:B------:R-:W-:Y:S02]  /*27940*/  PRMT R107, R105, 0x7610, R107 ;  /* 0x00007610696b7816 */ /* 0x000fe4000000006b */
[----:B-1----:R-:W-:Y:S02]  /*27950*/  PRMT R110, R50, 0x5410, R49 ;  /* 0x00005410326e7816 */ /* 0x002fe40000000031 */
[----:B------:R-:W-:Y:S02]  /*27960*/  @!P3 PRMT R50, R115, 0x5410, RZ ;  /* 0x000054107332b816 */ /* 0x000fe400000000ff */
[----:B------:R-:W-:Y:S02]  /*27970*/  ISETP.GE.U32.AND P3, PT, R217, R42, PT ;  /* 0x0000002ad900720c */ /* 0x000fe40003f66070 */
[----:B------:R-:W-:Y:S01]  /*27980*/  @!P5 PRMT R49, R114, 0x5410, RZ ;  /* 0x000054107231d816 */ /* 0x000fe200000000ff */
[----:B------:R-:W1:Y:S01]  /*27990*/  MUFU.EX2 R42, R224 ;  /* 0x000000e0002a7308 */ /* 0x000e620000000800 */
[----:B---3--:R-:W-:Y:S01]  /*279a0*/  LOP3.LUT R118, R153, R213, RZ, 0x3c, !PT ;  /* 0x000000d599767212 */ /* 0x008fe200078e3cff */
[----:B------:R-:W-:Y:S01]  /*279b0*/  ST.E.U16 [R170.64+0x60], R50 ;  /* 0x00006032aa007985 */ /* 0x000fe2000c101504 */
[----:B------:R-:W-:Y:S02]  /*279c0*/  ISETP.GE.U32.AND P5, PT, R217, R47, PT ;  /* 0x0000002fd900720c */ /* 0x000fe40003fa6070 */
[----:B------:R-:W-:Y:S01]  /*279d0*/  LOP3.LUT R47, R55, 0xff, RZ, 0xc0, !PT ;  /* 0x000000ff372f7812 */ /* 0x000fe200078ec0ff */
[----:B------:R-:W-:Y:S01]  /*279e0*/  IMAD.WIDE.U32 R118, R118, -0x326172a9, RZ ;  /* 0xcd9e8d5776767825 */ /* 0x000fe200078e00ff */
[----:B------:R-:W-:Y:S01]  /*279f0*/  @!P0 PRMT R52, R107, 0x5410, RZ ;  /* 0x000054106b348816 */ /* 0x000fe200000000ff */
[----:B------:R-:W-:Y:S02]  /*27a00*/  ST.E.U16 [R170.64+0x62], R49 ;  /* 0x00006231aa007985 */ /* 0x000fe4000c101504 */
[----:B------:R-:W-:Y:S01]  /*27a10*/  FADD.FTZ R55, R44, R66 ;  /* 0x000000422c377221 */ /* 0x000fe20000010000 */
[----:B------:R-:W-:Y:S01]  /*27a20*/  LOP3.LUT R46, R119, R232, R210, 0x96, !PT ;  /* 0x000000e8772e7212 */ /* 0x000fe200078e96d2 */
[----:B------:R-:W-:Y:S01]  /*27a30*/  ST.E.U16 [R174.64+0x70], R52 ;  /* 0x00007034ae007985 */ /* 0x000fe2000c101504 */
[----:B------:R-:W-:Y:S01]  /*27a40*/  LOP3.LUT R114, R179, R233, R118, 0x96, !PT ;  /* 0x000000e9b3727212 */ /* 0x000fe200078e9676 */
[----:B------:R-:W-:Y:S04]  /*27a50*/  MUFU.EX2 R66, R122 ;  /* 0x0000007a00427308 */ /* 0x000fe80000000800 */
[----:B------:R-:W-:Y:S01]  /*27a60*/  IMAD.WIDE.U32 R114, R114, -0x2daee0ad, RZ ;  /* 0xd2511f5372727825 */ /* 0x000fe200078e00ff */
[C---:B-1----:R-:W-:Y:S01]  /*27a70*/  F2FP.BF16.PACK_AB R130, R42.reuse, R44 ;  /* 0x0000002c2a82723e */ /* 0x042fe200000010ff */
[----:B------:R2:W5:Y:S02]  /*27a80*/  LDL.LU R224, [R1+0x360] ;  /* 0x0003600001e07983 */ /* 0x0005640000300800 */
[----:B------:R-:W-:Y:S01]  /*27a90*/  FADD.FTZ R59, R42, R55 ;  /* 0x000000372a3b7221 */ /* 0x000fe20000010000 */
[----:B------:R-:W-:Y:S01]  /*27aa0*/  PRMT R71, R130, 0x7610, R71 ;  /* 0x0000761082477816 */ /* 0x000fe20000000047 */
[----:B------:R1:W-:Y:S01]  /*27ab0*/  @!P0 STL.S16 [R1+0x164], R105 ;  /* 0x0001646901008387 */ /* 0x0003e20000100600 */
[----:B------:R-:W-:Y:S01]  /*27ac0*/  ISETP.GE.U32.AND P0, PT, R217, R47, PT ;  /* 0x0000002fd900720c */ /* 0x000fe20003f06070 */
[----:B------:R-:W-:Y:S01]  /*27ad0*/  IMAD.WIDE.U32 R46, R46, -0x2daee0ad, RZ ;  /* 0xd2511f532e2e7825 */ /* 0x000fe200078e00ff */
[----:B------:R-:W-:Y:S01]  /*27ae0*/  PRMT R73, R130, 0x7632, R73 ;  /* 0x0000763282497816 */ /* 0x000fe20000000049 */
[----:B------:R2:W3:Y:S01]  /*27af0*/  LDL.S16 R124, [R1+0x1a0] ;  /* 0x0001a000017c7983 */ /* 0x0004e20000100600 */
[----:B------:R4:W-:Y:S02]  /*27b00*/  MUFU.EX2 R42, R205 ;  /* 0x000000cd002a7308 */ /* 0x0009e40000000800 */
[----:B------:R-:W-:Y:S01]  /*27b10*/  LOP3.LUT R115, R115, R241, R46, 0x96, !PT ;  /* 0x000000f173737212 */ /* 0x000fe200078e962e */
[----:B------:R2:W2:Y:S04]  /*27b20*/  LDL.S16 R121, [R1+0x19c] ;  /* 0x00019c0001797983 */ /* 0x0004a80000100600 */
[----:B------:R2:W2:Y:S03]  /*27b30*/  LDL.S16 R120, [R1+0x190] ;  /* 0x0001900001787983 */ /* 0x0004a60000100600 */
[----:B-1----:R1:W1:Y:S01]  /*27b40*/  MUFU.EX2 R105, R116 ;  /* 0x0000007400697308 */ /* 0x0022620000000800 */
[----:B----4-:R-:W3:Y:S01]  /*27b50*/  LDL.LU R205, [R1+0x35c] ;  /* 0x00035c0001cd7983 */ /* 0x010ee20000300800 */
[----:B-1----:R-:W-:Y:S01]  /*27b60*/  LOP3.LUT R116, R47, R234, R182, 0x96, !PT ;  /* 0x000000ea2f747212 */ /* 0x002fe200078e96b6 */
[----:B------:R-:W-:Y:S01]  /*27b70*/  FADD.FTZ R40, R105, R76 ;  /* 0x0000004c69287221 */ /* 0x000fe20000010000 */
[----:B------:R-:W-:Y:S03]  /*27b80*/  F2FP.BF16.PACK_AB R129, R78, R105 ;  /* 0x000000694e81723e */ /* 0x000fe600000010ff */
[----:B------:R-:W-:Y:S01]  /*27b90*/  IMAD.WIDE.U32 R116, R116, -0x326172a9, RZ ;  /* 0xcd9e8d5774747825 */ /* 0x000fe200078e00ff */
[----:B------:R-:W-:Y:S03]  /*27ba0*/  PRMT R70, R129, 0x7610, R70 ;  /* 0x0000761081467816 */ /* 0x000fe60000000046 */
[----:B------:R-:W-:Y:S01]  /*27bb0*/  FADD.FTZ R55, R78, R40 ;  /* 0x000000284e377221 */ /* 0x000fe20000010000 */
[----:B------:R-:W-:Y:S01]  /*27bc0*/  LOP3.LUT R46, R117, R231, R178, 0x96, !PT ;  /* 0x000000e7752e7212 */ /* 0x000fe200078e96b2 */
[----:B------:R-:W1:Y:S04]  /*27bd0*/  MUFU.EX2 R40, R206 ;  /* 0x000000ce00287308 */ /* 0x000e680000000800 */
[----:B------:R-:W-:Y:S05]  /*27be0*/  IMAD.WIDE.U32 R46, R46, -0x2daee0ad, RZ ;  /* 0xd2511f532e2e7825 */ /* 0x000fea00078e00ff */
[----:B------:R-:W-:Y:S01]  /*27bf0*/  LOP3.LUT R47, R47, R239, R114, 0x96, !PT ;  /* 0x000000ef2f2f7212 */ /* 0x000fe200078e9672 */
[----:B------:R-:W-:Y:S05]  /*27c00*/  IMAD.WIDE.U32 R114, R115, -0x326172a9, RZ ;  /* 0xcd9e8d5773727825 */ /* 0x000fea00078e00ff */
[----:B------:R-:W-:Y:S05]  /*27c10*/  LOP3.LUT R116, R115, R240, R116, 0x96, !PT ;  /* 0x000000f073747212 */ /* 0x000fea00078e9674 */
[----:B------:R-:W-:Y:S01]  /*27c20*/  IMAD.WIDE.U32 R116, R116, -0x2daee0ad, RZ ;  /* 0xd2511f5374747825 */ /* 0x000fe200078e00ff */
[----:B-1----:R-:W-:Y:S01]  /*27c30*/  F2FP.BF16.PACK_AB R132, R40, R42 ;  /* 0x0000002a2884723e */ /* 0x002fe200000010ff */
[----:B------:R-:W3:Y:S03]  /*27c40*/  LDL.LU R206, [R1+0x358] ;  /* 0x0003580001ce7983 */ /* 0x000ee60000300800 */
[----:B------:R-:W-:Y:S01]  /*27c50*/  LOP3.LUT R115, R117, R236, R46, 0x96, !PT ;  /* 0x000000ec75737212 */ /* 0x000fe200078e962e */
[----:B------:R-:W-:Y:S01]  /*27c60*/  IMAD.WIDE.U32 R46, R47, -0x326172a9, RZ ;  /* 0xcd9e8d572f2e7825 */ /* 0x000fe200078e00ff */
[----:B------:R1:W3:Y:S04]  /*27c70*/  LDL.S16 R107, [R1+0x16c] ;  /* 0x00016c00016b7983 */ /* 0x0002e80000100600 */
[----:B------:R-:W-:Y:S01]  /*27c80*/  LOP3.LUT R56, R47, R238, R114, 0x96, !PT ;  /* 0x000000ee2f387212 */ /* 0x000fe200078e9672 */
[----:B------:R1:W3:Y:S01]  /*27c90*/  LDL.S16 R76, [R1+0x168] ;  /* 0x00016800014c7983 */ /* 0x0002e20000100600 */
[----:B------:R-:W-:Y:S01]  /*27ca0*/  PRMT R47, R113, 0x7610, R47 ;  /* 0x00007610712f7816 */ /* 0x000fe2000000002f */
[----:B------:R-:W-:Y:S05]  /*27cb0*/  IMAD.WIDE.U32 R114, R115, -0x326172a9, RZ ;  /* 0xcd9e8d5773727825 */ /* 0x000fea00078e00ff */
[--C-:B------:R-:W-:Y:S02]  /*27cc0*/  LOP3.LUT R2, R115, R242, R46.reuse, 0x96, !PT ;  /* 0x000000f273027212 */ /* 0x100fe400078e962e */
[----:B------:R-:W-:Y:S02]  /*27cd0*/  PRMT R46, R113, 0x7632, R46 ;  /* 0x00007632712e7816 */ /* 0x000fe4000000002e */
[C---:B------:R-:W-:Y:S02]  /*27ce0*/  LOP3.LUT R0, R2.reuse, 0xffff, RZ, 0xc0, !PT ;  /* 0x0000ffff02007812 */ /* 0x040fe400078ec0ff */
[----:B------:R-:W-:Y:S02]  /*27cf0*/  LOP3.LUT R44, R2, 0xff, RZ, 0xc0, !PT ;  /* 0x000000ff022c7812 */ /* 0x000fe400078ec0ff */
[----:B------:R-:W-:Y:S02]  /*27d00*/  SHF.R.U32.HI R0, RZ, 0x8, R0 ;  /* 0x00000008ff007819 */ /* 0x000fe40000011600 */
[----:B------:R-:W-:Y:S02]  /*27d10*/  PRMT R105, R47, 0x5410, R46 ;  /* 0x000054102f697816 */ /* 0x000fe4000000002e */
[----:B------:R-:W-:Y:S01]  /*27d20*/  LOP3.LUT R0, R0, 0xffff, RZ, 0xc0, !PT ;  /* 0x0000ffff00007812 */ /* 0x000fe200078ec0ff */
[----:B---3--:R-:W-:Y:S02]  /*27d30*/  @!P2 HFMA2.BF16_V2 R124, -RZ.H0_H0, RZ.H0_H0, -R51.H0_H0 ;  /* 0x200000ffff7ca231 */ /* 0x008fe40000340933 */
[----:B--2---:R-:W-:Y:S03]  /*27d40*/  @!P4 HFMA2.BF16_V2 R121, -RZ.H0_H0, RZ.H0_H0, -R47.H0_H0 ;  /* 0x200000ffff79c231 */ /* 0x004fe6000034092f */
[----:B------:R-:W-:Y:S01]  /*27d50*/  PRMT R78, R124, 0x7610, R78 ;  /* 0x000076107c4e7816 */ /* 0x000fe2000000004e */
[----:B------:R-:W-:Y:S01]  /*27d60*/  @!P2 STL.S16 [R1+0x1a0], R124 ;  /* 0x0001a07c0100a387 */ /* 0x000fe20000100600 */
[----:B------:R-:W-:Y:S02]  /*27d70*/  @!P1 HFMA2.BF16_V2 R120, -RZ.H0_H0, RZ.H0_H0, -R46.H0_H0 ;  /* 0x200000ffff789231 */ /* 0x000fe4000034092e */
[----:B------:R-:W-:Y:S01]  /*27d80*/  @!P2 PRMT R51, R78, 0x5410, RZ ;  /* 0x000054104e33a816 */ /* 0x000fe200000000ff */
[----:B------:R2:W-:Y:S01]  /*27d90*/  @!P4 STL.S16 [R1+0x19c], R121 ;  /* 0x00019c790100c387 */ /* 0x0005e20000100600 */
[----:B------:R-:W-:Y:S01]  /*27da0*/  ISETP.GE.U32.AND P2, PT, R217, R44, PT ;  /* 0x0000002cd900720c */ /* 0x000fe20003f46070 */
[----:B------:R-:W3:Y:S01]  /*27db0*/  MUFU.EX2 R78, R123 ;  /* 0x0000007b004e7308 */ /* 0x000ee20000000800 */
[----:B------:R-:W-:Y:S01]  /*27dc0*/  PRMT R44, R121, 0x7610, R44 ;  /* 0x00007610792c7816 */ /* 0x000fe2000000002c */
[----:B------:R1:W4:Y:S01]  /*27dd0*/  LDL.S16 R58, [R1+0x180] ;  /* 0x00018000013a7983 */ /* 0x0003220000100600 */
[----:B------:R-:W-:Y:S02]  /*27de0*/  PRMT R60, R120, 0x7610, R60 ;  /* 0x00007610783c7816 */ /* 0x000fe4000000003c */
[----:B------:R-:W-:Y:S01]  /*27df0*/  @!P4 PRMT R47, R44, 0x5410, RZ ;  /* 0x000054102c2fc816 */ /* 0x000fe200000000ff */
[----:B------:R-:W-:Y:S01]  /*27e00*/  @!P1 STL.S16 [R1+0x190], R120 ;  /* 0x0001907801009387 */ /* 0x000fe20000100600 */
[----:B------:R-:W-:Y:S02]  /*27e10*/  ISETP.GE.U32.AND P4, PT, R217, R0, PT ;  /* 0x00000000d900720c */ /* 0x000fe40003f86070 */
[----:B------:R-:W-:Y:S01]  /*27e20*/  PRMT R0, R3, 0x7632, R0 ;  /* 0x0000763203007816 */ /* 0x000fe20000000000 */
[----:B------:R1:W4:Y:S01]  /*27e30*/  LDL.S16 R122, [R1+0x17c] ;  /* 0x00017c00017a7983 */ /* 0x0003220000100600 */
[----:B------:R-:W-:Y:S02]  /*27e40*/  @!P1 PRMT R46, R60, 0x5410, RZ ;  /* 0x000054103c2e9816 */ /* 0x000fe400000000ff */
[--C-:B------:R-:W-:Y:S01]  /*27e50*/  SHF.R.U32.HI R44, RZ, 0x18, R2.reuse ;  /* 0x00000018ff2c7819 */ /* 0x100fe20000011602 */
[----:B------:R1:W4:Y:S01]  /*27e60*/  LDL.S16 R60, [R1+0x194] ;  /* 0x00019400013c7983 */ /* 0x0003220000100600 */
[----:B------:R-:W-:Y:S02]  /*27e70*/  SHF.R.U32.HI R2, RZ, 0x10, R2 ;  /* 0x00000010ff027819 */ /* 0x000fe40000011602 */
[----:B------:R-:W-:Y:S01]  /*27e80*/  ISETP.GE.U32.AND P1, PT, R217, R44, PT ;  /* 0x0000002cd900720c */ /* 0x000fe20003f26070 */
[----:B------:R-:W-:Y:S01]  /*27e90*/  FADD.FTZ R44, R42, R59 ;  /* 0x0000003b2a2c7221 */ /* 0x000fe20000010000 */
[----:B------:R-:W-:Y:S01]  /*27ea0*/  LOP3.LUT R2, R2, 0xff, RZ, 0xc0, !PT ;  /* 0x000000ff02027812 */ /* 0x000fe200078ec0ff */
[----:B------:R-:W-:Y:S01]  /*27eb0*/  FADD.FTZ R42, R66, R55 ;  /* 0x00000037422a7221 */ /* 0x000fe20000010000 */
[----:B------:R-:W-:Y:S01]  /*27ec0*/  SHF.R.U32.HI R55, RZ, 0x10, R114 ;  /* 0x00000010ff377819 */ /* 0x000fe20000011672 */
[----:B------:R-:W-:Y:S01]  /*27ed0*/  ST.E.U16 [R174.64+0x72], R51 ;  /* 0x00007233ae007985 */ /* 0x000fe2000c101504 */
[----:B--2---:R-:W-:Y:S02]  /*27ee0*/  LOP3.LUT R121, R114, 0xff, RZ, 0xc0, !PT ;  /* 0x000000ff72797812 */ /* 0x004fe400078ec0ff */
[C---:B---3--:R-:W-:Y:S01]  /*27ef0*/  F2FP.BF16.PACK_AB R66, R78.reuse, R66 ;  /* 0x000000424e42723e */ /* 0x048fe200000010ff */
[--C-:B------:R-:W-:Y:S01]  /*27f00*/  FADD.FTZ R78, R78, R42.reuse ;  /* 0x0000002a4e4e7221 */ /* 0x100fe20000010000 */
[C---:B------:R-:W-:Y:S01]  /*27f10*/  PRMT R42, R43.reuse, 0x7632, R42 ;  /* 0x000076322b2a7816 */ /* 0x040fe2000000002a */
[----:B------:R-:W-:Y:S03]  /*27f20*/  ST.E.U16 [R168.64+0x72], R46 ;  /* 0x0000722ea8007985 */ /* 0x000fe6000c101504 */
[----:B------:R-:W-:Y:S01]  /*27f30*/  PRMT R117, R43, 0x5410, R42 ;  /* 0x000054102b757816 */ /* 0x000fe2000000002a */
[----:B------:R-:W-:Y:S01]  /*27f40*/  ST.E.U16 [R168.64+0x70], R47 ;  /* 0x0000702fa8007985 */ /* 0x000fe2000c101504 */
[----:B------:R-:W-:Y:S02]  /*27f50*/  @!P6 HFMA2.BF16_V2 R107, -RZ.H0_H0, RZ.H0_H0, -R3.H0_H0 ;  /* 0x200000ffff6be231 */ /* 0x000fe40000340903 */
[----:B------:R-:W-:Y:S03]  /*27f60*/  @!P3 HFMA2.BF16_V2 R76, -RZ.H0_H0, RZ.H0_H0, -R0.H0_H0 ;  /* 0x200000ffff4cb231 */ /* 0x000fe60000340900 */
[----:B------:R-:W-:Y:S01]  /*27f70*/  PRMT R109, R107, 0x7610, R109 ;  /* 0x000076106b6d7816 */ /* 0x000fe2000000006d */
[----:B------:R2:W-:Y:S01]  /*27f80*/  @!P6 STL.S16 [R1+0x16c], R107 ;  /* 0x00016c6b0100e387 */ /* 0x0005e20000100600 */
[----:B------:R-:W-:Y:S03]  /*27f90*/  PRMT R59, R76, 0x7610, R59 ;  /* 0x000076104c3b7816 */ /* 0x000fe6000000003b */
[----:B------:R3:W-:Y:S04]  /*27fa0*/  @!P3 STL.S16 [R1+0x168], R76 ;  /* 0x0001684c0100b387 */ /* 0x0007e80000100600 */
[----:B------:R1:W4:Y:S01]  /*27fb0*/  LDL.S16 R113, [R1+0x160] ;  /* 0x0001600001717983 */ /* 0x0003220000100600 */
[----:B--2---:R-:W-:Y:S02]  /*27fc0*/  PRMT R107, R3, 0x5410, R0 ;  /* 0x00005410036b7816 */ /* 0x004fe40000000000 */
[----:B------:R-:W-:Y:S02]  /*27fd0*/  @!P3 PRMT R0, R59, 0x5410, RZ ;  /* 0x000054103b00b816 */ /* 0x000fe400000000ff */
[----:B------:R-:W-:Y:S01]  /*27fe0*/  ISETP.GE.U32.AND P3, PT, R217, R2, PT ;  /* 0x00000002d900720c */ /* 0x000fe20003f66070 */
[----:B---3--:R-:W-:Y:S01]  /*27ff0*/  FADD.FTZ R76, R40, R44 ;  /* 0x0000002c284c7221 */ /* 0x008fe20000010000 */
[----:B------:R-:W-:Y:S01]  /*28000*/  PRMT R40, R41, 0x7632, R40 ;  /* 0x0000763229287816 */ /* 0x000fe20000000028 */
[----:B------:R-:W-:Y:S01]  /*28010*/  ST.E.U16 [R172.64+0x70], R0 ;  /* 0x00007000ac007985 */ /* 0x000fe2000c101504 */
[----:B------:R-:W-:Y:S02]  /*28020*/  SHF.R.U32.HI R2, RZ, 0x18, R114 ;  /* 0x00000018ff027819 */ /* 0x000fe40000011672 */
[----:B------:R-:W-:Y:S02]  /*28030*/  @!P6 PRMT R3, R109, 0x5410, RZ ;  /* 0x000054106d03e816 */ /* 0x000fe400000000ff */
[----:B------:R-:W-:Y:S02]  /*28040*/  PRMT R109, R41, 0x5410, R40 ;  /* 0x00005410296d7816 */ /* 0x000fe40000000028 */
[----:B------:R-:W-:Y:S01]  /*28050*/  LOP3.LUT R44, R114, 0xffff, RZ, 0xc0, !PT ;  /* 0x0000ffff722c7812 */ /* 0x000fe200078ec0ff */
[----:B------:R-:W-:Y:S01]  /*28060*/  ST.E.U16 [R172.64+0x6e], R3 ;  /* 0x00006e03ac007985 */ /* 0x000fe2000c101504 */
[----:B------:R-:W-:Y:S01]  /*28070*/  LOP3.LUT R115, R55, 0xff, RZ, 0xc0, !PT ;  /* 0x000000ff37737812 */ /* 0x000fe200078ec0ff */
[----:B------:R2:W-:Y:S01]  /*28080*/  MUFU.EX2 R114, R126 ;  /* 0x0000007e00727308 */ /* 0x0005e20000000800 */
[----:B------:R-:W-:Y:S04]  /*28090*/  SHF.R.U32.HI R44, RZ, 0x8, R44 ;  /* 0x00000008ff2c7819 */ /* 0x000fe8000001162c */
[----:B------:R-:W-:Y:S01]  /*280a0*/  LOP3.LUT R44, R44, 0xffff, RZ, 0xc0, !PT ;  /* 0x0000ffff2c2c7812 */ /* 0x000fe200078ec0ff */
[----:B----4-:R-:W-:Y:S05]  /*280b0*/  @!P0 HFMA2.BF16_V2 R58, -RZ.H0_H0, RZ.H0_H0, -R41.H0_H0 ;  /* 0x200000ffff3a8231 */ /* 0x010fea0000340929 */
[----:B------:R-:W-:Y:S01]  /*280c0*/  PRMT R57, R58, 0x7610, R57 ;  /* 0x000076103a397816 */ /* 0x000fe20000000039 */
[----:B------:R3:W-:Y:S01]  /*280d0*/  @!P0 STL.S16 [R1+0x180], R58 ;  /* 0x0001803a01008387 */ /* 0x0007e20000100600 */
[----:B------:R-:W-:Y:S02]  /*280e0*/  @!P2 HFMA2.BF16_V2 R122, -RZ.H0_H0, RZ.H0_H0, -R43.H0_H0 ;  /* 0x200000ffff7aa231 */ /* 0x000fe4000034092b */
[----:B------:R-:W-:Y:S01]  /*280f0*/  @!P0 PRMT R41, R57, 0x5410, RZ ;  /* 0x0000541039298816 */ /* 0x000fe200000000ff */
[----:B------:R-:W-:Y:S01]  /*28100*/  IMAD.WIDE.U32 R56, R56, -0x2daee0ad, RZ ;  /* 0xd2511f5338387825 */ /* 0x000fe200078e00ff */
[----:B------:R-:W-:Y:S01]  /*28110*/  ISETP.GE.U32.AND P0, PT, R217, R2, PT ;  /* 0x00000002d900720c */ /* 0x000fe20003f06070 */
[----:B------:R-:W-:Y:S01]  /*28120*/  @!P5 HFMA2.BF16_V2 R60, -RZ.H0_H0, RZ.H0_H0, -R40.H0_H0 ;  /* 0x200000ffff3cd231 */ /* 0x000fe20000340928 */
[----:B------:R-:W-:Y:S01]  /*28130*/  PRMT R54, R122, 0x7610, R54 ;  /* 0x000076107a367816 */ /* 0x000fe20000000036 */
[----:B------:R-:W-:Y:S01]  /*28140*/  MUFU.EX2 R2, R248 ;  /* 0x000000f800027308 */ /* 0x000fe20000000800 */
[----:B--2---:R-:W-:Y:S01]  /*28150*/  SHF.R.U32.HI R126, RZ, 0x18, R56 ;  /* 0x00000018ff7e7819 */ /* 0x004fe20000011638 */
[----:B------:R2:W-:Y:S01]  /*28160*/  ST.E.U16 [R170.64+0x70], R41 ;  /* 0x00007029aa007985 */ /* 0x0005e2000c101504 */
[----:B------:R-:W-:Y:S02]  /*28170*/  @!P2 PRMT R43, R54, 0x5410, RZ ;  /* 0x00005410362ba816 */ /* 0x000fe400000000ff */
[----:B------:R-:W-:Y:S02]  /*28180*/  PRMT R61, R60, 0x7610, R61 ;  /* 0x000076103c3d7816 */ /* 0x000fe4000000003d */
[C---:B------:R-:W-:Y:S02]  /*28190*/  LOP3.LUT R54, R56.reuse, 0xff, RZ, 0xc0, !PT ;  /* 0x000000ff38367812 */ /* 0x040fe400078ec0ff */
[----:B------:R-:W-:Y:S02]  /*281a0*/  @!P5 PRMT R40, R61, 0x5410, RZ ;  /* 0x000054103d28d816 */ /* 0x000fe400000000ff */
[----:B------:R-:W-:Y:S03]  /*281b0*/  LOP3.LUT R61, R56, 0xffff, RZ, 0xc0, !PT ;  /* 0x0000ffff383d7812 */ /* 0x000fe600078ec0ff */
[----:B------:R-:W-:Y:S01]  /*281c0*/  ST.E.U16 [R170.64+0x72], R40 ;  /* 0x00007228aa007985 */ /* 0x000fe2000c101504 */
[----:B---3--:R-:W3:Y:S03]  /*281d0*/  MUFU.EX2 R58, R249 ;  /* 0x000000f9003a7308 */ /* 0x008ee60000000800 */
[----:B------:R4:W-:Y:S01]  /*281e0*/  ST.E.U16 [R174.64+0x80], R43 ;  /* 0x0000802bae007985 */ /* 0x0009e2000c101504 */
[----:B--2---:R-:W-:Y:S02]  /*281f0*/  PRMT R41, R136, 0x7632, R41 ;  /* 0x0000763288297816 */ /* 0x004fe40000000029 */
[----:B---3--:R-:W-:Y:S01]  /*28200*/  F2FP.BF16.PACK_AB R131, R2, R58 ;  /* 0x0000003a0283723e */ /* 0x008fe200000010ff */
[----:B------:R1:W5:Y:S01]  /*28210*/  LDL.LU R249, [R1+0x354] ;  /* 0x0003540001f97983 */ /* 0x0003620000300800 */
[----:B----4-:R-:W-:Y:S03]  /*28220*/  PRMT R43, R133, 0x7632, R43 ;  /* 0x00007632852b7816 */ /* 0x010fe6000000002b */
[----:B------:R1:W2:Y:S04]  /*28230*/  LDL.S16 R120, [R1+0x18c] ;  /* 0x00018c0001787983 */ /* 0x0002a80000100600 */
[----:B------:R1:W3:Y:S04]  /*28240*/  LDL.S16 R59, [R1+0x178] ;  /* 0x00017800013b7983 */ /* 0x0002e80000100600 */
[----:B------:R4:W-:Y:S01]  /*28250*/  @!P5 STL.S16 [R1+0x194], R60 ;  /* 0x0001943c0100d387 */ /* 0x0009e20000100600 */
[C---:B------:R-:W-:Y:S03]  /*28260*/  ISETP.GE.U32.AND P5, PT, R217.reuse, R54, PT ;  /* 0x00000036d900720c */ /* 0x040fe60003fa6070 */
[----:B------:R1:W5:Y:S04]  /*28270*/  LDL.LU R248, [R1+0x350] ;  /* 0x0003500001f87983 */ /* 0x0003680000300800 */
[----:B------:R-:W-:Y:S01]  /*28280*/  @!P2 STL.S16 [R1+0x17c], R122 ;  /* 0x00017c7a0100a387 */ /* 0x000fe20000100600 */
[----:B------:R-:W-:Y:S02]  /*28290*/  ISETP.GE.U32.AND P2, PT, R217, R44, PT ;  /* 0x0000002cd900720c */ /* 0x000fe40003f46070 */
[----:B------:R-:W-:Y:S03]  /*282a0*/  PRMT R44, R45, 0x7632, R44 ;  /* 0x000076322d2c7816 */ /* 0x000fe6000000002c */
[----:B------:R-:W-:Y:S01]  /*282b0*/  @P5 LOP3.LUT R220, R220, 0x2000000, RZ, 0xfc, !PT ;  /* 0x02000000dcdc5812 */ /* 0x000fe200078efcff */
[----:B------:R-:W-:Y:S05]  /*282c0*/  @!P4 HFMA2.BF16_V2 R113, -RZ.H0_H0, RZ.H0_H0, -R42.H0_H0 ;  /* 0x200000ffff71c231 */ /* 0x000fea000034092a */
[----:B------:R1:W-:Y:S01]  /*282d0*/  @!P4 STL.S16 [R1+0x160], R113 ;  /* 0x000160710100c387 */ /* 0x0003e20000100600 */
[----:B----4-:R-:W-:Y:S01]  /*282e0*/  LOP3.LUT R60, R57, R237, R116, 0x96, !PT ;  /* 0x000000ed393c7212 */ /* 0x010fe200078e9674 */
[----:B------:R-:W-:Y:S01]  /*282f0*/  FADD.FTZ R57, R114, R78 ;  /* 0x0000004e72397221 */ /* 0x000fe20000010000 */
[----:B------:R-:W-:Y:S02]  /*28300*/  PRMT R116, R113, 0x7610, R116 ;  /* 0x0000761071747816 */ /* 0x000fe40000000074 */
[----:B------:R-:W-:Y:S01]  /*28310*/  LOP3.LUT R54, R60, 0xff, RZ, 0xc0, !PT ;  /* 0x000000ff3c367812 */ /* 0x000fe200078ec0ff */
[----:B------:R-:W-:Y:S01]  /*28320*/  FADD.FTZ R150, R53, R57 ;  /* 0x0000003935967221 */ /* 0x000fe20000010000 */
[----:B------:R-:W-:Y:S02]  /*28330*/  @!P4 PRMT R42, R116, 0x5410, RZ ;  /* 0x00005410742ac816 */ /* 0x000fe400000000ff */
[----:B------:R-:W-:Y:S02]  /*28340*/  ISETP.GE.U32.AND P6, PT, R217, R54, PT ;  /* 0x00000036d900720c */ /* 0x000fe40003fc6070 */
[----:B------:R-:W-:Y:S01]  /*28350*/  LOP3.LUT R54, R119, R232, R208, 0x96, !PT ;  /* 0x000000e877367212 */ /* 0x000fe200078e96d0 */
[----:B------:R4:W-:Y:S01]  /*28360*/  ST.E.U16 [R174.64+0x82], R42 ;  /* 0x0000822aae007985 */ /* 0x0009e2000c101504 */
[----:B------:R-:W-:Y:S02]  /*28370*/  PRMT R116, R45, 0x5410, R44 ;  /* 0x000054102d747816 */ /* 0x000fe4000000002c */
[----:B-1----:R-:W-:Y:S02]  /*28380*/  SHF.R.U32.HI R113, RZ, 0x10, R56 ;  /* 0x00000010ff717819 */ /* 0x002fe40000011638 */
[----:B----4-:R-:W-:Y:S01]  /*28390*/  PRMT R42, R136, 0x7610, R42 ;  /* 0x00007610882a7816 */ /* 0x010fe2000000002a */
[----:B--2---:R-:W-:Y:S02]  /*283a0*/  @!P3 HFMA2.BF16_V2 R120, -RZ.H0_H0, RZ.H0_H0, -R45.H0_H0 ;  /* 0x200000ffff78b231 */ /* 0x004fe4000034092d */
[----:B---3--:R-:W-:Y:S03]  /*283b0*/  @!P1 HFMA2.BF16_V2 R59, -RZ.H0_H0, RZ.H0_H0, -R44.H0_H0 ;  /* 0x200000ffff3b9231 */ /* 0x008fe6000034092c */
[----:B------:R-:W-:Y:S01]  /*283c0*/  PRMT R55, R120, 0x7610, R55 ;  /* 0x0000761078377816 */ /* 0x000fe20000000037 */
[----:B------:R1:W-:Y:S01]  /*283d0*/  @!P3 STL.S16 [R1+0x18c], R120 ;  /* 0x00018c780100b387 */ /* 0x0003e20000100600 */
[----:B------:R-:W-:Y:S03]  /*283e0*/  PRMT R56, R59, 0x7610, R56 ;  /* 0x000076103b387816 */ /* 0x000fe60000000038 */
[----:B------:R2:W-:Y:S01]  /*283f0*/  @!P1 STL.S16 [R1+0x178], R59 ;  /* 0x0001783b01009387 */ /* 0x0005e20000100600 */
[----:B------:R-:W-:Y:S02]  /*28400*/  @!P3 PRMT R45, R55, 0x5410, RZ ;  /* 0x00005410372db816 */ /* 0x000fe400000000ff */
[----:B------:R-:W-:Y:S01]  /*28410*/  SHF.R.U32.HI R55, RZ, 0x18, R60 ;  /* 0x00000018ff377819 */ /* 0x000fe2000001163c */
[----:B------:R2:W4:Y:S01]  /*28420*/  LDL.S16 R119, [R1+0x1c4] ;  /* 0x0001c40001777983 */ /* 0x0005220000100600 */
[----:B------:R-:W-:Y:S01]  /*28430*/  @!P1 PRMT R44, R56, 0x5410, RZ ;  /* 0x00005410382c9816 */ /* 0x000fe200000000ff */
[--C-:B------:R-:W-:Y:S01]  /*28440*/  FADD.FTZ R56, R58, R76.reuse ;  /* 0x0000004c3a387221 */ /* 0x100fe20000010000 */
[----:B------:R-:W-:Y:S01]  /*28450*/  ISETP.GE.U32.AND P1, PT, R217, R55, PT ;  /* 0x00000037d900720c */ /* 0x000fe20003f26070 */
[----:B------:R2:W2:Y:S01]  /*28460*/  LDL.S16 R144, [R1+0x1c0] ;  /* 0x0001c00001907983 */ /* 0x0004a20000100600 */
[----:B------:R-:W-:Y:S01]  /*28470*/  PRMT R76, R77, 0x7632, R76 ;  /* 0x000076324d4c7816 */ /* 0x000fe2000000004c */
[----:B------:R-:W-:Y:S01]  /*28480*/  FADD.FTZ R149, R2, R56 ;  /* 0x0000003802957221 */ /* 0x000fe20000010000 */
[----:B------:R-:W-:Y:S01]  /*28490*/  F2FP.BF16.PACK_AB R2, R53, R114 ;  /* 0x000000723502723e */ /* 0x000fe200000010ff */
[----:B------:R2:W-:Y:S01]  /*284a0*/  ST.E.U16 [R168.64+0x82], R44 ;  /* 0x0000822ca8007985 */ /* 0x0005e2000c101504 */
[----:B------:R-:W-:Y:S01]  /*284b0*/  SHF.R.U32.HI R53, RZ, 0x10, R60 ;  /* 0x00000010ff357819 */ /* 0x000fe2000001163c */
[----:B------:R-:W-:Y:S01]  /*284c0*/  IMAD.WIDE.U32 R54, R54, -0x2daee0ad, RZ ;  /* 0xd2511f5336367825 */ /* 0x000fe200078e00ff */
[----:B------:R-:W-:Y:S01]  /*284d0*/  LOP3.LUT R60, R60, 0xffff, RZ, 0xc0, !PT ;  /* 0x0000ffff3c3c7812 */ /* 0x000fe200078ec0ff */
[----:B------:R2:W-:Y:S01]  /*284e0*/  ST.E.U16 [R168.64+0x80], R45 ;  /* 0x0000802da8007985 */ /* 0x0005e2000c101504 */
[----:B------:R-:W-:Y:S02]  /*284f0*/  LOP3.LUT R53, R53, 0xff, RZ, 0xc0, !PT ;  /* 0x000000ff35357812 */ /* 0x000fe400078ec0ff */
[----:B------:R-:W-:Y:S02]  /*28500*/  LOP3.LUT R56, R55, R234, R180, 0x96, !PT ;  /* 0x000000ea37387212 */ /* 0x000fe400078e96b4 */
[----:B------:R-:W-:Y:S01]  /*28510*/  ISETP.GE.U32.AND P4, PT, R217, R53, PT ;  /* 0x00000035d900720c */ /* 0x000fe20003f86070 */
[----:B-1----:R1:W2:Y:S01]  /*28520*/  LDL.S16 R120, [R1+0x1ac] ;  /* 0x0001ac0001787983 */ /* 0x0022a20000100600 */
[----:B------:R-:W-:Y:S01]  /*28530*/  SHF.R.U32.HI R60, RZ, 0x8, R60 ;  /* 0x00000008ff3c7819 */ /* 0x000fe2000001163c */
[----:B------:R-:W-:Y:S01]  /*28540*/  IMAD.WIDE.U32 R56, R56, -0x326172a9, RZ ;  /* 0xcd9e8d5738387825 */ /* 0x000fe200078e00ff */
[----:B--2---:R-:W-:Y:S02]  /*28550*/  LOP3.LUT R59, R177, R233, R118, 0x96, !PT ;  /* 0x000000e9b13b7212 */ /* 0x004fe400078e9676 */
[----:B------:R1:W2:Y:S03]  /*28560*/  LDL.S16 R118, [R1+0x1e0] ;  /* 0x0001e00001767983 */ /* 0x0002a60000100600 */
[----:B------:R-:W-:Y:S05]  /*28570*/  IMAD.WIDE.U32 R58, R59, -0x2daee0ad, RZ ;  /* 0xd2511f533b3a7825 */ /* 0x000fea00078e00ff */
[----:B------:R-:W-:Y:S02]  /*28580*/  LOP3.LUT R59, R59, R241, R54, 0x96, !PT ;  /* 0x000000f13b3b7212 */ /* 0x000fe400078e9636 */
[----:B------:R-:W-:Y:S02]  /*28590*/  LOP3.LUT R54, R57, R231, R176, 0x96, !PT ;  /* 0x000000e739367212 */ /* 0x000fe400078e96b0 */
[----:B------:R-:W-:Y:S02]  /*285a0*/  PRMT R57, R183, 0x7610, R57 ;  /* 0x00007610b7397816 */ /* 0x000fe40000000039 */
[----:B------:R-:W-:Y:S01]  /*285b0*/  PRMT R44, R133, 0x7610, R44 ;  /* 0x00007610852c7816 */ /* 0x000fe2000000002c */
[----:B------:R-:W-:Y:S01]  /*285c0*/  IMAD.WIDE.U32 R54, R54, -0x2daee0ad, RZ ;  /* 0xd2511f5336367825 */ /* 0x000fe200078e00ff */
[----:B------:R-:W-:Y:S04]  /*285d0*/  PRMT R45, R131, 0x7632, R45 ;  /* 0x00007632832d7816 */ /* 0x000fe8000000002d */
[----:B------:R-:W-:Y:S01]  /*285e0*/  LOP3.LUT R55, R55, R239, R58, 0x96, !PT ;  /* 0x000000ef37377212 */ /* 0x000fe200078e963a */
[----:B------:R-:W-:Y:S05]  /*285f0*/  IMAD.WIDE.U32 R58, R59, -0x326172a9, RZ ;  /* 0xcd9e8d573b3a7825 */ /* 0x000fea00078e00ff */
[----:B------:R-:W-:Y:S02]  /*28600*/  LOP3.LUT R124, R59, R240, R56, 0x96, !PT ;  /* 0x000000f03b7c7212 */ /* 0x000fe400078e9638 */
[----:B------:R-:W-:Y:S03]  /*28610*/  PRMT R59, R127, 0x7610, R59 ;  /* 0x000076107f3b7816 */ /* 0x000fe6000000003b */
[----:B------:R-:W-:Y:S05]  /*28620*/  IMAD.WIDE.U32 R124, R124, -0x2daee0ad, RZ ;  /* 0xd2511f537c7c7825 */ /* 0x000fea00078e00ff */
[----:B------:R-:W-:Y:S01]  /*28630*/  LOP3.LUT R122, R125, R236, R54, 0x96, !PT ;  /* 0x000000ec7d7a7212 */ /* 0x000fe200078e9636 */
[----:B------:R-:W-:Y:S01]  /*28640*/  IMAD.WIDE.U32 R54, R55, -0x326172a9, RZ ;  /* 0xcd9e8d5737367825 */ /* 0x000fe200078e00ff */
[----:B------:R-:W-:Y:S03]  /*28650*/  PRMT R125, R71, 0x5410, R73 ;  /* 0x00005410477d7816 */ /* 0x000fe60000000049 */
[----:B------:R-:W-:Y:S01]  /*28660*/  IMAD.WIDE.U32 R122, R122, -0x326172a9, RZ ;  /* 0xcd9e8d577a7a7825 */ /* 0x000fe200078e00ff */
[--C-:B------:R-:W-:Y:S02]  /*28670*/  LOP3.LUT R78, R55, R238, R58.reuse, 0x96, !PT ;  /* 0x000000ee374e7212 */ /* 0x100fe400078e963a */
[----:B------:R-:W-:Y:S02]  /*28680*/  PRMT R58, R127, 0x7632, R58 ;  /* 0x000076327f3a7816 */ /* 0x000fe4000000003a */
[----:B------:R-:W-:Y:S04]  /*28690*/  LOP3.LUT R54, R123, R242, R54, 0x96, !PT ;  /* 0x000000f27b367212 */ /* 0x000fe800078e9636 */
[----:B------:R-:W-:Y:S04]  /*286a0*/  LOP3.LUT R53, R54, 0xff, RZ, 0xc0, !PT ;  /* 0x000000ff36357812 */ /* 0x000fe800078ec0ff */
[----:B------:R-:W-:Y:S02]  /*286b0*/  ISETP.GE.U32.AND P3, PT, R217, R53, PT ;  /* 0x00000035d900720c */ /* 0x000fe40003f66070 */
[C---:B------:R-:W-:Y:S11]  /*286c0*/  PRMT R53, R48.reuse, 0x7632, R53 ;  /* 0x0000763230357816 */ /* 0x040ff60000000035 */
[----:B----4-:R-:W-:Y:S05]  /*286d0*/  @!P3 HFMA2.BF16_V2 R119, -RZ.H0_H0, RZ.H0_H0, -R48.H0_H0 ;  /* 0x200000ffff77b231 */ /* 0x010fea0000340930 */
[----:B------:R-:W-:Y:S01]  /*286e0*/  PRMT R55, R119, 0x7610, R55 ;  /* 0x0000761077377816 */ /* 0x000fe20000000037 */
[----:B------:R4:W-:Y:S04]  /*286f0*/  @!P3 STL.S16 [R1+0x1c4], R119 ;  /* 0x0001c4770100b387 */ /* 0x0009e80000100600 */
[----:B------:R1:W3:Y:S01]  /*28700*/  LDL.S16 R114, [R1+0x174] ;  /* 0x0001740001727983 */ /* 0x0002e20000100600 */
[----:B----4-:R-:W-:Y:S02]  /*28710*/  PRMT R119, R48, 0x5410, R53 ;  /* 0x0000541030777816 */ /* 0x010fe40000000035 */
[----:B------:R-:W-:Y:S02]  /*28720*/  @!P3 PRMT R48, R55, 0x5410, RZ ;  /* 0x000054103730b816 */ /* 0x000fe400000000ff */
[----:B------:R-:W-:Y:S03]  /*28730*/  LOP3.LUT R55, R54, 0xffff, RZ, 0xc0, !PT ;  /* 0x0000ffff36377812 */ /* 0x000fe600078ec0ff */
[----:B------:R-:W-:Y:S01]  /*28740*/  ST.E.U16 [R172.64+0x7e], R48 ;  /* 0x00007e30ac007985 */ /* 0x000fe2000c101504 */
[----:B------:R-:W-:Y:S04]  /*28750*/  SHF.R.U32.HI R55, RZ, 0x8, R55 ;  /* 0x00000008ff377819 */ /* 0x000fe80000011637 */
[----:B------:R-:W-:Y:S04]  /*28760*/  LOP3.LUT R55, R55, 0xffff, RZ, 0xc0, !PT ;  /* 0x0000ffff37377812 */ /* 0x000fe800078ec0ff */
[----:B------:R-:W-:Y:S11]  /*28770*/  ISETP.GE.U32.AND P3, PT, R217, R55, PT ;  /* 0x00000037d900720c */ /* 0x000ff60003f66070 */
[----:B------:R-:W-:Y:S02]  /*28780*/  @!UPT UIADD3 URZ, URZ, URZ, URZ ;  /* 0x0000003f3f3ff290 */ /* 0x000fe4000fffe03f */
[----:B--2---:R-:W-:Y:S05]  /*28790*/  @!P3 HFMA2.BF16_V2 R118, -RZ.H0_H0, RZ.H0_H0, -R53.H0_H0 ;  /* 0x200000ffff76b231 */ /* 0x004fea0000340935 */
        /* <DEDUP_REMOVED lines=9> */
[----:B------:R-:W-:Y:S02]  /*28830*/  ISETP.GE.U32.AND P5, PT, R217, R55, PT ;  /* 0x00000037d900720c */ /* 0x000fe40003fa6070 */
[C---:B------:R-:W-:Y:S02]  /*28840*/  PRMT R55, R191.reuse, 0x7610, R55 ;  /* 0x00007610bf377816 */ /* 0x040fe40000000037 */
[----:B------:R-:W-:Y:S07]  /*28850*/  PRMT R54, R191, 0x7632, R54 ;  /* 0x00007632bf367816 */ /* 0x000fee0000000036 */
[----:B------:R-:W-:Y:S01]  /*28860*/  @!P3 HFMA2.BF16_V2 R144, -RZ.H0_H0, RZ.H0_H0, -R54.H0_H0 ;  /* 0x200000ffff90b231 */ /* 0x000fe20000340936 */
[----:B--2---:R1:W2:Y:S01]  /*28870*/  LDL.S16 R118, [R1+0x154] ;  /* 0x0001540001767983 */ /* 0x0042a20000100600 */
[----:B------:R-:W-:Y:S03]  /*28880*/  @!P5 HFMA2.BF16_V2 R120, -RZ.H0_H0, RZ.H0_H0, -R55.H0_H0 ;  /* 0x200000ffff78d231 */ /* 0x000fe60000340937 */
[----:B------:R-:W-:Y:S02]  /*28890*/  PRMT R56, R144, 0x7610, R56 ;  /* 0x0000761090387816 */ /* 0x000fe40000000038 */
[----:B------:R-:W-:Y:S01]  /*288a0*/  PRMT R139, R120, 0x7610, R139 ;  /* 0x00007610788b7816 */ /* 0x000fe2000000008b */
[----:B------:R1:W-:Y:S02]  /*288b0*/  @!P5 STL.S16 [R1+0x1ac], R120 ;  /* 0x0001ac780100d387 */ /* 0x0003e40000100600 */
[----:B-1----:R-:W-:Y:S02]  /*288c0*/  PRMT R120, R55, 0x5410, R54 ;  /* 0x0000541037787816 */ /* 0x002fe40000000036 */
[----:B------:R-:W-:Y:S02]  /*288d0*/  @!P5 PRMT R55, R139, 0x5410, RZ ;  /* 0x000054108b37d816 */ /* 0x000fe400000000ff */
[C---:B------:R-:W-:Y:S01]  /*288e0*/  ISETP.GE.U32.AND P5, PT, R217.reuse, R121, PT ;  /* 0x00000079d900720c */ /* 0x040fe20003fa6070 */
[----:B------:R1:W2:Y:S01]  /*288f0*/  LDL.S16 R139, [R1+0x150] ;  /* 0x00015000018b7983 */ /* 0x0002a20000100600 */
[----:B------:R-:W-:Y:S02]  /*28900*/  @!P3 PRMT R54, R56, 0x5410, RZ ;  /* 0x000054103836b816 */ /* 0x000fe400000000ff */
[----:B------:R-:W-:Y:S01]  /*28910*/  SHF.R.U32.HI R56, RZ, 0x8, R61 ;  /* 0x00000008ff387819 */ /* 0x000fe2000001163d */
[----:B------:R1:W-:Y:S03]  /*28920*/  @!P3 STL.S16 [R1+0x1c0], R144 ;  /* 0x0001c0900100b387 */ /* 0x0003e60000100600 */
[----:B------:R-:W-:Y:S01]  /*28930*/  LOP3.LUT R56, R56, 0xffff, RZ, 0xc0, !PT ;  /* 0x0000ffff38387812 */ /* 0x000fe200078ec0ff */
[----:B------:R-:W-:Y:S03]  /*28940*/  ST.E.U16 [R170.64+0x82], R54 ;  /* 0x00008236aa007985 */ /* 0x000fe6000c101504 */
[----:B------:R-:W-:Y:S01]  /*28950*/  ISETP.GE.U32.AND P3, PT, R217, R56, PT ;  /* 0x00000038d900720c */ /* 0x000fe20003f66070 */
[----:B------:R1:W-:Y:S01]  /*28960*/  ST.E.U16 [R170.64+0x80], R55 ;  /* 0x00008037aa007985 */ /* 0x0003e2000c101504 */
[----:B------:R-:W-:Y:S02]  /*28970*/  PRMT R56, R183, 0x7632, R56 ;  /* 0x00007632b7387816 */ /* 0x000fe40000000038 */
[----:B------:R-:W-:Y:S01]  /*28980*/  MUFU.EX2 R183, R204 ;  /* 0x000000cc00b77308 */ /* 0x000fe20000000800 */
[----:B-1----:R1:W2:Y:S01]  /*28990*/  LDL.S16 R144, [R1+0x13c] ;  /* 0x00013c0001907983 */ /* 0x0022a20000100600 */
[----:B------:R-:W-:Y:S01]  /*289a0*/  PRMT R55, R158, 0x7632, R55 ;  /* 0x000076329e377816 */ /* 0x000fe20000000037 */
[----:B---3--:R-:W-:Y:S05]  /*289b0*/  @!P5 HFMA2.BF16_V2 R114, -RZ.H0_H0, RZ.H0_H0, -R57.H0_H0 ;  /* 0x200000ffff72d231 */ /* 0x008fea0000340939 */
[----:B------:R-:W-:Y:S01]  /*289c0*/  PRMT R143, R114, 0x7610, R143 ;  /* 0x00007610728f7816 */ /* 0x000fe2000000008f */
[----:B------:R3:W-:Y:S02]  /*289d0*/  @!P5 STL.S16 [R1+0x174], R114 ;  /* 0x000174720100d387 */ /* 0x0007e40000100600 */
[----:B---3--:R-:W-:Y:S02]  /*289e0*/  PRMT R114, R57, 0x5410, R56 ;  /* 0x0000541039727816 */ /* 0x008fe40000000038 */
[----:B------:R-:W-:Y:S02]  /*289f0*/  @!P5 PRMT R57, R143, 0x5410, RZ ;  /* 0x000054108f39d816 */ /* 0x000fe400000000ff */
[----:B------:R-:W-:Y:S01]  /*28a00*/  ISETP.GE.U32.AND P5, PT, R217, R115, PT ;  /* 0x00000073d900720c */ /* 0x000fe20003fa6070 */
[----:B------:R1:W3:Y:S04]  /*28a10*/  LDL.S16 R143, [R1+0x140] ;  /* 0x00014000018f7983 */ /* 0x0002e80000100600 */
[----:B------:R-:W-:Y:S01]  /*28a20*/  ST.E.U16 [R174.64+0x90], R57 ;  /* 0x00009039ae007985 */ /* 0x000fe2000c101504 */
[----:B----4-:R-:W-:Y:S05]  /*28a30*/  @!P2 HFMA2.BF16_V2 R140, -RZ.H0_H0, RZ.H0_H0, -R56.H0_H0 ;  /* 0x200000ffff8ca231 */ /* 0x010fea0000340938 */
[----:B------:R-:W-:Y:S01]  /*28a40*/  PRMT R61, R140, 0x7610, R61 ;  /* 0x000076108c3d7816 */ /* 0x000fe2000000003d */
[----:B------:R4:W-:Y:S03]  /*28a50*/  @!P2 STL.S16 [R1+0x188], R140 ;  /* 0x0001888c0100a387 */ /* 0x0009e60000100600 */
[----:B------:R-:W-:Y:S02]  /*28a60*/  @!P2 PRMT R56, R61, 0x5410, RZ ;  /* 0x000054103d38a816 */ /* 0x000fe400000000ff */
[----:B------:R-:W-:Y:S02]  /*28a70*/  LOP3.LUT R61, R113, 0xff, RZ, 0xc0, !PT ;  /* 0x000000ff713d7812 */ /* 0x000fe400078ec0ff */
[----:B------:R-:W-:Y:S01]  /*28a80*/  PRMT R113, R59, 0x5410, R58 ;  /* 0x000054103b717816 */ /* 0x000fe2000000003a */
[----:B------:R1:W-:Y:S01]  /*28a90*/  ST.E.U16 [R174.64+0x92], R56 ;  /* 0x00009238ae007985 */ /* 0x0003e2000c101504 */
[----:B------:R-:W-:Y:S02]  /*28aa0*/  ISETP.GE.U32.AND P2, PT, R217, R61, PT ;  /* 0x0000003dd900720c */ /* 0x000fe40003f46070 */
[----:B------:R-:W-:Y:S01]  /*28ab0*/  LOP3.LUT R61, R122, 0xff, RZ, 0xc0, !PT ;  /* 0x000000ff7a3d7812 */ /* 0x000fe200078ec0ff */
[----:B--2---:R-:W-:Y:S05]  /*28ac0*/  @!P5 HFMA2.BF16_V2 R118, -RZ.H0_H0, RZ.H0_H0, -R59.H0_H0 ;  /* 0x200000ffff76d231 */ /* 0x004fea000034093b */
[----:B------:R-:W-:Y:S04]  /*28ad0*/  PRMT R69, R118, 0x7610, R69 ;  /* 0x0000761076457816 */ /* 0x000fe80000000045 */
[----:B------:R-:W-:Y:S01]  /*28ae0*/  @!P5 PRMT R59, R69, 0x5410, RZ ;  /* 0x00005410453bd816 */ /* 0x000fe200000000ff */
[----:B----4-:R3:W4:Y:S04]  /*28af0*/  LDL.S16 R140, [R1+0x14c] ;  /* 0x00014c00018c7983 */ /* 0x0107280000100600 */
[----:B------:R1:W-:Y:S04]  /*28b00*/  @!P5 STL.S16 [R1+0x154], R118 ;  /* 0x000154760100d387 */ /* 0x0003e80000100600 */
[----:B------:R1:W-:Y:S02]  /*28b10*/  ST.E.U16 [R168.64+0x90], R59 ;  /* 0x0000903ba8007985 */ /* 0x0003e4000c101504 */
[----:B-1----:R-:W-:Y:S01]  /*28b20*/  PRMT R56, R158, 0x7610, R56 ;  /* 0x000076109e387816 */ /* 0x002fe20000000038 */
[----:B------:R-:W-:Y:S01]  /*28b30*/  @!P0 HFMA2.BF16_V2 R139, -RZ.H0_H0, RZ.H0_H0, -R58.H0_H0 ;  /* 0x200000ffff8b8231 */ /* 0x000fe2000034093a */
[----:B------:R3:W3:Y:S04]  /*28b40*/  LDL.S16 R118, [R1+0x130] ;  /* 0x0001300001767983 */ /* 0x0006e80000100600 */
[----:B------:R-:W-:Y:S01]  /*28b50*/  PRMT R65, R139, 0x7610, R65 ;  /* 0x000076108b417816 */ /* 0x000fe20000000041 */
[----:B------:R1:W-:Y:S01]  /*28b60*/  @!P0 STL.S16 [R1+0x150], R139 ;  /* 0x0001508b01008387 */ /* 0x0003e20000100600 */
[----:B------:R-:W-:Y:S02]  /*28b70*/  PRMT R59, R155, 0x7632, R59 ;  /* 0x000076329b3b7816 */ /* 0x000fe4000000003b */
[----:B------:R-:W-:Y:S02]  /*28b80*/  @!P0 PRMT R58, R65, 0x5410, RZ ;  /* 0x00005410413a8816 */ /* 0x000fe400000000ff */
[----:B------:R-:W-:Y:S02]  /*28b90*/  ISETP.GE.U32.AND P0, PT, R217, R61, PT ;  /* 0x0000003dd900720c */ /* 0x000fe40003f06070 */
[----:B------:R-:W-:Y:S01]  /*28ba0*/  PRMT R61, R128, 0x7610, R61 ;  /* 0x00007610803d7816 */ /* 0x000fe2000000003d */
[----:B------:R1:W-:Y:S01]  /*28bb0*/  ST.E.U16 [R168.64+0x92], R58 ;  /* 0x0000923aa8007985 */ /* 0x0003e2000c101504 */
[----:B------:R-:W-:Y:S02]  /*28bc0*/  LOP3.LUT R65, R60, 0xffff, RZ, 0xc0, !PT ;  /* 0x0000ffff3c417812 */ /* 0x000fe400078ec0ff */
[----:B------:R-:W-:Y:S04]  /*28bd0*/  PRMT R60, R128, 0x7632, R60 ;  /* 0x00007632803c7816 */ /* 0x000fe8000000003c */
[----:B------:R-:W-:Y:S03]  /*28be0*/  PRMT R115, R61, 0x5410, R60 ;  /* 0x000054103d737816 */ /* 0x000fe6000000003c */
[----:B------:R-:W-:Y:S01]  /*28bf0*/  @!P0 HFMA2.BF16_V2 R144, -RZ.H0_H0, RZ.H0_H0, -R61.H0_H0 ;  /* 0x200000ffff908231 */ /* 0x000fe2000034093d */
[----:B-1----:R1:W3:Y:S04]  /*28c00*/  LDL.S16 R139, [R1+0x138] ;  /* 0x00013800018b7983 */ /* 0x0022e80000100600 */
[----:B------:R-:W-:Y:S01]  /*28c10*/  PRMT R64, R144, 0x7610, R64 ;  /* 0x0000761090407816 */ /* 0x000fe20000000040 */
[----:B------:R-:W-:Y:S03]  /*28c20*/  @!P0 STL.S16 [R1+0x13c], R144 ;  /* 0x00013c9001008387 */ /* 0x000fe60000100600 */
[----:B------:R-:W-:Y:S02]  /*28c30*/  @!P0 PRMT R61, R64, 0x5410, RZ ;  /* 0x00005410403d8816 */ /* 0x000fe400000000ff */
[----:B------:R-:W-:Y:S02]  /*28c40*/  LOP3.LUT R64, R122, 0xffff, RZ, 0xc0, !PT ;  /* 0x0000ffff7a407812 */ /* 0x000fe400078ec0ff */
[----:B------:R-:W-:Y:S01]  /*28c50*/  PRMT R58, R156, 0x7610, R58 ;  /* 0x000076109c3a7816 */ /* 0x000fe2000000003a */
[----:B------:R-:W-:Y:S01]  /*28c60*/  ST.E.U16 [R172.64+0x8e], R61 ;  /* 0x00008e3dac007985 */ /* 0x000fe2000c101504 */
[----:B------:R-:W-:Y:S04]  /*28c70*/  SHF.R.U32.HI R64, RZ, 0x8, R64 ;  /* 0x00000008ff407819 */ /* 0x000fe80000011640 */
[----:B------:R-:W-:Y:S04]  /*28c80*/  LOP3.LUT R64, R64, 0xffff, RZ, 0xc0, !PT ;  /* 0x0000ffff40407812 */ /* 0x000fe800078ec0ff */
[----:B------:R-:W-:Y:S01]  /*28c90*/  ISETP.GE.U32.AND P0, PT, R217, R64, PT ;  /* 0x00000040d900720c */ /* 0x000fe20003f06070 */
[----:B---3--:R-:W-:Y:S05]  /*28ca0*/  @!P6 HFMA2.BF16_V2 R143, -RZ.H0_H0, RZ.H0_H0, -R80.H0_H0 ;  /* 0x200000ffff8fe231 */ /* 0x008fea0000340950 */
[----:B------:R-:W-:Y:S01]  /*28cb0*/  PRMT R67, R143, 0x7610, R67 ;  /* 0x000076108f437816 */ /* 0x000fe20000000043 */
[----:B------:R3:W-:Y:S04]  /*28cc0*/  @!P6 STL.S16 [R1+0x140], R143 ;  /* 0x0001408f0100e387 */ /* 0x0007e80000100600 */
[----:B------:R1:W2:Y:S02]  /*28cd0*/  LDL.S16 R69, [R1+0x120] ;  /* 0x0001200001457983 */ /* 0x0002a40000100600 */
[----:B----4-:R-:W-:Y:S05]  /*28ce0*/  @!P0 HFMA2.BF16_V2 R140, -RZ.H0_H0, RZ.H0_H0, -R60.H0_H0 ;  /* 0x200000ffff8c8231 */ /* 0x010fea000034093c */
[----:B------:R-:W-:Y:S01]  /*28cf0*/  PRMT R64, R140, 0x7610, R64 ;  /* 0x000076108c407816 */ /* 0x000fe20000000040 */
[----:B------:R-:W-:Y:S03]  /*28d00*/  @!P0 STL.S16 [R1+0x14c], R140 ;  /* 0x00014c8c01008387 */ /* 0x000fe60000100600 */
[----:B------:R-:W-:Y:S01]  /*28d10*/  @!P0 PRMT R60, R64, 0x5410, RZ ;  /* 0x00005410403c8816 */ /* 0x000fe200000000ff */
[----:B---3--:R1:W3:Y:S01]  /*28d20*/  LDL.S16 R143, [R1+0x12c] ;  /* 0x00012c00018f7983 */ /* 0x0082e20000100600 */
[--C-:B------:R-:W-:Y:S02]  /*28d30*/  SHF.R.U32.HI R64, RZ, 0x10, R122.reuse ;  /* 0x00000010ff407819 */ /* 0x100fe4000001167a */
[----:B------:R-:W-:Y:S01]  /*28d40*/  SHF.R.U32.HI R122, RZ, 0x18, R122 ;  /* 0x00000018ff7a7819 */ /* 0x000fe2000001167a */
[----:B------:R4:W-:Y:S01]  /*28d50*/  ST.E.U16 [R172.64+0x90], R60 ;  /* 0x0000903cac007985 */ /* 0x0009e2000c101504 */
[----:B------:R-:W-:Y:S02]  /*28d60*/  LOP3.LUT R64, R64, 0xff, RZ, 0xc0, !PT ;  /* 0x000000ff40407812 */ /* 0x000fe400078ec0ff */
[C---:B------:R-:W-:Y:S02]  /*28d70*/  ISETP.GE.U32.AND P0, PT, R217.reuse, R122, PT ;  /* 0x0000007ad900720c */ /* 0x040fe40003f06070 */
[----:B------:R-:W-:Y:S11]  /*28d80*/  ISETP.GE.U32.AND P5, PT, R217, R64, PT ;  /* 0x00000040d900720c */ /* 0x000ff60003fa6070 */
[----:B------:R-:W-:Y:S02]  /*28d90*/  @!UPT UIADD3 URZ, URZ, URZ, URZ ;  /* 0x0000003f3f3ff290 */ /* 0x000fe4000fffe03f */
[----:B------:R-:W-:Y:S05]  /*28da0*/  @!P5 HFMA2.BF16_V2 R118, -RZ.H0_H0, RZ.H0_H0, -R77.H0_H0 ;  /* 0x200000ffff76d231 */ /* 0x000fea000034094d */
[----:B------:R-:W-:Y:S01]  /*28db0*/  PRMT R128, R118, 0x7610, R128 ;  /* 0x0000761076807816 */ /* 0x000fe20000000080 */
[----:B------:R1:W-:Y:S01]  /*28dc0*/  @!P5 STL.S16 [R1+0x130], R118 ;  /* 0x000130760100d387 */ /* 0x0003e20000100600 */
[----:B----4-:R-:W-:Y:S03]  /*28dd0*/  PRMT R60, R155, 0x7610, R60 ;  /* 0x000076109b3c7816 */ /* 0x010fe6000000003c */
[----:B------:R4:W4:Y:S01]  /*28de0*/  LDL.S16 R140, [R1+0x11c] ;  /* 0x00011c00018c7983 */ /* 0x0009220000100600 */
[----:B------:R-:W-:Y:S05]  /*28df0*/  @!P0 HFMA2.BF16_V2 R139, -RZ.H0_H0, RZ.H0_H0, -R76.H0_H0 ;  /* 0x200000ffff8b8231 */ /* 0x000fea000034094c */
[----:B------:R-:W-:Y:S01]  /*28e00*/  PRMT R64, R139, 0x7610, R64 ;  /* 0x000076108b407816 */ /* 0x000fe20000000040 */
[----:B------:R1:W-:Y:S02]  /*28e10*/  @!P0 STL.S16 [R1+0x138], R139 ;  /* 0x0001388b01008387 */ /* 0x0003e40000100600 */
[----:B-1----:R-:W-:Y:S02]  /*28e20*/  PRMT R118, R77, 0x5410, R76 ;  /* 0x000054104d767816 */ /* 0x002fe4000000004c */
[----:B------:R-:W-:Y:S02]  /*28e30*/  @!P5 PRMT R77, R128, 0x5410, RZ ;  /* 0x00005410804dd816 */ /* 0x000fe400000000ff */
[----:B------:R-:W-:Y:S01]  /*28e40*/  @!P0 PRMT R76, R64, 0x5410, RZ ;  /* 0x00005410404c8816 */ /* 0x000fe200000000ff */
[----:B------:R1:W4:Y:S01]  /*28e50*/  LDL.S16 R128, [R1+0x108] ;  /* 0x0001080001807983 */ /* 0x0003220000100600 */
[----:B------:R-:W-:Y:S02]  /*28e60*/  ISETP.GE.U32.AND P0, PT, R217, R126, PT ;  /* 0x0000007ed900720c */ /* 0x000fe40003f06070 */
[----:B------:R-:W-:Y:S01]  /*28e70*/  PRMT R126, R80, 0x5410, R75 ;  /* 0x00005410507e7816 */ /* 0x000fe2000000004b */
[----:B------:R-:W-:Y:S01]  /*28e80*/  ST.E.U16 [R170.64+0x90], R77 ;  /* 0x0000904daa007985 */ /* 0x000fe2000c101504 */
[----:B------:R-:W-:Y:S02]  /*28e90*/  @!P6 PRMT R80, R67, 0x5410, RZ ;  /* 0x000054104350e816 */ /* 0x000fe400000000ff */
[----:B------:R-:W-:Y:S01]  /*28ea0*/  ISETP.GE.U32.AND P6, PT, R217, R65, PT ;  /* 0x00000041d900720c */ /* 0x000fe20003fc6070 */
[----:B------:R-:W-:Y:S01]  /*28eb0*/  IMAD.WIDE.U32 R64, R78, -0x2daee0ad, RZ ;  /* 0xd2511f534e407825 */ /* 0x000fe200078e00ff */
[----:B------:R-:W-:Y:S01]  /*28ec0*/  LOP3.LUT P5, RZ, R220, 0x2000000, RZ, 0xc0, !PT ;  /* 0x02000000dcff7812 */ /* 0x000fe200078ac0ff */
[----:B------:R1:W-:Y:S01]  /*28ed0*/  ST.E.U16 [R170.64+0x92], R76 ;  /* 0x0000924caa007985 */ /* 0x0003e2000c101504 */
[----:B------:R-:W-:Y:S02]  /*28ee0*/  PRMT R78, R79, 0x7632, R78 ;  /* 0x000076324f4e7816 */ /* 0x000fe4000000004e */
[----:B------:R-:W-:Y:S01]  /*28ef0*/  LOP3.LUT R67, R65, R237, R124, 0x96, !PT ;  /* 0x000000ed41437212 */ /* 0x000fe200078e967c */
[----:B------:R-:W-:Y:S01]  /*28f00*/  ST.E.U16 [R174.64+0xa0], R80 ;  /* 0x0000a050ae007985 */ /* 0x000fe2000c101504 */
[----:B------:R-:W-:Y:S02]  /*28f10*/  LOP3.LUT R62, R64, 0xff, RZ, 0xc0, !PT ;  /* 0x000000ff403e7812 */ /* 0x000fe400078ec0ff */
[----:B------:R-:W-:Y:S01]  /*28f20*/  SHF.R.U32.HI R49, RZ, 0x18, R64 ;  /* 0x00000018ff317819 */ /* 0x000fe20000011640 */
[----:B------:R2:W4:Y:S01]  /*28f30*/  LDL.S16 R139, [R1+0x10c] ;  /* 0x00010c00018b7983 */ /* 0x0005220000100600 */
[----:B-1----:R-:W-:Y:S01]  /*28f40*/  PRMT R76, R60, 0x5410, R59 ;  /* 0x000054103c4c7816 */ /* 0x002fe2000000003b */
[----:B--2---:R-:W-:Y:S05]  /*28f50*/  @!P6 HFMA2.BF16_V2 R69, -RZ.H0_H0, RZ.H0_H0, -R75.H0_H0 ;  /* 0x200000ffff45e231 */ /* 0x004fea000034094b */
[----:B------:R-:W-:Y:S01]  /*28f60*/  PRMT R68, R69, 0x7610, R68 ;  /* 0x0000761045447816 */ /* 0x000fe20000000044 */
[----:B------:R1:W-:Y:S03]  /*28f70*/  @!P6 STL.S16 [R1+0x120], R69 ;  /* 0x000120450100e387 */ /* 0x0003e60000100600 */
[----:B------:R-:W-:Y:S01]  /*28f80*/  @!P6 PRMT R75, R68, 0x5410, RZ ;  /* 0x00005410444be816 */ /* 0x000fe200000000ff */
[----:B------:R2:W2:Y:S01]  /*28f90*/  LDL.S16 R124, [R1+0x104] ;  /* 0x00010400017c7983 */ /* 0x0004a20000100600 */
[----:B------:R-:W-:Y:S03]  /*28fa0*/  LOP3.LUT R68, R67, 0xffff, RZ, 0xc0, !PT ;  /* 0x0000ffff43447812 */ /* 0x000fe600078ec0ff */
[----:B------:R-:W-:Y:S01]  /*28fb0*/  ST.E.U16 [R174.64+0xa2], R75 ;  /* 0x0000a24bae007985 */ /* 0x000fe2000c101504 */
[----:B------:R-:W-:Y:S04]  /*28fc0*/  SHF.R.U32.HI R68, RZ, 0x8, R68 ;  /* 0x00000008ff447819 */ /* 0x000fe80000011644 */
[----:B------:R-:W-:Y:S04]  /*28fd0*/  LOP3.LUT R68, R68, 0xffff, RZ, 0xc0, !PT ;  /* 0x0000ffff44447812 */ /* 0x000fe800078ec0ff */
[----:B------:R-:W-:Y:S02]  /*28fe0*/  ISETP.GE.U32.AND P6, PT, R217, R68, PT ;  /* 0x00000044d900720c */ /* 0x000fe40003fc6070 */
[--C-:B------:R-:W-:Y:S04]  /*28ff0*/  SHF.R.U32.HI R68, RZ, 0x10, R67.reuse ;  /* 0x00000010ff447819 */ /* 0x100fe80000011643 */
[----:B------:R-:W-:Y:S02]  /*29000*/  LOP3.LUT R68, R68, 0xff, RZ, 0xc0, !PT ;  /* 0x000000ff44447812 */ /* 0x000fe400078ec0ff */
[----:B-1----:R-:W-:Y:S02]  /*29010*/  LOP3.LUT R69, R67, 0xff, RZ, 0xc0, !PT ;  /* 0x000000ff43457812 */ /* 0x002fe400078ec0ff */
[----:B------:R-:W-:Y:S01]  /*29020*/  SHF.R.U32.HI R67, RZ, 0x18, R67 ;  /* 0x00000018ff437819 */ /* 0x000fe20000011643 */
[----:B---3--:R-:W-:Y:S05]  /*29030*/  @!P4 HFMA2.BF16_V2 R143, -RZ.H0_H0, RZ.H0_H0, -R71.H0_H0 ;  /* 0x200000ffff8fc231 */ /* 0x008fea0000340947 */
[----:B------:R-:W-:Y:S01]  /*29040*/  PRMT R122, R143, 0x7610, R122 ;  /* 0x000076108f7a7816 */ /* 0x000fe2000000007a */
[----:B------:R-:W-:Y:S03]  /*29050*/  @!P4 STL.S16 [R1+0x12c], R143 ;  /* 0x00012c8f0100c387 */ /* 0x000fe60000100600 */
[----:B------:R-:W-:Y:S02]  /*29060*/  @!P4 PRMT R71, R122, 0x5410, RZ ;  /* 0x000054107a47c816 */ /* 0x000fe400000000ff */
[----:B------:R-:W-:Y:S01]  /*29070*/  ISETP.GE.U32.AND P4, PT, R217, R69, PT ;  /* 0x00000045d900720c */ /* 0x000fe20003f86070 */
[----:B------:R1:W3:Y:S01]  /*29080*/  LDL.S16 R122, [R1+0xe8] ;  /* 0x0000e800017a7983 */ /* 0x0002e20000100600 */
[----:B------:R-:W-:Y:S03]  /*29090*/  PRMT R69, R129, 0x7632, R69 ;  /* 0x0000763281457816 */ /* 0x000fe60000000045 */
[----:B------:R-:W-:Y:S01]  /*290a0*/  ST.E.U16 [R168.64+0xa0], R71 ;  /* 0x0000a047a8007985 */ /* 0x000fe2000c101504 */
[----:B----4-:R-:W-:Y:S05]  /*290b0*/  @!P1 HFMA2.BF16_V2 R140, -RZ.H0_H0, RZ.H0_H0, -R73.H0_H0 ;  /* 0x200000ffff8c9231 */ /* 0x010fea0000340949 */
[----:B------:R-:W-:Y:S01]  /*290c0*/  PRMT R121, R140, 0x7610, R121 ;  /* 0x000076108c797816 */ /* 0x000fe20000000079 */
[----:B------:R-:W-:Y:S03]  /*290d0*/  @!P1 STL.S16 [R1+0x11c], R140 ;  /* 0x00011c8c01009387 */ /* 0x000fe60000100600 */
[----:B------:R-:W-:Y:S02]  /*290e0*/  @!P1 PRMT R73, R121, 0x5410, RZ ;  /* 0x0000541079499816 */ /* 0x000fe400000000ff */
[----:B------:R-:W-:Y:S01]  /*290f0*/  ISETP.GE.U32.AND P1, PT, R217, R68, PT ;  /* 0x00000044d900720c */ /* 0x000fe20003f26070 */
[----:B------:R1:W4:Y:S01]  /*29100*/  LDL.S16 R121, [R1+0xf8] ;  /* 0x0000f80001797983 */ /* 0x0003220000100600 */
[----:B------:R-:W-:Y:S03]  /*29110*/  PRMT R68, R132, 0x7610, R68 ;  /* 0x0000761084447816 */ /* 0x000fe60000000044 */
[----:B------:R-:W-:Y:S01]  /*29120*/  ST.E.U16 [R168.64+0xa2], R73 ;  /* 0x0000a249a8007985 */ /* 0x000fe2000c101504 */
[----:B------:R-:W-:Y:S05]  /*29130*/  @!P6 HFMA2.BF16_V2 R128, -RZ.H0_H0, RZ.H0_H0, -R69.H0_H0 ;  /* 0x200000ffff80e231 */ /* 0x000fea0000340945 */
[----:B------:R-:W-:Y:S01]  /*29140*/  PRMT R127, R128, 0x7610, R127 ;  /* 0x00007610807f7816 */ /* 0x000fe2000000007f */
[----:B------:R-:W-:Y:S05]  /*29150*/  @!P4 HFMA2.BF16_V2 R139, -RZ.H0_H0, RZ.H0_H0, -R70.H0_H0 ;  /* 0x200000ffff8bc231 */ /* 0x000fea0000340946 */
[----:B------:R-:W-:Y:S01]  /*29160*/  PRMT R138, R139, 0x7610, R138 ;  /* 0x000076108b8a7816 */ /* 0x000fe2000000008a */
[----:B------:R-:W-:Y:S04]  /*29170*/  @!P4 STL.S16 [R1+0x10c], R139 ;  /* 0x00010c8b0100c387 */ /* 0x000fe80000100600 */
[----:B------:R1:W-:Y:S02]  /*29180*/  @!P6 STL.S16 [R1+0x108], R128 ;  /* 0x000108800100e387 */ /* 0x0003e40000100600 */
[----:B-1----:R-:W-:Y:S02]  /*29190*/  PRMT R128, R70, 0x5410, R69 ;  /* 0x0000541046807816 */ /* 0x002fe40000000045 */
[----:B------:R-:W-:Y:S02]  /*291a0*/  @!P4 PRMT R70, R138, 0x5410, RZ ;  /* 0x000054108a46c816 */ /* 0x000fe400000000ff */
[----:B------:R-:W-:Y:S02]  /*291b0*/  ISETP.GE.U32.AND P4, PT, R217, R67, PT ;  /* 0x00000043d900720c */ /* 0x000fe40003f86070 */
[----:B------:R-:W-:Y:S01]  /*291c0*/  @!P6 PRMT R69, R127, 0x5410, RZ ;  /* 0x000054107f45e816 */ /* 0x000fe200000000ff */
[----:B------:R-:W-:Y:S01]  /*291d0*/  ST.E.U16 [R172.64+0x9e], R70 ;  /* 0x00009e46ac007985 */ /* 0x000fe2000c101504 */
[----:B------:R-:W-:Y:S02]  /*291e0*/  ISETP.GE.U32.AND P6, PT, R217, R62, PT ;  /* 0x0000003ed900720c */ /* 0x000fe40003fc6070 */
[----:B------:R-:W-:Y:S01]  /*291f0*/  LOP3.LUT R62, R64, 0xffff, RZ, 0xc0, !PT ;  /* 0x0000ffff403e7812 */ /* 0x000fe200078ec0ff */
[----:B------:R-:W-:Y:S01]  /*29200*/  ST.E.U16 [R172.64+0xa0], R69 ;  /* 0x0000a045ac007985 */ /* 0x000fe2000c101504 */
[----:B------:R-:W-:Y:S02]  /*29210*/  PRMT R127, R72, 0x5410, R74 ;  /* 0x00005410487f7816 */ /* 0x000fe4000000004a */
[----:B------:R-:W-:Y:S02]  /*29220*/  SHF.R.U32.HI R62, RZ, 0x8, R62 ;  /* 0x00000008ff3e7819 */ /* 0x000fe4000001163e */
[----:B------:R-:W-:Y:S02]  /*29230*/  SHF.R.U32.HI R64, RZ, 0x10, R64 ;  /* 0x00000010ff407819 */ /* 0x000fe40000011640 */
[----:B------:R-:W-:Y:S02]  /*29240*/  LOP3.LUT R50, R62, 0xffff, RZ, 0xc0, !PT ;  /* 0x0000ffff3e327812 */ /* 0x000fe400078ec0ff */
[----:B------:R-:W-:Y:S02]  /*29250*/  IADD3 R62, R203, 0x3, RZ ;  /* 0x00000003cb3e7810 */ /* 0x000fe40007ffe0ff */
[----:B------:R-:W-:Y:S02]  /*29260*/  PRMT R67, R132, 0x7632, R67 ;  /* 0x0000763284437816 */ /* 0x000fe40000000043 */
[----:B------:R-:W-:Y:S04]  /*29270*/  LOP3.LUT R151, R215, R62, RZ, 0x3c, !PT ;  /* 0x0000003ed7977212 */ /* 0x000fe800078e3cff */
[----:B------:R-:W-:Y:S01]  /*29280*/  LOP3.LUT R62, R151, R213, RZ, 0x3c, !PT ;  /* 0x000000d5973e7212 */ /* 0x000fe200078e3cff */
[----:B--2---:R-:W-:Y:S05]  /*29290*/  @!P1 HFMA2.BF16_V2 R124, -RZ.H0_H0, RZ.H0_H0, -R72.H0_H0 ;  /* 0x200000ffff7c9231 */ /* 0x004fea0000340948 */
[----:B------:R-:W-:Y:S01]  /*292a0*/  PRMT R123, R124, 0x7610, R123 ;  /* 0x000076107c7b7816 */ /* 0x000fe2000000007b */
[----:B------:R-:W-:Y:S03]  /*292b0*/  @!P1 STL.S16 [R1+0x104], R124 ;  /* 0x0001047c01009387 */ /* 0x000fe60000100600 */
[----:B------:R-:W-:Y:S02]  /*292c0*/  @!P1 PRMT R72, R123, 0x5410, RZ ;  /* 0x000054107b489816 */ /* 0x000fe400000000ff */
[----:B------:R-:W-:Y:S03]  /*292d0*/  ISETP.GE.U32.AND P1, PT, R217, R50, PT ;  /* 0x00000032d900720c */ /* 0x000fe60003f26070 */
[----:B------:R-:W-:Y:S01]  /*292e0*/  ST.E.U16 [R170.64+0xa0], R72 ;  /* 0x0000a048aa007985 */ /* 0x000fe2000c101504 */
[----:B---3--:R-:W-:Y:S05]  /*292f0*/  @!P4 HFMA2.BF16_V2 R122, -RZ.H0_H0, RZ.H0_H0, -R74.H0_H0 ;  /* 0x200000ffff7ac231 */ /* 0x008fea000034094a */
[----:B------:R-:W-:Y:S01]  /*29300*/  PRMT R63, R122, 0x7610, R63 ;  /* 0x000076107a3f7816 */ /* 0x000fe2000000003f */
[----:B------:R1:W-:Y:S03]  /*29310*/  @!P4 STL.S16 [R1+0xe8], R122 ;  /* 0x0000e87a0100c387 */ /* 0x0003e60000100600 */
[----:B------:R-:W-:Y:S01]  /*29320*/  @!P4 PRMT R74, R63, 0x5410, RZ ;  /* 0x000054103f4ac816 */ /* 0x000fe200000000ff */
[----:B------:R-:W-:Y:S01]  /*29330*/  IMAD.WIDE.U32 R62, R62, -0x326172a9, RZ ;  /* 0xcd9e8d573e3e7825 */ /* 0x000fe200078e00ff */
[----:B------:R-:W-:Y:S02]  /*29340*/  ISETP.GE.U32.AND P4, PT, R217, R49, PT ;  /* 0x00000031d900720c */ /* 0x000fe40003f86070 */
[----:B------:R-:W-:Y:S01]  /*29350*/  LOP3.LUT R49, R64, 0xff, RZ, 0xc0, !PT ;  /* 0x000000ff40317812 */ /* 0x000fe200078ec0ff */
[----:B------:R-:W-:Y:S01]  /*29360*/  ST.E.U16 [R170.64+0xa2], R74 ;  /* 0x0000a24aaa007985 */ /* 0x000fe2000c101504 */
[----:B------:R-:W-:Y:S05]  /*29370*/  LOP3.LUT R64, R63, R232, R210, 0x96, !PT ;  /* 0x000000e83f407212 */ /* 0x000fea00078e96d2 */
[----:B------:R-:W-:Y:S05]  /*29380*/  IMAD.WIDE.U32 R64, R64, -0x2daee0ad, RZ ;  /* 0xd2511f5340407825 */ /* 0x000fea00078e00ff */
[----:B------:R-:W-:Y:S02]  /*29390*/  LOP3.LUT R65, R65, R234, R182, 0x96, !PT ;  /* 0x000000ea41417212 */ /* 0x000fe400078e96b6 */
[----:B-1----:R-:W-:Y:S01]  /*293a0*/  PRMT R122, R79, 0x5410, R78 ;  /* 0x000054104f7a7816 */ /* 0x002fe2000000004e */
[----:B----4-:R-:W-:Y:S05]  /*293b0*/  @!P5 HFMA2.BF16_V2 R121, -RZ.H0_H0, RZ.H0_H0, -R79.H0_H0 ;  /* 0x200000ffff79d231 */ /* 0x010fea000034094f */
[----:B------:R-:W-:Y:S01]  /*293c0*/  PRMT R50, R121, 0x7610, R50 ;  /* 0x0000761079327816 */ /* 0x000fe20000000032 */
[----:B------:R1:W-:Y:S03]  /*293d0*/  @!P5 STL.S16 [R1+0xf8], R121 ;  /* 0x0000f8790100d387 */ /* 0x0003e60000100600 */
[----:B------:R-:W-:Y:S01]  /*293e0*/  @!P5 PRMT R79, R50, 0x5410, RZ ;  /* 0x00005410324fd816 */ /* 0x000fe200000000ff */
[----:B------:R2:W3:Y:S01]  /*293f0*/  LDL.S16 R138, [R1+0xf0] ;  /* 0x0000f000018a7983 */ /* 0x0004e20000100600 */
[--C-:B------:R-:W-:Y:S02]  /*29400*/  LOP3.LUT R50, R179, R233, R62.reuse, 0x96, !PT ;  /* 0x000000e9b3327212 */ /* 0x100fe400078e963e */
[----:B------:R-:W-:Y:S01]  /*29410*/  ISETP.GE.U32.AND P5, PT, R217, R49, PT ;  /* 0x00000031d900720c */ /* 0x000fe20003fa6070 */
[----:B------:R2:W4:Y:S01]  /*29420*/  LDL.S16 R123, [R1+0xe4] ;  /* 0x0000e400017b7983 */ /* 0x0005220000100600 */
[----:B------:R-:W-:Y:S01]  /*29430*/  LOP3.LUT R62, R177, R233, R62, 0x96, !PT ;  /* 0x000000e9b13e7212 */ /* 0x000fe200078e963e */
[----:B------:R-:W-:Y:S02]  /*29440*/  IMAD.WIDE.U32 R50, R50, -0x2daee0ad, RZ ;  /* 0xd2511f5332327825 */ /* 0x000fe400078e00ff */
[----:B------:R2:W2:Y:S03]  /*29450*/  LDL.S16 R143, [R1+0xd8] ;  /* 0x0000d800018f7983 */ /* 0x0004a60000100600 */
[----:B------:R-:W-:Y:S01]  /*29460*/  LOP3.LUT R51, R51, R241, R64, 0x96, !PT ;  /* 0x000000f133337212 */ /* 0x000fe200078e9640 */
[----:B------:R2:W2:Y:S01]  /*29470*/  LDL.S16 R124, [R1+0xd4] ;  /* 0x0000d400017c7983 */ /* 0x0004a20000100600 */
[----:B------:R-:W-:Y:S03]  /*29480*/  IMAD.WIDE.U32 R64, R65, -0x326172a9, RZ ;  /* 0xcd9e8d5741407825 */ /* 0x000fe600078e00ff */
[----:B------:R-:W-:Y:S02]  /*29490*/  ST.E.U16 [R174.64+0xb0], R79 ;  /* 0x0000b04fae007985 */ /* 0x000fe4000c101504 */
[----:B------:R-:W-:Y:S02]  /*294a0*/  LOP3.LUT R46, R65, R231, R178, 0x96, !PT ;  /* 0x000000e7412e7212 */ /* 0x000fe400078e96b2 */
[----:B-1----:R1:W2:Y:S03]  /*294b0*/  LDL.S16 R121, [R1+0xec] ;  /* 0x0000ec0001797983 */ /* 0x0022a60000100600 */
[----:B------:R-:W-:Y:S05]  /*294c0*/  IMAD.WIDE.U32 R46, R46, -0x2daee0ad, RZ ;  /* 0xd2511f532e2e7825 */ /* 0x000fea00078e00ff */
[----:B------:R-:W-:Y:S01]  /*294d0*/  LOP3.LUT R47, R47, R239, R50, 0x96, !PT ;  /* 0x000000ef2f2f7212 */ /* 0x000fe200078e9632 */
[----:B------:R-:W-:Y:S05]  /*294e0*/  IMAD.WIDE.U32 R50, R51, -0x326172a9, RZ ;  /* 0xcd9e8d5733327825 */ /* 0x000fea00078e00ff */
[----:B------:R-:W-:Y:S05]  /*294f0*/  LOP3.LUT R64, R51, R240, R64, 0x96, !PT ;  /* 0x000000f033407212 */ /* 0x000fea00078e9640 */
[----:B------:R-:W-:Y:S05]  /*29500*/  IMAD.WIDE.U32 R64, R64, -0x2daee0ad, RZ ;  /* 0xd2511f5340407825 */ /* 0x000fea00078e00ff */
[----:B------:R-:W-:Y:S01]  /*29510*/  LOP3.LUT R51, R65, R236, R46, 0x96, !PT ;  /* 0x000000ec41337212 */ /* 0x000fe200078e962e */
[----:B------:R-:W-:Y:S01]  /*29520*/  IMAD.WIDE.U32 R46, R47, -0x326172a9, RZ ;  /* 0xcd9e8d572f2e7825 */ /* 0x000fe200078e00ff */
[----:B------:R-:W-:Y:S04]  /*29530*/  PRMT R65, R66, 0x7632, R65 ;  /* 0x0000763242417816 */ /* 0x000fe80000000041 */
[----:B------:R-:W-:Y:S01]  /*29540*/  LOP3.LUT R49, R47, R238, R50, 0x96, !PT ;  /* 0x000000ee2f317212 */ /* 0x000fe200078e9632 */
[----:B------:R-:W-:Y:S05]  /*29550*/  IMAD.WIDE.U32 R50, R51, -0x326172a9, RZ ;  /* 0xcd9e8d5733327825 */ /* 0x000fea00078e00ff */
[--C-:B------:R-:W-:Y:S02]  /*29560*/  LOP3.LUT R0, R51, R242, R46.reuse, 0x96, !PT ;  /* 0x000000f233007212 */ /* 0x100fe400078e962e */
[----:B------:R-:W-:Y:S02]  /*29570*/  PRMT R46, R131, 0x7610, R46 ;  /* 0x00007610832e7816 */ /* 0x000fe4000000002e */
[----:B------:R-:W-:Y:S01]  /*29580*/  LOP3.LUT R3, R0, 0xff, RZ, 0xc0, !PT ;  /* 0x000000ff00037812 */ /* 0x000fe200078ec0ff */
[----:B---3--:R-:W-:Y:S02]  /*29590*/  @!P3 HFMA2.BF16_V2 R138, -RZ.H0_H0, RZ.H0_H0, -R78.H0_H0 ;  /* 0x200000ffff8ab231 */ /* 0x008fe4000034094e */
[----:B----4-:R-:W-:Y:S03]  /*295a0*/  @!P0 HFMA2.BF16_V2 R123, -RZ.H0_H0, RZ.H0_H0, -R67.H0_H0 ;  /* 0x200000ffff7b8231 */ /* 0x010fe60000340943 */
[----:B------:R-:W-:Y:S01]  /*295b0*/  PRMT R137, R138, 0x7610, R137 ;  /* 0x000076108a897816 */ /* 0x000fe20000000089 */
[----:B------:R3:W-:Y:S01]  /*295c0*/  @!P3 STL.S16 [R1+0xf0], R138 ;  /* 0x0000f08a0100b387 */ /* 0x0007e20000100600 */
[----:B--2---:R-:W-:Y:S02]  /*295d0*/  @!P6 HFMA2.BF16_V2 R143, -RZ.H0_H0, RZ.H0_H0, -R66.H0_H0 ;  /* 0x200000ffff8fe231 */ /* 0x004fe40000340942 */
[----:B------:R-:W-:Y:S02]  /*295e0*/  @!P3 PRMT R78, R137, 0x5410, RZ ;  /* 0x00005410894eb816 */ /* 0x000fe400000000ff */
[----:B------:R-:W-:Y:S01]  /*295f0*/  PRMT R47, R123, 0x7610, R47 ;  /* 0x000076107b2f7816 */ /* 0x000fe2000000002f */
[----:B------:R-:W-:Y:S01]  /*29600*/  @!P1 HFMA2.BF16_V2 R124, -RZ.H0_H0, RZ.H0_H0, -R65.H0_H0 ;  /* 0x200000ffff7c9231 */ /* 0x000fe20000340941 */
[----:B------:R-:W-:Y:S01]  /*29610*/  ISETP.GE.U32.AND P3, PT, R217, R3, PT ;  /* 0x00000003d900720c */ /* 0x000fe20003f66070 */
[----:B------:R-:W-:Y:S01]  /*29620*/  ST.E.U16 [R174.64+0xb2], R78 ;  /* 0x0000b24eae007985 */ /* 0x000fe2000c101504 */
[----:B------:R-:W-:Y:S02]  /*29630*/  LOP3.LUT R3, R0, 0xffff, RZ, 0xc0, !PT ;  /* 0x0000ffff00037812 */ /* 0x000fe400078ec0ff */
[----:B------:R-:W-:Y:S02]  /*29640*/  PRMT R141, R124, 0x7610, R141 ;  /* 0x000076107c8d7816 */ /* 0x000fe4000000008d */
[----:B------:R-:W-:Y:S02]  /*29650*/  SHF.R.U32.HI R3, RZ, 0x8, R3 ;  /* 0x00000008ff037819 */ /* 0x000fe40000011603 */
[----:B------:R-:W-:Y:S01]  /*29660*/  PRMT R142, R143, 0x7610, R142 ;  /* 0x000076108f8e7816 */ /* 0x000fe2000000008e */
[----:B------:R-:W-:Y:S01]  /*29670*/  @!P2 HFMA2.BF16_V2 R121, -RZ.H0_H0, RZ.H0_H0, -R68.H0_H0 ;  /* 0x200000ffff79a231 */ /* 0x000fe20000340944 */
[----:B------:R-:W-:Y:S04]  /*29680*/  LOP3.LUT R3, R3, 0xffff, RZ, 0xc0, !PT ;  /* 0x0000ffff03037812 */ /* 0x000fe800078ec0ff */
[----:B------:R-:W-:Y:S01]  /*29690*/  PRMT R129, R121, 0x7610, R129 ;  /* 0x0000761079817816 */ /* 0x000fe20000000081 */
[----:B------:R2:W-:Y:S04]  /*296a0*/  @!P2 STL.S16 [R1+0xec], R121 ;  /* 0x0000ec790100a387 */ /* 0x0005e80000100600 */
[----:B------:R1:W4:Y:S04]  /*296b0*/  LDL.S16 R140, [R1+0xbc] ;  /* 0x0000bc00018c7983 */ /* 0x0003280000100600 */
[----:B------:R1:W4:Y:S04]  /*296c0*/  LDL.S16 R139, [R1+0xb8] ;  /* 0x0000b800018b7983 */ /* 0x0003280000100600 */
[----:B---3--:R1:W3:Y:S04]  /*296d0*/  LDL.S16 R138, [R1+0xd0] ;  /* 0x0000d000018a7983 */ /* 0x0082e80000100600 */
[----:B------:R1:W3:Y:S04]  /*296e0*/  LDL.S16 R137, [R1+0xcc] ;  /* 0x0000cc0001897983 */ /* 0x0002e80000100600 */
[----:B------:R1:W-:Y:S01]  /*296f0*/  @!P0 STL.S16 [R1+0xe4], R123 ;  /* 0x0000e47b01008387 */ /* 0x0003e20000100600 */
[----:B--2---:R-:W-:Y:S02]  /*29700*/  PRMT R121, R68, 0x5410, R67 ;  /* 0x0000541044797816 */ /* 0x004fe40000000043 */
[----:B------:R-:W-:Y:S02]  /*29710*/  @!P2 PRMT R68, R129, 0x5410, RZ ;  /* 0x000054108144a816 */ /* 0x000fe400000000ff */
[----:B------:R-:W-:Y:S01]  /*29720*/  ISETP.GE.U32.AND P2, PT, R217, R3, PT ;  /* 0x00000003d900720c */ /* 0x000fe20003f46070 */
[----:B------:R2:W2:Y:S01]  /*29730*/  LDL.S16 R129, [R1+0xc8] ;  /* 0x0000c80001817983 */ /* 0x0004a20000100600 */
[--C-:B------:R-:W-:Y:S02]  /*29740*/  SHF.R.U32.HI R3, RZ, 0x18, R0.reuse ;  /* 0x00000018ff037819 */ /* 0x100fe40000011600 */
[----:B------:R-:W-:Y:S01]  /*29750*/  SHF.R.U32.HI R0, RZ, 0x10, R0 ;  /* 0x00000010ff007819 */ /* 0x000fe20000011600 */
[----:B------:R-:W-:Y:S01]  /*29760*/  ST.E.U16 [R168.64+0xb0], R68 ;  /* 0x0000b044a8007985 */ /* 0x000fe2000c101504 */
[----:B------:R-:W-:Y:S02]  /*29770*/  @!P0 PRMT R67, R47, 0x5410, RZ ;  /* 0x000054102f438816 */ /* 0x000fe400000000ff */
[----:B------:R-:W-:Y:S02]  /*29780*/  LOP3.LUT R0, R0, 0xff, RZ, 0xc0, !PT ;  /* 0x000000ff00007812 */ /* 0x000fe400078ec0ff */
[----:B------:R-:W-:Y:S01]  /*29790*/  ISETP.GE.U32.AND P0, PT, R217, R3, PT ;  /* 0x00000003d900720c */ /* 0x000fe20003f06070 */
[----:B------:R-:W-:Y:S01]  /*297a0*/  ST.E.U16 [R168.64+0xb2], R67 ;  /* 0x0000b243a8007985 */ /* 0x000fe2000c101504 */
[----:B------:R-:W-:Y:S03]  /*297b0*/  LOP3.LUT R47, R50, 0xff, RZ, 0xc0, !PT ;  /* 0x000000ff322f7812 */ /* 0x000fe600078ec0ff */
[----:B-1----:R1:W2:Y:S04]  /*297c0*/  LDL.S16 R123, [R1+0xc4] ;  /* 0x0000c400017b7983 */ /* 0x0022a80000100600 */
[----:B------:R-:W-:Y:S04]  /*297d0*/  @!P6 STL.S16 [R1+0xd8], R143 ;  /* 0x0000d88f0100e387 */ /* 0x000fe80000100600 */
[----:B------:R1:W-:Y:S02]  /*297e0*/  @!P1 STL.S16 [R1+0xd4], R124 ;  /* 0x0000d47c01009387 */ /* 0x0003e40000100600 */
[----:B-1----:R-:W-:Y:S02]  /*297f0*/  PRMT R124, R66, 0x5410, R65 ;  /* 0x00005410427c7816 */ /* 0x002fe40000000041 */
[----:B------:R-:W-:Y:S02]  /*29800*/  @!P1 PRMT R65, R141, 0x5410, RZ ;  /* 0x000054108d419816 */ /* 0x000fe400000000ff */
[----:B------:R-:W-:Y:S02]  /*29810*/  ISETP.GE.U32.AND P1, PT, R217, R0, PT ;  /* 0x00000000d900720c */ /* 0x000fe40003f26070 */
[----:B------:R-:W-:Y:S01]  /*29820*/  LOP3.LUT R0, R50, 0xffff, RZ, 0xc0, !PT ;  /* 0x0000ffff32007812 */ /* 0x000fe200078ec0ff */
[----:B------:R-:W-:Y:S01]  /*29830*/  ST.E.U16 [R172.64+0xb0], R65 ;  /* 0x0000b041ac007985 */ /* 0x000fe2000c101504 */
[----:B------:R-:W-:Y:S02]  /*29840*/  @!P6 PRMT R66, R142, 0x5410, RZ ;  /* 0x000054108e42e816 */ /* 0x000fe400000000ff */
[----:B------:R-:W-:Y:S03]  /*29850*/  SHF.R.U32.HI R0, RZ, 0x8, R0 ;  /* 0x00000008ff007819 */ /* 0x000fe60000011600 */
[----:B------:R-:W-:Y:S01]  /*29860*/  ST.E.U16 [R172.64+0xae], R66 ;  /* 0x0000ae42ac007985 */ /* 0x000fe2000c101504 */
[----:B----4-:R-:W-:Y:S02]  /*29870*/  @!P5 HFMA2.BF16_V2 R140, -RZ.H0_H0, RZ.H0_H0, -R42.H0_H0 ;  /* 0x200000ffff8cd231 */ /* 0x010fe4000034092a */
[----:B------:R-:W-:Y:S03]  /*29880*/  @!P4 HFMA2.BF16_V2 R139, -RZ.H0_H0, RZ.H0_H0, -R41.H0_H0 ;  /* 0x200000ffff8bc231 */ /* 0x000fe60000340929 */
[----:B------:R-:W-:Y:S01]  /*29890*/  PRMT R132, R140, 0x7610, R132 ;  /* 0x000076108c847816 */ /* 0x000fe20000000084 */
[----:B------:R1:W-:Y:S01]  /*298a0*/  @!P5 STL.S16 [R1+0xbc], R140 ;  /* 0x0000bc8c0100d387 */ /* 0x0003e20000100600 */
[----:B---3--:R-:W-:Y:S01]  /*298b0*/  @!P3 HFMA2.BF16_V2 R138, -RZ.H0_H0, RZ.H0_H0, -R44.H0_H0 ;  /* 0x200000ffff8ab231 */ /* 0x008fe2000034092c */
[----:B------:R-:W-:Y:S02]  /*298c0*/  PRMT R131, R139, 0x7610, R131 ;  /* 0x000076108b837816 */ /* 0x000fe40000000083 */
[----:B------:R-:W-:Y:S01]  /*298d0*/  @!P4 STL.S16 [R1+0xb8], R139 ;  /* 0x0000b88b0100c387 */ /* 0x000fe20000100600 */
[----:B------:R-:W-:Y:S01]  /*298e0*/  @!P2 HFMA2.BF16_V2 R137, -RZ.H0_H0, RZ.H0_H0, -R43.H0_H0 ;  /* 0x200000ffff89a231 */ /* 0x000fe2000034092b */
[----:B------:R-:W-:Y:S02]  /*298f0*/  PRMT R48, R138, 0x7610, R48 ;  /* 0x000076108a307816 */ /* 0x000fe40000000030 */
[----:B------:R3:W-:Y:S02]  /*29900*/  @!P3 STL.S16 [R1+0xd0], R138 ;  /* 0x0000d08a0100b387 */ /* 0x0007e40000100600 */
[----:B------:R-:W-:Y:S02]  /*29910*/  PRMT R3, R137, 0x7610, R3 ;  /* 0x0000761089037816 */ /* 0x000fe40000000003 */
[----:B------:R-:W-:Y:S01]  /*29920*/  @!P2 STL.S16 [R1+0xcc], R137 ;  /* 0x0000cc890100a387 */ /* 0x000fe20000100600 */
[----:B--2---:R-:W-:Y:S05]  /*29930*/  @!P1 HFMA2.BF16_V2 R129, -RZ.H0_H0, RZ.H0_H0, -R46.H0_H0 ;  /* 0x200000ffff819231 */ /* 0x004fea000034092e */
[----:B------:R-:W-:Y:S01]  /*29940*/  PRMT R130, R129, 0x7610, R130 ;  /* 0x0000761081827816 */ /* 0x000fe20000000082 */
[----:B------:R2:W-:Y:S01]  /*29950*/  @!P1 STL.S16 [R1+0xc8], R129 ;  /* 0x0000c88101009387 */ /* 0x0005e20000100600 */
[----:B-1----:R-:W-:Y:S01]  /*29960*/  SHF.R.U32.HI R140, RZ, 0x18, R50 ;  /* 0x00000018ff8c7819 */ /* 0x002fe20000011632 */
[----:B------:R-:W-:Y:S05]  /*29970*/  @!P0 HFMA2.BF16_V2 R123, -RZ.H0_H0, RZ.H0_H0, -R45.H0_H0 ;  /* 0x200000ffff7b8231 */ /* 0x000fea000034092d */
[----:B------:R-:W-:Y:S01]  /*29980*/  PRMT R52, R123, 0x7610, R52 ;  /* 0x000076107b347816 */ /* 0x000fe20000000034 */
[----:B------:R1:W-:Y:S04]  /*29990*/  @!P0 STL.S16 [R1+0xc4], R123 ;  /* 0x0000c47b01008387 */ /* 0x0003e80000100600 */
[----:B---3--:R3:W4:Y:S04]  /*299a0*/  LDL.S16 R138, [R1+0x148] ;  /* 0x00014800018a7983 */ /* 0x0087280000100600 */
[----:B------:R3:W3:Y:S01]  /*299b0*/  LDL.S16 R167, [R1+0x158] ;  /* 0x0001580001a77983 */ /* 0x0006e20000100600 */
[----:B--2---:R-:W-:Y:S02]  /*299c0*/  LOP3.LUT R129, R0, 0xffff, RZ, 0xc0, !PT ;  /* 0x0000ffff00817812 */ /* 0x004fe400078ec0ff */
[----:B------:R-:W-:Y:S01]  /*299d0*/  SHF.R.U32.HI R0, RZ, 0x10, R50 ;  /* 0x00000010ff007819 */ /* 0x000fe20000011632 */
[----:B------:R3:W3:Y:S03]  /*299e0*/  LDL.S16 R186, [R1+0x134] ;  /* 0x0001340001ba7983 */ /* 0x0006e60000100600 */
[----:B------:R-:W-:Y:S01]  /*299f0*/  LOP3.LUT R133, R0, 0xff, RZ, 0xc0, !PT ;  /* 0x000000ff00857812 */ /* 0x000fe200078ec0ff */
[----:B------:R3:W3:Y:S01]  /*29a00*/  LDL.S16 R164, [R1+0x144] ;  /* 0x0001440001a47983 */ /* 0x0006e20000100600 */
[----:B-1----:R-:W-:Y:S02]  /*29a10*/  PRMT R123, R42, 0x5410, R41 ;  /* 0x000054102a7b7816 */ /* 0x002fe40000000029 */
[----:B------:R-:W-:Y:S02]  /*29a20*/  @!P4 PRMT R41, R131, 0x5410, RZ ;  /* 0x000054108329c816 */ /* 0x000fe400000000ff */
[----:B------:R-:W-:Y:S02]  /*29a30*/  PRMT R131, R44, 0x5410, R43 ;  /* 0x000054102c837816 */ /* 0x000fe4000000002b */
[----:B------:R-:W-:Y:S01]  /*29a40*/  @!P3 PRMT R44, R48, 0x5410, RZ ;  /* 0x00005410302cb816 */ /* 0x000fe200000000ff */
[----:B------:R-:W-:Y:S01]  /*29a50*/  IMAD.WIDE.U32 R48, R49, -0x2daee0ad, RZ ;  /* 0xd2511f5331307825 */ /* 0x000fe200078e00ff */
[----:B------:R-:W-:Y:S01]  /*29a60*/  @!P2 PRMT R43, R3, 0x5410, RZ ;  /* 0x00005410032ba816 */ /* 0x000fe200000000ff */
[----:B------:R-:W-:Y:S01]  /*29a70*/  ST.E.U16 [R170.64+0xb2], R41 ;  /* 0x0000b229aa007985 */ /* 0x000fe2000c101504 */
[----:B------:R-:W-:Y:S02]  /*29a80*/  @!P5 PRMT R42, R132, 0x5410, RZ ;  /* 0x00005410842ad816 */ /* 0x000fe400000000ff */
[----:B------:R-:W-:Y:S02]  /*29a90*/  LOP3.LUT R0, R49, R237, R64, 0x96, !PT ;  /* 0x000000ed31007212 */ /* 0x000fe400078e9640 */
[----:B------:R-:W-:Y:S01]  /*29aa0*/  LOP3.LUT R145, R48, 0xff, RZ, 0xc0, !PT ;  /* 0x000000ff30917812 */ /* 0x000fe200078ec0ff */
[----:B------:R-:W-:Y:S01]  /*29ab0*/  ST.E.U16 [R170.64+0xb0], R42 ;  /* 0x0000b02aaa007985 */ /* 0x000fe2000c101504 */
[C---:B------:R-:W-:Y:S02]  /*29ac0*/  LOP3.LUT R3, R0.reuse, 0xffff, RZ, 0xc0, !PT ;  /* 0x0000ffff00037812 */ /* 0x040fe400078ec0ff */
[----:B------:R-:W-:Y:S01]  /*29ad0*/  LOP3.LUT R142, R0, 0xff, RZ, 0xc0, !PT ;  /* 0x000000ff008e7812 */ /* 0x000fe200078ec0ff */
[----:B------:R-:W-:Y:S01]  /*29ae0*/  ST.E.U16 [R174.64+0xc0], R44 ;  /* 0x0000c02cae007985 */ /* 0x000fe2000c101504 */
[----:B------:R-:W-:Y:S02]  /*29af0*/  SHF.R.U32.HI R3, RZ, 0x8, R3 ;  /* 0x00000008ff037819 */ /* 0x000fe40000011603 */
[--C-:B------:R-:W-:Y:S01]  /*29b00*/  SHF.R.U32.HI R144, RZ, 0x18, R0.reuse ;  /* 0x00000018ff907819 */ /* 0x100fe20000011600 */
[----:B------:R-:W-:Y:S01]  /*29b10*/  ST.E.U16 [R174.64+0xc2], R43 ;  /* 0x0000c22bae007985 */ /* 0x000fe2000c101504 */
[----:B------:R-:W-:Y:S02]  /*29b20*/  LOP3.LUT R141, R3, 0xffff, RZ, 0xc0, !PT ;  /* 0x0000ffff038d7812 */ /* 0x000fe400078ec0ff */
[----:B------:R-:W-:Y:S02]  /*29b30*/  SHF.R.U32.HI R3, RZ, 0x10, R0 ;  /* 0x00000010ff037819 */ /* 0x000fe40000011600 */
[----:B------:R-:W-:Y:S02]  /*29b40*/  LOP3.LUT R0, R48, 0xffff, RZ, 0xc0, !PT ;  /* 0x0000ffff30007812 */ /* 0x000fe400078ec0ff */
[----:B------:R-:W-:Y:S02]  /*29b50*/  LOP3.LUT R143, R3, 0xff, RZ, 0xc0, !PT ;  /* 0x000000ff038f7812 */ /* 0x000fe400078ec0ff */
[--C-:B------:R-:W-:Y:S02]  /*29b60*/  SHF.R.U32.HI R3, RZ, 0x10, R48.reuse ;  /* 0x00000010ff037819 */ /* 0x100fe40000011630 */
[----:B------:R-:W-:Y:S02]  /*29b70*/  SHF.R.U32.HI R148, RZ, 0x18, R48 ;  /* 0x00000018ff947819 */ /* 0x000fe40000011630 */
[----:B------:R-:W-:Y:S01]  /*29b80*/  LOP3.LUT R48, R63, R232, R208, 0x96, !PT ;  /* 0x000000e83f307212 */ /* 0x000fe200078e96d0 */
[----:B------:R-:W-:Y:S01]  /*29b90*/  IMAD.WIDE.U32 R62, R62, -0x2daee0ad, RZ ;  /* 0xd2511f533e3e7825 */ /* 0x000fe200078e00ff */
[----:B------:R-:W-:Y:S02]  /*29ba0*/  SHF.R.U32.HI R0, RZ, 0x8, R0 ;  /* 0x00000008ff007819 */ /* 0x000fe40000011600 */
[----:B------:R-:W-:Y:S01]  /*29bb0*/  PRMT R132, R46, 0x5410, R45 ;  /* 0x000054102e847816 */ /* 0x000fe2000000002d */
[----:B------:R-:W-:Y:S01]  /*29bc0*/  IMAD.WIDE.U32 R48, R48, -0x2daee0ad, RZ ;  /* 0xd2511f5330307825 */ /* 0x000fe200078e00ff */
[----:B------:R-:W-:Y:S02]  /*29bd0*/  LOP3.LUT R147, R0, 0xffff, RZ, 0xc0, !PT ;  /* 0x0000ffff00937812 */ /* 0x000fe400078ec0ff */
[----:B------:R-:W-:Y:S02]  /*29be0*/  @!P1 PRMT R46, R130, 0x5410, RZ ;  /* 0x00005410822e9816 */ /* 0x000fe400000000ff */
[----:B------:R-:W-:Y:S01]  /*29bf0*/  LOP3.LUT R50, R49, R234, R180, 0x96, !PT ;  /* 0x000000ea31327212 */ /* 0x000fe200078e96b4 */
[----:B------:R1:W3:Y:S01]  /*29c00*/  LDL.S16 R130, [R1+0x128] ;  /* 0x0001280001827983 */ /* 0x0002e20000100600 */
[----:B------:R-:W-:Y:S02]  /*29c10*/  LOP3.LUT R63, R63, R241, R48, 0x96, !PT ;  /* 0x000000f13f3f7212 */ /* 0x000fe400078e9630 */
[----:B------:R-:W-:Y:S01]  /*29c20*/  LOP3.LUT R146, R3, 0xff, RZ, 0xc0, !PT ;  /* 0x000000ff03927812 */ /* 0x000fe200078ec0ff */
[----:B------:R-:W-:Y:S01]  /*29c30*/  IMAD.WIDE.U32 R50, R50, -0x326172a9, RZ ;  /* 0xcd9e8d5732327825 */ /* 0x000fe200078e00ff */
[----:B------:R-:W-:Y:S01]  /*29c40*/  @!P0 PRMT R45, R52, 0x5410, RZ ;  /* 0x00005410342d8816 */ /* 0x000fe200000000ff */
[----:B------:R-:W-:Y:S03]  /*29c50*/  ST.E.U16 [R168.64+0xc0], R46 ;  /* 0x0000c02ea8007985 */ /* 0x000fe6000c101504 */
[----:B------:R-:W-:Y:S01]  /*29c60*/  LOP3.LUT R48, R51, R231, R176, 0x96, !PT ;  /* 0x000000e733307212 */ /* 0x000fe200078e96b0 */
[----:B------:R-:W-:Y:S04]  /*29c70*/  ST.E.U16 [R168.64+0xc2], R45 ;  /* 0x0000c22da8007985 */ /* 0x000fe8000c101504 */
[----:B------:R-:W-:Y:S05]  /*29c80*/  IMAD.WIDE.U32 R48, R48, -0x2daee0ad, RZ ;  /* 0xd2511f5330307825 */ /* 0x000fea00078e00ff */
[----:B------:R-:W-:Y:S01]  /*29c90*/  LOP3.LUT R51, R49, R239, R62, 0x96, !PT ;  /* 0x000000ef31337212 */ /* 0x000fe200078e963e */
[----:B------:R-:W-:Y:S05]  /*29ca0*/  IMAD.WIDE.U32 R62, R63, -0x326172a9, RZ ;  /* 0xcd9e8d573f3e7825 */ /* 0x000fea00078e00ff */
[----:B------:R-:W-:Y:S01]  /*29cb0*/  LOP3.LUT R136, R63, R240, R50, 0x96, !PT ;  /* 0x000000f03f887212 */ /* 0x000fe200078e9632 */
[----:B------:R-:W-:Y:S04]  /*29cc0*/  IMAD.WIDE.U32 R50, R51, -0x326172a9, RZ ;  /* 0xcd9e8d5733327825 */ /* 0x000fe800078e00ff */
[----:B------:R-:W-:Y:S01]  /*29cd0*/  IMAD.WIDE.U32 R136, R136, -0x2daee0ad, RZ ;  /* 0xd2511f5388887825 */ /* 0x000fe200078e00ff */
[----:B------:R-:W-:Y:S04]  /*29ce0*/  LOP3.LUT R62, R51, R238, R62, 0x96, !PT ;  /* 0x000000ee333e7212 */ /* 0x000fe800078e963e */
[----:B------:R-:W-:Y:S05]  /*29cf0*/  LOP3.LUT R48, R137, R236, R48, 0x96, !PT ;  /* 0x000000ec89307212 */ /* 0x000fea00078e9630 */
[----:B------:R-:W-:Y:S05]  /*29d00*/  IMAD.WIDE.U32 R48, R48, -0x326172a9, RZ ;  /* 0xcd9e8d5730307825 */ /* 0x000fea00078e00ff */
[C---:B------:R-:W-:Y:S02]  /*29d10*/  LOP3.LUT R0, R48.reuse, 0xff, RZ, 0xc0, !PT ;  /* 0x000000ff30007812 */ /* 0x040fe400078ec0ff */
[----:B------:R-:W-:Y:S02]  /*29d20*/  LOP3.LUT R3, R49, R242, R50, 0x96, !PT ;  /* 0x000000f231037212 */ /* 0x000fe400078e9632 */
[C---:B------:R-:W-:Y:S02]  /*29d30*/  ISETP.GE.U32.AND P4, PT, R217.reuse, R0, PT ;  /* 0x00000000d900720c */ /* 0x040fe40003f86070 */
[----:B------:R-:W-:Y:S04]  /*29d40*/  LOP3.LUT R0, R48, 0xffff, RZ, 0xc0, !PT ;  /* 0x0000ffff30007812 */ /* 0x000fe800078ec0ff */
[----:B------:R-:W-:Y:S04]  /*29d50*/  SHF.R.U32.HI R0, RZ, 0x8, R0 ;  /* 0x00000008ff007819 */ /* 0x000fe80000011600 */
[----:B------:R-:W-:Y:S04]  /*29d60*/  LOP3.LUT R0, R0, 0xffff, RZ, 0xc0, !PT ;  /* 0x0000ffff00007812 */ /* 0x000fe800078ec0ff */
[C---:B------:R-:W-:Y:S02]  /*29d70*/  ISETP.GE.U32.AND P3, PT, R217.reuse, R0, PT ;  /* 0x00000000d900720c */ /* 0x040fe40003f66070 */
[--C-:B------:R-:W-:Y:S02]  /*29d80*/  SHF.R.U32.HI R0, RZ, 0x10, R48.reuse ;  /* 0x00000010ff007819 */ /* 0x100fe40000011630 */
[----:B------:R-:W-:Y:S02]  /*29d90*/  SHF.R.U32.HI R48, RZ, 0x18, R48 ;  /* 0x00000018ff307819 */ /* 0x000fe40000011630 */
[----:B------:R-:W-:Y:S02]  /*29da0*/  LOP3.LUT R0, R0, 0xff, RZ, 0xc0, !PT ;  /* 0x000000ff00007812 */ /* 0x000fe400078ec0ff */
[C---:B------:R-:W-:Y:S01]  /*29db0*/  ISETP.GE.U32.AND P1, PT, R217.reuse, R48, PT ;  /* 0x00000030d900720c */ /* 0x040fe20003f26070 */
[----:B------:R-:W-:Y:S01]  /*29dc0*/  IMAD.WIDE.U32 R48, R62, -0x2daee0ad, RZ ;  /* 0xd2511f533e307825 */ /* 0x000fe200078e00ff */
[----:B------:R-:W-:Y:S04]  /*29dd0*/  ISETP.GE.U32.AND P2, PT, R217, R0, PT ;  /* 0x00000000d900720c */ /* 0x000fe80003f46070 */
[----:B------:R-:W-:Y:S02]  /*29de0*/  LOP3.LUT R0, R48, 0xff, RZ, 0xc0, !PT ;  /* 0x000000ff30007812 */ /* 0x000fe400078ec0ff */
[----:B------:R-:W-:Y:S02]  /*29df0*/  LOP3.LUT R51, R49, R237, R136, 0x96, !PT ;  /* 0x000000ed31337212 */ /* 0x000fe400078e9688 */
[----:B------:R-:W-:Y:S02]  /*29e00*/  ISETP.GE.U32.AND P0, PT, R217, R0, PT ;  /* 0x00000000d900720c */ /* 0x000fe40003f06070 */
[----:B------:R-:W-:Y:S02]  /*29e10*/  LOP3.LUT R0, R3, 0xff, RZ, 0xc0, !PT ;  /* 0x000000ff03007812 */ /* 0x000fe400078ec0ff */
[----:B------:R-:W-:Y:S02]  /*29e20*/  SHF.R.U32.HI R50, RZ, 0x10, R48 ;  /* 0x00000010ff327819 */ /* 0x000fe40000011630 */
[----:B------:R-:W-:Y:S02]  /*29e30*/  ISETP.GE.U32.AND P5, PT, R217, R0, PT ;  /* 0x00000000d900720c */ /* 0x000fe40003fa6070 */
[----:B------:R-:W-:Y:S02]  /*29e40*/  PRMT R0, R2, 0x7632, R0 ;  /* 0x0000763202007816 */ /* 0x000fe40000000000 */
[----:B------:R-:W-:Y:S02]  /*29e50*/  LOP3.LUT R52, R48, 0xffff, RZ, 0xc0, !PT ;  /* 0x0000ffff30347812 */ /* 0x000fe400078ec0ff */
[--C-:B------:R-:W-:Y:S02]  /*29e60*/  SHF.R.U32.HI R139, RZ, 0x18, R48.reuse ;  /* 0x00000018ff8b7819 */ /* 0x100fe40000011630 */
[----:B------:R-:W-:Y:S02]  /*29e70*/  PRMT R48, R154, 0x7632, R48 ;  /* 0x000076329a307816 */ /* 0x000fe40000000030 */
[----:B------:R-:W-:Y:S04]  /*29e80*/  SHF.R.U32.HI R52, RZ, 0x8, R52 ;  /* 0x00000008ff347819 */ /* 0x000fe80000011634 */
[----:B------:R-:W-:Y:S01]  /*29e90*/  LOP3.LUT R52, R52, 0xffff, RZ, 0xc0, !PT ;  /* 0x0000ffff34347812 */ /* 0x000fe200078ec0ff */
[----:B----4-:R-:W-:Y:S05]  /*29ea0*/  @!P5 HFMA2.BF16_V2 R138, -RZ.H0_H0, RZ.H0_H0, -R2.H0_H0 ;  /* 0x200000ffff8ad231 */ /* 0x010fea0000340902 */
[----:B------:R-:W-:Y:S01]  /*29eb0*/  PRMT R40, R138, 0x7610, R40 ;  /* 0x000076108a287816 */ /* 0x000fe20000000028 */
[----:B------:R4:W-:Y:S04]  /*29ec0*/  @!P5 STL.S16 [R1+0x148], R138 ;  /* 0x0001488a0100d387 */ /* 0x0009e80000100600 */
[----:B------:R1:W2:Y:S01]  /*29ed0*/  LDL.S16 R136, [R1+0x124] ;  /* 0x0001240001887983 */ /* 0x0002a20000100600 */
        /* <DEDUP_REMOVED lines=8> */
[----:B---3--:R-:W-:Y:S05]  /*29f60*/  @!P5 HFMA2.BF16_V2 R167, -RZ.H0_H0, RZ.H0_H0, -R0.H0_H0 ;  /* 0x200000ffffa7d231 */ /* 0x008fea0000340900 */
[----:B------:R-:W-:Y:S01]  /*29f70*/  PRMT R40, R167, 0x7610, R40 ;  /* 0x00007610a7287816 */ /* 0x000fe20000000028 */
[----:B------:R3:W-:Y:S03]  /*29f80*/  @!P5 STL.S16 [R1+0x158], R167 ;  /* 0x000158a70100d387 */ /* 0x0007e60000100600 */
[----:B------:R-:W-:Y:S02]  /*29f90*/  @!P5 PRMT R0, R40, 0x5410, RZ ;  /* 0x000054102800d816 */ /* 0x000fe400000000ff */
[--C-:B------:R-:W-:Y:S02]  /*29fa0*/  SHF.R.U32.HI R40, RZ, 0x10, R3.reuse ;  /* 0x00000010ff287819 */ /* 0x100fe40000011603 */
[----:B------:R-:W-:Y:S01]  /*29fb0*/  SHF.R.U32.HI R3, RZ, 0x18, R3 ;  /* 0x00000018ff037819 */ /* 0x000fe20000011603 */
[----:B------:R-:W-:Y:S01]  /*29fc0*/  ST.E.U16 [R172.64+0xc0], R0 ;  /* 0x0000c000ac007985 */ /* 0x000fe2000c101504 */
[----:B------:R-:W-:Y:S02]  /*29fd0*/  LOP3.LUT R40, R40, 0xff, RZ, 0xc0, !PT ;  /* 0x000000ff28287812 */ /* 0x000fe400078ec0ff */
[C---:B------:R-:W-:Y:S02]  /*29fe0*/  ISETP.GE.U32.AND P5, PT, R217.reuse, R3, PT ;  /* 0x00000003d900720c */ /* 0x040fe40003fa6070 */
[----:B------:R-:W-:Y:S02]  /*29ff0*/  ISETP.GE.U32.AND P6, PT, R217, R40, PT ;  /* 0x00000028d900720c */ /* 0x000fe40003fc6070 */
[C---:B------:R-:W-:Y:S02]  /*2a000*/  PRMT R40, R157.reuse, 0x7610, R40 ;  /* 0x000076109d287816 */ /* 0x040fe40000000028 */
[----:B------:R-:W-:Y:S04]  /*2a010*/  PRMT R3, R157, 0x7632, R3 ;  /* 0x000076329d037816 */ /* 0x000fe80000000003 */
[----:B------:R-:W-:Y:S03]  /*2a020*/  PRMT R137, R40, 0x5410, R3 ;  /* 0x0000541028897816 */ /* 0x000fe60000000003 */
[----:B------:R-:W-:Y:S01]  /*2a030*/  @!P5 HFMA2.BF16_V2 R164, -RZ.H0_H0, RZ.H0_H0, -R3.H0_H0 ;  /* 0x200000ffffa4d231 */ /* 0x000fe20000340903 */
[----:B---3--:R1:W3:Y:S01]  /*2a040*/  LDL.S16 R167, [R1+0x118] ;  /* 0x0001180001a77983 */ /* 0x0082e20000100600 */
[----:B------:R-:W-:Y:S03]  /*2a050*/  @!P6 HFMA2.BF16_V2 R186, -RZ.H0_H0, RZ.H0_H0, -R40.H0_H0 ;  /* 0x200000ffffbae231 */ /* 0x000fe60000340928 */
[----:B------:R-:W-:Y:S02]  /*2a060*/  PRMT R161, R164, 0x7610, R161 ;  /* 0x00007610a4a17816 */ /* 0x000fe400000000a1 */
[----:B------:R-:W-:Y:S01]  /*2a070*/  PRMT R166, R186, 0x7610, R166 ;  /* 0x00007610baa67816 */ /* 0x000fe200000000a6 */
[----:B------:R4:W-:Y:S01]  /*2a080*/  @!P6 STL.S16 [R1+0x134], R186 ;  /* 0x000134ba0100e387 */ /* 0x0009e20000100600 */
[----:B------:R-:W-:Y:S02]  /*2a090*/  @!P5 PRMT R3, R161, 0x5410, RZ ;  /* 0x00005410a103d816 */ /* 0x000fe400000000ff */
[----:B------:R-:W-:Y:S01]  /*2a0a0*/  @!P6 PRMT R40, R166, 0x5410, RZ ;  /* 0x00005410a628e816 */ /* 0x000fe200000000ff */
[----:B------:R-:W-:Y:S01]  /*2a0b0*/  @!P5 STL.S16 [R1+0x144], R164 ;  /* 0x000144a40100d387 */ /* 0x000fe20000100600 */
[C---:B------:R-:W-:Y:S02]  /*2a0c0*/  ISETP.GE.U32.AND P5, PT, R217.reuse, R47, PT ;  /* 0x0000002fd900720c */ /* 0x040fe40003fa6070 */
[----:B------:R-:W-:Y:S01]  /*2a0d0*/  PRMT R47, R154, 0x7610, R47 ;  /* 0x000076109a2f7816 */ /* 0x000fe2000000002f */
[----:B------:R1:W3:Y:S01]  /*2a0e0*/  LDL.S16 R161, [R1+0x114] ;  /* 0x0001140001a17983 */ /* 0x0002e20000100600 */
[----:B------:R-:W-:Y:S03]  /*2a0f0*/  ISETP.GE.U32.AND P6, PT, R217, R129, PT ;  /* 0x00000081d900720c */ /* 0x000fe60003fc6070 */
[----:B------:R1:W-:Y:S04]  /*2a100*/  ST.E.U16 [R170.64+0xc0], R40 ;  /* 0x0000c028aa007985 */ /* 0x0003e8000c101504 */
[----:B------:R1:W-:Y:S02]  /*2a110*/  ST.E.U16 [R170.64+0xc2], R3 ;  /* 0x0000c203aa007985 */ /* 0x0003e4000c101504 */
[----:B------:R-:W-:Y:S05]  /*2a120*/  @!P5 HFMA2.BF16_V2 R130, -RZ.H0_H0, RZ.H0_H0, -R47.H0_H0 ;  /* 0x200000ffff82d231 */ /* 0x000fea000034092f */
[----:B------:R-:W-:Y:S01]  /*2a130*/  PRMT R162, R130, 0x7610, R162 ;  /* 0x0000761082a27816 */ /* 0x000fe200000000a2 */
[----:B------:R1:W-:Y:S01]  /*2a140*/  @!P5 STL.S16 [R1+0x128], R130 ;  /* 0x000128820100d387 */ /* 0x0003e20000100600 */
[----:B----4-:R-:W4:Y:S03]  /*2a150*/  MUFU.EX2 R186, R229 ;  /* 0x000000e500ba7308 */ /* 0x010f260000000800 */
[----:B------:R2:W3:Y:S01]  /*2a160*/  LDL.S16 R166, [R1+0x100] ;  /* 0x0001000001a67983 */ /* 0x0004e20000100600 */
[C---:B-1----:R-:W-:Y:S02]  /*2a170*/  PRMT R40, R160.reuse, 0x7610, R40 ;  /* 0x00007610a0287816 */ /* 0x042fe40000000028 */
[----:B------:R-:W-:Y:S02]  /*2a180*/  PRMT R3, R160, 0x7632, R3 ;  /* 0x00007632a0037816 */ /* 0x000fe40000000003 */
[----:B------:R-:W-:Y:S02]  /*2a190*/  PRMT R130, R47, 0x5410, R48 ;  /* 0x000054102f827816 */ /* 0x000fe40000000030 */
[----:B------:R-:W-:Y:S02]  /*2a1a0*/  @!P5 PRMT R47, R162, 0x5410, RZ ;  /* 0x00005410a22fd816 */ /* 0x000fe400000000ff */
[----:B------:R-:W-:Y:S02]  /*2a1b0*/  ISETP.GE.U32.AND P5, PT, R217, R133, PT ;  /* 0x00000085d900720c */ /* 0x000fe40003fa6070 */
[----:B----4-:R-:W-:Y:S01]  /*2a1c0*/  F2FP.BF16.PACK_AB R62, R187, R186 ;  /* 0x000000babb3e723e */ /* 0x010fe200000010ff */
[----:B------:R-:W-:Y:S03]  /*2a1d0*/  ST.E.U16 [R174.64+0xd0], R47 ;  /* 0x0000d02fae007985 */ /* 0x000fe6000c101504 */
[C---:B------:R-:W-:Y:S04]  /*2a1e0*/  PRMT R61, R62.reuse, 0x7632, R61 ;  /* 0x000076323e3d7816 */ /* 0x040fe8000000003d */
[----:B------:R-:W-:Y:S01]  /*2a1f0*/  PRMT R71, R62, 0x5410, R61 ;  /* 0x000054103e477816 */ /* 0x000fe2000000003d */
[----:B--2---:R-:W-:Y:S05]  /*2a200*/  @!P6 HFMA2.BF16_V2 R136, -RZ.H0_H0, RZ.H0_H0, -R48.H0_H0 ;  /* 0x200000ffff88e231 */ /* 0x004fea0000340930 */
[----:B------:R-:W-:Y:S01]  /*2a210*/  PRMT R64, R136, 0x7610, R64 ;  /* 0x0000761088407816 */ /* 0x000fe20000000040 */
[----:B------:R1:W-:Y:S03]  /*2a220*/  @!P6 STL.S16 [R1+0x124], R136 ;  /* 0x000124880100e387 */ /* 0x0003e60000100600 */
[----:B------:R-:W-:Y:S01]  /*2a230*/  @!P6 PRMT R48, R64, 0x5410, RZ ;  /* 0x000054104030e816 */ /* 0x000fe200000000ff */
[----:B------:R2:W4:Y:S01]  /*2a240*/  LDL.S16 R164, [R1+0x110] ;  /* 0x0001100001a47983 */ /* 0x0005220000100600 */
[----:B------:R-:W-:Y:S01]  /*2a250*/  ISETP.GE.U32.AND P6, PT, R217, R140, PT ;  /* 0x0000008cd900720c */ /* 0x000fe20003fc6070 */
[----:B------:R1:W1:Y:S02]  /*2a260*/  MUFU.EX2 R64, R244 ;  /* 0x000000f400407308 */ /* 0x0002640000000800 */
[----:B------:R-:W-:Y:S04]  /*2a270*/  ST.E.U16 [R174.64+0xd2], R48 ;  /* 0x0000d230ae007985 */ /* 0x000fe8000c101504 */
[----:B-1----:R2:W5:Y:S01]  /*2a280*/  LDL.LU R244, [R1+0x34c] ;  /* 0x00034c0001f47983 */ /* 0x0025620000300800 */
[----:B------:R-:W-:Y:S01]  /*2a290*/  FADD.FTZ R194, R64, R149 ;  /* 0x0000009540c27221 */ /* 0x000fe20000010000 */
[----:B------:R-:W-:Y:S02]  /*2a2a0*/  F2FP.BF16.PACK_AB R64, R189, R64 ;  /* 0x00000040bd40723e */ /* 0x000fe400000010ff */
[----:B------:R2:W5:Y:S02]  /*2a2b0*/  LDL.LU R235, [R1+0x348] ;  /* 0x0003480001eb7983 */ /* 0x0005640000300800 */
[C---:B------:R-:W-:Y:S02]  /*2a2c0*/  PRMT R63, R64.reuse, 0x7632, R63 ;  /* 0x00007632403f7816 */ /* 0x040fe4000000003f */
[----:B------:R2:W2:Y:S02]  /*2a2d0*/  LDL.S16 R136, [R1+0xf4] ;  /* 0x0000f40001887983 */ /* 0x0004a40000100600 */
[----:B------:R-:W-:Y:S02]  /*2a2e0*/  PRMT R129, R64, 0x5410, R63 ;  /* 0x0000541040817816 */ /* 0x000fe4000000003f */
[----:B------:R1:W2:Y:S01]  /*2a2f0*/  LDL.S16 R162, [R1+0xfc] ;  /* 0x0000fc0001a27983 */ /* 0x0002a20000100600 */
[----:B---3--:R-:W-:Y:S05]  /*2a300*/  @!P5 HFMA2.BF16_V2 R167, -RZ.H0_H0, RZ.H0_H0, -R64.H0_H0 ;  /* 0x200000ffffa7d231 */ /* 0x008fea0000340940 */
[----:B------:R-:W-:Y:S01]  /*2a310*/  PRMT R57, R167, 0x7610, R57 ;  /* 0x00007610a7397816 */ /* 0x000fe20000000039 */
[----:B------:R-:W-:Y:S03]  /*2a320*/  @!P5 STL.S16 [R1+0x118], R167 ;  /* 0x000118a70100d387 */ /* 0x000fe60000100600 */
[----:B------:R-:W-:Y:S02]  /*2a330*/  @!P5 PRMT R64, R57, 0x5410, RZ ;  /* 0x000054103940d816 */ /* 0x000fe400000000ff */
[----:B------:R-:W-:Y:S03]  /*2a340*/  ISETP.GE.U32.AND P5, PT, R217, R142, PT ;  /* 0x0000008ed900720c */ /* 0x000fe60003fa6070 */
[----:B------:R-:W-:Y:S01]  /*2a350*/  ST.E.U16 [R168.64+0xd0], R64 ;  /* 0x0000d040a8007985 */ /* 0x000fe2000c101504 */
[----:B------:R-:W-:Y:S05]  /*2a360*/  @!P6 HFMA2.BF16_V2 R161, -RZ.H0_H0, RZ.H0_H0, -R63.H0_H0 ;  /* 0x200000ffffa1e231 */ /* 0x000fea000034093f */
[----:B------:R-:W-:Y:S01]  /*2a370*/  PRMT R54, R161, 0x7610, R54 ;  /* 0x00007610a1367816 */ /* 0x000fe20000000036 */
[----:B------:R3:W-:Y:S03]  /*2a380*/  @!P6 STL.S16 [R1+0x114], R161 ;  /* 0x000114a10100e387 */ /* 0x0007e60000100600 */
[----:B------:R-:W-:Y:S01]  /*2a390*/  @!P6 PRMT R63, R54, 0x5410, RZ ;  /* 0x00005410363fe816 */ /* 0x000fe200000000ff */
[----:B------:R1:W2:Y:S01]  /*2a3a0*/  LDL.S16 R57, [R1+0xdc] ;  /* 0x0000dc0001397983 */ /* 0x0002a20000100600 */
[----:B------:R-:W-:Y:S01]  /*2a3b0*/  ISETP.GE.U32.AND P6, PT, R217, R141, PT ;  /* 0x0000008dd900720c */ /* 0x000fe20003fc6070 */
[----:B------:R-:W1:Y:S02]  /*2a3c0*/  MUFU.EX2 R54, R184 ;  /* 0x000000b800367308 */ /* 0x000e640000000800 */
[----:B------:R-:W-:Y:S08]  /*2a3d0*/  ST.E.U16 [R168.64+0xd2], R63 ;  /* 0x0000d23fa8007985 */ /* 0x000ff0000c101504 */
[----:B------:R-:W2:Y:S01]  /*2a3e0*/  MUFU.EX2 R184, R190 ;  /* 0x000000be00b87308 */ /* 0x000ea20000000800 */
[----:B---3--:R3:W3:Y:S09]  /*2a3f0*/  LDL.S16 R161, [R1+0xe0] ;  /* 0x0000e00001a17983 */ /* 0x0086f20000100600 */
[----:B------:R2:W2:Y:S01]  /*2a400*/  MUFU.EX2 R190, R207 ;  /* 0x000000cf00be7308 */ /* 0x0004a20000000800 */
[----:B-1----:R-:W-:Y:S01]  /*2a410*/  FADD.FTZ R191, R54, R150 ;  /* 0x0000009636bf7221 */ /* 0x002fe20000010000 */
[----:B------:R-:W-:Y:S04]  /*2a420*/  F2FP.BF16.PACK_AB R54, R188, R54 ;  /* 0x00000036bc36723e */ /* 0x000fe800000010ff */
[C---:B------:R-:W-:Y:S01]  /*2a430*/  PRMT R53, R54.reuse, 0x7632, R53 ;  /* 0x0000763236357816 */ /* 0x040fe20000000035 */
[----:B------:R-:W-:Y:S03]  /*2a440*/  @!P4 HFMA2.BF16_V2 R166, -RZ.H0_H0, RZ.H0_H0, -R54.H0_H0 ;  /* 0x200000ffffa6c231 */ /* 0x000fe60000340936 */
[----:B------:R-:W-:Y:S02]  /*2a450*/  PRMT R133, R54, 0x5410, R53 ;  /* 0x0000541036857816 */ /* 0x000fe40000000035 */
[----:B------:R-:W-:Y:S01]  /*2a460*/  PRMT R165, R166, 0x7610, R165 ;  /* 0x00007610a6a57816 */ /* 0x000fe200000000a5 */
[----:B------:R-:W-:Y:S03]  /*2a470*/  @!P4 STL.S16 [R1+0x100], R166 ;  /* 0x000100a60100c387 */ /* 0x000fe60000100600 */
[----:B------:R-:W-:Y:S05]  /*2a480*/  @!P4 PRMT R54, R165, 0x5410, RZ ;  /* 0x00005410a536c816 */ /* 0x000fea00000000ff */
[----:B------:R-:W-:Y:S01]  /*2a490*/  ST.E.U16 [R172.64+0xce], R54 ;  /* 0x0000ce36ac007985 */ /* 0x000fe2000c101504 */
[----:B----4-:R-:W-:Y:S05]  /*2a4a0*/  @!P3 HFMA2.BF16_V2 R164, -RZ.H0_H0, RZ.H0_H0, -R53.H0_H0 ;  /* 0x200000ffffa4b231 */ /* 0x010fea0000340935 */
[----:B------:R-:W-:Y:S01]  /*2a4b0*/  PRMT R157, R164, 0x7610, R157 ;  /* 0x00007610a49d7816 */ /* 0x000fe2000000009d */
[----:B------:R-:W-:Y:S03]  /*2a4c0*/  @!P3 STL.S16 [R1+0x110], R164 ;  /* 0x000110a40100b387 */ /* 0x000fe60000100600 */
[----:B------:R-:W-:Y:S02]  /*2a4d0*/  @!P3 PRMT R53, R157, 0x5410, RZ ;  /* 0x000054109d35b816 */ /* 0x000fe400000000ff */
[----:B------:R1:W4:Y:S04]  /*2a4e0*/  LDL.S16 R157, [R1+0xc0] ;  /* 0x0000c000019d7983 */ /* 0x0003280000100600 */
[----:B------:R-:W-:Y:S01]  /*2a4f0*/  ST.E.U16 [R172.64+0xd0], R53 ;  /* 0x0000d035ac007985 */ /* 0x000fe2000c101504 */
[----:B--2---:R-:W-:Y:S02]  /*2a500*/  @!P2 HFMA2.BF16_V2 R136, -RZ.H0_H0, RZ.H0_H0, -R56.H0_H0 ;  /* 0x200000ffff88a231 */ /* 0x004fe40000340938 */
[----:B------:R-:W-:Y:S03]  /*2a510*/  @!P1 HFMA2.BF16_V2 R162, -RZ.H0_H0, RZ.H0_H0, -R55.H0_H0 ;  /* 0x200000ffffa29231 */ /* 0x000fe60000340937 */
[----:B------:R-:W-:Y:S01]  /*2a520*/  PRMT R163, R136, 0x7610, R163 ;  /* 0x0000761088a37816 */ /* 0x000fe200000000a3 */
[----:B------:R2:W-:Y:S01]  /*2a530*/  @!P2 STL.S16 [R1+0xf4], R136 ;  /* 0x0000f4880100a387 */ /* 0x0005e20000100600 */
[----:B------:R-:W-:Y:S03]  /*2a540*/  PRMT R154, R162, 0x7610, R154 ;  /* 0x00007610a29a7816 */ /* 0x000fe6000000009a */
[----:B------:R-:W-:Y:S01]  /*2a550*/  @!P1 STL.S16 [R1+0xfc], R162 ;  /* 0x0000fca201009387 */ /* 0x000fe20000100600 */
[----:B--2---:R-:W-:Y:S02]  /*2a560*/  PRMT R136, R56, 0x5410, R55 ;  /* 0x0000541038887816 */ /* 0x004fe40000000037 */
[----:B------:R-:W-:Y:S02]  /*2a570*/  @!P1 PRMT R55, R154, 0x5410, RZ ;  /* 0x000054109a379816 */ /* 0x000fe400000000ff */
[----:B------:R-:W-:Y:S01]  /*2a580*/  @!P2 PRMT R56, R163, 0x5410, RZ ;  /* 0x00005410a338a816 */ /* 0x000fe200000000ff */
[----:B------:R1:W2:Y:S01]  /*2a590*/  LDL.S16 R154, [R1+0xb4] ;  /* 0x0000b400019a7983 */ /* 0x0002a20000100600 */
[----:B------:R-:W-:Y:S02]  /*2a5a0*/  ISETP.GE.U32.AND P2, PT, R217, R52, PT ;  /* 0x00000034d900720c */ /* 0x000fe40003f46070 */
[----:B------:R-:W-:Y:S01]  /*2a5b0*/  LOP3.LUT R52, R51, 0xffff, RZ, 0xc0, !PT ;  /* 0x0000ffff33347812 */ /* 0x000fe200078ec0ff */
[----:B------:R1:W-:Y:S03]  /*2a5c0*/  ST.E.U16 [R170.64+0xd0], R56 ;  /* 0x0000d038aa007985 */ /* 0x0003e6000c101504 */
[----:B------:R-:W-:Y:S01]  /*2a5d0*/  SHF.R.U32.HI R52, RZ, 0x8, R52 ;  /* 0x00000008ff347819 */ /* 0x000fe20000011634 */
[----:B------:R-:W-:Y:S03]  /*2a5e0*/  ST.E.U16 [R170.64+0xd2], R55 ;  /* 0x0000d237aa007985 */ /* 0x000fe6000c101504 */
[----:B------:R-:W-:Y:S01]  /*2a5f0*/  LOP3.LUT R52, R52, 0xffff, RZ, 0xc0, !PT ;  /* 0x0000ffff34347812 */ /* 0x000fe200078ec0ff */
[----:B------:R-:W-:Y:S05]  /*2a600*/  @!P6 HFMA2.BF16_V2 R57, -RZ.H0_H0, RZ.H0_H0, -R59.H0_H0 ;  /* 0x200000ffff39e231 */ /* 0x000fea000034093b */
[----:B------:R-:W-:Y:S02]  /*2a610*/  PRMT R49, R57, 0x7610, R49 ;  /* 0x0000761039317816 */ /* 0x000fe40000000031 */
[----:B-1----:R-:W-:Y:S02]  /*2a620*/  LOP3.LUT R56, R152, R213, RZ, 0x3c, !PT ;  /* 0x000000d598387212 */ /* 0x002fe400078e3cff */
[----:B------:R-:W-:Y:S02]  /*2a630*/  @!P6 PRMT R59, R49, 0x5410, RZ ;  /* 0x00005410313be816 */ /* 0x000fe400000000ff */
[----:B------:R-:W-:Y:S02]  /*2a640*/  LOP3.LUT R49, R50, 0xff, RZ, 0xc0, !PT ;  /* 0x000000ff32317812 */ /* 0x000fe400078ec0ff */
[----:B------:R-:W-:Y:S01]  /*2a650*/  F2FP.BF16.PACK_AB R50, R185, R184 ;  /* 0x000000b8b932723e */ /* 0x000fe200000010ff */
[----:B------:R-:W-:Y:S01]  /*2a660*/  ST.E.U16 [R174.64+0xe2], R59 ;  /* 0x0000e23bae007985 */ /* 0x000fe2000c101504 */
[----:B------:R-:W-:Y:S01]  /*2a670*/  ISETP.GE.U32.AND P1, PT, R217, R49, PT ;  /* 0x00000031d900720c */ /* 0x000fe20003f26070 */
[----:B---3--:R-:W-:Y:S05]  /*2a680*/  @!P5 HFMA2.BF16_V2 R161, -RZ.H0_H0, RZ.H0_H0, -R60.H0_H0 ;  /* 0x200000ffffa1d231 */ /* 0x008fea000034093c */
[----:B------:R-:W-:Y:S01]  /*2a690*/  PRMT R77, R161, 0x7610, R77 ;  /* 0x00007610a14d7816 */ /* 0x000fe2000000004d */
[----:B------:R-:W-:Y:S03]  /*2a6a0*/  @!P5 STL.S16 [R1+0xe0], R161 ;  /* 0x0000e0a10100d387 */ /* 0x000fe60000100600 */
[----:B------:R-:W-:Y:S01]  /*2a6b0*/  @!P5 PRMT R60, R77, 0x5410, RZ ;  /* 0x000054104d3cd816 */ /* 0x000fe200000000ff */
[----:B------:R1:W-:Y:S01]  /*2a6c0*/  @!P6 STL.S16 [R1+0xdc], R57 ;  /* 0x0000dc390100e387 */ /* 0x0003e20000100600 */
[C---:B------:R-:W-:Y:S02]  /*2a6d0*/  ISETP.GE.U32.AND P5, PT, R217.reuse, R143, PT ;  /* 0x0000008fd900720c */ /* 0x040fe40003fa6070 */
[----:B------:R-:W-:Y:S01]  /*2a6e0*/  ISETP.GE.U32.AND P6, PT, R217, R144, PT ;  /* 0x00000090d900720c */ /* 0x000fe20003fc6070 */
[----:B------:R3:W3:Y:S04]  /*2a6f0*/  LDL.S16 R142, [R1+0xb0] ;  /* 0x0000b000018e7983 */ /* 0x0006e80000100600 */
[----:B------:R2:W5:Y:S04]  /*2a700*/  LDL.LU R229, [R1+0x344] ;  /* 0x0003440001e57983 */ /* 0x0005680000300800 */
[----:B------:R2:W5:Y:S04]  /*2a710*/  LDL.LU R216, [R1+0x340] ;  /* 0x0003400001d87983 */ /* 0x0005680000300800 */
[----:B------:R-:W-:Y:S04]  /*2a720*/  ST.E.U16 [R174.64+0xe0], R60 ;  /* 0x0000e03cae007985 */ /* 0x000fe8000c101504 */
[----:B-1----:R1:W3:Y:S01]  /*2a730*/  LDL.S16 R57, [R1+0xac] ;  /* 0x0000ac0001397983 */ /* 0x0022e20000100600 */
[----:B----4-:R-:W-:Y:S05]  /*2a740*/  @!P5 HFMA2.BF16_V2 R157, -RZ.H0_H0, RZ.H0_H0, -R62.H0_H0 ;  /* 0x200000ffff9dd231 */ /* 0x010fea000034093e */
[----:B------:R-:W-:Y:S01]  /*2a750*/  PRMT R49, R157, 0x7610, R49 ;  /* 0x000076109d317816 */ /* 0x000fe20000000031 */
[----:B------:R-:W-:Y:S03]  /*2a760*/  @!P5 STL.S16 [R1+0xc0], R157 ;  /* 0x0000c09d0100d387 */ /* 0x000fe60000100600 */
[----:B------:R-:W-:Y:S01]  /*2a770*/  @!P5 PRMT R62, R49, 0x5410, RZ ;  /* 0x00005410313ed816 */ /* 0x000fe200000000ff */
[----:B------:R1:W4:Y:S01]  /*2a780*/  LDL.S16 R141, [R1+0xa8] ;  /* 0x0000a800018d7983 */ /* 0x0003220000100600 */
[----:B------:R-:W-:Y:S02]  /*2a790*/  LOP3.LUT R49, R51, 0xff, RZ, 0xc0, !PT ;  /* 0x000000ff33317812 */ /* 0x000fe400078ec0ff */
[C---:B------:R-:W-:Y:S01]  /*2a7a0*/  ISETP.GE.U32.AND P5, PT, R217.reuse, R146, PT ;  /* 0x00000092d900720c */ /* 0x040fe20003fa6070 */
[----:B------:R-:W-:Y:S01]  /*2a7b0*/  ST.E.U16 [R168.64+0xe0], R62 ;  /* 0x0000e03ea8007985 */ /* 0x000fe2000c101504 */
[----:B------:R-:W-:Y:S02]  /*2a7c0*/  ISETP.GE.U32.AND P3, PT, R217, R49, PT ;  /* 0x00000031d900720c */ /* 0x000fe40003f66070 */
[----:B------:R-:W-:Y:S01]  /*2a7d0*/  PRMT R49, R50, 0x7632, R49 ;  /* 0x0000763232317816 */ /* 0x000fe20000000031 */
[----:B--2---:R-:W-:Y:S05]  /*2a7e0*/  @!P6 HFMA2.BF16_V2 R154, -RZ.H0_H0, RZ.H0_H0, -R61.H0_H0 ;  /* 0x200000ffff9ae231 */ /* 0x004fea000034093d */
[----:B------:R-:W-:Y:S01]  /*2a7f0*/  PRMT R73, R154, 0x7610, R73 ;  /* 0x000076109a497816 */ /* 0x000fe20000000049 */
[----:B------:R-:W-:Y:S03]  /*2a800*/  @!P6 STL.S16 [R1+0xb4], R154 ;  /* 0x0000b49a0100e387 */ /* 0x000fe60000100600 */
[----:B------:R-:W-:Y:S01]  /*2a810*/  @!P6 PRMT R61, R73, 0x5410, RZ ;  /* 0x00005410493de816 */ /* 0x000fe200000000ff */
[----:B------:R1:W2:Y:S01]  /*2a820*/  LDL.S16 R77, [R1+0xa4] ;  /* 0x0000a400014d7983 */ /* 0x0002a20000100600 */
[----:B------:R-:W-:Y:S02]  /*2a830*/  PRMT R73, R50, 0x5410, R49 ;  /* 0x0000541032497816 */ /* 0x000fe40000000031 */
[C---:B------:R-:W-:Y:S01]  /*2a840*/  ISETP.GE.U32.AND P6, PT, R217.reuse, R145, PT ;  /* 0x00000091d900720c */ /* 0x040fe20003fc6070 */
[----:B------:R1:W2:Y:S04]  /*2a850*/  LDL.S16 R75, [R1+0xa0] ;  /* 0x0000a000014b7983 */ /* 0x0002a80000100600 */
[----:B------:R-:W-:Y:S01]  /*2a860*/  ST.E.U16 [R168.64+0xe2], R61 ;  /* 0x0000e23da8007985 */ /* 0x000fe2000c101504 */
[----:B---3--:R-:W-:Y:S05]  /*2a870*/  @!P3 HFMA2.BF16_V2 R142, -RZ.H0_H0, RZ.H0_H0, -R50.H0_H0 ;  /* 0x200000ffff8eb231 */ /* 0x008fea0000340932 */
[----:B------:R-:W-:Y:S01]  /*2a880*/  PRMT R70, R142, 0x7610, R70 ;  /* 0x000076108e467816 */ /* 0x000fe20000000046 */
[----:B------:R-:W-:Y:S03]  /*2a890*/  @!P3 STL.S16 [R1+0xb0], R142 ;  /* 0x0000b08e0100b387 */ /* 0x000fe60000100600 */
[----:B------:R-:W-:Y:S02]  /*2a8a0*/  @!P3 PRMT R50, R70, 0x5410, RZ ;  /* 0x000054104632b816 */ /* 0x000fe400000000ff */
[----:B------:R-:W-:Y:S03]  /*2a8b0*/  ISETP.GE.U32.AND P3, PT, R217, R52, PT ;  /* 0x00000034d900720c */ /* 0x000fe60003f66070 */
[----:B------:R-:W-:Y:S10]  /*2a8c0*/  ST.E.U16 [R172.64+0xde], R50 ;  /* 0x0000de32ac007985 */ /* 0x000ff4000c101504 */
[----:B------:R-:W-:Y:S05]  /*2a8d0*/  @!P3 HFMA2.BF16_V2 R57, -RZ.H0_H0, RZ.H0_H0, -R49.H0_H0 ;  /* 0x200000ffff39b231 */ /* 0x000fea0000340931 */
[----:B------:R-:W-:Y:S01]  /*2a8e0*/  PRMT R52, R57, 0x7610, R52 ;  /* 0x0000761039347816 */ /* 0x000fe20000000034 */
[----:B------:R3:W-:Y:S03]  /*2a8f0*/  @!P3 STL.S16 [R1+0xac], R57 ;  /* 0x0000ac390100b387 */ /* 0x0007e60000100600 */
[----:B------:R-:W-:Y:S02]  /*2a900*/  @!P3 PRMT R49, R52, 0x5410, RZ ;  /* 0x000054103431b816 */ /* 0x000fe400000000ff */
[--C-:B------:R-:W-:Y:S03]  /*2a910*/  SHF.R.U32.HI R52, RZ, 0x10, R51.reuse ;  /* 0x00000010ff347819 */ /* 0x100fe60000011633 */
[----:B------:R-:W-:Y:S01]  /*2a920*/  ST.E.U16 [R172.64+0xe0], R49 ;  /* 0x0000e031ac007985 */ /* 0x000fe2000c101504 */
[----:B------:R-:W-:Y:S04]  /*2a930*/  LOP3.LUT R52, R52, 0xff, RZ, 0xc0, !PT ;  /* 0x000000ff34347812 */ /* 0x000fe800078ec0ff */
[----:B------:R-:W-:Y:S02]  /*2a940*/  ISETP.GE.U32.AND P4, PT, R217, R52, PT ;  /* 0x00000034d900720c */ /* 0x000fe40003f86070 */
[C---:B------:R-:W-:Y:S02]  /*2a950*/  PRMT R52, R159.reuse, 0x7610, R52 ;  /* 0x000076109f347816 */ /* 0x040fe40000000034 */
[--C-:B---3--:R-:W-:Y:S02]  /*2a960*/  SHF.R.U32.HI R57, RZ, 0x18, R51.reuse ;  /* 0x00000018ff397819 */ /* 0x108fe40000011633 */
[----:B------:R-:W-:Y:S02]  /*2a970*/  PRMT R51, R159, 0x7632, R51 ;  /* 0x000076329f337816 */ /* 0x000fe40000000033 */
[----:B------:R-:W-:Y:S02]  /*2a980*/  ISETP.GE.U32.AND P3, PT, R217, R57, PT ;  /* 0x00000039d900720c */ /* 0x000fe40003f66070 */
[----:B------:R-:W-:Y:S02]  /*2a990*/  PRMT R57, R156, 0x7632, R57 ;  /* 0x000076329c397816 */ /* 0x000fe40000000039 */
[----:B------:R-:W-:Y:S01]  /*2a9a0*/  PRMT R70, R52, 0x5410, R51 ;  /* 0x0000541034467816 */ /* 0x000fe20000000033 */
[----:B----4-:R-:W-:Y:S05]  /*2a9b0*/  @!P4 HFMA2.BF16_V2 R141, -RZ.H0_H0, RZ.H0_H0, -R52.H0_H0 ;  /* 0x200000ffff8dc231 */ /* 0x010fea0000340934 */
[----:B------:R-:W-:Y:S01]  /*2a9c0*/  PRMT R140, R141, 0x7610, R140 ;  /* 0x000076108d8c7816 */ /* 0x000fe2000000008c */
[----:B------:R3:W-:Y:S03]  /*2a9d0*/  @!P4 STL.S16 [R1+0xa8], R141 ;  /* 0x0000a88d0100c387 */ /* 0x0007e60000100600 */
[----:B------:R-:W-:Y:S02]  /*2a9e0*/  @!P4 PRMT R52, R140, 0x5410, RZ ;  /* 0x000054108c34c816 */ /* 0x000fe400000000ff */
[----:B------:R-:W-:Y:S03]  /*2a9f0*/  ISETP.GE.U32.AND P4, PT, R217, R147, PT ;  /* 0x00000093d900720c */ /* 0x000fe60003f86070 */
[----:B------:R-:W-:Y:S01]  /*2aa00*/  ST.E.U16 [R170.64+0xe0], R52 ;  /* 0x0000e034aa007985 */ /* 0x000fe2000c101504 */
[----:B--2---:R-:W-:Y:S02]  /*2aa10*/  @!P3 HFMA2.BF16_V2 R77, -RZ.H0_H0, RZ.H0_H0, -R51.H0_H0 ;  /* 0x200000ffff4db231 */ /* 0x004fe40000340933 */
[----:B------:R-:W-:Y:S03]  /*2aa20*/  @!P6 HFMA2.BF16_V2 R75, -RZ.H0_H0, RZ.H0_H0, -R58.H0_H0 ;  /* 0x200000ffff4be231 */ /* 0x000fe6000034093a */
[----:B------:R-:W-:Y:S01]  /*2aa30*/  PRMT R69, R77, 0x7610, R69 ;  /* 0x000076104d457816 */ /* 0x000fe20000000045 */
[----:B------:R-:W-:Y:S01]  /*2aa40*/  @!P3 STL.S16 [R1+0xa4], R77 ;  /* 0x0000a44d0100b387 */ /* 0x000fe20000100600 */
[----:B------:R-:W-:Y:S03]  /*2aa50*/  PRMT R72, R75, 0x7610, R72 ;  /* 0x000076104b487816 */ /* 0x000fe60000000048 */
[----:B------:R2:W-:Y:S01]  /*2aa60*/  @!P6 STL.S16 [R1+0xa0], R75 ;  /* 0x0000a04b0100e387 */ /* 0x0005e20000100600 */
[----:B------:R-:W-:Y:S02]  /*2aa70*/  @!P3 PRMT R51, R69, 0x5410, RZ ;  /* 0x000054104533b816 */ /* 0x000fe400000000ff */
[----:B------:R-:W-:Y:S02]  /*2aa80*/  PRMT R69, R58, 0x5410, R57 ;  /* 0x000054103a457816 */ /* 0x000fe40000000039 */
[----:B------:R-:W-:Y:S01]  /*2aa90*/  @!P6 PRMT R58, R72, 0x5410, RZ ;  /* 0x00005410483ae816 */ /* 0x000fe200000000ff */
[----:B------:R-:W-:Y:S01]  /*2aaa0*/  IMAD.SHL.U32 R72, R246, 0x4, RZ ;  /* 0x00000004f6487824 */ /* 0x000fe200078e00ff */
[C---:B------:R-:W-:Y:S01]  /*2aab0*/  ISETP.GE.U32.AND P6, PT, R217.reuse, R148, PT ;  /* 0x00000094d900720c */ /* 0x040fe20003fc6070 */
[----:B------:R-:W-:Y:S01]  /*2aac0*/  ST.E.U16 [R170.64+0xe2], R51 ;  /* 0x0000e233aa007985 */ /* 0x000fe2000c101504 */
[----:B------:R-:W-:Y:S02]  /*2aad0*/  ISETP.GE.U32.AND P3, PT, R217, R139, PT ;  /* 0x0000008bd900720c */ /* 0x000fe40003f66070 */
[----:B------:R-:W-:Y:S01]  /*2aae0*/  LOP3.LUT R72, R213, R215, R72, 0x96, !PT ;  /* 0x000000d7d5487212 */ /* 0x000fe200078e9648 */
[----:B------:R-:W-:Y:S04]  /*2aaf0*/  ST.E.U16 [R174.64+0xf0], R58 ;  /* 0x0000f03aae007985 */ /* 0x000fe8000c101504 */
[----:B------:R1:W5:Y:S01]  /*2ab00*/  LDL.LU.64 R214, [R1+0x338] ;  /* 0x0003380001d67983 */ /* 0x0003620000300a00 */
[----:B---3--:R-:W-:Y:S05]  /*2ab10*/  IMAD.WIDE.U32 R140, R72, -0x326172a9, RZ ;  /* 0xcd9e8d57488c7825 */ /* 0x008fea00078e00ff */
[----:B------:R-:W-:Y:S01]  /*2ab20*/  LOP3.LUT R68, R141, R232, R210, 0x96, !PT ;  /* 0x000000e88d447212 */ /* 0x000fe200078e96d2 */
[----:B------:R1:W5:Y:S01]  /*2ab30*/  LDL.LU R207, [R1+0x334] ;  /* 0x0003340001cf7983 */ /* 0x0003620000300800 */
[-CC-:B------:R-:W-:Y:S02]  /*2ab40*/  LOP3.LUT R78, R179, R233.reuse, R140.reuse, 0x96, !PT ;  /* 0x000000e9b34e7212 */ /* 0x180fe400078e968c */
[----:B------:R-:W-:Y:S01]  /*2ab50*/  LOP3.LUT R46, R177, R233, R140, 0x96, !PT ;  /* 0x000000e9b12e7212 */ /* 0x000fe200078e968c */
[----:B------:R1:W5:Y:S01]  /*2ab60*/  LDL.LU R204, [R1+0x330] ;  /* 0x0003300001cc7983 */ /* 0x0003620000300800 */
[----:B------:R-:W-:Y:S03]  /*2ab70*/  IMAD.WIDE.U32 R66, R68, -0x2daee0ad, RZ ;  /* 0xd2511f5344427825 */ /* 0x000fe600078e00ff */
[----:B------:R1:W3:Y:S01]  /*2ab80*/  LDL.S16 R159, [R1+0x9c] ;  /* 0x00009c00019f7983 */ /* 0x0002e20000100600 */
[----:B------:R-:W-:Y:S01]  /*2ab90*/  IMAD.WIDE.U32 R46, R46, -0x2daee0ad, RZ ;  /* 0xd2511f532e2e7825 */ /* 0x000fe200078e00ff */
[----:B------:R-:W-:Y:S02]  /*2aba0*/  LOP3.LUT R74, R67, R234, R182, 0x96, !PT ;  /* 0x000000ea434a7212 */ /* 0x000fe400078e96b6 */
[----:B------:R1:W4:Y:S01]  /*2abb0*/  LDL.S16 R158, [R1+0x98] ;  /* 0x00009800019e7983 */ /* 0x0003220000100600 */
[----:B------:R-:W-:Y:S03]  /*2abc0*/  IMAD.WIDE.U32 R78, R78, -0x2daee0ad, RZ ;  /* 0xd2511f534e4e7825 */ /* 0x000fe600078e00ff */
[----:B------:R1:W4:Y:S01]  /*2abd0*/  LDL.S16 R157, [R1+0x94] ;  /* 0x00009400019d7983 */ /* 0x0003220000100600 */
[----:B--2---:R-:W-:Y:S01]  /*2abe0*/  IMAD.WIDE.U32 R74, R74, -0x326172a9, RZ ;  /* 0xcd9e8d574a4a7825 */ /* 0x004fe200078e00ff */
[----:B------:R-:W-:Y:S02]  /*2abf0*/  LOP3.LUT R142, R79, R241, R66, 0x96, !PT ;  /* 0x000000f14f8e7212 */ /* 0x000fe400078e9642 */
[----:B------:R1:W2:Y:S02]  /*2ac00*/  LDL.S16 R156, [R1+0x90] ;  /* 0x00009000019c7983 */ /* 0x0002a40000100600 */
[----:B------:R-:W-:Y:S01]  /*2ac10*/  LOP3.LUT R66, R75, R231, R178, 0x96, !PT ;  /* 0x000000e74b427212 */ /* 0x000fe200078e96b2 */
[----:B------:R-:W-:Y:S01]  /*2ac20*/  IMAD.WIDE.U32 R142, R142, -0x326172a9, RZ ;  /* 0xcd9e8d578e8e7825 */ /* 0x000fe200078e00ff */
[----:B------:R1:W2:Y:S03]  /*2ac30*/  LDL.S16 R155, [R1+0x8c] ;  /* 0x00008c00019b7983 */ /* 0x0002a60000100600 */
[----:B------:R-:W-:Y:S01]  /*2ac40*/  IMAD.WIDE.U32 R66, R66, -0x2daee0ad, RZ ;  /* 0xd2511f5342427825 */ /* 0x000fe200078e00ff */
[----:B------:R-:W-:Y:S01]  /*2ac50*/  LOP3.LUT R74, R143, R240, R74, 0x96, !PT ;  /* 0x000000f08f4a7212 */ /* 0x000fe200078e964a */
[----:B------:R1:W2:Y:S03]  /*2ac60*/  LDL.S16 R154, [R1+0x88] ;  /* 0x00008800019a7983 */ /* 0x0002a60000100600 */
[----:B------:R-:W-:Y:S01]  /*2ac70*/  LOP3.LUT R78, R67, R239, R78, 0x96, !PT ;  /* 0x000000ef434e7212 */ /* 0x000fe200078e964e */
[----:B------:R1:W2:Y:S01]  /*2ac80*/  LDL.S16 R44, [R1+0x70] ;  /* 0x00007000012c7983 */ /* 0x0002a20000100600 */
[----:B------:R-:W-:Y:S01]  /*2ac90*/  IMAD.WIDE.U32 R144, R74, -0x2daee0ad, RZ ;  /* 0xd2511f534a907825 */ /* 0x000fe200078e00ff */
[----:B------:R-:W-:Y:S03]  /*2aca0*/  LOP3.LUT R74, R141, R232, R208, 0x96, !PT ;  /* 0x000000e88d4a7212 */ /* 0x000fe600078e96d0 */
[----:B------:R-:W-:Y:S01]  /*2acb0*/  IMAD.WIDE.U32 R78, R78, -0x326172a9, RZ ;  /* 0xcd9e8d574e4e7825 */ /* 0x000fe200078e00ff */
[----:B------:R-:W-:Y:S03]  /*2acc0*/  LOP3.LUT R42, R145, R236, R66, 0x96, !PT ;  /* 0x000000ec912a7212 */ /* 0x000fe600078e9642 */
[----:B------:R-:W-:Y:S04]  /*2acd0*/  IMAD.WIDE.U32 R74, R74, -0x2daee0ad, RZ ;  /* 0xd2511f534a4a7825 */ /* 0x000fe800078e00ff */
[----:B------:R-:W-:Y:S01]  /*2ace0*/  IMAD.WIDE.U32 R42, R42, -0x326172a9, RZ ;  /* 0xcd9e8d572a2a7825 */ /* 0x000fe200078e00ff */
[----:B------:R-:W-:Y:S02]  /*2acf0*/  LOP3.LUT R66, R75, R234, R180, 0x96, !PT ;  /* 0x000000ea4b427212 */ /* 0x000fe400078e96b4 */
[----:B------:R-:W-:Y:S02]  /*2ad00*/  LOP3.LUT R74, R47, R241, R74, 0x96, !PT ;  /* 0x000000f12f4a7212 */ /* 0x000fe400078e964a */
[----:B------:R-:W-:Y:S01]  /*2ad10*/  LOP3.LUT R41, R42, 0xffff, RZ, 0xc0, !PT ;  /* 0x0000ffff2a297812 */ /* 0x000fe200078ec0ff */
[----:B------:R-:W-:Y:S01]  /*2ad20*/  IMAD.WIDE.U32 R66, R66, -0x326172a9, RZ ;  /* 0xcd9e8d5742427825 */ /* 0x000fe200078e00ff */
[----:B------:R-:W-:Y:S02]  /*2ad30*/  LOP3.LUT R2, R42, 0xff, RZ, 0xc0, !PT ;  /* 0x000000ff2a027812 */ /* 0x000fe400078ec0ff */
[--C-:B------:R-:W-:Y:S01]  /*2ad40*/  SHF.R.U32.HI R68, RZ, 0x10, R42.reuse ;  /* 0x00000010ff447819 */ /* 0x100fe2000001162a */
[----:B------:R-:W-:Y:S01]  /*2ad50*/  IMAD.WIDE.U32 R74, R74, -0x326172a9, RZ ;  /* 0xcd9e8d574a4a7825 */ /* 0x000fe200078e00ff */
[----:B------:R-:W-:Y:S02]  /*2ad60*/  SHF.R.U32.HI R41, RZ, 0x8, R41 ;  /* 0x00000008ff297819 */ /* 0x000fe40000011629 */
[----:B------:R-:W-:Y:S02]  /*2ad70*/  SHF.R.U32.HI R72, RZ, 0x18, R42 ;  /* 0x00000018ff487819 */ /* 0x000fe4000001162a */
[----:B------:R-:W-:Y:S02]  /*2ad80*/  F2FP.BF16.PACK_AB R42, R183, R190 ;  /* 0x000000beb72a723e */ /* 0x000fe400000010ff */
[--C-:B------:R-:W-:Y:S02]  /*2ad90*/  PRMT R77, R2, 0x5410, R41.reuse ;  /* 0x00005410024d7816 */ /* 0x100fe40000000029 */
[----:B------:R-:W-:Y:S02]  /*2ada0*/  PRMT R41, R42, 0x7632, R41 ;  /* 0x000076322a297816 */ /* 0x000fe40000000029 */
[----:B------:R-:W-:Y:S02]  /*2adb0*/  F2FP.BF16.PACK_AB R2, R192, R181 ;  /* 0x000000b5c002723e */ /* 0x000fe400000010ff */
[----:B------:R-:W-:Y:S02]  /*2adc0*/  PRMT R60, R42, 0x5410, R41 ;  /* 0x000054102a3c7816 */ /* 0x000fe40000000029 */
[C---:B------:R-:W-:Y:S02]  /*2add0*/  PRMT R0, R2.reuse, 0x7632, R0 ;  /* 0x0000763202007816 */ /* 0x040fe40000000000 */
[----:B------:R-:W-:Y:S02]  /*2ade0*/  LOP3.LUT R140, R75, R240, R66, 0x96, !PT ;  /* 0x000000f04b8c7212 */ /* 0x000fe400078e9642 */
[----:B------:R-:W-:Y:S02]  /*2adf0*/  PRMT R61, R2, 0x5410, R0 ;  /* 0x00005410023d7816 */ /* 0x000fe40000000000 */
[----:B------:R-:W-:Y:S01]  /*2ae00*/  LOP3.LUT R65, R43, R242, R78, 0x96, !PT ;  /* 0x000000f22b417212 */ /* 0x000fe200078e964e */
[----:B------:R-:W-:Y:S01]  /*2ae10*/  IMAD.WIDE.U32 R140, R140, -0x2daee0ad, RZ ;  /* 0xd2511f538c8c7825 */ /* 0x000fe200078e00ff */
[----:B---3--:R-:W-:Y:S02]  /*2ae20*/  @!P4 HFMA2.BF16_V2 R159, -RZ.H0_H0, RZ.H0_H0, -R57.H0_H0 ;  /* 0x200000ffff9fc231 */ /* 0x008fe40000340939 */
[----:B----4-:R-:W-:Y:S03]  /*2ae30*/  @!P5 HFMA2.BF16_V2 R158, -RZ.H0_H0, RZ.H0_H0, -R42.H0_H0 ;  /* 0x200000ffff9ed231 */ /* 0x010fe6000034092a */
[----:B------:R-:W-:Y:S01]  /*2ae40*/  PRMT R150, R159, 0x7610, R150 ;  /* 0x000076109f967816 */ /* 0x000fe20000000096 */
[----:B------:R-:W-:Y:S01]  /*2ae50*/  @!P4 STL.S16 [R1+0x9c], R159 ;  /* 0x00009c9f0100c387 */ /* 0x000fe20000100600 */
[----:B------:R-:W-:Y:S01]  /*2ae60*/  @!P6 HFMA2.BF16_V2 R157, -RZ.H0_H0, RZ.H0_H0, -R41.H0_H0 ;  /* 0x200000ffff9de231 */ /* 0x000fe20000340929 */
[----:B------:R-:W-:Y:S02]  /*2ae70*/  PRMT R149, R158, 0x7610, R149 ;  /* 0x000076109e957816 */ /* 0x000fe40000000095 */
[----:B------:R-:W-:Y:S01]  /*2ae80*/  @!P5 STL.S16 [R1+0x98], R158 ;  /* 0x0000989e0100d387 */ /* 0x000fe20000100600 */
[----:B------:R-:W-:Y:S01]  /*2ae90*/  @!P4 PRMT R57, R150, 0x5410, RZ ;  /* 0x000054109639c816 */ /* 0x000fe200000000ff */
[----:B--2---:R-:W-:Y:S01]  /*2aea0*/  @!P0 HFMA2.BF16_V2 R156, -RZ.H0_H0, RZ.H0_H0, -R2.H0_H0 ;  /* 0x200000ffff9c8231 */ /* 0x004fe20000340902 */
[----:B------:R-:W-:Y:S01]  /*2aeb0*/  PRMT R148, R157, 0x7610, R148 ;  /* 0x000076109d947816 */ /* 0x000fe20000000094 */
[----:B------:R-:W-:Y:S01]  /*2aec0*/  @!P6 STL.S16 [R1+0x94], R157 ;  /* 0x0000949d0100e387 */ /* 0x000fe20000100600 */
[----:B------:R-:W-:Y:S01]  /*2aed0*/  @!P5 PRMT R42, R149, 0x5410, RZ ;  /* 0x00005410952ad816 */ /* 0x000fe200000000ff */
[----:B------:R-:W-:Y:S01]  /*2aee0*/  @!P2 HFMA2.BF16_V2 R155, -RZ.H0_H0, RZ.H0_H0, -R0.H0_H0 ;  /* 0x200000ffff9ba231 */ /* 0x000fe20000340900 */
[----:B------:R-:W-:Y:S01]  /*2aef0*/  PRMT R147, R156, 0x7610, R147 ;  /* 0x000076109c937816 */ /* 0x000fe20000000093 */
[----:B------:R-:W-:Y:S01]  /*2af00*/  @!P0 STL.S16 [R1+0x90], R156 ;  /* 0x0000909c01008387 */ /* 0x000fe20000100600 */
[----:B------:R-:W-:Y:S02]  /*2af10*/  @!P6 PRMT R41, R148, 0x5410, RZ ;  /* 0x000054109429e816 */ /* 0x000fe400000000ff */
[----:B------:R-:W-:Y:S01]  /*2af20*/  @!P0 PRMT R2, R147, 0x5410, RZ ;  /* 0x0000541093028816 */ /* 0x000fe200000000ff */
[----:B------:R2:W-:Y:S01]  /*2af30*/  ST.E.U16 [R174.64+0xf2], R57 ;  /* 0x0000f239ae007985 */ /* 0x0005e2000c101504 */
[----:B------:R-:W-:Y:S01]  /*2af40*/  PRMT R146, R155, 0x7610, R146 ;  /* 0x000076109b927816 */ /* 0x000fe20000000092 */
[----:B------:R-:W-:Y:S01]  /*2af50*/  @!P1 HFMA2.BF16_V2 R154, -RZ.H0_H0, RZ.H0_H0, -R40.H0_H0 ;  /* 0x200000ffff9a9231 */ /* 0x000fe20000340928 */
[----:B------:R-:W-:Y:S01]  /*2af60*/  IADD3 R245, P0, R174, -0x100, RZ ;  /* 0xffffff00aef57810 */ /* 0x000fe20007f1e0ff */
[----:B------:R-:W-:Y:S01]  /*2af70*/  @!P2 STL.S16 [R1+0x8c], R155 ;  /* 0x00008c9b0100a387 */ /* 0x000fe20000100600 */
[----:B------:R-:W-:Y:S01]  /*2af80*/  @!P2 PRMT R0, R146, 0x5410, RZ ;  /* 0x000054109200a816 */ /* 0x000fe200000000ff */
[----:B------:R-:W-:Y:S01]  /*2af90*/  @!P3 HFMA2.BF16_V2 R44, -RZ.H0_H0, RZ.H0_H0, -R3.H0_H0 ;  /* 0x200000ffff2cb231 */ /* 0x000fe20000340903 */
[----:B------:R-:W-:Y:S01]  /*2afa0*/  PRMT R139, R154, 0x7610, R139 ;  /* 0x000076109a8b7816 */ /* 0x000fe2000000008b */
[----:B------:R3:W-:Y:S01]  /*2afb0*/  ST.E.U16 [R168.64+0xf0], R42 ;  /* 0x0000f02aa8007985 */ /* 0x0007e2000c101504 */
[----:B------:R-:W-:Y:S02]  /*2afc0*/  IADD3.X R243, R175, -0x1, RZ, P0, !PT ;  /* 0xffffffffaff37810 */ /* 0x000fe400007fe4ff */
[----:B------:R-:W-:Y:S01]  /*2afd0*/  PRMT R80, R44, 0x7610, R80 ;  /* 0x000076102c507816 */ /* 0x000fe20000000050 */
[----:B------:R4:W-:Y:S01]  /*2afe0*/  ST.E.U16 [R168.64+0xf2], R41 ;  /* 0x0000f229a8007985 */ /* 0x0009e2000c101504 */
[----:B------:R-:W-:Y:S03]  /*2aff0*/  ISETP.GT.AND P0, PT, R246, R196, PT ;  /* 0x000000c4f600720c */ /* 0x000fe60003f04270 */
[----:B------:R-:W-:Y:S04]  /*2b000*/  @!P1 STL.S16 [R1+0x88], R154 ;  /* 0x0000889a01009387 */ /* 0x000fe80000100600 */
[----:B------:R1:W-:Y:S04]  /*2b010*/  ST.E.U16 [R172.64+0xee], R2 ;  /* 0x0000ee02ac007985 */ /* 0x0003e8000c101504 */
[----:B------:R1:W-:Y:S01]  /*2b020*/  @!P3 STL.S16 [R1+0x70], R44 ;  /* 0x0000702c0100b387 */ /* 0x0003e20000100600 */
[----:B--2---:R-:W-:Y:S03]  /*2b030*/  IMAD.WIDE.U32 R56, R56, -0x326172a9, RZ ;  /* 0xcd9e8d5738387825 */ /* 0x004fe600078e00ff */
[----:B------:R2:W-:Y:S01]  /*2b040*/  ST.E.U16 [R172.64+0xf0], R0 ;  /* 0x0000f000ac007985 */ /* 0x0005e2000c101504 */
[----:B---3--:R-:W-:Y:S02]  /*2b050*/  LOP3.LUT R42, R65, 0xff, RZ, 0xc0, !PT ;  /* 0x000000ff412a7812 */ /* 0x008fe400078ec0ff */
[----:B----4-:R-:W-:Y:S04]  /*2b060*/  LOP3.LUT R41, R68, 0xff, RZ, 0xc0, !PT ;  /* 0x000000ff44297812 */ /* 0x010fe800078ec0ff */
[----:B------:R-:W-:Y:S02]  /*2b070*/  PRMT R49, R41, 0x5410, R72 ;  /* 0x0000541029317816 */ /* 0x000fe40000000048 */
[----:B-1----:R-:W-:Y:S02]  /*2b080*/  PRMT R2, R40, 0x5410, R3 ;  /* 0x0000541028027816 */ /* 0x002fe40000000003 */
[----:B------:R-:W-:Y:S02]  /*2b090*/  LOP3.LUT R44, R67, R231, R176, 0x96, !PT ;  /* 0x000000e7432c7212 */ /* 0x000fe400078e96b0 */
[----:B------:R-:W-:Y:S02]  /*2b0a0*/  @!P3 PRMT R3, R80, 0x5410, RZ ;  /* 0x000054105003b816 */ /* 0x000fe400000000ff */
[----:B------:R-:W-:Y:S01]  /*2b0b0*/  @!P1 PRMT R40, R139, 0x5410, RZ ;  /* 0x000054108b289816 */ /* 0x000fe200000000ff */
[----:B------:R-:W-:Y:S01]  /*2b0c0*/  IMAD.WIDE.U32 R44, R44, -0x2daee0ad, RZ ;  /* 0xd2511f532c2c7825 */ /* 0x000fe200078e00ff */
[----:B--2---:R-:W-:Y:S01]  /*2b0d0*/  LOP3.LUT R0, R65, 0xffff, RZ, 0xc0, !PT ;  /* 0x0000ffff41007812 */ /* 0x004fe200078ec0ff */
[----:B------:R1:W-:Y:S03]  /*2b0e0*/  ST.E.U16 [R170.64+0xf2], R3 ;  /* 0x0000f203aa007985 */ /* 0x0003e6000c101504 */
[----:B------:R-:W-:Y:S01]  /*2b0f0*/  LOP3.LUT R67, R45, R239, R46, 0x96, !PT ;  /* 0x000000ef2d437212 */ /* 0x000fe200078e962e */
[----:B------:R2:W-:Y:S01]  /*2b100*/  ST.E.U16 [R170.64+0xf0], R40 ;  /* 0x0000f028aa007985 */ /* 0x0005e2000c101504 */
[----:B------:R-:W-:Y:S02]  /*2b110*/  LOP3.LUT R44, R141, R236, R44, 0x96, !PT ;  /* 0x000000ec8d2c7212 */ /* 0x000fe400078e962c */
[----:B------:R-:W-:Y:S01]  /*2b120*/  SHF.R.U32.HI R0, RZ, 0x8, R0 ;  /* 0x00000008ff007819 */ /* 0x000fe20000011600 */
[----:B------:R-:W-:Y:S01]  /*2b130*/  LDSM.16.MT88.4 R160, [R205+0x5c00] ;  /* 0x005c0000cda0783b */ /* 0x000fe20000004200 */
[----:B------:R-:W-:Y:S01]  /*2b140*/  PRMT R141, R217, 0x7054, R217 ;  /* 0x00007054d98d7816 */ /* 0x000fe200000000d9 */
[----:B------:R-:W-:Y:S04]  /*2b150*/  IMAD.WIDE.U32 R44, R44, -0x326172a9, RZ ;  /* 0xcd9e8d572c2c7825 */ /* 0x000fe800078e00ff */
[----:B------:R-:W-:Y:S01]  /*2b160*/  IMAD.WIDE.U32 R66, R67, -0x326172a9, RZ ;  /* 0xcd9e8d5743427825 */ /* 0x000fe200078e00ff */
[C---:B------:R-:W-:Y:S02]  /*2b170*/  LOP3.LUT R48, R44.reuse, 0xffff, RZ, 0xc0, !PT ;  /* 0x0000ffff2c307812 */ /* 0x040fe400078ec0ff */
[----:B------:R-:W-:Y:S02]  /*2b180*/  SHF.R.U32.HI R53, RZ, 0x10, R44 ;  /* 0x00000010ff357819 */ /* 0x000fe4000001162c */
[----:B------:R-:W-:Y:S02]  /*2b190*/  LOP3.LUT R55, R44, 0xff, RZ, 0xc0, !PT ;  /* 0x000000ff2c377812 */ /* 0x000fe400078ec0ff */
[----:B------:R-:W-:Y:S02]  /*2b1a0*/  LOP3.LUT R43, R45, R242, R66, 0x96, !PT ;  /* 0x000000f22d2b7212 */ /* 0x000fe400078e9642 */
[----:B------:R-:W-:Y:S02]  /*2b1b0*/  SHF.R.U32.HI R54, RZ, 0x18, R44 ;  /* 0x00000018ff367819 */ /* 0x000fe4000001162c */
[----:B------:R-:W-:Y:S01]  /*2b1c0*/  SHF.R.U32.HI R41, RZ, 0x18, R43 ;  /* 0x00000018ff297819 */ /* 0x000fe2000001162b */
[----:B------:R-:W3:Y:S01]  /*2b1d0*/  LDSM.16.MT88.4 R44, [R205+0x4000] ;  /* 0x00400000cd2c783b */ /* 0x000ee20000004200 */
[----:B-1----:R-:W-:Y:S02]  /*2b1e0*/  LOP3.LUT R3, R53, 0xff, RZ, 0xc0, !PT ;  /* 0x000000ff35037812 */ /* 0x002fe400078ec0ff */
[----:B------:R-:W-:Y:S02]  /*2b1f0*/  LOP3.LUT R66, R67, R238, R74, 0x96, !PT ;  /* 0x000000ee43427212 */ /* 0x000fe400078e964a */
[----:B--2---:R-:W-:Y:S02]  /*2b200*/  SHF.R.U32.HI R40, RZ, 0x8, R48 ;  /* 0x00000008ff287819 */ /* 0x004fe40000011630 */
[----:B------:R-:W-:Y:S02]  /*2b210*/  PRMT R51, R3, 0x5410, R54 ;  /* 0x0000541003337816 */ /* 0x000fe40000000036 */
[--C-:B------:R-:W-:Y:S02]  /*2b220*/  SHF.R.U32.HI R3, RZ, 0x10, R65.reuse ;  /* 0x00000010ff037819 */ /* 0x100fe40000011641 */
[----:B------:R-:W-:Y:S01]  /*2b230*/  PRMT R50, R55, 0x5410, R40 ;  /* 0x0000541037327816 */ /* 0x000fe20000000028 */
[--C-:B------:R-:W-:Y:S01]  /*2b240*/  HSET2.LE.AND R51, R51, R141.reuse, PT ;  /* 0x0000008d33337233 */ /* 0x100fe20003803000 */
[----:B------:R-:W-:Y:S01]  /*2b250*/  SHF.R.U32.HI R65, RZ, 0x18, R65 ;  /* 0x00000018ff417819 */ /* 0x000fe20000011641 */
[----:B------:R-:W1:Y:S01]  /*2b260*/  LDSM.16.MT88.4 R52, [R206+0x4000] ;  /* 0x00400000ce34783b */ /* 0x000e620000004200 */
[----:B------:R-:W-:Y:S01]  /*2b270*/  LOP3.LUT R40, R3, 0xff, RZ, 0xc0, !PT ;  /* 0x000000ff03287812 */ /* 0x000fe200078ec0ff */
[--C-:B------:R-:W-:Y:S01]  /*2b280*/  HSET2.LE.AND R50, R50, R141.reuse, PT ;  /* 0x0000008d32327233 */ /* 0x100fe20003803000 */
[----:B------:R-:W-:Y:S02]  /*2b290*/  PRMT R48, R42, 0x5410, R0 ;  /* 0x000054102a307816 */ /* 0x000fe40000000000 */
[C---:B------:R-:W-:Y:S02]  /*2b2a0*/  LOP3.LUT R0, R43.reuse, 0xffff, RZ, 0xc0, !PT ;  /* 0x0000ffff2b007812 */ /* 0x040fe400078ec0ff */
[----:B------:R-:W-:Y:S02]  /*2b2b0*/  SHF.R.U32.HI R3, RZ, 0x10, R43 ;  /* 0x00000010ff037819 */ /* 0x000fe4000001162b */
[----:B------:R-:W-:Y:S01]  /*2b2c0*/  PRMT R65, R40, 0x5410, R65 ;  /* 0x0000541028417816 */ /* 0x000fe20000000041 */
[--C-:B------:R-:W-:Y:S01]  /*2b2d0*/  HSET2.LE.AND R40, R48, R141.reuse, PT ;  /* 0x0000008d30287233 */ /* 0x100fe20003803000 */
[----:B------:R-:W-:Y:S01]  /*2b2e0*/  LOP3.LUT R42, R43, 0xff, RZ, 0xc0, !PT ;  /* 0x000000ff2b2a7812 */ /* 0x000fe200078ec0ff */
[--C-:B------:R-:W-:Y:S01]  /*2b2f0*/  HSET2.LE.AND R43, R49, R141.reuse, PT ;  /* 0x0000008d312b7233 */ /* 0x100fe20003803000 */
[----:B------:R-:W-:Y:S02]  /*2b300*/  SHF.R.U32.HI R0, RZ, 0x8, R0 ;  /* 0x00000008ff007819 */ /* 0x000fe40000011600 */
[----:B------:R-:W-:Y:S02]  /*2b310*/  LOP3.LUT R3, R3, 0xff, RZ, 0xc0, !PT ;  /* 0x000000ff03037812 */ /* 0x000fe400078ec0ff */
[----:B------:R-:W-:Y:S01]  /*2b320*/  PRMT R0, R42, 0x5410, R0 ;  /* 0x000054102a007816 */ /* 0x000fe20000000000 */
[--C-:B------:R-:W-:Y:S01]  /*2b330*/  HSET2.LE.AND R42, R77, R141.reuse, PT ;  /* 0x0000008d4d2a7233 */ /* 0x100fe20003803000 */
        /* <DEDUP_REMOVED lines=11> */
[-C--:B---3--:R-:W-:Y:S05]  /*2b3f0*/  HMMA.16816.F32.BF16 R4, R40, R44.reuse, R4 ;  /* 0x0000002c2804723c */ /* 0x088fea0000041804 */
[----:B------:R-:W-:Y:S02]  /*2b400*/  LOP3.LUT R49, R92, R49, RZ, 0xc0, !PT ;  /* 0x000000315c317212 */ /* 0x000fe400078ec0ff */
[----:B------:R-:W-:Y:S02]  /*2b410*/  LOP3.LUT R0, R179, R233, R56, 0x96, !PT ;  /* 0x000000e9b3007212 */ /* 0x000fe400078e9638 */
[-C--:B------:R-:W-:Y:S03]  /*2b420*/  LOP3.LUT R3, R57, R232.reuse, R208, 0x96, !PT ;  /* 0x000000e839037212 */ /* 0x080fe600078e96d0 */
[----:B------:R-:W-:Y:S01]  /*2b430*/  LOP3.LUT R77, R151, R213, RZ, 0x3c, !PT ;  /* 0x000000d5974d7212 */ /* 0x000fe200078e3cff */
[C---:B------:R-:W-:Y:S04]  /*2b440*/  HMMA.16816.F32.BF16 R8, R48.reuse, R44, R8 ;  /* 0x0000002c3008723c */ /* 0x040fe80000041808 */
[----:B------:R-:W-:Y:S03]  /*2b450*/  IMAD.WIDE.U32 R80, R0, -0x2daee0ad, RZ ;  /* 0xd2511f5300507825 */ /* 0x000fe600078e00ff */
[----:B------:R-:W-:Y:S01]  /*2b460*/  LOP3.LUT R44, R57, R232, R210, 0x96, !PT ;  /* 0x000000e8392c7212 */ /* 0x000fe200078e96d2 */
[-C--:B------:R-:W-:Y:S04]  /*2b470*/  HMMA.16816.F32.BF16 R12, R48, R46.reuse, R12 ;  /* 0x0000002e300c723c */ /* 0x080fe8000004180c */
[----:B------:R-:W-:Y:S01]  /*2b480*/  LOP3.LUT R57, R177, R233, R56, 0x96, !PT ;  /* 0x000000e9b1397212 */ /* 0x000fe200078e9638 */
[----:B------:R-:W-:Y:S01]  /*2b490*/  IMAD.WIDE.U32 R44, R44, -0x2daee0ad, RZ ;  /* 0xd2511f532c2c7825 */ /* 0x000fe200078e00ff */
[----:B------:R-:W-:Y:S02]  /*2b4a0*/  LOP3.LUT R56, R79, R238, R142, 0x96, !PT ;  /* 0x000000ee4f387212 */ /* 0x000fe400078e968e */
[C---:B------:R-:W-:Y:S04]  /*2b4b0*/  HMMA.16816.F32.BF16 R16, R40.reuse, R46, R16 ;  /* 0x0000002e2810723c */ /* 0x040fe80000041810 */
[-C--:B------:R-:W-:Y:S01]  /*2b4c0*/  LOP3.LUT R75, R45, R234.reuse, R182, 0x96, !PT ;  /* 0x000000ea2d4b7212 */ /* 0x080fe200078e96b6 */
[----:B------:R-:W-:Y:S01]  /*2b4d0*/  IMAD.WIDE.U32 R64, R57, -0x2daee0ad, RZ ;  /* 0xd2511f5339407825 */ /* 0x000fe200078e00ff */
[----:B------:R-:W-:Y:S02]  /*2b4e0*/  LOP3.LUT R78, R81, R241, R44, 0x96, !PT ;  /* 0x000000f1514e7212 */ /* 0x000fe400078e962c */
[-C--:B-1----:R-:W-:Y:S04]  /*2b4f0*/  HMMA.16816.F32.BF16 R20, R40, R52.reuse, R20 ;  /* 0x000000342814723c */ /* 0x082fe80000041814 */
[----:B------:R-:W-:Y:S04]  /*2b500*/  IMAD.WIDE.U32 R56, R56, -0x2daee0ad, RZ ;  /* 0xd2511f5338387825 */ /* 0x000fe800078e00ff */
[C---:B------:R-:W-:Y:S04]  /*2b510*/  HMMA.16816.F32.BF16 R24, R48.reuse, R52, R24 ;  /* 0x000000343018723c */ /* 0x040fe80000041818 */
[C---:B------:R-:W-:Y:S01]  /*2b520*/  LOP3.LUT R46, R56.reuse, 0xffff, RZ, 0xc0, !PT ;  /* 0x0000ffff382e7812 */ /* 0x040fe200078ec0ff */
[----:B------:R-:W-:Y:S01]  /*2b530*/  IMAD.WIDE.U32 R44, R3, -0x2daee0ad, RZ ;  /* 0xd2511f53032c7825 */ /* 0x000fe200078e00ff */
[----:B------:R-:W-:Y:S02]  /*2b540*/  LOP3.LUT R3, R57, R237, R144, 0x96, !PT ;  /* 0x000000ed39037212 */ /* 0x000fe400078e9690 */
[----:B------:R-:W-:Y:S01]  /*2b550*/  LOP3.LUT R47, R56, 0xff, RZ, 0xc0, !PT ;  /* 0x000000ff382f7812 */ /* 0x000fe200078ec0ff */
[-C--:B------:R-:W-:Y:S03]  /*2b560*/  HMMA.16816.F32.BF16 R28, R48, R54.reuse, R28 ;  /* 0x00000036301c723c */ /* 0x080fe6000004181c */
[--C-:B------:R-:W-:Y:S01]  /*2b570*/  SHF.R.U32.HI R62, RZ, 0x10, R56.reuse ;  /* 0x00000010ff3e7819 */ /* 0x100fe20000011638 */
[----:B------:R-:W-:Y:S01]  /*2b580*/  IMAD.WIDE.U32 R78, R78, -0x326172a9, RZ ;  /* 0xcd9e8d574e4e7825 */ /* 0x000fe200078e00ff */
[----:B------:R-:W-:Y:S02]  /*2b590*/  SHF.R.U32.HI R67, RZ, 0x18, R56 ;  /* 0x00000018ff437819 */ /* 0x000fe40000011638 */
[----:B------:R-:W-:Y:S01]  /*2b5a0*/  LOP3.LUT R72, R45, R234, R180, 0x96, !PT ;  /* 0x000000ea2d487212 */ /* 0x000fe200078e96b4 */
[----:B------:R-:W1:Y:S01]  /*2b5b0*/  LDSM.16.MT88.4 R56, [R205+0x4400] ;  /* 0x00440000cd38783b */ /* 0x000e620000004200 */
[----:B------:R-:W-:Y:S01]  /*2b5c0*/  LOP3.LUT R82, R65, R241, R44, 0x96, !PT ;  /* 0x000000f141527212 */ /* 0x000fe200078e962c */
[----:B------:R-:W-:Y:S04]  /*2b5d0*/  HMMA.16816.F32.BF16 R32, R40, R54, R32 ;  /* 0x000000362820723c */ /* 0x000fe80000041820 */
[----:B------:R-:W-:Y:S01]  /*2b5e0*/  SHF.R.U32.HI R46, RZ, 0x8, R46 ;  /* 0x00000008ff2e7819 */ /* 0x000fe2000001162e */
[----:B------:R-:W-:Y:S01]  /*2b5f0*/  IMAD.WIDE.U32 R44, R66, -0x2daee0ad, RZ ;  /* 0xd2511f53422c7825 */ /* 0x000fe200078e00ff */
[----:B------:R-:W-:Y:S02]  /*2b600*/  LOP3.LUT R53, R3, 0xff, RZ, 0xc0, !PT ;  /* 0x000000ff03357812 */ /* 0x000fe400078ec0ff */
[----:B------:R-:W-:Y:S01]  /*2b610*/  PRMT R68, R47, 0x5410, R46 ;  /* 0x000054102f447816 */ /* 0x000fe2000000002e */
[----:B------:R-:W-:Y:S03]  /*2b620*/  IMAD.WIDE.U32 R54, R72, -0x326172a9, RZ ;  /* 0xcd9e8d5748367825 */ /* 0x000fe600078e00ff */
[----:B------:R-:W-:Y:S01]  /*2b630*/  LOP3.LUT R0, R45, R237, R140, 0x96, !PT ;  /* 0x000000ed2d007212 */ /* 0x000fe200078e968c */
[----:B------:R-:W-:Y:S01]  /*2b640*/  IMAD.WIDE.U32 R82, R82, -0x326172a9, RZ ;  /* 0xcd9e8d5752527825 */ /* 0x000fe200078e00ff */
[C---:B------:R-:W-:Y:S02]  /*2b650*/  LOP3.LUT R45, R44.reuse, 0xffff, RZ, 0xc0, !PT ;  /* 0x0000ffff2c2d7812 */ /* 0x040fe400078ec0ff */
[--C-:B------:R-:W-:Y:S02]  /*2b660*/  SHF.R.U32.HI R63, RZ, 0x10, R44.reuse ;  /* 0x00000010ff3f7819 */ /* 0x100fe4000001162c */
[----:B------:R-:W-:Y:S02]  /*2b670*/  LOP3.LUT R66, R44, 0xff, RZ, 0xc0, !PT ;  /* 0x000000ff2c427812 */ /* 0x000fe400078ec0ff */
[----:B------:R-:W-:Y:S02]  /*2b680*/  SHF.R.U32.HI R65, RZ, 0x18, R44 ;  /* 0x00000018ff417819 */ /* 0x000fe4000001162c */
[----:B------:R-:W-:Y:S02]  /*2b690*/  LOP3.LUT R44, R3, 0xffff, RZ, 0xc0, !PT ;  /* 0x0000ffff032c7812 */ /* 0x000fe400078ec0ff */
[----:B------:R-:W-:Y:S02]  /*2b6a0*/  SHF.R.U32.HI R46, RZ, 0x10, R3 ;  /* 0x00000010ff2e7819 */ /* 0x000fe40000011603 */
[----:B------:R-:W-:Y:S02]  /*2b6b0*/  SHF.R.U32.HI R44, RZ, 0x8, R44 ;  /* 0x00000008ff2c7819 */ /* 0x000fe4000001162c */
[----:B------:R-:W-:Y:S02]  /*2b6c0*/  LOP3.LUT R62, R62, 0xff, RZ, 0xc0, !PT ;  /* 0x000000ff3e3e7812 */ /* 0x000fe400078ec0ff */
[----:B------:R-:W-:Y:S02]  /*2b6d0*/  SHF.R.U32.HI R52, RZ, 0x8, R45 ;  /* 0x00000008ff347819 */ /* 0x000fe4000001162d */
[----:B------:R-:W-:Y:S02]  /*2b6e0*/  SHF.R.U32.HI R45, RZ, 0x18, R3 ;  /* 0x00000018ff2d7819 */ /* 0x000fe40000011603 */
[----:B------:R-:W-:Y:S01]  /*2b6f0*/  LOP3.LUT R3, R46, 0xff, RZ, 0xc0, !PT ;  /* 0x000000ff2e037812 */ /* 0x000fe200078ec0ff */
[--C-:B------:R-:W-:Y:S01]  /*2b700*/  HSET2.LE.AND R46, R68, R141.reuse, PT ;  /* 0x0000008d442e7233 */ /* 0x100fe20003803000 */
[----:B------:R-:W-:Y:S02]  /*2b710*/  PRMT R53, R53, 0x5410, R44 ;  /* 0x0000541035357816 */ /* 0x000fe4000000002c */
[----:B------:R-:W-:Y:S02]  /*2b720*/  SHF.R.U32.HI R44, RZ, 0x10, R0 ;  /* 0x00000010ff2c7819 */ /* 0x000fe40000011600 */
[----:B------:R-:W-:Y:S02]  /*2b730*/  PRMT R62, R62, 0x5410, R67 ;  /* 0x000054103e3e7816 */ /* 0x000fe40000000043 */
[----:B------:R-:W-:Y:S02]  /*2b740*/  PRMT R66, R66, 0x5410, R52 ;  /* 0x0000541042427816 */ /* 0x000fe40000000034 */
[----:B------:R-:W-:Y:S02]  /*2b750*/  PRMT R52, R3, 0x5410, R45 ;  /* 0x0000541003347816 */ /* 0x000fe4000000002d */
[C---:B------:R-:W-:Y:S01]  /*2b760*/  LOP3.LUT R3, R0.reuse, 0xffff, RZ, 0xc0, !PT ;  /* 0x0000ffff00037812 */ /* 0x040fe200078ec0ff */
[--C-:B------:R-:W-:Y:S01]  /*2b770*/  HSET2.LE.AND R42, R66, R141.reuse, PT ;  /* 0x0000008d422a7233 */ /* 0x100fe20003803000 */
[----:B------:R-:W-:Y:S02]  /*2b780*/  LOP3.LUT R47, R63, 0xff, RZ, 0xc0, !PT ;  /* 0x000000ff3f2f7812 */ /* 0x000fe400078ec0ff */
[----:B------:R-:W-:Y:S02]  /*2b790*/  LOP3.LUT R48, R0, 0xff, RZ, 0xc0, !PT ;  /* 0x000000ff00307812 */ /* 0x000fe400078ec0ff */
[----:B------:R-:W-:Y:S02]  /*2b7a0*/  SHF.R.U32.HI R45, RZ, 0x18, R0 ;  /* 0x00000018ff2d7819 */ /* 0x000fe40000011600 */
[----:B------:R-:W-:Y:S01]  /*2b7b0*/  LOP3.LUT R0, R44, 0xff, RZ, 0xc0, !PT ;  /* 0x000000ff2c007812 */ /* 0x000fe200078ec0ff */
[--C-:B------:R-:W-:Y:S01]  /*2b7c0*/  HSET2.LE.AND R44, R53, R141.reuse, PT ;  /* 0x0000008d352c7233 */ /* 0x100fe20003803000 */
[----:B------:R-:W-:Y:S02]  /*2b7d0*/  SHF.R.U32.HI R3, RZ, 0x8, R3 ;  /* 0x00000008ff037819 */ /* 0x000fe40000011603 */
[----:B------:R-:W-:Y:S01]  /*2b7e0*/  PRMT R65, R47, 0x5410, R65 ;  /* 0x000054102f417816 */ /* 0x000fe20000000041 */
[--C-:B------:R-:W-:Y:S01]  /*2b7f0*/  HSET2.LE.AND R47, R62, R141.reuse, PT ;  /* 0x0000008d3e2f7233 */ /* 0x100fe20003803000 */
[----:B------:R-:W-:Y:S01]  /*2b800*/  PRMT R0, R0, 0x5410, R45 ;  /* 0x0000541000007816 */ /* 0x000fe2000000002d */
[--C-:B------:R-:W-:Y:S01]  /*2b810*/  HSET2.LE.AND R45, R52, R141.reuse, PT ;  /* 0x0000008d342d7233 */ /* 0x100fe20003803000 */
[----:B------:R-:W-:Y:S01]  /*2b820*/  PRMT R3, R48, 0x5410, R3 ;  /* 0x0000541030037816 */ /* 0x000fe20000000003 */
[--C-:B------:R-:W-:Y:S01]  /*2b830*/  HSET2.LE.AND R43, R65, R141.reuse, PT ;  /* 0x0000008d412b7233 */ /* 0x100fe20003803000 */
[----:B------:R-:W-:Y:S01]  /*2b840*/  LOP3.LUT R46, R88, R46, RZ, 0xc0, !PT ;  /* 0x0000002e582e7212 */ /* 0x000fe200078ec0ff */
[----:B------:R-:W2:Y:S01]  /*2b850*/  LDSM.16.MT88.4 R48, [R206+0x4400] ;  /* 0x00440000ce30783b */ /* 0x000ea20000004200 */
[----:B------:R-:W-:Y:S01]  /*2b860*/  LOP3.LUT R47, R85, R47, RZ, 0xc0, !PT ;  /* 0x0000002f552f7212 */ /* 0x000fe200078ec0ff */
[--C-:B------:R-:W-:Y:S01]  /*2b870*/  HSET2.LE.AND R40, R3, R141.reuse, PT ;  /* 0x0000008d03287233 */ /* 0x100fe20003803000 */
[----:B------:R-:W-:Y:S01]  /*2b880*/  LOP3.LUT R44, R89, R44, RZ, 0xc0, !PT ;  /* 0x0000002c592c7212 */ /* 0x000fe200078ec0ff */
[--C-:B------:R-:W-:Y:S01]  /*2b890*/  HSET2.LE.AND R41, R0, R141.reuse, PT ;  /* 0x0000008d00297233 */ /* 0x100fe20003803000 */
[----:B------:R-:W-:Y:S01]  /*2b8a0*/  LOP3.LUT R45, R94, R45, RZ, 0xc0, !PT ;  /* 0x0000002d5e2d7212 */ /* 0x000fe200078ec0ff */
[----:B------:R-:W-:Y:S01]  /*2b8b0*/  IMAD.WIDE.U32 R52, R75, -0x326172a9, RZ ;  /* 0xcd9e8d574b347825 */ /* 0x000fe200078e00ff */
[----:B------:R-:W-:Y:S02]  /*2b8c0*/  LOP3.LUT R40, R95, R40, RZ, 0xc0, !PT ;  /* 0x000000285f287212 */ /* 0x000fe400078ec0ff */
[----:B------:R-:W-:Y:S02]  /*2b8d0*/  LOP3.LUT R41, R96, R41, RZ, 0xc0, !PT ;  /* 0x0000002960297212 */ /* 0x000fe400078ec0ff */
[----:B------:R-:W-:Y:S01]  /*2b8e0*/  LOP3.LUT R42, R91, R42, RZ, 0xc0, !PT ;  /* 0x0000002a5b2a7212 */ /* 0x000fe200078ec0ff */
[-C--:B-1----:R-:W-:Y:S05]  /*2b8f0*/  HMMA.16816.F32.BF16 R4, R44, R56.reuse, R4 ;  /* 0x000000382c04723c */ /* 0x082fea0000041804 */
[----:B------:R-:W-:Y:S02]  /*2b900*/  LOP3.LUT R43, R93, R43, RZ, 0xc0, !PT ;  /* 0x0000002b5d2b7212 */ /* 0x000fe400078ec0ff */
[-C--:B------:R-:W-:Y:S02]  /*2b910*/  LOP3.LUT R53, R53, R231.reuse, R178, 0x96, !PT ;  /* 0x000000e735357212 */ /* 0x080fe400078e96b2 */
[-C--:B------:R-:W-:Y:S03]  /*2b920*/  LOP3.LUT R0, R79, R240.reuse, R52, 0x96, !PT ;  /* 0x000000f04f007212 */ /* 0x080fe600078e9634 */
[----:B------:R-:W-:Y:S01]  /*2b930*/  LOP3.LUT R54, R83, R240, R54, 0x96, !PT ;  /* 0x000000f053367212 */ /* 0x000fe200078e9636 */
[C---:B------:R-:W-:Y:S04]  /*2b940*/  HMMA.16816.F32.BF16 R8, R40.reuse, R56, R8 ;  /* 0x000000382808723c */ /* 0x040fe80000041808 */
[----:B------:R-:W-:Y:S03]  /*2b950*/  IMAD.WIDE.U32 R52, R53, -0x2daee0ad, RZ ;  /* 0xd2511f5335347825 */ /* 0x000fe600078e00ff */
[----:B------:R-:W-:Y:S01]  /*2b960*/  LOP3.LUT R56, R55, R231, R176, 0x96, !PT ;  /* 0x000000e737387212 */ /* 0x000fe200078e96b0 */
[-C--:B------:R-:W-:Y:S04]  /*2b970*/  HMMA.16816.F32.BF16 R12, R40, R58.reuse, R12 ;  /* 0x0000003a280c723c */ /* 0x080fe8000004180c */
[----:B------:R-:W-:Y:S04]  /*2b980*/  IMAD.WIDE.U32 R74, R0, -0x2daee0ad, RZ ;  /* 0xd2511f53004a7825 */ /* 0x000fe800078e00ff */
[C---:B------:R-:W-:Y:S04]  /*2b990*/  HMMA.16816.F32.BF16 R16, R44.reuse, R58, R16 ;  /* 0x0000003a2c10723c */ /* 0x040fe80000041810 */
[----:B------:R-:W-:Y:S04]  /*2b9a0*/  IMAD.WIDE.U32 R56, R56, -0x2daee0ad, RZ ;  /* 0xd2511f5338387825 */ /* 0x000fe800078e00ff */
[-C--:B--2---:R-:W-:Y:S04]  /*2b9b0*/  HMMA.16816.F32.BF16 R20, R44, R48.reuse, R20 ;  /* 0x000000302c14723c */ /* 0x084fe80000041814 */
[-C--:B------:R-:W-:Y:S01]  /*2b9c0*/  LOP3.LUT R62, R57, R239.reuse, R64, 0x96, !PT ;  /* 0x000000ef393e7212 */ /* 0x080fe200078e9640 */
[----:B------:R-:W-:Y:S01]  /*2b9d0*/  IMAD.WIDE.U32 R84, R54, -0x2daee0ad, RZ ;  /* 0xd2511f5336547825 */ /* 0x000fe200078e00ff */
[-C--:B------:R-:W-:Y:S02]  /*2b9e0*/  LOP3.LUT R54, R75, R236.reuse, R52, 0x96, !PT ;  /* 0x000000ec4b367212 */ /* 0x080fe400078e9634 */
[----:B------:R-:W-:Y:S01]  /*2b9f0*/  LOP3.LUT R52, R53, R239, R80, 0x96, !PT ;  /* 0x000000ef35347212 */ /* 0x000fe200078e9650 */
[----:B------:R-:W-:Y:S01]  /*2ba00*/  IMAD.WIDE.U32 R62, R62, -0x326172a9, RZ ;  /* 0xcd9e8d573e3e7825 */ /* 0x000fe200078e00ff */
[C---:B------:R-:W-:Y:S04]  /*2ba10*/  HMMA.16816.F32.BF16 R24, R40.reuse, R48, R24 ;  /* 0x000000302818723c */ /* 0x040fe80000041818 */
[----:B------:R-:W-:Y:S01]  /*2ba20*/  LOP3.LUT R53, R85, R236, R56, 0x96, !PT ;  /* 0x000000ec55357212 */ /* 0x000fe200078e9638 */
[----:B------:R-:W-:Y:S03]  /*2ba30*/  IMAD.WIDE.U32 R54, R54, -0x326172a9, RZ ;  /* 0xcd9e8d5736367825 */ /* 0x000fe600078e00ff */
[-C--:B------:R-:W-:Y:S04]  /*2ba40*/  HMMA.16816.F32.BF16 R28, R40, R50.reuse, R28 ;  /* 0x00000032281c723c */ /* 0x080fe8000004181c */
[----:B------:R-:W-:Y:S01]  /*2ba50*/  LOP3.LUT R0, R54, 0xffff, RZ, 0xc0, !PT ;  /* 0x0000ffff36007812 */ /* 0x000fe200078ec0ff */
[----:B------:R-:W-:Y:S01]  /*2ba60*/  IMAD.WIDE.U32 R58, R52, -0x326172a9, RZ ;  /* 0xcd9e8d57343a7825 */ /* 0x000fe200078e00ff */
[--C-:B------:R-:W-:Y:S02]  /*2ba70*/  SHF.R.U32.HI R56, RZ, 0x10, R54.reuse ;  /* 0x00000010ff387819 */ /* 0x100fe40000011636 */
[----:B------:R-:W-:Y:S01]  /*2ba80*/  LOP3.LUT R65, R54, 0xff, RZ, 0xc0, !PT ;  /* 0x000000ff36417812 */ /* 0x000fe200078ec0ff */
[----:B------:R-:W-:Y:S01]  /*2ba90*/  IMAD.WIDE.U32 R52, R53, -0x326172a9, RZ ;  /* 0xcd9e8d5735347825 */ /* 0x000fe200078e00ff */
[----:B------:R-:W-:Y:S04]  /*2baa0*/  HMMA.16816.F32.BF16 R32, R44, R50, R32 ;  /* 0x000000322c20723c */ /* 0x000fe80000041820 */
[----:B------:R-:W-:Y:S02]  /*2bab0*/  SHF.R.U32.HI R64, RZ, 0x18, R54 ;  /* 0x00000018ff407819 */ /* 0x000fe40000011636 */
[-C--:B------:R-:W-:Y:S02]  /*2bac0*/  LOP3.LUT R3, R55, R242.reuse, R58, 0x96, !PT ;  /* 0x000000f237037212 */ /* 0x080fe400078e963a */
[----:B------:R-:W-:Y:S04]  /*2bad0*/  LOP3.LUT R55, R52, 0xffff, RZ, 0xc0, !PT ;  /* 0x0000ffff34377812 */ /* 0x000fe800078ec0ff */
[----:B------:R-:W-:Y:S02]  /*2bae0*/  SHF.R.U32.HI R57, RZ, 0x8, R0 ;  /* 0x00000008ff397819 */ /* 0x000fe40000011600 */
[----:B------:R-:W-:Y:S02]  /*2baf0*/  LOP3.LUT R54, R56, 0xff, RZ, 0xc0, !PT ;  /* 0x000000ff38367812 */ /* 0x000fe400078ec0ff */
[----:B------:R-:W-:Y:S02]  /*2bb00*/  LOP3.LUT R58, R52, 0xff, RZ, 0xc0, !PT ;  /* 0x000000ff343a7812 */ /* 0x000fe400078ec0ff */
[----:B------:R-:W-:Y:S02]  /*2bb10*/  SHF.R.U32.HI R66, RZ, 0x10, R52 ;  /* 0x00000010ff427819 */ /* 0x000fe40000011634 */
[----:B------:R-:W-:Y:S02]  /*2bb20*/  LOP3.LUT R0, R53, R242, R62, 0x96, !PT ;  /* 0x000000f235007212 */ /* 0x000fe400078e963e */
[----:B------:R-:W-:Y:S02]  /*2bb30*/  SHF.R.U32.HI R56, RZ, 0x8, R55 ;  /* 0x00000008ff387819 */ /* 0x000fe40000011637 */
[----:B------:R-:W-:Y:S02]  /*2bb40*/  SHF.R.U32.HI R67, RZ, 0x18, R52 ;  /* 0x00000018ff437819 */ /* 0x000fe40000011634 */
[----:B------:R-:W-:Y:S02]  /*2bb50*/  PRMT R68, R65, 0x5410, R57 ;  /* 0x0000541041447816 */ /* 0x000fe40000000039 */
[----:B------:R-:W-:Y:S02]  /*2bb60*/  PRMT R65, R54, 0x5410, R64 ;  /* 0x0000541036417816 */ /* 0x000fe40000000040 */
[C---:B------:R-:W-:Y:S01]  /*2bb70*/  LOP3.LUT R48, R3.reuse, 0xffff, RZ, 0xc0, !PT ;  /* 0x0000ffff03307812 */ /* 0x040fe200078ec0ff */
[----:B------:R-:W1:Y:S01]  /*2bb80*/  LDSM.16.MT88.4 R52, [R205+0x4800] ;  /* 0x00480000cd34783b */ /* 0x000e620000004200 */
[--C-:B------:R-:W-:Y:S01]  /*2bb90*/  SHF.R.U32.HI R49, RZ, 0x10, R3.reuse ;  /* 0x00000010ff317819 */ /* 0x100fe20000011603 */
[--C-:B------:R-:W-:Y:S01]  /*2bba0*/  HSET2.LE.AND R42, R68, R141.reuse, PT ;  /* 0x0000008d442a7233 */ /* 0x100fe20003803000 */
[----:B------:R-:W-:Y:S01]  /*2bbb0*/  PRMT R72, R58, 0x5410, R56 ;  /* 0x000054103a487816 */ /* 0x000fe20000000038 */
[--C-:B------:R-:W-:Y:S01]  /*2bbc0*/  HSET2.LE.AND R43, R65, R141.reuse, PT ;  /* 0x0000008d412b7233 */ /* 0x100fe20003803000 */
[----:B------:R-:W-:Y:S02]  /*2bbd0*/  LOP3.LUT R64, R3, 0xff, RZ, 0xc0, !PT ;  /* 0x000000ff03407812 */ /* 0x000fe400078ec0ff */
[----:B------:R-:W-:Y:S02]  /*2bbe0*/  SHF.R.U32.HI R58, RZ, 0x18, R3 ;  /* 0x00000018ff3a7819 */ /* 0x000fe40000011603 */
[C---:B------:R-:W-:Y:S02]  /*2bbf0*/  LOP3.LUT R56, R0.reuse, 0xffff, RZ, 0xc0, !PT ;  /* 0x0000ffff00387812 */ /* 0x040fe400078ec0ff */
[----:B------:R-:W-:Y:S02]  /*2bc00*/  SHF.R.U32.HI R57, RZ, 0x8, R48 ;  /* 0x00000008ff397819 */ /* 0x000fe40000011630 */
[----:B------:R-:W-:Y:S02]  /*2bc10*/  LOP3.LUT R49, R49, 0xff, RZ, 0xc0, !PT ;  /* 0x000000ff31317812 */ /* 0x000fe400078ec0ff */
[----:B------:R-:W-:Y:S02]  /*2bc20*/  LOP3.LUT R3, R0, 0xff, RZ, 0xc0, !PT ;  /* 0x000000ff00037812 */ /* 0x000fe400078ec0ff */
[----:B------:R-:W-:Y:S02]  /*2bc30*/  SHF.R.U32.HI R48, RZ, 0x8, R56 ;  /* 0x00000008ff307819 */ /* 0x000fe40000011638 */
[----:B------:R-:W-:Y:S02]  /*2bc40*/  PRMT R57, R64, 0x5410, R57 ;  /* 0x0000541040397816 */ /* 0x000fe40000000039 */
[----:B------:R-:W-:Y:S02]  /*2bc50*/  PRMT R58, R49, 0x5410, R58 ;  /* 0x00005410313a7816 */ /* 0x000fe4000000003a */
[----:B------:R-:W-:Y:S01]  /*2bc60*/  SHF.R.U32.HI R49, RZ, 0x10, R0 ;  /* 0x00000010ff317819 */ /* 0x000fe20000011600 */
[--C-:B------:R-:W-:Y:S01]  /*2bc70*/  HSET2.LE.AND R40, R57, R141.reuse, PT ;  /* 0x0000008d39287233 */ /* 0x100fe20003803000 */
[----:B------:R-:W-:Y:S01]  /*2bc80*/  LOP3.LUT R62, R66, 0xff, RZ, 0xc0, !PT ;  /* 0x000000ff423e7812 */ /* 0x000fe200078ec0ff */
[--C-:B------:R-:W-:Y:S01]  /*2bc90*/  HSET2.LE.AND R41, R58, R141.reuse, PT ;  /* 0x0000008d3a297233 */ /* 0x100fe20003803000 */
[----:B------:R-:W-:Y:S02]  /*2bca0*/  PRMT R48, R3, 0x5410, R48 ;  /* 0x0000541003307816 */ /* 0x000fe40000000030 */
[----:B------:R-:W-:Y:S02]  /*2bcb0*/  SHF.R.U32.HI R3, RZ, 0x18, R0 ;  /* 0x00000018ff037819 */ /* 0x000fe40000011600 */
[----:B------:R-:W-:Y:S01]  /*2bcc0*/  LOP3.LUT R0, R49, 0xff, RZ, 0xc0, !PT ;  /* 0x000000ff31007812 */ /* 0x000fe200078ec0ff */
[--C-:B------:R-:W-:Y:S01]  /*2bcd0*/  HSET2.LE.AND R44, R48, R141.reuse, PT ;  /* 0x0000008d302c7233 */ /* 0x100fe20003803000 */
        /* <DEDUP_REMOVED lines=13> */
[-C--:B-1----:R-:W-:Y:S05]  /*2bdb0*/  HMMA.16816.F32.BF16 R4, R40, R52.reuse, R4 ;  /* 0x000000342804723c */ /* 0x082fea0000041804 */
[----:B------:R-:W-:Y:S02]  /*2bdc0*/  LOP3.LUT R45, R104, R45, RZ, 0xc0, !PT ;  /* 0x0000002d682d7212 */ /* 0x000fe400078ec0ff */
[----:B------:R-:W-:Y:S02]  /*2bdd0*/  LOP3.LUT R56, R153, R213, RZ, 0x3c, !PT ;  /* 0x000000d599387212 */ /* 0x000fe400078e3cff */
[----:B------:R-:W-:Y:S01]  /*2bde0*/  LOP3.LUT R62, R63, R238, R82, 0x96, !PT ;  /* 0x000000ee3f3e7212 */ /* 0x000fe200078e9652 */
[----:B------:R1:W5:Y:S02]  /*2bdf0*/  LDL.LU.64 R212, [R1+0x328] ;  /* 0x0003280001d47983 */ /* 0x0003640000300a00 */
[C---:B------:R-:W-:Y:S04]  /*2be00*/  HMMA.16816.F32.BF16 R8, R44.reuse, R52, R8 ;  /* 0x000000342c08723c */ /* 0x040fe80000041808 */
[----:B------:R-:W-:Y:S04]  /*2be10*/  IMAD.WIDE.U32 R56, R56, -0x326172a9, RZ ;  /* 0xcd9e8d5738387825 */ /* 0x000fe800078e00ff */
[-C--:B------:R-:W-:Y:S04]  /*2be20*/  HMMA.16816.F32.BF16 R12, R44, R54.reuse, R12 ;  /* 0x000000362c0c723c */ /* 0x080fe8000004180c */
[-C--:B------:R-:W-:Y:S02]  /*2be30*/  LOP3.LUT R52, R57, R232.reuse, R210, 0x96, !PT ;  /* 0x000000e839347212 */ /* 0x080fe400078e96d2 */
[-C--:B------:R-:W-:Y:S02]  /*2be40*/  LOP3.LUT R0, R179, R233.reuse, R56, 0x96, !PT ;  /* 0x000000e9b3007212 */ /* 0x080fe400078e9638 */
[----:B------:R-:W-:Y:S01]  /*2be50*/  LOP3.LUT R3, R57, R232, R208, 0x96, !PT ;  /* 0x000000e839037212 */ /* 0x000fe200078e96d0 */
[C---:B------:R-:W-:Y:S04]  /*2be60*/  HMMA.16816.F32.BF16 R16, R40.reuse, R54, R16 ;  /* 0x000000362810723c */ /* 0x040fe80000041810 */
[----:B------:R-:W-:Y:S01]  /*2be70*/  LOP3.LUT R57, R177, R233, R56, 0x96, !PT ;  /* 0x000000e9b1397212 */ /* 0x000fe200078e9638 */
[----:B------:R-:W-:Y:S01]  /*2be80*/  IMAD.WIDE.U32 R52, R52, -0x2daee0ad, RZ ;  /* 0xd2511f5334347825 */ /* 0x000fe200078e00ff */
[----:B------:R-:W-:Y:S02]  /*2be90*/  LOP3.LUT R56, R59, R238, R78, 0x96, !PT ;  /* 0x000000ee3b387212 */ /* 0x000fe400078e964e */
[-C--:B--2---:R-:W-:Y:S04]  /*2bea0*/  HMMA.16816.F32.BF16 R20, R40, R48.reuse, R20 ;  /* 0x000000302814723c */ /* 0x084fe80000041814 */
[-C--:B------:R-:W-:Y:S01]  /*2beb0*/  LOP3.LUT R72, R53, R234.reuse, R182, 0x96, !PT ;  /* 0x000000ea35487212 */ /* 0x080fe200078e96b6 */
[----:B------:R-:W-:Y:S03]  /*2bec0*/  IMAD.WIDE.U32 R66, R57, -0x2daee0ad, RZ ;  /* 0xd2511f5339427825 */ /* 0x000fe600078e00ff */
[C---:B------:R-:W-:Y:S04]  /*2bed0*/  HMMA.16816.F32.BF16 R24, R44.reuse, R48, R24 ;  /* 0x000000302c18723c */ /* 0x040fe80000041818 */
[----:B------:R-:W-:Y:S04]  /*2bee0*/  IMAD.WIDE.U32 R56, R56, -0x2daee0ad, RZ ;  /* 0xd2511f5338387825 */ /* 0x000fe800078e00ff */
[-C--:B------:R-:W-:Y:S04]  /*2bef0*/  HMMA.16816.F32.BF16 R28, R44, R50.reuse, R28 ;  /* 0x000000322c1c723c */ /* 0x080fe8000004181c */
[----:B------:R-:W-:Y:S01]  /*2bf00*/  LOP3.LUT R54, R56, 0xffff, RZ, 0xc0, !PT ;  /* 0x0000ffff38367812 */ /* 0x000fe200078ec0ff */
[----:B------:R-:W-:Y:S01]  /*2bf10*/  IMAD.WIDE.U32 R80, R0, -0x2daee0ad, RZ ;  /* 0xd2511f5300507825 */ /* 0x000fe200078e00ff */
[----:B------:R-:W-:Y:S02]  /*2bf20*/  LOP3.LUT R55, R56, 0xff, RZ, 0xc0, !PT ;  /* 0x000000ff38377812 */ /* 0x000fe400078ec0ff */
[----:B------:R-:W-:Y:S01]  /*2bf30*/  SHF.R.U32.HI R54, RZ, 0x8, R54 ;  /* 0x00000008ff367819 */ /* 0x000fe20000011636 */
[----:B------:R-:W-:Y:S04]  /*2bf40*/  HMMA.16816.F32.BF16 R32, R40, R50, R32 ;  /* 0x000000322820723c */ /* 0x000fe80000041820 */
[----:B------:R-:W-:Y:S01]  /*2bf50*/  LOP3.LUT R78, R81, R241, R52, 0x96, !PT ;  /* 0x000000f1514e7212 */ /* 0x000fe200078e9634 */
[----:B------:R-:W-:Y:S01]  /*2bf60*/  IMAD.WIDE.U32 R52, R3, -0x2daee0ad, RZ ;  /* 0xd2511f5303347825 */ /* 0x000fe200078e00ff */
[----:B------:R-:W-:Y:S02]  /*2bf70*/  LOP3.LUT R3, R57, R237, R74, 0x96, !PT ;  /* 0x000000ed39037212 */ /* 0x000fe400078e964a */
[----:B------:R-:W-:Y:S01]  /*2bf80*/  SHF.R.U32.HI R65, RZ, 0x18, R56 ;  /* 0x00000018ff417819 */ /* 0x000fe20000011638 */
[----:B------:R-:W-:Y:S03]  /*2bf90*/  IMAD.WIDE.U32 R78, R78, -0x326172a9, RZ ;  /* 0xcd9e8d574e4e7825 */ /* 0x000fe600078e00ff */
[----:B------:R-:W-:Y:S02]  /*2bfa0*/  LOP3.LUT R68, R53, R234, R180, 0x96, !PT ;  /* 0x000000ea35447212 */ /* 0x000fe400078e96b4 */
[----:B------:R-:W-:Y:S01]  /*2bfb0*/  LOP3.LUT R86, R67, R241, R52, 0x96, !PT ;  /* 0x000000f143567212 */ /* 0x000fe200078e9634 */
[----:B------:R-:W-:Y:S01]  /*2bfc0*/  IMAD.WIDE.U32 R52, R62, -0x2daee0ad, RZ ;  /* 0xd2511f533e347825 */ /* 0x000fe200078e00ff */
[----:B------:R-:W-:Y:S02]  /*2bfd0*/  PRMT R67, R55, 0x5410, R54 ;  /* 0x0000541037437816 */ /* 0x000fe40000000036 */
[----:B------:R-:W-:Y:S01]  /*2bfe0*/  SHF.R.U32.HI R62, RZ, 0x10, R56 ;  /* 0x00000010ff3e7819 */ /* 0x000fe20000011638 */
[----:B------:R-:W-:Y:S01]  /*2bff0*/  IMAD.WIDE.U32 R86, R86, -0x326172a9, RZ ;  /* 0xcd9e8d5756567825 */ /* 0x000fe200078e00ff */
[----:B------:R-:W-:Y:S01]  /*2c000*/  LOP3.LUT R0, R53, R237, R84, 0x96, !PT ;  /* 0x000000ed35007212 */ /* 0x000fe200078e9654 */
[--C-:B------:R-:W-:Y:S01]  /*2c010*/  HSET2.LE.AND R46, R67, R141.reuse, PT ;  /* 0x0000008d432e7233 */ /* 0x100fe20003803000 */
[C---:B------:R-:W-:Y:S02]  /*2c020*/  LOP3.LUT R53, R52.reuse, 0xffff, RZ, 0xc0, !PT ;  /* 0x0000ffff34357812 */ /* 0x040fe400078ec0ff */
[--C-:B------:R-:W-:Y:S02]  /*2c030*/  SHF.R.U32.HI R57, RZ, 0x10, R52.reuse ;  /* 0x00000010ff397819 */ /* 0x100fe40000011634 */
[----:B------:R-:W-:Y:S02]  /*2c040*/  LOP3.LUT R64, R52, 0xff, RZ, 0xc0, !PT ;  /* 0x000000ff34407812 */ /* 0x000fe400078ec0ff */
[----:B------:R-:W-:Y:S02]  /*2c050*/  SHF.R.U32.HI R63, RZ, 0x18, R52 ;  /* 0x00000018ff3f7819 */ /* 0x000fe40000011634 */
[----:B------:R-:W-:Y:S02]  /*2c060*/  SHF.R.U32.HI R58, RZ, 0x8, R53 ;  /* 0x00000008ff3a7819 */ /* 0x000fe40000011635 */
[C---:B------:R-:W-:Y:S01]  /*2c070*/  LOP3.LUT R48, R3.reuse, 0xffff, RZ, 0xc0, !PT ;  /* 0x0000ffff03307812 */ /* 0x040fe200078ec0ff */
[----:B------:R-:W2:Y:S01]  /*2c080*/  LDSM.16.MT88.4 R52, [R205+0x4c00] ;  /* 0x004c0000cd34783b */ /* 0x000ea20000004200 */
[--C-:B------:R-:W-:Y:S02]  /*2c090*/  SHF.R.U32.HI R56, RZ, 0x10, R3.reuse ;  /* 0x00000010ff387819 */ /* 0x100fe40000011603 */
[----:B------:R-:W-:Y:S02]  /*2c0a0*/  LOP3.LUT R62, R62, 0xff, RZ, 0xc0, !PT ;  /* 0x000000ff3e3e7812 */ /* 0x000fe400078ec0ff */
[----:B------:R-:W-:Y:S02]  /*2c0b0*/  LOP3.LUT R59, R3, 0xff, RZ, 0xc0, !PT ;  /* 0x000000ff033b7812 */ /* 0x000fe400078ec0ff */
[----:B------:R-:W-:Y:S02]  /*2c0c0*/  SHF.R.U32.HI R49, RZ, 0x18, R3 ;  /* 0x00000018ff317819 */ /* 0x000fe40000011603 */
[----:B------:R-:W-:Y:S02]  /*2c0d0*/  SHF.R.U32.HI R48, RZ, 0x8, R48 ;  /* 0x00000008ff307819 */ /* 0x000fe40000011630 */
[----:B------:R-:W-:Y:S02]  /*2c0e0*/  LOP3.LUT R3, R56, 0xff, RZ, 0xc0, !PT ;  /* 0x000000ff38037812 */ /* 0x000fe400078ec0ff */
[----:B------:R-:W-:Y:S02]  /*2c0f0*/  SHF.R.U32.HI R44, RZ, 0x10, R0 ;  /* 0x00000010ff2c7819 */ /* 0x000fe40000011600 */
[----:B------:R-:W-:Y:S02]  /*2c100*/  PRMT R62, R62, 0x5410, R65 ;  /* 0x000054103e3e7816 */ /* 0x000fe40000000041 */
[----:B------:R-:W-:Y:S02]  /*2c110*/  PRMT R59, R59, 0x5410, R48 ;  /* 0x000054103b3b7816 */ /* 0x000fe40000000030 */
[----:B------:R-:W-:Y:S01]  /*2c120*/  PRMT R49, R3, 0x5410, R49 ;  /* 0x0000541003317816 */ /* 0x000fe20000000031 */
[--C-:B------:R-:W-:Y:S01]  /*2c130*/  HSET2.LE.AND R47, R62, R141.reuse, PT ;  /* 0x0000008d3e2f7233 */ /* 0x100fe20003803000 */
[C---:B------:R-:W-:Y:S02]  /*2c140*/  LOP3.LUT R3, R0.reuse, 0xffff, RZ, 0xc0, !PT ;  /* 0x0000ffff00037812 */ /* 0x040fe400078ec0ff */
[----:B------:R-:W-:Y:S02]  /*2c150*/  LOP3.LUT R48, R0, 0xff, RZ, 0xc0, !PT ;  /* 0x000000ff00307812 */ /* 0x000fe400078ec0ff */
[----:B------:R-:W-:Y:S02]  /*2c160*/  SHF.R.U32.HI R45, RZ, 0x18, R0 ;  /* 0x00000018ff2d7819 */ /* 0x000fe40000011600 */
[----:B------:R-:W-:Y:S01]  /*2c170*/  LOP3.LUT R0, R44, 0xff, RZ, 0xc0, !PT ;  /* 0x000000ff2c007812 */ /* 0x000fe200078ec0ff */
[--C-:B------:R-:W-:Y:S01]  /*2c180*/  HSET2.LE.AND R44, R59, R141.reuse, PT ;  /* 0x0000008d3b2c7233 */ /* 0x100fe20003803000 */
[----:B------:R-:W-:Y:S02]  /*2c190*/  LOP3.LUT R57, R57, 0xff, RZ, 0xc0, !PT ;  /* 0x000000ff39397812 */ /* 0x000fe400078ec0ff */
[----:B------:R-:W-:Y:S02]  /*2c1a0*/  SHF.R.U32.HI R3, RZ, 0x8, R3 ;  /* 0x00000008ff037819 */ /* 0x000fe40000011603 */
[----:B------:R-:W-:Y:S01]  /*2c1b0*/  PRMT R0, R0, 0x5410, R45 ;  /* 0x0000541000007816 */ /* 0x000fe2000000002d */
[--C-:B------:R-:W-:Y:S01]  /*2c1c0*/  HSET2.LE.AND R45, R49, R141.reuse, PT ;  /* 0x0000008d312d7233 */ /* 0x100fe20003803000 */
[----:B------:R-:W-:Y:S02]  /*2c1d0*/  PRMT R58, R64, 0x5410, R58 ;  /* 0x00005410403a7816 */ /* 0x000fe4000000003a */
[----:B------:R-:W-:Y:S01]  /*2c1e0*/  PRMT R57, R57, 0x5410, R63 ;  /* 0x0000541039397816 */ /* 0x000fe2000000003f */
[--C-:B------:R-:W-:Y:S01]  /*2c1f0*/  HSET2.LE.AND R41, R0, R141.reuse, PT ;  /* 0x0000008d00297233 */ /* 0x100fe20003803000 */
[----:B------:R-:W-:Y:S01]  /*2c200*/  PRMT R3, R48, 0x5410, R3 ;  /* 0x0000541030037816 */ /* 0x000fe20000000003 */
[--C-:B------:R-:W-:Y:S01]  /*2c210*/  HSET2.LE.AND R42, R58, R141.reuse, PT ;  /* 0x0000008d3a2a7233 */ /* 0x100fe20003803000 */
[----:B------:R-:W-:Y:S01]  /*2c220*/  LOP3.LUT R46, R106, R46, RZ, 0xc0, !PT ;  /* 0x0000002e6a2e7212 */ /* 0x000fe200078ec0ff */
[----:B------:R-:W3:Y:S01]  /*2c230*/  LDSM.16.MT88.4 R48, [R206+0x4c00] ;  /* 0x004c0000ce30783b */ /* 0x000ee20000004200 */
[----:B------:R-:W-:Y:S01]  /*2c240*/  LOP3.LUT R47, R105, R47, RZ, 0xc0, !PT ;  /* 0x0000002f692f7212 */ /* 0x000fe200078ec0ff */
[----:B------:R-:W-:Y:S01]  /*2c250*/  IMAD.WIDE.U32 R58, R68, -0x326172a9, RZ ;  /* 0xcd9e8d57443a7825 */ /* 0x000fe200078e00ff */
[----:B------:R-:W-:Y:S01]  /*2c260*/  LOP3.LUT R44, R108, R44, RZ, 0xc0, !PT ;  /* 0x0000002c6c2c7212 */ /* 0x000fe200078ec0ff */
[--C-:B------:R-:W-:Y:S01]  /*2c270*/  HSET2.LE.AND R40, R3, R141.reuse, PT ;  /* 0x0000008d03287233 */ /* 0x100fe20003803000 */
[----:B------:R-:W-:Y:S01]  /*2c280*/  LOP3.LUT R45, R112, R45, RZ, 0xc0, !PT ;  /* 0x0000002d702d7212 */ /* 0x000fe200078ec0ff */
[--C-:B------:R-:W-:Y:S01]  /*2c290*/  HSET2.LE.AND R43, R57, R141.reuse, PT ;  /* 0x0000008d392b7233 */ /* 0x100fe20003803000 */
[----:B------:R-:W-:Y:S01]  /*2c2a0*/  LOP3.LUT R41, R110, R41, RZ, 0xc0, !PT ;  /* 0x000000296e297212 */ /* 0x000fe200078ec0ff */
[----:B------:R-:W-:Y:S01]  /*2c2b0*/  IMAD.WIDE.U32 R56, R72, -0x326172a9, RZ ;  /* 0xcd9e8d5748387825 */ /* 0x000fe200078e00ff */
[----:B------:R-:W-:Y:S02]  /*2c2c0*/  LOP3.LUT R40, R111, R40, RZ, 0xc0, !PT ;  /* 0x000000286f287212 */ /* 0x000fe400078ec0ff */
[----:B------:R-:W-:Y:S01]  /*2c2d0*/  LOP3.LUT R42, R107, R42, RZ, 0xc0, !PT ;  /* 0x0000002a6b2a7212 */ /* 0x000fe200078ec0ff */
[-C--:B--2---:R-:W-:Y:S05]  /*2c2e0*/  HMMA.16816.F32.BF16 R4, R44, R52.reuse, R4 ;  /* 0x000000342c04723c */ /* 0x084fea0000041804 */
[----:B------:R-:W-:Y:S02]  /*2c2f0*/  LOP3.LUT R43, R109, R43, RZ, 0xc0, !PT ;  /* 0x0000002b6d2b7212 */ /* 0x000fe400078ec0ff */
[-C--:B------:R-:W-:Y:S02]  /*2c300*/  LOP3.LUT R3, R57, R231.reuse, R178, 0x96, !PT ;  /* 0x000000e739037212 */ /* 0x080fe400078e96b2 */
[-C--:B------:R-:W-:Y:S03]  /*2c310*/  LOP3.LUT R56, R79, R240.reuse, R56, 0x96, !PT ;  /* 0x000000f04f387212 */ /* 0x080fe600078e9638 */
[----:B------:R-:W-:Y:S01]  /*2c320*/  LOP3.LUT R59, R59, R231, R176, 0x96, !PT ;  /* 0x000000e73b3b7212 */ /* 0x000fe200078e96b0 */
[C---:B------:R-:W-:Y:S04]  /*2c330*/  HMMA.16816.F32.BF16 R8, R40.reuse, R52, R8 ;  /* 0x000000342808723c */ /* 0x040fe80000041808 */
[----:B------:R-:W-:Y:S01]  /*2c340*/  LOP3.LUT R0, R87, R240, R58, 0x96, !PT ;  /* 0x000000f057007212 */ /* 0x000fe200078e963a */
[----:B------:R-:W-:Y:S03]  /*2c350*/  IMAD.WIDE.U32 R58, R59, -0x2daee0ad, RZ ;  /* 0xd2511f533b3a7825 */ /* 0x000fe600078e00ff */
[-C--:B------:R-:W-:Y:S04]  /*2c360*/  HMMA.16816.F32.BF16 R12, R40, R54.reuse, R12 ;  /* 0x00000036280c723c */ /* 0x080fe8000004180c */
[-C--:B------:R-:W-:Y:S01]  /*2c370*/  LOP3.LUT R66, R59, R239.reuse, R66, 0x96, !PT ;  /* 0x000000ef3b427212 */ /* 0x080fe200078e9642 */
[----:B------:R-:W-:Y:S03]  /*2c380*/  IMAD.WIDE.U32 R52, R3, -0x2daee0ad, RZ ;  /* 0xd2511f5303347825 */ /* 0x000fe600078e00ff */
[C---:B------:R-:W-:Y:S04]  /*2c390*/  HMMA.16816.F32.BF16 R16, R44.reuse, R54, R16 ;  /* 0x000000362c10723c */ /* 0x040fe80000041810 */
[----:B------:R-:W-:Y:S01]  /*2c3a0*/  LOP3.LUT R64, R53, R239, R80, 0x96, !PT ;  /* 0x000000ef35407212 */ /* 0x000fe200078e9650 */
[----:B------:R-:W-:Y:S03]  /*2c3b0*/  IMAD.WIDE.U32 R66, R66, -0x326172a9, RZ ;  /* 0xcd9e8d5742427825 */ /* 0x000fe600078e00ff */
[-C--:B---3--:R-:W-:Y:S04]  /*2c3c0*/  HMMA.16816.F32.BF16 R20, R44, R48.reuse, R20 ;  /* 0x000000302c14723c */ /* 0x088fe80000041814 */
[----:B------:R-:W-:Y:S04]  /*2c3d0*/  IMAD.WIDE.U32 R64, R64, -0x326172a9, RZ ;  /* 0xcd9e8d5740407825 */ /* 0x000fe800078e00ff */
[----:B------:R-:W-:Y:S01]  /*2c3e0*/  IMAD.WIDE.U32 R82, R0, -0x2daee0ad, RZ ;  /* 0xd2511f5300527825 */ /* 0x000fe200078e00ff */
[C---:B------:R-:W-:Y:S04]  /*2c3f0*/  HMMA.16816.F32.BF16 R24, R40.reuse, R48, R24 ;  /* 0x000000302818723c */ /* 0x040fe80000041818 */
[----:B------:R-:W-:Y:S04]  /*2c400*/  IMAD.WIDE.U32 R74, R56, -0x2daee0ad, RZ ;  /* 0xd2511f53384a7825 */ /* 0x000fe800078e00ff */
[-C--:B------:R-:W-:Y:S04]  /*2c410*/  HMMA.16816.F32.BF16 R28, R40, R50.reuse, R28 ;  /* 0x00000032281c723c */ /* 0x080fe8000004181c */
[-C--:B------:R-:W-:Y:S02]  /*2c420*/  LOP3.LUT R56, R75, R236.reuse, R52, 0x96, !PT ;  /* 0x000000ec4b387212 */ /* 0x080fe400078e9634 */
[----:B------:R-:W-:Y:S02]  /*2c430*/  LOP3.LUT R52, R83, R236, R58, 0x96, !PT ;  /* 0x000000ec53347212 */ /* 0x000fe400078e963a */
[----:B------:R-:W-:Y:S01]  /*2c440*/  HMMA.16816.F32.BF16 R32, R44, R50, R32 ;  /* 0x000000322c20723c */ /* 0x000fe20000041820 */
[----:B------:R-:W-:Y:S03]  /*2c450*/  LDSM.16.MT88.4 R44, [R206+0x5000] ;  /* 0x00500000ce2c783b */ /* 0x000fe60000004200 */
[----:B------:R-:W-:Y:S03]  /*2c460*/  IMAD.WIDE.U32 R52, R52, -0x326172a9, RZ ;  /* 0xcd9e8d5734347825 */ /* 0x000fe600078e00ff */
[----:B------:R-:W-:Y:S01]  /*2c470*/  LOP3.LUT R50, R65, R238, R78, 0x96, !PT ;  /* 0x000000ee41327212 */ /* 0x000fe200078e964e */
[----:B------:R-:W-:Y:S01]  /*2c480*/  IMAD.WIDE.U32 R56, R56, -0x326172a9, RZ ;  /* 0xcd9e8d5738387825 */ /* 0x000fe200078e00ff */
[C---:B------:R-:W-:Y:S03]  /*2c490*/  LOP3.LUT R55, R52.reuse, 0xffff, RZ, 0xc0, !PT ;  /* 0x0000ffff34377812 */ /* 0x040fe600078ec0ff */
[----:B------:R-:W-:Y:S01]  /*2c4a0*/  LOP3.LUT R62, R52, 0xff, RZ, 0xc0, !PT ;  /* 0x000000ff343e7812 */ /* 0x000fe200078ec0ff */
[----:B------:R-:W-:Y:S01]  /*2c4b0*/  IMAD.WIDE.U32 R50, R50, -0x2daee0ad, RZ ;  /* 0xd2511f5332327825 */ /* 0x000fe200078e00ff */
[--C-:B------:R-:W-:Y:S02]  /*2c4c0*/  SHF.R.U32.HI R3, RZ, 0x10, R56.reuse ;  /* 0x00000010ff037819 */ /* 0x100fe40000011638 */
[C---:B------:R-:W-:Y:S02]  /*2c4d0*/  LOP3.LUT R0, R56.reuse, 0xffff, RZ, 0xc0, !PT ;  /* 0x0000ffff38007812 */ /* 0x040fe400078ec0ff */
[----:B------:R-:W-:Y:S02]  /*2c4e0*/  SHF.R.U32.HI R58, RZ, 0x18, R56 ;  /* 0x00000018ff3a7819 */ /* 0x000fe40000011638 */
[----:B------:R-:W-:Y:S02]  /*2c4f0*/  LOP3.LUT R54, R3, 0xff, RZ, 0xc0, !PT ;  /* 0x000000ff03367812 */ /* 0x000fe400078ec0ff */
[----:B------:R-:W-:Y:S02]  /*2c500*/  LOP3.LUT R59, R56, 0xff, RZ, 0xc0, !PT ;  /* 0x000000ff383b7812 */ /* 0x000fe400078ec0ff */
[-C--:B------:R-:W-:Y:S02]  /*2c510*/  LOP3.LUT R56, R57, R242.reuse, R64, 0x96, !PT ;  /* 0x000000f239387212 */ /* 0x080fe400078e9640 */
[----:B------:R-:W-:Y:S02]  /*2c520*/  SHF.R.U32.HI R63, RZ, 0x10, R52 ;  /* 0x00000010ff3f7819 */ /* 0x000fe40000011634 */
[----:B------:R-:W-:Y:S02]  /*2c530*/  SHF.R.U32.HI R57, RZ, 0x8, R0 ;  /* 0x00000008ff397819 */ /* 0x000fe40000011600 */
[----:B------:R-:W-:Y:S02]  /*2c540*/  LOP3.LUT R0, R53, R242, R66, 0x96, !PT ;  /* 0x000000f235007212 */ /* 0x000fe400078e9642 */
[----:B------:R-:W-:Y:S02]  /*2c550*/  SHF.R.U32.HI R3, RZ, 0x8, R55 ;  /* 0x00000008ff037819 */ /* 0x000fe40000011637 */
[----:B------:R-:W-:Y:S02]  /*2c560*/  SHF.R.U32.HI R66, RZ, 0x18, R52 ;  /* 0x00000018ff427819 */ /* 0x000fe40000011634 */
[----:B------:R-:W-:Y:S02]  /*2c570*/  PRMT R68, R54, 0x5410, R58 ;  /* 0x0000541036447816 */ /* 0x000fe4000000003a */
[----:B------:R-:W-:Y:S01]  /*2c580*/  LOP3.LUT R48, R56, 0xffff, RZ, 0xc0, !PT ;  /* 0x0000ffff38307812 */ /* 0x000fe200078ec0ff */
[----:B------:R-:W2:Y:S01]  /*2c590*/  LDSM.16.MT88.4 R52, [R205+0x5000] ;  /* 0x00500000cd34783b */ /* 0x000ea20000004200 */
[--C-:B------:R-:W-:Y:S01]  /*2c5a0*/  SHF.R.U32.HI R49, RZ, 0x10, R56.reuse ;  /* 0x00000010ff317819 */ /* 0x100fe20000011638 */
[--C-:B------:R-:W-:Y:S01]  /*2c5b0*/  HSET2.LE.AND R43, R68, R141.reuse, PT ;  /* 0x0000008d442b7233 */ /* 0x100fe20003803000 */
[----:B------:R-:W-:Y:S02]  /*2c5c0*/  PRMT R72, R62, 0x5410, R3 ;  /* 0x000054103e487816 */ /* 0x000fe40000000003 */
[----:B------:R-:W-:Y:S02]  /*2c5d0*/  LOP3.LUT R58, R63, 0xff, RZ, 0xc0, !PT ;  /* 0x000000ff3f3a7812 */ /* 0x000fe400078ec0ff */
[----:B------:R-:W-:Y:S02]  /*2c5e0*/  LOP3.LUT R63, R56, 0xff, RZ, 0xc0, !PT ;  /* 0x000000ff383f7812 */ /* 0x000fe400078ec0ff */
[----:B------:R-:W-:Y:S02]  /*2c5f0*/  SHF.R.U32.HI R62, RZ, 0x18, R56 ;  /* 0x00000018ff3e7819 */ /* 0x000fe40000011638 */
[----:B------:R-:W-:Y:S02]  /*2c600*/  SHF.R.U32.HI R56, RZ, 0x8, R48 ;  /* 0x00000008ff387819 */ /* 0x000fe40000011630 */
[----:B------:R-:W-:Y:S02]  /*2c610*/  LOP3.LUT R48, R49, 0xff, RZ, 0xc0, !PT ;  /* 0x000000ff31307812 */ /* 0x000fe400078ec0ff */
[----:B------:R-:W-:Y:S02]  /*2c620*/  PRMT R75, R59, 0x5410, R57 ;  /* 0x000054103b4b7816 */ /* 0x000fe40000000039 */
[----:B------:R-:W-:Y:S02]  /*2c630*/  PRMT R48, R48, 0x5410, R62 ;  /* 0x0000541030307816 */ /* 0x000fe4000000003e */
[C---:B------:R-:W-:Y:S01]  /*2c640*/  LOP3.LUT R3, R0.reuse, 0xffff, RZ, 0xc0, !PT ;  /* 0x0000ffff00037812 */ /* 0x040fe200078ec0ff */
[--C-:B------:R-:W-:Y:S01]  /*2c650*/  HSET2.LE.AND R42, R75, R141.reuse, PT ;  /* 0x0000008d4b2a7233 */ /* 0x100fe20003803000 */
[----:B------:R-:W-:Y:S01]  /*2c660*/  SHF.R.U32.HI R57, RZ, 0x10, R0 ;  /* 0x00000010ff397819 */ /* 0x000fe20000011600 */
[--C-:B------:R-:W-:Y:S01]  /*2c670*/  HSET2.LE.AND R41, R48, R141.reuse, PT ;  /* 0x0000008d30297233 */ /* 0x100fe20003803000 */
[----:B------:R-:W-:Y:S01]  /*2c680*/  PRMT R56, R63, 0x5410, R56 ;  /* 0x000054103f387816 */ /* 0x000fe20000000038 */
[----:B------:R-:W-:Y:S01]  /*2c690*/  IMAD.WIDE.U32 R48, R77, -0x326172a9, RZ ;  /* 0xcd9e8d574d307825 */ /* 0x000fe200078e00ff */
[----:B------:R-:W-:Y:S02]  /*2c6a0*/  LOP3.LUT R64, R0, 0xff, RZ, 0xc0, !PT ;  /* 0x000000ff00407812 */ /* 0x000fe400078ec0ff */
[----:B------:R-:W-:Y:S01]  /*2c6b0*/  SHF.R.U32.HI R59, RZ, 0x18, R0 ;  /* 0x00000018ff3b7819 */ /* 0x000fe20000011600 */
[--C-:B------:R-:W-:Y:S01]  /*2c6c0*/  HSET2.LE.AND R40, R56, R141.reuse, PT ;  /* 0x0000008d38287233 */ /* 0x100fe20003803000 */
[----:B------:R-:W-:Y:S02]  /*2c6d0*/  SHF.R.U32.HI R3, RZ, 0x8, R3 ;  /* 0x00000008ff037819 */ /* 0x000fe40000011603 */
[----:B------:R-:W-:Y:S02]  /*2c6e0*/  LOP3.LUT R0, R57, 0xff, RZ, 0xc0, !PT ;  /* 0x000000ff39007812 */ /* 0x000fe400078ec0ff */
[----:B------:R-:W-:Y:S01]  /*2c6f0*/  PRMT R66, R58, 0x5410, R66 ;  /* 0x000054103a427816 */ /* 0x000fe20000000042 */
[--C-:B------:R-:W-:Y:S01]  /*2c700*/  HSET2.LE.AND R58, R72, R141.reuse, PT ;  /* 0x0000008d483a7233 */ /* 0x100fe20003803000 */
[----:B------:R-:W-:Y:S02]  /*2c710*/  PRMT R3, R64, 0x5410, R3 ;  /* 0x0000541040037816 */ /* 0x000fe40000000003 */
[----:B------:R-:W-:Y:S01]  /*2c720*/  PRMT R0, R0, 0x5410, R59 ;  /* 0x0000541000007816 */ /* 0x000fe2000000003b */
[--C-:B------:R-:W-:Y:S01]  /*2c730*/  HSET2.LE.AND R59, R66, R141.reuse, PT ;  /* 0x0000008d423b7233 */ /* 0x100fe20003803000 */
[----:B------:R-:W-:Y:S01]  /*2c740*/  LOP3.LUT R62, R49, R232, R210, 0x96, !PT ;  /* 0x000000e8313e7212 */ /* 0x000fe200078e96d2 */
[--C-:B------:R-:W-:Y:S01]  /*2c750*/  HSET2.LE.AND R56, R3, R141.reuse, PT ;  /* 0x0000008d03387233 */ /* 0x100fe20003803000 */
[----:B------:R-:W-:Y:S01]  /*2c760*/  LOP3.LUT R42, R114, R42, RZ, 0xc0, !PT ;  /* 0x0000002a722a7212 */ /* 0x000fe200078ec0ff */
[----:B------:R1:W5:Y:S01]  /*2c770*/  LDL.LU.64 R210, [R1+0x320] ;  /* 0x0003200001d27983 */ /* 0x0003620000300a00 */
[----:B------:R-:W-:Y:S01]  /*2c780*/  LOP3.LUT R43, R113, R43, RZ, 0xc0, !PT ;  /* 0x0000002b712b7212 */ /* 0x000fe200078ec0ff */
[--C-:B------:R-:W-:Y:S01]  /*2c790*/  HSET2.LE.AND R57, R0, R141.reuse, PT ;  /* 0x0000008d00397233 */ /* 0x100fe20003803000 */
[----:B------:R-:W-:Y:S01]  /*2c7a0*/  LOP3.LUT R40, R117, R40, RZ, 0xc0, !PT ;  /* 0x0000002875287212 */ /* 0x000fe200078ec0ff */
[----:B------:R-:W-:Y:S01]  /*2c7b0*/  IMAD.WIDE.U32 R62, R62, -0x2daee0ad, RZ ;  /* 0xd2511f533e3e7825 */ /* 0x000fe200078e00ff */
[----:B------:R-:W-:Y:S02]  /*2c7c0*/  LOP3.LUT R41, R116, R41, RZ, 0xc0, !PT ;  /* 0x0000002974297212 */ /* 0x000fe400078ec0ff */
[----:B------:R-:W-:Y:S02]  /*2c7d0*/  LOP3.LUT R49, R49, R232, R208, 0x96, !PT ;  /* 0x000000e831317212 */ /* 0x000fe400078e96d0 */
[----:B------:R-:W-:Y:S01]  /*2c7e0*/  LOP3.LUT R58, R115, R58, RZ, 0xc0, !PT ;  /* 0x0000003a733a7212 */ /* 0x000fe200078ec0ff */
[----:B------:R1:W5:Y:S01]  /*2c7f0*/  LDL.LU.64 R208, [R1+0x318] ;  /* 0x0003180001d07983 */ /* 0x0003620000300a00 */
[----:B------:R-:W-:Y:S01]  /*2c800*/  LOP3.LUT R59, R118, R59, RZ, 0xc0, !PT ;  /* 0x0000003b763b7212 */ /* 0x000fe200078ec0ff */
[-C--:B--2---:R-:W-:Y:S05]  /*2c810*/  HMMA.16816.F32.BF16 R4, R40, R52.reuse, R4 ;  /* 0x000000342804723c */ /* 0x084fea0000041804 */
[----:B------:R-:W-:Y:S02]  /*2c820*/  LOP3.LUT R56, R119, R56, RZ, 0xc0, !PT ;  /* 0x0000003877387212 */ /* 0x000fe400078ec0ff */
[----:B------:R-:W-:Y:S02]  /*2c830*/  LOP3.LUT R57, R120, R57, RZ, 0xc0, !PT ;  /* 0x0000003978397212 */ /* 0x000fe400078ec0ff */
[-CC-:B------:R-:W-:Y:S03]  /*2c840*/  LOP3.LUT R3, R177, R233.reuse, R48.reuse, 0x96, !PT ;  /* 0x000000e9b1037212 */ /* 0x180fe600078e9630 */
[----:B------:R-:W-:Y:S01]  /*2c850*/  LOP3.LUT R0, R179, R233, R48, 0x96, !PT ;  /* 0x000000e9b3007212 */ /* 0x000fe200078e9630 */
[----:B------:R-:W-:Y:S01]  /*2c860*/  IMAD.WIDE.U32 R48, R49, -0x2daee0ad, RZ ;  /* 0xd2511f5331307825 */ /* 0x000fe200078e00ff */
[----:B------:R-:W-:Y:S01]  /*2c870*/  LOP3.LUT R66, R67, R238, R86, 0x96, !PT ;  /* 0x000000ee43427212 */ /* 0x000fe200078e9656 */
[C---:B------:R-:W-:Y:S04]  /*2c880*/  HMMA.16816.F32.BF16 R8, R56.reuse, R52, R8 ;  /* 0x000000343808723c */ /* 0x040fe80000041808 */
[-C--:B------:R-:W-:Y:S01]  /*2c890*/  LOP3.LUT R67, R49, R234.reuse, R180, 0x96, !PT ;  /* 0x000000ea31437212 */ /* 0x080fe200078e96b4 */
[----:B------:R-:W-:Y:S01]  /*2c8a0*/  IMAD.WIDE.U32 R80, R3, -0x2daee0ad, RZ ;  /* 0xd2511f5303507825 */ /* 0x000fe200078e00ff */
[----:B------:R-:W-:Y:S02]  /*2c8b0*/  LOP3.LUT R3, R51, R237, R74, 0x96, !PT ;  /* 0x000000ed33037212 */ /* 0x000fe400078e964a */
[----:B------:R-:W-:Y:S01]  /*2c8c0*/  LOP3.LUT R51, R50, 0xffff, RZ, 0xc0, !PT ;  /* 0x0000ffff32337812 */ /* 0x000fe200078ec0ff */
[-C--:B------:R-:W-:Y:S03]  /*2c8d0*/  HMMA.16816.F32.BF16 R12, R56, R54.reuse, R12 ;  /* 0x00000036380c723c */ /* 0x080fe6000004180c */
[--C-:B------:R-:W-:Y:S01]  /*2c8e0*/  SHF.R.U32.HI R52, RZ, 0x10, R50.reuse ;  /* 0x00000010ff347819 */ /* 0x100fe20000011632 */
[----:B------:R-:W-:Y:S01]  /*2c8f0*/  IMAD.WIDE.U32 R84, R0, -0x2daee0ad, RZ ;  /* 0xd2511f5300547825 */ /* 0x000fe200078e00ff */
[----:B------:R-:W-:Y:S02]  /*2c900*/  LOP3.LUT R53, R50, 0xff, RZ, 0xc0, !PT ;  /* 0x000000ff32357812 */ /* 0x000fe400078ec0ff */
[----:B------:R-:W-:Y:S01]  /*2c910*/  SHF.R.U32.HI R50, RZ, 0x18, R50 ;  /* 0x00000018ff327819 */ /* 0x000fe20000011632 */
[C---:B------:R-:W-:Y:S04]  /*2c920*/  HMMA.16816.F32.BF16 R16, R40.reuse, R54, R16 ;  /* 0x000000362810723c */ /* 0x040fe80000041810 */
[----:B------:R-:W-:Y:S02]  /*2c930*/  SHF.R.U32.HI R51, RZ, 0x8, R51 ;  /* 0x00000008ff337819 */ /* 0x000fe40000011633 */
[----:B------:R-:W-:Y:S02]  /*2c940*/  LOP3.LUT R52, R52, 0xff, RZ, 0xc0, !PT ;  /* 0x000000ff34347812 */ /* 0x000fe400078ec0ff */
[----:B------:R-:W-:Y:S01]  /*2c950*/  LOP3.LUT R83, R81, R241, R48, 0x96, !PT ;  /* 0x000000f151537212 */ /* 0x000fe200078e9630 */
[----:B------:R-:W-:Y:S01]  /*2c960*/  IMAD.WIDE.U32 R48, R66, -0x2daee0ad, RZ ;  /* 0xd2511f5342307825 */ /* 0x000fe200078e00ff */
[-C--:B------:R-:W-:Y:S03]  /*2c970*/  HMMA.16816.F32.BF16 R20, R40, R44.reuse, R20 ;  /* 0x0000002c2814723c */ /* 0x080fe60000041814 */
[----:B------:R-:W-:Y:S02]  /*2c980*/  PRMT R66, R53, 0x5410, R51 ;  /* 0x0000541035427816 */ /* 0x000fe40000000033 */
[----:B------:R-:W-:Y:S02]  /*2c990*/  PRMT R65, R52, 0x5410, R50 ;  /* 0x0000541034417816 */ /* 0x000fe40000000032 */
[----:B------:R-:W-:Y:S01]  /*2c9a0*/  LOP3.LUT R0, R49, R237, R82, 0x96, !PT ;  /* 0x000000ed31007212 */ /* 0x000fe200078e9652 */
[----:B------:R-:W2:Y:S01]  /*2c9b0*/  LDSM.16.MT88.4 R52, [R205+0x5400] ;  /* 0x00540000cd34783b */ /* 0x000ea20000004200 */
[C---:B------:R-:W-:Y:S01]  /*2c9c0*/  LOP3.LUT R49, R48.reuse, 0xffff, RZ, 0xc0, !PT ;  /* 0x0000ffff30317812 */ /* 0x040fe200078ec0ff */
[C---:B------:R-:W-:Y:S04]  /*2c9d0*/  HMMA.16816.F32.BF16 R24, R56.reuse, R44, R24 ;  /* 0x0000002c3818723c */ /* 0x040fe80000041818 */
[----:B------:R-:W-:Y:S01]  /*2c9e0*/  LOP3.LUT R68, R63, R234, R182, 0x96, !PT ;  /* 0x000000ea3f447212 */ /* 0x000fe200078e96b6 */
[----:B------:R-:W-:Y:S01]  /*2c9f0*/  IMAD.WIDE.U32 R82, R83, -0x326172a9, RZ ;  /* 0xcd9e8d5753527825 */ /* 0x000fe200078e00ff */
[----:B------:R-:W-:Y:S02]  /*2ca00*/  LOP3.LUT R75, R85, R241, R62, 0x96, !PT ;  /* 0x000000f1554b7212 */ /* 0x000fe400078e963e */
[----:B------:R-:W-:Y:S01]  /*2ca10*/  LOP3.LUT R63, R48, 0xff, RZ, 0xc0, !PT ;  /* 0x000000ff303f7812 */ /* 0x000fe200078ec0ff */
[-C--:B------:R-:W-:Y:S03]  /*2ca20*/  HMMA.16816.F32.BF16 R28, R56, R46.reuse, R28 ;  /* 0x0000002e381c723c */ /* 0x080fe6000004181c */
[--C-:B------:R-:W-:Y:S01]  /*2ca30*/  SHF.R.U32.HI R62, RZ, 0x10, R48.reuse ;  /* 0x00000010ff3e7819 */ /* 0x100fe20000011630 */
[----:B------:R-:W-:Y:S01]  /*2ca40*/  IMAD.WIDE.U32 R74, R75, -0x326172a9, RZ ;  /* 0xcd9e8d574b4a7825 */ /* 0x000fe200078e00ff */
[----:B------:R-:W-:Y:S02]  /*2ca50*/  SHF.R.U32.HI R49, RZ, 0x8, R49 ;  /* 0x00000008ff317819 */ /* 0x000fe40000011631 */
[----:B------:R-:W-:Y:S01]  /*2ca60*/  LOP3.LUT R44, R3, 0xffff, RZ, 0xc0, !PT ;  /* 0x0000ffff032c7812 */ /* 0x000fe200078ec0ff */
[----:B------:R-:W-:Y:S04]  /*2ca70*/  HMMA.16816.F32.BF16 R32, R40, R46, R32 ;  /* 0x0000002e2820723c */ /* 0x000fe80000041820 */
[----:B------:R-:W-:Y:S01]  /*2ca80*/  SHF.R.U32.HI R45, RZ, 0x10, R3 ;  /* 0x00000010ff2d7819 */ /* 0x000fe20000011603 */
[----:B------:R-:W-:Y:S01]  /*2ca90*/  IMAD.WIDE.U32 R56, R68, -0x326172a9, RZ ;  /* 0xcd9e8d5744387825 */ /* 0x000fe200078e00ff */
[----:B------:R-:W-:Y:S02]  /*2caa0*/  SHF.R.U32.HI R64, RZ, 0x18, R48 ;  /* 0x00000018ff407819 */ /* 0x000fe40000011630 */
[----:B------:R-:W-:Y:S01]  /*2cab0*/  PRMT R63, R63, 0x5410, R49 ;  /* 0x000054103f3f7816 */ /* 0x000fe20000000031 */
[----:B------:R-:W-:Y:S03]  /*2cac0*/  IMAD.WIDE.U32 R58, R67, -0x326172a9, RZ ;  /* 0xcd9e8d57433a7825 */ /* 0x000fe600078e00ff */
[----:B------:R-:W-:Y:S01]  /*2cad0*/  LOP3.LUT R51, R62, 0xff, RZ, 0xc0, !PT ;  /* 0x000000ff3e337812 */ /* 0x000fe200078ec0ff */
        /* <DEDUP_REMOVED lines=9> */
[----:B------:R-:W-:Y:S01]  /*2cb70*/  PRMT R49, R45, 0x5410, R50 ;  /* 0x000054102d317816 */ /* 0x000fe20000000032 */
[--C-:B------:R-:W-:Y:S01]  /*2cb80*/  HSET2.LE.AND R50, R66, R141.reuse, PT ;  /* 0x0000008d42327233 */ /* 0x100fe20003803000 */
[----:B------:R-:W-:Y:S01]  /*2cb90*/  SHF.R.U32.HI R45, RZ, 0x10, R0 ;  /* 0x00000010ff2d7819 */ /* 0x000fe20000011600 */
[--C-:B------:R-:W-:Y:S01]  /*2cba0*/  HSET2.LE.AND R48, R48, R141.reuse, PT ;  /* 0x0000008d30307233 */ /* 0x100fe20003803000 */
[----:B------:R-:W-:Y:S01]  /*2cbb0*/  PRMT R44, R3, 0x5410, R44 ;  /* 0x00005410032c7816 */ /* 0x000fe2000000002c */
[--C-:B------:R-:W-:Y:S01]  /*2cbc0*/  HSET2.LE.AND R49, R49, R141.reuse, PT ;  /* 0x0000008d31317233 */ /* 0x100fe20003803000 */
[----:B------:R-:W-:Y:S02]  /*2cbd0*/  SHF.R.U32.HI R3, RZ, 0x18, R0 ;  /* 0x00000018ff037819 */ /* 0x000fe40000011600 */
[----:B------:R-:W-:Y:S01]  /*2cbe0*/  LOP3.LUT R0, R45, 0xff, RZ, 0xc0, !PT ;  /* 0x000000ff2d007812 */ /* 0x000fe200078ec0ff */
[--C-:B------:R-:W-:Y:S01]  /*2cbf0*/  HSET2.LE.AND R40, R44, R141.reuse, PT ;  /* 0x0000008d2c287233 */ /* 0x100fe20003803000 */
[----:B------:R-:W-:Y:S01]  /*2cc00*/  PRMT R64, R51, 0x5410, R64 ;  /* 0x0000541033407816 */ /* 0x000fe20000000040 */
[--C-:B------:R-:W-:Y:S01]  /*2cc10*/  HSET2.LE.AND R51, R65, R141.reuse, PT ;  /* 0x0000008d41337233 */ /* 0x100fe20003803000 */
[----:B------:R-:W-:Y:S01]  /*2cc20*/  PRMT R0, R0, 0x5410, R3 ;  /* 0x0000541000007816 */ /* 0x000fe20000000003 */
[----:B------:R-:W3:Y:S01]  /*2cc30*/  LDSM.16.MT88.4 R44, [R206+0x5400] ;  /* 0x00540000ce2c783b */ /* 0x000ee20000004200 */
        /* <DEDUP_REMOVED lines=9> */
[-C--:B--2---:R-:W-:Y:S05]  /*2ccd0*/  HMMA.16816.F32.BF16 R4, R48, R52.reuse, R4 ;  /* 0x000000343004723c */ /* 0x084fea0000041804 */
[----:B------:R-:W-:Y:S02]  /*2cce0*/  LOP3.LUT R43, R123, R43, RZ, 0xc0, !PT ;  /* 0x0000002b7b2b7212 */ /* 0x000fe400078ec0ff */
[-C--:B------:R-:W-:Y:S02]  /*2ccf0*/  LOP3.LUT R57, R57, R231.reuse, R178, 0x96, !PT ;  /* 0x000000e739397212 */ /* 0x080fe400078e96b2 */
[-C--:B------:R-:W-:Y:S03]  /*2cd00*/  LOP3.LUT R0, R75, R240.reuse, R56, 0x96, !PT ;  /* 0x000000f04b007212 */ /* 0x080fe600078e9638 */
[C---:B------:R-:W-:Y:S04]  /*2cd10*/  HMMA.16816.F32.BF16 R8, R40.reuse, R52, R8 ;  /* 0x000000342808723c */ /* 0x040fe80000041808 */
[----:B------:R-:W-:Y:S01]  /*2cd20*/  LOP3.LUT R58, R83, R240, R58, 0x96, !PT ;  /* 0x000000f0533a7212 */ /* 0x000fe200078e963a */
[----:B------:R-:W-:Y:S02]  /*2cd30*/  IMAD.WIDE.U32 R66, R0, -0x2daee0ad, RZ ;  /* 0xd2511f5300427825 */ /* 0x000fe400078e00ff */
[----:B------:R-:W-:Y:S01]  /*2cd40*/  LOP3.LUT R52, R59, R231, R176, 0x96, !PT ;  /* 0x000000e73b347212 */ /* 0x000fe200078e96b0 */
[-C--:B------:R-:W-:Y:S04]  /*2cd50*/  HMMA.16816.F32.BF16 R12, R40, R54.reuse, R12 ;  /* 0x00000036280c723c */ /* 0x080fe8000004180c */
[----:B------:R-:W-:Y:S04]  /*2cd60*/  IMAD.WIDE.U32 R56, R57, -0x2daee0ad, RZ ;  /* 0xd2511f5339387825 */ /* 0x000fe800078e00ff */
[----:B------:R-:W-:Y:S01]  /*2cd70*/  IMAD.WIDE.U32 R52, R52, -0x2daee0ad, RZ ;  /* 0xd2511f5334347825 */ /* 0x000fe200078e00ff */
[-C--:B------:R-:W-:Y:S01]  /*2cd80*/  LOP3.LUT R56, R67, R236.reuse, R56, 0x96, !PT ;  /* 0x000000ec43387212 */ /* 0x080fe200078e9638 */
[C---:B------:R-:W-:Y:S04]  /*2cd90*/  HMMA.16816.F32.BF16 R16, R48.reuse, R54, R16 ;  /* 0x000000363010723c */ /* 0x040fe80000041810 */
[-C--:B------:R-:W-:Y:S01]  /*2cda0*/  LOP3.LUT R3, R57, R239.reuse, R84, 0x96, !PT ;  /* 0x000000ef39037212 */ /* 0x080fe200078e9654 */
[----:B------:R-:W-:Y:S01]  /*2cdb0*/  IMAD.WIDE.U32 R78, R58, -0x2daee0ad, RZ ;  /* 0xd2511f533a4e7825 */ /* 0x000fe200078e00ff */
[----:B------:R-:W-:Y:S02]  /*2cdc0*/  LOP3.LUT R0, R53, R239, R80, 0x96, !PT ;  /* 0x000000ef35007212 */ /* 0x000fe400078e9650 */
[-C--:B---3--:R-:W-:Y:S04]  /*2cdd0*/  HMMA.16816.F32.BF16 R20, R48, R44.reuse, R20 ;  /* 0x0000002c3014723c */ /* 0x088fe80000041814 */
[----:B------:R-:W-:Y:S01]  /*2cde0*/  LOP3.LUT R52, R79, R236, R52, 0x96, !PT ;  /* 0x000000ec4f347212 */ /* 0x000fe200078e9634 */
[----:B------:R-:W-:Y:S03]  /*2cdf0*/  IMAD.WIDE.U32 R56, R56, -0x326172a9, RZ ;  /* 0xcd9e8d5738387825 */ /* 0x000fe600078e00ff */
[C---:B------:R-:W-:Y:S04]  /*2ce00*/  HMMA.16816.F32.BF16 R24, R40.reuse, R44, R24 ;  /* 0x0000002c2818723c */ /* 0x040fe80000041818 */
[--C-:B------:R-:W-:Y:S01]  /*2ce10*/  SHF.R.U32.HI R54, RZ, 0x10, R56.reuse ;  /* 0x00000010ff367819 */ /* 0x100fe20000011638 */
[----:B------:R-:W-:Y:S01]  /*2ce20*/  IMAD.WIDE.U32 R52, R52, -0x326172a9, RZ ;  /* 0xcd9e8d5734347825 */ /* 0x000fe200078e00ff */
[C---:B------:R-:W-:Y:S02]  /*2ce30*/  LOP3.LUT R58, R56.reuse, 0xff, RZ, 0xc0, !PT ;  /* 0x000000ff383a7812 */ /* 0x040fe400078ec0ff */
[----:B------:R-:W-:Y:S01]  /*2ce40*/  SHF.R.U32.HI R55, RZ, 0x18, R56 ;  /* 0x00000018ff377819 */ /* 0x000fe20000011638 */
[----:B------:R-:W-:Y:S01]  /*2ce50*/  IMAD.WIDE.U32 R62, R3, -0x326172a9, RZ ;  /* 0xcd9e8d57033e7825 */ /* 0x000fe200078e00ff */
[-C--:B------:R-:W-:Y:S03]  /*2ce60*/  HMMA.16816.F32.BF16 R28, R40, R46.reuse, R28 ;  /* 0x0000002e281c723c */ /* 0x080fe6000004181c */
[----:B------:R-:W-:Y:S01]  /*2ce70*/  LOP3.LUT R3, R56, 0xffff, RZ, 0xc0, !PT ;  /* 0x0000ffff38037812 */ /* 0x000fe200078ec0ff */
[----:B------:R-:W-:Y:S01]  /*2ce80*/  IMAD.WIDE.U32 R64, R0, -0x326172a9, RZ ;  /* 0xcd9e8d5700407825 */ /* 0x000fe200078e00ff */
[-C--:B------:R-:W-:Y:S02]  /*2ce90*/  LOP3.LUT R56, R57, R242.reuse, R62, 0x96, !PT ;  /* 0x000000f239387212 */ /* 0x080fe400078e963e */
[----:B------:R-:W-:Y:S01]  /*2cea0*/  LOP3.LUT R57, R52, 0xffff, RZ, 0xc0, !PT ;  /* 0x0000ffff34397812 */ /* 0x000fe200078ec0ff */
[----:B------:R-:W-:Y:S04]  /*2ceb0*/  HMMA.16816.F32.BF16 R32, R48, R46, R32 ;  /* 0x0000002e3020723c */ /* 0x000fe80000041820 */
[----:B------:R-:W-:Y:S02]  /*2cec0*/  LOP3.LUT R0, R53, R242, R64, 0x96, !PT ;  /* 0x000000f235007212 */ /* 0x000fe400078e9640 */
[----:B------:R-:W-:Y:S02]  /*2ced0*/  SHF.R.U32.HI R53, RZ, 0x8, R3 ;  /* 0x00000008ff357819 */ /* 0x000fe40000011603 */
[----:B------:R-:W-:Y:S04]  /*2cee0*/  LOP3.LUT R3, R54, 0xff, RZ, 0xc0, !PT ;  /* 0x000000ff36037812 */ /* 0x000fe800078ec0ff */
[----:B------:R-:W-:Y:S02]  /*2cef0*/  LOP3.LUT R62, R52, 0xff, RZ, 0xc0, !PT ;  /* 0x000000ff343e7812 */ /* 0x000fe400078ec0ff */
[--C-:B------:R-:W-:Y:S02]  /*2cf00*/  SHF.R.U32.HI R68, RZ, 0x10, R52.reuse ;  /* 0x00000010ff447819 */ /* 0x100fe40000011634 */
[----:B------:R-:W-:Y:S02]  /*2cf10*/  SHF.R.U32.HI R72, RZ, 0x18, R52 ;  /* 0x00000018ff487819 */ /* 0x000fe40000011634 */
[----:B------:R-:W-:Y:S02]  /*2cf20*/  PRMT R67, R58, 0x5410, R53 ;  /* 0x000054103a437816 */ /* 0x000fe40000000035 */
[----:B------:R-:W-:Y:S02]  /*2cf30*/  PRMT R64, R3, 0x5410, R55 ;  /* 0x0000541003407816 */ /* 0x000fe40000000037 */
[--C-:B------:R-:W-:Y:S01]  /*2cf40*/  SHF.R.U32.HI R45, RZ, 0x10, R56.reuse ;  /* 0x00000010ff2d7819 */ /* 0x100fe20000011638 */
[----:B------:R-:W2:Y:S01]  /*2cf50*/  LDSM.16.MT88.4 R52, [R205+0x5800] ;  /* 0x00580000cd34783b */ /* 0x000ea20000004200 */
[----:B------:R-:W-:Y:S01]  /*2cf60*/  SHF.R.U32.HI R58, RZ, 0x8, R57 ;  /* 0x00000008ff3a7819 */ /* 0x000fe20000011639 */
[--C-:B------:R-:W-:Y:S01]  /*2cf70*/  HSET2.LE.AND R42, R67, R141.reuse, PT ;  /* 0x0000008d432a7233 */ /* 0x100fe20003803000 */
[----:B------:R-:W-:Y:S01]  /*2cf80*/  LOP3.LUT R3, R56, 0xffff, RZ, 0xc0, !PT ;  /* 0x0000ffff38037812 */ /* 0x000fe200078ec0ff */
[--C-:B------:R-:W-:Y:S01]  /*2cf90*/  HSET2.LE.AND R43, R64, R141.reuse, PT ;  /* 0x0000008d402b7233 */ /* 0x100fe20003803000 */
[----:B------:R-:W-:Y:S02]  /*2cfa0*/  SHF.R.U32.HI R57, RZ, 0x18, R56 ;  /* 0x00000018ff397819 */ /* 0x000fe40000011638 */
[----:B------:R-:W-:Y:S02]  /*2cfb0*/  LOP3.LUT R44, R0, 0xffff, RZ, 0xc0, !PT ;  /* 0x0000ffff002c7812 */ /* 0x000fe400078ec0ff */
[----:B------:R-:W-:Y:S02]  /*2cfc0*/  LOP3.LUT R45, R45, 0xff, RZ, 0xc0, !PT ;  /* 0x000000ff2d2d7812 */ /* 0x000fe400078ec0ff */
[----:B------:R-:W-:Y:S02]  /*2cfd0*/  LOP3.LUT R59, R56, 0xff, RZ, 0xc0, !PT ;  /* 0x000000ff383b7812 */ /* 0x000fe400078ec0ff */
[----:B------:R-:W-:Y:S02]  /*2cfe0*/  SHF.R.U32.HI R56, RZ, 0x8, R3 ;  /* 0x00000008ff387819 */ /* 0x000fe40000011603 */
[----:B------:R-:W-:Y:S02]  /*2cff0*/  PRMT R57, R45, 0x5410, R57 ;  /* 0x000054102d397816 */ /* 0x000fe40000000039 */
[----:B------:R-:W-:Y:S02]  /*2d000*/  SHF.R.U32.HI R45, RZ, 0x10, R0 ;  /* 0x00000010ff2d7819 */ /* 0x000fe40000011600 */
[----:B------:R-:W-:Y:S01]  /*2d010*/  LOP3.LUT R3, R0, 0xff, RZ, 0xc0, !PT ;  /* 0x000000ff00037812 */ /* 0x000fe200078ec0ff */
[--C-:B------:R-:W-:Y:S01]  /*2d020*/  HSET2.LE.AND R41, R57, R141.reuse, PT ;  /* 0x0000008d39297233 */ /* 0x100fe20003803000 */
        /* <DEDUP_REMOVED lines=8> */
[----:B------:R-:W-:Y:S01]  /*2d0b0*/  PRMT R3, R0, 0x5410, R3 ;  /* 0x0000541000037816 */ /* 0x000fe20000000003 */
[----:B------:R-:W3:Y:S01]  /*2d0c0*/  LDSM.16.MT88.4 R56, [R206+0x5800] ;  /* 0x00580000ce38783b */ /* 0x000ee20000004200 */
[----:B------:R-:W-:Y:S01]  /*2d0d0*/  LOP3.LUT R0, R68, 0xff, RZ, 0xc0, !PT ;  /* 0x000000ff44007812 */ /* 0x000fe200078ec0ff */
[--C-:B------:R-:W-:Y:S01]  /*2d0e0*/  HSET2.LE.AND R46, R62, R141.reuse, PT ;  /* 0x0000008d3e2e7233 */ /* 0x100fe20003803000 */
[----:B------:R-:W-:Y:S01]  /*2d0f0*/  LOP3.LUT R40, R131, R40, RZ, 0xc0, !PT ;  /* 0x0000002883287212 */ /* 0x000fe200078ec0ff */
[--C-:B------:R-:W-:Y:S01]  /*2d100*/  HSET2.LE.AND R45, R3, R141.reuse, PT ;  /* 0x0000008d032d7233 */ /* 0x100fe20003803000 */
[----:B------:R-:W-:Y:S02]  /*2d110*/  PRMT R47, R0, 0x5410, R72 ;  /* 0x00005410002f7816 */ /* 0x000fe40000000048 */
[----:B------:R-:W-:Y:S01]  /*2d120*/  LOP3.LUT R41, R132, R41, RZ, 0xc0, !PT ;  /* 0x0000002984297212 */ /* 0x000fe200078ec0ff */
[----:B------:R-:W-:Y:S01]  /*2d130*/  IMAD.MOV.U32 R132, RZ, RZ, R37 ;  /* 0x000000ffff847224 */ /* 0x000fe200078e0025 */
[----:B------:R-:W-:Y:S01]  /*2d140*/  LOP3.LUT R42, R130, R42, RZ, 0xc0, !PT ;  /* 0x0000002a822a7212 */ /* 0x000fe200078ec0ff */
[--C-:B------:R-:W-:Y:S01]  /*2d150*/  HSET2.LE.AND R47, R47, R141.reuse, PT ;  /* 0x0000008d2f2f7233 */ /* 0x100fe20003803000 */
[----:B------:R-:W-:Y:S02]  /*2d160*/  LOP3.LUT R43, R129, R43, RZ, 0xc0, !PT ;  /* 0x0000002b812b7212 */ /* 0x000fe400078ec0ff */
[-C--:B------:R-:W-:Y:S02]  /*2d170*/  LOP3.LUT R50, R63, R238.reuse, R74, 0x96, !PT ;  /* 0x000000ee3f327212 */ /* 0x080fe400078e964a */
[----:B------:R-:W-:Y:S02]  /*2d180*/  LOP3.LUT R48, R65, R238, R82, 0x96, !PT ;  /* 0x000000ee41307212 */ /* 0x000fe400078e9652 */
[----:B------:R-:W-:Y:S01]  /*2d190*/  LOP3.LUT R44, R138, R44, RZ, 0xc0, !PT ;  /* 0x0000002c8a2c7212 */ /* 0x000fe200078ec0ff */
[-C--:B--2---:R-:W-:Y:S05]  /*2d1a0*/  HMMA.16816.F32.BF16 R4, R40, R52.reuse, R4 ;  /* 0x000000342804723c */ /* 0x084fea0000041804 */
[----:B------:R-:W-:Y:S01]  /*2d1b0*/  LOP3.LUT R45, R137, R45, RZ, 0xc0, !PT ;  /* 0x0000002d892d7212 */ /* 0x000fe200078ec0ff */
[----:B------:R-:W-:Y:S01]  /*2d1c0*/  IMAD.WIDE.U32 R50, R50, -0x2daee0ad, RZ ;  /* 0xd2511f5332327825 */ /* 0x000fe200078e00ff */
[----:B------:R-:W-:Y:S02]  /*2d1d0*/  LOP3.LUT R46, R133, R46, RZ, 0xc0, !PT ;  /* 0x0000002e852e7212 */ /* 0x000fe400078ec0ff */
[----:B------:R-:W-:Y:S03]  /*2d1e0*/  LOP3.LUT R47, R136, R47, RZ, 0xc0, !PT ;  /* 0x0000002f882f7212 */ /* 0x000fe600078ec0ff */
[----:B------:R-:W-:Y:S01]  /*2d1f0*/  IMAD.WIDE.U32 R48, R48, -0x2daee0ad, RZ ;  /* 0xd2511f5330307825 */ /* 0x000fe200078e00ff */
[-C--:B------:R-:W-:Y:S02]  /*2d200*/  LOP3.LUT R3, R51, R237.reuse, R66, 0x96, !PT ;  /* 0x000000ed33037212 */ /* 0x080fe400078e9642 */
[----:B------:R-:W-:Y:S01]  /*2d210*/  LOP3.LUT R51, R50, 0xffff, RZ, 0xc0, !PT ;  /* 0x0000ffff32337812 */ /* 0x000fe200078ec0ff */
[C---:B------:R-:W-:Y:S04]  /*2d220*/  HMMA.16816.F32.BF16 R8, R44.reuse, R52, R8 ;  /* 0x000000342c08723c */ /* 0x040fe80000041808 */
[----:B------:R-:W-:Y:S01]  /*2d230*/  SHF.R.U32.HI R51, RZ, 0x8, R51 ;  /* 0x00000008ff337819 */ /* 0x000fe20000011633 */
[----:B------:R-:W-:Y:S01]  /*2d240*/  IMAD.MOV.U32 R133, RZ, RZ, R36 ;  /* 0x000000ffff857224 */ /* 0x000fe200078e0024 */
[----:B------:R-:W-:Y:S02]  /*2d250*/  LOP3.LUT R62, R48, 0xff, RZ, 0xc0, !PT ;  /* 0x000000ff303e7812 */ /* 0x000fe400078ec0ff */
[-C--:B------:R-:W-:Y:S04]  /*2d260*/  HMMA.16816.F32.BF16 R12, R44, R54.reuse, R12 ;  /* 0x000000362c0c723c */ /* 0x080fe8000004180c */
[--C-:B------:R-:W-:Y:S02]  /*2d270*/  SHF.R.U32.HI R52, RZ, 0x10, R50.reuse ;  /* 0x00000010ff347819 */ /* 0x100fe40000011632 */
[----:B------:R-:W-:Y:S02]  /*2d280*/  LOP3.LUT R53, R50, 0xff, RZ, 0xc0, !PT ;  /* 0x000000ff32357812 */ /* 0x000fe400078ec0ff */
[C---:B------:R-:W-:Y:S04]  /*2d290*/  HMMA.16816.F32.BF16 R16, R40.reuse, R54, R16 ;  /* 0x000000362810723c */ /* 0x040fe80000041810 */
[----:B------:R-:W-:Y:S02]  /*2d2a0*/  SHF.R.U32.HI R50, RZ, 0x18, R50 ;  /* 0x00000018ff327819 */ /* 0x000fe40000011632 */
[----:B------:R-:W-:Y:S02]  /*2d2b0*/  PRMT R146, R53, 0x5410, R51 ;  /* 0x0000541035927816 */ /* 0x000fe40000000033 */
[-C--:B---3--:R-:W-:Y:S04]  /*2d2c0*/  HMMA.16816.F32.BF16 R20, R40, R56.reuse, R20 ;  /* 0x000000382814723c */ /* 0x088fe80000041814 */
[----:B------:R-:W-:Y:S01]  /*2d2d0*/  LOP3.LUT R55, R48, 0xffff, RZ, 0xc0, !PT ;  /* 0x0000ffff30377812 */ /* 0x000fe200078ec0ff */
[--C-:B------:R-:W-:Y:S01]  /*2d2e0*/  HSET2.LE.AND R146, R146, R141.reuse, PT ;  /* 0x0000008d92927233 */ /* 0x100fe20003803000 */
[----:B------:R-:W-:Y:S02]  /*2d2f0*/  LOP3.LUT R0, R49, R237, R78, 0x96, !PT ;  /* 0x000000ed31007212 */ /* 0x000fe400078e964e */
[C---:B------:R-:W-:Y:S04]  /*2d300*/  HMMA.16816.F32.BF16 R24, R44.reuse, R56, R24 ;  /* 0x000000382c18723c */ /* 0x040fe80000041818 */
[----:B------:R-:W-:Y:S02]  /*2d310*/  LOP3.LUT R49, R52, 0xff, RZ, 0xc0, !PT ;  /* 0x000000ff34317812 */ /* 0x000fe400078ec0ff */
[----:B------:R-:W-:Y:S02]  /*2d320*/  SHF.R.U32.HI R139, RZ, 0x10, R48 ;  /* 0x00000010ff8b7819 */ /* 0x000fe40000011630 */
[-C--:B------:R-:W-:Y:S04]  /*2d330*/  HMMA.16816.F32.BF16 R28, R44, R58.reuse, R28 ;  /* 0x0000003a2c1c723c */ /* 0x080fe8000004181c */
[----:B------:R-:W-:Y:S02]  /*2d340*/  PRMT R147, R49, 0x5410, R50 ;  /* 0x0000541031937816 */ /* 0x000fe40000000032 */
[--C-:B------:R-:W-:Y:S02]  /*2d350*/  SHF.R.U32.HI R49, RZ, 0x10, R3.reuse ;  /* 0x00000010ff317819 */ /* 0x100fe40000011603 */
[----:B------:R-:W-:Y:S04]  /*2d360*/  HMMA.16816.F32.BF16 R32, R40, R58, R32 ;  /* 0x0000003a2820723c */ /* 0x000fe80000041820 */
[----:B------:R-:W-:Y:S01]  /*2d370*/  SHF.R.U32.HI R63, RZ, 0x18, R48 ;  /* 0x00000018ff3f7819 */ /* 0x000fe20000011630 */
[--C-:B------:R-:W-:Y:S01]  /*2d380*/  HSET2.LE.AND R147, R147, R141.reuse, PT ;  /* 0x0000008d93937233 */ /* 0x100fe20003803000 */
[----:B------:R-:W-:Y:S02]  /*2d390*/  LOP3.LUT R48, R3, 0xffff, RZ, 0xc0, !PT ;  /* 0x0000ffff03307812 */ /* 0x000fe400078ec0ff */
[----:B------:R-:W-:Y:S04]  /*2d3a0*/  LOP3.LUT R52, R49, 0xff, RZ, 0xc0, !PT ;  /* 0x000000ff31347812 */ /* 0x000fe800078ec0ff */
[----:B------:R-:W-:Y:S02]  /*2d3b0*/  SHF.R.U32.HI R53, RZ, 0x8, R48 ;  /* 0x00000008ff357819 */ /* 0x000fe40000011630 */
[----:B------:R-:W-:Y:S01]  /*2d3c0*/  LOP3.LUT R56, R3, 0xff, RZ, 0xc0, !PT ;  /* 0x000000ff03387812 */ /* 0x000fe200078ec0ff */
[----:B------:R-:W2:Y:S01]  /*2d3d0*/  LDSM.16.MT88.4 R48, [R206+0x5c00] ;  /* 0x005c0000ce30783b */ /* 0x000ea20000004200 */
[----:B------:R-:W-:Y:S02]  /*2d3e0*/  SHF.R.U32.HI R54, RZ, 0x18, R3 ;  /* 0x00000018ff367819 */ /* 0x000fe40000011603 */
[C---:B------:R-:W-:Y:S02]  /*2d3f0*/  LOP3.LUT R3, R0.reuse, 0xffff, RZ, 0xc0, !PT ;  /* 0x0000ffff00037812 */ /* 0x040fe400078ec0ff */
[----:B------:R-:W-:Y:S02]  /*2d400*/  LOP3.LUT R57, R0, 0xff, RZ, 0xc0, !PT ;  /* 0x000000ff00397812 */ /* 0x000fe400078ec0ff */
[----:B------:R-:W-:Y:S02]  /*2d410*/  SHF.R.U32.HI R3, RZ, 0x8, R3 ;  /* 0x00000008ff037819 */ /* 0x000fe40000011603 */
[----:B------:R-:W-:Y:S02]  /*2d420*/  PRMT R54, R52, 0x5410, R54 ;  /* 0x0000541034367816 */ /* 0x000fe40000000036 */
[--C-:B------:R-:W-:Y:S02]  /*2d430*/  SHF.R.U32.HI R52, RZ, 0x10, R0.reuse ;  /* 0x00000010ff347819 */ /* 0x100fe40000011600 */
[----:B------:R-:W-:Y:S01]  /*2d440*/  PRMT R53, R56, 0x5410, R53 ;  /* 0x0000541038357816 */ /* 0x000fe20000000035 */
[--C-:B------:R-:W-:Y:S01]  /*2d450*/  HSET2.LE.AND R145, R54, R141.reuse, PT ;  /* 0x0000008d36917233 */ /* 0x100fe20003803000 */
[----:B------:R-:W-:Y:S02]  /*2d460*/  PRMT R57, R57, 0x5410, R3 ;  /* 0x0000541039397816 */ /* 0x000fe40000000003 */
[----:B------:R-:W-:Y:S01]  /*2d470*/  SHF.R.U32.HI R3, RZ, 0x18, R0 ;  /* 0x00000018ff037819 */ /* 0x000fe20000011600 */
[--C-:B------:R-:W-:Y:S01]  /*2d480*/  HSET2.LE.AND R144, R53, R141.reuse, PT ;  /* 0x0000008d35907233 */ /* 0x100fe20003803000 */
[----:B------:R-:W-:Y:S01]  /*2d490*/  LOP3.LUT R0, R52, 0xff, RZ, 0xc0, !PT ;  /* 0x000000ff34007812 */ /* 0x000fe200078ec0ff */
[--C-:B------:R-:W-:Y:S01]  /*2d4a0*/  HSET2.LE.AND R136, R57, R141.reuse, PT ;  /* 0x0000008d39887233 */ /* 0x100fe20003803000 */
[----:B------:R-:W-:Y:S02]  /*2d4b0*/  LOP3.LUT R139, R139, 0xff, RZ, 0xc0, !PT ;  /* 0x000000ff8b8b7812 */ /* 0x000fe400078ec0ff */
[----:B------:R-:W-:Y:S02]  /*2d4c0*/  SHF.R.U32.HI R55, RZ, 0x8, R55 ;  /* 0x00000008ff377819 */ /* 0x000fe40000011637 */
[----:B------:R-:W-:Y:S01]  /*2d4d0*/  PRMT R0, R0, 0x5410, R3 ;  /* 0x0000541000007816 */ /* 0x000fe20000000003 */
[----:B------:R-:W-:Y:S01]  /*2d4e0*/  IMAD.MOV.U32 R3, RZ, RZ, R38 ;  /* 0x000000ffff037224 */ /* 0x000fe200078e0026 */
[----:B------:R-:W-:Y:S02]  /*2d4f0*/  PRMT R139, R139, 0x5410, R63 ;  /* 0x000054108b8b7816 */ /* 0x000fe4000000003f */
[----:B------:R-:W-:Y:S01]  /*2d500*/  PRMT R55, R62, 0x5410, R55 ;  /* 0x000054103e377816 */ /* 0x000fe20000000037 */
[--C-:B------:R-:W-:Y:S01]  /*2d510*/  HSET2.LE.AND R137, R0, R141.reuse, PT ;  /* 0x0000008d00897233 */ /* 0x100fe20003803000 */
[----:B------:R-:W-:Y:S01]  /*2d520*/  LOP3.LUT R144, R76, R144, RZ, 0xc0, !PT ;  /* 0x000000904c907212 */ /* 0x000fe200078ec0ff */
[--C-:B------:R-:W-:Y:S01]  /*2d530*/  HSET2.LE.AND R139, R139, R141.reuse, PT ;  /* 0x0000008d8b8b7233 */ /* 0x100fe20003803000 */
[----:B------:R-:W-:Y:S01]  /*2d540*/  LOP3.LUT R145, R71, R145, RZ, 0xc0, !PT ;  /* 0x0000009147917212 */ /* 0x000fe200078ec0ff */
[----:B------:R-:W-:Y:S01]  /*2d550*/  HSET2.LE.AND R138, R55, R141, PT ;  /* 0x0000008d378a7233 */ /* 0x000fe20003803000 */
[----:B------:R-:W-:Y:S01]  /*2d560*/  LOP3.LUT R146, R69, R146, RZ, 0xc0, !PT ;  /* 0x0000009245927212 */ /* 0x000fe200078ec0ff */
[----:B------:R-:W-:Y:S01]  /*2d570*/  FADD.FTZ R0, R188, R191 ;  /* 0x000000bfbc007221 */ /* 0x000fe20000010000 */
[----:B------:R-:W-:Y:S02]  /*2d580*/  LOP3.LUT R147, R60, R147, RZ, 0xc0, !PT ;  /* 0x000000933c937212 */ /* 0x000fe400078ec0ff */
[----:B------:R-:W-:Y:S01]  /*2d590*/  LOP3.LUT R139, R2, R139, RZ, 0xc0, !PT ;  /* 0x0000008b028b7212 */ /* 0x000fe200078ec0ff */
[----:B------:R-:W-:Y:S01]  /*2d5a0*/  FADD.FTZ R0, R184, R0 ;  /* 0x00000000b8007221 */ /* 0x000fe20000010000 */
[----:B------:R-:W-:Y:S01]  /*2d5b0*/  LOP3.LUT R136, R73, R136, RZ, 0xc0, !PT ;  /* 0x0000008849887212 */ /* 0x000fe200078ec0ff */
[----:B------:R-:W-:Y:S01]  /*2d5c0*/  FADD.FTZ R2, R189, R194 ;  /* 0x000000c2bd027221 */ /* 0x000fe20000010000 */
[----:B------:R-:W-:Y:S01]  /*2d5d0*/  LOP3.LUT R137, R70, R137, RZ, 0xc0, !PT ;  /* 0x0000008946897212 */ /* 0x000fe200078ec0ff */
[-C--:B------:R-:W-:Y:S05]  /*2d5e0*/  HMMA.16816.F32.BF16 R164, R144, R160.reuse, R4 ;  /* 0x000000a090a4723c */ /* 0x080fea0000041804 */
[----:B------:R-:W-:Y:S01]  /*2d5f0*/  LOP3.LUT R138, R61, R138, RZ, 0xc0, !PT ;  /* 0x0000008a3d8a7212 */ /* 0x000fe200078ec0ff */
[----:B------:R-:W-:Y:S02]  /*2d600*/  FADD.FTZ R0, R185, R0 ;  /* 0x00000000b9007221 */ /* 0x000fe40000010000 */
[----:B------:R-:W-:Y:S04]  /*2d610*/  FADD.FTZ R2, R186, R2 ;  /* 0x00000002ba027221 */ /* 0x000fe80000010000 */
[C---:B------:R-:W-:Y:S04]  /*2d620*/  HMMA.16816.F32.BF16 R152, R136.reuse, R160, R8 ;  /* 0x000000a08898723c */ /* 0x040fe80000041808 */
[----:B------:R-:W-:Y:S02]  /*2d630*/  FADD.FTZ R0, R181, R0 ;  /* 0x00000000b5007221 */ /* 0x000fe40000010000 */
[----:B------:R-:W-:Y:S02]  /*2d640*/  FADD.FTZ R2, R187, R2 ;  /* 0x00000002bb027221 */ /* 0x000fe40000010000 */
[-C--:B------:R-:W-:Y:S04]  /*2d650*/  HMMA.16816.F32.BF16 R148, R136, R162.reuse, R12 ;  /* 0x000000a28894723c */ /* 0x080fe8000004180c */
[----:B------:R-:W-:Y:S02]  /*2d660*/  FADD.FTZ R0, R192, R0 ;  /* 0x00000000c0007221 */ /* 0x000fe40000010000 */
[----:B------:R-:W-:Y:S02]  /*2d670*/  FADD.FTZ R2, R190, R2 ;  /* 0x00000002be027221 */ /* 0x000fe40000010000 */
[C---:B------:R-:W-:Y:S04]  /*2d680*/  HMMA.16816.F32.BF16 R160, R144.reuse, R162, R16 ;  /* 0x000000a290a0723c */ /* 0x040fe80000041810 */
[----:B------:R-:W-:Y:S04]  /*2d690*/  FADD.FTZ R2, R183, R2 ;  /* 0x00000002b7027221 */ /* 0x000fe80000010000 */
[-C--:B--2---:R-:W-:Y:S01]  /*2d6a0*/  HMMA.16816.F32.BF16 R156, R144, R48.reuse, R20 ;  /* 0x00000030909c723c */ /* 0x084fe20000041814 */
[----:B------:R2:W-:Y:S04]  /*2d6b0*/  STL [R1+0x6c], R2 ;  /* 0x00006c0201007387 */ /* 0x0005e80000100800 */
[----:B------:R1:W-:Y:S03]  /*2d6c0*/  STL [R1+0x68], R0 ;  /* 0x0000680001007387 */ /* 0x0003e60000100800 */
[C---:B------:R-:W-:Y:S08]  /*2d6d0*/  HMMA.16816.F32.BF16 R140, R136.reuse, R48, R24 ;  /* 0x00000030888c723c */ /* 0x040ff00000041818 */
[-C--:B------:R-:W-:Y:S08]  /*2d6e0*/  HMMA.16816.F32.BF16 R136, R136, R50.reuse, R28 ;  /* 0x000000328888723c */ /* 0x080ff0000004181c */
[----:B------:R-:W-:Y:S04]  /*2d6f0*/  HMMA.16816.F32.BF16 R144, R144, R50, R32 ;  /* 0x000000329090723c */ /* 0x000fe80000041820 */
[----:B--2---:R-:W-:Y:S04]  /*2d700*/  IMAD.MOV.U32 R2, RZ, RZ, R39 ;  /* 0x000000ffff027224 */ /* 0x004fe800078e0027 */
[----:B-1----:R-:W-:-:S05]  /*2d710*/  @P0 BRA `(.L_x_906) ;  /* 0xffff13c000000947 */ /* 0x002fca000383ffff */
.L_x_903:
[----:B-----5:R1:W5:Y:S04]  /*2d720*/  LD.E R26, [R134.64+0xd8] ;  /* 0x0000d804861a7980 */ /* 0x020368000c101900 */
[----:B------:R1:W5:Y:S01]  /*2d730*/  LD.E R4, [R134.64+0x17c] ;  /* 0x00017c0486047980 */ /* 0x000362000c101900 */
[----:B------:R-:W-:-:S02]  /*2d740*/  MOV R7, 0x1f ;  /* 0x0000001f00077802 */ /* 0x000fc40000000f00 */
[----:B------:R-:W-:Y:S01]  /*2d750*/  MOV R6, 0xffffffff ;  /* 0xffffffff00067802 */ /* 0x000fe20000000f00 */
[----:B------:R-:W-:Y:S05]  /*2d760*/  BRA.DIV ~URZ, `(.L_x_907) ;  /* 0x000015327f007947 */ /* 0x000fea000b800000 */
[----:B------:R-:W2:Y:S04]  /*2d770*/  LDL R2, [R1+0x28c] ;  /* 0x00028c0001027983 */ /* 0x000ea80000100800 */
[----:B--2---:R2:W3:Y:S02]  /*2d780*/  SHFL.BFLY PT, R0, R2, 0x2, 0x1f ;  /* 0x0c401f0002007f89 */ /* 0x0044e400000e0000 */
.L_x_922:
[----:B--2---:R-:W2:Y:S02]  /*2d790*/  LDL.LU R2, [R1+0x28c] ;  /* 0x00028c0001027983 */ /* 0x004ea40000300800 */
[----:B--23--:R-:W-:Y:S01]  /*2d7a0*/  FADD.FTZ R0, R0, R2 ;  /* 0x0000000200007221 */ /* 0x00cfe20000010000 */
[----:B------:R-:W-:Y:S05]  /*2d7b0*/  BRA.DIV ~URZ, `(.L_x_908) ;  /* 0x000015427f007947 */ /* 0x000fea000b800000 */
[----:B------:R-:W2:Y:S04]  /*2d7c0*/  LDL.LU R7, [R1+0x6c] ;  /* 0x00006c0001077983 */ /* 0x000ea80000300800 */
[----:B------:R-:W3:Y:S04]  /*2d7d0*/  LDL.LU R6, [R1+0x68] ;  /* 0x0000680001067983 */ /* 0x000ee80000300800 */
[----:B------:R-:W4:Y:S04]  /*2d7e0*/  LDL.LU R10, [R1+0x288] ;  /* 0x00028800010a7983 */ /* 0x000f280000300800 */
[----:B------:R-:W1:Y:S02]  /*2d7f0*/  SHFL.BFLY PT, R8, R0, 0x1, 0x1f ;  /* 0x0c201f0000087f89 */ /* 0x000e6400000e0000 */
[----:B-1----:R-:W-:-:S02]  /*2d800*/  FADD.FTZ R23, R0, R8 ;  /* 0x0000000800177221 */ /* 0x002fc40000010000 */
[----:B--2---:R-:W1:Y:S04]  /*2d810*/  SHFL.BFLY PT, R3, R7, 0x2, 0x1f ;  /* 0x0c401f0007037f89 */ /* 0x004e6800000e0000 */
[----:B---3--:R-:W2:Y:S04]  /*2d820*/  SHFL.BFLY PT, R2, R6, 0x2, 0x1f ;  /* 0x0c401f0006027f89 */ /* 0x008ea800000e0000 */
[----:B----4-:R-:W3:Y:S01]  /*2d830*/  SHFL.BFLY PT, R5, R10, 0x2, 0x1f ;  /* 0x0c401f000a057f89 */ /* 0x010ee200000e0000 */
[----:B-1----:R-:W-:Y:S02]  /*2d840*/  FADD.FTZ R3, R3, R7 ;  /* 0x0000000703037221 */ /* 0x002fe40000010000 */
[----:B--2---:R-:W-:-:S03]  /*2d850*/  FADD.FTZ R2, R2, R6 ;  /* 0x0000000602027221 */ /* 0x004fc60000010000 */
[----:B------:R-:W1:Y:S01]  /*2d860*/  SHFL.BFLY PT, R7, R3, 0x1, 0x1f ;  /* 0x0c201f0003077f89 */ /* 0x000e6200000e0000 */
[----:B---3--:R-:W-:-:S03]  /*2d870*/  FADD.FTZ R5, R5, R10 ;  /* 0x0000000a05057221 */ /* 0x008fc60000010000 */
[----:B------:R-:W2:Y:S04]  /*2d880*/  SHFL.BFLY PT, R6, R2, 0x1, 0x1f ;  /* 0x0c201f0002067f89 */ /* 0x000ea800000e0000 */
[----:B------:R3:W4:Y:S01]  /*2d890*/  SHFL.BFLY PT, R9, R5, 0x1, 0x1f ;  /* 0x0c201f0005097f89 */ /* 0x00072200000e0000 */
[----:B-1----:R-:W-:Y:S02]  /*2d8a0*/  FADD.FTZ R22, R3, R7 ;  /* 0x0000000703167221 */ /* 0x002fe40000010000 */
[----:B--2---:R-:W-:Y:S02]  /*2d8b0*/  FADD.FTZ R21, R2, R6 ;  /* 0x0000000602157221 */ /* 0x004fe40000010000 */
.L_x_923:
[----:B------:R-:W2:Y:S01]  /*2d8c0*/  LDL R28, [R1+0x2dc] ;  /* 0x0002dc00011c7983 */ /* 0x000ea20000100800 */
[----:B------:R-:W-:Y:S01]  /*2d8d0*/  FSETP.NE.FTZ.AND P4, PT, R22, RZ, PT ;  /* 0x000000ff1600720b */ /* 0x000fe20003f95000 */
[----:B------:R-:W-:Y:S01]  /*2d8e0*/  IMAD.MOV.U32 R3, RZ, RZ, 0x3f800000 ;  /* 0x3f800000ff037424 */ /* 0x000fe200078e00ff */
[----:B------:R-:W-:Y:S01]  /*2d8f0*/  FSETP.NE.FTZ.AND P5, PT, R23, RZ, PT ;  /* 0x000000ff1700720b */ /* 0x000fe20003fb5000 */
[----:B------:R-:W1:Y:S01]  /*2d900*/  S2R R46, SR_TID.X ;  /* 0x00000000002e7919 */ /* 0x000e620000002100 */
[----:B----4-:R-:W-:Y:S01]  /*2d910*/  FADD.FTZ R20, R9, R5 ;  /* 0x0000000509147221 */ /* 0x010fe20000010000 */
[----:B------:R-:W-:Y:S01]  /*2d920*/  FSETP.NE.FTZ.AND P3, PT, R21, RZ, PT ;  /* 0x000000ff1500720b */ /* 0x000fe20003f75000 */
[----:B---3--:R-:W-:Y:S01]  /*2d930*/  IMAD.MOV.U32 R5, RZ, RZ, 0x3f800000 ;  /* 0x3f800000ff057424 */ /* 0x008fe200078e00ff */
[----:B------:R-:W-:-:S02]  /*2d940*/  MOV R0, 0x3f800000 ;  /* 0x3f80000000007802 */ /* 0x000fc40000000f00 */
[----:B------:R-:W-:Y:S02]  /*2d950*/  FSETP.NE.FTZ.AND P2, PT, R20, RZ, PT ;  /* 0x000000ff1400720b */ /* 0x000fe40003f55000 */
[----:B------:R-:W-:Y:S02]  /*2d960*/  MOV R2, 0x3f800000 ;  /* 0x3f80000000027802 */ /* 0x000fe40000000f00 */
[----:B------:R-:W3:Y:S08]  /*2d970*/  @P4 MUFU.RCP R3, R22 ;  /* 0x0000001600034308 */ /* 0x000ef00000001000 */
[----:B------:R-:W4:Y:S01]  /*2d980*/  @P5 MUFU.RCP R0, R23 ;  /* 0x0000001700005308 */ /* 0x000f220000001000 */
[----:B-1----:R-:W-:-:S07]  /*2d990*/  SHF.R.S32.HI R44, RZ, 0x1f, R46 ;  /* 0x0000001fff2c7819 */ /* 0x002fce000001142e */
[----:B------:R-:W1:Y:S01]  /*2d9a0*/  @P3 MUFU.RCP R2, R21 ;  /* 0x0000001500023308 */ /* 0x000e620000001000 */
[----:B---3-5:R-:W-:Y:S01]  /*2d9b0*/  FMUL.FTZ R3, R4, R3 ;  /* 0x0000000304037220 */ /* 0x028fe20000410000 */
[CC--:B------:R-:W-:Y:S02]  /*2d9c0*/  LEA.HI R27, R44.reuse, R46.reuse, RZ, 0x2 ;  /* 0x0000002e2c1b7211 */ /* 0x0c0fe400078f10ff */
[----:B------:R-:W-:Y:S01]  /*2d9d0*/  LEA.HI R44, R44, R46, RZ, 0x5 ;  /* 0x0000002e2c2c7211 */ /* 0x000fe200078f28ff */
[C---:B------:R-:W-:Y:S01]  /*2d9e0*/  FMUL.FTZ R166, R3.reuse, R166 ;  /* 0x000000a603a67220 */ /* 0x040fe20000410000 */
[----:B------:R-:W-:Y:S01]  /*2d9f0*/  SHF.R.S32.HI R45, RZ, 0x2, R27 ;  /* 0x00000002ff2d7819 */ /* 0x000fe2000001141b */
[C---:B------:R-:W-:Y:S01]  /*2da00*/  FMUL.FTZ R18, R3.reuse, R167 ;  /* 0x000000a703127220 */ /* 0x040fe20000410000 */
[----:B------:R-:W3:Y:S01]  /*2da10*/  @P2 MUFU.RCP R5, R20 ;  /* 0x0000001400052308 */ /* 0x000ee20000001000 */
[C---:B------:R-:W-:Y:S02]  /*2da20*/  FMUL.FTZ R162, R3.reuse, R162 ;  /* 0x000000a203a27220 */ /* 0x040fe40000410000 */
[C---:B------:R-:W-:Y:S01]  /*2da30*/  FMUL.FTZ R13, R3.reuse, R163 ;  /* 0x000000a3030d7220 */ /* 0x040fe20000410000 */
[----:B------:R-:W-:Y:S01]  /*2da40*/  F2FP.BF16.PACK_AB R18, R18, R166 ;  /* 0x000000a61212723e */ /* 0x000fe200000010ff */
[----:B------:R-:W-:-:S02]  /*2da50*/  FMUL.FTZ R158, R3, R158 ;  /* 0x0000009e039e7220 */ /* 0x000fc40000410000 */
[----:B------:R-:W-:Y:S01]  /*2da60*/  FMUL.FTZ R14, R3, R159 ;  /* 0x0000009f030e7220 */ /* 0x000fe20000410000 */
[----:B------:R-:W-:Y:S01]  /*2da70*/  F2FP.BF16.PACK_AB R13, R13, R162 ;  /* 0x000000a20d0d723e */ /* 0x000fe200000010ff */
[C---:B------:R-:W-:Y:S02]  /*2da80*/  FMUL.FTZ R146, R3.reuse, R146 ;  /* 0x0000009203927220 */ /* 0x040fe40000410000 */
[----:B------:R-:W-:Y:S01]  /*2da90*/  FMUL.FTZ R10, R3, R147 ;  /* 0x00000093030a7220 */ /* 0x000fe20000410000 */
[----:B------:R-:W-:Y:S01]  /*2daa0*/  SHF.R.S32.HI R3, RZ, 0x1f, R45 ;  /* 0x0000001fff037819 */ /* 0x000fe2000001142d */
[----:B----4-:R-:W-:Y:S01]  /*2dab0*/  FMUL.FTZ R0, R4, R0 ;  /* 0x0000000004007220 */ /* 0x010fe20000410000 */
[----:B------:R-:W-:Y:S01]  /*2dac0*/  F2FP.BF16.PACK_AB R14, R14, R158 ;  /* 0x0000009e0e0e723e */ /* 0x000fe200000010ff */
[----:B-1----:R-:W-:Y:S01]  /*2dad0*/  FMUL.FTZ R2, R4, R2 ;  /* 0x0000000204027220 */ /* 0x002fe20000410000 */
[----:B------:R-:W-:Y:S01]  /*2dae0*/  LEA.HI R3, R3, R45, RZ, 0x3 ;  /* 0x0000002d03037211 */ /* 0x000fe200078f18ff */
[----:B------:R-:W-:Y:S01]  /*2daf0*/  FMUL.FTZ R164, R0, R164 ;  /* 0x000000a400a47220 */ /* 0x000fe20000410000 */
[----:B------:R-:W-:Y:S01]  /*2db00*/  F2FP.BF16.PACK_AB R10, R10, R146 ;  /* 0x000000920a0a723e */ /* 0x000fe200000010ff */
[C---:B------:R-:W-:Y:S01]  /*2db10*/  FMUL.FTZ R19, R0.reuse, R165 ;  /* 0x000000a500137220 */ /* 0x040fe20000410000 */
[----:B------:R-:W-:Y:S01]  /*2db20*/  LOP3.LUT R3, R3, 0xfffffff8, RZ, 0xc0, !PT ;  /* 0xfffffff803037812 */ /* 0x000fe200078ec0ff */
[----:B------:R-:W-:-:S02]  /*2db30*/  FMUL.FTZ R160, R0, R160 ;  /* 0x000000a000a07220 */ /* 0x000fc40000410000 */
[C---:B------:R-:W-:Y:S01]  /*2db40*/  FMUL.FTZ R17, R0.reuse, R161 ;  /* 0x000000a100117220 */ /* 0x040fe20000410000 */
[----:B------:R-:W-:Y:S01]  /*2db50*/  IADD3 R3, R45, -R3, RZ ;  /* 0x800000032d037210 */ /* 0x000fe20007ffe0ff */
[C---:B------:R-:W-:Y:S01]  /*2db60*/  FMUL.FTZ R156, R0.reuse, R156 ;  /* 0x0000009c009c7220 */ /* 0x040fe20000410000 */
[----:B------:R-:W-:Y:S01]  /*2db70*/  F2FP.BF16.PACK_AB R19, R19, R164 ;  /* 0x000000a41313723e */ /* 0x000fe200000010ff */
[C---:B------:R-:W-:Y:S01]  /*2db80*/  FMUL.FTZ R15, R0.reuse, R157 ;  /* 0x0000009d000f7220 */ /* 0x040fe20000410000 */
[----:B------:R-:W-:Y:S01]  /*2db90*/  F2FP.BF16.PACK_AB R17, R17, R160 ;  /* 0x000000a01111723e */ /* 0x000fe200000010ff */
[C---:B------:R-:W-:Y:S02]  /*2dba0*/  FMUL.FTZ R144, R0.reuse, R144 ;  /* 0x0000009000907220 */ /* 0x040fe40000410000 */
[----:B------:R-:W-:Y:S01]  /*2dbb0*/  FMUL.FTZ R11, R0, R145 ;  /* 0x00000091000b7220 */ /* 0x000fe20000410000 */
[----:B------:R-:W-:Y:S01]  /*2dbc0*/  F2FP.BF16.PACK_AB R15, R15, R156 ;  /* 0x0000009c0f0f723e */ /* 0x000fe200000010ff */
[----:B---3--:R-:W-:Y:S01]  /*2dbd0*/  FMUL.FTZ R0, R4, R5 ;  /* 0x0000000504007220 */ /* 0x008fe20000410000 */
[----:B------:R-:W-:Y:S01]  /*2dbe0*/  LOP3.LUT R4, R27, 0xfffffffc, RZ, 0xc0, !PT ;  /* 0xfffffffc1b047812 */ /* 0x000fe200078ec0ff */
[C---:B------:R-:W-:Y:S01]  /*2dbf0*/  FMUL.FTZ R152, R2.reuse, R152 ;  /* 0x0000009802987220 */ /* 0x040fe20000410000 */
[----:B------:R-:W-:Y:S01]  /*2dc00*/  SHF.R.S32.HI R5, RZ, 0x5, R44 ;  /* 0x00000005ff057819 */ /* 0x000fe2000001142c */
[C---:B------:R-:W-:Y:S01]  /*2dc10*/  FMUL.FTZ R153, R2.reuse, R153 ;  /* 0x0000009902997220 */ /* 0x040fe20000410000 */
[----:B------:R-:W-:Y:S01]  /*2dc20*/  F2FP.BF16.PACK_AB R11, R11, R144 ;  /* 0x000000900b0b723e */ /* 0x000fe200000010ff */
        /* <DEDUP_REMOVED lines=8> */
[----:B------:R-:W-:Y:S01]  /*2dcb0*/  LEA.HI R2, R3, R3, RZ, 0x1 ;  /* 0x0000000303027211 */ /* 0x000fe200078f08ff */
[----:B------:R-:W-:Y:S01]  /*2dcc0*/  FMUL.FTZ R154, R0, R154 ;  /* 0x0000009a009a7220 */ /* 0x000fe20000410000 */
[----:B------:R-:W-:Y:S01]  /*2dcd0*/  F2FP.BF16.PACK_AB R12, R12, R140 ;  /* 0x0000008c0c0c723e */ /* 0x000fe200000010ff */
[C---:B------:R-:W-:Y:S01]  /*2dce0*/  FMUL.FTZ R155, R0.reuse, R155 ;  /* 0x0000009b009b7220 */ /* 0x040fe20000410000 */
        /* <DEDUP_REMOVED lines=8> */
[----:B------:R-:W-:Y:S01]  /*2dd70*/  SHF.R.S32.HI R0, RZ, 0x1, R2 ;  /* 0x00000001ff007819 */ /* 0x000fe20000011402 */
[----:B------:R-:W-:Y:S01]  /*2dd80*/  IMAD.IADD R4, R46, 0x1, -R4 ;  /* 0x000000012e047824 */ /* 0x000fe200078e0a04 */
[----:B------:R-:W-:-:S02]  /*2dd90*/  LOP3.LUT R2, R2, 0x3fffffe, RZ, 0xc0, !PT ;  /* 0x03fffffe02027812 */ /* 0x000fc400078ec0ff */
[----:B------:R-:W-:Y:S01]  /*2dda0*/  SHF.L.U32 R6, R0, 0x6, RZ ;  /* 0x0000000600067819 */ /* 0x000fe200000006ff */
[----:B------:R-:W-:Y:S01]  /*2ddb0*/  IMAD R4, R5, 0x100, R4 ;  /* 0x0000010005047824 */ /* 0x000fe200078e0204 */
[----:B------:R-:W-:Y:S02]  /*2ddc0*/  IADD3 R2, R3, -R2, RZ ;  /* 0x8000000203027210 */ /* 0x000fe40007ffe0ff */
[----:B------:R-:W-:Y:S02]  /*2ddd0*/  LOP3.LUT R3, R6, 0xc0, RZ, 0xc0, !PT ;  /* 0x000000c006037812 */ /* 0x000fe400078ec0ff */
[----:B------:R-:W-:Y:S01]  /*2dde0*/  LOP3.LUT R5, R0, 0x1, RZ, 0xc0, !PT ;  /* 0x0000000100057812 */ /* 0x000fe200078ec0ff */
[----:B------:R-:W-:Y:S01]  /*2ddf0*/  IMAD R2, R2, 0x10, R4 ;  /* 0x0000001002027824 */ /* 0x000fe200078e0204 */
[----:B------:R-:W-:Y:S02]  /*2de00*/  LEA.HI R3, R3, R3, RZ, 0x1d ;  /* 0x0000000303037211 */ /* 0x000fe400078fe8ff */
[----:B------:R-:W-:-:S02]  /*2de10*/  LOP3.LUT P0, RZ, R0, 0x2, RZ, 0xc0, !PT ;  /* 0x0000000200ff7812 */ /* 0x000fc4000780c0ff */
[----:B------:R-:W-:Y:S01]  /*2de20*/  ISETP.NE.U32.AND P1, PT, R5, 0x1, PT ;  /* 0x000000010500780c */ /* 0x000fe20003f25070 */
[----:B------:R-:W-:Y:S01]  /*2de30*/  IMAD.U32 R2, R2, 0x2, R3 ;  /* 0x0000000202027824 */ /* 0x000fe200078e0003 */
[----:B------:R-:W-:Y:S02]  /*2de40*/  MOV R4, 0xfffffff0 ;  /* 0xfffffff000047802 */ /* 0x000fe40000000f00 */
[----:B------:R-:W-:Y:S02]  /*2de50*/  F2FP.BF16.PACK_AB R5, R155, R154 ;  /* 0x0000009a9b05723e */ /* 0x000fe400000010ff */
[----:B------:R-:W-:Y:S02]  /*2de60*/  SEL R4, R4, 0x10, !P1 ;  /* 0x0000001004047807 */ /* 0x000fe40004800000 */
[----:B------:R-:W-:Y:S02]  /*2de70*/  SHF.L.U32 R0, R2, 0x1, RZ ;  /* 0x0000000102007819 */ /* 0x000fe400000006ff */
[----:B------:R-:W-:-:S02]  /*2de80*/  F2FP.BF16.PACK_AB R7, R7, R142 ;  /* 0x0000008e0707723e */ /* 0x000fc400000010ff */
[C---:B------:R-:W-:Y:S01]  /*2de90*/  IADD3 R2, R0.reuse, 0x20, RZ ;  /* 0x0000002000027810 */ /* 0x040fe20007ffe0ff */
[C---:B------:R-:W-:Y:S01]  /*2dea0*/  IMAD.IADD R3, R0.reuse, 0x1, R4 ;  /* 0x0000000100037824 */ /* 0x040fe200078e0204 */
[----:B------:R-:W-:Y:S01]  /*2deb0*/  @P0 IADD3 R2, R0, -0x20, RZ ;  /* 0xffffffe000020810 */ /* 0x000fe20007ffe0ff */
[----:B------:R-:W-:Y:S01]  /*2dec0*/  STS [R0], R19 ;  /* 0x0000001300007388 */ /* 0x000fe20000000800 */
[----:B------:R-:W-:-:S03]  /*2ded0*/  F2FP.BF16.PACK_AB R6, R139, R138 ;  /* 0x0000008a8b06723e */ /* 0x000fc600000010ff */
[----:B------:R-:W-:Y:S04]  /*2dee0*/  STS [R0+0x200], R18 ;  /* 0x0002001200007388 */ /* 0x000fe80000000800 */
[----:B------:R-:W-:Y:S04]  /*2def0*/  STS [R3], R17 ;  /* 0x0000001103007388 */ /* 0x000fe80000000800 */
[----:B------:R-:W-:Y:S04]  /*2df00*/  STS [R3+0x200], R13 ;  /* 0x0002000d03007388 */ /* 0x000fe80000000800 */
[----:B------:R-:W-:Y:S04]  /*2df10*/  STS [R0+0x1000], R153 ;  /* 0x0010009900007388 */ /* 0x000fe80000000800 */
[----:B------:R1:W-:Y:S04]  /*2df20*/  STS [R0+0x1200], R5 ;  /* 0x0012000500007388 */ /* 0x0003e80000000800 */
[----:B------:R3:W-:Y:S04]  /*2df30*/  STS [R3+0x1000], R16 ;  /* 0x0010001003007388 */ /* 0x0007e80000000800 */
        /* <DEDUP_REMOVED lines=10> */
[----:B---3--:R3:W5:Y:S04]  /*2dfe0*/  LD.E.64 R16, [R134.64+0x70] ;  /* 0x0000700486107980 */ /* 0x008768000c101b00 */
[----:B------:R3:W5:Y:S04]  /*2dff0*/  LD.E.64 R18, [R134.64+0x90] ;  /* 0x0000900486127980 */ /* 0x000768000c101b00 */
[----:B-1----:R-:W4:Y:S01]  /*2e000*/  LD.E.U16 R0, [R134.64+0x1c8] ;  /* 0x0001c80486007980 */ /* 0x002f22000c101500 */
[----:B--2---:R-:W-:-:S13]  /*2e010*/  ISETP.NE.AND P0, PT, R28, -0x1, PT ;  /* 0xffffffff1c00780c */ /* 0x004fda0003f05270 */
[----:B------:R-:W2:Y:S04]  /*2e020*/  @P0 LD.E.64 R8, [R134.64+0x88] ;  /* 0x0000880486080980 */ /* 0x000ea8000c101b00 */
[----:B------:R-:W3:Y:S01]  /*2e030*/  @!P0 LD.E.64 R2, [R134.64+0x80] ;  /* 0x0000800486028980 */ /* 0x000ee2000c101b00 */
[----:B------:R-:W1:Y:S03]  /*2e040*/  @P5 MUFU.LG2 R11, R23 ;  /* 0x00000017000b5308 */ /* 0x000e660000000c00 */
[----:B------:R-:W2:Y:S01]  /*2e050*/  S2R R47, SR_CTAID.Y ;  /* 0x00000000002f7919 */ /* 0x000ea20000002600 */
[----:B------:R-:W-:-:S04]  /*2e060*/  IMAD.MOV.U32 R24, RZ, RZ, 0x7f800000 ;  /* 0x7f800000ff187424 */ /* 0x000fc800078e00ff */
[----:B------:R-:W2:Y:S01]  /*2e070*/  @P4 MUFU.LG2 R10, R22 ;  /* 0x00000016000a4308 */ /* 0x000ea20000000c00 */
[----:B-1----:R-:W-:-:S07]  /*2e080*/  @P5 FMUL.FTZ R11, R11, 0.69314718246459960938 ;  /* 0x3f3172180b0b5820 */ /* 0x002fce0000410000 */
[----:B------:R-:W1:Y:S01]  /*2e090*/  @P2 MUFU.LG2 R13, R20 ;  /* 0x00000014000d2308 */ /* 0x000e620000000c00 */
[----:B------:R-:W-:Y:S02]  /*2e0a0*/  @P5 FFMA.FTZ R24, R26, R38, R11 ;  /* 0x000000261a185223 */ /* 0x000fe4000001000b */
[-C--:B--2---:R-:W-:Y:S02]  /*2e0b0*/  @P0 IMAD R6, R9, R28.reuse, RZ ;  /* 0x0000001c09060224 */ /* 0x084fe400078e02ff */
[----:B------:R-:W-:Y:S02]  /*2e0c0*/  @P0 IMAD.WIDE.U32 R4, R8, R28, RZ ;  /* 0x0000001c08040225 */ /* 0x000fe400078e00ff */
[----:B------:R2:W5:Y:S01]  /*2e0d0*/  @!P0 LD.E.64 R8, [R134.64+0x88] ;  /* 0x0000880486088980 */ /* 0x000562000c101b00 */
[C---:B----4-:R-:W-:Y:S01]  /*2e0e0*/  PRMT R11, R0.reuse, 0x7770, RZ ;  /* 0x00007770000b7816 */ /* 0x050fe200000000ff */
[----:B------:R-:W4:Y:S01]  /*2e0f0*/  @P3 MUFU.LG2 R7, R21 ;  /* 0x0000001500073308 */ /* 0x000f220000000c00 */
[----:B------:R-:W-:-:S02]  /*2e100*/  PRMT R0, R0, 0x7771, RZ ;  /* 0x0000777100007816 */ /* 0x000fc400000000ff */
[----:B------:R-:W-:-:S04]  /*2e110*/  ISETP.NE.AND P1, PT, R11, RZ, PT ;  /* 0x000000ff0b00720c */ /* 0x000fc80003f25270 */
[----:B------:R-:W-:Y:S01]  /*2e120*/  ISETP.NE.OR P5, PT, R0, RZ, !P1 ;  /* 0x000000ff0000720c */ /* 0x000fe20004fa5670 */
[----:B------:R-:W-:Y:S01]  /*2e130*/  @P4 FMUL.FTZ R10, R10, 0.69314718246459960938 ;  /* 0x3f3172180a0a4820 */ /* 0x000fe20000410000 */
[----:B------:R-:W-:Y:S01]  /*2e140*/  @!P0 SHF.R.S32.HI R12, RZ, 0x1f, R47 ;  /* 0x0000001fff0c8819 */ /* 0x000fe2000001142f */
[----:B---3--:R-:W-:Y:S01]  /*2e150*/  @!P0 IMAD R3, R3, R47, RZ ;  /* 0x0000002f03038224 */ /* 0x008fe200078e02ff */
[----:B------:R-:W-:Y:S01]  /*2e160*/  MOV R25, 0x7f800000 ;  /* 0x7f80000000197802 */ /* 0x000fe20000000f00 */
[----:B------:R-:W-:Y:S01]  /*2e170*/  @P4 FFMA.FTZ R25, R26, R37, R10 ;  /* 0x000000251a194223 */ /* 0x000fe2000001000a */
[----:B------:R-:W-:Y:S01]  /*2e180*/  @P0 MOV R22, R4 ;  /* 0x0000000400160202 */ /* 0x000fe20000000f00 */
[C---:B------:R-:W-:Y:S02]  /*2e190*/  @!P0 IMAD R10, R2.reuse, R12, R3 ;  /* 0x0000000c020a8224 */ /* 0x040fe400078e0203 */
[----:B-1----:R-:W-:Y:S02]  /*2e1a0*/  @P2 FMUL.FTZ R4, R13, 0.69314718246459960938 ;  /* 0x3f3172180d042820 */ /* 0x002fe40000410000 */
[----:B------:R-:W-:Y:S01]  /*2e1b0*/  @!P0 IMAD.WIDE.U32 R2, R2, R47, RZ ;  /* 0x0000002f02028225 */ /* 0x000fe200078e00ff */
[----:B------:R-:W-:Y:S03]  /*2e1c0*/  BSSY B1, `(.L_x_909) ;  /* 0x0000017000017945 */ /* 0x000fe60003800000 */
[----:B----4-:R-:W-:Y:S01]  /*2e1d0*/  @P3 FMUL.FTZ R7, R7, 0.69314718246459960938 ;  /* 0x3f31721807073820 */ /* 0x010fe20000410000 */
[----:B------:R-:W-:Y:S01]  /*2e1e0*/  MOV R20, 0x7f800000 ;  /* 0x7f80000000147802 */ /* 0x000fe20000000f00 */
[----:B------:R-:W-:Y:S01]  /*2e1f0*/  IMAD.MOV.U32 R21, RZ, RZ, 0x7f800000 ;  /* 0x7f800000ff157424 */ /* 0x000fe200078e00ff */
[----:B------:R-:W-:Y:S01]  /*2e200*/  PLOP3.LUT P4, PT, PT, PT, PT, 0x8, 0x0 ;  /* 0x000000000000781c */ /* 0x000fe20003f8e170 */
[----:B------:R-:W-:Y:S01]  /*2e210*/  @P0 IMAD.IADD R23, R5, 0x1, R6 ;  /* 0x0000000105170824 */ /* 0x000fe200078e0206 */
[----:B------:R-:W-:Y:S01]  /*2e220*/  @!P0 IADD3 R23, R3, R10, RZ ;  /* 0x0000000a03178210 */ /* 0x000fe20007ffe0ff */
[C---:B------:R-:W-:Y:S01]  /*2e230*/  @P2 FFMA.FTZ R21, R26.reuse, R39, R4 ;  /* 0x000000271a152223 */ /* 0x040fe20000010004 */
[----:B------:R-:W-:Y:S01]  /*2e240*/  @!P0 MOV R22, R2 ;  /* 0x0000000200168202 */ /* 0x000fe20000000f00 */
[----:B------:R-:W-:Y:S01]  /*2e250*/  @P3 FFMA.FTZ R20, R26, R36, R7 ;  /* 0x000000241a143223 */ /* 0x000fe20000010007 */
[----:B------:R-:W-:Y:S01]  /*2e260*/  CS2R R4, SRZ ;  /* 0x0000000000047805 */ /* 0x000fe2000001ff00 */
[----:B------:R-:W-:Y:S05]  /*2e270*/  @P5 BRA `(.L_x_910) ;  /* 0x000000b000005947 */ /* 0x000fea0003800000 */
[----:B--2---:R-:W-:Y:S01]  /*2e280*/  ISETP.NE.AND P0, PT, R28, -0x1, PT ;  /* 0xffffffff1c00780c */ /* 0x004fe20003f05270 */
[----:B------:R-:W-:-:S12]  /*2e290*/  BSSY B0, `(.L_x_911) ;  /* 0x0000005000007945 */ /* 0x000fd80003800000 */
[----:B------:R-:W-:Y:S05]  /*2e2a0*/  @P0 BRA `(.L_x_912) ;  /* 0x0000003000000947 */ /* 0x000fea0003800000 */
[----:B------:R-:W2:Y:S02]  /*2e2b0*/  LD.E R0, [R134.64+0xb4] ;  /* 0x0000b40486007980 */ /* 0x000ea4000c101900 */
[----:B--2---:R-:W-:-:S05]  /*2e2c0*/  IMAD R28, R0, R47, RZ ;  /* 0x0000002f001c7224 */ /* 0x004fca00078e02ff */
[----:B------:R1:W-:Y:S02]  /*2e2d0*/  STL [R1+0x2dc], R28 ;  /* 0x0002dc1c01007387 */ /* 0x0003e40000100800 */
.L_x_912:
[----:B------:R-:W-:Y:S05]  /*2e2e0*/  BSYNC B0 ;  /* 0x0000000000007941 */ /* 0x000fea0003800000 */
.L_x_911:
[----:B------:R-:W-:Y:S01]  /*2e2f0*/  PLOP3.LUT P4, PT, PT, PT, PT, 0x80, 0x0 ;  /* 0x000000000000781c */ /* 0x000fe20003f8f070 */
[--C-:B------:R-:W-:Y:S01]  /*2e300*/  IMAD.MOV.U32 R4, RZ, RZ, R28.reuse ;  /* 0x000000ffff047224 */ /* 0x100fe200078e001c */
[----:B------:R-:W-:Y:S02]  /*2e310*/  SHF.R.S32.HI R5, RZ, 0x1f, R28 ;  /* 0x0000001fff057819 */ /* 0x000fe4000001141c */
[----:B------:R-:W-:-:S04]  /*2e320*/  PRMT R0, RZ, 0x7610, R0 ;  /* 0x00007610ff007816 */ /* 0x000fc80000000000 */
.L_x_910:
[----:B--2---:R-:W-:Y:S05]  /*2e330*/  BSYNC B1 ;  /* 0x0000000000017941 */ /* 0x004fea0003800000 */
.L_x_909:
[----:B------:R-:W-:Y:S01]  /*2e340*/  LOP3.LUT P0, RZ, R0, 0xff, RZ, 0xc0, !PT ;  /* 0x000000ff00ff7812 */ /* 0x000fe2000780c0ff */
[----:B------:R2:W5:-:S12]  /*2e350*/  LD.E.64 R2, [R134.64+0xa0] ;  /* 0x0000a00486027980 */ /* 0x000558000c101b00 */
[----:B------:R-:W3:Y:S01]  /*2e360*/  @P0 LD.E.64 R6, [R134.64+0xb0] ;  /* 0x0000b00486060980 */ /* 0x000ee2000c101b00 */
        /* <DEDUP_REMOVED lines=8> */
.L_x_913:
[----:B--2---:R-:W-:Y:S01]  /*2e3f0*/  WARPSYNC 0xffffffff ;  /* 0xffffffff00007948 */ /* 0x004fe20003800000 */
[----:B------:R-:W-:Y:S01]  /*2e400*/  BAR.SYNC.DEFER_BLOCKING 0x0 ;  /* 0x0000000000007b1d */ /* 0x000fe20000010000 */
[----:B------:R-:W-:Y:S01]  /*2e410*/  IMAD R7, R47, R10, RZ ;  /* 0x0000000a2f077224 */ /* 0x000fe200078e02ff */
[----:B------:R-:W-:-:S04]  /*2e420*/  LOP3.LUT R11, R44, 0xffffffe0, RZ, 0xc0, !PT ;  /* 0xffffffe02c0b7812 */ /* 0x000fc800078ec0ff */
[----:B------:R-:W2:Y:S01]  /*2e430*/  S2R R47, SR_CTAID.X ;  /* 0x00000000002f7919 */ /* 0x000ea20000002500 */
[----:B------:R-:W-:Y:S01]  /*2e440*/  IMAD.IADD R11, R46, 0x1, -R11 ;  /* 0x000000012e0b7824 */ /* 0x000fe200078e0a0b */
[----:B------:R-:W-:Y:S01]  /*2e450*/  SEL R7, R7, RZ, !P4 ;  /* 0x000000ff07077207 */ /* 0x000fe20006000000 */
[----:B------:R-:W-:Y:S01]  /*2e460*/  BSSY B0, `(.L_x_914) ;  /* 0x0000030000007945 */ /* 0x000fe20003800000 */
[----:B------:R-:W3:Y:S02]  /*2e470*/  S2R R26, SR_CTAID.Z ;  /* 0x00000000001a7919 */ /* 0x000ee40000002700 */
[----:B------:R-:W-:Y:S02]  /*2e480*/  LOP3.LUT P2, RZ, R11, 0x3, RZ, 0xc0, !PT ;  /* 0x000000030bff7812 */ /* 0x000fe4000784c0ff */
[----:B-1----:R1:W4:Y:S04]  /*2e490*/  LDS.128 R28, [R229] ;  /* 0x00000000e51c7984 */ /* 0x0023280000000c00 */
[----:B------:R1:W1:Y:S01]  /*2e4a0*/  LDS.128 R32, [R229+0x800] ;  /* 0x00080000e5207984 */ /* 0x0002620000000c00 */
[----:B--2---:R-:W-:-:S03]  /*2e4b0*/  IMAD R10, R47, R6, RZ ;  /* 0x000000062f0a7224 */ /* 0x004fc600078e02ff */
[----:B------:R2:W1:Y:S01]  /*2e4c0*/  LDS.128 R36, [R229+0x1000] ;  /* 0x00100000e5247984 */ /* 0x0004620000000c00 */
[----:B---3--:R-:W-:-:S03]  /*2e4d0*/  IMAD R7, R26, R0, R7 ;  /* 0x000000001a077224 */ /* 0x008fc600078e0207 */
[----:B------:R2:W3:Y:S01]  /*2e4e0*/  LDS.128 R40, [R229+0x1800] ;  /* 0x00180000e5287984 */ /* 0x0004e20000000c00 */
[----:B------:R-:W-:-:S05]  /*2e4f0*/  IMAD.SHL.U32 R0, R10, 0x80, RZ ;  /* 0x000000800a007824 */ /* 0x000fca00078e00ff */
[--C-:B------:R-:W-:Y:S02]  /*2e500*/  IADD3 R4, P1, P0, R0, R4, R7.reuse ;  /* 0x0000000400047210 */ /* 0x100fe4000783e007 */
[----:B------:R-:W-:Y:S02]  /*2e510*/  SHF.R.S32.HI R10, RZ, 0x1f, R0 ;  /* 0x0000001fff0a7819 */ /* 0x000fe40000011400 */
[----:B------:R-:W-:-:S04]  /*2e520*/  SHF.R.S32.HI R0, RZ, 0x1f, R7 ;  /* 0x0000001fff007819 */ /* 0x000fc80000011407 */
[----:B------:R-:W-:Y:S01]  /*2e530*/  IADD3.X R0, R10, R5, R0, P1, P0 ;  /* 0x000000050a007210 */ /* 0x000fe20000fe0400 */
[----:B------:R-:W-:Y:S05]  /*2e540*/  @P2 BRA `(.L_x_915) ;  /* 0x0000021000002947 */ /* 0x000fea0003800000 */
[----:B--2---:R-:W2:Y:S04]  /*2e550*/  LDL.LU R13, [R1+0x2fc] ;  /* 0x0002fc00010d7983 */ /* 0x004ea80000300800 */
[----:B------:R-:W2:Y:S02]  /*2e560*/  LDL.LU R12, [R1+0x300] ;  /* 0x00030000010c7983 */ /* 0x000ea40000300800 */
[C---:B--2---:R-:W-:Y:S02]  /*2e570*/  ISETP.GE.AND P6, PT, R12.reuse, R13, PT ;  /* 0x0000000d0c00720c */ /* 0x044fe40003fc6270 */
[C---:B------:R-:W-:Y:S02]  /*2e580*/  IADD3 R7, R12.reuse, 0x8, RZ ;  /* 0x000000080c077810 */ /* 0x040fe40007ffe0ff */
[----:B------:R-:W-:-:S02]  /*2e590*/  IADD3 R5, R12, 0x40, RZ ;  /* 0x000000400c057810 */ /* 0x000fc40007ffe0ff */
[C---:B------:R-:W-:Y:S02]  /*2e5a0*/  IADD3 R11, R12.reuse, 0x48, RZ ;  /* 0x000000480c0b7810 */ /* 0x040fe40007ffe0ff */
[-C--:B------:R-:W-:Y:S02]  /*2e5b0*/  ISETP.GE.AND P5, PT, R7, R13.reuse, PT ;  /* 0x0000000d0700720c */ /* 0x080fe40003fa6270 */
[-C--:B------:R-:W-:Y:S02]  /*2e5c0*/  ISETP.GE.AND P4, PT, R5, R13.reuse, PT ;  /* 0x0000000d0500720c */ /* 0x080fe40003f86270 */
[----:B------:R-:W-:Y:S01]  /*2e5d0*/  ISETP.GE.AND P3, PT, R11, R13, PT ;  /* 0x0000000d0b00720c */ /* 0x000fe20003f66270 */
[----:B------:R-:W-:-:S05]  /*2e5e0*/  @!P6 IMAD R10, R12, R6, RZ ;  /* 0x000000060c0ae224 */ /* 0x000fca00078e02ff */
[----:B------:R-:W-:-:S03]  /*2e5f0*/  @!P6 IADD3 R12, P0, R10, R4, RZ ;  /* 0x000000040a0ce210 */ /* 0x000fc60007f1e0ff */
[----:B------:R-:W-:Y:S01]  /*2e600*/  @!P5 IMAD R13, R7, R6, RZ ;  /* 0x00000006070dd224 */ /* 0x000fe200078e02ff */
[----:B------:R-:W-:Y:S01]  /*2e610*/  @!P6 LEA.HI.X.SX32 R14, R10, R0, 0x1, P0 ;  /* 0x000000000a0ee211 */ /* 0x000fe200000f0eff */
[----:B------:R-:W-:Y:S01]  /*2e620*/  @!P4 IMAD R15, R5, R6, RZ ;  /* 0x00000006050fc224 */ /* 0x000fe200078e02ff */
[C---:B-----5:R-:W-:Y:S01]  /*2e630*/  @!P6 LEA R10, P0, R12.reuse, R2, 0x2 ;  /* 0x000000020c0ae211 */ /* 0x060fe200078010ff */
[----:B------:R-:W-:Y:S01]  /*2e640*/  @!P3 IMAD R7, R11, R6, RZ ;  /* 0x000000060b07b224 */ /* 0x000fe200078e02ff */
[-C--:B------:R-:W-:Y:S02]  /*2e650*/  @!P5 IADD3 R5, P2, R13, R4.reuse, RZ ;  /* 0x000000040d05d210 */ /* 0x080fe40007f5e0ff */
[----:B------:R-:W-:Y:S02]  /*2e660*/  @!P6 LEA.HI.X R11, R12, R3, R14, 0x2, P0 ;  /* 0x000000030c0be211 */ /* 0x000fe400000f140e */
[-C--:B------:R-:W-:Y:S02]  /*2e670*/  @!P4 IADD3 R14, P1, R15, R4.reuse, RZ ;  /* 0x000000040f0ec210 */ /* 0x080fe40007f3e0ff */
[----:B------:R-:W-:Y:S01]  /*2e680*/  @!P3 IADD3 R12, P0, R7, R4, RZ ;  /* 0x00000004070cb210 */ /* 0x000fe20007f1e0ff */
[----:B------:R2:W-:Y:S01]  /*2e690*/  @!P6 ST.E [R10.64], R24 ;  /* 0x000000180a00e985 */ /* 0x0005e2000c101904 */
[----:B------:R-:W-:-:S02]  /*2e6a0*/  @!P5 LEA.HI.X.SX32 R4, R13, R0, 0x1, P2 ;  /* 0x000000000d04d211 */ /* 0x000fc400010f0eff */
[----:B------:R-:W-:Y:S02]  /*2e6b0*/  @!P5 LEA R6, P2, R5, R2, 0x2 ;  /* 0x000000020506d211 */ /* 0x000fe400078410ff */
[-C--:B------:R-:W-:Y:S02]  /*2e6c0*/  @!P4 LEA.HI.X.SX32 R15, R15, R0.reuse, 0x1, P1 ;  /* 0x000000000f0fc211 */ /* 0x080fe400008f0eff */
[----:B------:R-:W-:Y:S02]  /*2e6d0*/  @!P3 LEA.HI.X.SX32 R0, R7, R0, 0x1, P0 ;  /* 0x000000000700b211 */ /* 0x000fe400000f0eff */
[-C--:B------:R-:W-:Y:S02]  /*2e6e0*/  @!P5 LEA.HI.X R7, R5, R3.reuse, R4, 0x2, P2 ;  /* 0x000000030507d211 */ /* 0x080fe400010f1404 */
[-C--:B------:R-:W-:Y:S02]  /*2e6f0*/  @!P4 LEA R4, P1, R14, R2.reuse, 0x2 ;  /* 0x000000020e04c211 */ /* 0x080fe400078210ff */
[----:B------:R-:W-:Y:S01]  /*2e700*/  @!P3 LEA R2, P0, R12, R2, 0x2 ;  /* 0x000000020c02b211 */ /* 0x000fe200078010ff */
[----:B------:R2:W-:Y:S01]  /*2e710*/  @!P5 ST.E [R6.64], R25 ;  /* 0x000000190600d985 */ /* 0x0005e2000c101904 */
[----:B------:R-:W-:-:S02]  /*2e720*/  @!P4 LEA.HI.X R5, R14, R3, R15, 0x2, P1 ;  /* 0x000000030e05c211 */ /* 0x000fc400008f140f */
[----:B------:R-:W-:-:S03]  /*2e730*/  @!P3 LEA.HI.X R3, R12, R3, R0, 0x2, P0 ;  /* 0x000000030c03b211 */ /* 0x000fc600000f1400 */
[----:B------:R2:W-:Y:S04]  /*2e740*/  @!P4 ST.E [R4.64], R20 ;  /* 0x000000140400c985 */ /* 0x0005e8000c101904 */
[----:B------:R2:W-:Y:S02]  /*2e750*/  @!P3 ST.E [R2.64], R21 ;  /* 0x000000150200b985 */ /* 0x0005e4000c101904 */
.L_x_915:
[----:B------:R-:W-:Y:S05]  /*2e760*/  BSYNC B0 ;  /* 0x0000000000007941 */ /* 0x000fea0003800000 */
.L_x_914:
[----:B--2---:R-:W2:Y:S04]  /*2e770*/  LDL.LU R5, [R1+0x2f8] ;  /* 0x0002f80001057983 */ /* 0x004ea80000300800 */
[----:B----4-:R-:W4:Y:S04]  /*2e780*/  LD.E R4, [R134.64+0xc0] ;  /* 0x0000c00486047980 */ /* 0x010f28000c101900 */
[----:B------:R3:W5:Y:S04]  /*2e790*/  LDL.64 R14, [R1+0x2f0] ;  /* 0x0002f000010e7983 */ /* 0x0007680000100a00 */
[----:B-----5:R-:W1:Y:S02]  /*2e7a0*/  S2R R2, SR_TID.X ;  /* 0x0000000000027919 */ /* 0x020e640000002100 */
[----:B-1----:R-:W-:-:S04]  /*2e7b0*/  SHF.R.S32.HI R0, RZ, 0x1f, R2 ;  /* 0x0000001fff007819 */ /* 0x002fc80000011402 */
[----:B------:R-:W-:-:S04]  /*2e7c0*/  LEA.HI R0, R0, R2, RZ, 0x2 ;  /* 0x0000000200007211 */ /* 0x000fc800078f10ff */
[----:B------:R-:W-:-:S05]  /*2e7d0*/  LOP3.LUT R0, R0, 0xfffffffc, RZ, 0xc0, !PT ;  /* 0xfffffffc00007812 */ /* 0x000fca00078ec0ff */
[----:B------:R-:W-:-:S04]  /*2e7e0*/  IMAD.IADD R0, R2, 0x1, -R0 ;  /* 0x0000000102007824 */ /* 0x000fc800078e0a00 */
[----:B------:R-:W-:Y:S01]  /*2e7f0*/  IMAD.SHL.U32 R0, R0, 0x8, RZ ;  /* 0x0000000800007824 */ /* 0x000fe200078e00ff */
[----:B------:R-:W-:-:S04]  /*2e800*/  IADD3 R2, P0, R235, R22, RZ ;  /* 0x00000016eb027210 */ /* 0x000fc80007f1e0ff */
[----:B------:R-:W-:-:S05]  /*2e810*/  SHF.R.S32.HI R0, RZ, 0x1f, R0 ;  /* 0x0000001fff007819 */ /* 0x000fca0000011400 */
[----:B------:R-:W-:Y:S02]  /*2e820*/  IMAD.X R3, R0, 0x1, R23, P0 ;  /* 0x0000000100037824 */ /* 0x000fe400000e0617 */
[-C--:B------:R-:W-:Y:S01]  /*2e830*/  IMAD R0, R19, R26.reuse, RZ ;  /* 0x0000001a13007224 */ /* 0x080fe200078e02ff */
[----:B------:R-:W-:Y:S01]  /*2e840*/  BSSY B0, `(.L_x_916) ;  /* 0x0000011000007945 */ /* 0x000fe20003800000 */
[----:B------:R-:W-:-:S04]  /*2e850*/  IMAD.WIDE.U32 R6, R18, R26, R2 ;  /* 0x0000001a12067225 */ /* 0x000fc800078e0002 */
[----:B--2---:R-:W-:Y:S01]  /*2e860*/  IMAD R12, R47, -0x80, R5 ;  /* 0xffffff802f0c7824 */ /* 0x004fe200078e0205 */
[----:B----4-:R-:W-:-:S04]  /*2e870*/  ISETP.GE.AND P1, PT, R235, R4, PT ;  /* 0x00000004eb00720c */ /* 0x010fc80003f26270 */
[----:B------:R-:W-:Y:S02]  /*2e880*/  ISETP.GE.OR P0, PT, R45, R12, P1 ;  /* 0x0000000c2d00720c */ /* 0x000fe40000f06670 */
[----:B------:R-:W-:-:S05]  /*2e890*/  SHF.R.S32.HI R5, RZ, 0x1f, R26 ;  /* 0x0000001fff057819 */ /* 0x000fca000001141a */
[----:B------:R-:W-:-:S04]  /*2e8a0*/  IMAD R0, R18, R5, R0 ;  /* 0x0000000512007224 */ /* 0x000fc800078e0200 */
[----:B------:R-:W-:Y:S02]  /*2e8b0*/  IMAD.IADD R5, R7, 0x1, R0 ;  /* 0x0000000107057824 */ /* 0x000fe400078e0200 */
[----:B------:R-:W-:Y:S05]  /*2e8c0*/  @P0 BRA `(.L_x_917) ;  /* 0x0000008000000947 */ /* 0x000fea0003800000 */
[----:B---3--:R-:W-:Y:S01]  /*2e8d0*/  MOV R4, R6 ;  /* 0x0000000600047202 */ /* 0x008fe20000000f00 */
[----:B------:R-:W-:-:S04]  /*2e8e0*/  IMAD R0, R15, R8, RZ ;  /* 0x000000080f007224 */ /* 0x000fc800078e02ff */
[----:B------:R-:W-:-:S04]  /*2e8f0*/  IMAD.WIDE.U32 R2, R14, R8, R4 ;  /* 0x000000080e027225 */ /* 0x000fc800078e0004 */
[----:B------:R-:W-:Y:S01]  /*2e900*/  IMAD R0, R14, R9, R0 ;  /* 0x000000090e007224 */ /* 0x000fe200078e0200 */
[----:B------:R-:W-:-:S04]  /*2e910*/  LEA R10, P0, R2, R16, 0x1 ;  /* 0x00000010020a7211 */ /* 0x000fc800078008ff */
[----:B------:R-:W-:-:S04]  /*2e920*/  IADD3 R0, R3, R0, RZ ;  /* 0x0000000003007210 */ /* 0x000fc80007ffe0ff */
[----:B------:R-:W-:-:S05]  /*2e930*/  LEA.HI.X R11, R2, R17, R0, 0x1, P0 ;  /* 0x00000011020b7211 */ /* 0x000fca00000f0c00 */
[----:B------:R1:W-:Y:S02]  /*2e940*/  ST.E.128 [R10.64], R28 ;  /* 0x0000001c0a007985 */ /* 0x0003e4000c101d04 */
.L_x_917:
[----:B---3--:R-:W-:Y:S05]  /*2e950*/  BSYNC B0 ;  /* 0x0000000000007941 */ /* 0x008fea0003800000 */
.L_x_916:
[----:B------:R-:W-:Y:S01]  /*2e960*/  LEA.HI.SX32 R0, R27, 0x20, 0x1e ;  /* 0x000000201b007811 */ /* 0x000fe200078ff2ff */
[----:B------:R-:W-:Y:S03]  /*2e970*/  BSSY B0, `(.L_x_918) ;  /* 0x000000e000007945 */ /* 0x000fe60003800000 */
[----:B------:R-:W-:-:S13]  /*2e980*/  ISETP.GE.OR P0, PT, R0, R12, P1 ;  /* 0x0000000c0000720c */ /* 0x000fda0000f06670 */
[----:B------:R-:W-:Y:S05]  /*2e990*/  @P0 BRA `(.L_x_919) ;  /* 0x000000b000000947 */ /* 0x000fea0003800000 */
[----:B-1----:R-:W-:Y:S01]  /*2e9a0*/  IADD3 R10, P0, R14, 0x20, RZ ;  /* 0x000000200e0a7810 */ /* 0x002fe20007f1e0ff */
[----:B------:R-:W-:Y:S01]  /*2e9b0*/  IMAD.MOV.U32 R2, RZ, RZ, R6 ;  /* 0x000000ffff027224 */ /* 0x000fe200078e0006 */
[----:B------:R-:W-:-:S03]  /*2e9c0*/  MOV R3, R5 ;  /* 0x0000000500037202 */ /* 0x000fc60000000f00 */
[----:B------:R-:W-:Y:S02]  /*2e9d0*/  IMAD.X R0, RZ, RZ, R15, P0 ;  /* 0x000000ffff007224 */ /* 0x000fe400000e060f */
[----:B------:R-:W-:-:S04]  /*2e9e0*/  IMAD.WIDE.U32 R2, R8, R10, R2 ;  /* 0x0000000a08027225 */ /* 0x000fc800078e0002 */
[----:B------:R-:W-:-:S04]  /*2e9f0*/  IMAD R0, R0, R8, RZ ;  /* 0x0000000800007224 */ /* 0x000fc800078e02ff */
[----:B------:R-:W-:Y:S01]  /*2ea00*/  IMAD R0, R9, R10, R0 ;  /* 0x0000000a09007224 */ /* 0x000fe200078e0200 */
[----:B------:R-:W-:-:S04]  /*2ea10*/  LEA R10, P0, R2, R16, 0x1 ;  /* 0x00000010020a7211 */ /* 0x000fc800078008ff */
[----:B------:R-:W-:-:S04]  /*2ea20*/  IADD3 R0, R3, R0, RZ ;  /* 0x0000000003007210 */ /* 0x000fc80007ffe0ff */
[----:B------:R-:W-:-:S05]  /*2ea30*/  LEA.HI.X R11, R2, R17, R0, 0x1, P0 ;  /* 0x00000011020b7211 */ /* 0x000fca00000f0c00 */
[----:B------:R1:W-:Y:S02]  /*2ea40*/  ST.E.128 [R10.64], R32 ;  /* 0x000000200a007985 */ /* 0x0003e4000c101d04 */
.L_x_919:
[----:B------:R-:W-:Y:S05]  /*2ea50*/  BSYNC B0 ;  /* 0x0000000000007941 */ /* 0x000fea0003800000 */
.L_x_918:
        /* <DEDUP_REMOVED lines=15> */
.L_x_921:
[----:B------:R-:W-:Y:S05]  /*2eb50*/  BSYNC B0 ;  /* 0x0000000000007941 */ /* 0x000fea0003800000 */
.L_x_920:
[----:B------:R-:W-:Y:S01]  /*2eb60*/  LEA.HI.SX32 R0, R27, 0x60, 0x1e ;  /* 0x000000601b007811 */ /* 0x000fe200078ff2ff */
[----:B------:R-:W-:Y:S01]  /*2eb70*/  IMAD.MOV.U32 R3, RZ, RZ, 0x0 ;  /* 0x00000000ff037424 */ /* 0x000fe200078e00ff */
[----:B-1----:R-:W-:Y:S02]  /*2eb80*/  MOV R10, 0x70 ;  /* 0x00000070000a7802 */ /* 0x002fe40000000f00 */
[----:B------:R-:W-:-:S03]  /*2eb90*/  ISETP.GE.OR P1, PT, R0, R12, P1 ;  /* 0x0000000c0000720c */ /* 0x000fc60000f26670 */
[----:B------:R-:W-:-:S10]  /*2eba0*/  IMAD.MOV.U32 R2, RZ, RZ, R10 ;  /* 0x000000ffff027224 */ /* 0x000fd400078e000a */
[----:B------:R-:W-:Y:S05]  /*2ebb0*/  @P1 RET.REL.NODEC R2 `(_ZN5flash16flash_fwd_kernelI23Flash_fwd_kernel_traitsILi32ELi128ELi128ELi4ELb0ELb0EN7cutlass10bfloat16_tE19Flash_kernel_traitsILi32ELi128ELi128ELi4ES3_EELb1ELb0ELb1ELb0ELb0ELb0ELb0ELb1EEEvNS_16Flash_fwd_paramsE) ;  /* 0xfffd144002001950 */ /* 0x000fea0003c3ffff */
[----:B------:R-:W-:Y:S01]  /*2ebc0*/  IADD3 R7, P0, R14, 0x60, RZ ;  /* 0x000000600e077810 */ /* 0x000fe20007f1e0ff */
[----:B------:R-:W-:Y:S01]  /*2ebd0*/  IMAD.MOV.U32 R2, RZ, RZ, R6 ;  /* 0x000000ffff027224 */ /* 0x000fe200078e0006 */
[----:B------:R-:W-:-:S03]  /*2ebe0*/  MOV R3, R5 ;  /* 0x0000000500037202 */ /* 0x000fc60000000f00 */
[----:B------:R-:W-:Y:S02]  /*2ebf0*/  IMAD.X R0, RZ, RZ, R15, P0 ;  /* 0x000000ffff007224 */ /* 0x000fe400000e060f */
[----:B------:R-:W-:-:S04]  /*2ec00*/  IMAD.WIDE.U32 R4, R8, R7, R2 ;  /* 0x0000000708047225 */ /* 0x000fc800078e0002 */
[----:B------:R-:W-:Y:S01]  /*2ec10*/  IMAD R0, R0, R8, RZ ;  /* 0x0000000800007224 */ /* 0x000fe200078e02ff */
[----:B------:R-:W-:-:S03]  /*2ec20*/  LEA R2, P0, R4, R16, 0x1 ;  /* 0x0000001004027211 */ /* 0x000fc600078008ff */
[----:B------:R-:W-:-:S04]  /*2ec30*/  IMAD R0, R9, R7, R0 ;  /* 0x0000000709007224 */ /* 0x000fc800078e0200 */
[----:B------:R-:W-:-:S05]  /*2ec40*/  IMAD.IADD R0, R5, 0x1, R0 ;  /* 0x0000000105007824 */ /* 0x000fca00078e0200 */
[----:B------:R-:W-:-:S05]  /*2ec50*/  LEA.HI.X R3, R4, R17, R0, 0x1, P0 ;  /* 0x0000001104037211 */ /* 0x000fca00000f0c00 */
[----:B------:R1:W-:Y:S02]  /*2ec60*/  ST.E.128 [R2.64], R40 ;  /* 0x0000002802007985 */ /* 0x0003e4000c101d04 */
[----:B-1----:R-:W-:Y:S02]  /*2ec70*/  MOV R2, R10 ;  /* 0x0000000a00027202 */ /* 0x002fe40000000f00 */
[----:B------:R-:W-:-:S04]  /*2ec80*/  MOV R3, 0x0 ;  /* 0x0000000000037802 */ /* 0x000fc80000000f00 */
[----:B------:R-:W-:Y:S05]  /*2ec90*/  RET.REL.NODEC R2 `(_ZN5flash16flash_fwd_kernelI23Flash_fwd_kernel_traitsILi32ELi128ELi128ELi4ELb0ELb0EN7cutlass10bfloat16_tE19Flash_kernel_traitsILi32ELi128ELi128ELi4ES3_EELb1ELb0ELb1ELb0ELb0ELb0ELb0ELb1EEEvNS_16Flash_fwd_paramsE) ;  /* 0xfffd136002007950 */ /* 0x000fea0003c3ffff */
.L_x_907:
[----:B------:R2:W5:Y:S01]  /*2eca0*/  LDL R0, [R1+0x28c] ;  /* 0x00028c0001007983 */ /* 0x0005620000100800 */
[----:B------:R-:W-:Y:S02]  /*2ecb0*/  MOV R3, 0x2 ;  /* 0x0000000200037802 */ /* 0x000fe40000000f00 */
[----:B------:R-:W-:Y:S02]  /*2ecc0*/  MOV R2, 0x2ece0 ;  /* 0x0002ece000027802 */ /* 0x000fe40000000f00 */
[----:B-12--5:R-:W-:Y:S05]  /*2ecd0*/  CALL.REL.NOINC `($__internal_0_$__cuda_sm70_shflsync_bfly_p) ;  /* 0x0000026000007944 */ /* 0x026fea0003c00000 */
[----:B------:R-:W-:Y:S01]  /*2ece0*/  MOV R0, R9 ;  /* 0x0000000900007202 */ /* 0x000fe20000000f00 */
[----:B------:R-:W-:Y:S05]  /*2ecf0*/  BRA `(.L_x_922) ;  /* 0xffffea9000007947 */ /* 0x000fea000383ffff */
.L_x_908:
[----:B------:R-:W-:Y:S02]  /*2ed00*/  MOV R3, 0x1 ;  /* 0x0000000100037802 */ /* 0x000fe40000000f00 */
[----:B------:R-:W-:Y:S02]  /*2ed10*/  MOV R2, 0x2ed30 ;  /* 0x0002ed3000027802 */ /* 0x000fe40000000f00 */
[----:B-1---5:R-:W-:Y:S05]  /*2ed20*/  CALL.REL.NOINC `($__internal_0_$__cuda_sm70_shflsync_bfly_p) ;  /* 0x0000021000007944 */ /* 0x022fea0003c00000 */
[----:B------:R-:W-:Y:S02]  /*2ed30*/  FADD.FTZ R23, R0, R9 ;  /* 0x0000000900177221 */ /* 0x000fe40000010000 */
[----:B------:R1:W5:Y:S01]  /*2ed40*/  LDL R0, [R1+0x6c] ;  /* 0x00006c0001007983 */ /* 0x0003620000100800 */
[----:B------:R-:W-:Y:S02]  /*2ed50*/  MOV R3, 0x2 ;  /* 0x0000000200037802 */ /* 0x000fe40000000f00 */
[----:B------:R-:W-:-:S02]  /*2ed60*/  MOV R2, 0x2ed80 ;  /* 0x0002ed8000027802 */ /* 0x000fc40000000f00 */
[----:B-1---5:R-:W-:Y:S05]  /*2ed70*/  CALL.REL.NOINC `($__internal_0_$__cuda_sm70_shflsync_bfly_p) ;  /* 0x000001c000007944 */ /* 0x022fea0003c00000 */
[----:B------:R-:W2:Y:S01]  /*2ed80*/  LDL.LU R0, [R1+0x6c] ;  /* 0x00006c0001007983 */ /* 0x000ea20000300800 */
[----:B------:R-:W-:-:S02]  /*2ed90*/  MOV R3, 0x1 ;  /* 0x0000000100037802 */ /* 0x000fc40000000f00 */
[----:B------:R-:W-:Y:S01]  /*2eda0*/  MOV R2, 0x2edd0 ;  /* 0x0002edd000027802 */ /* 0x000fe20000000f00 */
[----:B--2---:R-:W-:Y:S02]  /*2edb0*/  FADD.FTZ R0, R0, R9 ;  /* 0x0000000900007221 */ /* 0x004fe40000010000 */
[----:B------:R-:W-:Y:S05]  /*2edc0*/  CALL.REL.NOINC `($__internal_0_$__cuda_sm70_shflsync_bfly_p) ;  /* 0x0000017000007944 */ /* 0x000fea0003c00000 */
[----:B------:R-:W-:Y:S02]  /*2edd0*/  FADD.FTZ R22, R0, R9 ;  /* 0x0000000900167221 */ /* 0x000fe40000010000 */
[----:B------:R1:W5:Y:S01]  /*2ede0*/  LDL R0, [R1+0x68] ;  /* 0x0000680001007983 */ /* 0x0003620000100800 */
[----:B------:R-:W-:Y:S02]  /*2edf0*/  MOV R3, 0x2 ;  /* 0x0000000200037802 */ /* 0x000fe40000000f00 */
[----:B------:R-:W-:Y:S02]  /*2ee00*/  MOV R2, 0x2ee20 ;  /* 0x0002ee2000027802 */ /* 0x000fe40000000f00 */
[----:B-1---5:R-:W-:Y:S05]  /*2ee10*/  CALL.REL.NOINC `($__internal_0_$__cuda_sm70_shflsync_bfly_p) ;  /* 0x0000012000007944 */ /* 0x022fea0003c00000 */
[----:B------:R-:W2:Y:S01]  /*2ee20*/  LDL.LU R0, [R1+0x68] ;  /* 0x0000680001007983 */ /* 0x000ea20000300800 */
[----:B------:R-:W-:Y:S02]  /*2ee30*/  MOV R3, 0x1 ;  /* 0x0000000100037802 */ /* 0x000fe40000000f00 */
[----:B------:R-:W-:Y:S01]  /*2ee40*/  MOV R2, 0x2ee80 ;  /* 0x0002ee8000027802 */ /* 0x000fe20000000f00 */
[----:B--2---:R-:W-:-:S05]  /*2ee50*/  FADD.FTZ R21, R0, R9 ;  /* 0x0000000900157221 */ /* 0x004fca0000010000 */
[----:B------:R-:W-:Y:S02]  /*2ee60*/  MOV R0, R21 ;  /* 0x0000001500007202 */ /* 0x000fe40000000f00 */
[----:B------:R-:W-:Y:S05]  /*2ee70*/  CALL.REL.NOINC `($__internal_0_$__cuda_sm70_shflsync_bfly_p) ;  /* 0x000000c000007944 */ /* 0x000fea0003c00000 */
[----:B------:R1:W5:Y:S01]  /*2ee80*/  LDL R0, [R1+0x288] ;  /* 0x0002880001007983 */ /* 0x0003620000100800 */
[----:B------:R-:W-:Y:S01]  /*2ee90*/  FADD.FTZ R21, R21, R9 ;  /* 0x0000000915157221 */ /* 0x000fe20000010000 */
        /* <DEDUP_REMOVED lines=9> */
[----:B------:R-:W-:Y:S05]  /*2ef30*/  BRA `(.L_x_923) ;  /* 0xffffe98000007947 */ /* 0x000fea000383ffff */
        .weak           $__internal_0_$__cuda_sm70_shflsync_bfly_p
        .type           $__internal_0_$__cuda_sm70_shflsync_bfly_p,@function
        .size           $__internal_0_$__cuda_sm70_shflsync_bfly_p,(.L_x_1121 - $__internal_0_$__cuda_sm70_shflsync_bfly_p)
$__internal_0_$__cuda_sm70_shflsync_bfly_p:
[----:B------:R-:W-:Y:S04]  /*2ef40*/  WARPSYNC R6 ;  /* 0x0000000600007348 */ /* 0x000fe80003800000 */
[----:B------:R1:W2:Y:S02]  /*2ef50*/  SHFL.BFLY PT, R9, R0, R3, R7 ;  /* 0x0c00000300097389 */ /* 0x0002a400000e0007 */
[----:B-1----:R-:W-:-:S04]  /*2ef60*/  MOV R3, 0x0 ;  /* 0x0000000000037802 */ /* 0x002fc80000000f00 */
[----:B--2---:R-:W-:Y:S05]  /*2ef70*/  RET.REL.NODEC R2 `(_ZN5flash16flash_fwd_kernelI23Flash_fwd_kernel_traitsILi32ELi128ELi128ELi4ELb0ELb0EN7cutlass10bfloat16_tE19Flash_kernel_traitsILi32ELi128ELi128ELi4ES3_EELb1ELb0ELb1ELb0ELb0ELb0ELb0ELb1EEEvNS_16Flash_fwd_paramsE) ;  /* 0xfffd108002007950 */ /* 0x004fea0003c3ffff */
.L_x_924:
        /* <DEDUP_REMOVED lines=16> */
.L_x_1121:


//--------------------- .text._ZN5flash16flash_fwd_kernelI23Flash_fwd_kernel_traitsILi32ELi128ELi128ELi4ELb0ELb0EN7cutlass10bfloat16_tE19Flash_kernel_traitsILi32ELi128ELi128ELi4ES3_EELb0ELb0ELb1ELb0ELb0ELb0ELb1ELb0EEEvNS_16Flash_fwd_paramsE --------------------------
	.section	.text._ZN5flash16flash_fwd_kernelI23Flash_fwd_kernel_traitsILi32ELi128ELi128ELi4ELb0ELb0EN7cutlass10bfloat16_tE19Flash_kernel_traitsILi32ELi128ELi128ELi4ES3_EELb0ELb0ELb1ELb0ELb0ELb0ELb1ELb0EEEvNS_16Flash_fwd_paramsE,"ax",@progbits
	.sectioninfo	@"SHI_REGISTERS=255"
	.align	128
        .global         _ZN5flash16flash_fwd_kernelI23Flash_fwd_kernel_traitsILi32ELi128ELi128ELi4ELb0ELb0EN7cutlass10bfloat16_tE19Flash_kernel_traitsILi32ELi128ELi128ELi4ES3_EELb0ELb0ELb1ELb0ELb0ELb0ELb1ELb0EEEvNS_16Flash_fwd_paramsE
        .type           _ZN5flash16flash_fwd_kernelI23Flash_fwd_kernel_traitsILi32ELi128ELi128ELi4ELb0ELb0EN7cutlass10bfloat16_tE19Flash_kernel_traitsILi32ELi128ELi128ELi4ES3_EELb0ELb0ELb1ELb0ELb0ELb0ELb1ELb0EEEvNS_16Flash_fwd_paramsE,@function
        .size           _ZN5flash16flash_fwd_kernelI23Flash_fwd_kernel_traitsILi32ELi128ELi128ELi4ELb0ELb0EN7cutlass10bfloat16_tE19Flash_kernel_traitsILi32ELi128ELi128ELi4ES3_EELb0ELb0ELb1ELb0ELb0ELb0ELb1ELb0EEEvNS_16Flash_fwd_paramsE,(.L_x_1146 - _ZN5flash16flash_fwd_kernelI23Flash_fwd_kernel_traitsILi32ELi128ELi128ELi4ELb0ELb0EN7cutlass10bfloat16_tE19Flash_kernel_traitsILi32ELi128ELi128ELi4ES3_EELb0ELb0ELb1ELb0ELb0ELb0ELb1ELb0EEEvNS_16Flash_fwd_paramsE)
        .other          _ZN5flash16flash_fwd_kernelI23Flash_fwd_kernel_traitsILi32ELi128ELi128ELi4ELb0ELb0EN7cutlass10bfloat16_tE19Flash_kernel_traitsILi32ELi128ELi128ELi4ES3_EELb0ELb0ELb1ELb0ELb0ELb0ELb1ELb0EEEvNS_16Flash_fwd_paramsE,@"STO_CUDA_ENTRY STV_DEFAULT"
_ZN5flash16flash_fwd_kernelI23Flash_fwd_kernel_traitsILi32ELi128ELi128ELi4ELb0ELb0EN7cutlass10bfloat16_tE19Flash_kernel_traitsILi32ELi128ELi128ELi4ES3_EELb0ELb0ELb1ELb0ELb0ELb0ELb1ELb0EEEvNS_16Flash_fwd_paramsE:
.text._ZN5flash16flash_fwd_kernelI23Flash_fwd_kernel_traitsILi32ELi128ELi128ELi4ELb0ELb0EN7cutlass10bfloat16_tE19Flash_kernel_traitsILi32ELi128ELi128ELi4ES3_EELb0ELb0ELb1ELb0ELb0ELb0ELb1ELb0EEEvNS_16Flash_fwd_paramsE:
        /* <DEDUP_REMOVED lines=55> */
.L_x_925:
[----:B------:R-:W-:Y:S02]  /*0370*/  ULDC UR6, c[0x0][0x218] ;  /* 0x0000860000067ab9 */ /* 0x000fe40000000800 */
.L_x_926:
        /* <DEDUP_REMOVED lines=118> */
.L_x_929:
[----:B------:R-:W-:Y:S05]  /*0ae0*/  BSYNC B0 ;  /* 0x0000000000007941 */ /* 0x000fea0003800000 */
.L_x_928:
        /* <DEDUP_REMOVED lines=16> */
.L_x_931:
[----:B------:R-:W-:Y:S05]  /*0bf0*/  BSYNC B0 ;  /* 0x0000000000007941 */ /* 0x000fea0003800000 */
.L_x_930:
        /* <DEDUP_REMOVED lines=16> */
.L_x_933:
[----:B------:R-:W-:Y:S05]  /*0d00*/  BSYNC B0 ;  /* 0x0000000000007941 */ /* 0x000fea0003800000 */
.L_x_932:
        /* <DEDUP_REMOVED lines=15> */
.L_x_935:
[----:B------:R-:W-:Y:S05]  /*0e00*/  BSYNC B0 ;  /* 0x0000000000007941 */ /* 0x000fea0003800000 */
.L_x_934:
        /* <DEDUP_REMOVED lines=34> */
.L_x_927:
        /* <DEDUP_REMOVED lines=33> */
.L_x_936:
        /* <DEDUP_REMOVED lines=44> */
.L_x_937:
        /* <DEDUP_REMOVED lines=54> */
.L_x_939:
[----:B------:R-:W-:Y:S05]  /*1860*/  BSYNC B0 ;  /* 0x0000000000007941 */ /* 0x000fea0003800000 */
.L_x_938:
        /* <DEDUP_REMOVED lines=8> */
[----:B------:R-:W-:Y:S01]  /*18f0*/  IMAD.MOV.U32 R22, RZ, RZ, R12 ;  /* 0x000000ffff167224 */ /* 0x000fe200078e000c */
[----:B------:R-:W-:-:S03]  /*1900*/  MOV R23, R9 ;  /* 0x0000000900177202 */ /* 0x000fc60000000f00 */
[----:B------:R-:W-:Y:S02]  /*1910*/  IMAD.X R2, RZ, RZ, R21, P0 ;  /* 0x000000ffff027224 */ /* 0x000fe400000e0615 */
[----:B------:R-:W-:-:S04]  /*1920*/  IMAD.WIDE.U32 R22, R3, c[0x0][0x190], R22 ;  /* 0x0000640003167a25 */ /* 0x000fc800078e0016 */
[----:B------:R-:W-:Y:S01]  /*1930*/  IMAD R2, R2, c[0x0][0x190], RZ ;  /* 0x0000640002027a24 */ /* 0x000fe200078e02ff */
[----:B--2---:R-:W-:-:S03]  /*1940*/  LEA R24, P0, R22, c[0x0][0x160], 0x1 ;  /* 0x0000580016187a11 */ /* 0x004fc600078008ff */
[----:B------:R-:W-:-:S05]  /*1950*/  IMAD R2, R3, c[0x0][0x194], R2 ;  /* 0x0000650003027a24 */ /* 0x000fca00078e0202 */
[----:B------:R-:W-:-:S04]  /*1960*/  IADD3 R2, R23, R2, RZ ;  /* 0x0000000217027210 */ /* 0x000fc80007ffe0ff */
[----:B------:R-:W-:-:S05]  /*1970*/  LEA.HI.X R25, R22, c[0x0][0x164], R2, 0x1, P0 ;  /* 0x0000590016197a11 */ /* 0x000fca00000f0c02 */
[----:B------:R-:W-:Y:S01]  /*1980*/  @!PT LDS RZ, [RZ] ;  /* 0x00000000fffff984 */ /* 0x000fe20000000800 */
[----:B------:R-:W-:Y:S01]  /*1990*/  @!PT LDS RZ, [RZ] ;  /* 0x00000000fffff984 */ /* 0x000fe20000000800 */
[----:B------:R-:W-:Y:S01]  /*19a0*/  @!PT LDS RZ, [RZ] ;  /* 0x00000000fffff984 */ /* 0x000fe20000000800 */
[----:B------:R2:W-:Y:S02]  /*19b0*/  LDGSTS.E.BYPASS.LTC128B.128 [R198+0x800], [R24.64] ;  /* 0x0080000018c67fae */ /* 0x0005e4000b901d50 */
.L_x_941:
[----:B------:R-:W-:Y:S05]  /*19c0*/  BSYNC B0 ;  /* 0x0000000000007941 */ /* 0x000fea0003800000 */
.L_x_940:
        /* <DEDUP_REMOVED lines=21> */
.L_x_943:
[----:B------:R-:W-:Y:S05]  /*1b20*/  BSYNC B0 ;  /* 0x0000000000007941 */ /* 0x000fea0003800000 */
.L_x_942:
        /* <DEDUP_REMOVED lines=24> */
.L_x_945:
[----:B------:R-:W-:Y:S05]  /*1cb0*/  BSYNC B0 ;  /* 0x0000000000007941 */ /* 0x000fea0003800000 */
.L_x_944:
[-C--:B------:R-:W-:Y:S01]  /*1cc0*/  LEA.HI R15, R15, R5.reuse, RZ, 0x4 ;  /* 0x000000050f0f7211 */ /* 0x080fe200078f20ff */
[----:B-1----:R-:W-:Y:S01]  /*1cd0*/  IMAD R9, R19, c[0x0][0x198], RZ ;  /* 0x0000660013097a24 */ /* 0x002fe200078e02ff */
[----:B------:R-:W-:Y:S01]  /*1ce0*/  LOP3.LUT R11, R11, 0xffffffe0, RZ, 0xc0, !PT ;  /* 0xffffffe00b0b7812 */ /* 0x000fe200078ec0ff */
[--C-:B------:R-:W-:Y:S01]  /*1cf0*/  IMAD.WIDE.U32 R22, R18, c[0x0][0x198], R212.reuse ;  /* 0x0000660012167a25 */ /* 0x100fe200078e00d4 */
        /* <DEDUP_REMOVED lines=51> */
.L_x_947:
[----:B------:R-:W-:Y:S05]  /*2030*/  BSYNC B0 ;  /* 0x0000000000007941 */ /* 0x000fea0003800000 */
.L_x_946:
        /* <DEDUP_REMOVED lines=18> */
.L_x_949:
[----:B------:R-:W-:Y:S05]  /*2160*/  BSYNC B0 ;  /* 0x0000000000007941 */ /* 0x000fea0003800000 */
.L_x_948:
        /* <DEDUP_REMOVED lines=17> */
.L_x_951:
[----:B------:R-:W-:Y:S05]  /*2280*/  BSYNC B0 ;  /* 0x0000000000007941 */ /* 0x000fea0003800000 */
.L_x_950:
        /* <DEDUP_REMOVED lines=21> */
.L_x_953:
[----:B------:R-:W-:Y:S05]  /*23e0*/  BSYNC B0 ;  /* 0x0000000000007941 */ /* 0x000fea0003800000 */
.L_x_952:
[----:B------:R-:W0:Y:S01]  /*23f0*/  LDGDEPBAR ;  /* 0x00000000000079af */ /* 0x000e220000000000 */
[----:B-1----:R-:W-:Y:S01]  /*2400*/  LOP3.LUT R9, R16, 0xfffffff8, RZ, 0xc0, !PT ;  /* 0xfffffff810097812 */ /* 0x002fe200078ec0ff */
[----:B------:R-:W-:Y:S01]  /*2410*/  IMAD.SHL.U32 R12, R12, 0x40, RZ ;  /* 0x000000400c0c7824 */ /* 0x000fe200078e00ff */
[----:B------:R-:W-:Y:S01]  /*2420*/  LOP3.LUT R8, R13, 0x7fffffe, RZ, 0xc0, !PT ;  /* 0x07fffffe0d087812 */ /* 0x000fe200078ec0ff */
[----:B------:R-:W-:Y:S01]  /*2430*/  IMAD.MOV.U32 R126, RZ, RZ, R124 ;  /* 0x000000ffff7e7224 */ /* 0x000fe200078e007c */
[----:B------:R-:W-:Y:S01]  /*2440*/  SHF.R.S32.HI R13, RZ, 0x1f, R14 ;  /* 0x0000001fff0d7819 */ /* 0x000fe2000001140e */
[C---:B------:R-:W-:Y:S01]  /*2450*/  IMAD.IADD R9, R5.reuse, 0x1, -R9 ;  /* 0x0000000105097824 */ /* 0x040fe200078e0a09 */
[----:B------:R-:W-:Y:S01]  /*2460*/  SHF.R.S32.HI R10, RZ, 0x4, R15 ;  /* 0x00000004ff0a7819 */ /* 0x000fe2000001140f */
[----:B------:R-:W-:Y:S01]  /*2470*/  IMAD.IADD R8, R14, 0x1, -R8 ;  /* 0x000000010e087824 */ /* 0x000fe200078e0a08 */
[----:B------:R-:W-:Y:S01]  /*2480*/  SHF.R.S32.HI R138, RZ, 0x1f, R11 ;  /* 0x0000001fff8a7819 */ /* 0x000fe2000001140b */
[----:B------:R-:W-:Y:S01]  /*2490*/  IMAD.SHL.U32 R197, R5, 0x2, RZ ;  /* 0x0000000205c57824 */ /* 0x000fe200078e00ff */
[----:B------:R-:W-:Y:S01]  /*24a0*/  LEA.HI R14, R13, R14, RZ, 0x3 ;  /* 0x0000000e0d0e7211 */ /* 0x000fe200078f18ff */
[----:B------:R-:W-:Y:S01]  /*24b0*/  BSSY B0, `(.L_x_954) ;  /* 0x0000038000007945 */ /* 0x000fe20003800000 */
[----:B------:R-:W-:-:S02]  /*24c0*/  LEA.HI R13, R9, R9, RZ, 0x1 ;  /* 0x00000009090d7211 */ /* 0x000fc400078f08ff */
[----:B------:R-:W-:Y:S01]  /*24d0*/  LEA.HI R16, R15, R10, RZ, 0x1 ;  /* 0x0000000a0f107211 */ /* 0x000fe200078f08ff */
[----:B------:R-:W-:Y:S01]  /*24e0*/  IMAD.SHL.U32 R14, R14, 0x20, RZ ;  /* 0x000000200e0e7824 */ /* 0x000fe200078e00ff */
[----:B------:R-:W-:Y:S02]  /*24f0*/  LEA.HI R138, R138, R11, RZ, 0x2 ;  /* 0x0000000b8a8a7211 */ /* 0x000fe400078f10ff */
[----:B------:R-:W-:Y:S02]  /*2500*/  LOP3.LUT R11, R13, 0x7fffffe, RZ, 0xc0, !PT ;  /* 0x07fffffe0d0b7812 */ /* 0x000fe400078ec0ff */
[----:B------:R-:W-:Y:S02]  /*2510*/  ISETP.GE.AND P0, PT, R18, UR21, PT ;  /* 0x0000001512007c0c */ /* 0x000fe4000bf06270 */
[----:B------:R-:W-:Y:S01]  /*2520*/  LOP3.LUT R16, R16, 0xfffffffe, RZ, 0xc0, !PT ;  /* 0xfffffffe10107812 */ /* 0x000fe200078ec0ff */
[----:B------:R-:W-:-:S04]  /*2530*/  DEPBAR.LE SB0, 0x0 ;  /* 0x000080000000791a */ /* 0x000fc80000000000 */
[----:B------:R-:W-:Y:S01]  /*2540*/  BAR.SYNC.DEFER_BLOCKING 0x0 ;  /* 0x0000000000007b1d */ /* 0x000fe20000010000 */
[----:B------:R-:W-:Y:S01]  /*2550*/  IMAD.IADD R11, R9, 0x1, -R11 ;  /* 0x00000001090b7824 */ /* 0x000fe200078e0a0b */
[----:B------:R-:W-:Y:S01]  /*2560*/  LOP3.LUT R12, R12, 0xc0, RZ, 0xc0, !PT ;  /* 0x000000c00c0c7812 */ /* 0x000fe200078ec0ff */
[----:B------:R-:W-:Y:S01]  /*2570*/  IMAD.SHL.U32 R9, R0, 0x8, RZ ;  /* 0x0000000800097824 */ /* 0x000fe200078e00ff */
[----:B------:R-:W-:Y:S01]  /*2580*/  SHF.R.S32.HI R0, RZ, 0x1, R13 ;  /* 0x00000001ff007819 */ /* 0x000fe2000001140d */
[----:B------:R-:W-:Y:S01]  /*2590*/  IMAD.IADD R16, R10, 0x1, -R16 ;  /* 0x000000010a107824 */ /* 0x000fe200078e0a10 */
[----:B------:R-:W-:Y:S02]  /*25a0*/  LOP3.LUT R13, R14, 0xffffff00, RZ, 0xc0, !PT ;  /* 0xffffff000e0d7812 */ /* 0x000fe400078ec0ff */
[C---:B------:R-:W-:Y:S01]  /*25b0*/  LEA R15, R7.reuse, UR19, 0x4 ;  /* 0x00000013070f7c11 */ /* 0x040fe2000f8e20ff */
[----:B------:R-:W-:Y:S01]  /*25c0*/  IMAD R195, R16, 0x8, R11 ;  /* 0x0000000810c37824 */ /* 0x000fe200078e020b */
[----:B------:R-:W-:Y:S01]  /*25d0*/  UIMAD UR19, UR7, UR22, URZ ;  /* 0x00000016071372a4 */ /* 0x000fe2000f8e023f */
[----:B------:R-:W-:Y:S01]  /*25e0*/  IMAD.SHL.U32 R11, R0, 0x40, RZ ;  /* 0x00000040000b7824 */ /* 0x000fe200078e00ff */
[----:B------:R-:W-:Y:S01]  /*25f0*/  SHF.R.S32.HI R138, RZ, 0x2, R138 ;  /* 0x00000002ff8a7819 */ /* 0x000fe2000001148a */
[----:B------:R-:W-:Y:S01]  /*2600*/  IMAD.SHL.U32 R10, R16, 0x8, RZ ;  /* 0x00000008100a7824 */ /* 0x000fe200078e00ff */
[----:B------:R-:W-:Y:S01]  /*2610*/  UIMAD UR19, UR20, UR18, UR19 ;  /* 0x00000012141372a4 */ /* 0x000fe2000f8e0213 */
[--C-:B------:R-:W-:Y:S01]  /*2620*/  IMAD R196, R7, 0x200, R13.reuse ;  /* 0x0000020007c47824 */ /* 0x100fe200078e020d */
[----:B------:R-:W-:Y:S01]  /*2630*/  LOP3.LUT R11, R11, 0xc0, RZ, 0xc0, !PT ;  /* 0x000000c00b0b7812 */ /* 0x000fe200078ec0ff */
[----:B------:R-:W-:Y:S01]  /*2640*/  IMAD R7, R8, 0x20, R13 ;  /* 0x0000002008077824 */ /* 0x000fe200078e020d */
[----:B------:R-:W-:Y:S01]  /*2650*/  LOP3.LUT R10, R12, 0x8, R10, 0xf8, !PT ;  /* 0x000000080c0a7812 */ /* 0x000fe200078ef80a */
[----:B------:R-:W-:Y:S01]  /*2660*/  IMAD R196, R8, 0x20, R196 ;  /* 0x0000002008c47824 */ /* 0x000fe200078e02c4 */
[----:B------:R-:W-:Y:S01]  /*2670*/  SHF.R.U32.HI R12, RZ, 0x3, R12 ;  /* 0x00000003ff0c7819 */ /* 0x000fe2000001160c */
[----:B------:R-:W-:Y:S01]  /*2680*/  IMAD.IADD R138, R15, 0x1, R138 ;  /* 0x000000010f8a7824 */ /* 0x000fe200078e028a */
[----:B------:R-:W-:Y:S01]  /*2690*/  LOP3.LUT R9, R11, 0x8, R9, 0xf8, !PT ;  /* 0x000000080b097812 */ /* 0x000fe200078ef809 */
[----:B------:R1:W-:Y:S01]  /*26a0*/  @P0 STS [R198+0x4000], RZ ;  /* 0x004000ffc6000388 */ /* 0x0003e20000000800 */
[----:B------:R-:W-:Y:S01]  /*26b0*/  SHF.R.U32.HI R8, RZ, 0x3, R11 ;  /* 0x00000003ff087819 */ /* 0x000fe2000001160b */
[----:B------:R-:W-:Y:S01]  /*26c0*/  IMAD.U32 R11, RZ, RZ, UR22 ;  /* 0x00000016ff0b7e24 */ /* 0x000fe2000f8e00ff */
[----:B------:R-:W-:Y:S01]  /*26d0*/  LOP3.LUT R10, R10, R12, RZ, 0x3c, !PT ;  /* 0x0000000c0a0a7212 */ /* 0x000fe200078e3cff */
[----:B------:R1:W-:Y:S01]  /*26e0*/  @P0 STS [R198+0x4004], RZ ;  /* 0x004004ffc6000388 */ /* 0x0003e20000000800 */
[----:B------:R-:W-:Y:S01]  /*26f0*/  LOP3.LUT R8, R9, R8, RZ, 0x3c, !PT ;  /* 0x0000000809087212 */ /* 0x000fe200078e3cff */
[----:B------:R-:W-:Y:S01]  /*2700*/  IMAD.WIDE.U32 R12, R11, UR18, R126 ;  /* 0x000000120b0c7c25 */ /* 0x000fe2000f8e007e */
[----:B------:R-:W-:Y:S01]  /*2710*/  LOP3.LUT R197, R197, 0x6, RZ, 0xc0, !PT ;  /* 0x00000006c5c57812 */ /* 0x000fe200078ec0ff */
[----:B------:R1:W-:Y:S02]  /*2720*/  @P0 STS.64 [R198+0x4008], RZ ;  /* 0x004008ffc6000388 */ /* 0x0003e40000000a00 */
[C---:B------:R-:W-:Y:S01]  /*2730*/  IMAD.IADD R196, R10.reuse, 0x1, R196 ;  /* 0x000000010ac47824 */ /* 0x040fe200078e02c4 */
[----:B------:R-:W-:Y:S01]  /*2740*/  IADD3 R9, R13, UR19, RZ ;  /* 0x000000130d097c10 */ /* 0x000fe2000fffe0ff */
[----:B------:R-:W-:-:S02]  /*2750*/  IMAD.IADD R5, R10, 0x1, R7 ;  /* 0x000000010a057824 */ /* 0x000fc400078e0207 */
[----:B------:R-:W-:Y:S01]  /*2760*/  IMAD.U32 R195, R195, 0x20, R8 ;  /* 0x00000020c3c37824 */ /* 0x000fe200078e0008 */
        /* <DEDUP_REMOVED lines=12> */
.L_x_955:
[----:B------:R-:W-:Y:S05]  /*2830*/  BSYNC B0 ;  /* 0x0000000000007941 */ /* 0x000fea0003800000 */
.L_x_954:
        /* <DEDUP_REMOVED lines=18> */
.L_x_957:
[----:B------:R-:W-:Y:S05]  /*2960*/  BSYNC B0 ;  /* 0x0000000000007941 */ /* 0x000fea0003800000 */
.L_x_956:
        /* <DEDUP_REMOVED lines=18> */
.L_x_959:
[----:B------:R-:W-:Y:S05]  /*2a90*/  BSYNC B0 ;  /* 0x0000000000007941 */ /* 0x000fea0003800000 */
.L_x_958:
        /* <DEDUP_REMOVED lines=24> */
.L_x_961:
[----:B------:R-:W-:Y:S05]  /*2c20*/  BSYNC B0 ;  /* 0x0000000000007941 */ /* 0x000fea0003800000 */
.L_x_960:
[----:B------:R-:W-:Y:S01]  /*2c30*/  IMAD.SHL.U32 R196, R196, 0x2, RZ ;  /* 0x00000002c4c47824 */ /* 0x000fe200078e00ff */
[----:B------:R-:W-:Y:S01]  /*2c40*/  LOP3.LUT P0, RZ, R0, 0x2, RZ, 0xc0, !PT ;  /* 0x0000000200ff7812 */ /* 0x000fe2000780c0ff */
[----:B------:R-:W-:Y:S01]  /*2c50*/  IMAD.SHL.U32 R195, R195, 0x2, RZ ;  /* 0x00000002c3c37824 */ /* 0x000fe200078e00ff */
[----:B------:R-:W-:Y:S01]  /*2c60*/  IADD3 R207, R138, UR24, RZ ;  /* 0x000000188acf7c10 */ /* 0x000fe2000fffe0ff */
[----:B------:R-:W-:Y:S01]  /*2c70*/  IMAD R194, R4, 0x2, R196 ;  /* 0x0000000204c27824 */ /* 0x000fe200078e02c4 */
[----:B------:R-:W-:Y:S01]  /*2c80*/  LDSM.16.M88.4 R40, [R196] ;  /* 0x00000000c428783b */ /* 0x000fe20000000200 */
[----:B------:R-:W-:Y:S01]  /*2c90*/  IADD3 R208, R138, UR23, RZ ;  /* 0x000000178ad07c10 */ /* 0x000fe2000fffe0ff */
[----:B------:R-:W-:Y:S01]  /*2ca0*/  UISETP.GT.AND UP0, UPT, UR22, UR11, UPT ;  /* 0x0000000b1600728c */ /* 0x000fe2000bf04270 */
[C---:B------:R-:W-:Y:S01]  /*2cb0*/  IADD3 R0, R195.reuse, 0x2000, RZ ;  /* 0x00002000c3007810 */ /* 0x040fe20007ffe0ff */
[----:B------:R-:W5:Y:S01]  /*2cc0*/  LDSM.16.M88.4 R12, [R195+0x2000] ;  /* 0x00200000c30c783b */ /* 0x000f620000000200 */
[----:B------:R-:W-:-:S02]  /*2cd0*/  IADD3 R193, R195, 0x2020, RZ ;  /* 0x00002020c3c17810 */ /* 0x000fc40007ffe0ff */
[----:B------:R-:W-:Y:S01]  /*2ce0*/  IADD3 R205, R138, 0x8, RZ ;  /* 0x000000088acd7810 */ /* 0x000fe20007ffe0ff */
[----:B------:R-:W-:Y:S01]  /*2cf0*/  LDSM.16.M88.4 R44, [R196+0x1000] ;  /* 0x00100000c42c783b */ /* 0x000fe20000000200 */
[----:B------:R-:W-:Y:S02]  /*2d00*/  @P0 IADD3 R193, R0, -0x20, RZ ;  /* 0xffffffe000c10810 */ /* 0x000fe40007ffe0ff */
[C---:B------:R-:W-:Y:S01]  /*2d10*/  IADD3 R203, R138.reuse, 0x40, RZ ;  /* 0x000000408acb7810 */ /* 0x040fe20007ffe0ff */
[----:B------:R-:W1:Y:S01]  /*2d20*/  LDSM.16.M88.4 R64, [R195+0x2400] ;  /* 0x00240000c340783b */ /* 0x000e620000000200 */
[----:B------:R-:W-:Y:S02]  /*2d30*/  IADD3 R138, R138, 0x48, RZ ;  /* 0x000000488a8a7810 */ /* 0x000fe40007ffe0ff */
[----:B------:R-:W-:Y:S01]  /*2d40*/  IMNMX R207, R207, UR4, PT ;  /* 0x00000004cfcf7c17 */ /* 0x000fe2000b800200 */
[----:B------:R-:W2:Y:S01]  /*2d50*/  LDSM.16.M88.4 R112, [R195+0x2800] ;  /* 0x00280000c370783b */ /* 0x000ea20000000200 */
[----:B------:R-:W-:-:S02]  /*2d60*/  IADD3 R206, R205, UR23, RZ ;  /* 0x00000017cdce7c10 */ /* 0x000fc4000fffe0ff */
[----:B------:R-:W-:Y:S01]  /*2d70*/  IADD3 R204, R203, UR23, RZ ;  /* 0x00000017cbcc7c10 */ /* 0x000fe2000fffe0ff */
[----:B------:R-:W-:Y:S01]  /*2d80*/  LDSM.16.M88.4 R108, [R194] ;  /* 0x00000000c26c783b */ /* 0x000fe20000000200 */
[----:B------:R-:W-:Y:S02]  /*2d90*/  IADD3 R205, R205, UR24, RZ ;  /* 0x00000018cdcd7c10 */ /* 0x000fe4000fffe0ff */
[----:B------:R-:W-:Y:S01]  /*2da0*/  IADD3 R203, R203, UR24, RZ ;  /* 0x00000018cbcb7c10 */ /* 0x000fe2000fffe0ff */
[----:B------:R-:W3:Y:S01]  /*2db0*/  LDSM.16.M88.4 R32, [R193] ;  /* 0x00000000c120783b */ /* 0x000ee20000000200 */
[C---:B------:R-:W-:Y:S02]  /*2dc0*/  IADD3 R199, R138.reuse, UR24, RZ ;  /* 0x000000188ac77c10 */ /* 0x040fe4000fffe0ff */
[----:B------:R-:W-:Y:S01]  /*2dd0*/  IMNMX R208, RZ, R208, !PT ;  /* 0x000000d0ffd07217 */ /* 0x000fe20007800200 */
[----:B------:R-:W-:Y:S01]  /*2de0*/  LDSM.16.M88.4 R104, [R194+0x1000] ;  /* 0x00100000c268783b */ /* 0x000fe20000000200 */
[----:B------:R-:W-:-:S02]  /*2df0*/  IADD3 R202, R138, UR23, RZ ;  /* 0x000000178aca7c10 */ /* 0x000fc4000fffe0ff */
[----:B------:R-:W-:Y:S01]  /*2e00*/  IMNMX R205, R205, UR4, PT ;  /* 0x00000004cdcd7c17 */ /* 0x000fe2000b800200 */
[----:B------:R-:W4:Y:S01]  /*2e10*/  LDSM.16.M88.4 R20, [R193+0x400] ;  /* 0x00040000c114783b */ /* 0x000f220000000200 */
[----:B------:R-:W-:Y:S02]  /*2e20*/  IMNMX R203, R203, UR4, PT ;  /* 0x00000004cbcb7c17 */ /* 0x000fe4000b800200 */
[----:B------:R-:W-:Y:S01]  /*2e30*/  IMNMX R199, R199, UR4, PT ;  /* 0x00000004c7c77c17 */ /* 0x000fe2000b800200 */
[----:B------:R-:W4:Y:S01]  /*2e40*/  LDSM.16.M88.4 R128, [R193+0x800] ;  /* 0x00080000c180783b */ /* 0x000f220000000200 */
[----:B------:R-:W-:Y:S02]  /*2e50*/  IMNMX R206, RZ, R206, !PT ;  /* 0x000000ceffce7217 */ /* 0x000fe40007800200 */
[----:B------:R-:W-:Y:S01]  /*2e60*/  IMNMX R204, RZ, R204, !PT ;  /* 0x000000ccffcc7217 */ /* 0x000fe20007800200 */
[----:B------:R-:W4:Y:S01]  /*2e70*/  LDSM.16.M88.4 R84, [R195+0x2c00] ;  /* 0x002c0000c354783b */ /* 0x000f220000000200 */
[----:B------:R-:W-:-:S02]  /*2e80*/  IMNMX R202, RZ, R202, !PT ;  /* 0x000000caffca7217 */ /* 0x000fc40007800200 */
[C---:B------:R-:W-:Y:S01]  /*2e90*/  IADD3 R190, R193.reuse, 0x400, RZ ;  /* 0x00000400c1be7810 */ /* 0x040fe20007ffe0ff */
[----:B-----5:R-:W-:Y:S01]  /*2ea0*/  HMMA.16816.F32.BF16 R28, R40, R12, RZ ;  /* 0x0000000c281c723c */ /* 0x020fe200000418ff */
[----:B------:R-:W5:Y:S01]  /*2eb0*/  LDSM.16.M88.4 R116, [R193+0xc00] ;  /* 0x000c0000c174783b */ /* 0x000f620000000200 */
[C---:B------:R-:W-:Y:S02]  /*2ec0*/  IADD3 R189, R193.reuse, 0x800, RZ ;  /* 0x00000800c1bd7810 */ /* 0x040fe40007ffe0ff */
[C---:B------:R-:W-:Y:S01]  /*2ed0*/  IADD3 R188, R193.reuse, 0xc00, RZ ;  /* 0x00000c00c1bc7810 */ /* 0x040fe20007ffe0ff */
[----:B------:R-:W4:Y:S01]  /*2ee0*/  LDSM.16.M88.4 R76, [R195+0x3000] ;  /* 0x00300000c34c783b */ /* 0x000f220000000200 */
        /* <DEDUP_REMOVED lines=9> */
[----:B------:R-:W1:Y:S03]  /*2f80*/  LDSM.16.M88.4 R56, [R195+0x3800] ;  /* 0x00380000c338783b */ /* 0x000e660000000200 */
[----:B---3--:R-:W-:Y:S01]  /*2f90*/  HMMA.16816.F32.BF16 R28, R108, R32, R28 ;  /* 0x000000206c1c723c */ /* 0x008fe2000004181c */
[----:B------:R-:W-:Y:S04]  /*2fa0*/  LDSM.16.M88.4 R96, [R193+0x1400] ;  /* 0x00140000c160783b */ /* 0x000fe80000000200 */
[----:B------:R-:W0:Y:S03]  /*2fb0*/  LDGDEPBAR ;  /* 0x00000000000079af */ /* 0x000e260000000000 */
[----:B------:R-:W-:Y:S08]  /*2fc0*/  HMMA.16816.F32.BF16 R24, R44, R12, RZ ;  /* 0x0000000c2c18723c */ /* 0x000ff000000418ff */
[-C--:B------:R-:W-:Y:S08]  /*2fd0*/  HMMA.16816.F32.BF16 R16, R40, R14.reuse, RZ ;  /* 0x0000000e2810723c */ /* 0x080ff000000418ff */
[----:B------:R-:W-:Y:S01]  /*2fe0*/  HMMA.16816.F32.BF16 R12, R44, R14, RZ ;  /* 0x0000000e2c0c723c */ /* 0x000fe200000418ff */
[----:B------:R-:W-:-:S02]  /*2ff0*/  FMUL.FTZ R28, R28, c[0x0][0x2ec] ;  /* 0x0000bb001c1c7a20 */ /* 0x000fc40000410000 */
[----:B------:R-:W-:Y:S02]  /*3000*/  FMUL.FTZ R29, R29, c[0x0][0x2ec] ;  /* 0x0000bb001d1d7a20 */ /* 0x000fe40000410000 */
[----:B------:R-:W-:Y:S01]  /*3010*/  FMUL.FTZ R30, R30, c[0x0][0x2ec] ;  /* 0x0000bb001e1e7a20 */ /* 0x000fe20000410000 */
[----:B------:R-:W3:Y:S01]  /*3020*/  MUFU.TANH R134, R28 ;  /* 0x0000001c00867308 */ /* 0x000ee20000002400 */
[----:B------:R-:W-:Y:S01]  /*3030*/  FMUL.FTZ R7, R31, c[0x0][0x2ec] ;  /* 0x0000bb001f077a20 */ /* 0x000fe20000410000 */
[----:B----4-:R-:W-:Y:S06]  /*3040*/  HMMA.16816.F32.BF16 R36, R104, R20, R36 ;  /* 0x000000146824723c */ /* 0x010fec0000041824 */
[----:B------:R-:W-:Y:S02]  /*3050*/  MUFU.TANH R133, R29 ;  /* 0x0000001d00857308 */ /* 0x000fe40000002400 */
[----:B------:R-:W-:Y:S06]  /*3060*/  HMMA.16816.F32.BF16 R52, R40, R112, RZ ;  /* 0x000000702834723c */ /* 0x000fec00000418ff */
[----:B------:R4:W1:Y:S02]  /*3070*/  MUFU.TANH R132, R30 ;  /* 0x0000001e00847308 */ /* 0x0008640000002400 */
[----:B------:R-:W-:Y:S06]  /*3080*/  HMMA.16816.F32.BF16 R88, R104, R128, R88 ;  /* 0x000000806858723c */ /* 0x000fec0000041858 */
[----:B------:R-:W-:Y:S02]  /*3090*/  MUFU.TANH R7, R7 ;  /* 0x0000000700077308 */ /* 0x000fe40000002400 */
[----:B------:R-:W-:Y:S01]  /*30a0*/  HMMA.16816.F32.BF16 R120, R44, R114, RZ ;  /* 0x000000722c78723c */ /* 0x000fe200000418ff */
[----:B------:R-:W-:-:S02]  /*30b0*/  FMUL.FTZ R36, R36, c[0x0][0x2ec] ;  /* 0x0000bb0024247a20 */ /* 0x000fc40000410000 */
[----:B------:R-:W-:Y:S02]  /*30c0*/  FMUL.FTZ R37, R37, c[0x0][0x2ec] ;  /* 0x0000bb0025257a20 */ /* 0x000fe40000410000 */
[----:B------:R-:W-:Y:S01]  /*30d0*/  FMUL.FTZ R38, R38, c[0x0][0x2ec] ;  /* 0x0000bb0026267a20 */ /* 0x000fe20000410000 */
[----:B------:R-:W-:Y:S01]  /*30e0*/  MUFU.TANH R146, R36 ;  /* 0x0000002400927308 */ /* 0x000fe20000002400 */
[----:B------:R-:W-:Y:S01]  /*30f0*/  FMUL.FTZ R39, R39, c[0x0][0x2ec] ;  /* 0x0000bb0027277a20 */ /* 0x000fe20000410000 */
[----:B------:R-:W-:Y:S06]  /*3100*/  HMMA.16816.F32.BF16 R24, R104, R32, R24 ;  /* 0x000000206818723c */ /* 0x000fec0000041818 */
[----:B------:R-:W-:Y:S02]  /*3110*/  MUFU.TANH R147, R37 ;  /* 0x0000002500937308 */ /* 0x000fe40000002400 */
[----:B------:R-:W-:Y:S01]  /*3120*/  HMMA.16816.F32.BF16 R16, R108, R34, R16 ;  /* 0x000000226c10723c */ /* 0x000fe20000041810 */
[----:B------:R-:W-:-:S02]  /*3130*/  FMUL.FTZ R88, R88, c[0x0][0x2ec] ;  /* 0x0000bb0058587a20 */ /* 0x000fc40000410000 */
[----:B------:R-:W-:Y:S02]  /*3140*/  FMUL.FTZ R89, R89, c[0x0][0x2ec] ;  /* 0x0000bb0059597a20 */ /* 0x000fe40000410000 */
[----:B------:R-:W-:Y:S01]  /*3150*/  FMUL.FTZ R90, R90, c[0x0][0x2ec] ;  /* 0x0000bb005a5a7a20 */ /* 0x000fe20000410000 */
[----:B------:R-:W-:Y:S01]  /*3160*/  MUFU.TANH R148, R38 ;  /* 0x0000002600947308 */ /* 0x000fe20000002400 */
[----:B------:R-:W-:Y:S01]  /*3170*/  FMUL.FTZ R91, R91, c[0x0][0x2ec] ;  /* 0x0000bb005b5b7a20 */ /* 0x000fe20000410000 */
[----:B------:R-:W-:Y:S06]  /*3180*/  HMMA.16816.F32.BF16 R12, R104, R34, R12 ;  /* 0x00000022680c723c */ /* 0x000fec000004180c */
[----:B------:R1:W-:Y:S02]  /*3190*/  MUFU.TANH R149, R39 ;  /* 0x0000002700957308 */ /* 0x0003e40000002400 */
[----:B------:R-:W-:Y:S01]  /*31a0*/  HMMA.16816.F32.BF16 R112, R40, R114, RZ ;  /* 0x000000722870723c */ /* 0x000fe200000418ff */
[----:B------:R-:W-:-:S02]  /*31b0*/  FMUL.FTZ R6, R24, c[0x0][0x2ec] ;  /* 0x0000bb0018067a20 */ /* 0x000fc40000410000 */
[----:B------:R-:W-:Y:S02]  /*31c0*/  FMUL.FTZ R3, R25, c[0x0][0x2ec] ;  /* 0x0000bb0019037a20 */ /* 0x000fe40000410000 */
[----:B------:R-:W-:Y:S01]  /*31d0*/  FMUL.FTZ R2, R26, c[0x0][0x2ec] ;  /* 0x0000bb001a027a20 */ /* 0x000fe20000410000 */
[----:B------:R-:W-:Y:S01]  /*31e0*/  MUFU.TANH R162, R88 ;  /* 0x0000005800a27308 */ /* 0x000fe20000002400 */
[----:B------:R-:W-:Y:S01]  /*31f0*/  FMUL.FTZ R0, R27, c[0x0][0x2ec] ;  /* 0x0000bb001b007a20 */ /* 0x000fe20000410000 */
[C---:B------:R-:W-:Y:S01]  /*3200*/  HMMA.16816.F32.BF16 R8, R40.reuse, R64, RZ ;  /* 0x000000402808723c */ /* 0x040fe200000418ff */
[----:B------:R-:W-:Y:S02]  /*3210*/  FMUL.FTZ R16, R16, c[0x0][0x2ec] ;  /* 0x0000bb0010107a20 */ /* 0x000fe40000410000 */
[----:B------:R-:W-:Y:S02]  /*3220*/  FMUL.FTZ R18, R18, c[0x0][0x2ec] ;  /* 0x0000bb0012127a20 */ /* 0x000fe40000410000 */
[----:B------:R-:W-:Y:S01]  /*3230*/  FMUL.FTZ R17, R17, c[0x0][0x2ec] ;  /* 0x0000bb0011117a20 */ /* 0x000fe20000410000 */
[----:B------:R-:W-:Y:S01]  /*3240*/  MUFU.TANH R163, R89 ;  /* 0x0000005900a37308 */ /* 0x000fe20000002400 */
[----:B------:R-:W-:Y:S01]  /*3250*/  FMUL.FTZ R19, R19, c[0x0][0x2ec] ;  /* 0x0000bb0013137a20 */ /* 0x000fe20000410000 */
[----:B------:R-:W-:Y:S01]  /*3260*/  HMMA.16816.F32.BF16 R72, R40, R66, RZ ;  /* 0x000000422848723c */ /* 0x000fe200000418ff */
[----:B------:R-:W-:-:S02]  /*3270*/  FMUL.FTZ R12, R12, c[0x0][0x2ec] ;  /* 0x0000bb000c0c7a20 */ /* 0x000fc40000410000 */
[----:B------:R-:W-:Y:S02]  /*3280*/  FMUL.FTZ R14, R14, c[0x0][0x2ec] ;  /* 0x0000bb000e0e7a20 */ /* 0x000fe40000410000 */
[----:B------:R-:W-:Y:S01]  /*3290*/  FMUL.FTZ R13, R13, c[0x0][0x2ec] ;  /* 0x0000bb000d0d7a20 */ /* 0x000fe20000410000 */
[----:B------:R-:W-:Y:S01]  /*32a0*/  MUFU.TANH R164, R90 ;  /* 0x0000005a00a47308 */ /* 0x000fe20000002400 */
[----:B------:R-:W-:Y:S01]  /*32b0*/  FMUL.FTZ R15, R15, c[0x0][0x2ec] ;  /* 0x0000bb000f0f7a20 */ /* 0x000fe20000410000 */
[C---:B------:R-:W-:Y:S06]  /*32c0*/  HMMA.16816.F32.BF16 R32, R44.reuse, R84, RZ ;  /* 0x000000542c20723c */ /* 0x040fec00000418ff */
[----:B------:R-:W1:Y:S02]  /*32d0*/  MUFU.TANH R135, R16 ;  /* 0x0000001000877308 */ /* 0x000e640000002400 */
[C---:B------:R-:W-:Y:S06]  /*32e0*/  HMMA.16816.F32.BF16 R64, R44.reuse, R66, RZ ;  /* 0x000000422c40723c */ /* 0x040fec00000418ff */
[----:B------:R-:W-:Y:S02]  /*32f0*/  MUFU.TANH R136, R18 ;  /* 0x0000001200887308 */ /* 0x000fe40000002400 */
[----:B----4-:R-:W-:Y:S06]  /*3300*/  HMMA.16816.F32.BF16 R28, R44, R86, RZ ;  /* 0x000000562c1c723c */ /* 0x010fec00000418ff */
[----:B------:R-:W-:Y:S02]  /*3310*/  MUFU.TANH R137, R12 ;  /* 0x0000000c00897308 */ /* 0x000fe40000002400 */
[----:B------:R-:W-:Y:S06]  /*3320*/  HMMA.16816.F32.BF16 R52, R108, R128, R52 ;  /* 0x000000806c34723c */ /* 0x000fec0000041834 */
[----:B------:R-:W4:Y:S02]  /*3330*/  MUFU.TANH R139, R14 ;  /* 0x0000000e008b7308 */ /* 0x000f240000002400 */
[C---:B-1----:R-:W-:Y:S06]  /*3340*/  HMMA.16816.F32.BF16 R36, R40.reuse, R84, RZ ;  /* 0x000000542824723c */ /* 0x042fec00000418ff */
[----:B------:R-:W-:Y:S02]  /*3350*/  MUFU.TANH R140, R17 ;  /* 0x00000011008c7308 */ /* 0x000fe40000002400 */
[----:B------:R-:W-:Y:S06]  /*3360*/  HMMA.16816.F32.BF16 R84, R40, R86, RZ ;  /* 0x000000562854723c */ /* 0x000fec00000418ff */
        /* <DEDUP_REMOVED lines=9> */
[----:B-----5:R-:W-:Y:S06]  /*3400*/  HMMA.16816.F32.BF16 R32, R104, R116, R32 ;  /* 0x000000746820723c */ /* 0x020fec0000041820 */
[----:B------:R-:W-:Y:S02]  /*3410*/  MUFU.TANH R159, R53 ;  /* 0x00000035009f7308 */ /* 0x000fe40000002400 */
[C---:B------:R-:W-:Y:S01]  /*3420*/  HMMA.16816.F32.BF16 R8, R108.reuse, R20, R8 ;  /* 0x000000146c08723c */ /* 0x040fe20000041808 */
[----:B------:R-:W-:Y:S01]  /*3430*/  FMUL.FTZ R120, R120, c[0x0][0x2ec] ;  /* 0x0000bb0078787a20 */ /* 0x000fe20000410000 */
[----:B-1----:R-:W1:Y:S04]  /*3440*/  LDSM.16.M88.4 R88, [R193+0x1c00] ;  /* 0x001c0000c158783b */ /* 0x002e680000000200 */
[----:B------:R-:W-:Y:S02]  /*3450*/  MUFU.TANH R160, R54 ;  /* 0x0000003600a07308 */ /* 0x000fe40000002400 */
[----:B------:R-:W-:Y:S01]  /*3460*/  HMMA.16816.F32.BF16 R72, R108, R22, R72 ;  /* 0x000000166c48723c */ /* 0x000fe20000041848 */
[----:B------:R-:W-:-:S02]  /*3470*/  FMUL.FTZ R112, R112, c[0x0][0x2ec] ;  /* 0x0000bb0070707a20 */ /* 0x000fc40000410000 */
[----:B------:R-:W-:Y:S02]  /*3480*/  FMUL.FTZ R114, R114, c[0x0][0x2ec] ;  /* 0x0000bb0072727a20 */ /* 0x000fe40000410000 */
[----:B------:R-:W-:Y:S01]  /*3490*/  FMUL.FTZ R113, R113, c[0x0][0x2ec] ;  /* 0x0000bb0071717a20 */ /* 0x000fe20000410000 */
[----:B------:R5:W-:Y:S02]  /*34a0*/  MUFU.TANH R161, R55 ;  /* 0x0000003700a17308 */ /* 0x000be40000002400 */
[C---:B------:R-:W-:Y:S01]  /*34b0*/  HMMA.16816.F32.BF16 R64, R104.reuse, R22, R64 ;  /* 0x000000166840723c */ /* 0x040fe20000041840 */
[----:B------:R-:W-:Y:S02]  /*34c0*/  FMUL.FTZ R35, R35, c[0x0][0x2ec] ;  /* 0x0000bb0023237a20 */ /* 0x000fe40000410000 */
[----:B------:R-:W-:Y:S02]  /*34d0*/  FMUL.FTZ R115, R115, c[0x0][0x2ec] ;  /* 0x0000bb0073737a20 */ /* 0x000fe40000410000 */
[----:B------:R-:W-:Y:S01]  /*34e0*/  FMUL.FTZ R32, R32, c[0x0][0x2ec] ;  /* 0x0000bb0020207a20 */ /* 0x000fe20000410000 */
[----:B------:R-:W-:Y:S02]  /*34f0*/  MUFU.TANH R142, R13 ;  /* 0x0000000d008e7308 */ /* 0x000fe40000002400 */
[----:B------:R-:W-:Y:S01]  /*3500*/  HMMA.16816.F32.BF16 R28, R104, R118, R28 ;  /* 0x00000076681c723c */ /* 0x000fe2000004181c */
[----:B------:R-:W-:-:S02]  /*3510*/  FMUL.FTZ R8, R8, c[0x0][0x2ec] ;  /* 0x0000bb0008087a20 */ /* 0x000fc40000410000 */
[----:B------:R-:W-:Y:S02]  /*3520*/  FMUL.FTZ R9, R9, c[0x0][0x2ec] ;  /* 0x0000bb0009097a20 */ /* 0x000fe40000410000 */
[----:B------:R-:W-:Y:S02]  /*3530*/  FMUL.FTZ R10, R10, c[0x0][0x2ec] ;  /* 0x0000bb000a0a7a20 */ /* 0x000fe40000410000 */
[----:B------:R-:W-:Y:S01]  /*3540*/  FMUL.FTZ R11, R11, c[0x0][0x2ec] ;  /* 0x0000bb000b0b7a20 */ /* 0x000fe20000410000 */
[----:B------:R-:W-:Y:S01]  /*3550*/  HMMA.16816.F32.BF16 R80, R40, R76, RZ ;  /* 0x0000004c2850723c */ /* 0x000fe200000418ff */
[----:B------:R-:W-:Y:S01]  /*3560*/  FMUL.FTZ R72, R72, c[0x0][0x2ec] ;  /* 0x0000bb0048487a20 */ /* 0x000fe20000410000 */
[----:B------:R1:W-:Y:S01]  /*3570*/  MUFU.TANH R128, R15 ;  /* 0x0000000f00807308 */ /* 0x0003e20000002400 */
[----:B------:R-:W-:Y:S02]  /*3580*/  FMUL.FTZ R74, R74, c[0x0][0x2ec] ;  /* 0x0000bb004a4a7a20 */ /* 0x000fe40000410000 */
[----:B------:R-:W-:-:S02]  /*3590*/  FMUL.FTZ R73, R73, c[0x0][0x2ec] ;  /* 0x0000bb0049497a20 */ /* 0x000fc40000410000 */
[----:B------:R-:W-:Y:S01]  /*35a0*/  FMUL.FTZ R75, R75, c[0x0][0x2ec] ;  /* 0x0000bb004b4b7a20 */ /* 0x000fe20000410000 */
[----:B------:R-:W-:Y:S01]  /*35b0*/  HMMA.16816.F32.BF16 R84, R108, R118, R84 ;  /* 0x000000766c54723c */ /* 0x000fe20000041854 */
[----:B------:R-:W-:Y:S01]  /*35c0*/  FMUL.FTZ R64, R64, c[0x0][0x2ec] ;  /* 0x0000bb0040407a20 */ /* 0x000fe20000410000 */
[----:B------:R-:W-:Y:S01]  /*35d0*/  MUFU.TANH R129, R8 ;  /* 0x0000000800817308 */ /* 0x000fe20000002400 */
[----:B------:R-:W-:Y:S02]  /*35e0*/  FMUL.FTZ R66, R66, c[0x0][0x2ec] ;  /* 0x0000bb0042427a20 */ /* 0x000fe40000410000 */
[----:B------:R-:W-:Y:S02]  /*35f0*/  FMUL.FTZ R65, R65, c[0x0][0x2ec] ;  /* 0x0000bb0041417a20 */ /* 0x000fe40000410000 */
[----:B------:R-:W-:Y:S01]  /*3600*/  FMUL.FTZ R67, R67, c[0x0][0x2ec] ;  /* 0x0000bb0043437a20 */ /* 0x000fe20000410000 */
[----:B------:R-:W-:Y:S01]  /*3610*/  HMMA.16816.F32.BF16 R48, R44, R92, RZ ;  /* 0x0000005c2c30723c */ /* 0x000fe200000418ff */
[----:B------:R-:W-:Y:S01]  /*3620*/  FMUL.FTZ R28, R28, c[0x0][0x2ec] ;  /* 0x0000bb001c1c7a20 */ /* 0x000fe20000410000 */
[----:B------:R-:W-:Y:S01]  /*3630*/  MUFU.TANH R143, R9 ;  /* 0x00000009008f7308 */ /* 0x000fe20000002400 */
[----:B------:R-:W-:-:S02]  /*3640*/  FMUL.FTZ R31, R31, c[0x0][0x2ec] ;  /* 0x0000bb001f1f7a20 */ /* 0x000fc40000410000 */
[----:B------:R-:W-:Y:S02]  /*3650*/  FMUL.FTZ R30, R30, c[0x0][0x2ec] ;  /* 0x0000bb001e1e7a20 */ /* 0x000fe40000410000 */
[----:B------:R-:W-:Y:S01]  /*3660*/  FMUL.FTZ R33, R33, c[0x0][0x2ec] ;  /* 0x0000bb0021217a20 */ /* 0x000fe20000410000 */
[----:B-----5:R-:W-:Y:S01]  /*3670*/  HMMA.16816.F32.BF16 R52, R40, R92, RZ ;  /* 0x0000005c2834723c */ /* 0x020fe200000418ff */
[----:B------:R-:W-:Y:S01]  /*3680*/  FMUL.FTZ R34, R34, c[0x0][0x2ec] ;  /* 0x0000bb0022227a20 */ /* 0x000fe20000410000 */
[----:B------:R-:W-:Y:S01]  /*3690*/  MUFU.TANH R144, R10 ;  /* 0x0000000a00907308 */ /* 0x000fe20000002400 */
[----:B------:R-:W-:-:S05]  /*36a0*/  FMUL.FTZ R29, R29, c[0x0][0x2ec] ;  /* 0x0000bb001d1d7a20 */ /* 0x000fca0000410000 */
[----:B------:R-:W-:Y:S01]  /*36b0*/  HMMA.16816.F32.BF16 R20, R44, R78, RZ ;  /* 0x0000004e2c14723c */ /* 0x000fe200000418ff */
[----:B------:R-:W-:Y:S01]  /*36c0*/  FMUL.FTZ R84, R84, c[0x0][0x2ec] ;  /* 0x0000bb0054547a20 */ /* 0x000fe20000410000 */
[----:B------:R5:W-:Y:S01]  /*36d0*/  MUFU.TANH R145, R11 ;  /* 0x0000000b00917308 */ /* 0x000be20000002400 */
[----:B------:R-:W-:Y:S02]  /*36e0*/  FMUL.FTZ R85, R85, c[0x0][0x2ec] ;  /* 0x0000bb0055557a20 */ /* 0x000fe40000410000 */
[----:B------:R-:W-:-:S03]  /*36f0*/  FMUL.FTZ R86, R86, c[0x0][0x2ec] ;  /* 0x0000bb0056567a20 */ /* 0x000fc60000410000 */
[C---:B------:R-:W-:Y:S02]  /*3700*/  HMMA.16816.F32.BF16 R36, R108.reuse, R116, R36 ;  /* 0x000000746c24723c */ /* 0x040fe40000041824 */
[----:B------:R-:W-:Y:S05]  /*3710*/  MUFU.TANH R150, R72 ;  /* 0x0000004800967308 */ /* 0x000fea0000002400 */
[----:B------:R-:W-:Y:S01]  /*3720*/  FMUL.FTZ R117, R121, c[0x0][0x2ec] ;  /* 0x0000bb0079757a20 */ /* 0x000fe20000410000 */
[----:B------:R-:W-:Y:S01]  /*3730*/  HMMA.16816.F32.BF16 R80, R108, R100, R80 ;  /* 0x000000646c50723c */ /* 0x000fe20000041850 */
[----:B------:R-:W-:Y:S01]  /*3740*/  FMUL.FTZ R121, R123, c[0x0][0x2ec] ;  /* 0x0000bb007b797a20 */ /* 0x000fe20000410000 */
[----:B------:R-:W-:Y:S01]  /*3750*/  MUFU.TANH R151, R74 ;  /* 0x0000004a00977308 */ /* 0x000fe20000002400 */
[----:B------:R-:W-:-:S05]  /*3760*/  FMUL.FTZ R116, R122, c[0x0][0x2ec] ;  /* 0x0000bb007a747a20 */ /* 0x000fca0000410000 */
[C---:B------:R-:W-:Y:S02]  /*3770*/  HMMA.16816.F32.BF16 R24, R44.reuse, R76, RZ ;  /* 0x0000004c2c18723c */ /* 0x040fe400000418ff */
[----:B------:R-:W-:Y:S06]  /*3780*/  MUFU.TANH R152, R64 ;  /* 0x0000004000987308 */ /* 0x000fec0000002400 */
[----:B--2---:R-:W-:Y:S01]  /*3790*/  HMMA.16816.F32.BF16 R16, R44, R68, RZ ;  /* 0x000000442c10723c */ /* 0x004fe200000418ff */
[----:B------:R-:W-:Y:S01]  /*37a0*/  FMUL.FTZ R36, R36, c[0x0][0x2ec] ;  /* 0x0000bb0024247a20 */ /* 0x000fe20000410000 */
[----:B------:R-:W-:Y:S01]  /*37b0*/  MUFU.TANH R153, R66 ;  /* 0x0000004200997308 */ /* 0x000fe20000002400 */
[----:B------:R-:W-:-:S02]  /*37c0*/  FMUL.FTZ R39, R39, c[0x0][0x2ec] ;  /* 0x0000bb0027277a20 */ /* 0x000fc40000410000 */
[----:B------:R-:W-:Y:S02]  /*37d0*/  FMUL.FTZ R37, R37, c[0x0][0x2ec] ;  /* 0x0000bb0025257a20 */ /* 0x000fe40000410000 */
[----:B------:R-:W-:Y:S01]  /*37e0*/  FMUL.FTZ R38, R38, c[0x0][0x2ec] ;  /* 0x0000bb0026267a20 */ /* 0x000fe20000410000 */
[C---:B-1----:R-:W-:Y:S02]  /*37f0*/  HMMA.16816.F32.BF16 R12, R44.reuse, R70, RZ ;  /* 0x000000462c0c723c */ /* 0x042fe400000418ff */
[----:B------:R-:W-:Y:S06]  /*3800*/  MUFU.TANH R154, R73 ;  /* 0x00000049009a7308 */ /* 0x000fec0000002400 */
[C---:B-----5:R-:W-:Y:S02]  /*3810*/  HMMA.16816.F32.BF16 R8, R44.reuse, R56, RZ ;  /* 0x000000382c08723c */ /* 0x060fe400000418ff */
[----:B------:R1:W-:Y:S06]  /*3820*/  MUFU.TANH R155, R75 ;  /* 0x0000004b009b7308 */ /* 0x0003ec0000002400 */
[----:B------:R-:W-:Y:S02]  /*3830*/  HMMA.16816.F32.BF16 R60, R44, R58, RZ ;  /* 0x0000003a2c3c723c */ /* 0x000fe400000418ff */
[----:B------:R-:W-:Y:S06]  /*3840*/  MUFU.TANH R156, R65 ;  /* 0x00000041009c7308 */ /* 0x000fec0000002400 */
[C---:B------:R-:W-:Y:S02]  /*3850*/  HMMA.16816.F32.BF16 R76, R40.reuse, R78, RZ ;  /* 0x0000004e284c723c */ /* 0x040fe400000418ff */
[----:B------:R2:W-:Y:S06]  /*3860*/  MUFU.TANH R157, R67 ;  /* 0x00000043009d7308 */ /* 0x0005ec0000002400 */
[C---:B-1----:R-:W-:Y:S02]  /*3870*/  HMMA.16816.F32.BF16 R72, R40.reuse, R68, RZ ;  /* 0x000000442848723c */ /* 0x042fe400000418ff */
[----:B------:R-:W-:Y:S06]  /*3880*/  MUFU.TANH R123, R35 ;  /* 0x00000023007b7308 */ /* 0x000fec0000002400 */
[C---:B------:R-:W-:Y:S02]  /*3890*/  HMMA.16816.F32.BF16 R68, R40.reuse, R70, RZ ;  /* 0x000000462844723c */ /* 0x040fe400000418ff */
[----:B------:R1:W-:Y:S06]  /*38a0*/  MUFU.TANH R35, R28 ;  /* 0x0000001c00237308 */ /* 0x0003ec0000002400 */
[C---:B--2---:R-:W-:Y:S02]  /*38b0*/  HMMA.16816.F32.BF16 R64, R40.reuse, R56, RZ ;  /* 0x000000382840723c */ /* 0x044fe400000418ff */
[----:B------:R-:W2:Y:S06]  /*38c0*/  MUFU.TANH R2, R2 ;  /* 0x0000000200027308 */ /* 0x000eac0000002400 */
[----:B------:R-:W-:Y:S01]  /*38d0*/  HMMA.16816.F32.BF16 R56, R40, R58, RZ ;  /* 0x0000003a2838723c */ /* 0x000fe200000418ff */
[----:B-1----:R-:W-:Y:S01]  /*38e0*/  IMAD.U32 R28, RZ, RZ, UR22 ;  /* 0x00000016ff1c7e24 */ /* 0x002fe2000f8e00ff */
[----:B------:R-:W-:Y:S03]  /*38f0*/  MUFU.TANH R6, R6 ;  /* 0x0000000600067308 */ /* 0x000fe60000002400 */
[----:B------:R-:W-:-:S03]  /*3900*/  IMAD R28, R28, 0x80, R197 ;  /* 0x000000801c1c7824 */ /* 0x000fc600078e02c5 */
[-C--:B------:R-:W-:Y:S02]  /*3910*/  HMMA.16816.F32.BF16 R44, R44, R94.reuse, RZ ;  /* 0x0000005e2c2c723c */ /* 0x080fe400000418ff */
[C---:B------:R-:W-:Y:S01]  /*3920*/  ISETP.GE.AND P0, PT, R28.reuse, R207, PT ;  /* 0x000000cf1c00720c */ /* 0x040fe20003f06270 */
[----:B------:R-:W1:Y:S01]  /*3930*/  MUFU.TANH R3, R3 ;  /* 0x0000000300037308 */ /* 0x000e620000002400 */
[C---:B------:R-:W-:Y:S02]  /*3940*/  ISETP.GE.AND P6, PT, R28.reuse, R205, PT ;  /* 0x000000cd1c00720c */ /* 0x040fe40003fc6270 */
[C---:B------:R-:W-:Y:S02]  /*3950*/  ISETP.LT.OR P0, PT, R28.reuse, R208, P0 ;  /* 0x000000d01c00720c */ /* 0x040fe40000701670 */
[----:B------:R-:W-:Y:S01]  /*3960*/  HMMA.16816.F32.BF16 R40, R40, R94, RZ ;  /* 0x0000005e2828723c */ /* 0x000fe200000418ff */
[----:B------:R-:W-:Y:S01]  /*3970*/  ISETP.GE.AND P5, PT, R28, R203, PT ;  /* 0x000000cb1c00720c */ /* 0x000fe20003fa6270 */
[----:B------:R-:W5:Y:S01]  /*3980*/  LDSM.16.M88.4 R92, [R193+0x1800] ;  /* 0x00180000c15c783b */ /* 0x000f620000000200 */
[----:B---3--:R-:W-:Y:S01]  /*3990*/  FSEL R134, R134, -INF , !P0 ;  /* 0xff80000086867808 */ /* 0x008fe20004000000 */
[----:B------:R-:W3:Y:S01]  /*39a0*/  MUFU.TANH R0, R0 ;  /* 0x0000000000007308 */ /* 0x000ee20000002400 */
[----:B------:R-:W-:Y:S01]  /*39b0*/  ISETP.GE.AND P0, PT, R28, R199, PT ;  /* 0x000000c71c00720c */ /* 0x000fe20003f06270 */
[----:B------:R-:W-:-:S04]  /*39c0*/  DEPBAR.LE SB0, 0x0 ;  /* 0x000080000000791a */ /* 0x000fc80000000000 */
[-C--:B------:R-:W-:Y:S01]  /*39d0*/  HMMA.16816.F32.BF16 R48, R104, R88.reuse, R48 ;  /* 0x000000586830723c */ /* 0x080fe20000041830 */
[C---:B------:R-:W-:Y:S01]  /*39e0*/  ISETP.LT.OR P0, PT, R28.reuse, R202, P0 ;  /* 0x000000ca1c00720c */ /* 0x040fe20000701670 */
[----:B------:R1:W-:Y:S01]  /*39f0*/  MUFU.TANH R165, R31 ;  /* 0x0000001f00a57308 */ /* 0x0003e20000002400 */
[C---:B------:R-:W-:Y:S02]  /*3a00*/  ISETP.LT.OR P6, PT, R28.reuse, R206, P6 ;  /* 0x000000ce1c00720c */ /* 0x040fe400037c1670 */
[----:B------:R-:W-:Y:S02]  /*3a10*/  ISETP.LT.OR P5, PT, R28, R204, P5 ;  /* 0x000000cc1c00720c */ /* 0x000fe40002fa1670 */
[----:B------:R-:W-:Y:S01]  /*3a20*/  FSEL R132, R132, -INF , !P6 ;  /* 0xff80000084847808 */ /* 0x000fe20007000000 */
[----:B------:R-:W-:Y:S02]  /*3a30*/  HMMA.16816.F32.BF16 R52, R108, R88, R52 ;  /* 0x000000586c34723c */ /* 0x000fe40000041834 */
[----:B------:R2:W-:Y:S06]  /*3a40*/  MUFU.TANH R88, R84 ;  /* 0x0000005400587308 */ /* 0x0005ec0000002400 */
[----:B------:R-:W-:Y:S02]  /*3a50*/  HMMA.16816.F32.BF16 R20, R104, R102, R20 ;  /* 0x000000666814723c */ /* 0x000fe40000041814 */
[----:B------:R3:W-:Y:S01]  /*3a60*/  MUFU.TANH R131, R30 ;  /* 0x0000001e00837308 */ /* 0x0007e20000002400 */
[----:B-1----:R-:W-:-:S05]  /*3a70*/  FMUL.FTZ R31, R87, c[0x0][0x2ec] ;  /* 0x0000bb00571f7a20 */ /* 0x002fca0000410000 */
[-C--:B------:R-:W-:Y:S01]  /*3a80*/  HMMA.16816.F32.BF16 R44, R104, R90.reuse, R44 ;  /* 0x0000005a682c723c */ /* 0x080fe2000004182c */
[----:B------:R-:W-:Y:S01]  /*3a90*/  FMUL.FTZ R48, R48, c[0x0][0x2ec] ;  /* 0x0000bb0030307a20 */ /* 0x000fe20000410000 */
[----:B--2---:R-:W-:Y:S01]  /*3aa0*/  IADD3 R84, R28, 0x1, RZ ;  /* 0x000000011c547810 */ /* 0x004fe20007ffe0ff */
[----:B------:R1:W-:Y:S01]  /*3ab0*/  MUFU.TANH R87, R85 ;  /* 0x0000005500577308 */ /* 0x0003e20000002400 */
[----:B------:R-:W-:Y:S02]  /*3ac0*/  FMUL.FTZ R49, R49, c[0x0][0x2ec] ;  /* 0x0000bb0031317a20 */ /* 0x000fe40000410000 */
[----:B------:R-:W-:Y:S01]  /*3ad0*/  ISETP.GE.AND P1, PT, R84, R207, PT ;  /* 0x000000cf5400720c */ /* 0x000fe20003f26270 */
[----:B------:R-:W-:Y:S01]  /*3ae0*/  FMUL.FTZ R50, R50, c[0x0][0x2ec] ;  /* 0x0000bb0032327a20 */ /* 0x000fe20000410000 */
[C---:B------:R-:W-:Y:S01]  /*3af0*/  ISETP.GE.AND P4, PT, R84.reuse, R205, PT ;  /* 0x000000cd5400720c */ /* 0x040fe20003f86270 */
[C---:B------:R-:W-:Y:S01]  /*3b00*/  HMMA.16816.F32.BF16 R40, R108.reuse, R90, R40 ;  /* 0x0000005a6c28723c */ /* 0x040fe20000041828 */
[----:B------:R-:W-:Y:S01]  /*3b10*/  ISETP.GE.AND P3, PT, R84, R203, PT ;  /* 0x000000cb5400720c */ /* 0x000fe20003f66270 */
[----:B---3--:R-:W-:Y:S01]  /*3b20*/  FMUL.FTZ R30, R80, c[0x0][0x2ec] ;  /* 0x0000bb00501e7a20 */ /* 0x008fe20000410000 */
[C---:B------:R-:W-:Y:S01]  /*3b30*/  ISETP.GE.AND P2, PT, R84.reuse, R199, PT ;  /* 0x000000c75400720c */ /* 0x040fe20003f46270 */
[----:B------:R-:W-:Y:S01]  /*3b40*/  MUFU.TANH R89, R86 ;  /* 0x0000005600597308 */ /* 0x000fe20000002400 */
[----:B------:R-:W-:Y:S01]  /*3b50*/  ISETP.LT.OR P1, PT, R84, R208, P1 ;  /* 0x000000d05400720c */ /* 0x000fe20000f21670 */
[----:B------:R-:W-:Y:S01]  /*3b60*/  FMUL.FTZ R54, R54, c[0x0][0x2ec] ;  /* 0x0000bb0036367a20 */ /* 0x000fe20000410000 */
[C---:B------:R-:W-:Y:S01]  /*3b70*/  ISETP.LT.OR P4, PT, R84.reuse, R206, P4 ;  /* 0x000000ce5400720c */ /* 0x040fe20002781670 */
[----:B------:R-:W-:Y:S01]  /*3b80*/  FMUL.FTZ R90, R83, c[0x0][0x2ec] ;  /* 0x0000bb00535a7a20 */ /* 0x000fe20000410000 */
[C---:B------:R-:W-:Y:S01]  /*3b90*/  ISETP.LT.OR P3, PT, R84.reuse, R204, P3 ;  /* 0x000000cc5400720c */ /* 0x040fe20001f61670 */
[----:B------:R-:W-:Y:S01]  /*3ba0*/  HMMA.16816.F32.BF16 R76, R108, R102, R76 ;  /* 0x000000666c4c723c */ /* 0x000fe2000004184c */
[----:B------:R-:W-:Y:S01]  /*3bb0*/  ISETP.LT.OR P2, PT, R84, R202, P2 ;  /* 0x000000ca5400720c */ /* 0x000fe20001741670 */
[----:B------:R-:W-:Y:S01]  /*3bc0*/  FMUL.FTZ R84, R81, c[0x0][0x2ec] ;  /* 0x0000bb0051547a20 */ /* 0x000fe20000410000 */
[----:B-1----:R-:W-:Y:S01]  /*3bd0*/  IADD3 R85, R28, 0x8, RZ ;  /* 0x000000081c557810 */ /* 0x002fe20007ffe0ff */
[----:B------:R-:W-:Y:S01]  /*3be0*/  FMUL.FTZ R81, R82, c[0x0][0x2ec] ;  /* 0x0000bb0052517a20 */ /* 0x000fe20000410000 */
[----:B------:R-:W-:Y:S01]  /*3bf0*/  IADD3 R80, R28, 0x9, RZ ;  /* 0x000000091c507810 */ /* 0x000fe20007ffe0ff */
[----:B------:R1:W-:Y:S01]  /*3c00*/  MUFU.TANH R82, R84 ;  /* 0x0000005400527308 */ /* 0x0003e20000002400 */
[----:B------:R-:W-:Y:S01]  /*3c10*/  ISETP.GE.AND P6, PT, R85, R207, PT ;  /* 0x000000cf5500720c */ /* 0x000fe20003fc6270 */
[----:B------:R-:W-:Y:S01]  /*3c20*/  FMUL.FTZ R20, R20, c[0x0][0x2ec] ;  /* 0x0000bb0014147a20 */ /* 0x000fe20000410000 */
[----:B------:R-:W-:Y:S01]  /*3c30*/  FSEL R133, R133, -INF , !P1 ;  /* 0xff80000085857808 */ /* 0x000fe20004800000 */
[-C--:B------:R-:W-:Y:S01]  /*3c40*/  HMMA.16816.F32.BF16 R12, R104, R98.reuse, R12 ;  /* 0x00000062680c723c */ /* 0x080fe2000004180c */
[-C--:B------:R-:W-:Y:S01]  /*3c50*/  ISETP.GE.AND P1, PT, R85, R199.reuse, PT ;  /* 0x000000c75500720c */ /* 0x080fe20003f26270 */
[----:B------:R-:W-:Y:S01]  /*3c60*/  FMUL.FTZ R23, R23, c[0x0][0x2ec] ;  /* 0x0000bb0017177a20 */ /* 0x000fe20000410000 */
[C---:B------:R-:W-:Y:S01]  /*3c70*/  ISETP.LT.OR P6, PT, R85.reuse, R208, P6 ;  /* 0x000000d05500720c */ /* 0x040fe200037c1670 */
[----:B------:R2:W-:Y:S01]  /*3c80*/  MUFU.TANH R83, R81 ;  /* 0x0000005100537308 */ /* 0x0005e20000002400 */
[----:B------:R-:W-:Y:S01]  /*3c90*/  ISETP.LT.OR P1, PT, R85, R202, P1 ;  /* 0x000000ca5500720c */ /* 0x000fe20000f21670 */
[----:B------:R-:W-:Y:S01]  /*3ca0*/  FMUL.FTZ R22, R22, c[0x0][0x2ec] ;  /* 0x0000bb0016167a20 */ /* 0x000fe20000410000 */
[----:B------:R-:W-:Y:S01]  /*3cb0*/  FSEL R135, R135, -INF , !P6 ;  /* 0xff80000087877808 */ /* 0x000fe20007000000 */
[----:B------:R-:W-:Y:S01]  /*3cc0*/  HMMA.16816.F32.BF16 R68, R108, R98, R68 ;  /* 0x000000626c44723c */ /* 0x000fe20000041844 */
[----:B------:R-:W-:Y:S01]  /*3cd0*/  ISETP.GE.AND P6, PT, R80, R199, PT ;  /* 0x000000c75000720c */ /* 0x000fe20003fc6270 */
[----:B------:R-:W-:Y:S01]  /*3ce0*/  FMUL.FTZ R21, R21, c[0x0][0x2ec] ;  /* 0x0000bb0015157a20 */ /* 0x000fe20000410000 */
[----:B----4-:R-:W-:Y:S01]  /*3cf0*/  FSEL R139, R139, -INF , !P1 ;  /* 0xff8000008b8b7808 */ /* 0x010fe20004800000 */
[----:B------:R3:W-:Y:S01]  /*3d00*/  MUFU.TANH R173, R20 ;  /* 0x0000001400ad7308 */ /* 0x0007e20000002400 */
[----:B-1----:R-:W-:Y:S01]  /*3d10*/  FSEL R84, R2, -INF , !P0 ;  /* 0xff80000002547808 */ /* 0x002fe20004000000 */
[----:B------:R-:W-:Y:S01]  /*3d20*/  FMUL.FTZ R77, R77, c[0x0][0x2ec] ;  /* 0x0000bb004d4d7a20 */ /* 0x000fe20000410000 */
[----:B------:R-:W-:Y:S01]  /*3d30*/  FSEL R2, R7, -INF , !P4 ;  /* 0xff80000007027808 */ /* 0x000fe20006000000 */
[C---:B------:R-:W-:Y:S01]  /*3d40*/  HMMA.16816.F32.BF16 R16, R104.reuse, R96, R16 ;  /* 0x000000606810723c */ /* 0x040fe20000041810 */
[----:B------:R-:W-:Y:S01]  /*3d50*/  FSEL R7, R3, -INF , !P3 ;  /* 0xff80000003077808 */ /* 0x000fe20005800000 */
[----:B------:R-:W-:Y:S01]  /*3d60*/  FMUL.FTZ R76, R76, c[0x0][0x2ec] ;  /* 0x0000bb004c4c7a20 */ /* 0x000fe20000410000 */
[-C--:B------:R-:W-:Y:S01]  /*3d70*/  ISETP.GE.AND P3, PT, R80, R205.reuse, PT ;  /* 0x000000cd5000720c */ /* 0x080fe20003f66270 */
[----:B------:R-:W1:Y:S01]  /*3d80*/  MUFU.TANH R120, R120 ;  /* 0x0000007800787308 */ /* 0x000e620000002400 */
[----:B--2---:R-:W-:Y:S01]  /*3d90*/  FSEL R81, R6, -INF , !P5 ;  /* 0xff80000006517808 */ /* 0x004fe20006800000 */
[----:B------:R-:W-:Y:S01]  /*3da0*/  FMUL.FTZ R78, R78, c[0x0][0x2ec] ;  /* 0x0000bb004e4e7a20 */ /* 0x000fe20000410000 */
[C---:B------:R-:W-:Y:S01]  /*3db0*/  ISETP.GE.AND P5, PT, R85.reuse, R205, PT ;  /* 0x000000cd5500720c */ /* 0x040fe20003fa6270 */
[C---:B------:R-:W-:Y:S01]  /*3dc0*/  HMMA.16816.F32.BF16 R24, R104.reuse, R100, R24 ;  /* 0x000000646818723c */ /* 0x040fe20000041818 */
[C---:B------:R-:W-:Y:S01]  /*3dd0*/  ISETP.GE.AND P0, PT, R85.reuse, R203, PT ;  /* 0x000000cb5500720c */ /* 0x040fe20003f06270 */
[----:B------:R-:W-:Y:S01]  /*3de0*/  FMUL.FTZ R217, R12, c[0x0][0x2ec] ;  /* 0x0000bb000cd97a20 */ /* 0x000fe20000410000 */
[----:B------:R-:W-:Y:S01]  /*3df0*/  ISETP.GE.AND P4, PT, R80, R207, PT ;  /* 0x000000cf5000720c */ /* 0x000fe20003f86270 */
[----:B------:R-:W2:Y:S01]  /*3e00*/  MUFU.TANH R116, R116 ;  /* 0x0000007400747308 */ /* 0x000ea20000002400 */
[-C--:B------:R-:W-:Y:S01]  /*3e10*/  ISETP.LT.OR P5, PT, R85, R206.reuse, P5 ;  /* 0x000000ce5500720c */ /* 0x080fe20002fa1670 */
[----:B------:R-:W-:Y:S01]  /*3e20*/  FMUL.FTZ R13, R13, c[0x0][0x2ec] ;  /* 0x0000bb000d0d7a20 */ /* 0x000fe20000410000 */
[----:B------:R-:W-:Y:S01]  /*3e30*/  FSEL R6, R0, -INF , !P2 ;  /* 0xff80000000067808 */ /* 0x000fe20005000000 */
[-C--:B-----5:R-:W-:Y:S01]  /*3e40*/  HMMA.16816.F32.BF16 R8, R104, R92.reuse, R8 ;  /* 0x0000005c6808723c */ /* 0x0a0fe20000041808 */
[----:B------:R-:W-:Y:S01]  /*3e50*/  ISETP.LT.OR P3, PT, R80, R206, P3 ;  /* 0x000000ce5000720c */ /* 0x000fe20001f61670 */
[----:B------:R-:W-:Y:S01]  /*3e60*/  FMUL.FTZ R14, R14, c[0x0][0x2ec] ;  /* 0x0000bb000e0e7a20 */ /* 0x000fe20000410000 */
[C---:B------:R-:W-:Y:S01]  /*3e70*/  IADD3 R0, R28.reuse, 0x10, RZ ;  /* 0x000000101c007810 */ /* 0x040fe20007ffe0ff */
[----:B------:R-:W-:Y:S01]  /*3e80*/  MUFU.TANH R91, R76 ;  /* 0x0000004c005b7308 */ /* 0x000fe20000002400 */
[----:B------:R-:W-:Y:S01]  /*3e90*/  IADD3 R3, R28, 0x11, RZ ;  /* 0x000000111c037810 */ /* 0x000fe20007ffe0ff */
[----:B------:R-:W-:Y:S01]  /*3ea0*/  FMUL.FTZ R178, R15, c[0x0][0x2ec] ;  /* 0x0000bb000fb27a20 */ /* 0x000fe20000410000 */
[----:B------:R-:W-:Y:S01]  /*3eb0*/  ISETP.GE.AND P2, PT, R80, R203, PT ;  /* 0x000000cb5000720c */ /* 0x000fe20003f46270 */
[C---:B------:R-:W-:Y:S01]  /*3ec0*/  HMMA.16816.F32.BF16 R64, R108.reuse, R92, R64 ;  /* 0x0000005c6c40723c */ /* 0x040fe20000041840 */
[----:B------:R-:W-:Y:S01]  /*3ed0*/  ISETP.LT.OR P0, PT, R85, R204, P0 ;  /* 0x000000cc5500720c */ /* 0x000fe20000701670 */
[----:B------:R-:W-:Y:S01]  /*3ee0*/  FMUL.FTZ R16, R16, c[0x0][0x2ec] ;  /* 0x0000bb0010107a20 */ /* 0x000fe20000410000 */
[----:B------:R-:W-:Y:S01]  /*3ef0*/  ISETP.LT.OR P4, PT, R80, R208, P4 ;  /* 0x000000d05000720c */ /* 0x000fe20002781670 */
[----:B------:R-:W4:Y:S01]  /*3f00*/  MUFU.TANH R112, R112 ;  /* 0x0000007000707308 */ /* 0x000f220000002400 */
[----:B------:R-:W-:Y:S01]  /*3f10*/  FSEL R136, R136, -INF , !P5 ;  /* 0xff80000088887808 */ /* 0x000fe20006800000 */
[----:B------:R-:W-:Y:S01]  /*3f20*/  FMUL.FTZ R17, R17, c[0x0][0x2ec] ;  /* 0x0000bb0011117a20 */ /* 0x000fe20000410000 */
[----:B------:R-:W-:Y:S01]  /*3f30*/  FSEL R141, R141, -INF , !P3 ;  /* 0xff8000008d8d7808 */ /* 0x000fe20005800000 */
[----:B------:R-:W-:Y:S01]  /*3f40*/  FMUL.FTZ R93, R79, c[0x0][0x2ec] ;  /* 0x0000bb004f5d7a20 */ /* 0x000fe20000410000 */
[-C--:B------:R-:W-:Y:S01]  /*3f50*/  ISETP.GE.AND P5, PT, R0, R207.reuse, PT ;  /* 0x000000cf0000720c */ /* 0x080fe20003fa6270 */
[----:B------:R-:W-:Y:S01]  /*3f60*/  HMMA.16816.F32.BF16 R72, R108, R96, R72 ;  /* 0x000000606c48723c */ /* 0x000fe20000041848 */
[----:B------:R-:W-:Y:S01]  /*3f70*/  ISETP.GE.AND P3, PT, R3, R207, PT ;  /* 0x000000cf0300720c */ /* 0x000fe20003f66270 */
[----:B------:R5:W-:Y:S01]  /*3f80*/  MUFU.TANH R79, R77 ;  /* 0x0000004d004f7308 */ /* 0x000be20000002400 */
[----:B------:R-:W-:Y:S01]  /*3f90*/  ISETP.LT.OR P2, PT, R80, R204, P2 ;  /* 0x000000cc5000720c */ /* 0x000fe20001741670 */
[----:B------:R-:W-:Y:S01]  /*3fa0*/  FMUL.FTZ R27, R27, c[0x0][0x2ec] ;  /* 0x0000bb001b1b7a20 */ /* 0x000fe20000410000 */
[----:B------:R-:W-:Y:S01]  /*3fb0*/  FSEL R137, R137, -INF , !P0 ;  /* 0xff80000089897808 */ /* 0x000fe20004000000 */
[----:B------:R-:W-:Y:S01]  /*3fc0*/  FMUL.FTZ R209, R19, c[0x0][0x2ec] ;  /* 0x0000bb0013d17a20 */ /* 0x000fe20000410000 */
[----:B------:R-:W-:Y:S01]  /*3fd0*/  FSEL R140, R140, -INF , !P4 ;  /* 0xff8000008c8c7808 */ /* 0x000fe20006000000 */
[-C--:B------:R-:W-:Y:S01]  /*3fe0*/  HMMA.16816.F32.BF16 R60, R104, R94.reuse, R60 ;  /* 0x0000005e683c723c */ /* 0x080fe2000004183c */
[C---:B------:R-:W-:Y:S01]  /*3ff0*/  ISETP.GE.AND P0, PT, R0.reuse, R205, PT ;  /* 0x000000cd0000720c */ /* 0x040fe20003f06270 */
[----:B------:R-:W1:Y:S01]  /*4000*/  MUFU.TANH R114, R114 ;  /* 0x0000007200727308 */ /* 0x000e620000002400 */
[----:B------:R-:W-:Y:S01]  /*4010*/  ISETP.GE.AND P1, PT, R0, R203, PT ;  /* 0x000000cb0000720c */ /* 0x000fe20003f26270 */
[----:B------:R-:W-:Y:S01]  /*4020*/  FMUL.FTZ R215, R18, c[0x0][0x2ec] ;  /* 0x0000bb0012d77a20 */ /* 0x000fe20000410000 */
[----:B------:R-:W-:Y:S01]  /*4030*/  ISETP.GE.AND P4, PT, R0, R199, PT ;  /* 0x000000c70000720c */ /* 0x000fe20003f86270 */
[----:B------:R-:W-:Y:S01]  /*4040*/  FMUL.FTZ R24, R24, c[0x0][0x2ec] ;  /* 0x0000bb0018187a20 */ /* 0x000fe20000410000 */
[----:B------:R-:W-:Y:S01]  /*4050*/  ISETP.LT.OR P6, PT, R80, R202, P6 ;  /* 0x000000ca5000720c */ /* 0x000fe200037c1670 */
[----:B------:R-:W-:Y:S01]  /*4060*/  HMMA.16816.F32.BF16 R56, R108, R94, R56 ;  /* 0x0000005e6c38723c */ /* 0x000fe20000041838 */
[-C--:B------:R-:W-:Y:S01]  /*4070*/  ISETP.LT.OR P5, PT, R0, R208.reuse, P5 ;  /* 0x000000d00000720c */ /* 0x080fe20002fa1670 */
[----:B------:R-:W1:Y:S01]  /*4080*/  MUFU.TANH R113, R113 ;  /* 0x0000007100717308 */ /* 0x000e620000002400 */
[----:B------:R-:W-:Y:S01]  /*4090*/  ISETP.LT.OR P3, PT, R3, R208, P3 ;  /* 0x000000d00300720c */ /* 0x000fe20001f61670 */
[----:B------:R-:W-:Y:S01]  /*40a0*/  FMUL.FTZ R25, R25, c[0x0][0x2ec] ;  /* 0x0000bb0019197a20 */ /* 0x000fe20000410000 */
[----:B------:R-:W-:Y:S01]  /*40b0*/  FSEL R142, R142, -INF , !P2 ;  /* 0xff8000008e8e7808 */ /* 0x000fe20005000000 */
[----:B------:R-:W-:Y:S01]  /*40c0*/  FMUL.FTZ R26, R26, c[0x0][0x2ec] ;  /* 0x0000bb001a1a7a20 */ /* 0x000fe20000410000 */
[----:B---3--:R-:W-:Y:S01]  /*40d0*/  IADD3 R20, R28, 0x18, RZ ;  /* 0x000000181c147810 */ /* 0x008fe20007ffe0ff */
[----:B------:R-:W-:Y:S01]  /*40e0*/  FMUL.FTZ R72, R72, c[0x0][0x2ec] ;  /* 0x0000bb0048487a20 */ /* 0x000fe20000410000 */
[----:B------:R-:W-:Y:S01]  /*40f0*/  ISETP.GE.AND P2, PT, R3, R205, PT ;  /* 0x000000cd0300720c */ /* 0x000fe20003f46270 */
[----:B------:R3:W-:Y:S01]  /*4100*/  MUFU.TANH R214, R23 ;  /* 0x0000001700d67308 */ /* 0x0007e20000002400 */
[C---:B------:R-:W-:Y:S01]  /*4110*/  ISETP.LT.OR P0, PT, R0.reuse, R206, P0 ;  /* 0x000000ce0000720c */ /* 0x040fe20000701670 */
[----:B------:R-:W-:Y:S01]  /*4120*/  FMUL.FTZ R9, R9, c[0x0][0x2ec] ;  /* 0x0000bb0009097a20 */ /* 0x000fe20000410000 */
[C---:B------:R-:W-:Y:S01]  /*4130*/  ISETP.LT.OR P1, PT, R0.reuse, R204, P1 ;  /* 0x000000cc0000720c */ /* 0x040fe20000f21670 */
[----:B------:R-:W-:Y:S01]  /*4140*/  FMUL.FTZ R73, R73, c[0x0][0x2ec] ;  /* 0x0000bb0049497a20 */ /* 0x000fe20000410000 */
[----:B------:R-:W-:Y:S01]  /*4150*/  ISETP.LT.OR P4, PT, R0, R202, P4 ;  /* 0x000000ca0000720c */ /* 0x000fe20002781670 */
[----:B------:R-:W-:Y:S01]  /*4160*/  FMUL.FTZ R74, R74, c[0x0][0x2ec] ;  /* 0x0000bb004a4a7a20 */ /* 0x000fe20000410000 */
[----:B------:R-:W-:Y:S01]  /*4170*/  FSEL R98, R128, -INF , !P6 ;  /* 0xff80000080627808 */ /* 0x000fe20007000000 */
[----:B------:R-:W-:Y:S01]  /*4180*/  MUFU.TANH R117, R117 ;  /* 0x0000007500757308 */ /* 0x000fe20000002400 */
[----:B------:R-:W-:Y:S01]  /*4190*/  FSEL R0, R129, -INF , !P5 ;  /* 0xff80000081007808 */ /* 0x000fe20006800000 */
[----:B------:R-:W-:Y:S01]  /*41a0*/  FMUL.FTZ R75, R75, c[0x0][0x2ec] ;  /* 0x0000bb004b4b7a20 */ /* 0x000fe20000410000 */
[----:B------:R-:W-:Y:S01]  /*41b0*/  FSEL R143, R143, -INF , !P3 ;  /* 0xff8000008f8f7808 */ /* 0x000fe20005800000 */
[----:B------:R-:W-:Y:S01]  /*41c0*/  FMUL.FTZ R10, R10, c[0x0][0x2ec] ;  /* 0x0000bb000a0a7a20 */ /* 0x000fe20000410000 */
[C---:B------:R-:W-:Y:S01]  /*41d0*/  ISETP.GE.AND P6, PT, R3.reuse, R203, PT ;  /* 0x000000cb0300720c */ /* 0x040fe20003fc6270 */
[----:B------:R-:W-:Y:S01]  /*41e0*/  FMUL.FTZ R8, R8, c[0x0][0x2ec] ;  /* 0x0000bb0008087a20 */ /* 0x000fe20000410000 */
[----:B------:R-:W-:Y:S01]  /*41f0*/  ISETP.GE.AND P5, PT, R3, R199, PT ;  /* 0x000000c70300720c */ /* 0x000fe20003fa6270 */
[----:B------:R-:W-:Y:S01]  /*4200*/  MUFU.TANH R121, R121 ;  /* 0x0000007900797308 */ /* 0x000fe20000002400 */
[----:B------:R-:W-:Y:S01]  /*4210*/  ISETP.GE.AND P3, PT, R20, R207, PT ;  /* 0x000000cf1400720c */ /* 0x000fe20003f66270 */
[----:B------:R-:W-:Y:S01]  /*4220*/  FMUL.FTZ R11, R11, c[0x0][0x2ec] ;  /* 0x0000bb000b0b7a20 */ /* 0x000fe20000410000 */
[----:B------:R-:W-:Y:S01]  /*4230*/  ISETP.LT.OR P2, PT, R3, R206, P2 ;  /* 0x000000ce0300720c */ /* 0x000fe20001741670 */
[----:B------:R-:W-:Y:S01]  /*4240*/  FMUL.FTZ R71, R71, c[0x0][0x2ec] ;  /* 0x0000bb0047477a20 */ /* 0x000fe20000410000 */
[C---:B------:R-:W-:Y:S01]  /*4250*/  ISETP.LT.OR P6, PT, R3.reuse, R204, P6 ;  /* 0x000000cc0300720c */ /* 0x040fe200037c1670 */
[----:B------:R-:W-:Y:S01]  /*4260*/  FMUL.FTZ R66, R66, c[0x0][0x2ec] ;  /* 0x0000bb0042427a20 */ /* 0x000fe20000410000 */
[----:B------:R-:W-:Y:S01]  /*4270*/  ISETP.LT.OR P5, PT, R3, R202, P5 ;  /* 0x000000ca0300720c */ /* 0x000fe20002fa1670 */
[----:B------:R-:W1:Y:S01]  /*4280*/  MUFU.TANH R115, R115 ;  /* 0x0000007300737308 */ /* 0x000e620000002400 */
[----:B------:R-:W-:Y:S01]  /*4290*/  ISETP.LT.OR P3, PT, R20, R208, P3 ;  /* 0x000000d01400720c */ /* 0x000fe20001f61670 */
[----:B------:R-:W-:Y:S01]  /*42a0*/  FMUL.FTZ R67, R67, c[0x0][0x2ec] ;  /* 0x0000bb0043437a20 */ /* 0x000fe20000410000 */
[----:B------:R-:W-:Y:S01]  /*42b0*/  IADD3 R3, R28, 0x19, RZ ;  /* 0x000000191c037810 */ /* 0x000fe20007ffe0ff */
[----:B------:R-:W-:Y:S01]  /*42c0*/  FMUL.FTZ R58, R58, c[0x0][0x2ec] ;  /* 0x0000bb003a3a7a20 */ /* 0x000fe20000410000 */
[----:B------:R-:W-:Y:S01]  /*42d0*/  FSEL R144, R144, -INF , !P0 ;  /* 0xff80000090907808 */ /* 0x000fe20004000000 */
[----:B------:R-:W-:Y:S01]  /*42e0*/  FMUL.FTZ R62, R62, c[0x0][0x2ec] ;  /* 0x0000bb003e3e7a20 */ /* 0x000fe20000410000 */
[----:B------:R-:W-:Y:S01]  /*42f0*/  FSEL R145, R145, -INF , !P2 ;  /* 0xff80000091917808 */ /* 0x000fe20005000000 */
[----:B------:R-:W1:Y:S01]  /*4300*/  MUFU.TANH R36, R36 ;  /* 0x0000002400247308 */ /* 0x000e620000002400 */
[----:B------:R-:W-:Y:S01]  /*4310*/  FSEL R146, R146, -INF , !P1 ;  /* 0xff80000092927808 */ /* 0x000fe20004800000 */
[----:B------:R-:W-:Y:S01]  /*4320*/  FMUL.FTZ R61, R61, c[0x0][0x2ec] ;  /* 0x0000bb003d3d7a20 */ /* 0x000fe20000410000 */
[C---:B------:R-:W-:Y:S01]  /*4330*/  ISETP.GE.AND P0, PT, R20.reuse, R205, PT ;  /* 0x000000cd1400720c */ /* 0x040fe20003f06270 */
[----:B------:R-:W-:Y:S01]  /*4340*/  FMUL.FTZ R63, R63, c[0x0][0x2ec] ;  /* 0x0000bb003f3f7a20 */ /* 0x000fe20000410000 */
[C---:B------:R-:W-:Y:S01]  /*4350*/  ISETP.GE.AND P2, PT, R20.reuse, R203, PT ;  /* 0x000000cb1400720c */ /* 0x040fe20003f46270 */
[----:B------:R-:W-:Y:S01]  /*4360*/  FMUL.FTZ R59, R59, c[0x0][0x2ec] ;  /* 0x0000bb003b3b7a20 */ /* 0x000fe20000410000 */
[----:B------:R-:W-:Y:S01]  /*4370*/  ISETP.GE.AND P1, PT, R20, R199, PT ;  /* 0x000000c71400720c */ /* 0x000fe20003f26270 */
[----:B------:R1:W-:Y:S01]  /*4380*/  MUFU.TANH R183, R22 ;  /* 0x0000001600b77308 */ /* 0x0003e20000002400 */
[----:B------:R-:W-:Y:S01]  /*4390*/  FSEL R147, R147, -INF , !P6 ;  /* 0xff80000093937808 */ /* 0x000fe20007000000 */
[----:B------:R-:W-:Y:S01]  /*43a0*/  FMUL.FTZ R60, R60, c[0x0][0x2ec] ;  /* 0x0000bb003c3c7a20 */ /* 0x000fe20000410000 */
[----:B------:R-:W-:Y:S01]  /*43b0*/  FSEL R86, R148, -INF , !P4 ;  /* 0xff80000094567808 */ /* 0x000fe20006000000 */
[----:B------:R-:W-:Y:S01]  /*43c0*/  FMUL.FTZ R42, R42, c[0x0][0x2ec] ;  /* 0x0000bb002a2a7a20 */ /* 0x000fe20000410000 */
[----:B------:R-:W-:Y:S01]  /*43d0*/  FSEL R85, R149, -INF , !P5 ;  /* 0xff80000095557808 */ /* 0x000fe20006800000 */
[----:B------:R-:W-:Y:S01]  /*43e0*/  FMUL.FTZ R44, R44, c[0x0][0x2ec] ;  /* 0x0000bb002c2c7a20 */ /* 0x000fe20000410000 */
[----:B------:R-:W-:Y:S01]  /*43f0*/  FSEL R150, R150, -INF , !P3 ;  /* 0xff80000096967808 */ /* 0x000fe20005800000 */
[----:B------:R-:W-:Y:S01]  /*4400*/  MUFU.TANH R176, R21 ;  /* 0x0000001500b07308 */ /* 0x000fe20000002400 */
[----:B------:R-:W-:Y:S01]  /*4410*/  ISETP.GE.AND P6, PT, R3, R207, PT ;  /* 0x000000cf0300720c */ /* 0x000fe20003fc6270 */
[----:B------:R-:W-:Y:S01]  /*4420*/  FMUL.FTZ R55, R55, c[0x0][0x2ec] ;  /* 0x0000bb0037377a20 */ /* 0x000fe20000410000 */
[----:B------:R-:W-:Y:S01]  /*4430*/  ISETP.GE.AND P4, PT, R3, R205, PT ;  /* 0x000000cd0300720c */ /* 0x000fe20003f86270 */
[----:B------:R-:W-:Y:S01]  /*4440*/  FMUL.FTZ R51, R51, c[0x0][0x2ec] ;  /* 0x0000bb0033337a20 */ /* 0x000fe20000410000 */
[C---:B------:R-:W-:Y:S01]  /*4450*/  ISETP.GE.AND P5, PT, R3.reuse, R203, PT ;  /* 0x000000cb0300720c */ /* 0x040fe20003fa6270 */
[----:B------:R-:W-:Y:S01]  /*4460*/  FMUL.FTZ R40, R40, c[0x0][0x2ec] ;  /* 0x0000bb0028287a20 */ /* 0x000fe20000410000 */
[----:B------:R-:W-:Y:S01]  /*4470*/  ISETP.GE.AND P3, PT, R3, R199, PT ;  /* 0x000000c70300720c */ /* 0x000fe20003f66270 */
[----:B------:R1:W-:Y:S01]  /*4480*/  MUFU.TANH R220, R16 ;  /* 0x0000001000dc7308 */ /* 0x0003e20000002400 */
[C---:B------:R-:W-:Y:S01]  /*4490*/  ISETP.LT.OR P0, PT, R20.reuse, R206, P0 ;  /* 0x000000ce1400720c */ /* 0x040fe20000701670 */
[----:B------:R-:W-:Y:S01]  /*44a0*/  FMUL.FTZ R45, R45, c[0x0][0x2ec] ;  /* 0x0000bb002d2d7a20 */ /* 0x000fe20000410000 */
[----:B------:R-:W-:Y:S01]  /*44b0*/  ISETP.LT.OR P2, PT, R20, R204, P2 ;  /* 0x000000cc1400720c */ /* 0x000fe20001741670 */
[----:B------:R-:W-:Y:S01]  /*44c0*/  FMUL.FTZ R46, R46, c[0x0][0x2ec] ;  /* 0x0000bb002e2e7a20 */ /* 0x000fe20000410000 */
[----:B------:R-:W-:Y:S01]  /*44d0*/  ISETP.LT.OR P1, PT, R20, R202, P1 ;  /* 0x000000ca1400720c */ /* 0x000fe20000f21670 */
[----:B------:R-:W-:Y:S01]  /*44e0*/  FMUL.FTZ R47, R47, c[0x0][0x2ec] ;  /* 0x0000bb002f2f7a20 */ /* 0x000fe20000410000 */
[----:B------:R-:W-:Y:S01]  /*44f0*/  IADD3 R20, R28, 0x20, RZ ;  /* 0x000000201c147810 */ /* 0x000fe20007ffe0ff */
[----:B------:R1:W-:Y:S01]  /*4500*/  MUFU.TANH R219, R17 ;  /* 0x0000001100db7308 */ /* 0x0003e20000002400 */
[----:B------:R-:W-:Y:S01]  /*4510*/  ISETP.LT.OR P6, PT, R3, R208, P6 ;  /* 0x000000d00300720c */ /* 0x000fe200037c1670 */
[----:B------:R-:W-:Y:S01]  /*4520*/  FMUL.FTZ R43, R43, c[0x0][0x2ec] ;  /* 0x0000bb002b2b7a20 */ /* 0x000fe20000410000 */
[----:B------:R-:W-:-:S02]  /*4530*/  ISETP.LT.OR P4, PT, R3, R206, P4 ;  /* 0x000000ce0300720c */ /* 0x000fc40002781670 */
[C---:B------:R-:W-:Y:S02]  /*4540*/  ISETP.LT.OR P5, PT, R3.reuse, R204, P5 ;  /* 0x000000cc0300720c */ /* 0x040fe40002fa1670 */
[----:B------:R-:W-:Y:S01]  /*4550*/  ISETP.LT.OR P3, PT, R3, R202, P3 ;  /* 0x000000ca0300720c */ /* 0x000fe20001f61670 */
[----:B------:R-:W1:Y:S01]  /*4560*/  MUFU.TANH R39, R39 ;  /* 0x0000002700277308 */ /* 0x000e620000002400 */
[----:B------:R-:W-:Y:S02]  /*4570*/  IADD3 R3, R28, 0x21, RZ ;  /* 0x000000211c037810 */ /* 0x000fe40007ffe0ff */
[----:B------:R-:W-:Y:S02]  /*4580*/  FSEL R151, R151, -INF , !P0 ;  /* 0xff80000097977808 */ /* 0x000fe40004000000 */
[----:B------:R-:W-:Y:S02]  /*4590*/  ISETP.GE.AND P0, PT, R20, R207, PT ;  /* 0x000000cf1400720c */ /* 0x000fe40003f06270 */
[----:B------:R-:W-:Y:S01]  /*45a0*/  FSEL R152, R152, -INF , !P2 ;  /* 0xff80000098987808 */ /* 0x000fe20005000000 */
[----:B------:R1:W-:Y:S01]  /*45b0*/  MUFU.TANH R180, R27 ;  /* 0x0000001b00b47308 */ /* 0x0003e20000002400 */
[----:B------:R-:W-:-:S02]  /*45c0*/  FSEL R80, R153, -INF , !P1 ;  /* 0xff80000099507808 */ /* 0x000fc40004800000 */
[----:B------:R-:W-:Y:S02]  /*45d0*/  FSEL R154, R154, -INF , !P6 ;  /* 0xff8000009a9a7808 */ /* 0x000fe40007000000 */
[----:B-----5:R-:W-:Y:S02]  /*45e0*/  FSEL R77, R156, -INF , !P5 ;  /* 0xff8000009c4d7808 */ /* 0x020fe40006800000 */
[C---:B------:R-:W-:Y:S01]  /*45f0*/  ISETP.GE.AND P2, PT, R20.reuse, R205, PT ;  /* 0x000000cd1400720c */ /* 0x040fe20003f46270 */
[----:B------:R5:W-:Y:S01]  /*4600*/  MUFU.TANH R92, R72 ;  /* 0x00000048005c7308 */ /* 0x000be20000002400 */
[C---:B------:R-:W-:Y:S02]  /*4610*/  ISETP.GE.AND P1, PT, R20.reuse, R203, PT ;  /* 0x000000cb1400720c */ /* 0x040fe40003f26270 */
[----:B------:R-:W-:Y:S02]  /*4620*/  ISETP.GE.AND P6, PT, R20, R199, PT ;  /* 0x000000c71400720c */ /* 0x000fe40003fc6270 */
[----:B------:R-:W-:-:S02]  /*4630*/  ISETP.GE.AND P5, PT, R3, R205, PT ;  /* 0x000000cd0300720c */ /* 0x000fc40003fa6270 */
[C---:B------:R-:W-:Y:S01]  /*4640*/  ISETP.LT.OR P0, PT, R20.reuse, R208, P0 ;  /* 0x000000d01400720c */ /* 0x040fe20000701670 */
[----:B------:R-:W1:Y:S01]  /*4650*/  MUFU.TANH R37, R37 ;  /* 0x0000002500257308 */ /* 0x000e620000002400 */
[----:B------:R-:W-:Y:S02]  /*4660*/  FSEL R155, R155, -INF , !P4 ;  /* 0xff8000009b9b7808 */ /* 0x000fe40006000000 */
[----:B------:R-:W-:Y:S02]  /*4670*/  ISETP.GE.AND P4, PT, R3, R207, PT ;  /* 0x000000cf0300720c */ /* 0x000fe40003f86270 */
[C---:B------:R-:W-:Y:S02]  /*4680*/  ISETP.LT.OR P2, PT, R20.reuse, R206, P2 ;  /* 0x000000ce1400720c */ /* 0x040fe40001741670 */
[C---:B------:R-:W-:Y:S01]  /*4690*/  ISETP.LT.OR P1, PT, R20.reuse, R204, P1 ;  /* 0x000000cc1400720c */ /* 0x040fe20000f21670 */
[----:B------:R-:W1:Y:S01]  /*46a0*/  MUFU.TANH R38, R38 ;  /* 0x0000002600267308 */ /* 0x000e620000002400 */
[----:B------:R-:W-:-:S02]  /*46b0*/  ISETP.LT.OR P6, PT, R20, R202, P6 ;  /* 0x000000ca1400720c */ /* 0x000fc400037c1670 */
[----:B------:R-:W-:Y:S02]  /*46c0*/  ISETP.LT.OR P5, PT, R3, R206, P5 ;  /* 0x000000ce0300720c */ /* 0x000fe40002fa1670 */
[----:B------:R-:W-:Y:S02]  /*46d0*/  FSEL R76, R157, -INF , !P3 ;  /* 0xff8000009d4c7808 */ /* 0x000fe40005800000 */
[----:B------:R-:W-:Y:S01]  /*46e0*/  FSEL R158, R158, -INF , !P0 ;  /* 0xff8000009e9e7808 */ /* 0x000fe20004000000 */
[----:B------:R-:W1:Y:S01]  /*46f0*/  MUFU.TANH R32, R32 ;  /* 0x0000002000207308 */ /* 0x000e620000002400 */
[----:B------:R-:W-:Y:S02]  /*4700*/  IADD3 R20, R28, 0x28, RZ ;  /* 0x000000281c147810 */ /* 0x000fe40007ffe0ff */
[C---:B------:R-:W-:Y:S02]  /*4710*/  ISETP.GE.AND P3, PT, R3.reuse, R203, PT ;  /* 0x000000cb0300720c */ /* 0x040fe40003f66270 */
[----:B------:R-:W-:-:S02]  /*4720*/  ISETP.GE.AND P0, PT, R3, R199, PT ;  /* 0x000000c70300720c */ /* 0x000fc40003f06270 */
[----:B------:R-:W-:Y:S01]  /*4730*/  ISETP.LT.OR P4, PT, R3, R208, P4 ;  /* 0x000000d00300720c */ /* 0x000fe20002781670 */
[----:B------:R-:W1:Y:S01]  /*4740*/  MUFU.TANH R33, R33 ;  /* 0x0000002100217308 */ /* 0x000e620000002400 */
[----:B------:R-:W-:Y:S02]  /*4750*/  FSEL R161, R161, -INF , !P5 ;  /* 0xff800000a1a17808 */ /* 0x000fe40006800000 */
[----:B------:R-:W-:Y:S02]  /*4760*/  ISETP.GE.AND P5, PT, R20, R203, PT ;  /* 0x000000cb1400720c */ /* 0x000fe40003fa6270 */
[C---:B------:R-:W-:Y:S02]  /*4770*/  ISETP.LT.OR P3, PT, R3.reuse, R204, P3 ;  /* 0x000000cc0300720c */ /* 0x040fe40001f61670 */
[----:B------:R-:W-:Y:S01]  /*4780*/  ISETP.LT.OR P0, PT, R3, R202, P0 ;  /* 0x000000ca0300720c */ /* 0x000fe20000701670 */
[----:B------:R-:W1:Y:S01]  /*4790*/  MUFU.TANH R34, R34 ;  /* 0x0000002200227308 */ /* 0x000e620000002400 */
[----:B------:R-:W-:-:S02]  /*47a0*/  IADD3 R3, R28, 0x29, RZ ;  /* 0x000000291c037810 */ /* 0x000fc40007ffe0ff */
[----:B------:R-:W-:Y:S02]  /*47b0*/  FSEL R159, R159, -INF , !P4 ;  /* 0xff8000009f9f7808 */ /* 0x000fe40006000000 */
[----:B------:R-:W-:Y:S02]  /*47c0*/  FSEL R160, R160, -INF , !P2 ;  /* 0xff800000a0a07808 */ /* 0x000fe40005000000 */
[----:B---3--:R-:W-:Y:S01]  /*47d0*/  FSEL R23, R162, -INF , !P1 ;  /* 0xff800000a2177808 */ /* 0x008fe20004800000 */
[----:B------:R3:W-:Y:S01]  /*47e0*/  MUFU.TANH R218, R13 ;  /* 0x0000000d00da7308 */ /* 0x0007e20000002400 */
[C---:B------:R-:W-:Y:S02]  /*47f0*/  ISETP.GE.AND P4, PT, R20.reuse, R207, PT ;  /* 0x000000cf1400720c */ /* 0x040fe40003f86270 */
[C---:B------:R-:W-:Y:S02]  /*4800*/  ISETP.GE.AND P2, PT, R20.reuse, R205, PT ;  /* 0x000000cd1400720c */ /* 0x040fe40003f46270 */
[----:B------:R-:W-:-:S02]  /*4810*/  ISETP.GE.AND P1, PT, R20, R199, PT ;  /* 0x000000c71400720c */ /* 0x000fc40003f26270 */
[C---:B------:R-:W-:Y:S01]  /*4820*/  ISETP.LT.OR P5, PT, R20.reuse, R204, P5 ;  /* 0x000000cc1400720c */ /* 0x040fe20002fa1670 */
[----:B------:R-:W-:Y:S01]  /*4830*/  MUFU.TANH R29, R29 ;  /* 0x0000001d001d7308 */ /* 0x000fe20000002400 */
[----:B-1----:R-:W-:Y:S02]  /*4840*/  FSEL R22, R163, -INF , !P3 ;  /* 0xff800000a3167808 */ /* 0x002fe40005800000 */
[----:B------:R-:W-:Y:S02]  /*4850*/  ISETP.GE.AND P3, PT, R3, R207, PT ;  /* 0x000000cf0300720c */ /* 0x000fe40003f66270 */
[C---:B------:R-:W-:Y:S02]  /*4860*/  ISETP.LT.OR P4, PT, R20.reuse, R208, P4 ;  /* 0x000000d01400720c */ /* 0x040fe40002781670 */
[C---:B------:R-:W-:Y:S01]  /*4870*/  ISETP.LT.OR P2, PT, R20.reuse, R206, P2 ;  /* 0x000000ce1400720c */ /* 0x040fe20001741670 */
[----:B------:R-:W1:Y:S01]  /*4880*/  MUFU.TANH R31, R31 ;  /* 0x0000001f001f7308 */ /* 0x000e620000002400 */
[----:B------:R-:W-:-:S02]  /*4890*/  ISETP.LT.OR P1, PT, R20, R202, P1 ;  /* 0x000000ca1400720c */ /* 0x000fc40000f21670 */
[----:B------:R-:W-:Y:S02]  /*48a0*/  FSEL R20, R164, -INF , !P6 ;  /* 0xff800000a4147808 */ /* 0x000fe40007000000 */
[----:B------:R-:W-:Y:S02]  /*48b0*/  FSEL R16, R130, -INF , !P0 ;  /* 0xff80000082107808 */ /* 0x000fe40004000000 */
[----:B------:R-:W-:Y:S01]  /*48c0*/  FSEL R21, R120, -INF , !P5 ;  /* 0xff80000078157808 */ /* 0x000fe20006800000 */
[----:B------:R1:W-:Y:S01]  /*48d0*/  MUFU.TANH R182, R14 ;  /* 0x0000000e00b67308 */ /* 0x0003e20000002400 */
[----:B------:R-:W-:Y:S02]  /*48e0*/  IADD3 R17, R28, 0x30, RZ ;  /* 0x000000301c117810 */ /* 0x000fe40007ffe0ff */
[C---:B------:R-:W-:Y:S02]  /*48f0*/  ISETP.GE.AND P6, PT, R3.reuse, R205, PT ;  /* 0x000000cd0300720c */ /* 0x040fe40003fc6270 */
[----:B------:R-:W-:-:S02]  /*4900*/  ISETP.GE.AND P0, PT, R3, R203, PT ;  /* 0x000000cb0300720c */ /* 0x000fc40003f06270 */
[C---:B------:R-:W-:Y:S01]  /*4910*/  ISETP.GE.AND P5, PT, R3.reuse, R199, PT ;  /* 0x000000c70300720c */ /* 0x040fe20003fa6270 */
[----:B------:R-:W1:Y:S01]  /*4920*/  MUFU.TANH R30, R30 ;  /* 0x0000001e001e7308 */ /* 0x000e620000002400 */
[----:B------:R-:W-:Y:S02]  /*4930*/  ISETP.LT.OR P3, PT, R3, R208, P3 ;  /* 0x000000d00300720c */ /* 0x000fe40001f61670 */
[----:B--2---:R-:W-:Y:S02]  /*4940*/  FSEL R107, R116, -INF , !P1 ;  /* 0xff800000746b7808 */ /* 0x004fe40004800000 */
[----:B------:R-:W-:Y:S02]  /*4950*/  ISETP.GE.AND P1, PT, R17, R207, PT ;  /* 0x000000cf1100720c */ /* 0x000fe40003f26270 */
[C---:B------:R-:W-:Y:S01]  /*4960*/  ISETP.LT.OR P6, PT, R3.reuse, R206, P6 ;  /* 0x000000ce0300720c */ /* 0x040fe200037c1670 */
[----:B------:R-:W2:Y:S01]  /*4970*/  MUFU.TANH R90, R90 ;  /* 0x0000005a005a7308 */ /* 0x000ea20000002400 */
[----:B------:R-:W-:-:S02]  /*4980*/  ISETP.LT.OR P0, PT, R3, R204, P0 ;  /* 0x000000cc0300720c */ /* 0x000fc40000701670 */
[----:B------:R-:W-:Y:S02]  /*4990*/  ISETP.LT.OR P5, PT, R3, R202, P5 ;  /* 0x000000ca0300720c */ /* 0x000fe40002fa1670 */
[----:B----4-:R-:W-:Y:S02]  /*49a0*/  FSEL R3, R112, -INF , !P4 ;  /* 0xff80000070037808 */ /* 0x010fe40006000000 */
[----:B------:R-:W-:Y:S01]  /*49b0*/  FSEL R19, R114, -INF , !P2 ;  /* 0xff80000072137808 */ /* 0x000fe20005000000 */
[----:B------:R4:W1:Y:S01]  /*49c0*/  MUFU.TANH R169, R24 ;  /* 0x0000001800a97308 */ /* 0x0008620000002400 */
[----:B------:R-:W-:Y:S02]  /*49d0*/  FSEL R27, R113, -INF , !P3 ;  /* 0xff800000711b7808 */ /* 0x000fe40005800000 */
[C---:B------:R-:W-:Y:S02]  /*49e0*/  ISETP.GE.AND P4, PT, R17.reuse, R205, PT ;  /* 0x000000cd1100720c */ /* 0x040fe40003f86270 */
[----:B------:R-:W-:-:S02]  /*49f0*/  ISETP.GE.AND P2, PT, R17, R203, PT ;  /* 0x000000cb1100720c */ /* 0x000fc40003f46270 */
[C---:B------:R-:W-:Y:S01]  /*4a00*/  ISETP.GE.AND P3, PT, R17.reuse, R199, PT ;  /* 0x000000c71100720c */ /* 0x040fe20003f66270 */
[----:B------:R1:W1:Y:S01]  /*4a10*/  MUFU.TANH R171, R25 ;  /* 0x0000001900ab7308 */ /* 0x0002620000002400 */
[C---:B------:R-:W-:Y:S02]  /*4a20*/  ISETP.LT.OR P1, PT, R17.reuse, R208, P1 ;  /* 0x000000d01100720c */ /* 0x040fe40000f21670 */
[----:B------:R-:W-:Y:S02]  /*4a30*/  IADD3 R18, R28, 0x31, RZ ;  /* 0x000000311c127810 */ /* 0x000fe40007ffe0ff */
[C---:B------:R-:W-:Y:S02]  /*4a40*/  ISETP.LT.OR P4, PT, R17.reuse, R206, P4 ;  /* 0x000000ce1100720c */ /* 0x040fe40002781670 */
[C---:B------:R-:W-:Y:S01]  /*4a50*/  ISETP.LT.OR P2, PT, R17.reuse, R204, P2 ;  /* 0x000000cc1100720c */ /* 0x040fe20001741670 */
[----:B------:R1:W1:Y:S01]  /*4a60*/  MUFU.TANH R181, R26 ;  /* 0x0000001a00b57308 */ /* 0x0002620000002400 */
[----:B------:R-:W-:-:S02]  /*4a70*/  ISETP.LT.OR P3, PT, R17, R202, P3 ;  /* 0x000000ca1100720c */ /* 0x000fc40001f61670 */
[----:B------:R-:W-:Y:S02]  /*4a80*/  FSEL R12, R115, -INF , !P6 ;  /* 0xff800000730c7808 */ /* 0x000fe40007000000 */
[----:B------:R-:W-:Y:S02]  /*4a90*/  FSEL R17, R117, -INF , !P0 ;  /* 0xff80000075117808 */ /* 0x000fe40004000000 */
[----:B------:R-:W-:Y:S01]  /*4aa0*/  FSEL R110, R121, -INF , !P5 ;  /* 0xff800000796e7808 */ /* 0x000fe20006800000 */
[----:B------:R-:W1:Y:S01]  /*4ab0*/  MUFU.TANH R78, R78 ;  /* 0x0000004e004e7308 */ /* 0x000e620000002400 */
[----:B-----5:R-:W-:Y:S02]  /*4ac0*/  FSEL R72, R36, -INF , !P1 ;  /* 0xff80000024487808 */ /* 0x020fe40004800000 */
[C---:B------:R-:W-:Y:S02]  /*4ad0*/  ISETP.GE.AND P6, PT, R18.reuse, R207, PT ;  /* 0x000000cf1200720c */ /* 0x040fe40003fc6270 */
[----:B------:R-:W-:-:S02]  /*4ae0*/  ISETP.GE.AND P0, PT, R18, R205, PT ;  /* 0x000000cd1200720c */ /* 0x000fc40003f06270 */
[C---:B------:R-:W-:Y:S01]  /*4af0*/  ISETP.GE.AND P5, PT, R18.reuse, R203, PT ;  /* 0x000000cb1200720c */ /* 0x040fe20003fa6270 */
[----:B------:R-:W5:Y:S01]  /*4b00*/  MUFU.TANH R93, R93 ;  /* 0x0000005d005d7308 */ /* 0x000f620000002400 */
[C---:B------:R-:W-:Y:S02]  /*4b10*/  ISETP.GE.AND P1, PT, R18.reuse, R199, PT ;  /* 0x000000c71200720c */ /* 0x040fe40003f26270 */
[C---:B------:R-:W-:Y:S02]  /*4b20*/  ISETP.LT.OR P6, PT, R18.reuse, R208, P6 ;  /* 0x000000d01200720c */ /* 0x040fe400037c1670 */
[C---:B------:R-:W-:Y:S02]  /*4b30*/  ISETP.LT.OR P0, PT, R18.reuse, R206, P0 ;  /* 0x000000ce1200720c */ /* 0x040fe40000701670 */
[C---:B------:R-:W-:Y:S01]  /*4b40*/  ISETP.LT.OR P5, PT, R18.reuse, R204, P5 ;  /* 0x000000cc1200720c */ /* 0x040fe20002fa1670 */
[----:B------:R2:W-:Y:S01]  /*4b50*/  MUFU.TANH R175, R9 ;  /* 0x0000000900af7308 */ /* 0x0005e20000002400 */
[----:B------:R-:W-:-:S02]  /*4b60*/  ISETP.LT.OR P1, PT, R18, R202, P1 ;  /* 0x000000ca1200720c */ /* 0x000fc40000f21670 */
[----:B------:R-:W-:Y:S02]  /*4b70*/  IADD3 R18, R28, 0x38, RZ ;  /* 0x000000381c127810 */ /* 0x000fe40007ffe0ff */
[----:B---3--:R-:W-:Y:S01]  /*4b80*/  FSEL R13, R39, -INF , !P0 ;  /* 0xff800000270d7808 */ /* 0x008fe20004000000 */
[----:B------:R-:W-:Y:S01]  /*4b90*/  FMUL.FTZ R39, R53, c[0x0][0x2ec] ;  /* 0x0000bb0035277a20 */ /* 0x000fe20000410000 */
[----:B------:R-:W-:Y:S01]  /*4ba0*/  ISETP.GE.AND P0, PT, R18, R203, PT ;  /* 0x000000cb1200720c */ /* 0x000fe20003f06270 */
[----:B------:R-:W3:Y:S01]  /*4bb0*/  MUFU.TANH R73, R73 ;  /* 0x0000004900497308 */ /* 0x000ee20000002400 */
[----:B------:R-:W-:Y:S02]  /*4bc0*/  IADD3 R15, R28, 0x39, RZ ;  /* 0x000000391c0f7810 */ /* 0x000fe40007ffe0ff */
[----:B------:R-:W-:Y:S02]  /*4bd0*/  ISETP.LT.OR P0, PT, R18, R204, P0 ;  /* 0x000000cc1200720c */ /* 0x000fe40000701670 */
[----:B------:R-:W-:-:S02]  /*4be0*/  FSEL R37, R37, -INF , !P6 ;  /* 0xff80000025257808 */ /* 0x000fc40007000000 */
[----:B-1----:R-:W-:Y:S01]  /*4bf0*/  FSEL R14, R38, -INF , !P4 ;  /* 0xff800000260e7808 */ /* 0x002fe20006000000 */
[----:B------:R-:W1:Y:S01]  /*4c00*/  MUFU.TANH R74, R74 ;  /* 0x0000004a004a7308 */ /* 0x000e620000002400 */
[----:B------:R-:W-:Y:S01]  /*4c10*/  FSEL R114, R32, -INF , !P2 ;  /* 0xff80000020727808 */ /* 0x000fe20005000000 */
[----:B------:R-:W-:Y:S01]  /*4c20*/  FMUL.FTZ R32, R70, c[0x0][0x2ec] ;  /* 0x0000bb0046207a20 */ /* 0x000fe20000410000 */
[----:B------:R-:W-:Y:S01]  /*4c30*/  FSEL R115, R33, -INF , !P5 ;  /* 0xff80000021737808 */ /* 0x000fe20006800000 */
[----:B------:R-:W-:Y:S01]  /*4c40*/  FMUL.FTZ R33, R69, c[0x0][0x2ec] ;  /* 0x0000bb0045217a20 */ /* 0x000fe20000410000 */
[----:B------:R-:W-:Y:S01]  /*4c50*/  FSEL R128, R34, -INF , !P3 ;  /* 0xff80000022807808 */ /* 0x000fe20005800000 */
[----:B------:R-:W-:Y:S01]  /*4c60*/  FMUL.FTZ R34, R65, c[0x0][0x2ec] ;  /* 0x0000bb0041227a20 */ /* 0x000fe20000410000 */
[----:B------:R-:W-:Y:S01]  /*4c70*/  FSEL R123, R123, -INF , !P1 ;  /* 0xff8000007b7b7808 */ /* 0x000fe20004800000 */
[----:B------:R-:W1:Y:S01]  /*4c80*/  MUFU.TANH R75, R75 ;  /* 0x0000004b004b7308 */ /* 0x000e620000002400 */
[----:B------:R-:W-:Y:S01]  /*4c90*/  FSEL R117, R35, -INF , !P0 ;  /* 0xff80000023757808 */ /* 0x000fe20004000000 */
[----:B------:R-:W-:Y:S01]  /*4ca0*/  FMUL.FTZ R35, R64, c[0x0][0x2ec] ;  /* 0x0000bb0040237a20 */ /* 0x000fe20000410000 */
[----:B------:R-:W-:Y:S01]  /*4cb0*/  ISETP.GE.AND P6, PT, R18, R207, PT ;  /* 0x000000cf1200720c */ /* 0x000fe20003fc6270 */
[----:B------:R-:W-:Y:S01]  /*4cc0*/  FMUL.FTZ R38, R52, c[0x0][0x2ec] ;  /* 0x0000bb0034267a20 */ /* 0x000fe20000410000 */
[----:B------:R-:W-:-:S02]  /*4cd0*/  ISETP.GE.AND P4, PT, R18, R205, PT ;  /* 0x000000cd1200720c */ /* 0x000fc40003f86270 */
[C---:B------:R-:W-:Y:S01]  /*4ce0*/  ISETP.GE.AND P2, PT, R18.reuse, R199, PT ;  /* 0x000000c71200720c */ /* 0x040fe20003f46270 */
[----:B------:R1:W-:Y:S01]  /*4cf0*/  MUFU.TANH R170, R10 ;  /* 0x0000000a00aa7308 */ /* 0x0003e20000002400 */
[C---:B------:R-:W-:Y:S02]  /*4d00*/  ISETP.GE.AND P5, PT, R15.reuse, R207, PT ;  /* 0x000000cf0f00720c */ /* 0x040fe40003fa6270 */
[C---:B------:R-:W-:Y:S02]  /*4d10*/  ISETP.GE.AND P3, PT, R15.reuse, R205, PT ;  /* 0x000000cd0f00720c */ /* 0x040fe40003f66270 */
[C---:B------:R-:W-:Y:S02]  /*4d20*/  ISETP.GE.AND P1, PT, R15.reuse, R203, PT ;  /* 0x000000cb0f00720c */ /* 0x040fe40003f26270 */
[----:B------:R-:W-:Y:S01]  /*4d30*/  ISETP.GE.AND P0, PT, R15, R199, PT ;  /* 0x000000c70f00720c */ /* 0x000fe20003f06270 */
[----:B------:R1:W-:Y:S01]  /*4d40*/  MUFU.TANH R177, R8 ;  /* 0x0000000800b17308 */ /* 0x0003e20000002400 */
[----:B------:R-:W-:-:S02]  /*4d50*/  ISETP.LT.OR P6, PT, R18, R208, P6 ;  /* 0x000000d01200720c */ /* 0x000fc400037c1670 */
[C---:B------:R-:W-:Y:S02]  /*4d60*/  ISETP.LT.OR P4, PT, R18.reuse, R206, P4 ;  /* 0x000000ce1200720c */ /* 0x040fe40002781670 */
[----:B------:R-:W-:Y:S01]  /*4d70*/  ISETP.LT.OR P2, PT, R18, R202, P2 ;  /* 0x000000ca1200720c */ /* 0x000fe20001741670 */
[----:B------:R-:W-:Y:S01]  /*4d80*/  FMUL.FTZ R18, R68, c[0x0][0x2ec] ;  /* 0x0000bb0044127a20 */ /* 0x000fe20000410000 */
[C---:B------:R-:W-:Y:S01]  /*4d90*/  ISETP.LT.OR P5, PT, R15.reuse, R208, P5 ;  /* 0x000000d00f00720c */ /* 0x040fe20002fa1670 */
[----:B------:R-:W1:Y:S01]  /*4da0*/  MUFU.TANH R215, R215 ;  /* 0x000000d700d77308 */ /* 0x000e620000002400 */
[C---:B------:R-:W-:Y:S02]  /*4db0*/  ISETP.LT.OR P3, PT, R15.reuse, R206, P3 ;  /* 0x000000ce0f00720c */ /* 0x040fe40001f61670 */
[C---:B------:R-:W-:Y:S02]  /*4dc0*/  ISETP.LT.OR P1, PT, R15.reuse, R204, P1 ;  /* 0x000000cc0f00720c */ /* 0x040fe40000f21670 */
[----:B------:R-:W-:-:S02]  /*4dd0*/  ISETP.LT.OR P0, PT, R15, R202, P0 ;  /* 0x000000ca0f00720c */ /* 0x000fc40000701670 */
[----:B------:R-:W-:Y:S01]  /*4de0*/  IADD3 R15, R28, 0x40, RZ ;  /* 0x000000401c0f7810 */ /* 0x000fe20007ffe0ff */
[----:B------:R-:W1:Y:S01]  /*4df0*/  MUFU.TANH R209, R209 ;  /* 0x000000d100d17308 */ /* 0x000e620000002400 */
[----:B------:R-:W-:Y:S02]  /*4e00*/  FSEL R131, R131, -INF , !P2 ;  /* 0xff80000083837808 */ /* 0x000fe40005000000 */
[----:B------:R-:W-:Y:S02]  /*4e10*/  FSEL R88, R88, -INF , !P6 ;  /* 0xff80000058587808 */ /* 0x000fe40007000000 */
[----:B----4-:R-:W-:Y:S02]  /*4e20*/  FSEL R24, R89, -INF , !P4 ;  /* 0xff80000059187808 */ /* 0x010fe40006000000 */
[----:B------:R-:W-:Y:S01]  /*4e30*/  FSEL R87, R87, -INF , !P5 ;  /* 0xff80000057577808 */ /* 0x000fe20006800000 */
[----:B------:R-:W4:Y:S01]  /*4e40*/  MUFU.TANH R217, R217 ;  /* 0x000000d900d97308 */ /* 0x000f220000002400 */
[----:B------:R-:W-:-:S02]  /*4e50*/  ISETP.GE.AND P2, PT, R15, R207, PT ;  /* 0x000000cf0f00720c */ /* 0x000fc40003f46270 */
[C---:B------:R-:W-:Y:S02]  /*4e60*/  ISETP.GE.AND P6, PT, R15.reuse, R205, PT ;  /* 0x000000cd0f00720c */ /* 0x040fe40003fc6270 */
[C---:B------:R-:W-:Y:S02]  /*4e70*/  ISETP.GE.AND P4, PT, R15.reuse, R203, PT ;  /* 0x000000cb0f00720c */ /* 0x040fe40003f86270 */
[C---:B------:R-:W-:Y:S01]  /*4e80*/  ISETP.GE.AND P5, PT, R15.reuse, R199, PT ;  /* 0x000000c70f00720c */ /* 0x040fe20003fa6270 */
[----:B------:R1:W-:Y:S01]  /*4e90*/  MUFU.TANH R168, R11 ;  /* 0x0000000b00a87308 */ /* 0x0003e20000002400 */
[----:B------:R-:W-:Y:S02]  /*4ea0*/  IADD3 R25, R28, 0x41, RZ ;  /* 0x000000411c197810 */ /* 0x000fe40007ffe0ff */
[C---:B------:R-:W-:Y:S02]  /*4eb0*/  ISETP.LT.OR P2, PT, R15.reuse, R208, P2 ;  /* 0x000000d00f00720c */ /* 0x040fe40001741670 */
[----:B------:R-:W-:-:S02]  /*4ec0*/  ISETP.LT.OR P6, PT, R15, R206, P6 ;  /* 0x000000ce0f00720c */ /* 0x000fc400037c1670 */
[C---:B------:R-:W-:Y:S01]  /*4ed0*/  ISETP.LT.OR P4, PT, R15.reuse, R204, P4 ;  /* 0x000000cc0f00720c */ /* 0x040fe20002781670 */
[----:B------:R-:W1:Y:S01]  /*4ee0*/  MUFU.TANH R33, R33 ;  /* 0x0000002100217308 */ /* 0x000e620000002400 */
[----:B------:R-:W-:Y:S02]  /*4ef0*/  ISETP.LT.OR P5, PT, R15, R202, P5 ;  /* 0x000000ca0f00720c */ /* 0x000fe40002fa1670 */
[----:B------:R-:W-:Y:S02]  /*4f00*/  FSEL R15, R31, -INF , !P3 ;  /* 0xff8000001f0f7808 */ /* 0x000fe40005800000 */
[----:B------:R-:W-:Y:S02]  /*4f10*/  FSEL R120, R29, -INF , !P1 ;  /* 0xff8000001d787808 */ /* 0x000fe40004800000 */
[----:B------:R-:W-:Y:S01]  /*4f20*/  FSEL R165, R165, -INF , !P0 ;  /* 0xff800000a5a57808 */ /* 0x000fe20004000000 */
[----:B------:R-:W1:Y:S01]  /*4f30*/  MUFU.TANH R18, R18 ;  /* 0x0000001200127308 */ /* 0x000e620000002400 */
[----:B------:R-:W-:-:S02]  /*4f40*/  ISETP.GE.AND P3, PT, R25, R207, PT ;  /* 0x000000cf1900720c */ /* 0x000fc40003f66270 */
[C---:B------:R-:W-:Y:S02]  /*4f50*/  ISETP.GE.AND P1, PT, R25.reuse, R205, PT ;  /* 0x000000cd1900720c */ /* 0x040fe40003f26270 */
[C---:B------:R-:W-:Y:S02]  /*4f60*/  ISETP.GE.AND P0, PT, R25.reuse, R203, PT ;  /* 0x000000cb1900720c */ /* 0x040fe40003f06270 */
[----:B------:R-:W-:Y:S01]  /*4f70*/  FSEL R30, R30, -INF , !P2 ;  /* 0xff8000001e1e7808 */ /* 0x000fe20005000000 */
[----:B------:R-:W1:Y:S01]  /*4f80*/  MUFU.TANH R35, R35 ;  /* 0x0000002300237308 */ /* 0x000e620000002400 */
[C---:B------:R-:W-:Y:S02]  /*4f90*/  ISETP.GE.AND P2, PT, R25.reuse, R199, PT ;  /* 0x000000c71900720c */ /* 0x040fe40003f46270 */
[C---:B------:R-:W-:Y:S02]  /*4fa0*/  ISETP.LT.OR P3, PT, R25.reuse, R208, P3 ;  /* 0x000000d01900720c */ /* 0x040fe40001f61670 */
[----:B------:R-:W-:-:S02]  /*4fb0*/  ISETP.LT.OR P1, PT, R25, R206, P1 ;  /* 0x000000ce1900720c */ /* 0x000fc40000f21670 */
[C---:B------:R-:W-:Y:S01]  /*4fc0*/  ISETP.LT.OR P0, PT, R25.reuse, R204, P0 ;  /* 0x000000cc1900720c */ /* 0x040fe20000701670 */
[----:B------:R-:W1:Y:S01]  /*4fd0*/  MUFU.TANH R32, R32 ;  /* 0x0000002000207308 */ /* 0x000e620000002400 */
[C---:B------:R-:W-:Y:S02]  /*4fe0*/  IADD3 R31, R28.reuse, 0x48, RZ ;  /* 0x000000481c1f7810 */ /* 0x040fe40007ffe0ff */
[----:B------:R-:W-:Y:S02]  /*4ff0*/  IADD3 R29, R28, 0x49, RZ ;  /* 0x000000491c1d7810 */ /* 0x000fe40007ffe0ff */
[----:B------:R-:W-:Y:S02]  /*5000*/  ISETP.LT.OR P2, PT, R25, R202, P2 ;  /* 0x000000ca1900720c */ /* 0x000fe40001741670 */
[----:B------:R-:W-:Y:S01]  /*5010*/  FSEL R82, R82, -INF , !P3 ;  /* 0xff80000052527808 */ /* 0x000fe20005800000 */
[----:B------:R-:W1:Y:S01]  /*5020*/  MUFU.TANH R112, R71 ;  /* 0x0000004700707308 */ /* 0x000e620000002400 */
[----:B------:R-:W-:-:S02]  /*5030*/  FSEL R26, R83, -INF , !P6 ;  /* 0xff800000531a7808 */ /* 0x000fc40007000000 */
[----:B--2---:R-:W-:Y:S02]  /*5040*/  FSEL R25, R90, -INF , !P1 ;  /* 0xff8000005a197808 */ /* 0x004fe40004800000 */
[----:B------:R-:W-:Y:S02]  /*5050*/  FSEL R169, R169, -INF , !P4 ;  /* 0xff800000a9a97808 */ /* 0x000fe40006000000 */
[----:B------:R-:W-:Y:S01]  /*5060*/  FSEL R171, R171, -INF , !P0 ;  /* 0xff800000abab7808 */ /* 0x000fe20004000000 */
[----:B------:R-:W2:Y:S01]  /*5070*/  MUFU.TANH R178, R178 ;  /* 0x000000b200b27308 */ /* 0x000ea20000002400 */
[C---:B------:R-:W-:Y:S02]  /*5080*/  ISETP.GE.AND P3, PT, R31.reuse, R207, PT ;  /* 0x000000cf1f00720c */ /* 0x040fe40003f66270 */
[C---:B------:R-:W-:Y:S02]  /*5090*/  ISETP.GE.AND P6, PT, R31.reuse, R205, PT ;  /* 0x000000cd1f00720c */ /* 0x040fe40003fc6270 */
[----:B------:R-:W-:-:S02]  /*50a0*/  ISETP.GE.AND P1, PT, R31, R203, PT ;  /* 0x000000cb1f00720c */ /* 0x000fc40003f26270 */
[----:B------:R-:W-:Y:S01]  /*50b0*/  ISETP.GE.AND P4, PT, R31, R199, PT ;  /* 0x000000c71f00720c */ /* 0x000fe20003f86270 */
[----:B------:R-:W-:Y:S01]  /*50c0*/  MUFU.TANH R34, R34 ;  /* 0x0000002200227308 */ /* 0x000fe20000002400 */
[----:B------:R-:W-:Y:S02]  /*50d0*/  ISETP.GE.AND P0, PT, R29, R207, PT ;  /* 0x000000cf1d00720c */ /* 0x000fe40003f06270 */
[C---:B------:R-:W-:Y:S02]  /*50e0*/  ISETP.LT.OR P3, PT, R31.reuse, R208, P3 ;  /* 0x000000d01f00720c */ /* 0x040fe40001f61670 */
[C---:B------:R-:W-:Y:S02]  /*50f0*/  ISETP.LT.OR P6, PT, R31.reuse, R206, P6 ;  /* 0x000000ce1f00720c */ /* 0x040fe400037c1670 */
[C---:B------:R-:W-:Y:S01]  /*5100*/  ISETP.LT.OR P1, PT, R31.reuse, R204, P1 ;  /* 0x000000cc1f00720c */ /* 0x040fe20000f21670 */
[----:B------:R-:W1:Y:S01]  /*5110*/  MUFU.TANH R167, R66 ;  /* 0x0000004200a77308 */ /* 0x000e620000002400 */
[----:B------:R-:W-:-:S02]  /*5120*/  ISETP.LT.OR P4, PT, R31, R202, P4 ;  /* 0x000000ca1f00720c */ /* 0x000fc40002781670 */
[----:B------:R-:W-:Y:S02]  /*5130*/  ISETP.LT.OR P0, PT, R29, R208, P0 ;  /* 0x000000d01d00720c */ /* 0x000fe40000701670 */
[----:B------:R-:W-:Y:S02]  /*5140*/  FSEL R181, R181, -INF , !P5 ;  /* 0xff800000b5b57808 */ /* 0x000fe40006800000 */
[----:B------:R-:W-:Y:S01]  /*5150*/  FSEL R180, R180, -INF , !P2 ;  /* 0xff800000b4b47808 */ /* 0x000fe20005000000 */
[----:B------:R-:W2:Y:S01]  /*5160*/  MUFU.TANH R216, R67 ;  /* 0x0000004300d87308 */ /* 0x000ea20000002400 */
[----:B------:R-:W-:Y:S02]  /*5170*/  IADD3 R9, R28, 0x50, RZ ;  /* 0x000000501c097810 */ /* 0x000fe40007ffe0ff */
[C---:B------:R-:W-:Y:S02]  /*5180*/  ISETP.GE.AND P5, PT, R29.reuse, R205, PT ;  /* 0x000000cd1d00720c */ /* 0x040fe40003fa6270 */
[----:B------:R-:W-:-:S02]  /*5190*/  ISETP.GE.AND P2, PT, R29, R203, PT ;  /* 0x000000cb1d00720c */ /* 0x000fc40003f46270 */
[----:B------:R-:W-:Y:S01]  /*51a0*/  FSEL R173, R173, -INF , !P1 ;  /* 0xff800000adad7808 */ /* 0x000fe20004800000 */
[----:B------:R-:W-:Y:S01]  /*51b0*/  MUFU.TANH R179, R58 ;  /* 0x0000003a00b37308 */ /* 0x000fe20000002400 */
[----:B------:R-:W-:Y:S02]  /*51c0*/  FSEL R183, R183, -INF , !P4 ;  /* 0xff800000b7b77808 */ /* 0x000fe40006000000 */
[----:B------:R-:W-:Y:S02]  /*51d0*/  FSEL R91, R91, -INF , !P3 ;  /* 0xff8000005b5b7808 */ /* 0x000fe40005800000 */
[----:B-1----:R-:W-:Y:S02]  /*51e0*/  FSEL R10, R78, -INF , !P6 ;  /* 0xff8000004e0a7808 */ /* 0x002fe40007000000 */
[----:B------:R-:W-:Y:S01]  /*51f0*/  FSEL R79, R79, -INF , !P0 ;  /* 0xff8000004f4f7808 */ /* 0x000fe20004000000 */
[----:B------:R-:W-:Y:S01]  /*5200*/  MUFU.TANH R166, R62 ;  /* 0x0000003e00a67308 */ /* 0x000fe20000002400 */
[----:B------:R-:W-:-:S02]  /*5210*/  ISETP.GE.AND P1, PT, R29, R199, PT ;  /* 0x000000c71d00720c */ /* 0x000fc40003f26270 */
[C---:B------:R-:W-:Y:S02]  /*5220*/  ISETP.GE.AND P4, PT, R9.reuse, R207, PT ;  /* 0x000000cf0900720c */ /* 0x040fe40003f86270 */
[C---:B------:R-:W-:Y:S02]  /*5230*/  ISETP.GE.AND P3, PT, R9.reuse, R205, PT ;  /* 0x000000cd0900720c */ /* 0x040fe40003f66270 */
[C---:B------:R-:W-:Y:S01]  /*5240*/  ISETP.GE.AND P6, PT, R9.reuse, R203, PT ;  /* 0x000000cb0900720c */ /* 0x040fe20003fc6270 */
[----:B------:R-:W-:Y:S01]  /*5250*/  MUFU.TANH R38, R38 ;  /* 0x0000002600267308 */ /* 0x000fe20000002400 */
[----:B------:R-:W-:Y:S02]  /*5260*/  ISETP.GE.AND P0, PT, R9, R199, PT ;  /* 0x000000c70900720c */ /* 0x000fe40003f06270 */
[C---:B------:R-:W-:Y:S02]  /*5270*/  ISETP.LT.OR P5, PT, R29.reuse, R206, P5 ;  /* 0x000000ce1d00720c */ /* 0x040fe40002fa1670 */
[----:B------:R-:W-:-:S02]  /*5280*/  ISETP.LT.OR P2, PT, R29, R204, P2 ;  /* 0x000000cc1d00720c */ /* 0x000fc40001741670 */
[----:B------:R-:W-:Y:S01]  /*5290*/  IADD3 R8, R28, 0x51, RZ ;  /* 0x000000511c087810 */ /* 0x000fe20007ffe0ff */
[----:B------:R-:W-:Y:S01]  /*52a0*/  MUFU.TANH R172, R61 ;  /* 0x0000003d00ac7308 */ /* 0x000fe20000002400 */
[----:B------:R-:W-:Y:S02]  /*52b0*/  ISETP.LT.OR P1, PT, R29, R202, P1 ;  /* 0x000000ca1d00720c */ /* 0x000fe40000f21670 */
[C---:B------:R-:W-:Y:S02]  /*52c0*/  ISETP.LT.OR P4, PT, R9.reuse, R208, P4 ;  /* 0x000000d00900720c */ /* 0x040fe40002781670 */
[C---:B------:R-:W-:Y:S02]  /*52d0*/  ISETP.LT.OR P3, PT, R9.reuse, R206, P3 ;  /* 0x000000ce0900720c */ /* 0x040fe40001f61670 */
[C---:B------:R-:W-:Y:S01]  /*52e0*/  ISETP.LT.OR P6, PT, R9.reuse, R204, P6 ;  /* 0x000000cc0900720c */ /* 0x040fe200037c1670 */
[----:B------:R-:W-:Y:S01]  /*52f0*/  MUFU.TANH R164, R63 ;  /* 0x0000003f00a47308 */ /* 0x000fe20000002400 */
[----:B------:R-:W-:-:S02]  /*5300*/  ISETP.LT.OR P0, PT, R9, R202, P0 ;  /* 0x000000ca0900720c */ /* 0x000fc40000701670 */
[----:B-----5:R-:W-:Y:S02]  /*5310*/  FSEL R9, R93, -INF , !P5 ;  /* 0xff8000005d097808 */ /* 0x020fe40006800000 */
[----:B------:R-:W-:Y:S02]  /*5320*/  FSEL R176, R176, -INF , !P2 ;  /* 0xff800000b0b07808 */ /* 0x000fe40005000000 */
[C---:B------:R-:W-:Y:S01]  /*5330*/  ISETP.GE.AND P5, PT, R8.reuse, R207, PT ;  /* 0x000000cf0800720c */ /* 0x040fe20003fa6270 */
[----:B------:R-:W-:Y:S01]  /*5340*/  MUFU.TANH R129, R59 ;  /* 0x0000003b00817308 */ /* 0x000fe20000002400 */
[----:B------:R-:W-:Y:S02]  /*5350*/  ISETP.GE.AND P2, PT, R8, R205, PT ;  /* 0x000000cd0800720c */ /* 0x000fe40003f46270 */
[----:B------:R-:W-:Y:S02]  /*5360*/  FSEL R214, R214, -INF , !P1 ;  /* 0xff800000d6d67808 */ /* 0x000fe40004800000 */
[----:B------:R-:W-:-:S02]  /*5370*/  FSEL R92, R92, -INF , !P4 ;  /* 0xff8000005c5c7808 */ /* 0x000fc40006000000 */
[C---:B------:R-:W-:Y:S01]  /*5380*/  ISETP.GE.AND P1, PT, R8.reuse, R203, PT ;  /* 0x000000cb0800720c */ /* 0x040fe20003f26270 */
[----:B------:R-:W-:Y:S01]  /*5390*/  MUFU.TANH R174, R60 ;  /* 0x0000003c00ae7308 */ /* 0x000fe20000002400 */
[C---:B------:R-:W-:Y:S02]  /*53a0*/  ISETP.GE.AND P4, PT, R8.reuse, R199, PT ;  /* 0x000000c70800720c */ /* 0x040fe40003f86270 */
[C---:B------:R-:W-:Y:S02]  /*53b0*/  ISETP.LT.OR P5, PT, R8.reuse, R208, P5 ;  /* 0x000000d00800720c */ /* 0x040fe40002fa1670 */
[----:B------:R-:W-:Y:S02]  /*53c0*/  ISETP.LT.OR P2, PT, R8, R206, P2 ;  /* 0x000000ce0800720c */ /* 0x000fe40001741670 */
[----:B------:R-:W-:Y:S01]  /*53d0*/  IADD3 R29, R28, 0x58, RZ ;  /* 0x000000581c1d7810 */ /* 0x000fe20007ffe0ff */
[----:B------:R1:W-:Y:S01]  /*53e0*/  MUFU.TANH R130, R48 ;  /* 0x0000003000827308 */ /* 0x0003e20000002400 */
[----:B------:R-:W-:-:S02]  /*53f0*/  ISETP.LT.OR P1, PT, R8, R204, P1 ;  /* 0x000000cc0800720c */ /* 0x000fc40000f21670 */
[----:B------:R-:W-:Y:S02]  /*5400*/  ISETP.LT.OR P4, PT, R8, R202, P4 ;  /* 0x000000ca0800720c */ /* 0x000fe40002781670 */
[----:B---3--:R-:W-:Y:S02]  /*5410*/  FSEL R73, R73, -INF , !P5 ;  /* 0xff80000049497808 */ /* 0x008fe40006800000 */
[----:B------:R-:W-:Y:S01]  /*5420*/  FSEL R11, R74, -INF , !P3 ;  /* 0xff8000004a0b7808 */ /* 0x000fe20005800000 */
[----:B------:R-:W-:Y:S01]  /*5430*/  MUFU.TANH R105, R54 ;  /* 0x0000003600697308 */ /* 0x000fe20000002400 */
[----:B------:R-:W-:Y:S02]  /*5440*/  FSEL R8, R75, -INF , !P2 ;  /* 0xff8000004b087808 */ /* 0x000fe40005000000 */
[----:B------:R-:W-:Y:S02]  /*5450*/  FSEL R220, R220, -INF , !P6 ;  /* 0xff800000dcdc7808 */ /* 0x000fe40007000000 */
[----:B------:R-:W-:-:S02]  /*5460*/  ISETP.GE.AND P5, PT, R29, R207, PT ;  /* 0x000000cf1d00720c */ /* 0x000fc40003fa6270 */
[C---:B------:R-:W-:Y:S01]  /*5470*/  ISETP.GE.AND P3, PT, R29.reuse, R205, PT ;  /* 0x000000cd1d00720c */ /* 0x040fe20003f66270 */
[----:B------:R-:W-:Y:S01]  /*5480*/  MUFU.TANH R102, R42 ;  /* 0x0000002a00667308 */ /* 0x000fe20000002400 */
[C---:B------:R-:W-:Y:S02]  /*5490*/  ISETP.GE.AND P2, PT, R29.reuse, R203, PT ;  /* 0x000000cb1d00720c */ /* 0x040fe40003f46270 */
[C---:B------:R-:W-:Y:S02]  /*54a0*/  ISETP.GE.AND P6, PT, R29.reuse, R199, PT ;  /* 0x000000c71d00720c */ /* 0x040fe40003fc6270 */
[C---:B------:R-:W-:Y:S02]  /*54b0*/  ISETP.LT.OR P5, PT, R29.reuse, R208, P5 ;  /* 0x000000d01d00720c */ /* 0x040fe40002fa1670 */
[C---:B------:R-:W-:Y:S01]  /*54c0*/  ISETP.LT.OR P3, PT, R29.reuse, R206, P3 ;  /* 0x000000ce1d00720c */ /* 0x040fe20001f61670 */
[----:B------:R-:W-:Y:S01]  /*54d0*/  MUFU.TANH R121, R44 ;  /* 0x0000002c00797308 */ /* 0x000fe20000002400 */
[----:B------:R-:W-:-:S02]  /*54e0*/  ISETP.LT.OR P2, PT, R29, R204, P2 ;  /* 0x000000cc1d00720c */ /* 0x000fc40001741670 */
[----:B------:R-:W-:Y:S02]  /*54f0*/  ISETP.LT.OR P6, PT, R29, R202, P6 ;  /* 0x000000ca1d00720c */ /* 0x000fe400037c1670 */
[C---:B------:R-:W-:Y:S02]  /*5500*/  IADD3 R29, R28.reuse, 0x59, RZ ;  /* 0x000000591c1d7810 */ /* 0x040fe40007ffe0ff */
[----:B------:R-:W-:Y:S01]  /*5510*/  IADD3 R36, R28, 0x60, RZ ;  /* 0x000000601c247810 */ /* 0x000fe20007ffe0ff */
[----:B------:R-:W-:Y:S01]  /*5520*/  MUFU.TANH R39, R39 ;  /* 0x0000002700277308 */ /* 0x000fe20000002400 */
[----:B------:R-:W-:Y:S02]  /*5530*/  FSEL R219, R219, -INF , !P1 ;  /* 0xff800000dbdb7808 */ /* 0x000fe40004800000 */
[----:B------:R-:W-:Y:S02]  /*5540*/  ISETP.GE.AND P1, PT, R29, R207, PT ;  /* 0x000000cf1d00720c */ /* 0x000fe40003f26270 */
[----:B------:R-:W-:-:S02]  /*5550*/  FSEL R182, R182, -INF , !P6 ;  /* 0xff800000b6b67808 */ /* 0x000fc40007000000 */
[----:B------:R-:W-:Y:S01]  /*5560*/  ISETP.GE.AND P6, PT, R36, R207, PT ;  /* 0x000000cf2400720c */ /* 0x000fe20003fc6270 */
[----:B------:R-:W-:Y:S01]  /*5570*/  MUFU.TANH R106, R55 ;  /* 0x00000037006a7308 */ /* 0x000fe20000002400 */
[----:B------:R-:W-:Y:S02]  /*5580*/  FSEL R215, R215, -INF , !P0 ;  /* 0xff800000d7d77808 */ /* 0x000fe40004000000 */
[----:B------:R-:W-:Y:S02]  /*5590*/  FSEL R209, R209, -INF , !P4 ;  /* 0xff800000d1d17808 */ /* 0x000fe40006000000 */
[----:B----4-:R-:W-:Y:S02]  /*55a0*/  FSEL R217, R217, -INF , !P2 ;  /* 0xff800000d9d97808 */ /* 0x010fe40005000000 */
[C---:B------:R-:W-:Y:S01]  /*55b0*/  ISETP.GE.AND P0, PT, R29.reuse, R205, PT ;  /* 0x000000cd1d00720c */ /* 0x040fe20003f06270 */
[----:B------:R-:W-:Y:S01]  /*55c0*/  MUFU.TANH R122, R49 ;  /* 0x00000031007a7308 */ /* 0x000fe20000002400 */
[----:B------:R-:W-:-:S02]  /*55d0*/  ISETP.GE.AND P4, PT, R29, R203, PT ;  /* 0x000000cb1d00720c */ /* 0x000fc40003f86270 */
[C---:B------:R-:W-:Y:S02]  /*55e0*/  ISETP.GE.AND P2, PT, R29.reuse, R199, PT ;  /* 0x000000c71d00720c */ /* 0x040fe40003f46270 */
[CC--:B------:R-:W-:Y:S02]  /*55f0*/  ISETP.LT.OR P1, PT, R29.reuse, R208.reuse, P1 ;  /* 0x000000d01d00720c */ /* 0x0c0fe40000f21670 */
[----:B------:R-:W-:Y:S01]  /*5600*/  ISETP.LT.OR P6, PT, R36, R208, P6 ;  /* 0x000000d02400720c */ /* 0x000fe200037c1670 */
[----:B------:R-:W-:Y:S01]  /*5610*/  MUFU.TANH R116, R50 ;  /* 0x0000003200747308 */ /* 0x000fe20000002400 */
[C---:B------:R-:W-:Y:S02]  /*5620*/  ISETP.LT.OR P0, PT, R29.reuse, R206, P0 ;  /* 0x000000ce1d00720c */ /* 0x040fe40000701670 */
[C---:B------:R-:W-:Y:S02]  /*5630*/  ISETP.LT.OR P4, PT, R29.reuse, R204, P4 ;  /* 0x000000cc1d00720c */ /* 0x040fe40002781670 */
[----:B------:R-:W-:-:S02]  /*5640*/  ISETP.LT.OR P2, PT, R29, R202, P2 ;  /* 0x000000ca1d00720c */ /* 0x000fc40001741670 */
[----:B------:R-:W-:Y:S01]  /*5650*/  FSEL R29, R33, -INF , !P1 ;  /* 0xff800000211d7808 */ /* 0x000fe20004800000 */
[----:B------:R-:W-:Y:S01]  /*5660*/  MUFU.TANH R113, R51 ;  /* 0x0000003300717308 */ /* 0x000fe20000002400 */
[----:B------:R-:W-:Y:S02]  /*5670*/  FSEL R31, R18, -INF , !P5 ;  /* 0xff800000121f7808 */ /* 0x000fe40006800000 */
[----:B------:R-:W-:Y:S01]  /*5680*/  FSEL R33, R35, -INF , !P6 ;  /* 0xff80000023217808 */ /* 0x000fe20007000000 */
[----:B------:R-:W-:Y:S01]  /*5690*/  FMUL.FTZ R35, R56, c[0x0][0x2ec] ;  /* 0x0000bb0038237a20 */ /* 0x000fe20000410000 */
[----:B------:R-:W-:Y:S02]  /*56a0*/  FSEL R18, R32, -INF , !P3 ;  /* 0xff80000020127808 */ /* 0x000fe40005800000 */
[----:B------:R-:W-:Y:S01]  /*56b0*/  IADD3 R32, R28, 0x61, RZ ;  /* 0x000000611c207810 */ /* 0x000fe20007ffe0ff */
[----:B------:R-:W-:Y:S01]  /*56c0*/  MUFU.TANH R62, R40 ;  /* 0x00000028003e7308 */ /* 0x000fe20000002400 */
[----:B------:R-:W-:-:S02]  /*56d0*/  FSEL R112, R112, -INF , !P0 ;  /* 0xff80000070707808 */ /* 0x000fc40004000000 */
[C---:B------:R-:W-:Y:S02]  /*56e0*/  ISETP.GE.AND P5, PT, R36.reuse, R205, PT ;  /* 0x000000cd2400720c */ /* 0x040fe40003fa6270 */
[C---:B------:R-:W-:Y:S02]  /*56f0*/  ISETP.GE.AND P3, PT, R36.reuse, R203, PT ;  /* 0x000000cb2400720c */ /* 0x040fe40003f66270 */
[----:B------:R-:W-:Y:S01]  /*5700*/  ISETP.GE.AND P1, PT, R36, R199, PT ;  /* 0x000000c72400720c */ /* 0x000fe20003f26270 */
[----:B------:R-:W3:Y:S01]  /*5710*/  MUFU.TANH R35, R35 ;  /* 0x0000002300237308 */ /* 0x000ee20000002400 */
[----:B------:R-:W-:Y:S02]  /*5720*/  ISETP.GE.AND P0, PT, R32, R207, PT ;  /* 0x000000cf2000720c */ /* 0x000fe40003f06270 */
[----:B------:R-:W-:Y:S02]  /*5730*/  FSEL R218, R218, -INF , !P4 ;  /* 0xff800000dada7808 */ /* 0x000fe40006000000 */
[----:B--2---:R-:W-:-:S02]  /*5740*/  FSEL R178, R178, -INF , !P2 ;  /* 0xff800000b2b27808 */ /* 0x004fc40005000000 */
[C---:B------:R-:W-:Y:S01]  /*5750*/  ISETP.GE.AND P4, PT, R32.reuse, R205, PT ;  /* 0x000000cd2000720c */ /* 0x040fe20003f86270 */
[----:B------:R-:W-:Y:S01]  /*5760*/  MUFU.TANH R118, R45 ;  /* 0x0000002d00767308 */ /* 0x000fe20000002400 */
[C---:B------:R-:W-:Y:S02]  /*5770*/  ISETP.GE.AND P2, PT, R32.reuse, R203, PT ;  /* 0x000000cb2000720c */ /* 0x040fe40003f46270 */
[----:B------:R-:W-:Y:S02]  /*5780*/  ISETP.GE.AND P6, PT, R32, R199, PT ;  /* 0x000000c72000720c */ /* 0x000fe40003fc6270 */
[C---:B------:R-:W-:Y:S02]  /*5790*/  ISETP.LT.OR P5, PT, R36.reuse, R206, P5 ;  /* 0x000000ce2400720c */ /* 0x040fe40002fa1670 */
[C---:B------:R-:W-:Y:S01]  /*57a0*/  ISETP.LT.OR P3, PT, R36.reuse, R204, P3 ;  /* 0x000000cc2400720c */ /* 0x040fe20001f61670 */
[----:B------:R-:W-:Y:S01]  /*57b0*/  MUFU.TANH R111, R46 ;  /* 0x0000002e006f7308 */ /* 0x000fe20000002400 */
[----:B------:R-:W-:-:S02]  /*57c0*/  ISETP.LT.OR P1, PT, R36, R202, P1 ;  /* 0x000000ca2400720c */ /* 0x000fc40000f21670 */
[----:B------:R-:W-:Y:S02]  /*57d0*/  ISETP.LT.OR P0, PT, R32, R208, P0 ;  /* 0x000000d02000720c */ /* 0x000fe40000701670 */
[----:B------:R-:W-:Y:S02]  /*57e0*/  IADD3 R36, R28, 0x68, RZ ;  /* 0x000000681c247810 */ /* 0x000fe40007ffe0ff */
[C---:B------:R-:W-:Y:S01]  /*57f0*/  ISETP.LT.OR P4, PT, R32.reuse, R206, P4 ;  /* 0x000000ce2000720c */ /* 0x040fe20002781670 */
[----:B------:R-:W-:Y:S01]  /*5800*/  MUFU.TANH R100, R43 ;  /* 0x0000002b00647308 */ /* 0x000fe20000002400 */
[C---:B------:R-:W-:Y:S02]  /*5810*/  ISETP.LT.OR P2, PT, R32.reuse, R204, P2 ;  /* 0x000000cc2000720c */ /* 0x040fe40001741670 */
[----:B------:R-:W-:Y:S02]  /*5820*/  ISETP.LT.OR P6, PT, R32, R202, P6 ;  /* 0x000000ca2000720c */ /* 0x000fe400037c1670 */
[----:B------:R-:W-:-:S02]  /*5830*/  FSEL R167, R167, -INF , !P5 ;  /* 0xff800000a7a77808 */ /* 0x000fc40006800000 */
[----:B------:R-:W-:Y:S01]  /*5840*/  FSEL R177, R177, -INF , !P3 ;  /* 0xff800000b1b17808 */ /* 0x000fe20005800000 */
[----:B------:R-:W-:Y:S01]  /*5850*/  MUFU.TANH R108, R47 ;  /* 0x0000002f006c7308 */ /* 0x000fe20000002400 */
[----:B------:R-:W-:Y:S02]  /*5860*/  FSEL R170, R170, -INF , !P1 ;  /* 0xff800000aaaa7808 */ /* 0x000fe40004800000 */
[----:B------:R-:W-:Y:S01]  /*5870*/  FSEL R32, R34, -INF , !P0 ;  /* 0xff80000022207808 */ /* 0x000fe20004000000 */
[----:B------:R-:W-:Y:S01]  /*5880*/  FMUL.FTZ R34, R57, c[0x0][0x2ec] ;  /* 0x0000bb0039227a20 */ /* 0x000fe20000410000 */
[C---:B------:R-:W-:Y:S02]  /*5890*/  ISETP.GE.AND P5, PT, R36.reuse, R207, PT ;  /* 0x000000cf2400720c */ /* 0x040fe40003fa6270 */
[C---:B------:R-:W-:Y:S02]  /*58a0*/  ISETP.GE.AND P3, PT, R36.reuse, R205, PT ;  /* 0x000000cd2400720c */ /* 0x040fe40003f66270 */
[C---:B------:R-:W-:Y:S01]  /*58b0*/  ISETP.GE.AND P1, PT, R36.reuse, R203, PT ;  /* 0x000000cb2400720c */ /* 0x040fe20003f26270 */
[----:B------:R-:W2:Y:S01]  /*58c0*/  MUFU.TANH R34, R34 ;  /* 0x0000002200227308 */ /* 0x000ea20000002400 */
[----:B------:R-:W-:-:S02]  /*58d0*/  ISETP.GE.AND P0, PT, R36, R199, PT ;  /* 0x000000c72400720c */ /* 0x000fc40003f06270 */
[C---:B------:R-:W-:Y:S02]  /*58e0*/  ISETP.LT.OR P5, PT, R36.reuse, R208, P5 ;  /* 0x000000d02400720c */ /* 0x040fe40002fa1670 */
[C---:B------:R-:W-:Y:S02]  /*58f0*/  ISETP.LT.OR P3, PT, R36.reuse, R206, P3 ;  /* 0x000000ce2400720c */ /* 0x040fe40001f61670 */
[C---:B------:R-:W-:Y:S02]  /*5900*/  ISETP.LT.OR P1, PT, R36.reuse, R204, P1 ;  /* 0x000000cc2400720c */ /* 0x040fe40000f21670 */
[----:B------:R-:W-:Y:S02]  /*5910*/  ISETP.LT.OR P0, PT, R36, R202, P0 ;  /* 0x000000ca2400720c */ /* 0x000fe40000701670 */
[C---:B------:R-:W-:Y:S02]  /*5920*/  IADD3 R36, R28.reuse, 0x69, RZ ;  /* 0x000000691c247810 */ /* 0x040fe40007ffe0ff */
[----:B-1----:R-:W-:-:S02]  /*5930*/  IADD3 R48, R28, 0x70, RZ ;  /* 0x000000701c307810 */ /* 0x002fc40007ffe0ff */
[----:B------:R-:W-:Y:S02]  /*5940*/  FSEL R216, R216, -INF , !P4 ;  /* 0xff800000d8d87808 */ /* 0x000fe40006000000 */
[----:B------:R-:W-:Y:S02]  /*5950*/  FSEL R175, R175, -INF , !P2 ;  /* 0xff800000afaf7808 */ /* 0x000fe40005000000 */
[----:B------:R-:W-:Y:S02]  /*5960*/  FSEL R168, R168, -INF , !P6 ;  /* 0xff800000a8a87808 */ /* 0x000fe40007000000 */
[----:B---3--:R-:W-:Y:S02]  /*5970*/  FSEL R35, R35, -INF , !P5 ;  /* 0xff80000023237808 */ /* 0x008fe40006800000 */
[----:B------:R-:W-:Y:S02]  /*5980*/  FSEL R179, R179, -INF , !P3 ;  /* 0xff800000b3b37808 */ /* 0x000fe40005800000 */
[----:B------:R-:W-:-:S02]  /*5990*/  ISETP.GE.AND P4, PT, R36, R207, PT ;  /* 0x000000cf2400720c */ /* 0x000fc40003f86270 */
[C---:B------:R-:W-:Y:S02]  /*59a0*/  ISETP.GE.AND P2, PT, R36.reuse, R205, PT ;  /* 0x000000cd2400720c */ /* 0x040fe40003f46270 */
[C---:B------:R-:W-:Y:S02]  /*59b0*/  ISETP.GE.AND P6, PT, R36.reuse, R203, PT ;  /* 0x000000cb2400720c */ /* 0x040fe40003fc6270 */
[----:B------:R-:W-:Y:S02]  /*59c0*/  ISETP.GE.AND P5, PT, R36, R199, PT ;  /* 0x000000c72400720c */ /* 0x000fe40003fa6270 */
[----:B------:R-:W-:Y:S02]  /*59d0*/  ISETP.GE.AND P3, PT, R48, R207, PT ;  /* 0x000000cf3000720c */ /* 0x000fe40003f66270 */
[----:B------:R-:W-:Y:S02]  /*59e0*/  FSEL R166, R166, -INF , !P0 ;  /* 0xff800000a6a67808 */ /* 0x000fe40004000000 */
[----:B------:R-:W-:-:S02]  /*59f0*/  ISETP.GE.AND P0, PT, R48, R203, PT ;  /* 0x000000cb3000720c */ /* 0x000fc40003f06270 */
[C---:B------:R-:W-:Y:S02]  /*5a00*/  ISETP.LT.OR P4, PT, R36.reuse, R208, P4 ;  /* 0x000000d02400720c */ /* 0x040fe40002781670 */
[C---:B------:R-:W-:Y:S02]  /*5a10*/  ISETP.LT.OR P2, PT, R36.reuse, R206, P2 ;  /* 0x000000ce2400720c */ /* 0x040fe40001741670 */
[C---:B------:R-:W-:Y:S02]  /*5a20*/  ISETP.LT.OR P6, PT, R36.reuse, R204, P6 ;  /* 0x000000cc2400720c */ /* 0x040fe400037c1670 */
[----:B------:R-:W-:Y:S02]  /*5a30*/  ISETP.LT.OR P5, PT, R36, R202, P5 ;  /* 0x000000ca2400720c */ /* 0x000fe40002fa1670 */
[----:B------:R-:W-:Y:S02]  /*5a40*/  ISETP.LT.OR P3, PT, R48, R208, P3 ;  /* 0x000000d03000720c */ /* 0x000fe40001f61670 */
[----:B------:R-:W-:-:S02]  /*5a50*/  IADD3 R36, R28, 0x71, RZ ;  /* 0x000000711c247810 */ /* 0x000fc40007ffe0ff */
[----:B------:R-:W-:Y:S02]  /*5a60*/  ISETP.LT.OR P0, PT, R48, R204, P0 ;  /* 0x000000cc3000720c */ /* 0x000fe40000701670 */
[----:B------:R-:W-:Y:S02]  /*5a70*/  FSEL R129, R129, -INF , !P2 ;  /* 0xff80000081817808 */ /* 0x000fe40005000000 */
[----:B------:R-:W-:Y:S02]  /*5a80*/  FSEL R172, R172, -INF , !P6 ;  /* 0xff800000acac7808 */ /* 0x000fe40007000000 */
[----:B------:R-:W-:Y:S02]  /*5a90*/  FSEL R164, R164, -INF , !P5 ;  /* 0xff800000a4a47808 */ /* 0x000fe40006800000 */
[----:B------:R-:W-:Y:S02]  /*5aa0*/  FSEL R38, R38, -INF , !P3 ;  /* 0xff80000026267808 */ /* 0x000fe40005800000 */
[----:B------:R-:W-:-:S02]  /*5ab0*/  IADD3 R44, R28, 0x78, RZ ;  /* 0x000000781c2c7810 */ /* 0x000fc40007ffe0ff */
[----:B------:R-:W-:Y:S02]  /*5ac0*/  FSEL R174, R174, -INF , !P1 ;  /* 0xff800000aeae7808 */ /* 0x000fe40004800000 */
[C---:B------:R-:W-:Y:S02]  /*5ad0*/  ISETP.GE.AND P2, PT, R36.reuse, R207, PT ;  /* 0x000000cf2400720c */ /* 0x040fe40003f46270 */
[C---:B------:R-:W-:Y:S02]  /*5ae0*/  ISETP.GE.AND P6, PT, R36.reuse, R205, PT ;  /* 0x000000cd2400720c */ /* 0x040fe40003fc6270 */
[C---:B------:R-:W-:Y:S02]  /*5af0*/  ISETP.GE.AND P5, PT, R36.reuse, R203, PT ;  /* 0x000000cb2400720c */ /* 0x040fe40003fa6270 */
[----:B------:R-:W-:Y:S02]  /*5b00*/  ISETP.GE.AND P3, PT, R36, R199, PT ;  /* 0x000000c72400720c */ /* 0x000fe40003f66270 */
[----:B------:R-:W-:-:S02]  /*5b10*/  ISETP.GE.AND P1, PT, R48, R205, PT ;  /* 0x000000cd3000720c */ /* 0x000fc40003f26270 */
[----:B------:R-:W-:Y:S02]  /*5b20*/  FSEL R130, R130, -INF , !P0 ;  /* 0xff80000082827808 */ /* 0x000fe40004000000 */
[----:B------:R-:W-:Y:S02]  /*5b30*/  ISETP.GE.AND P0, PT, R44, R205, PT ;  /* 0x000000cd2c00720c */ /* 0x000fe40003f06270 */
[C---:B------:R-:W-:Y:S02]  /*5b40*/  ISETP.LT.OR P2, PT, R36.reuse, R208, P2 ;  /* 0x000000d02400720c */ /* 0x040fe40001741670 */
[C---:B------:R-:W-:Y:S02]  /*5b50*/  ISETP.LT.OR P6, PT, R36.reuse, R206, P6 ;  /* 0x000000ce2400720c */ /* 0x040fe400037c1670 */
[C---:B------:R-:W-:Y:S02]  /*5b60*/  ISETP.LT.OR P5, PT, R36.reuse, R204, P5 ;  /* 0x000000cc2400720c */ /* 0x040fe40002fa1670 */
[----:B------:R-:W-:Y:S01]  /*5b70*/  ISETP.LT.OR P3, PT, R36, R202, P3 ;  /* 0x000000ca2400720c */ /* 0x000fe20001f61670 */
[----:B------:R-:W-:Y:S01]  /*5b80*/  FMUL.FTZ R36, R41, c[0x0][0x2ec] ;  /* 0x0000bb0029247a20 */ /* 0x000fe20000410000 */
[----:B------:R-:W-:-:S02]  /*5b90*/  ISETP.LT.OR P1, PT, R48, R206, P1 ;  /* 0x000000ce3000720c */ /* 0x000fc40000f21670 */
[----:B------:R-:W-:Y:S02]  /*5ba0*/  ISETP.LT.OR P0, PT, R44, R206, P0 ;  /* 0x000000ce2c00720c */ /* 0x000fe40000701670 */
[----:B--2---:R-:W-:Y:S01]  /*5bb0*/  FSEL R34, R34, -INF , !P4 ;  /* 0xff80000022227808 */ /* 0x004fe20006000000 */
[----:B------:R-:W1:Y:S01]  /*5bc0*/  MUFU.TANH R36, R36 ;  /* 0x0000002400247308 */ /* 0x000e620000002400 */
[----:B------:R-:W-:Y:S02]  /*5bd0*/  FSEL R105, R105, -INF , !P1 ;  /* 0xff80000069697808 */ /* 0x000fe40004800000 */
[----:B------:R-:W-:Y:S02]  /*5be0*/  ISETP.GE.AND P4, PT, R48, R199, PT ;  /* 0x000000c73000720c */ /* 0x000fe40003f86270 */
[----:B------:R-:W-:Y:S02]  /*5bf0*/  ISETP.GE.AND P1, PT, R44, R207, PT ;  /* 0x000000cf2c00720c */ /* 0x000fe40003f26270 */
[----:B------:R-:W-:-:S02]  /*5c00*/  FSEL R102, R102, -INF , !P0 ;  /* 0xff80000066667808 */ /* 0x000fc40004000000 */
[----:B------:R-:W-:Y:S01]  /*5c10*/  PLOP3.LUT P0, PT, PT, PT, UP0, 0x80, 0x0 ;  /* 0x000000000000781c */ /* 0x000fe20003f0f008 */
[----:B------:R-:W-:Y:S01]  /*5c20*/  BAR.SYNC.DEFER_BLOCKING 0x0 ;  /* 0x0000000000007b1d */ /* 0x000fe20000010000 */
[----:B------:R-:W-:Y:S02]  /*5c30*/  ISETP.LT.OR P4, PT, R48, R202, P4 ;  /* 0x000000ca3000720c */ /* 0x000fe40002781670 */
        /* <DEDUP_REMOVED lines=22> */
[----:B-1----:R-:W-:Y:S02]  /*5da0*/  FSEL R28, R36, -INF , !P6 ;  /* 0xff800000241c7808 */ /* 0x002fe40007000000 */
        /* <DEDUP_REMOVED lines=58> */
.L_x_964:
[----:B------:R-:W-:Y:S05]  /*6150*/  BSYNC B0 ;  /* 0x0000000000007941 */ /* 0x000fea0003800000 */
.L_x_963:
[----:B------:R-:W0:Y:S02]  /*6160*/  LDGDEPBAR ;  /* 0x00000000000079af */ /* 0x000e240000000000 */
.L_x_962:
[----:B------:R-:W-:Y:S01]  /*6170*/  FMNMX.FTZ R36, R134, R133, !PT ;  /* 0x0000008586247209 */ /* 0x000fe20007810000 */
[----:B------:R-:W-:Y:S01]  /*6180*/  UMOV UR4, UR22 ;  /* 0x0000001600047c82 */ /* 0x000fe20008000000 */
        /* <DEDUP_REMOVED lines=39> */
[--C-:B------:R-:W-:Y:S01]  /*6400*/  FFMA.FTZ R75, R0, c[0x0][0x23c], -R61.reuse ;  /* 0x00008f00004b7a23 */ /* 0x100fe2000001083d */
[----:B------:R-:W-:Y:S01]  /*6410*/  FMNMX.FTZ R0, R132, R2, !PT ;  /* 0x0000000284007209 */ /* 0x000fe20007810000 */
[--C-:B------:R-:W-:Y:S02]  /*6420*/  FFMA.FTZ R59, R3, c[0x0][0x23c], -R61.reuse ;  /* 0x00008f00033b7a23 */ /* 0x100fe4000001083d */
        /* <DEDUP_REMOVED lines=56> */
[----:B------:R-:W1:Y:S02]  /*67b0*/  MUFU.EX2 R83, R83 ;  /* 0x0000005300537308 */ /* 0x000e640000000800 */
[----:B------:R-:W-:-:S04]  /*67c0*/  FMNMX.FTZ R0, R25, R0, !PT ;  /* 0x0000000019007209 */ /* 0x000fc80007810000 */
[----:B------:R-:W-:Y:S02]  /*67d0*/  FMNMX.FTZ R0, R10, R0, !PT ;  /* 0x000000000a007209 */ /* 0x000fe40007810000 */
[----:B------:R-:W-:Y:S02]  /*67e0*/  MUFU.EX2 R75, R75 ;  /* 0x0000004b004b7308 */ /* 0x000fe40000000800 */
[----:B------:R-:W-:-:S04]  /*67f0*/  FMNMX.FTZ R0, R9, R0, !PT ;  /* 0x0000000009007209 */ /* 0x000fc80007810000 */
[----:B------:R-:W-:Y:S02]  /*6800*/  FMNMX.FTZ R0, R11, R0, !PT ;  /* 0x000000000b007209 */ /* 0x000fe40007810000 */
[----:B-1----:R-:W-:Y:S01]  /*6810*/  F2FP.BF16.PACK_AB R134, R83, R93 ;  /* 0x0000005d5386723e */ /* 0x002fe200000010ff */
        /* <DEDUP_REMOVED lines=29> */
[----:B------:R-:W-:Y:S01]  /*69f0*/  FMNMX.FTZ R27, R23, R29, !PT ;  /* 0x0000001d171b7209 */ /* 0x000fe20007810000 */
[----:B------:R-:W-:Y:S01]  /*6a00*/  FMUL.FTZ R101, R3, c[0x0][0x23c] ;  /* 0x00008f0003657a20 */ /* 0x000fe20000410000 */
        /* <DEDUP_REMOVED lines=9> */
[----:B------:R-:W-:Y:S02]  /*6aa0*/  FSETP.NEU.FTZ.AND P1, PT, R3, -INF , PT ;  /* 0xff8000000300780b */ /* 0x000fe40003f3d000 */
[----:B------:R-:W-:Y:S01]  /*6ab0*/  FMNMX.FTZ R0, R76, R0, !PT ;  /* 0x000000004c007209 */ /* 0x000fe20007810000 */
[----:B------:R-:W-:Y:S01]  /*6ac0*/  MUFU.EX2 R49, R49 ;  /* 0x0000003100317308 */ /* 0x000fe20000000800 */
[----:B------:R-:W-:-:S02]  /*6ad0*/  FMNMX.FTZ R27, R114, R27, !PT ;  /* 0x0000001b721b7209 */ /* 0x000fc40007810000 */
[----:B------:R-:W-:Y:S02]  /*6ae0*/  FMNMX.FTZ R0, R20, R0, !PT ;  /* 0x0000000014007209 */ /* 0x000fe40007810000 */
[----:B------:R-:W-:Y:S02]  /*6af0*/  FSEL R101, R101, RZ, P1 ;  /* 0x000000ff65657208 */ /* 0x000fe40000800000 */
        /* <DEDUP_REMOVED lines=15> */
[----:B------:R-:W1:Y:S01]  /*6bf0*/  LDSM.16.MT88.4 R148, [R192+0x4000] ;  /* 0x00400000c094783b */ /* 0x000e620000004200 */
        /* <DEDUP_REMOVED lines=45> */
[----:B------:R-:W4:Y:S01]  /*6ed0*/  MUFU.EX2 R73, R73 ;  /* 0x0000004900497308 */ /* 0x000f220000000800 */
[----:B------:R-:W-:Y:S01]  /*6ee0*/  FMNMX.FTZ R2, R130, R2, !PT ;  /* 0x0000000282027209 */ /* 0x000fe20007810000 */
[--C-:B------:R-:W-:Y:S01]  /*6ef0*/  FFMA.FTZ R167, R167, c[0x0][0x23c], -R101.reuse ;  /* 0x00008f00a7a77a23 */ /* 0x100fe20000010865 */
[----:B------:R-:W-:Y:S01]  /*6f00*/  FMNMX.FTZ R0, R168, R0, !PT ;  /* 0x00000000a8007209 */ /* 0x000fe20007810000 */
[--C-:B------:R-:W-:Y:S01]  /*6f10*/  FFMA.FTZ R216, R216, c[0x0][0x23c], -R101.reuse ;  /* 0x00008f00d8d87a23 */ /* 0x100fe20000010865 */
[----:B------:R-:W-:Y:S01]  /*6f20*/  FMNMX.FTZ R2, R122, R2, !PT ;  /* 0x000000027a027209 */ /* 0x000fe20007810000 */
[--C-:B------:R-:W-:Y:S01]  /*6f30*/  FFMA.FTZ R179, R179, c[0x0][0x23c], -R101.reuse ;  /* 0x00008f00b3b37a23 */ /* 0x100fe20000010865 */
[----:B------:R-:W-:Y:S01]  /*6f40*/  FMNMX.FTZ R0, R166, R0, !PT ;  /* 0x00000000a6007209 */ /* 0x000fe20007810000 */
[----:B------:R-:W5:Y:S01]  /*6f50*/  MUFU.EX2 R72, R72 ;  /* 0x0000004800487308 */ /* 0x000f620000000800 */
[----:B------:R-:W-:Y:S01]  /*6f60*/  FMNMX.FTZ R2, R121, R2, !PT ;  /* 0x0000000279027209 */ /* 0x000fe20007810000 */
[----:B------:R-:W-:Y:S01]  /*6f70*/  FFMA.FTZ R129, R129, c[0x0][0x23c], -R101 ;  /* 0x00008f0081817a23 */ /* 0x000fe20000010865 */
[----:B------:R-:W-:-:S02]  /*6f80*/  FMNMX.FTZ R0, R164, R0, !PT ;  /* 0x00000000a4007209 */ /* 0x000fc40007810000 */
[----:B------:R-:W-:Y:S02]  /*6f90*/  FMNMX.FTZ R2, R118, R2, !PT ;  /* 0x0000000276027209 */ /* 0x000fe40007810000 */
[----:B------:R-:W-:Y:S01]  /*6fa0*/  FMNMX.FTZ R0, R116, R0, !PT ;  /* 0x0000000074007209 */ /* 0x000fe20007810000 */
[----:B------:R-:W1:Y:S01]  /*6fb0*/  MUFU.EX2 R66, R66 ;  /* 0x0000004200427308 */ /* 0x000e620000000800 */
[----:B------:R-:W-:Y:S01]  /*6fc0*/  F2FP.BF16.PACK_AB R132, R94, R95 ;  /* 0x0000005f5e84723e */ /* 0x000fe200000010ff */
[----:B------:R-:W5:Y:S01]  /*6fd0*/  SHFL.BFLY PT, R19, R2, 0x2, 0x1f ;  /* 0x0c401f0002137f89 */ /* 0x000f6200000e0000 */
[----:B------:R-:W-:Y:S01]  /*6fe0*/  FMNMX.FTZ R0, R113, R0, !PT ;  /* 0x0000000071007209 */ /* 0x000fe20007810000 */
[----:B------:R-:W-:Y:S01]  /*6ff0*/  FADD.FTZ R94, R95, R94 ;  /* 0x0000005e5f5e7221 */ /* 0x000fe20000010000 */
[----:B--2---:R-:W-:Y:S01]  /*7000*/  F2FP.BF16.PACK_AB R133, R91, R92 ;  /* 0x0000005c5b85723e */ /* 0x004fe200000010ff */
[----:B------:R-:W-:Y:S01]  /*7010*/  FADD.FTZ R91, R92, R91 ;  /* 0x0000005b5c5b7221 */ /* 0x000fe20000010000 */
[----:B------:R-:W-:Y:S01]  /*7020*/  FMNMX.FTZ R0, R111, R0, !PT ;  /* 0x000000006f007209 */ /* 0x000fe20007810000 */
[----:B------:R-:W2:Y:S01]  /*7030*/  MUFU.EX2 R62, R62 ;  /* 0x0000003e003e7308 */ /* 0x000ea20000000800 */
[----:B---3--:R-:W-:Y:S01]  /*7040*/  F2FP.BF16.PACK_AB R135, R82, R90 ;  /* 0x0000005a5287723e */ /* 0x008fe200000010ff */
[----:B------:R-:W-:Y:S01]  /*7050*/  FADD.FTZ R93, R93, R94 ;  /* 0x0000005e5d5d7221 */ /* 0x000fe20000010000 */
[----:B------:R-:W-:Y:S01]  /*7060*/  FMNMX.FTZ R0, R108, R0, !PT ;  /* 0x000000006c007209 */ /* 0x000fe20007810000 */
[----:B------:R-:W-:-:S02]  /*7070*/  FADD.FTZ R90, R90, R91 ;  /* 0x0000005b5a5a7221 */ /* 0x000fc40000010000 */
[----:B------:R-:W-:Y:S02]  /*7080*/  FADD.FTZ R93, R83, R93 ;  /* 0x0000005d535d7221 */ /* 0x000fe40000010000 */
[----:B------:R-:W3:Y:S01]  /*7090*/  SHFL.BFLY PT, R13, R0, 0x2, 0x1f ;  /* 0x0c401f00000d7f89 */ /* 0x000ee200000e0000 */
[----:B-1----:R-:W-:Y:S01]  /*70a0*/  HMMA.16816.F32.BF16 R160, R132, R148, RZ ;  /* 0x0000009484a0723c */ /* 0x002fe200000418ff */
[----:B------:R-:W1:Y:S01]  /*70b0*/  MUFU.EX2 R61, R61 ;  /* 0x0000003d003d7308 */ /* 0x000e620000000800 */
[----:B------:R-:W-:Y:S02]  /*70c0*/  FADD.FTZ R90, R82, R90 ;  /* 0x0000005a525a7221 */ /* 0x000fe40000010000 */
[----:B------:R-:W-:Y:S02]  /*70d0*/  FADD.FTZ R93, R75, R93 ;  /* 0x0000005d4b5d7221 */ /* 0x000fe40000010000 */
[----:B----4-:R-:W-:Y:S02]  /*70e0*/  FADD.FTZ R90, R73, R90 ;  /* 0x0000005a495a7221 */ /* 0x010fe40000010000 */
[----:B------:R-:W-:Y:S01]  /*70f0*/  FADD.FTZ R93, R74, R93 ;  /* 0x0000005d4a5d7221 */ /* 0x000fe20000010000 */
[----:B-----5:R-:W-:Y:S01]  /*7100*/  FMNMX.FTZ R2, R2, R19, !PT ;  /* 0x0000001302027209 */ /* 0x020fe20007810000 */
[----:B------:R-:W4:Y:S01]  /*7110*/  MUFU.EX2 R37, R37 ;  /* 0x0000002500257308 */ /* 0x000f220000000800 */
[----:B------:R-:W-:-:S02]  /*7120*/  FADD.FTZ R90, R72, R90 ;  /* 0x0000005a485a7221 */ /* 0x000fc40000010000 */
[----:B------:R-:W-:Y:S01]  /*7130*/  FADD.FTZ R93, R68, R93 ;  /* 0x0000005d445d7221 */ /* 0x000fe20000010000 */
[----:B------:R-:W5:Y:S01]  /*7140*/  SHFL.BFLY PT, R12, R2, 0x1, 0x1f ;  /* 0x0c201f00020c7f89 */ /* 0x000f6200000e0000 */
[----:B------:R-:W-:Y:S02]  /*7150*/  FADD.FTZ R90, R66, R90 ;  /* 0x0000005a425a7221 */ /* 0x000fe40000010000 */
[----:B------:R-:W-:Y:S01]  /*7160*/  FADD.FTZ R93, R67, R93 ;  /* 0x0000005d435d7221 */ /* 0x000fe20000010000 */
[----:B------:R-:W5:Y:S01]  /*7170*/  MUFU.EX2 R35, R35 ;  /* 0x0000002300237308 */ /* 0x000f620000000800 */
[----:B--2---:R-:W-:Y:S02]  /*7180*/  FADD.FTZ R90, R62, R90 ;  /* 0x0000005a3e5a7221 */ /* 0x004fe40000010000 */
[----:B------:R-:W-:Y:S01]  /*7190*/  FADD.FTZ R93, R63, R93 ;  /* 0x0000005d3f5d7221 */ /* 0x000fe20000010000 */
[----:B---3--:R-:W-:Y:S01]  /*71a0*/  FMNMX.FTZ R0, R0, R13, !PT ;  /* 0x0000000d00007209 */ /* 0x008fe20007810000 */
[----:B-1----:R-:W-:-:S03]  /*71b0*/  FADD.FTZ R90, R61, R90 ;  /* 0x0000005a3d5a7221 */ /* 0x002fc60000010000 */
[----:B------:R-:W1:Y:S01]  /*71c0*/  MUFU.EX2 R34, R34 ;  /* 0x0000002200227308 */ /* 0x000e620000000800 */
[----:B------:R-:W-:Y:S01]  /*71d0*/  FADD.FTZ R93, R60, R93 ;  /* 0x0000005d3c5d7221 */ /* 0x000fe20000010000 */
[----:B------:R-:W2:Y:S01]  /*71e0*/  SHFL.BFLY PT, R10, R0, 0x1, 0x1f ;  /* 0x0c201f00000a7f89 */ /* 0x000ea200000e0000 */
[----:B----4-:R-:W-:Y:S02]  /*71f0*/  FADD.FTZ R90, R37, R90 ;  /* 0x0000005a255a7221 */ /* 0x010fe40000010000 */
[----:B------:R-:W-:-:S03]  /*7200*/  FADD.FTZ R93, R59, R93 ;  /* 0x0000005d3b5d7221 */ /* 0x000fc60000010000 */
[----:B------:R-:W3:Y:S01]  /*7210*/  MUFU.EX2 R33, R33 ;  /* 0x0000002100217308 */ /* 0x000ee20000000800 */
[----:B-----5:R-:W-:Y:S02]  /*7220*/  FADD.FTZ R90, R35, R90 ;  /* 0x0000005a235a7221 */ /* 0x020fe40000010000 */
[----:B------:R-:W-:Y:S01]  /*7230*/  FADD.FTZ R93, R58, R93 ;  /* 0x0000005d3a5d7221 */ /* 0x000fe20000010000 */
[----:B------:R-:W-:Y:S02]  /*7240*/  FMNMX.FTZ R2, R2, R12, !PT ;  /* 0x0000000c02027209 */ /* 0x000fe40007810000 */
[----:B------:R-:W-:Y:S01]  /*7250*/  LDSM.16.MT88.4 R12, [R192+0x4400] ;  /* 0x00440000c00c783b */ /* 0x000fe20000004200 */
[----:B------:R-:W-:Y:S01]  /*7260*/  FADD.FTZ R93, R57, R93 ;  /* 0x0000005d395d7221 */ /* 0x000fe20000010000 */
[C---:B------:R-:W-:Y:S01]  /*7270*/  FSETP.NEU.FTZ.AND P1, PT, R2.reuse, -INF , PT ;  /* 0xff8000000200780b */ /* 0x040fe20003f3d000 */
[----:B------:R-:W-:Y:S01]  /*7280*/  FMUL.FTZ R119, R2, c[0x0][0x23c] ;  /* 0x00008f0002777a20 */ /* 0x000fe20000410000 */
[----:B------:R-:W-:Y:S01]  /*7290*/  MUFU.EX2 R32, R32 ;  /* 0x0000002000207308 */ /* 0x000fe20000000800 */
[----:B-1----:R-:W-:-:S02]  /*72a0*/  FADD.FTZ R90, R34, R90 ;  /* 0x0000005a225a7221 */ /* 0x002fc40000010000 */
[----:B------:R-:W-:Y:S01]  /*72b0*/  FADD.FTZ R93, R56, R93 ;  /* 0x0000005d385d7221 */ /* 0x000fe20000010000 */
[----:B------:R-:W-:Y:S01]  /*72c0*/  FSEL R119, R119, RZ, P1 ;  /* 0x000000ff77777208 */ /* 0x000fe20000800000 */
[----:B---3--:R-:W-:Y:S01]  /*72d0*/  FADD.FTZ R90, R33, R90 ;  /* 0x0000005a215a7221 */ /* 0x008fe20000010000 */
[----:B--2---:R-:W-:-:S03]  /*72e0*/  FMNMX.FTZ R0, R0, R10, !PT ;  /* 0x0000000a00007209 */ /* 0x004fc60007810000 */
        /* <DEDUP_REMOVED lines=10> */
[----:B------:R-:W-:Y:S01]  /*7390*/  FFMA.FTZ R79, R146, c[0x0][0x23c], -R119 ;  /* 0x00008f00924f7a23 */ /* 0x000fe20000010877 */
[----:B------:R-:W-:Y:S01]  /*73a0*/  MUFU.EX2 R89, R89 ;  /* 0x0000005900597308 */ /* 0x000fe20000000800 */
[--C-:B------:R-:W-:Y:S02]  /*73b0*/  FFMA.FTZ R97, R6, c[0x0][0x23c], -R109.reuse ;  /* 0x00008f0006617a23 */ /* 0x100fe4000001086d */
[----:B------:R-:W1:Y:S01]  /*73c0*/  LDSM.16.MT88.4 R4, [R191+0x4000] ;  /* 0x00400000bf04783b */ /* 0x000e620000004200 */
[--C-:B------:R-:W-:Y:S02]  /*73d0*/  FFMA.FTZ R96, R84, c[0x0][0x23c], -R109.reuse ;  /* 0x00008f0054607a23 */ /* 0x100fe4000001086d */
[--C-:B------:R-:W-:Y:S02]  /*73e0*/  FFMA.FTZ R84, R139, c[0x0][0x23c], -R109.reuse ;  /* 0x00008f008b547a23 */ /* 0x100fe4000001086d */
[----:B------:R-:W-:Y:S01]  /*73f0*/  FFMA.FTZ R78, R98, c[0x0][0x23c], -R109 ;  /* 0x00008f00624e7a23 */ /* 0x000fe2000001086d */
[----:B------:R-:W2:Y:S01]  /*7400*/  MUFU.EX2 R88, R88 ;  /* 0x0000005800587308 */ /* 0x000ea20000000800 */
[----:B------:R-:W-:-:S02]  /*7410*/  FFMA.FTZ R71, R147, c[0x0][0x23c], -R119 ;  /* 0x00008f0093477a23 */ /* 0x000fc40000010877 */
[----:B------:R-:W-:Y:S02]  /*7420*/  FFMA.FTZ R70, R152, c[0x0][0x23c], -R119 ;  /* 0x00008f0098467a23 */ /* 0x000fe40000010877 */
[--C-:B------:R-:W-:Y:S02]  /*7430*/  FFMA.FTZ R77, R86, c[0x0][0x23c], -R109.reuse ;  /* 0x00008f00564d7a23 */ /* 0x100fe4000001086d */
[--C-:B------:R-:W-:Y:S01]  /*7440*/  FFMA.FTZ R69, R85, c[0x0][0x23c], -R109.reuse ;  /* 0x00008f0055457a23 */ /* 0x100fe2000001086d */
[----:B------:R-:W-:Y:S01]  /*7450*/  MUFU.EX2 R87, R87 ;  /* 0x0000005700577308 */ /* 0x000fe20000000800 */
[--C-:B------:R-:W-:Y:S02]  /*7460*/  FFMA.FTZ R80, R80, c[0x0][0x23c], -R109.reuse ;  /* 0x00008f0050507a23 */ /* 0x100fe4000001086d */
[----:B------:R-:W-:Y:S02]  /*7470*/  FFMA.FTZ R76, R76, c[0x0][0x23c], -R109 ;  /* 0x00008f004c4c7a23 */ /* 0x000fe4000001086d */
[----:B------:R-:W-:-:S02]  /*7480*/  FFMA.FTZ R86, R23, c[0x0][0x23c], -R119 ;  /* 0x00008f0017567a23 */ /* 0x000fc40000010877 */
[--C-:B------:R-:W-:Y:S01]  /*7490*/  FFMA.FTZ R85, R22, c[0x0][0x23c], -R119.reuse ;  /* 0x00008f0016557a23 */ /* 0x100fe20000010877 */
[----:B------:R-:W3:Y:S01]  /*74a0*/  MUFU.EX2 R81, R81 ;  /* 0x0000005100517308 */ /* 0x000ee20000000800 */
[----:B--2---:R-:W-:Y:S01]  /*74b0*/  F2FP.BF16.PACK_AB R136, R88, R89 ;  /* 0x000000595888723e */ /* 0x004fe200000010ff */
[--C-:B------:R-:W-:Y:S02]  /*74c0*/  FFMA.FTZ R98, R21, c[0x0][0x23c], -R119.reuse ;  /* 0x00008f0015627a23 */ /* 0x100fe40000010877 */
[----:B------:R-:W-:Y:S02]  /*74d0*/  FFMA.FTZ R99, R17, c[0x0][0x23c], -R119 ;  /* 0x00008f0011637a23 */ /* 0x000fe40000010877 */
[--C-:B------:R-:W-:Y:S02]  /*74e0*/  FFMA.FTZ R104, R20, c[0x0][0x23c], -R109.reuse ;  /* 0x00008f0014687a23 */ /* 0x100fe4000001086d */
[----:B------:R-:W-:Y:S01]  /*74f0*/  MUFU.EX2 R96, R96 ;  /* 0x0000006000607308 */ /* 0x000fe20000000800 */
[--C-:B------:R-:W-:Y:S01]  /*7500*/  FFMA.FTZ R103, R16, c[0x0][0x23c], -R109.reuse ;  /* 0x00008f0010677a23 */ /* 0x100fe2000001086d */
[----:B------:R-:W2:Y:S01]  /*7510*/  LDSM.16.MT88.4 R20, [R192+0x4800] ;  /* 0x00480000c014783b */ /* 0x000ea20000004200 */
[----:B------:R-:W-:-:S02]  /*7520*/  FFMA.FTZ R107, R107, c[0x0][0x23c], -R109 ;  /* 0x00008f006b6b7a23 */ /* 0x000fc4000001086d */
[----:B------:R-:W-:Y:S01]  /*7530*/  FFMA.FTZ R110, R110, c[0x0][0x23c], -R109 ;  /* 0x00008f006e6e7a23 */ /* 0x000fe2000001086d */
[----:B------:R-:W4:Y:S01]  /*7540*/  LDSM.16.MT88.4 R16, [R191+0x4800] ;  /* 0x00480000bf10783b */ /* 0x000f220000004200 */
[--C-:B------:R-:W-:Y:S01]  /*7550*/  FFMA.FTZ R114, R114, c[0x0][0x23c], -R119.reuse ;  /* 0x00008f0072727a23 */ /* 0x100fe20000010877 */
[----:B------:R-:W5:Y:S01]  /*7560*/  MUFU.EX2 R97, R97 ;  /* 0x0000006100617308 */ /* 0x000f620000000800 */
[----:B---3--:R-:W-:Y:S01]  /*7570*/  F2FP.BF16.PACK_AB R138, R81, R87 ;  /* 0x00000057518a723e */ /* 0x008fe200000010ff */
[----:B-1----:R-:W-:Y:S01]  /*7580*/  HMMA.16816.F32.BF16 R144, R132, R4, RZ ;  /* 0x000000048490723c */ /* 0x002fe200000418ff */
[--C-:B------:R-:W-:Y:S02]  /*7590*/  FFMA.FTZ R115, R115, c[0x0][0x23c], -R119.reuse ;  /* 0x00008f0073737a23 */ /* 0x100fe40000010877 */
[--C-:B------:R-:W-:Y:S02]  /*75a0*/  FFMA.FTZ R117, R117, c[0x0][0x23c], -R119.reuse ;  /* 0x00008f0075757a23 */ /* 0x100fe40000010877 */
[----:B------:R-:W-:Y:S01]  /*75b0*/  FFMA.FTZ R120, R120, c[0x0][0x23c], -R119 ;  /* 0x00008f0078787a23 */ /* 0x000fe20000010877 */
[----:B------:R-:W-:Y:S01]  /*75c0*/  MUFU.EX2 R84, R84 ;  /* 0x0000005400547308 */ /* 0x000fe20000000800 */
[----:B------:R-:W-:-:S02]  /*75d0*/  FFMA.FTZ R128, R128, c[0x0][0x23c], -R109 ;  /* 0x00008f0080807a23 */ /* 0x000fc4000001086d */
[--C-:B------:R-:W-:Y:S02]  /*75e0*/  FFMA.FTZ R123, R123, c[0x0][0x23c], -R109.reuse ;  /* 0x00008f007b7b7a23 */ /* 0x100fe4000001086d */
[--C-:B------:R-:W-:Y:S02]  /*75f0*/  FFMA.FTZ R131, R131, c[0x0][0x23c], -R109.reuse ;  /* 0x00008f0083837a23 */ /* 0x100fe4000001086d */
[----:B------:R-:W-:Y:S01]  /*7600*/  FFMA.FTZ R165, R165, c[0x0][0x23c], -R109 ;  /* 0x00008f00a5a57a23 */ /* 0x000fe2000001086d */
[----:B------:R-:W1:Y:S01]  /*7610*/  MUFU.EX2 R78, R78 ;  /* 0x0000004e004e7308 */ /* 0x000e620000000800 */
[----:B-----5:R-:W-:Y:S01]  /*7620*/  F2FP.BF16.PACK_AB R137, R97, R96 ;  /* 0x000000606189723e */ /* 0x020fe200000010ff */
[--C-:B------:R-:W-:Y:S02]  /*7630*/  FFMA.FTZ R169, R169, c[0x0][0x23c], -R119.reuse ;  /* 0x00008f00a9a97a23 */ /* 0x100fe40000010877 */
[--C-:B------:R-:W-:Y:S02]  /*7640*/  FFMA.FTZ R171, R171, c[0x0][0x23c], -R119.reuse ;  /* 0x00008f00abab7a23 */ /* 0x100fe40000010877 */
[----:B------:R-:W-:-:S02]  /*7650*/  FFMA.FTZ R173, R173, c[0x0][0x23c], -R119 ;  /* 0x00008f00adad7a23 */ /* 0x000fc40000010877 */
[----:B------:R-:W3:Y:S01]  /*7660*/  MUFU.EX2 R79, R79 ;  /* 0x0000004f004f7308 */ /* 0x000ee20000000800 */
[----:B------:R-:W-:Y:S02]  /*7670*/  FFMA.FTZ R176, R176, c[0x0][0x23c], -R119 ;  /* 0x00008f00b0b07a23 */ /* 0x000fe40000010877 */
[--C-:B------:R-:W-:Y:S02]  /*7680*/  FFMA.FTZ R181, R181, c[0x0][0x23c], -R109.reuse ;  /* 0x00008f00b5b57a23 */ /* 0x100fe4000001086d */
[--C-:B------:R-:W-:Y:S02]  /*7690*/  FFMA.FTZ R180, R180, c[0x0][0x23c], -R109.reuse ;  /* 0x00008f00b4b47a23 */ /* 0x100fe4000001086d */
[--C-:B------:R-:W-:Y:S01]  /*76a0*/  FFMA.FTZ R183, R183, c[0x0][0x23c], -R109.reuse ;  /* 0x00008f00b7b77a23 */ /* 0x100fe2000001086d */
[----:B-1----:R-:W-:Y:S01]  /*76b0*/  F2FP.BF16.PACK_AB R139, R78, R84 ;  /* 0x000000544e8b723e */ /* 0x002fe200000010ff */
[----:B------:R-:W1:Y:S01]  /*76c0*/  MUFU.EX2 R71, R71 ;  /* 0x0000004700477308 */ /* 0x000e620000000800 */
[----:B------:R-:W-:-:S02]  /*76d0*/  FFMA.FTZ R214, R214, c[0x0][0x23c], -R109 ;  /* 0x00008f00d6d67a23 */ /* 0x000fc4000001086d */
[----:B------:R-:W-:Y:S02]  /*76e0*/  FADD.FTZ R88, R89, R88 ;  /* 0x0000005859587221 */ /* 0x000fe40000010000 */
[----:B------:R-:W-:Y:S01]  /*76f0*/  FADD.FTZ R96, R96, R97 ;  /* 0x0000006160607221 */ /* 0x000fe20000010000 */
[C---:B------:R-:W-:Y:S01]  /*7700*/  HMMA.16816.F32.BF16 R156, R136.reuse, R148, RZ ;  /* 0x00000094889c723c */ /* 0x040fe200000418ff */
[----:B------:R-:W-:Y:S01]  /*7710*/  FADD.FTZ R87, R87, R88 ;  /* 0x0000005857577221 */ /* 0x000fe20000010000 */
[----:B------:R-:W5:Y:S01]  /*7720*/  MUFU.EX2 R70, R70 ;  /* 0x0000004600467308 */ /* 0x000f620000000800 */
[----:B------:R-:W-:Y:S02]  /*7730*/  FADD.FTZ R96, R84, R96 ;  /* 0x0000006054607221 */ /* 0x000fe40000010000 */
[----:B------:R-:W-:Y:S02]  /*7740*/  FADD.FTZ R87, R81, R87 ;  /* 0x0000005751577221 */ /* 0x000fe40000010000 */
[----:B------:R-:W-:Y:S01]  /*7750*/  FADD.FTZ R96, R78, R96 ;  /* 0x000000604e607221 */ /* 0x000fe20000010000 */
[----:B------:R-:W-:Y:S01]  /*7760*/  HMMA.16816.F32.BF16 R140, R136, R4, RZ ;  /* 0x00000004888c723c */ /* 0x000fe200000418ff */
[----:B---3--:R-:W-:Y:S01]  /*7770*/  FADD.FTZ R87, R79, R87 ;  /* 0x000000574f577221 */ /* 0x008fe20000010000 */
[----:B------:R-:W-:Y:S01]  /*7780*/  MUFU.EX2 R64, R64 ;  /* 0x0000004000407308 */ /* 0x000fe20000000800 */
[----:B------:R-:W-:-:S02]  /*7790*/  FFMA.FTZ R220, R220, c[0x0][0x23c], -R119 ;  /* 0x00008f00dcdc7a23 */ /* 0x000fc40000010877 */
[C---:B-1----:R-:W-:Y:S02]  /*77a0*/  FADD.FTZ R87, R71.reuse, R87 ;  /* 0x0000005747577221 */ /* 0x042fe40000010000 */
[----:B------:R-:W-:Y:S01]  /*77b0*/  F2FP.BF16.PACK_AB R4, R71, R79 ;  /* 0x0000004f4704723e */ /* 0x000fe200000010ff */
[C---:B------:R-:W-:Y:S01]  /*77c0*/  HMMA.16816.F32.BF16 R152, R136.reuse, R150, RZ ;  /* 0x000000968898723c */ /* 0x040fe200000418ff */
[--C-:B------:R-:W-:Y:S01]  /*77d0*/  FFMA.FTZ R219, R219, c[0x0][0x23c], -R119.reuse ;  /* 0x00008f00dbdb7a23 */ /* 0x100fe20000010877 */
[----:B------:R-:W1:Y:S01]  /*77e0*/  MUFU.EX2 R77, R77 ;  /* 0x0000004d004d7308 */ /* 0x000e620000000800 */
[--C-:B------:R-:W-:Y:S02]  /*77f0*/  FFMA.FTZ R217, R217, c[0x0][0x23c], -R119.reuse ;  /* 0x00008f00d9d97a23 */ /* 0x100fe40000010877 */
[----:B------:R-:W-:Y:S02]  /*7800*/  FFMA.FTZ R218, R218, c[0x0][0x23c], -R119 ;  /* 0x00008f00dada7a23 */ /* 0x000fe40000010877 */
[--C-:B------:R-:W-:Y:S01]  /*7810*/  FFMA.FTZ R215, R215, c[0x0][0x23c], -R109.reuse ;  /* 0x00008f00d7d77a23 */ /* 0x100fe2000001086d */
[----:B------:R-:W-:Y:S01]  /*7820*/  HMMA.16816.F32.BF16 R136, R136, R6, RZ ;  /* 0x000000068888723c */ /* 0x000fe200000418ff */
[--C-:B------:R-:W-:Y:S01]  /*7830*/  FFMA.FTZ R209, R209, c[0x0][0x23c], -R109.reuse ;  /* 0x00008f00d1d17a23 */ /* 0x100fe2000001086d */
[----:B------:R-:W3:Y:S01]  /*7840*/  MUFU.EX2 R69, R69 ;  /* 0x0000004500457308 */ /* 0x000ee20000000800 */
[----:B------:R-:W-:-:S02]  /*7850*/  FFMA.FTZ R182, R182, c[0x0][0x23c], -R109 ;  /* 0x00008f00b6b67a23 */ /* 0x000fc4000001086d */
[----:B------:R-:W-:Y:S02]  /*7860*/  FFMA.FTZ R178, R178, c[0x0][0x23c], -R109 ;  /* 0x00008f00b2b27a23 */ /* 0x000fe4000001086d */
[----:B-----5:R-:W-:Y:S01]  /*7870*/  FADD.FTZ R87, R70, R87 ;  /* 0x0000005746577221 */ /* 0x020fe20000010000 */
[C---:B------:R-:W-:Y:S01]  /*7880*/  HMMA.16816.F32.BF16 R148, R132.reuse, R150, RZ ;  /* 0x000000968494723c */ /* 0x040fe200000418ff */
[----:B------:R-:W-:Y:S01]  /*7890*/  FFMA.FTZ R177, R177, c[0x0][0x23c], -R119 ;  /* 0x00008f00b1b17a23 */ /* 0x000fe20000010877 */
[----:B------:R-:W5:Y:S01]  /*78a0*/  MUFU.EX2 R80, R80 ;  /* 0x0000005000507308 */ /* 0x000f620000000800 */
[----:B-1----:R-:W-:Y:S02]  /*78b0*/  FADD.FTZ R96, R77, R96 ;  /* 0x000000604d607221 */ /* 0x002fe40000010000 */
[----:B------:R-:W-:Y:S02]  /*78c0*/  FADD.FTZ R87, R64, R87 ;  /* 0x0000005740577221 */ /* 0x000fe40000010000 */
[--C-:B------:R-:W-:Y:S01]  /*78d0*/  FFMA.FTZ R175, R175, c[0x0][0x23c], -R119.reuse ;  /* 0x00008f00afaf7a23 */ /* 0x100fe20000010877 */
[----:B------:R-:W-:Y:S01]  /*78e0*/  HMMA.16816.F32.BF16 R132, R132, R6, RZ ;  /* 0x000000068484723c */ /* 0x000fe200000418ff */
[----:B------:R-:W-:Y:S01]  /*78f0*/  FFMA.FTZ R174, R174, c[0x0][0x23c], -R119 ;  /* 0x00008f00aeae7a23 */ /* 0x000fe20000010877 */
[----:B------:R-:W1:Y:S01]  /*7900*/  MUFU.EX2 R76, R76 ;  /* 0x0000004c004c7308 */ /* 0x000e620000000800 */
[C---:B---3--:R-:W-:Y:S01]  /*7910*/  F2FP.BF16.PACK_AB R5, R69.reuse, R77 ;  /* 0x0000004d4505723e */ /* 0x048fe200000010ff */
[----:B------:R-:W-:-:S02]  /*7920*/  FADD.FTZ R96, R69, R96 ;  /* 0x0000006045607221 */ /* 0x000fc40000010000 */
[----:B------:R-:W-:Y:S01]  /*7930*/  FFMA.FTZ R172, R172, c[0x0][0x23c], -R119 ;  /* 0x00008f00acac7a23 */ /* 0x000fe20000010877 */
[----:B------:R-:W-:Y:S01]  /*7940*/  F2FP.BF16.PACK_AB R6, R64, R70 ;  /* 0x000000464006723e */ /* 0x000fe200000010ff */
[--C-:B------:R-:W-:Y:S02]  /*7950*/  FFMA.FTZ R170, R170, c[0x0][0x23c], -R109.reuse ;  /* 0x00008f00aaaa7a23 */ /* 0x100fe4000001086d */
[----:B------:R-:W3:Y:S01]  /*7960*/  MUFU.EX2 R86, R86 ;  /* 0x0000005600567308 */ /* 0x000ee20000000800 */
[----:B-----5:R-:W-:Y:S02]  /*7970*/  FADD.FTZ R96, R80, R96 ;  /* 0x0000006050607221 */ /* 0x020fe40000010000 */
[--C-:B------:R-:W-:Y:S02]  /*7980*/  FFMA.FTZ R168, R168, c[0x0][0x23c], -R109.reuse ;  /* 0x00008f00a8a87a23 */ /* 0x100fe4000001086d */
[--C-:B------:R-:W-:Y:S02]  /*7990*/  FFMA.FTZ R166, R166, c[0x0][0x23c], -R109.reuse ;  /* 0x00008f00a6a67a23 */ /* 0x100fe4000001086d */
[----:B------:R-:W-:Y:S01]  /*79a0*/  FFMA.FTZ R164, R164, c[0x0][0x23c], -R109 ;  /* 0x00008f00a4a47a23 */ /* 0x000fe2000001086d */
[C---:B-1----:R-:W-:Y:S01]  /*79b0*/  F2FP.BF16.PACK_AB R7, R76.reuse, R80 ;  /* 0x000000504c07723e */ /* 0x042fe200000010ff */
[----:B------:R-:W1:Y:S01]  /*79c0*/  MUFU.EX2 R85, R85 ;  /* 0x0000005500557308 */ /* 0x000e620000000800 */
[----:B------:R-:W-:-:S02]  /*79d0*/  FADD.FTZ R96, R76, R96 ;  /* 0x000000604c607221 */ /* 0x000fc40000010000 */
[----:B------:R-:W-:Y:S02]  /*79e0*/  FADD.FTZ R90, R32, R90 ;  /* 0x0000005a205a7221 */ /* 0x000fe40000010000 */
[----:B------:R-:W-:Y:S01]  /*79f0*/  FADD.FTZ R93, R55, R93 ;  /* 0x0000005d375d7221 */ /* 0x000fe20000010000 */
[C---:B------:R-:W-:Y:S01]  /*7a00*/  HMMA.16816.F32.BF16 R156, R4.reuse, R12, R156 ;  /* 0x0000000c049c723c */ /* 0x040fe2000004189c */
[----:B---3--:R-:W-:Y:S01]  /*7a10*/  FADD.FTZ R87, R86, R87 ;  /* 0x0000005756577221 */ /* 0x008fe20000010000 */
[----:B------:R-:W3:Y:S01]  /*7a20*/  MUFU.EX2 R98, R98 ;  /* 0x0000006200627308 */ /* 0x000ee20000000800 */
[----:B------:R-:W-:Y:S02]  /*7a30*/  FADD.FTZ R90, R31, R90 ;  /* 0x0000005a1f5a7221 */ /* 0x000fe40000010000 */
[----:B------:R-:W-:Y:S02]  /*7a40*/  FADD.FTZ R93, R54, R93 ;  /* 0x0000005d365d7221 */ /* 0x000fe40000010000 */
[----:B------:R-:W-:Y:S01]  /*7a50*/  FFMA.FTZ R130, R130, c[0x0][0x23c], -R119 ;  /* 0x00008f0082827a23 */ /* 0x000fe20000010877 */
[----:B------:R-:W-:Y:S01]  /*7a60*/  HMMA.16816.F32.BF16 R140, R4, R8, R140 ;  /* 0x00000008048c723c */ /* 0x000fe2000004188c */
[----:B------:R-:W-:Y:S01]  /*7a70*/  FADD.FTZ R93, R53, R93 ;  /* 0x0000005d355d7221 */ /* 0x000fe20000010000 */
[----:B------:R-:W5:Y:S01]  /*7a80*/  MUFU.EX2 R99, R99 ;  /* 0x0000006300637308 */ /* 0x000f620000000800 */
        /* <DEDUP_REMOVED lines=12> */
[----:B-----5:R-:W-:-:S02]  /*7b50*/  FADD.FTZ R87, R99, R87 ;  /* 0x0000005763577221 */ /* 0x020fc40000010000 */
[----:B------:R-:W-:Y:S02]  /*7b60*/  FFMA.FTZ R118, R118, c[0x0][0x23c], -R119 ;  /* 0x00008f0076767a23 */ /* 0x000fe40000010877 */
[----:B------:R-:W-:Y:S01]  /*7b70*/  F2FP.BF16.PACK_AB R4, R74, R75 ;  /* 0x0000004b4a04723e */ /* 0x000fe200000010ff */
[--C-:B------:R-:W-:Y:S01]  /*7b80*/  FFMA.FTZ R116, R116, c[0x0][0x23c], -R109.reuse ;  /* 0x00008f0074747a23 */ /* 0x100fe2000001086d */
[----:B------:R-:W-:Y:S01]  /*7b90*/  F2FP.BF16.PACK_AB R5, R72, R73 ;  /* 0x000000494805723e */ /* 0x000fe200000010ff */
[----:B------:R-:W5:Y:S01]  /*7ba0*/  MUFU.EX2 R107, R107 ;  /* 0x0000006b006b7308 */ /* 0x000f620000000800 */
[----:B------:R-:W-:Y:S01]  /*7bb0*/  F2FP.BF16.PACK_AB R6, R67, R68 ;  /* 0x000000444306723e */ /* 0x000fe200000010ff */
[----:B-1----:R-:W-:Y:S01]  /*7bc0*/  FADD.FTZ R96, R104, R96 ;  /* 0x0000006068607221 */ /* 0x002fe20000010000 */
[----:B------:R-:W-:Y:S01]  /*7bd0*/  F2FP.BF16.PACK_AB R7, R62, R66 ;  /* 0x000000423e07723e */ /* 0x000fe200000010ff */
[----:B------:R-:W-:Y:S02]  /*7be0*/  FFMA.FTZ R113, R113, c[0x0][0x23c], -R109 ;  /* 0x00008f0071717a23 */ /* 0x000fe4000001086d */
[----:B------:R-:W-:-:S02]  /*7bf0*/  FADD.FTZ R93, R48, R93 ;  /* 0x0000005d305d7221 */ /* 0x000fc40000010000 */
[----:B------:R-:W1:Y:S01]  /*7c00*/  MUFU.EX2 R110, R110 ;  /* 0x0000006e006e7308 */ /* 0x000e620000000800 */
[----:B---3--:R-:W-:Y:S01]  /*7c10*/  FADD.FTZ R96, R103, R96 ;  /* 0x0000006067607221 */ /* 0x008fe20000010000 */
[C---:B------:R-:W-:Y:S06]  /*7c20*/  HMMA.16816.F32.BF16 R160, R4.reuse, R12, R160 ;  /* 0x0000000c04a0723c */ /* 0x040fec00000418a0 */
[----:B------:R-:W3:Y:S01]  /*7c30*/  MUFU.EX2 R114, R114 ;  /* 0x0000007200727308 */ /* 0x000ee20000000800 */
[----:B-----5:R-:W-:Y:S01]  /*7c40*/  FADD.FTZ R96, R107, R96 ;  /* 0x000000606b607221 */ /* 0x020fe20000010000 */
[C---:B------:R-:W-:Y:S06]  /*7c50*/  HMMA.16816.F32.BF16 R144, R4.reuse, R8, R144 ;  /* 0x000000080490723c */ /* 0x040fec0000041890 */
[----:B------:R-:W5:Y:S01]  /*7c60*/  MUFU.EX2 R115, R115 ;  /* 0x0000007300737308 */ /* 0x000f620000000800 */
[----:B-1----:R-:W-:Y:S01]  /*7c70*/  FADD.FTZ R96, R110, R96 ;  /* 0x000000606e607221 */ /* 0x002fe20000010000 */
[C---:B------:R-:W-:Y:S01]  /*7c80*/  HMMA.16816.F32.BF16 R148, R4.reuse, R14, R148 ;  /* 0x0000000e0494723c */ /* 0x040fe20000041894 */
[----:B------:R-:W1:Y:S05]  /*7c90*/  LDSM.16.MT88.4 R12, [R192+0x4c00] ;  /* 0x004c0000c00c783b */ /* 0x000e6a0000004200 */
[----:B------:R-:W2:Y:S01]  /*7ca0*/  MUFU.EX2 R117, R117 ;  /* 0x0000007500757308 */ /* 0x000ea20000000800 */
[----:B---3--:R-:W-:Y:S01]  /*7cb0*/  FADD.FTZ R87, R114, R87 ;  /* 0x0000005772577221 */ /* 0x008fe20000010000 */
[----:B------:R-:W-:Y:S01]  /*7cc0*/  HMMA.16816.F32.BF16 R132, R4, R10, R132 ;  /* 0x0000000a0484723c */ /* 0x000fe20000041884 */
[----:B------:R-:W3:Y:S05]  /*7cd0*/  LDSM.16.MT88.4 R8, [R191+0x4c00] ;  /* 0x004c0000bf08783b */ /* 0x000eea0000004200 */
[----:B------:R-:W4:Y:S01]  /*7ce0*/  MUFU.EX2 R120, R120 ;  /* 0x0000007800787308 */ /* 0x000f220000000800 */
        /* <DEDUP_REMOVED lines=9> */
[----:B----4-:R-:W-:-:S05]  /*7d80*/  FADD.FTZ R87, R120, R87 ;  /* 0x0000005778577221 */ /* 0x010fca0000010000 */
[----:B------:R-:W-:Y:S02]  /*7d90*/  HMMA.16816.F32.BF16 R140, R4, R16, R140 ;  /* 0x00000010048c723c */ /* 0x000fe4000004188c */
[----:B------:R-:W4:Y:S01]  /*7da0*/  MUFU.EX2 R131, R131 ;  /* 0x0000008300837308 */ /* 0x000f220000000800 */
[----:B-----5:R-:W-:-:S05]  /*7db0*/  FADD.FTZ R96, R128, R96 ;  /* 0x0000006080607221 */ /* 0x020fca0000010000 */
[----:B------:R-:W-:Y:S02]  /*7dc0*/  HMMA.16816.F32.BF16 R152, R4, R22, R152 ;  /* 0x000000160498723c */ /* 0x000fe40000041898 */
[----:B------:R-:W5:Y:S01]  /*7dd0*/  MUFU.EX2 R165, R165 ;  /* 0x000000a500a57308 */ /* 0x000f620000000800 */
[----:B--2---:R-:W-:-:S05]  /*7de0*/  FADD.FTZ R96, R123, R96 ;  /* 0x000000607b607221 */ /* 0x004fca0000010000 */
[----:B------:R-:W-:Y:S02]  /*7df0*/  HMMA.16816.F32.BF16 R136, R4, R18, R136 ;  /* 0x000000120488723c */ /* 0x000fe40000041888 */
[----:B------:R-:W2:Y:S01]  /*7e00*/  MUFU.EX2 R30, R30 ;  /* 0x0000001e001e7308 */ /* 0x000ea20000000800 */
[----:B----4-:R-:W-:-:S04]  /*7e10*/  FADD.FTZ R96, R131, R96 ;  /* 0x0000006083607221 */ /* 0x010fc80000010000 */
[----:B------:R-:W-:Y:S02]  /*7e20*/  F2FP.BF16.PACK_AB R4, R60, R63 ;  /* 0x0000003f3c04723e */ /* 0x000fe400000010ff */
[----:B------:R-:W-:Y:S01]  /*7e30*/  F2FP.BF16.PACK_AB R5, R37, R61 ;  /* 0x0000003d2505723e */ /* 0x000fe200000010ff */
[----:B------:R-:W4:Y:S01]  /*7e40*/  MUFU.EX2 R169, R169 ;  /* 0x000000a900a97308 */ /* 0x000f220000000800 */
[----:B------:R-:W-:Y:S01]  /*7e50*/  F2FP.BF16.PACK_AB R6, R58, R59 ;  /* 0x0000003b3a06723e */ /* 0x000fe200000010ff */
[----:B-----5:R-:W-:Y:S01]  /*7e60*/  FADD.FTZ R96, R165, R96 ;  /* 0x00000060a5607221 */ /* 0x020fe20000010000 */
[----:B------:R-:W-:-:S05]  /*7e70*/  F2FP.BF16.PACK_AB R7, R34, R35 ;  /* 0x000000232207723e */ /* 0x000fca00000010ff */
[----:B------:R-:W5:Y:S01]  /*7e80*/  MUFU.EX2 R171, R171 ;  /* 0x000000ab00ab7308 */ /* 0x000f620000000800 */
[----:B--2---:R-:W-:Y:S01]  /*7e90*/  FADD.FTZ R90, R30, R90 ;  /* 0x0000005a1e5a7221 */ /* 0x004fe20000010000 */
[C---:B------:R-:W-:Y:S06]  /*7ea0*/  HMMA.16816.F32.BF16 R160, R4.reuse, R20, R160 ;  /* 0x0000001404a0723c */ /* 0x040fec00000418a0 */
[----:B------:R-:W2:Y:S01]  /*7eb0*/  MUFU.EX2 R173, R173 ;  /* 0x000000ad00ad7308 */ /* 0x000ea20000000800 */
[----:B----4-:R-:W-:Y:S01]  /*7ec0*/  FADD.FTZ R87, R169, R87 ;  /* 0x00000057a9577221 */ /* 0x010fe20000010000 */
[C---:B------:R-:W-:Y:S01]  /*7ed0*/  HMMA.16816.F32.BF16 R148, R4.reuse, R22, R148 ;  /* 0x000000160494723c */ /* 0x040fe20000041894 */
[----:B------:R-:W4:Y:S05]  /*7ee0*/  LDSM.16.MT88.4 R20, [R192+0x5000] ;  /* 0x00500000c014783b */ /* 0x000f2a0000004200 */
[----:B------:R-:W1:Y:S01]  /*7ef0*/  MUFU.EX2 R176, R176 ;  /* 0x000000b000b07308 */ /* 0x000e620000000800 */
[----:B-----5:R-:W-:Y:S01]  /*7f00*/  FADD.FTZ R87, R171, R87 ;  /* 0x00000057ab577221 */ /* 0x020fe20000010000 */
[C---:B------:R-:W-:Y:S06]  /*7f10*/  HMMA.16816.F32.BF16 R144, R4.reuse, R16, R144 ;  /* 0x000000100490723c */ /* 0x040fec0000041890 */
[----:B------:R-:W5:Y:S01]  /*7f20*/  MUFU.EX2 R181, R181 ;  /* 0x000000b500b57308 */ /* 0x000f620000000800 */
[----:B--2---:R-:W-:Y:S01]  /*7f30*/  FADD.FTZ R87, R173, R87 ;  /* 0x00000057ad577221 */ /* 0x004fe20000010000 */
[----:B------:R-:W-:Y:S01]  /*7f40*/  HMMA.16816.F32.BF16 R132, R4, R18, R132 ;  /* 0x000000120484723c */ /* 0x000fe20000041884 */
[----:B------:R-:W2:Y:S05]  /*7f50*/  LDSM.16.MT88.4 R16, [R191+0x5000] ;  /* 0x00500000bf10783b */ /* 0x000eaa0000004200 */
[----:B------:R-:W3:Y:S01]  /*7f60*/  MUFU.EX2 R180, R180 ;  /* 0x000000b400b47308 */ /* 0x000ee20000000800 */
[----:B------:R-:W-:Y:S01]  /*7f70*/  F2FP.BF16.PACK_AB R4, R115, R114 ;  /* 0x000000727304723e */ /* 0x000fe200000010ff */
[----:B-1----:R-:W-:Y:S01]  /*7f80*/  FADD.FTZ R87, R176, R87 ;  /* 0x00000057b0577221 */ /* 0x002fe20000010000 */
[----:B------:R-:W-:-:S02]  /*7f90*/  F2FP.BF16.PACK_AB R5, R123, R128 ;  /* 0x000000807b05723e */ /* 0x000fc400000010ff */
[----:B------:R-:W-:Y:S02]  /*7fa0*/  F2FP.BF16.PACK_AB R6, R120, R117 ;  /* 0x000000757806723e */ /* 0x000fe400000010ff */
[----:B------:R-:W-:Y:S01]  /*7fb0*/  F2FP.BF16.PACK_AB R7, R165, R131 ;  /* 0x00000083a507723e */ /* 0x000fe200000010ff */
[----:B------:R-:W1:Y:S01]  /*7fc0*/  MUFU.EX2 R183, R183 ;  /* 0x000000b700b77308 */ /* 0x000e620000000800 */
[----:B-----5:R-:W-:-:S05]  /*7fd0*/  FADD.FTZ R96, R181, R96 ;  /* 0x00000060b5607221 */ /* 0x020fca0000010000 */
[----:B------:R-:W-:Y:S02]  /*7fe0*/  HMMA.16816.F32.BF16 R156, R4, R12, R156 ;  /* 0x0000000c049c723c */ /* 0x000fe4000004189c */
[----:B------:R-:W5:Y:S01]  /*7ff0*/  MUFU.EX2 R214, R214 ;  /* 0x000000d600d67308 */ /* 0x000f620000000800 */
[----:B---3--:R-:W-:-:S05]  /*8000*/  FADD.FTZ R96, R180, R96 ;  /* 0x00000060b4607221 */ /* 0x008fca0000010000 */
[----:B------:R-:W-:Y:S02]  /*8010*/  HMMA.16816.F32.BF16 R152, R4, R14, R152 ;  /* 0x0000000e0498723c */ /* 0x000fe40000041898 */
[----:B------:R-:W3:Y:S01]  /*8020*/  MUFU.EX2 R29, R29 ;  /* 0x0000001d001d7308 */ /* 0x000ee20000000800 */
[----:B-1----:R-:W-:-:S05]  /*8030*/  FADD.FTZ R96, R183, R96 ;  /* 0x00000060b7607221 */ /* 0x002fca0000010000 */
[----:B------:R-:W-:Y:S02]  /*8040*/  HMMA.16816.F32.BF16 R140, R4, R8, R140 ;  /* 0x00000008048c723c */ /* 0x000fe4000004188c */
[----:B------:R-:W1:Y:S01]  /*8050*/  MUFU.EX2 R28, R28 ;  /* 0x0000001c001c7308 */ /* 0x000e620000000800 */
[----:B-----5:R-:W-:-:S05]  /*8060*/  FADD.FTZ R96, R214, R96 ;  /* 0x00000060d6607221 */ /* 0x020fca0000010000 */
[----:B------:R-:W-:Y:S02]  /*8070*/  HMMA.16816.F32.BF16 R136, R4, R10, R136 ;  /* 0x0000000a0488723c */ /* 0x000fe40000041888 */
[----:B------:R-:W5:Y:S01]  /*8080*/  MUFU.EX2 R27, R27 ;  /* 0x0000001b001b7308 */ /* 0x000f620000000800 */
[----:B---3--:R-:W-:-:S04]  /*8090*/  FADD.FTZ R90, R29, R90 ;  /* 0x0000005a1d5a7221 */ /* 0x008fc80000010000 */
[----:B------:R-:W-:Y:S02]  /*80a0*/  F2FP.BF16.PACK_AB R4, R56, R57 ;  /* 0x000000393804723e */ /* 0x000fe400000010ff */
[----:B------:R-:W-:Y:S01]  /*80b0*/  F2FP.BF16.PACK_AB R5, R32, R33 ;  /* 0x000000212005723e */ /* 0x000fe200000010ff */
[----:B------:R-:W3:Y:S01]  /*80c0*/  MUFU.EX2 R26, R26 ;  /* 0x0000001a001a7308 */ /* 0x000ee20000000800 */
[----:B------:R-:W-:Y:S01]  /*80d0*/  F2FP.BF16.PACK_AB R6, R54, R55 ;  /* 0x000000373606723e */ /* 0x000fe200000010ff */
[----:B-1----:R-:W-:Y:S01]  /*80e0*/  FADD.FTZ R90, R28, R90 ;  /* 0x0000005a1c5a7221 */ /* 0x002fe20000010000 */
[----:B------:R-:W-:-:S05]  /*80f0*/  F2FP.BF16.PACK_AB R7, R30, R31 ;  /* 0x0000001f1e07723e */ /* 0x000fca00000010ff */
[----:B------:R-:W1:Y:S01]  /*8100*/  MUFU.EX2 R220, R220 ;  /* 0x000000dc00dc7308 */ /* 0x000e620000000800 */
[----:B-----5:R-:W-:Y:S01]  /*8110*/  FADD.FTZ R90, R27, R90 ;  /* 0x0000005a1b5a7221 */ /* 0x020fe20000010000 */
[C---:B------:R-:W-:Y:S06]  /*8120*/  HMMA.16816.F32.BF16 R160, R4.reuse, R12, R160 ;  /* 0x0000000c04a0723c */ /* 0x040fec00000418a0 */
[----:B------:R-:W5:Y:S01]  /*8130*/  MUFU.EX2 R219, R219 ;  /* 0x000000db00db7308 */ /* 0x000f620000000800 */
[----:B---3--:R-:W-:Y:S01]  /*8140*/  FADD.FTZ R90, R26, R90 ;  /* 0x0000005a1a5a7221 */ /* 0x008fe20000010000 */
[C---:B------:R-:W-:Y:S01]  /*8150*/  HMMA.16816.F32.BF16 R148, R4.reuse, R14, R148 ;  /* 0x0000000e0494723c */ /* 0x040fe20000041894 */
[----:B------:R-:W3:Y:S05]  /*8160*/  LDSM.16.MT88.4 R12, [R192+0x5400] ;  /* 0x00540000c00c783b */ /* 0x000eea0000004200 */
[----:B------:R-:W2:Y:S01]  /*8170*/  MUFU.EX2 R217, R217 ;  /* 0x000000d900d97308 */ /* 0x000ea20000000800 */
[----:B-1----:R-:W-:Y:S01]  /*8180*/  FADD.FTZ R87, R220, R87 ;  /* 0x00000057dc577221 */ /* 0x002fe20000010000 */
[C---:B------:R-:W-:Y:S06]  /*8190*/  HMMA.16816.F32.BF16 R144, R4.reuse, R8, R144 ;  /* 0x000000080490723c */ /* 0x040fec0000041890 */
[----:B------:R-:W1:Y:S01]  /*81a0*/  MUFU.EX2 R218, R218 ;  /* 0x000000da00da7308 */ /* 0x000e620000000800 */
[----:B-----5:R-:W-:Y:S01]  /*81b0*/  FADD.FTZ R87, R219, R87 ;  /* 0x00000057db577221 */ /* 0x020fe20000010000 */
[----:B------:R-:W-:Y:S01]  /*81c0*/  HMMA.16816.F32.BF16 R132, R4, R10, R132 ;  /* 0x0000000a0484723c */ /* 0x000fe20000041884 */
[----:B------:R-:W5:Y:S05]  /*81d0*/  LDSM.16.MT88.4 R8, [R191+0x5400] ;  /* 0x00540000bf08783b */ /* 0x000f6a0000004200 */
[----:B------:R-:W3:Y:S01]  /*81e0*/  MUFU.EX2 R215, R215 ;  /* 0x000000d700d77308 */ /* 0x000ee20000000800 */
[----:B------:R-:W-:Y:S01]  /*81f0*/  F2FP.BF16.PACK_AB R4, R171, R169 ;  /* 0x000000a9ab04723e */ /* 0x000fe200000010ff */
[----:B--2---:R-:W-:Y:S01]  /*8200*/  FADD.FTZ R87, R217, R87 ;  /* 0x00000057d9577221 */ /* 0x004fe20000010000 */
[----:B------:R-:W-:-:S02]  /*8210*/  F2FP.BF16.PACK_AB R5, R180, R181 ;  /* 0x000000b5b405723e */ /* 0x000fc400000010ff */
[----:B------:R-:W-:Y:S02]  /*8220*/  F2FP.BF16.PACK_AB R6, R176, R173 ;  /* 0x000000adb006723e */ /* 0x000fe400000010ff */
[----:B------:R-:W-:Y:S01]  /*8230*/  F2FP.BF16.PACK_AB R7, R214, R183 ;  /* 0x000000b7d607723e */ /* 0x000fe200000010ff */
[----:B------:R-:W2:Y:S01]  /*8240*/  MUFU.EX2 R209, R209 ;  /* 0x000000d100d17308 */ /* 0x000ea20000000800 */
[----:B-1----:R-:W-:-:S05]  /*8250*/  FADD.FTZ R87, R218, R87 ;  /* 0x00000057da577221 */ /* 0x002fca0000010000 */
[----:B----4-:R-:W-:Y:S02]  /*8260*/  HMMA.16816.F32.BF16 R156, R4, R20, R156 ;  /* 0x00000014049c723c */ /* 0x010fe4000004189c */
[----:B------:R-:W1:Y:S01]  /*8270*/  MUFU.EX2 R182, R182 ;  /* 0x000000b600b67308 */ /* 0x000e620000000800 */
[----:B---3--:R-:W-:-:S05]  /*8280*/  FADD.FTZ R96, R215, R96 ;  /* 0x00000060d7607221 */ /* 0x008fca0000010000 */
[----:B------:R-:W-:Y:S02]  /*8290*/  HMMA.16816.F32.BF16 R152, R4, R22, R152 ;  /* 0x000000160498723c */ /* 0x000fe40000041898 */
[----:B------:R-:W3:Y:S01]  /*82a0*/  MUFU.EX2 R178, R178 ;  /* 0x000000b200b27308 */ /* 0x000ee20000000800 */
[----:B--2---:R-:W-:-:S05]  /*82b0*/  FADD.FTZ R96, R209, R96 ;  /* 0x00000060d1607221 */ /* 0x004fca0000010000 */
[----:B------:R-:W-:Y:S02]  /*82c0*/  HMMA.16816.F32.BF16 R140, R4, R16, R140 ;  /* 0x00000010048c723c */ /* 0x000fe4000004188c */
[----:B------:R-:W2:Y:S01]  /*82d0*/  MUFU.EX2 R47, R47 ;  /* 0x0000002f002f7308 */ /* 0x000ea20000000800 */
[----:B-1----:R-:W-:-:S05]  /*82e0*/  FADD.FTZ R96, R182, R96 ;  /* 0x00000060b6607221 */ /* 0x002fca0000010000 */
[----:B------:R-:W-:Y:S02]  /*82f0*/  HMMA.16816.F32.BF16 R136, R4, R18, R136 ;  /* 0x000000120488723c */ /* 0x000fe40000041888 */
[----:B------:R-:W1:Y:S01]  /*8300*/  MUFU.EX2 R46, R46 ;  /* 0x0000002e002e7308 */ /* 0x000e620000000800 */
[----:B---3--:R-:W-:-:S04]  /*8310*/  FADD.FTZ R96, R178, R96 ;  /* 0x00000060b2607221 */ /* 0x008fc80000010000 */
[----:B------:R-:W-:Y:S02]  /*8320*/  F2FP.BF16.PACK_AB R4, R52, R53 ;  /* 0x000000353404723e */ /* 0x000fe400000010ff */
[----:B------:R-:W-:Y:S01]  /*8330*/  F2FP.BF16.PACK_AB R5, R28, R29 ;  /* 0x0000001d1c05723e */ /* 0x000fe200000010ff */
[----:B------:R-:W3:Y:S01]  /*8340*/  MUFU.EX2 R25, R25 ;  /* 0x0000001900197308 */ /* 0x000ee20000000800 */
[----:B------:R-:W-:Y:S01]  /*8350*/  F2FP.BF16.PACK_AB R6, R50, R51 ;  /* 0x000000333206723e */ /* 0x000fe200000010ff */
[----:B--2---:R-:W-:Y:S01]  /*8360*/  FADD.FTZ R93, R47, R93 ;  /* 0x0000005d2f5d7221 */ /* 0x004fe20000010000 */
[----:B------:R-:W-:-:S05]  /*8370*/  F2FP.BF16.PACK_AB R7, R26, R27 ;  /* 0x0000001b1a07723e */ /* 0x000fca00000010ff */
[----:B------:R-:W2:Y:S01]  /*8380*/  MUFU.EX2 R24, R24 ;  /* 0x0000001800187308 */ /* 0x000ea20000000800 */
[----:B-1----:R-:W-:Y:S01]  /*8390*/  FADD.FTZ R93, R46, R93 ;  /* 0x0000005d2e5d7221 */ /* 0x002fe20000010000 */
[C---:B------:R-:W-:Y:S06]  /*83a0*/  HMMA.16816.F32.BF16 R160, R4.reuse, R20, R160 ;  /* 0x0000001404a0723c */ /* 0x040fec00000418a0 */
[----:B------:R-:W1:Y:S01]  /*83b0*/  MUFU.EX2 R65, R65 ;  /* 0x0000004100417308 */ /* 0x000e620000000800 */
[----:B---3--:R-:W-:Y:S01]  /*83c0*/  FADD.FTZ R90, R25, R90 ;  /* 0x0000005a195a7221 */ /* 0x008fe20000010000 */
[C---:B------:R-:W-:Y:S01]  /*83d0*/  HMMA.16816.F32.BF16 R148, R4.reuse, R22, R148 ;  /* 0x000000160494723c */ /* 0x040fe20000041894 */
[----:B------:R-:W3:Y:S05]  /*83e0*/  LDSM.16.MT88.4 R20, [R192+0x5800] ;  /* 0x00580000c014783b */ /* 0x000eea0000004200 */
[----:B------:R-:W4:Y:S01]  /*83f0*/  MUFU.EX2 R112, R112 ;  /* 0x0000007000707308 */ /* 0x000f220000000800 */
        /* <DEDUP_REMOVED lines=8> */
[----:B----4-:R-:W-:Y:S01]  /*8480*/  FADD.FTZ R90, R112, R90 ;  /* 0x0000005a705a7221 */ /* 0x010fe20000010000 */
[----:B------:R-:W-:-:S02]  /*8490*/  F2FP.BF16.PACK_AB R5, R209, R215 ;  /* 0x000000d7d105723e */ /* 0x000fc400000010ff */
[----:B------:R-:W-:Y:S02]  /*84a0*/  F2FP.BF16.PACK_AB R6, R218, R217 ;  /* 0x000000d9da06723e */ /* 0x000fe400000010ff */
[----:B------:R-:W-:Y:S01]  /*84b0*/  F2FP.BF16.PACK_AB R7, R178, R182 ;  /* 0x000000b6b207723e */ /* 0x000fe200000010ff */
[----:B------:R-:W4:Y:S01]  /*84c0*/  MUFU.EX2 R174, R174 ;  /* 0x000000ae00ae7308 */ /* 0x000f220000000800 */
[----:B--2---:R-:W-:-:S05]  /*84d0*/  FADD.FTZ R87, R177, R87 ;  /* 0x00000057b1577221 */ /* 0x004fca0000010000 */
[----:B------:R-:W-:Y:S02]  /*84e0*/  HMMA.16816.F32.BF16 R156, R4, R12, R156 ;  /* 0x0000000c049c723c */ /* 0x000fe4000004189c */
[----:B------:R-:W2:Y:S01]  /*84f0*/  MUFU.EX2 R172, R172 ;  /* 0x000000ac00ac7308 */ /* 0x000ea20000000800 */
[----:B-----5:R-:W-:-:S05]  /*8500*/  FADD.FTZ R87, R175, R87 ;  /* 0x00000057af577221 */ /* 0x020fca0000010000 */
[----:B------:R-:W-:Y:S02]  /*8510*/  HMMA.16816.F32.BF16 R152, R4, R14, R152 ;  /* 0x0000000e0498723c */ /* 0x000fe40000041898 */
[----:B------:R-:W5:Y:S01]  /*8520*/  MUFU.EX2 R170, R170 ;  /* 0x000000aa00aa7308 */ /* 0x000f620000000800 */
[----:B----4-:R-:W-:-:S05]  /*8530*/  FADD.FTZ R87, R174, R87 ;  /* 0x00000057ae577221 */ /* 0x010fca0000010000 */
[----:B------:R-:W-:Y:S02]  /*8540*/  HMMA.16816.F32.BF16 R140, R4, R8, R140 ;  /* 0x00000008048c723c */ /* 0x000fe4000004188c */
[----:B------:R-:W4:Y:S01]  /*8550*/  MUFU.EX2 R168, R168 ;  /* 0x000000a800a87308 */ /* 0x000f220000000800 */
        /* <DEDUP_REMOVED lines=8> */
[----:B----4-:R-:W-:Y:S01]  /*85e0*/  FADD.FTZ R96, R168, R96 ;  /* 0x00000060a8607221 */ /* 0x010fe20000010000 */
[----:B------:R-:W-:-:S05]  /*85f0*/  F2FP.BF16.PACK_AB R7, R112, R65 ;  /* 0x000000417007723e */ /* 0x000fca00000010ff */
[----:B------:R-:W4:Y:S01]  /*8600*/  MUFU.EX2 R45, R45 ;  /* 0x0000002d002d7308 */ /* 0x000f220000000800 */
[----:B--2---:R-:W-:Y:S01]  /*8610*/  FADD.FTZ R96, R166, R96 ;  /* 0x00000060a6607221 */ /* 0x004fe20000010000 */
[C---:B------:R-:W-:Y:S06]  /*8620*/  HMMA.16816.F32.BF16 R160, R4.reuse, R12, R160 ;  /* 0x0000000c04a0723c */ /* 0x040fec00000418a0 */
[----:B------:R-:W2:Y:S01]  /*8630*/  MUFU.EX2 R44, R44 ;  /* 0x0000002c002c7308 */ /* 0x000ea20000000800 */
[----:B-----5:R-:W-:Y:S01]  /*8640*/  FADD.FTZ R96, R164, R96 ;  /* 0x00000060a4607221 */ /* 0x020fe20000010000 */
[C---:B------:R-:W-:Y:S06]  /*8650*/  HMMA.16816.F32.BF16 R144, R4.reuse, R8, R144 ;  /* 0x000000080490723c */ /* 0x040fec0000041890 */
[----:B------:R-:W5:Y:S01]  /*8660*/  MUFU.EX2 R43, R43 ;  /* 0x0000002b002b7308 */ /* 0x000f620000000800 */
[----:B----4-:R-:W-:Y:S01]  /*8670*/  FADD.FTZ R93, R45, R93 ;  /* 0x0000005d2d5d7221 */ /* 0x010fe20000010000 */
[C---:B------:R-:W-:Y:S01]  /*8680*/  HMMA.16816.F32.BF16 R148, R4.reuse, R14, R148 ;  /* 0x0000000e0494723c */ /* 0x040fe20000041894 */
[----:B------:R-:W4:Y:S05]  /*8690*/  LDSM.16.MT88.4 R12, [R192+0x5c00] ;  /* 0x005c0000c00c783b */ /* 0x000f2a0000004200 */
[----:B------:R-:W1:Y:S01]  /*86a0*/  MUFU.EX2 R42, R42 ;  /* 0x0000002a002a7308 */ /* 0x000e620000000800 */
[----:B--2---:R-:W-:Y:S01]  /*86b0*/  FADD.FTZ R93, R44, R93 ;  /* 0x0000005d2c5d7221 */ /* 0x004fe20000010000 */
[----:B------:R-:W-:Y:S01]  /*86c0*/  HMMA.16816.F32.BF16 R132, R4, R10, R132 ;  /* 0x0000000a0484723c */ /* 0x000fe20000041884 */
[----:B------:R-:W2:Y:S05]  /*86d0*/  LDSM.16.MT88.4 R8, [R191+0x5c00] ;  /* 0x005c0000bf08783b */ /* 0x000eaa0000004200 */
[----:B------:R-:W3:Y:S01]  /*86e0*/  MUFU.EX2 R167, R167 ;  /* 0x000000a700a77308 */ /* 0x000ee20000000800 */
[----:B------:R-:W-:Y:S01]  /*86f0*/  F2FP.BF16.PACK_AB R4, R175, R177 ;  /* 0x000000b1af04723e */ /* 0x000fe200000010ff */
[----:B-----5:R-:W-:Y:S01]  /*8700*/  FADD.FTZ R93, R43, R93 ;  /* 0x0000005d2b5d7221 */ /* 0x020fe20000010000 */
[----:B------:R-:W-:-:S02]  /*8710*/  F2FP.BF16.PACK_AB R5, R168, R170 ;  /* 0x000000aaa805723e */ /* 0x000fc400000010ff */
[----:B------:R-:W-:Y:S02]  /*8720*/  F2FP.BF16.PACK_AB R6, R172, R174 ;  /* 0x000000aeac06723e */ /* 0x000fe400000010ff */
[----:B------:R-:W-:Y:S01]  /*8730*/  F2FP.BF16.PACK_AB R7, R164, R166 ;  /* 0x000000a6a407723e */ /* 0x000fe200000010ff */
[----:B------:R-:W5:Y:S01]  /*8740*/  MUFU.EX2 R216, R216 ;  /* 0x000000d800d87308 */ /* 0x000f620000000800 */
[----:B-1----:R-:W-:-:S05]  /*8750*/  FADD.FTZ R93, R42, R93 ;  /* 0x0000005d2a5d7221 */ /* 0x002fca0000010000 */
[----:B---3--:R-:W-:Y:S02]  /*8760*/  HMMA.16816.F32.BF16 R156, R4, R20, R156 ;  /* 0x00000014049c723c */ /* 0x008fe4000004189c */
[----:B------:R-:W1:Y:S01]  /*8770*/  MUFU.EX2 R179, R179 ;  /* 0x000000b300b37308 */ /* 0x000e620000000800 */
[----:B------:R-:W-:-:S05]  /*8780*/  FADD.FTZ R90, R167, R90 ;  /* 0x0000005aa75a7221 */ /* 0x000fca0000010000 */
[----:B------:R-:W-:Y:S02]  /*8790*/  HMMA.16816.F32.BF16 R152, R4, R22, R152 ;  /* 0x000000160498723c */ /* 0x000fe40000041898 */
[----:B------:R-:W3:Y:S01]  /*87a0*/  MUFU.EX2 R129, R129 ;  /* 0x0000008100817308 */ /* 0x000ee20000000800 */
[----:B-----5:R-:W-:-:S05]  /*87b0*/  FADD.FTZ R90, R216, R90 ;  /* 0x0000005ad85a7221 */ /* 0x020fca0000010000 */
[----:B------:R-:W-:Y:S02]  /*87c0*/  HMMA.16816.F32.BF16 R140, R4, R16, R140 ;  /* 0x00000010048c723c */ /* 0x000fe4000004188c */
[----:B------:R-:W5:Y:S01]  /*87d0*/  MUFU.EX2 R130, R130 ;  /* 0x0000008200827308 */ /* 0x000f620000000800 */
        /* <DEDUP_REMOVED lines=8> */
[----:B-----5:R-:W-:Y:S01]  /*8860*/  FADD.FTZ R87, R130, R87 ;  /* 0x0000005782577221 */ /* 0x020fe20000010000 */
[----:B------:R-:W-:-:S05]  /*8870*/  F2FP.BF16.PACK_AB R7, R129, R179 ;  /* 0x000000b38107723e */ /* 0x000fca00000010ff */
[----:B------:R-:W5:Y:S01]  /*8880*/  MUFU.EX2 R118, R118 ;  /* 0x0000007600767308 */ /* 0x000f620000000800 */
[----:B-1----:R-:W-:Y:S01]  /*8890*/  FADD.FTZ R87, R122, R87 ;  /* 0x000000577a577221 */ /* 0x002fe20000010000 */
[C---:B------:R-:W-:Y:S06]  /*88a0*/  HMMA.16816.F32.BF16 R160, R4.reuse, R20, R160 ;  /* 0x0000001404a0723c */ /* 0x040fec00000418a0 */
[----:B------:R-:W1:Y:S01]  /*88b0*/  MUFU.EX2 R116, R116 ;  /* 0x0000007400747308 */ /* 0x000e620000000800 */
[--C-:B------:R-:W-:Y:S01]  /*88c0*/  FFMA.FTZ R20, R111, c[0x0][0x23c], -R109.reuse ;  /* 0x00008f006f147a23 */ /* 0x100fe2000001086d */
[----:B------:R-:W-:Y:S01]  /*88d0*/  HMMA.16816.F32.BF16 R144, R4, R16, R144 ;  /* 0x000000100490723c */ /* 0x000fe20000041890 */
[----:B------:R-:W-:-:S02]  /*88e0*/  FFMA.FTZ R21, R108, c[0x0][0x23c], -R109 ;  /* 0x00008f006c157a23 */ /* 0x000fc4000001086d */
[----:B---3--:R-:W-:-:S03]  /*88f0*/  FADD.FTZ R87, R121, R87 ;  /* 0x0000005779577221 */ /* 0x008fc60000010000 */
[----:B------:R-:W3:Y:S01]  /*8900*/  MUFU.EX2 R113, R113 ;  /* 0x0000007100717308 */ /* 0x000ee20000000800 */
[--C-:B------:R-:W-:Y:S01]  /*8910*/  FFMA.FTZ R16, R105, c[0x0][0x23c], -R101.reuse ;  /* 0x00008f0069107a23 */ /* 0x100fe20000010865 */
[----:B------:R-:W-:Y:S01]  /*8920*/  HMMA.16816.F32.BF16 R132, R4, R18, R132 ;  /* 0x000000120484723c */ /* 0x000fe20000041884 */
[----:B------:R-:W-:Y:S02]  /*8930*/  FFMA.FTZ R17, R106, c[0x0][0x23c], -R101 ;  /* 0x00008f006a117a23 */ /* 0x000fe40000010865 */
[----:B-----5:R-:W-:-:S03]  /*8940*/  FADD.FTZ R216, R118, R87 ;  /* 0x0000005776d87221 */ /* 0x020fc60000010000 */
[----:B------:R-:W5:Y:S01]  /*8950*/  MUFU.EX2 R20, R20 ;  /* 0x0000001400147308 */ /* 0x000f620000000800 */
[--C-:B------:R-:W-:Y:S01]  /*8960*/  FFMA.FTZ R18, R102, c[0x0][0x23c], -R101.reuse ;  /* 0x00008f0066127a23 */ /* 0x100fe20000010865 */
[----:B------:R-:W-:Y:S01]  /*8970*/  HMMA.16816.F32.BF16 R148, R4, R22, R148 ;  /* 0x000000160494723c */ /* 0x000fe20000041894 */
[----:B------:R-:W-:Y:S02]  /*8980*/  FFMA.FTZ R19, R100, c[0x0][0x23c], -R101 ;  /* 0x00008f0064137a23 */ /* 0x000fe40000010865 */
[----:B-1----:R-:W-:-:S03]  /*8990*/  FADD.FTZ R96, R116, R96 ;  /* 0x0000006074607221 */ /* 0x002fc60000010000 */
[----:B------:R-:W1:Y:S01]  /*89a0*/  MUFU.EX2 R21, R21 ;  /* 0x0000001500157308 */ /* 0x000e620000000800 */
[----:B------:R-:W-:Y:S01]  /*89b0*/  F2FP.BF16.PACK_AB R4, R122, R130 ;  /* 0x000000827a04723e */ /* 0x000fe200000010ff */
[C---:B---3--:R-:W-:Y:S01]  /*89c0*/  FADD.FTZ R96, R113.reuse, R96 ;  /* 0x0000006071607221 */ /* 0x048fe20000010000 */
[----:B------:R-:W-:Y:S02]  /*89d0*/  F2FP.BF16.PACK_AB R5, R113, R116 ;  /* 0x000000747105723e */ /* 0x000fe400000010ff */
[----:B------:R-:W-:-:S03]  /*89e0*/  F2FP.BF16.PACK_AB R6, R118, R121 ;  /* 0x000000797606723e */ /* 0x000fc600000010ff */
[----:B------:R-:W3:Y:S01]  /*89f0*/  MUFU.EX2 R41, R41 ;  /* 0x0000002900297308 */ /* 0x000ee20000000800 */
[----:B-----5:R-:W-:-:S07]  /*8a00*/  FADD.FTZ R96, R20, R96 ;  /* 0x0000006014607221 */ /* 0x020fce0000010000 */
[----:B------:R-:W5:Y:S01]  /*8a10*/  MUFU.EX2 R16, R16 ;  /* 0x0000001000107308 */ /* 0x000f620000000800 */
[C---:B-1----:R-:W-:Y:S01]  /*8a20*/  F2FP.BF16.PACK_AB R7, R21.reuse, R20 ;  /* 0x000000141507723e */ /* 0x042fe200000010ff */
[----:B------:R-:W-:-:S06]  /*8a30*/  FADD.FTZ R209, R21, R96 ;  /* 0x0000006015d17221 */ /* 0x000fcc0000010000 */
[----:B------:R-:W1:Y:S01]  /*8a40*/  MUFU.EX2 R40, R40 ;  /* 0x0000002800287308 */ /* 0x000e620000000800 */
[----:B---3--:R-:W-:Y:S01]  /*8a50*/  FADD.FTZ R93, R41, R93 ;  /* 0x0000005d295d7221 */ /* 0x008fe20000010000 */
[C---:B----4-:R-:W-:Y:S06]  /*8a60*/  HMMA.16816.F32.BF16 R156, R4.reuse, R12, R156 ;  /* 0x0000000c049c723c */ /* 0x050fec000004189c */
[----:B------:R-:W3:Y:S01]  /*8a70*/  MUFU.EX2 R39, R39 ;  /* 0x0000002700277308 */ /* 0x000ee20000000800 */
[----:B-----5:R-:W-:Y:S01]  /*8a80*/  FADD.FTZ R90, R16, R90 ;  /* 0x0000005a105a7221 */ /* 0x020fe20000010000 */
[C---:B------:R-:W-:Y:S06]  /*8a90*/  HMMA.16816.F32.BF16 R152, R4.reuse, R14, R152 ;  /* 0x0000000e0498723c */ /* 0x040fec0000041898 */
[----:B------:R-:W4:Y:S01]  /*8aa0*/  MUFU.EX2 R38, R38 ;  /* 0x0000002600267308 */ /* 0x000f220000000800 */
[C---:B-1----:R-:W-:Y:S01]  /*8ab0*/  FADD.FTZ R93, R40.reuse, R93 ;  /* 0x0000005d285d7221 */ /* 0x042fe20000010000 */
[C---:B--2---:R-:W-:Y:S06]  /*8ac0*/  HMMA.16816.F32.BF16 R140, R4.reuse, R8, R140 ;  /* 0x00000008048c723c */ /* 0x044fec000004188c */
        /* <DEDUP_REMOVED lines=50> */
[C---:B------:R-:W-:Y:S01]  /*8df0*/  @!P1 LEA R4, P0, R10.reuse, c[0x0][0x170], 0x1 ;  /* 0x00005c000a049a11 */ /* 0x040fe200078008ff */
[----:B------:R-:W-:Y:S01]  /*8e00*/  @P1 STS.64 [R198+0x4008], RZ ;  /* 0x004008ffc6001388 */ /* 0x000fe20000000a00 */
[C---:B------:R-:W-:Y:S02]  /*8e10*/  ISETP.GE.AND P2, PT, R65.reuse, R205, PT ;  /* 0x000000cd4100720c */ /* 0x040fe40003f46270 */
[----:B------:R-:W-:Y:S01]  /*8e20*/  @!P1 LEA.HI.X R5, R10, c[0x0][0x174], R5, 0x1, P0 ;  /* 0x00005d000a059a11 */ /* 0x000fe200000f0c05 */
[----:B------:R-:W-:Y:S01]  /*8e30*/  @!PT LDS RZ, [RZ] ;  /* 0x00000000fffff984 */ /* 0x000fe20000000800 */
[----:B------:R-:W-:Y:S01]  /*8e40*/  @!PT LDS RZ, [RZ] ;  /* 0x00000000fffff984 */ /* 0x000fe20000000800 */
[----:B------:R-:W-:Y:S01]  /*8e50*/  @!PT LDS RZ, [RZ] ;  /* 0x00000000fffff984 */ /* 0x000fe20000000800 */
[----:B------:R1:W-:Y:S01]  /*8e60*/  @!P1 LDGSTS.E.BYPASS.LTC128B.128 [R198+0x4000], [R16.64] ;  /* 0x0400000010c69fae */ /* 0x0003e2000b901d50 */
[C---:B------:R-:W-:Y:S02]  /*8e70*/  ISETP.GE.AND P0, PT, R65.reuse, R207, PT ;  /* 0x000000cf4100720c */ /* 0x040fe40003f06270 */
[C---:B------:R-:W-:Y:S01]  /*8e80*/  ISETP.LT.OR P2, PT, R65.reuse, R206, P2 ;  /* 0x000000ce4100720c */ /* 0x040fe20001741670 */
[----:B------:R-:W-:Y:S01]  /*8e90*/  @P1 STS.128 [R198+0x4800], RZ ;  /* 0x004800ffc6001388 */ /* 0x000fe20000000c00 */
[----:B------:R-:W-:-:S02]  /*8ea0*/  ISETP.LT.OR P0, PT, R65, R208, P0 ;  /* 0x000000d04100720c */ /* 0x000fc40000701670 */
        /* <DEDUP_REMOVED lines=16> */
[----:B------:R-:W1:Y:S04]  /*8fb0*/  LDSM.16.M88.4 R20, [R196+0x1000] ;  /* 0x00100000c414783b */ /* 0x000e680000000200 */
[----:B------:R-:W4:Y:S04]  /*8fc0*/  LDSM.16.M88.4 R24, [R196] ;  /* 0x00000000c418783b */ /* 0x000f280000000200 */
[----:B------:R-:W-:Y:S04]  /*8fd0*/  LDSM.16.M88.4 R48, [R193] ;  /* 0x00000000c130783b */ /* 0x000fe80000000200 */
[----:B--2---:R-:W2:Y:S04]  /*8fe0*/  LDSM.16.M88.4 R12, [R194+0x1000] ;  /* 0x00100000c20c783b */ /* 0x004ea80000000200 */
[----:B------:R-:W-:Y:S04]  /*8ff0*/  LDSM.16.M88.4 R8, [R195+0x2400] ;  /* 0x00240000c308783b */ /* 0x000fe80000000200 */
[----:B---3--:R-:W3:Y:S04]  /*9000*/  LDSM.16.M88.4 R4, [R194] ;  /* 0x00000000c204783b */ /* 0x008ee80000000200 */
[----:B------:R-:W5:Y:S04]  /*9010*/  LDSM.16.M88.4 R44, [R190] ;  /* 0x00000000be2c783b */ /* 0x000f680000000200 */
[----:B------:R-:W0:Y:S01]  /*9020*/  LDGDEPBAR ;  /* 0x00000000000079af */ /* 0x000e220000000000 */
[-C--:B-1----:R-:W-:Y:S08]  /*9030*/  HMMA.16816.F32.BF16 R16, R20, R28.reuse, RZ ;  /* 0x0000001c1410723c */ /* 0x082ff000000418ff */
[----:B----4-:R-:W-:Y:S08]  /*9040*/  HMMA.16816.F32.BF16 R40, R24, R28, RZ ;  /* 0x0000001c1828723c */ /* 0x010ff000000418ff */
[-C--:B------:R-:W-:Y:S08]  /*9050*/  HMMA.16816.F32.BF16 R32, R20, R30.reuse, RZ ;  /* 0x0000001e1420723c */ /* 0x080ff000000418ff */
[----:B------:R-:W-:Y:S08]  /*9060*/  HMMA.16816.F32.BF16 R28, R24, R30, RZ ;  /* 0x0000001e181c723c */ /* 0x000ff000000418ff */
[-C--:B--2---:R-:W-:Y:S08]  /*9070*/  HMMA.16816.F32.BF16 R16, R12, R48.reuse, R16 ;  /* 0x000000300c10723c */ /* 0x084ff00000041810 */
[C---:B---3--:R-:W-:Y:S08]  /*9080*/  HMMA.16816.F32.BF16 R40, R4.reuse, R48, R40 ;  /* 0x000000300428723c */ /* 0x048ff00000041828 */
[-C--:B------:R-:W-:Y:S08]  /*9090*/  HMMA.16816.F32.BF16 R28, R4, R50.reuse, R28 ;  /* 0x00000032041c723c */ /* 0x080ff0000004181c */
[----:B------:R-:W-:Y:S01]  /*90a0*/  FMUL.FTZ R16, R16, c[0x0][0x2ec] ;  /* 0x0000bb0010107a20 */ /* 0x000fe20000410000 */
[----:B------:R-:W-:Y:S01]  /*90b0*/  HMMA.16816.F32.BF16 R32, R12, R50, R32 ;  /* 0x000000320c20723c */ /* 0x000fe20000041820 */
[----:B------:R-:W-:Y:S01]  /*90c0*/  FMUL.FTZ R17, R17, c[0x0][0x2ec] ;  /* 0x0000bb0011117a20 */ /* 0x000fe20000410000 */
[----:B------:R-:W-:Y:S01]  /*90d0*/  LDSM.16.M88.4 R48, [R189] ;  /* 0x00000000bd30783b */ /* 0x000fe20000000200 */
[----:B------:R-:W-:Y:S01]  /*90e0*/  FMUL.FTZ R18, R18, c[0x0][0x2ec] ;  /* 0x0000bb0012127a20 */ /* 0x000fe20000410000 */
[----:B------:R-:W-:Y:S01]  /*90f0*/  MUFU.TANH R104, R16 ;  /* 0x0000001000687308 */ /* 0x000fe20000002400 */
[----:B------:R-:W-:-:S02]  /*9100*/  FMUL.FTZ R19, R19, c[0x0][0x2ec] ;  /* 0x0000bb0013137a20 */ /* 0x000fc40000410000 */
[----:B------:R-:W-:Y:S02]  /*9110*/  FMUL.FTZ R40, R40, c[0x0][0x2ec] ;  /* 0x0000bb0028287a20 */ /* 0x000fe40000410000 */
[----:B------:R-:W-:Y:S02]  /*9120*/  FMUL.FTZ R41, R41, c[0x0][0x2ec] ;  /* 0x0000bb0029297a20 */ /* 0x000fe40000410000 */
[----:B------:R-:W-:Y:S01]  /*9130*/  FMUL.FTZ R42, R42, c[0x0][0x2ec] ;  /* 0x0000bb002a2a7a20 */ /* 0x000fe20000410000 */
[----:B------:R-:W-:Y:S01]  /*9140*/  MUFU.TANH R56, R17 ;  /* 0x0000001100387308 */ /* 0x000fe20000002400 */
[----:B------:R-:W-:Y:S02]  /*9150*/  FMUL.FTZ R43, R43, c[0x0][0x2ec] ;  /* 0x0000bb002b2b7a20 */ /* 0x000fe40000410000 */
[----:B------:R-:W-:Y:S02]  /*9160*/  FMUL.FTZ R28, R28, c[0x0][0x2ec] ;  /* 0x0000bb001c1c7a20 */ /* 0x000fe40000410000 */
[----:B------:R-:W-:-:S02]  /*9170*/  FMUL.FTZ R30, R30, c[0x0][0x2ec] ;  /* 0x0000bb001e1e7a20 */ /* 0x000fc40000410000 */
[----:B------:R-:W-:Y:S01]  /*9180*/  FMUL.FTZ R29, R29, c[0x0][0x2ec] ;  /* 0x0000bb001d1d7a20 */ /* 0x000fe20000410000 */
[----:B------:R-:W-:Y:S01]  /*9190*/  MUFU.TANH R116, R18 ;  /* 0x0000001200747308 */ /* 0x000fe20000002400 */
[----:B------:R-:W-:-:S03]  /*91a0*/  FMUL.FTZ R31, R31, c[0x0][0x2ec] ;  /* 0x0000bb001f1f7a20 */ /* 0x000fc60000410000 */
[----:B------:R-:W-:Y:S02]  /*91b0*/  FMUL.FTZ R32, R32, c[0x0][0x2ec] ;  /* 0x0000bb0020207a20 */ /* 0x000fe40000410000 */
[----:B------:R-:W-:Y:S02]  /*91c0*/  FMUL.FTZ R34, R34, c[0x0][0x2ec] ;  /* 0x0000bb0022227a20 */ /* 0x000fe40000410000 */
[----:B------:R1:W-:Y:S01]  /*91d0*/  MUFU.TANH R115, R19 ;  /* 0x0000001300737308 */ /* 0x0003e20000002400 */
[----:B------:R-:W-:Y:S02]  /*91e0*/  FMUL.FTZ R33, R33, c[0x0][0x2ec] ;  /* 0x0000bb0021217a20 */ /* 0x000fe40000410000 */
[----:B------:R-:W-:-:S05]  /*91f0*/  FMUL.FTZ R35, R35, c[0x0][0x2ec] ;  /* 0x0000bb0023237a20 */ /* 0x000fca0000410000 */
[----:B------:R-:W2:Y:S01]  /*9200*/  MUFU.TANH R67, R40 ;  /* 0x0000002800437308 */ /* 0x000ea20000002400 */
[----:B-1----:R-:W-:Y:S07]  /*9210*/  HMMA.16816.F32.BF16 R16, R20, R8, RZ ;  /* 0x000000081410723c */ /* 0x002fee00000418ff */
[----:B------:R-:W-:Y:S01]  /*9220*/  MUFU.TANH R64, R41 ;  /* 0x0000002900407308 */ /* 0x000fe20000002400 */
[----:B--2---:R-:W-:-:S07]  /*9230*/  FSEL R67, R67, -INF , !P0 ;  /* 0xff80000043437808 */ /* 0x004fce0004000000 */
[----:B------:R-:W1:Y:S01]  /*9240*/  MUFU.TANH R58, R42 ;  /* 0x0000002a003a7308 */ /* 0x000e620000002400 */
[----:B------:R-:W-:-:S04]  /*9250*/  ISETP.GE.AND P0, PT, R65, R203, PT ;  /* 0x000000cb4100720c */ /* 0x000fc80003f06270 */
[----:B------:R-:W-:-:S03]  /*9260*/  ISETP.LT.OR P0, PT, R65, R204, P0 ;  /* 0x000000cc4100720c */ /* 0x000fc60000701670 */
[----:B------:R2:W3:Y:S01]  /*9270*/  MUFU.TANH R57, R43 ;  /* 0x0000002b00397308 */ /* 0x0004e20000002400 */
[----:B------:R-:W-:Y:S01]  /*9280*/  FSEL R104, R104, -INF , !P0 ;  /* 0xff80000068687808 */ /* 0x000fe20004000000 */
[----:B-----5:R-:W-:Y:S06]  /*9290*/  HMMA.16816.F32.BF16 R16, R12, R44, R16 ;  /* 0x0000002c0c10723c */ /* 0x020fec0000041810 */
[----:B------:R-:W-:Y:S01]  /*92a0*/  MUFU.TANH R71, R28 ;  /* 0x0000001c00477308 */ /* 0x000fe20000002400 */
[----:B-1----:R-:W-:Y:S01]  /*92b0*/  FSEL R58, R58, -INF , !P2 ;  /* 0xff8000003a3a7808 */ /* 0x002fe20005000000 */
[----:B--2---:R-:W-:Y:S06]  /*92c0*/  HMMA.16816.F32.BF16 R40, R24, R8, RZ ;  /* 0x000000081828723c */ /* 0x004fec00000418ff */
[----:B------:R-:W-:Y:S08]  /*92d0*/  MUFU.TANH R60, R30 ;  /* 0x0000001e003c7308 */ /* 0x000ff00000002400 */
[----:B------:R-:W-:Y:S02]  /*92e0*/  MUFU.TANH R70, R29 ;  /* 0x0000001d00467308 */ /* 0x000fe40000002400 */
[----:B------:R-:W-:-:S06]  /*92f0*/  FMUL.FTZ R16, R16, c[0x0][0x2ec] ;  /* 0x0000bb0010107a20 */ /* 0x000fcc0000410000 */
[----:B------:R1:W-:Y:S01]  /*9300*/  MUFU.TANH R59, R31 ;  /* 0x0000001f003b7308 */ /* 0x0003e20000002400 */
[----:B------:R-:W-:Y:S02]  /*9310*/  FMUL.FTZ R17, R17, c[0x0][0x2ec] ;  /* 0x0000bb0011117a20 */ /* 0x000fe40000410000 */
[----:B------:R-:W-:Y:S02]  /*9320*/  FMUL.FTZ R18, R18, c[0x0][0x2ec] ;  /* 0x0000bb0012127a20 */ /* 0x000fe40000410000 */
[----:B------:R-:W-:Y:S01]  /*9330*/  FMUL.FTZ R19, R19, c[0x0][0x2ec] ;  /* 0x0000bb0013137a20 */ /* 0x000fe20000410000 */
[----:B------:R-:W-:Y:S02]  /*9340*/  HMMA.16816.F32.BF16 R40, R4, R44, R40 ;  /* 0x0000002c0428723c */ /* 0x000fe40000041828 */
[----:B------:R-:W2:Y:S01]  /*9350*/  MUFU.TANH R109, R32 ;  /* 0x00000020006d7308 */ /* 0x000ea20000002400 */
[----:B-1----:R-:W1:Y:S07]  /*9360*/  LDSM.16.M88.4 R28, [R195+0x2800] ;  /* 0x00280000c31c783b */ /* 0x002e6e0000000200 */
[----:B------:R-:W4:Y:S08]  /*9370*/  MUFU.TANH R108, R34 ;  /* 0x00000022006c7308 */ /* 0x000f300000002400 */
[----:B------:R-:W5:Y:S06]  /*9380*/  MUFU.TANH R128, R33 ;  /* 0x0000002100807308 */ /* 0x000f6c0000002400 */
[----:B------:R-:W-:-:S02]  /*9390*/  FMUL.FTZ R40, R40, c[0x0][0x2ec] ;  /* 0x0000bb0028287a20 */ /* 0x000fc40000410000 */
[----:B------:R2:W1:Y:S01]  /*93a0*/  MUFU.TANH R120, R35 ;  /* 0x0000002300787308 */ /* 0x0004620000002400 */
[----:B------:R-:W-:Y:S02]  /*93b0*/  FMUL.FTZ R41, R41, c[0x0][0x2ec] ;  /* 0x0000bb0029297a20 */ /* 0x000fe40000410000 */
[----:B------:R-:W-:Y:S02]  /*93c0*/  FMUL.FTZ R42, R42, c[0x0][0x2ec] ;  /* 0x0000bb002a2a7a20 */ /* 0x000fe40000410000 */
[----:B------:R-:W-:-:S03]  /*93d0*/  FMUL.FTZ R43, R43, c[0x0][0x2ec] ;  /* 0x0000bb002b2b7a20 */ /* 0x000fc60000410000 */
[----:B------:R-:W-:Y:S01]  /*93e0*/  MUFU.TANH R166, R16 ;  /* 0x0000001000a67308 */ /* 0x000fe20000002400 */
[-C--:B--2---:R-:W-:Y:S07]  /*93f0*/  HMMA.16816.F32.BF16 R32, R20, R10.reuse, RZ ;  /* 0x0000000a1420723c */ /* 0x084fee00000418ff */
[----:B------:R-:W-:Y:S01]  /*9400*/  MUFU.TANH R121, R17 ;  /* 0x0000001100797308 */ /* 0x000fe20000002400 */
[----:B------:R-:W-:Y:S07]  /*9410*/  HMMA.16816.F32.BF16 R8, R24, R10, RZ ;  /* 0x0000000a1808723c */ /* 0x000fee00000418ff */
[----:B------:R-:W-:Y:S08]  /*9420*/  MUFU.TANH R39, R18 ;  /* 0x0000001200277308 */ /* 0x000ff00000002400 */
[----:B------:R1:W-:Y:S01]  /*9430*/  MUFU.TANH R38, R19 ;  /* 0x0000001300267308 */ /* 0x0003e20000002400 */
[-C--:B------:R-:W-:Y:S07]  /*9440*/  HMMA.16816.F32.BF16 R32, R12, R46.reuse, R32 ;  /* 0x0000002e0c20723c */ /* 0x080fee0000041820 */
[----:B------:R-:W2:Y:S01]  /*9450*/  MUFU.TANH R72, R40 ;  /* 0x0000002800487308 */ /* 0x000ea20000002400 */
[----:B------:R-:W-:Y:S07]  /*9460*/  HMMA.16816.F32.BF16 R8, R4, R46, R8 ;  /* 0x0000002e0408723c */ /* 0x000fee0000041808 */
[----:B------:R-:W2:Y:S01]  /*9470*/  MUFU.TANH R73, R41 ;  /* 0x0000002900497308 */ /* 0x000ea20000002400 */
[-C--:B-1----:R-:W-:Y:S07]  /*9480*/  HMMA.16816.F32.BF16 R16, R24, R28.reuse, RZ ;  /* 0x0000001c1810723c */ /* 0x082fee00000418ff */
[----:B------:R-:W1:Y:S01]  /*9490*/  MUFU.TANH R62, R42 ;  /* 0x0000002a003e7308 */ /* 0x000e620000002400 */
[----:B------:R-:W-:Y:S07]  /*94a0*/  HMMA.16816.F32.BF16 R44, R20, R28, RZ ;  /* 0x0000001c142c723c */ /* 0x000fee00000418ff */
[----:B------:R1:W1:Y:S01]  /*94b0*/  MUFU.TANH R61, R43 ;  /* 0x0000002b003d7308 */ /* 0x0002620000002400 */
[----:B------:R-:W-:-:S02]  /*94c0*/  FMUL.FTZ R32, R32, c[0x0][0x2ec] ;  /* 0x0000bb0020207a20 */ /* 0x000fc40000410000 */
[----:B------:R-:W-:Y:S02]  /*94d0*/  FMUL.FTZ R34, R34, c[0x0][0x2ec] ;  /* 0x0000bb0022227a20 */ /* 0x000fe40000410000 */
[----:B------:R-:W-:Y:S02]  /*94e0*/  FMUL.FTZ R33, R33, c[0x0][0x2ec] ;  /* 0x0000bb0021217a20 */ /* 0x000fe40000410000 */
[----:B------:R-:W-:Y:S01]  /*94f0*/  FMUL.FTZ R8, R8, c[0x0][0x2ec] ;  /* 0x0000bb0008087a20 */ /* 0x000fe20000410000 */
[----:B------:R-:W-:Y:S01]  /*9500*/  MUFU.TANH R122, R32 ;  /* 0x00000020007a7308 */ /* 0x000fe20000002400 */
[----:B------:R-:W-:Y:S02]  /*9510*/  FMUL.FTZ R10, R10, c[0x0][0x2ec] ;  /* 0x0000bb000a0a7a20 */ /* 0x000fe40000410000 */
[----:B------:R-:W-:Y:S02]  /*9520*/  FMUL.FTZ R9, R9, c[0x0][0x2ec] ;  /* 0x0000bb0009097a20 */ /* 0x000fe40000410000 */
[----:B------:R-:W-:Y:S01]  /*9530*/  FMUL.FTZ R11, R11, c[0x0][0x2ec] ;  /* 0x0000bb000b0b7a20 */ /* 0x000fe20000410000 */
[----:B------:R-:W-:Y:S01]  /*9540*/  HMMA.16816.F32.BF16 R16, R4, R48, R16 ;  /* 0x000000300410723c */ /* 0x000fe20000041810 */
[----:B-1----:R-:W1:Y:S01]  /*9550*/  LDSM.16.M88.4 R40, [R195+0x2c00] ;  /* 0x002c0000c328783b */ /* 0x002e620000000200 */
[----:B------:R-:W1:Y:S01]  /*9560*/  MUFU.TANH R75, R8 ;  /* 0x00000008004b7308 */ /* 0x000e620000002400 */
[----:B------:R-:W-:-:S05]  /*9570*/  FMUL.FTZ R35, R35, c[0x0][0x2ec] ;  /* 0x0000bb0023237a20 */ /* 0x000fca0000410000 */
[----:B------:R-:W-:Y:S02]  /*9580*/  HMMA.16816.F32.BF16 R44, R12, R48, R44 ;  /* 0x000000300c2c723c */ /* 0x000fe4000004182c */
[----:B------:R-:W1:Y:S08]  /*9590*/  MUFU.TANH R66, R10 ;  /* 0x0000000a00427308 */ /* 0x000e700000002400 */
[----:B------:R-:W1:Y:S06]  /*95a0*/  MUFU.TANH R74, R9 ;  /* 0x00000009004a7308 */ /* 0x000e6c0000002400 */
[----:B------:R-:W-:-:S02]  /*95b0*/  FMUL.FTZ R16, R16, c[0x0][0x2ec] ;  /* 0x0000bb0010107a20 */ /* 0x000fc40000410000 */
[----:B------:R1:W1:Y:S01]  /*95c0*/  MUFU.TANH R63, R11 ;  /* 0x0000000b003f7308 */ /* 0x0002620000002400 */
[----:B------:R-:W-:Y:S02]  /*95d0*/  FMUL.FTZ R17, R17, c[0x0][0x2ec] ;  /* 0x0000bb0011117a20 */ /* 0x000fe40000410000 */
[----:B------:R-:W-:Y:S02]  /*95e0*/  FMUL.FTZ R18, R18, c[0x0][0x2ec] ;  /* 0x0000bb0012127a20 */ /* 0x000fe40000410000 */
[----:B------:R-:W-:Y:S02]  /*95f0*/  FMUL.FTZ R19, R19, c[0x0][0x2ec] ;  /* 0x0000bb0013137a20 */ /* 0x000fe40000410000 */
[----:B------:R-:W-:Y:S01]  /*9600*/  FMUL.FTZ R44, R44, c[0x0][0x2ec] ;  /* 0x0000bb002c2c7a20 */ /* 0x000fe20000410000 */
[----:B------:R-:W2:Y:S01]  /*9610*/  MUFU.TANH R37, R34 ;  /* 0x0000002200257308 */ /* 0x000ea20000002400 */
[----:B------:R-:W-:Y:S02]  /*9620*/  FMUL.FTZ R45, R45, c[0x0][0x2ec] ;  /* 0x0000bb002d2d7a20 */ /* 0x000fe40000410000 */
[----:B------:R-:W-:-:S02]  /*9630*/  FMUL.FTZ R46, R46, c[0x0][0x2ec] ;  /* 0x0000bb002e2e7a20 */ /* 0x000fc40000410000 */
[----:B------:R-:W-:Y:S01]  /*9640*/  FMUL.FTZ R47, R47, c[0x0][0x2ec] ;  /* 0x0000bb002f2f7a20 */ /* 0x000fe20000410000 */
[-C--:B-1----:R-:W-:Y:S02]  /*9650*/  HMMA.16816.F32.BF16 R8, R20, R30.reuse, RZ ;  /* 0x0000001e1408723c */ /* 0x082fe400000418ff */
[----:B------:R-:W1:Y:S06]  /*9660*/  MUFU.TANH R172, R33 ;  /* 0x0000002100ac7308 */ /* 0x000e6c0000002400 */
[----:B------:R-:W-:Y:S02]  /*9670*/  HMMA.16816.F32.BF16 R28, R24, R30, RZ ;  /* 0x0000001e181c723c */ /* 0x000fe400000418ff */
[----:B------:R1:W1:Y:S08]  /*9680*/  MUFU.TANH R165, R35 ;  /* 0x0000002300a57308 */ /* 0x0002700000002400 */
[----:B------:R-:W2:Y:S06]  /*9690*/  MUFU.TANH R76, R16 ;  /* 0x00000010004c7308 */ /* 0x000eac0000002400 */
[-C--:B------:R-:W-:Y:S01]  /*96a0*/  HMMA.16816.F32.BF16 R8, R12, R50.reuse, R8 ;  /* 0x000000320c08723c */ /* 0x080fe20000041808 */
[----:B-1----:R-:W1:Y:S01]  /*96b0*/  LDSM.16.M88.4 R32, [R188] ;  /* 0x00000000bc20783b */ /* 0x002e620000000200 */
[----:B------:R-:W1:Y:S06]  /*96c0*/  MUFU.TANH R77, R17 ;  /* 0x00000011004d7308 */ /* 0x000e6c0000002400 */
[----:B------:R-:W-:Y:S02]  /*96d0*/  HMMA.16816.F32.BF16 R28, R4, R50, R28 ;  /* 0x00000032041c723c */ /* 0x000fe4000004181c */
[----:B------:R-:W1:Y:S08]  /*96e0*/  MUFU.TANH R69, R18 ;  /* 0x0000001200457308 */ /* 0x000e700000002400 */
[----:B------:R2:W1:Y:S06]  /*96f0*/  MUFU.TANH R68, R19 ;  /* 0x0000001300447308 */ /* 0x00046c0000002400 */
[----:B------:R-:W-:-:S02]  /*9700*/  FMUL.FTZ R8, R8, c[0x0][0x2ec] ;  /* 0x0000bb0008087a20 */ /* 0x000fc40000410000 */
[----:B------:R-:W-:Y:S01]  /*9710*/  FMUL.FTZ R10, R10, c[0x0][0x2ec] ;  /* 0x0000bb000a0a7a20 */ /* 0x000fe20000410000 */
[----:B------:R-:W1:Y:S01]  /*9720*/  MUFU.TANH R171, R44 ;  /* 0x0000002c00ab7308 */ /* 0x000e620000002400 */
[----:B------:R-:W-:Y:S02]  /*9730*/  FMUL.FTZ R9, R9, c[0x0][0x2ec] ;  /* 0x0000bb0009097a20 */ /* 0x000fe40000410000 */
[----:B------:R-:W-:Y:S02]  /*9740*/  FMUL.FTZ R11, R11, c[0x0][0x2ec] ;  /* 0x0000bb000b0b7a20 */ /* 0x000fe40000410000 */
[----:B------:R-:W-:Y:S01]  /*9750*/  FMUL.FTZ R28, R28, c[0x0][0x2ec] ;  /* 0x0000bb001c1c7a20 */ /* 0x000fe20000410000 */
[----:B--2---:R-:W-:Y:S01]  /*9760*/  HMMA.16816.F32.BF16 R16, R24, R40, RZ ;  /* 0x000000281810723c */ /* 0x004fe200000418ff */
[----:B------:R-:W-:Y:S02]  /*9770*/  FMUL.FTZ R30, R30, c[0x0][0x2ec] ;  /* 0x0000bb001e1e7a20 */ /* 0x000fe40000410000 */
[----:B------:R-:W-:Y:S01]  /*9780*/  MUFU.TANH R79, R28 ;  /* 0x0000001c004f7308 */ /* 0x000fe20000002400 */
[----:B------:R-:W-:-:S02]  /*9790*/  FMUL.FTZ R29, R29, c[0x0][0x2ec] ;  /* 0x0000bb001d1d7a20 */ /* 0x000fc40000410000 */
[----:B------:R-:W-:-:S05]  /*97a0*/  FMUL.FTZ R31, R31, c[0x0][0x2ec] ;  /* 0x0000bb001f1f7a20 */ /* 0x000fca0000410000 */
[----:B------:R-:W-:Y:S08]  /*97b0*/  MUFU.TANH R105, R30 ;  /* 0x0000001e00697308 */ /* 0x000ff00000002400 */
[----:B------:R-:W-:Y:S05]  /*97c0*/  MUFU.TANH R78, R29 ;  /* 0x0000001d004e7308 */ /* 0x000fea0000002400 */
[----:B-1----:R-:W-:Y:S03]  /*97d0*/  HMMA.16816.F32.BF16 R16, R4, R32, R16 ;  /* 0x000000200410723c */ /* 0x002fe60000041810 */
[----:B------:R1:W-:Y:S08]  /*97e0*/  MUFU.TANH R110, R31 ;  /* 0x0000001f006e7308 */ /* 0x0003f00000002400 */
[----:B------:R-:W-:Y:S01]  /*97f0*/  MUFU.TANH R53, R8 ;  /* 0x0000000800357308 */ /* 0x000fe20000002400 */
[----:B-1----:R-:W1:Y:S07]  /*9800*/  LDSM.16.M88.4 R28, [R195+0x3000] ;  /* 0x00300000c31c783b */ /* 0x002e6e0000000200 */
[----:B------:R-:W-:Y:S05]  /*9810*/  MUFU.TANH R178, R10 ;  /* 0x0000000a00b27308 */ /* 0x000fea0000002400 */
[----:B------:R-:W-:-:S02]  /*9820*/  FMUL.FTZ R16, R16, c[0x0][0x2ec] ;  /* 0x0000bb0010107a20 */ /* 0x000fc40000410000 */
[----:B------:R-:W-:Y:S01]  /*9830*/  FMUL.FTZ R17, R17, c[0x0][0x2ec] ;  /* 0x0000bb0011117a20 */ /* 0x000fe20000410000 */
[----:B------:R-:W-:Y:S01]  /*9840*/  MUFU.TANH R55, R9 ;  /* 0x0000000900377308 */ /* 0x000fe20000002400 */
[----:B------:R-:W-:Y:S02]  /*9850*/  FMUL.FTZ R18, R18, c[0x0][0x2ec] ;  /* 0x0000bb0012127a20 */ /* 0x000fe40000410000 */
[----:B------:R-:W-:-:S05]  /*9860*/  FMUL.FTZ R19, R19, c[0x0][0x2ec] ;  /* 0x0000bb0013137a20 */ /* 0x000fca0000410000 */
[----:B------:R2:W-:Y:S08]  /*9870*/  MUFU.TANH R179, R11 ;  /* 0x0000000b00b37308 */ /* 0x0005f00000002400 */
[----:B------:R-:W1:Y:S01]  /*9880*/  MUFU.TANH R54, R45 ;  /* 0x0000002d00367308 */ /* 0x000e620000002400 */
[----:B--2---:R-:W-:Y:S07]  /*9890*/  HMMA.16816.F32.BF16 R8, R20, R42, RZ ;  /* 0x0000002a1408723c */ /* 0x004fee00000418ff */
[----:B------:R-:W2:Y:S08]  /*98a0*/  MUFU.TANH R52, R46 ;  /* 0x0000002e00347308 */ /* 0x000eb00000002400 */
[----:B------:R1:W1:Y:S08]  /*98b0*/  MUFU.TANH R175, R47 ;  /* 0x0000002f00af7308 */ /* 0x0002700000002400 */
[----:B------:R-:W2:Y:S01]  /*98c0*/  MUFU.TANH R81, R16 ;  /* 0x0000001000517308 */ /* 0x000ea20000002400 */
[----:B------:R-:W-:Y:S07]  /*98d0*/  HMMA.16816.F32.BF16 R8, R12, R34, R8 ;  /* 0x000000220c08723c */ /* 0x000fee0000041808 */
[----:B------:R-:W2:Y:S01]  /*98e0*/  MUFU.TANH R80, R17 ;  /* 0x0000001100507308 */ /* 0x000ea20000002400 */
[----:B-1----:R-:W-:Y:S07]  /*98f0*/  HMMA.16816.F32.BF16 R44, R20, R40, RZ ;  /* 0x00000028142c723c */ /* 0x002fee00000418ff */
[----:B------:R-:W1:Y:S01]  /*9900*/  MUFU.TANH R129, R18 ;  /* 0x0000001200817308 */ /* 0x000e620000002400 */
[----:B------:R-:W-:Y:S07]  /*9910*/  HMMA.16816.F32.BF16 R40, R24, R42, RZ ;  /* 0x0000002a1828723c */ /* 0x000fee00000418ff */
[----:B------:R1:W1:Y:S01]  /*9920*/  MUFU.TANH R117, R19 ;  /* 0x0000001300757308 */ /* 0x0002620000002400 */
[----:B------:R-:W-:Y:S01]  /*9930*/  FMUL.FTZ R235, R8, c[0x0][0x2ec] ;  /* 0x0000bb0008eb7a20 */ /* 0x000fe20000410000 */
[----:B------:R-:W-:Y:S01]  /*9940*/  IADD3 R8, R65, 0x1, RZ ;  /* 0x0000000141087810 */ /* 0x000fe20007ffe0ff */
[----:B------:R-:W-:-:S02]  /*9950*/  FMUL.FTZ R10, R10, c[0x0][0x2ec] ;  /* 0x0000bb000a0a7a20 */ /* 0x000fc40000410000 */
[----:B------:R-:W-:Y:S01]  /*9960*/  FMUL.FTZ R9, R9, c[0x0][0x2ec] ;  /* 0x0000bb0009097a20 */ /* 0x000fe20000410000 */
[C---:B------:R-:W-:Y:S01]  /*9970*/  ISETP.GE.AND P3, PT, R8.reuse, R207, PT ;  /* 0x000000cf0800720c */ /* 0x040fe20003f66270 */
[----:B------:R-:W-:Y:S01]  /*9980*/  FMUL.FTZ R11, R11, c[0x0][0x2ec] ;  /* 0x0000bb000b0b7a20 */ /* 0x000fe20000410000 */
[C---:B------:R-:W-:Y:S01]  /*9990*/  ISETP.GE.AND P5, PT, R8.reuse, R205, PT ;  /* 0x000000cd0800720c */ /* 0x040fe20003fa6270 */
[----:B------:R-:W-:Y:S01]  /*99a0*/  HMMA.16816.F32.BF16 R44, R12, R32, R44 ;  /* 0x000000200c2c723c */ /* 0x000fe2000004182c */
[----:B-1----:R-:W1:Y:S01]  /*99b0*/  LDSM.16.M88.4 R16, [R187] ;  /* 0x00000000bb10783b */ /* 0x002e620000000200 */
[C---:B------:R-:W-:Y:S01]  /*99c0*/  ISETP.GE.AND P4, PT, R8.reuse, R203, PT ;  /* 0x000000cb0800720c */ /* 0x040fe20003f86270 */
[----:B------:R-:W-:Y:S01]  /*99d0*/  MUFU.TANH R250, R10 ;  /* 0x0000000a00fa7308 */ /* 0x000fe20000002400 */
[C---:B------:R-:W-:Y:S02]  /*99e0*/  ISETP.GE.AND P6, PT, R8.reuse, R199, PT ;  /* 0x000000c70800720c */ /* 0x040fe40003fc6270 */
[----:B------:R-:W-:-:S02]  /*99f0*/  ISETP.LT.OR P3, PT, R8, R208, P3 ;  /* 0x000000d00800720c */ /* 0x000fc40001f61670 */
[----:B------:R-:W-:Y:S01]  /*9a00*/  HMMA.16816.F32.BF16 R40, R4, R34, R40 ;  /* 0x000000220428723c */ /* 0x000fe20000041828 */
[C---:B------:R-:W-:Y:S02]  /*9a10*/  ISETP.LT.OR P5, PT, R8.reuse, R206, P5 ;  /* 0x000000ce0800720c */ /* 0x040fe40002fa1670 */
[C---:B------:R-:W-:Y:S01]  /*9a20*/  ISETP.LT.OR P4, PT, R8.reuse, R204, P4 ;  /* 0x000000cc0800720c */ /* 0x040fe20002781670 */
[----:B------:R-:W-:Y:S01]  /*9a30*/  MUFU.TANH R236, R9 ;  /* 0x0000000900ec7308 */ /* 0x000fe20000002400 */
[----:B------:R-:W-:Y:S02]  /*9a40*/  ISETP.LT.OR P6, PT, R8, R202, P6 ;  /* 0x000000ca0800720c */ /* 0x000fe400037c1670 */
[----:B---3--:R-:W-:Y:S01]  /*9a50*/  FSEL R57, R57, -INF , !P5 ;  /* 0xff80000039397808 */ /* 0x008fe20006800000 */
[----:B------:R-:W-:Y:S01]  /*9a60*/  HMMA.16816.F32.BF16 R32, R24, R28, RZ ;  /* 0x0000001c1820723c */ /* 0x000fe200000418ff */
[----:B------:R-:W-:Y:S02]  /*9a70*/  FSEL R56, R56, -INF , !P4 ;  /* 0xff80000038387808 */ /* 0x000fe40006000000 */
[----:B------:R-:W-:Y:S01]  /*9a80*/  FSEL R64, R64, -INF , !P3 ;  /* 0xff80000040407808 */ /* 0x000fe20005800000 */
[----:B------:R1:W-:Y:S01]  /*9a90*/  MUFU.TANH R83, R11 ;  /* 0x0000000b00537308 */ /* 0x0003e20000002400 */
[----:B------:R-:W-:-:S02]  /*9aa0*/  ISETP.GE.AND P3, PT, R65, R199, PT ;  /* 0x000000c74100720c */ /* 0x000fc40003f66270 */
[----:B------:R-:W-:Y:S01]  /*9ab0*/  FSEL R115, R115, -INF , !P6 ;  /* 0xff80000073737808 */ /* 0x000fe20007000000 */
[----:B------:R-:W-:Y:S01]  /*9ac0*/  FMUL.FTZ R44, R44, c[0x0][0x2ec] ;  /* 0x0000bb002c2c7a20 */ /* 0x000fe20000410000 */
[----:B------:R-:W-:Y:S01]  /*9ad0*/  ISETP.LT.OR P3, PT, R65, R202, P3 ;  /* 0x000000ca4100720c */ /* 0x000fe20001f61670 */
[----:B------:R-:W-:Y:S02]  /*9ae0*/  FMUL.FTZ R45, R45, c[0x0][0x2ec] ;  /* 0x0000bb002d2d7a20 */ /* 0x000fe40000410000 */
[----:B------:R3:W2:Y:S01]  /*9af0*/  MUFU.TANH R231, R44 ;  /* 0x0000002c00e77308 */ /* 0x0006a20000002400 */
[----:B------:R-:W-:Y:S01]  /*9b00*/  FMUL.FTZ R46, R46, c[0x0][0x2ec] ;  /* 0x0000bb002e2e7a20 */ /* 0x000fe20000410000 */
[----:B------:R-:W-:Y:S01]  /*9b10*/  FSEL R116, R116, -INF , !P3 ;  /* 0xff80000074747808 */ /* 0x000fe20005800000 */
[----:B------:R-:W-:Y:S02]  /*9b20*/  FMUL.FTZ R47, R47, c[0x0][0x2ec] ;  /* 0x0000bb002f2f7a20 */ /* 0x000fe40000410000 */
[----:B------:R-:W-:-:S02]  /*9b30*/  FMUL.FTZ R40, R40, c[0x0][0x2ec] ;  /* 0x0000bb0028287a20 */ /* 0x000fc40000410000 */
[----:B------:R-:W-:Y:S01]  /*9b40*/  FMUL.FTZ R42, R42, c[0x0][0x2ec] ;  /* 0x0000bb002a2a7a20 */ /* 0x000fe20000410000 */
[----:B------:R-:W2:Y:S01]  /*9b50*/  MUFU.TANH R232, R45 ;  /* 0x0000002d00e87308 */ /* 0x000ea20000002400 */
[----:B------:R-:W-:Y:S02]  /*9b60*/  FMUL.FTZ R41, R41, c[0x0][0x2ec] ;  /* 0x0000bb0029297a20 */ /* 0x000fe40000410000 */
[----:B------:R-:W-:Y:S01]  /*9b70*/  FMUL.FTZ R43, R43, c[0x0][0x2ec] ;  /* 0x0000bb002b2b7a20 */ /* 0x000fe20000410000 */
[----:B-1----:R-:W-:Y:S01]  /*9b80*/  HMMA.16816.F32.BF16 R8, R4, R16, R32 ;  /* 0x000000100408723c */ /* 0x002fe20000041820 */
[----:B---3--:R-:W-:-:S03]  /*9b90*/  IADD3 R44, R65, 0x8, RZ ;  /* 0x00000008412c7810 */ /* 0x008fc60007ffe0ff */
[----:B------:R-:W1:Y:S01]  /*9ba0*/  MUFU.TANH R240, R46 ;  /* 0x0000002e00f07308 */ /* 0x000e620000002400 */
[----:B------:R-:W-:-:S03]  /*9bb0*/  ISETP.GE.AND P2, PT, R44, R207, PT ;  /* 0x000000cf2c00720c */ /* 0x000fc60003f46270 */
[----:B------:R-:W-:Y:S01]  /*9bc0*/  HMMA.16816.F32.BF16 R32, R20, R28, RZ ;  /* 0x0000001c1420723c */ /* 0x000fe200000418ff */
[C---:B------:R-:W-:Y:S02]  /*9bd0*/  ISETP.GE.AND P5, PT, R44.reuse, R205, PT ;  /* 0x000000cd2c00720c */ /* 0x040fe40003fa6270 */
[C---:B------:R-:W-:Y:S01]  /*9be0*/  ISETP.GE.AND P0, PT, R44.reuse, R203, PT ;  /* 0x000000cb2c00720c */ /* 0x040fe20003f06270 */
[----:B------:R3:W1:Y:S01]  /*9bf0*/  MUFU.TANH R239, R47 ;  /* 0x0000002f00ef7308 */ /* 0x0006620000002400 */
[C---:B------:R-:W-:Y:S02]  /*9c00*/  ISETP.GE.AND P4, PT, R44.reuse, R199, PT ;  /* 0x000000c72c00720c */ /* 0x040fe40003f86270 */
[C---:B------:R-:W-:Y:S02]  /*9c10*/  ISETP.LT.OR P2, PT, R44.reuse, R208, P2 ;  /* 0x000000d02c00720c */ /* 0x040fe40001741670 */
[C---:B------:R-:W-:Y:S02]  /*9c20*/  ISETP.LT.OR P5, PT, R44.reuse, R206, P5 ;  /* 0x000000ce2c00720c */ /* 0x040fe40002fa1670 */
[C---:B------:R-:W-:Y:S01]  /*9c30*/  ISETP.LT.OR P0, PT, R44.reuse, R204, P0 ;  /* 0x000000cc2c00720c */ /* 0x040fe20000701670 */
[----:B------:R-:W1:Y:S01]  /*9c40*/  MUFU.TANH R82, R40 ;  /* 0x0000002800527308 */ /* 0x000e620000002400 */
[----:B------:R-:W-:-:S02]  /*9c50*/  ISETP.LT.OR P4, PT, R44, R202, P4 ;  /* 0x000000ca2c00720c */ /* 0x000fc40002781670 */
[----:B------:R-:W-:Y:S01]  /*9c60*/  IADD3 R28, R65, 0x9, RZ ;  /* 0x00000009411c7810 */ /* 0x000fe20007ffe0ff */
[----:B------:R-:W-:Y:S01]  /*9c70*/  FMUL.FTZ R8, R8, c[0x0][0x2ec] ;  /* 0x0000bb0008087a20 */ /* 0x000fe20000410000 */
[----:B------:R-:W-:Y:S01]  /*9c80*/  FSEL R109, R109, -INF , !P0 ;  /* 0xff8000006d6d7808 */ /* 0x000fe20004000000 */
[----:B------:R-:W-:Y:S01]  /*9c90*/  FMUL.FTZ R9, R9, c[0x0][0x2ec] ;  /* 0x0000bb0009097a20 */ /* 0x000fe20000410000 */
[----:B----4-:R-:W-:Y:S01]  /*9ca0*/  FSEL R108, R108, -INF , !P4 ;  /* 0xff8000006c6c7808 */ /* 0x010fe20006000000 */
[----:B---3--:R-:W-:Y:S01]  /*9cb0*/  HMMA.16816.F32.BF16 R44, R20, R30, RZ ;  /* 0x0000001e142c723c */ /* 0x008fe200000418ff */
[----:B------:R-:W-:Y:S01]  /*9cc0*/  FMUL.FTZ R10, R10, c[0x0][0x2ec] ;  /* 0x0000bb000a0a7a20 */ /* 0x000fe20000410000 */
[----:B------:R-:W3:Y:S01]  /*9cd0*/  MUFU.TANH R130, R42 ;  /* 0x0000002a00827308 */ /* 0x000ee20000002400 */
[----:B------:R-:W-:Y:S01]  /*9ce0*/  FMUL.FTZ R11, R11, c[0x0][0x2ec] ;  /* 0x0000bb000b0b7a20 */ /* 0x000fe20000410000 */
[C---:B------:R-:W-:Y:S02]  /*9cf0*/  ISETP.GE.AND P3, PT, R28.reuse, R207, PT ;  /* 0x000000cf1c00720c */ /* 0x040fe40003f66270 */
[----:B------:R-:W-:-:S02]  /*9d00*/  ISETP.GE.AND P6, PT, R28, R205, PT ;  /* 0x000000cd1c00720c */ /* 0x000fc40003fc6270 */
[----:B------:R-:W-:Y:S01]  /*9d10*/  HMMA.16816.F32.BF16 R32, R12, R16, R32 ;  /* 0x000000100c20723c */ /* 0x000fe20000041820 */
[C---:B------:R-:W-:Y:S01]  /*9d20*/  ISETP.GE.AND P0, PT, R28.reuse, R203, PT ;  /* 0x000000cb1c00720c */ /* 0x040fe20003f06270 */
[----:B------:R-:W4:Y:S01]  /*9d30*/  MUFU.TANH R85, R41 ;  /* 0x0000002900557308 */ /* 0x000f220000002400 */
[C---:B------:R-:W-:Y:S02]  /*9d40*/  ISETP.GE.AND P4, PT, R28.reuse, R199, PT ;  /* 0x000000c71c00720c */ /* 0x040fe40003f86270 */
[C---:B------:R-:W-:Y:S02]  /*9d50*/  ISETP.LT.OR P3, PT, R28.reuse, R208, P3 ;  /* 0x000000d01c00720c */ /* 0x040fe40001f61670 */
[C---:B------:R-:W-:Y:S02]  /*9d60*/  ISETP.LT.OR P6, PT, R28.reuse, R206, P6 ;  /* 0x000000ce1c00720c */ /* 0x040fe400037c1670 */
[C---:B------:R-:W-:Y:S01]  /*9d70*/  ISETP.LT.OR P0, PT, R28.reuse, R204, P0 ;  /* 0x000000cc1c00720c */ /* 0x040fe20000701670 */
[----:B------:R1:W1:Y:S01]  /*9d80*/  MUFU.TANH R167, R43 ;  /* 0x0000002b00a77308 */ /* 0x0002620000002400 */
[----:B------:R-:W-:-:S02]  /*9d90*/  ISETP.LT.OR P4, PT, R28, R202, P4 ;  /* 0x000000ca1c00720c */ /* 0x000fc40002781670 */
[----:B------:R-:W-:Y:S02]  /*9da0*/  IADD3 R28, R65, 0x10, RZ ;  /* 0x00000010411c7810 */ /* 0x000fe40007ffe0ff */
[----:B------:R-:W-:Y:S02]  /*9db0*/  FSEL R71, R71, -INF , !P2 ;  /* 0xff80000047477808 */ /* 0x000fe40005000000 */
[----:B------:R-:W-:Y:S01]  /*9dc0*/  FSEL R60, R60, -INF , !P5 ;  /* 0xff8000003c3c7808 */ /* 0x000fe20006800000 */
[----:B------:R-:W-:Y:S01]  /*9dd0*/  MUFU.TANH R87, R8 ;  /* 0x0000000800577308 */ /* 0x000fe20000002400 */
[----:B------:R-:W-:Y:S02]  /*9de0*/  FSEL R70, R70, -INF , !P3 ;  /* 0xff80000046467808 */ /* 0x000fe40005800000 */
[----:B------:R-:W-:Y:S02]  /*9df0*/  FSEL R59, R59, -INF , !P6 ;  /* 0xff8000003b3b7808 */ /* 0x000fe40007000000 */
[----:B------:R-:W-:Y:S01]  /*9e00*/  ISETP.GE.AND P2, PT, R28, R207, PT ;  /* 0x000000cf1c00720c */ /* 0x000fe20003f46270 */
[----:B------:R-:W-:Y:S01]  /*9e10*/  FMUL.FTZ R32, R32, c[0x0][0x2ec] ;  /* 0x0000bb0020207a20 */ /* 0x000fe20000410000 */
[C---:B------:R-:W-:Y:S01]  /*9e20*/  ISETP.GE.AND P5, PT, R28.reuse, R205, PT ;  /* 0x000000cd1c00720c */ /* 0x040fe20003fa6270 */
[----:B------:R-:W-:Y:S01]  /*9e30*/  MUFU.TANH R90, R9 ;  /* 0x00000009005a7308 */ /* 0x000fe20000002400 */
[----:B-1----:R-:W-:Y:S01]  /*9e40*/  HMMA.16816.F32.BF16 R40, R24, R30, RZ ;  /* 0x0000001e1828723c */ /* 0x002fe200000418ff */
[C---:B------:R-:W-:Y:S01]  /*9e50*/  ISETP.GE.AND P3, PT, R28.reuse, R203, PT ;  /* 0x000000cb1c00720c */ /* 0x040fe20003f66270 */
[----:B------:R-:W-:Y:S01]  /*9e60*/  FMUL.FTZ R33, R33, c[0x0][0x2ec] ;  /* 0x0000bb0021217a20 */ /* 0x000fe20000410000 */
[----:B------:R-:W-:Y:S01]  /*9e70*/  ISETP.GE.AND P6, PT, R28, R199, PT ;  /* 0x000000c71c00720c */ /* 0x000fe20003fc6270 */
[----:B------:R-:W-:Y:S01]  /*9e80*/  FMUL.FTZ R34, R34, c[0x0][0x2ec] ;  /* 0x0000bb0022227a20 */ /* 0x000fe20000410000 */
[C---:B------:R-:W-:Y:S01]  /*9e90*/  ISETP.LT.OR P2, PT, R28.reuse, R208, P2 ;  /* 0x000000d01c00720c */ /* 0x040fe20001741670 */
[----:B------:R-:W-:Y:S01]  /*9ea0*/  FMUL.FTZ R248, R35, c[0x0][0x2ec] ;  /* 0x0000bb0023f87a20 */ /* 0x000fe20000410000 */
[----:B------:R-:W-:Y:S01]  /*9eb0*/  MUFU.TANH R84, R10 ;  /* 0x0000000a00547308 */ /* 0x000fe20000002400 */
[----:B------:R-:W-:-:S02]  /*9ec0*/  ISETP.LT.OR P5, PT, R28, R206, P5 ;  /* 0x000000ce1c00720c */ /* 0x000fc40002fa1670 */
[C---:B------:R-:W-:Y:S02]  /*9ed0*/  ISETP.LT.OR P3, PT, R28.reuse, R204, P3 ;  /* 0x000000cc1c00720c */ /* 0x040fe40001f61670 */
[----:B------:R-:W-:Y:S02]  /*9ee0*/  ISETP.LT.OR P6, PT, R28, R202, P6 ;  /* 0x000000ca1c00720c */ /* 0x000fe400037c1670 */
[----:B------:R-:W-:Y:S01]  /*9ef0*/  HMMA.16816.F32.BF16 R28, R12, R18, R44 ;  /* 0x000000120c1c723c */ /* 0x000fe2000004182c */
[----:B------:R1:W-:Y:S01]  /*9f00*/  MUFU.TANH R86, R11 ;  /* 0x0000000b00567308 */ /* 0x0003e20000002400 */
[----:B------:R-:W-:Y:S02]  /*9f10*/  IADD3 R17, R65, 0x11, RZ ;  /* 0x0000001141117810 */ /* 0x000fe40007ffe0ff */
[----:B-----5:R-:W-:Y:S02]  /*9f20*/  FSEL R128, R128, -INF , !P0 ;  /* 0xff80000080807808 */ /* 0x020fe40004000000 */
[----:B------:R-:W-:-:S02]  /*9f30*/  ISETP.GE.AND P0, PT, R17, R207, PT ;  /* 0x000000cf1100720c */ /* 0x000fc40003f06270 */
[----:B------:R-:W-:Y:S01]  /*9f40*/  FSEL R120, R120, -INF , !P4 ;  /* 0xff80000078787808 */ /* 0x000fe20006000000 */
[----:B------:R-:W-:Y:S01]  /*9f50*/  MUFU.TANH R88, R32 ;  /* 0x0000002000587308 */ /* 0x000fe20000002400 */
[C---:B------:R-:W-:Y:S02]  /*9f60*/  ISETP.LT.OR P0, PT, R17.reuse, R208, P0 ;  /* 0x000000d01100720c */ /* 0x040fe40000701670 */
[----:B------:R-:W-:Y:S02]  /*9f70*/  FSEL R72, R72, -INF , !P2 ;  /* 0xff80000048487808 */ /* 0x000fe40005000000 */
[C---:B------:R-:W-:Y:S02]  /*9f80*/  ISETP.GE.AND P4, PT, R17.reuse, R205, PT ;  /* 0x000000cd1100720c */ /* 0x040fe40003f86270 */
[----:B------:R-:W-:Y:S01]  /*9f90*/  ISETP.GE.AND P2, PT, R17, R203, PT ;  /* 0x000000cb1100720c */ /* 0x000fe20003f46270 */
[----:B-1----:R-:W1:Y:S01]  /*9fa0*/  LDSM.16.M88.4 R8, [R195+0x3400] ;  /* 0x00340000c308783b */ /* 0x002e620000000200 */
[----:B------:R-:W-:Y:S01]  /*9fb0*/  MUFU.TANH R89, R33 ;  /* 0x0000002100597308 */ /* 0x000fe20000002400 */
[----:B------:R-:W-:-:S02]  /*9fc0*/  FSEL R73, R73, -INF , !P0 ;  /* 0xff80000049497808 */ /* 0x000fc40004000000 */
[C---:B------:R-:W-:Y:S02]  /*9fd0*/  ISETP.GE.AND P0, PT, R17.reuse, R199, PT ;  /* 0x000000c71100720c */ /* 0x040fe40003f06270 */
[C---:B------:R-:W-:Y:S01]  /*9fe0*/  ISETP.LT.OR P4, PT, R17.reuse, R206, P4 ;  /* 0x000000ce1100720c */ /* 0x040fe20002781670 */
[----:B------:R-:W-:Y:S01]  /*9ff0*/  FMUL.FTZ R28, R28, c[0x0][0x2ec] ;  /* 0x0000bb001c1c7a20 */ /* 0x000fe20000410000 */
[----:B------:R-:W-:Y:S01]  /*a000*/  ISETP.LT.OR P2, PT, R17, R204, P2 ;  /* 0x000000cc1100720c */ /* 0x000fe20001741670 */
[----:B------:R5:W-:Y:S01]  /*a010*/  MUFU.TANH R249, R34 ;  /* 0x0000002200f97308 */ /* 0x000be20000002400 */
[----:B------:R-:W-:Y:S01]  /*a020*/  IADD3 R16, R65, 0x18, RZ ;  /* 0x0000001841107810 */ /* 0x000fe20007ffe0ff */
[----:B------:R-:W-:Y:S01]  /*a030*/  FMUL.FTZ R30, R30, c[0x0][0x2ec] ;  /* 0x0000bb001e1e7a20 */ /* 0x000fe20000410000 */
[----:B------:R-:W-:Y:S01]  /*a040*/  ISETP.LT.OR P0, PT, R17, R202, P0 ;  /* 0x000000ca1100720c */ /* 0x000fe20000701670 */
[----:B------:R-:W-:Y:S01]  /*a050*/  FMUL.FTZ R29, R29, c[0x0][0x2ec] ;  /* 0x0000bb001d1d7a20 */ /* 0x000fe20000410000 */
[----:B------:R-:W-:Y:S01]  /*a060*/  FSEL R62, R62, -INF , !P5 ;  /* 0xff8000003e3e7808 */ /* 0x000fe20006800000 */
[----:B------:R-:W-:Y:S01]  /*a070*/  FMUL.FTZ R31, R31, c[0x0][0x2ec] ;  /* 0x0000bb001f1f7a20 */ /* 0x000fe20000410000 */
[----:B------:R-:W-:Y:S01]  /*a080*/  FSEL R61, R61, -INF , !P4 ;  /* 0xff8000003d3d7808 */ /* 0x000fe20006000000 */
[----:B------:R1:W-:Y:S01]  /*a090*/  MUFU.TANH R252, R28 ;  /* 0x0000001c00fc7308 */ /* 0x0003e20000002400 */
[----:B------:R-:W-:-:S02]  /*a0a0*/  FSEL R166, R166, -INF , !P3 ;  /* 0xff800000a6a67808 */ /* 0x000fc40005800000 */
[----:B------:R-:W-:Y:S02]  /*a0b0*/  FSEL R121, R121, -INF , !P2 ;  /* 0xff80000079797808 */ /* 0x000fe40005000000 */
[----:B------:R-:W-:Y:S02]  /*a0c0*/  IADD3 R44, R65, 0x19, RZ ;  /* 0x00000019412c7810 */ /* 0x000fe40007ffe0ff */
[C---:B------:R-:W-:Y:S01]  /*a0d0*/  ISETP.GE.AND P5, PT, R16.reuse, R207, PT ;  /* 0x000000cf1000720c */ /* 0x040fe20003fa6270 */
[----:B-----5:R-:W-:Y:S01]  /*a0e0*/  HMMA.16816.F32.BF16 R32, R4, R18, R40 ;  /* 0x000000120420723c */ /* 0x020fe20000041828 */
[----:B------:R-:W5:Y:S01]  /*a0f0*/  LDSM.16.M88.4 R40, [R186] ;  /* 0x00000000ba28783b */ /* 0x000f620000000200 */
[C---:B------:R-:W-:Y:S01]  /*a100*/  ISETP.GE.AND P4, PT, R16.reuse, R205, PT ;  /* 0x000000cd1000720c */ /* 0x040fe20003f86270 */
[----:B------:R-:W-:Y:S01]  /*a110*/  MUFU.TANH R247, R30 ;  /* 0x0000001e00f77308 */ /* 0x000fe20000002400 */
[C---:B------:R-:W-:Y:S02]  /*a120*/  ISETP.GE.AND P3, PT, R16.reuse, R203, PT ;  /* 0x000000cb1000720c */ /* 0x040fe40003f66270 */
[----:B------:R-:W-:-:S02]  /*a130*/  ISETP.GE.AND P2, PT, R16, R199, PT ;  /* 0x000000c71000720c */ /* 0x000fc40003f46270 */
[----:B------:R-:W-:Y:S02]  /*a140*/  FSEL R39, R39, -INF , !P6 ;  /* 0xff80000027277808 */ /* 0x000fe40007000000 */
[----:B------:R-:W-:Y:S01]  /*a150*/  FSEL R38, R38, -INF , !P0 ;  /* 0xff80000026267808 */ /* 0x000fe20004000000 */
[----:B------:R-:W-:Y:S01]  /*a160*/  MUFU.TANH R91, R29 ;  /* 0x0000001d005b7308 */ /* 0x000fe20000002400 */
[C---:B------:R-:W-:Y:S02]  /*a170*/  ISETP.GE.AND P6, PT, R44.reuse, R207, PT ;  /* 0x000000cf2c00720c */ /* 0x040fe40003fc6270 */
[----:B------:R-:W-:Y:S02]  /*a180*/  ISETP.GE.AND P0, PT, R44, R205, PT ;  /* 0x000000cd2c00720c */ /* 0x000fe40003f06270 */
[C---:B------:R-:W-:Y:S02]  /*a190*/  ISETP.LT.OR P5, PT, R16.reuse, R208, P5 ;  /* 0x000000d01000720c */ /* 0x040fe40002fa1670 */
[C---:B------:R-:W-:Y:S01]  /*a1a0*/  ISETP.LT.OR P4, PT, R16.reuse, R206, P4 ;  /* 0x000000ce1000720c */ /* 0x040fe20002781670 */
[----:B------:R2:W-:Y:S01]  /*a1b0*/  MUFU.TANH R246, R31 ;  /* 0x0000001f00f67308 */ /* 0x0005e20000002400 */
[----:B------:R-:W-:-:S02]  /*a1c0*/  ISETP.LT.OR P3, PT, R16, R204, P3 ;  /* 0x000000cc1000720c */ /* 0x000fc40001f61670 */
[----:B------:R-:W-:Y:S02]  /*a1d0*/  ISETP.LT.OR P2, PT, R16, R202, P2 ;  /* 0x000000ca1000720c */ /* 0x000fe40001741670 */
[----:B-1----:R-:W-:Y:S01]  /*a1e0*/  HMMA.16816.F32.BF16 R16, R24, R8, RZ ;  /* 0x000000081810723c */ /* 0x002fe200000418ff */
[----:B------:R-:W-:Y:S01]  /*a1f0*/  ISETP.LT.OR P6, PT, R44, R208, P6 ;  /* 0x000000d02c00720c */ /* 0x000fe200037c1670 */
[----:B------:R-:W-:Y:S01]  /*a200*/  FMUL.FTZ R32, R32, c[0x0][0x2ec] ;  /* 0x0000bb0020207a20 */ /* 0x000fe20000410000 */
[----:B------:R-:W-:Y:S01]  /*a210*/  ISETP.LT.OR P0, PT, R44, R206, P0 ;  /* 0x000000ce2c00720c */ /* 0x000fe20000701670 */
[----:B------:R-:W-:Y:S01]  /*a220*/  FMUL.FTZ R34, R34, c[0x0][0x2ec] ;  /* 0x0000bb0022227a20 */ /* 0x000fe20000410000 */
[----:B------:R-:W-:Y:S01]  /*a230*/  IADD3 R28, R65, 0x20, RZ ;  /* 0x00000020411c7810 */ /* 0x000fe20007ffe0ff */
[----:B------:R-:W-:Y:S01]  /*a240*/  FMUL.FTZ R33, R33, c[0x0][0x2ec] ;  /* 0x0000bb0021217a20 */ /* 0x000fe20000410000 */
[----:B------:R-:W-:Y:S01]  /*a250*/  FSEL R75, R75, -INF , !P5 ;  /* 0xff8000004b4b7808 */ /* 0x000fe20006800000 */
[----:B------:R-:W-:Y:S01]  /*a260*/  FMUL.FTZ R35, R35, c[0x0][0x2ec] ;  /* 0x0000bb0023237a20 */ /* 0x000fe20000410000 */
        /* <DEDUP_REMOVED lines=9> */
[C---:B------:R-:W-:Y:S01]  /*a300*/  ISETP.LT.OR P5, PT, R28.reuse, R208, P5 ;  /* 0x000000d01c00720c */ /* 0x040fe20002fa1670 */
[----:B-----5:R-:W-:Y:S01]  /*a310*/  HMMA.16816.F32.BF16 R16, R4, R40, R16 ;  /* 0x000000280410723c */ /* 0x020fe20000041810 */
[C---:B------:R-:W-:Y:S01]  /*a320*/  ISETP.LT.OR P4, PT, R28.reuse, R206, P4 ;  /* 0x000000ce1c00720c */ /* 0x040fe20002781670 */
[----:B------:R-:W-:Y:S01]  /*a330*/  MUFU.TANH R94, R33 ;  /* 0x00000021005e7308 */ /* 0x000fe20000002400 */
[----:B------:R-:W-:-:S02]  /*a340*/  ISETP.LT.OR P6, PT, R28, R204, P6 ;  /* 0x000000cc1c00720c */ /* 0x000fc400037c1670 */
[----:B------:R-:W-:Y:S02]  /*a350*/  ISETP.LT.OR P0, PT, R28, R202, P0 ;  /* 0x000000ca1c00720c */ /* 0x000fe40000701670 */
[----:B------:R-:W-:Y:S01]  /*a360*/  FSEL R122, R122, -INF , !P3 ;  /* 0xff8000007a7a7808 */ /* 0x000fe20005800000 */
[----:B--2---:R-:W-:Y:S01]  /*a370*/  HMMA.16816.F32.BF16 R28, R20, R8, RZ ;  /* 0x00000008141c723c */ /* 0x004fe200000418ff */
[----:B------:R-:W-:Y:S01]  /*a380*/  FSEL R37, R37, -INF , !P2 ;  /* 0xff80000025257808 */ /* 0x000fe20005000000 */
[----:B------:R1:W-:Y:S01]  /*a390*/  MUFU.TANH R96, R35 ;  /* 0x0000002300607308 */ /* 0x0003e20000002400 */
[C---:B------:R-:W-:Y:S02]  /*a3a0*/  ISETP.GE.AND P3, PT, R44.reuse, R203, PT ;  /* 0x000000cb2c00720c */ /* 0x040fe40003f66270 */
[C---:B------:R-:W-:Y:S02]  /*a3b0*/  ISETP.GE.AND P2, PT, R44.reuse, R199, PT ;  /* 0x000000c72c00720c */ /* 0x040fe40003f46270 */
[----:B------:R-:W-:-:S02]  /*a3c0*/  ISETP.LT.OR P3, PT, R44, R204, P3 ;  /* 0x000000cc2c00720c */ /* 0x000fc40001f61670 */
[----:B------:R-:W-:Y:S01]  /*a3d0*/  ISETP.LT.OR P2, PT, R44, R202, P2 ;  /* 0x000000ca2c00720c */ /* 0x000fe20001741670 */
[----:B------:R-:W2:Y:S01]  /*a3e0*/  MUFU.TANH R235, R235 ;  /* 0x000000eb00eb7308 */ /* 0x000ea20000002400 */
[----:B------:R-:W-:Y:S02]  /*a3f0*/  IADD3 R44, R65, 0x21, RZ ;  /* 0x00000021412c7810 */ /* 0x000fe40007ffe0ff */
[----:B------:R-:W-:Y:S02]  /*a400*/  FSEL R172, R172, -INF , !P3 ;  /* 0xff800000acac7808 */ /* 0x000fe40005800000 */
[----:B------:R-:W-:Y:S01]  /*a410*/  FSEL R165, R165, -INF , !P2 ;  /* 0xff800000a5a57808 */ /* 0x000fe20005000000 */
[----:B------:R-:W-:Y:S01]  /*a420*/  FMUL.FTZ R16, R16, c[0x0][0x2ec] ;  /* 0x0000bb0010107a20 */ /* 0x000fe20000410000 */
[----:B------:R-:W-:Y:S01]  /*a430*/  FSEL R76, R76, -INF , !P5 ;  /* 0xff8000004c4c7808 */ /* 0x000fe20006800000 */
[----:B------:R-:W-:Y:S01]  /*a440*/  FMUL.FTZ R17, R17, c[0x0][0x2ec] ;  /* 0x0000bb0011117a20 */ /* 0x000fe20000410000 */
[----:B------:R-:W-:Y:S01]  /*a450*/  ISETP.GE.AND P3, PT, R44, R207, PT ;  /* 0x000000cf2c00720c */ /* 0x000fe20003f66270 */
[----:B------:R-:W-:Y:S01]  /*a460*/  FMUL.FTZ R18, R18, c[0x0][0x2ec] ;  /* 0x0000bb0012127a20 */ /* 0x000fe20000410000 */
[C---:B------:R-:W-:Y:S01]  /*a470*/  ISETP.GE.AND P2, PT, R44.reuse, R205, PT ;  /* 0x000000cd2c00720c */ /* 0x040fe20003f46270 */
[----:B------:R-:W-:Y:S01]  /*a480*/  FMUL.FTZ R19, R19, c[0x0][0x2ec] ;  /* 0x0000bb0013137a20 */ /* 0x000fe20000410000 */
[C---:B------:R-:W-:Y:S01]  /*a490*/  ISETP.GE.AND P5, PT, R44.reuse, R203, PT ;  /* 0x000000cb2c00720c */ /* 0x040fe20003fa6270 */
[----:B-1----:R-:W-:Y:S01]  /*a4a0*/  HMMA.16816.F32.BF16 R32, R12, R40, R28 ;  /* 0x000000280c20723c */ /* 0x002fe2000004181c */
[C---:B------:R-:W-:Y:S01]  /*a4b0*/  ISETP.LT.OR P3, PT, R44.reuse, R208, P3 ;  /* 0x000000d02c00720c */ /* 0x040fe20001f61670 */
[----:B------:R-:W-:Y:S01]  /*a4c0*/  MUFU.TANH R95, R16 ;  /* 0x00000010005f7308 */ /* 0x000fe20000002400 */
[----:B------:R-:W-:-:S02]  /*a4d0*/  ISETP.LT.OR P2, PT, R44, R206, P2 ;  /* 0x000000ce2c00720c */ /* 0x000fc40001741670 */
[----:B------:R-:W-:Y:S02]  /*a4e0*/  ISETP.LT.OR P5, PT, R44, R204, P5 ;  /* 0x000000cc2c00720c */ /* 0x000fe40002fa1670 */
[----:B------:R-:W-:Y:S01]  /*a4f0*/  IADD3 R8, R65, 0x28, RZ ;  /* 0x0000002841087810 */ /* 0x000fe20007ffe0ff */
[----:B------:R-:W-:Y:S01]  /*a500*/  HMMA.16816.F32.BF16 R28, R20, R10, RZ ;  /* 0x0000000a141c723c */ /* 0x000fe200000418ff */
[----:B------:R-:W-:Y:S01]  /*a510*/  FSEL R77, R77, -INF , !P3 ;  /* 0xff8000004d4d7808 */ /* 0x000fe20005800000 */
[----:B------:R-:W-:Y:S01]  /*a520*/  MUFU.TANH R99, R17 ;  /* 0x0000001100637308 */ /* 0x000fe20000002400 */
[----:B------:R-:W-:Y:S02]  /*a530*/  FSEL R69, R69, -INF , !P4 ;  /* 0xff80000045457808 */ /* 0x000fe40006000000 */
[----:B------:R-:W-:Y:S02]  /*a540*/  FSEL R68, R68, -INF , !P2 ;  /* 0xff80000044447808 */ /* 0x000fe40005000000 */
[----:B------:R-:W-:-:S02]  /*a550*/  FSEL R171, R171, -INF , !P6 ;  /* 0xff800000abab7808 */ /* 0x000fc40007000000 */
[----:B------:R-:W-:Y:S01]  /*a560*/  FSEL R54, R54, -INF , !P5 ;  /* 0xff80000036367808 */ /* 0x000fe20006800000 */
[----:B------:R-:W-:Y:S01]  /*a570*/  MUFU.TANH R97, R18 ;  /* 0x0000001200617308 */ /* 0x000fe20000002400 */
[----:B------:R-:W-:Y:S02]  /*a580*/  ISETP.GE.AND P3, PT, R44, R199, PT ;  /* 0x000000c72c00720c */ /* 0x000fe40003f66270 */
[C---:B------:R-:W-:Y:S02]  /*a590*/  ISETP.GE.AND P4, PT, R8.reuse, R207, PT ;  /* 0x000000cf0800720c */ /* 0x040fe40003f86270 */
[----:B------:R-:W-:Y:S01]  /*a5a0*/  ISETP.GE.AND P2, PT, R8, R205, PT ;  /* 0x000000cd0800720c */ /* 0x000fe20003f46270 */
[----:B------:R-:W-:Y:S01]  /*a5b0*/  FMUL.FTZ R32, R32, c[0x0][0x2ec] ;  /* 0x0000bb0020207a20 */ /* 0x000fe20000410000 */
[C---:B------:R-:W-:Y:S01]  /*a5c0*/  ISETP.GE.AND P6, PT, R8.reuse, R203, PT ;  /* 0x000000cb0800720c */ /* 0x040fe20003fc6270 */
[----:B------:R1:W-:Y:S01]  /*a5d0*/  MUFU.TANH R98, R19 ;  /* 0x0000001300627308 */ /* 0x0003e20000002400 */
[----:B------:R-:W-:Y:S01]  /*a5e0*/  ISETP.GE.AND P5, PT, R8, R199, PT ;  /* 0x000000c70800720c */ /* 0x000fe20003fa6270 */
[----:B------:R-:W-:Y:S01]  /*a5f0*/  FMUL.FTZ R33, R33, c[0x0][0x2ec] ;  /* 0x0000bb0021217a20 */ /* 0x000fe20000410000 */
[----:B------:R-:W-:Y:S01]  /*a600*/  ISETP.LT.OR P3, PT, R44, R202, P3 ;  /* 0x000000ca2c00720c */ /* 0x000fe20001f61670 */
[----:B------:R-:W-:Y:S01]  /*a610*/  FMUL.FTZ R34, R34, c[0x0][0x2ec] ;  /* 0x0000bb0022227a20 */ /* 0x000fe20000410000 */
[C---:B------:R-:W-:Y:S01]  /*a620*/  ISETP.LT.OR P4, PT, R8.reuse, R208, P4 ;  /* 0x000000d00800720c */ /* 0x040fe20002781670 */
[----:B------:R-:W-:Y:S01]  /*a630*/  HMMA.16816.F32.BF16 R28, R12, R42, R28 ;  /* 0x0000002a0c1c723c */ /* 0x000fe2000004181c */
[C---:B------:R-:W-:Y:S01]  /*a640*/  ISETP.LT.OR P2, PT, R8.reuse, R206, P2 ;  /* 0x000000ce0800720c */ /* 0x040fe20001741670 */
[----:B------:R-:W-:Y:S01]  /*a650*/  LDSM.16.M88.4 R44, [R195+0x3c00] ;  /* 0x003c0000c32c783b */ /* 0x000fe20000000200 */
[C---:B------:R-:W-:Y:S01]  /*a660*/  ISETP.LT.OR P6, PT, R8.reuse, R204, P6 ;  /* 0x000000cc0800720c */ /* 0x040fe200037c1670 */
[----:B------:R5:W-:Y:S01]  /*a670*/  MUFU.TANH R245, R32 ;  /* 0x0000002000f57308 */ /* 0x000be20000002400 */
[----:B------:R-:W-:Y:S01]  /*a680*/  ISETP.LT.OR P5, PT, R8, R202, P5 ;  /* 0x000000ca0800720c */ /* 0x000fe20002fa1670 */
[----:B------:R-:W-:Y:S01]  /*a690*/  FMUL.FTZ R35, R35, c[0x0][0x2ec] ;  /* 0x0000bb0023237a20 */ /* 0x000fe20000410000 */
[----:B------:R-:W-:-:S02]  /*a6a0*/  IADD3 R8, R65, 0x29, RZ ;  /* 0x0000002941087810 */ /* 0x000fc40007ffe0ff */
[----:B------:R-:W-:Y:S01]  /*a6b0*/  FSEL R52, R52, -INF , !P0 ;  /* 0xff80000034347808 */ /* 0x000fe20004000000 */
[----:B-1----:R-:W1:Y:S01]  /*a6c0*/  LDSM.16.M88.4 R16, [R195+0x3800] ;  /* 0x00380000c310783b */ /* 0x002e620000000200 */
[----:B------:R-:W-:Y:S01]  /*a6d0*/  FSEL R175, R175, -INF , !P3 ;  /* 0xff800000afaf7808 */ /* 0x000fe20005800000 */
[----:B------:R-:W-:Y:S01]  /*a6e0*/  MUFU.TANH R244, R33 ;  /* 0x0000002100f47308 */ /* 0x000fe20000002400 */
[----:B------:R-:W-:Y:S02]  /*a6f0*/  FSEL R53, R53, -INF , !P6 ;  /* 0xff80000035357808 */ /* 0x000fe40007000000 */
[----:B------:R-:W-:Y:S02]  /*a700*/  FSEL R178, R178, -INF , !P5 ;  /* 0xff800000b2b27808 */ /* 0x000fe40006800000 */
[C---:B------:R-:W-:Y:S02]  /*a710*/  ISETP.GE.AND P0, PT, R8.reuse, R207, PT ;  /* 0x000000cf0800720c */ /* 0x040fe40003f06270 */
[C---:B------:R-:W-:Y:S01]  /*a720*/  ISETP.GE.AND P3, PT, R8.reuse, R205, PT ;  /* 0x000000cd0800720c */ /* 0x040fe20003f66270 */
[----:B------:R-:W-:Y:S01]  /*a730*/  MUFU.TANH R242, R34 ;  /* 0x0000002200f27308 */ /* 0x000fe20000002400 */
[----:B------:R-:W-:-:S02]  /*a740*/  ISETP.GE.AND P6, PT, R8, R203, PT ;  /* 0x000000cb0800720c */ /* 0x000fc40003fc6270 */
[----:B------:R-:W-:Y:S01]  /*a750*/  ISETP.GE.AND P5, PT, R8, R199, PT ;  /* 0x000000c70800720c */ /* 0x000fe20003fa6270 */
[----:B------:R-:W-:Y:S01]  /*a760*/  FMUL.FTZ R28, R28, c[0x0][0x2ec] ;  /* 0x0000bb001c1c7a20 */ /* 0x000fe20000410000 */
[----:B------:R-:W-:Y:S01]  /*a770*/  ISETP.LT.OR P0, PT, R8, R208, P0 ;  /* 0x000000d00800720c */ /* 0x000fe20000701670 */
[----:B------:R-:W-:Y:S01]  /*a780*/  FMUL.FTZ R30, R30, c[0x0][0x2ec] ;  /* 0x0000bb001e1e7a20 */ /* 0x000fe20000410000 */
[C---:B------:R-:W-:Y:S01]  /*a790*/  ISETP.LT.OR P3, PT, R8.reuse, R206, P3 ;  /* 0x000000ce0800720c */ /* 0x040fe20001f61670 */
[----:B------:R1:W-:Y:S01]  /*a7a0*/  MUFU.TANH R243, R28 ;  /* 0x0000001c00f37308 */ /* 0x0003e20000002400 */
[C---:B------:R-:W-:Y:S01]  /*a7b0*/  ISETP.LT.OR P6, PT, R8.reuse, R204, P6 ;  /* 0x000000cc0800720c */ /* 0x040fe200037c1670 */
[----:B------:R-:W-:Y:S01]  /*a7c0*/  FMUL.FTZ R29, R29, c[0x0][0x2ec] ;  /* 0x0000bb001d1d7a20 */ /* 0x000fe20000410000 */
[----:B------:R-:W-:Y:S01]  /*a7d0*/  ISETP.LT.OR P5, PT, R8, R202, P5 ;  /* 0x000000ca0800720c */ /* 0x000fe20002fa1670 */
[----:B------:R-:W-:Y:S01]  /*a7e0*/  FMUL.FTZ R31, R31, c[0x0][0x2ec] ;  /* 0x0000bb001f1f7a20 */ /* 0x000fe20000410000 */
[----:B------:R-:W-:Y:S01]  /*a7f0*/  HMMA.16816.F32.BF16 R8, R24, R10, RZ ;  /* 0x0000000a1808723c */ /* 0x000fe200000418ff */
[----:B------:R-:W-:-:S02]  /*a800*/  IADD3 R41, R65, 0x30, RZ ;  /* 0x0000003041297810 */ /* 0x000fc40007ffe0ff */
[----:B------:R-:W-:Y:S01]  /*a810*/  IADD3 R40, R65, 0x31, RZ ;  /* 0x0000003141287810 */ /* 0x000fe20007ffe0ff */
[----:B------:R-:W-:Y:S01]  /*a820*/  MUFU.TANH R241, R35 ;  /* 0x0000002300f17308 */ /* 0x000fe20000002400 */
[----:B------:R-:W-:Y:S02]  /*a830*/  FSEL R79, R79, -INF , !P4 ;  /* 0xff8000004f4f7808 */ /* 0x000fe40006000000 */
[----:B------:R-:W-:Y:S02]  /*a840*/  FSEL R55, R55, -INF , !P6 ;  /* 0xff80000037377808 */ /* 0x000fe40007000000 */
[CC--:B------:R-:W-:Y:S02]  /*a850*/  ISETP.GE.AND P4, PT, R41.reuse, R207.reuse, PT ;  /* 0x000000cf2900720c */ /* 0x0c0fe40003f86270 */
[----:B------:R-:W-:Y:S01]  /*a860*/  ISETP.GE.AND P6, PT, R40, R207, PT ;  /* 0x000000cf2800720c */ /* 0x000fe20003fc6270 */
[----:B------:R-:W-:Y:S01]  /*a870*/  MUFU.TANH R238, R30 ;  /* 0x0000001e00ee7308 */ /* 0x000fe20000002400 */
[----:B------:R-:W-:-:S02]  /*a880*/  ISETP.LT.OR P4, PT, R41, R208, P4 ;  /* 0x000000d02900720c */ /* 0x000fc40002781670 */
[----:B------:R-:W-:Y:S02]  /*a890*/  ISETP.LT.OR P6, PT, R40, R208, P6 ;  /* 0x000000d02800720c */ /* 0x000fe400037c1670 */
[----:B------:R-:W-:Y:S01]  /*a8a0*/  FSEL R105, R105, -INF , !P2 ;  /* 0xff80000069697808 */ /* 0x000fe20005000000 */
[----:B-1----:R-:W-:Y:S01]  /*a8b0*/  HMMA.16816.F32.BF16 R48, R24, R16, RZ ;  /* 0x000000101830723c */ /* 0x002fe200000418ff */
[----:B------:R-:W-:Y:S01]  /*a8c0*/  FSEL R78, R78, -INF , !P0 ;  /* 0xff8000004e4e7808 */ /* 0x000fe20004000000 */
[----:B------:R-:W-:Y:S01]  /*a8d0*/  MUFU.TANH R251, R29 ;  /* 0x0000001d00fb7308 */ /* 0x000fe20000002400 */
[----:B------:R-:W-:Y:S02]  /*a8e0*/  FSEL R110, R110, -INF , !P3 ;  /* 0xff8000006e6e7808 */ /* 0x000fe40005800000 */
[----:B------:R-:W-:Y:S02]  /*a8f0*/  FSEL R179, R179, -INF , !P5 ;  /* 0xff800000b3b37808 */ /* 0x000fe40006800000 */
[----:B------:R-:W-:Y:S01]  /*a900*/  FSEL R81, R81, -INF , !P4 ;  /* 0xff80000051517808 */ /* 0x000fe20006000000 */
[----:B------:R-:W-:Y:S01]  /*a910*/  HMMA.16816.F32.BF16 R8, R4, R42, R8 ;  /* 0x0000002a0408723c */ /* 0x000fe20000041808 */
[----:B------:R-:W-:Y:S01]  /*a920*/  FSEL R80, R80, -INF , !P6 ;  /* 0xff80000050507808 */ /* 0x000fe20007000000 */
[----:B------:R-:W-:Y:S01]  /*a930*/  MUFU.TANH R237, R31 ;  /* 0x0000001f00ed7308 */ /* 0x000fe20000002400 */
[----:B------:R-:W-:-:S02]  /*a940*/  ISETP.GE.AND P2, PT, R41, R205, PT ;  /* 0x000000cd2900720c */ /* 0x000fc40003f46270 */
[C---:B------:R-:W-:Y:S02]  /*a950*/  ISETP.GE.AND P0, PT, R41.reuse, R203, PT ;  /* 0x000000cb2900720c */ /* 0x040fe40003f06270 */
[C---:B------:R-:W-:Y:S02]  /*a960*/  ISETP.GE.AND P3, PT, R41.reuse, R199, PT ;  /* 0x000000c72900720c */ /* 0x040fe40003f66270 */
[C---:B------:R-:W-:Y:S01]  /*a970*/  ISETP.GE.AND P5, PT, R40.reuse, R205, PT ;  /* 0x000000cd2800720c */ /* 0x040fe20003fa6270 */
[----:B------:R-:W1:Y:S01]  /*a980*/  MUFU.TANH R248, R248 ;  /* 0x000000f800f87308 */ /* 0x000e620000002400 */
[C---:B------:R-:W-:Y:S02]  /*a990*/  ISETP.GE.AND P4, PT, R40.reuse, R203, PT ;  /* 0x000000cb2800720c */ /* 0x040fe40003f86270 */
[----:B------:R-:W-:Y:S02]  /*a9a0*/  ISETP.GE.AND P6, PT, R40, R199, PT ;  /* 0x000000c72800720c */ /* 0x000fe40003fc6270 */
[----:B------:R-:W-:-:S02]  /*a9b0*/  ISETP.LT.OR P2, PT, R41, R206, P2 ;  /* 0x000000ce2900720c */ /* 0x000fc40001741670 */
[C---:B------:R-:W-:Y:S02]  /*a9c0*/  ISETP.LT.OR P0, PT, R41.reuse, R204, P0 ;  /* 0x000000cc2900720c */ /* 0x040fe40000701670 */
[----:B------:R-:W-:Y:S02]  /*a9d0*/  ISETP.LT.OR P3, PT, R41, R202, P3 ;  /* 0x000000ca2900720c */ /* 0x000fe40001f61670 */
[C---:B------:R-:W-:Y:S02]  /*a9e0*/  ISETP.LT.OR P5, PT, R40.reuse, R206, P5 ;  /* 0x000000ce2800720c */ /* 0x040fe40002fa1670 */
[----:B------:R-:W-:Y:S01]  /*a9f0*/  ISETP.LT.OR P4, PT, R40, R204, P4 ;  /* 0x000000cc2800720c */ /* 0x000fe20002781670 */
[----:B------:R-:W-:Y:S01]  /*aa00*/  FMUL.FTZ R8, R8, c[0x0][0x2ec] ;  /* 0x0000bb0008087a20 */ /* 0x000fe20000410000 */
[----:B------:R-:W-:Y:S01]  /*aa10*/  ISETP.LT.OR P6, PT, R40, R202, P6 ;  /* 0x000000ca2800720c */ /* 0x000fe200037c1670 */
[----:B------:R-:W-:Y:S01]  /*aa20*/  FMUL.FTZ R10, R10, c[0x0][0x2ec] ;  /* 0x0000bb000a0a7a20 */ /* 0x000fe20000410000 */
[----:B------:R-:W1:Y:S01]  /*aa30*/  LDSM.16.M88.4 R40, [R185] ;  /* 0x00000000b928783b */ /* 0x000e620000000200 */
[----:B-----5:R-:W-:Y:S01]  /*aa40*/  IADD3 R32, R65, 0x38, RZ ;  /* 0x0000003841207810 */ /* 0x020fe20007ffe0ff */
[----:B------:R-:W-:Y:S01]  /*aa50*/  FMUL.FTZ R9, R9, c[0x0][0x2ec] ;  /* 0x0000bb0009097a20 */ /* 0x000fe20000410000 */
[----:B------:R-:W-:Y:S01]  /*aa60*/  IADD3 R28, R65, 0x39, RZ ;  /* 0x00000039411c7810 */ /* 0x000fe20007ffe0ff */
[----:B------:R-:W-:Y:S01]  /*aa70*/  FMUL.FTZ R11, R11, c[0x0][0x2ec] ;  /* 0x0000bb000b0b7a20 */ /* 0x000fe20000410000 */
[----:B------:R-:W-:Y:S01]  /*aa80*/  FSEL R129, R129, -INF , !P2 ;  /* 0xff80000081817808 */ /* 0x000fe20005000000 */
[----:B------:R-:W5:Y:S01]  /*aa90*/  MUFU.TANH R100, R8 ;  /* 0x0000000800647308 */ /* 0x000f620000002400 */
[----:B------:R-:W-:-:S02]  /*aaa0*/  FSEL R117, R117, -INF , !P5 ;  /* 0xff80000075757808 */ /* 0x000fc40006800000 */
[----:B------:R-:W-:Y:S02]  /*aab0*/  FSEL R231, R231, -INF , !P0 ;  /* 0xff800000e7e77808 */ /* 0x000fe40004000000 */
[----:B------:R-:W-:Y:S02]  /*aac0*/  FSEL R232, R232, -INF , !P4 ;  /* 0xff800000e8e87808 */ /* 0x000fe40006000000 */
[----:B------:R-:W-:Y:S01]  /*aad0*/  FSEL R240, R240, -INF , !P3 ;  /* 0xff800000f0f07808 */ /* 0x000fe20005800000 */
[----:B------:R-:W1:Y:S01]  /*aae0*/  MUFU.TANH R101, R10 ;  /* 0x0000000a00657308 */ /* 0x000e620000002400 */
[----:B------:R-:W-:Y:S02]  /*aaf0*/  FSEL R239, R239, -INF , !P6 ;  /* 0xff800000efef7808 */ /* 0x000fe40007000000 */
[C---:B------:R-:W-:Y:S02]  /*ab00*/  ISETP.GE.AND P2, PT, R32.reuse, R207, PT ;  /* 0x000000cf2000720c */ /* 0x040fe40003f46270 */
[----:B------:R-:W-:-:S02]  /*ab10*/  ISETP.GE.AND P5, PT, R32, R205, PT ;  /* 0x000000cd2000720c */ /* 0x000fc40003fa6270 */
[C---:B------:R-:W-:Y:S01]  /*ab20*/  ISETP.GE.AND P0, PT, R32.reuse, R203, PT ;  /* 0x000000cb2000720c */ /* 0x040fe20003f06270 */
[----:B------:R-:W1:Y:S01]  /*ab30*/  MUFU.TANH R102, R9 ;  /* 0x0000000900667308 */ /* 0x000e620000002400 */
[----:B------:R-:W-:Y:S02]  /*ab40*/  ISETP.GE.AND P4, PT, R32, R199, PT ;  /* 0x000000c72000720c */ /* 0x000fe40003f86270 */
[C---:B------:R-:W-:Y:S02]  /*ab50*/  ISETP.GE.AND P3, PT, R28.reuse, R207, PT ;  /* 0x000000cf1c00720c */ /* 0x040fe40003f66270 */
[----:B------:R-:W-:Y:S02]  /*ab60*/  ISETP.GE.AND P6, PT, R28, R205, PT ;  /* 0x000000cd1c00720c */ /* 0x000fe40003fc6270 */
[C---:B------:R-:W-:Y:S01]  /*ab70*/  ISETP.LT.OR P2, PT, R32.reuse, R208, P2 ;  /* 0x000000d02000720c */ /* 0x040fe20001741670 */
[----:B------:R2:W2:Y:S01]  /*ab80*/  MUFU.TANH R106, R11 ;  /* 0x0000000b006a7308 */ /* 0x0004a20000002400 */
[----:B------:R-:W-:-:S02]  /*ab90*/  ISETP.LT.OR P5, PT, R32, R206, P5 ;  /* 0x000000ce2000720c */ /* 0x000fc40002fa1670 */
[C---:B------:R-:W-:Y:S02]  /*aba0*/  ISETP.LT.OR P0, PT, R32.reuse, R204, P0 ;  /* 0x000000cc2000720c */ /* 0x040fe40000701670 */
[----:B------:R-:W-:Y:S02]  /*abb0*/  ISETP.LT.OR P4, PT, R32, R202, P4 ;  /* 0x000000ca2000720c */ /* 0x000fe40002781670 */
[C---:B------:R-:W-:Y:S02]  /*abc0*/  ISETP.LT.OR P3, PT, R28.reuse, R208, P3 ;  /* 0x000000d01c00720c */ /* 0x040fe40001f61670 */
[----:B------:R-:W-:Y:S01]  /*abd0*/  ISETP.LT.OR P6, PT, R28, R206, P6 ;  /* 0x000000ce1c00720c */ /* 0x000fe200037c1670 */
[----:B-1----:R-:W-:Y:S01]  /*abe0*/  HMMA.16816.F32.BF16 R48, R4, R40, R48 ;  /* 0x000000280430723c */ /* 0x002fe20000041830 */
[----:B------:R-:W-:Y:S02]  /*abf0*/  IADD3 R32, R65, 0x40, RZ ;  /* 0x0000004041207810 */ /* 0x000fe40007ffe0ff */
[----:B------:R-:W-:-:S02]  /*ac00*/  FSEL R82, R82, -INF , !P2 ;  /* 0xff80000052527808 */ /* 0x000fc40005000000 */
[----:B---3--:R-:W-:Y:S02]  /*ac10*/  FSEL R130, R130, -INF , !P5 ;  /* 0xff80000082827808 */ /* 0x008fe40006800000 */
[----:B----4-:R-:W-:Y:S01]  /*ac20*/  FSEL R85, R85, -INF , !P3 ;  /* 0xff80000055557808 */ /* 0x010fe20005800000 */
[----:B--2---:R-:W-:Y:S01]  /*ac30*/  HMMA.16816.F32.BF16 R8, R24, R44, RZ ;  /* 0x0000002c1808723c */ /* 0x004fe200000418ff */
[----:B------:R-:W-:Y:S02]  /*ac40*/  FSEL R167, R167, -INF , !P6 ;  /* 0xff800000a7a77808 */ /* 0x000fe40007000000 */
[C---:B------:R-:W-:Y:S02]  /*ac50*/  ISETP.GE.AND P2, PT, R32.reuse, R207, PT ;  /* 0x000000cf2000720c */ /* 0x040fe40003f46270 */
[C---:B------:R-:W-:Y:S02]  /*ac60*/  ISETP.GE.AND P5, PT, R32.reuse, R205, PT ;  /* 0x000000cd2000720c */ /* 0x040fe40003fa6270 */
[----:B------:R-:W-:-:S02]  /*ac70*/  ISETP.GE.AND P3, PT, R32, R203, PT ;  /* 0x000000cb2000720c */ /* 0x000fc40003f66270 */
[C---:B------:R-:W-:Y:S02]  /*ac80*/  ISETP.GE.AND P6, PT, R32.reuse, R199, PT ;  /* 0x000000c72000720c */ /* 0x040fe40003fc6270 */
[C---:B------:R-:W-:Y:S02]  /*ac90*/  ISETP.LT.OR P2, PT, R32.reuse, R208, P2 ;  /* 0x000000d02000720c */ /* 0x040fe40001741670 */
[C---:B------:R-:W-:Y:S02]  /*aca0*/  ISETP.LT.OR P5, PT, R32.reuse, R206, P5 ;  /* 0x000000ce2000720c */ /* 0x040fe40002fa1670 */
[----:B------:R-:W-:Y:S01]  /*acb0*/  ISETP.LT.OR P3, PT, R32, R204, P3 ;  /* 0x000000cc2000720c */ /* 0x000fe20001f61670 */
[----:B------:R-:W-:Y:S01]  /*acc0*/  FMUL.FTZ R48, R48, c[0x0][0x2ec] ;  /* 0x0000bb0030307a20 */ /* 0x000fe20000410000 */
[----:B------:R-:W-:Y:S01]  /*acd0*/  ISETP.LT.OR P6, PT, R32, R202, P6 ;  /* 0x000000ca2000720c */ /* 0x000fe200037c1670 */
[----:B------:R-:W-:Y:S01]  /*ace0*/  FMUL.FTZ R49, R49, c[0x0][0x2ec] ;  /* 0x0000bb0031317a20 */ /* 0x000fe20000410000 */
[----:B------:R-:W1:Y:S01]  /*acf0*/  LDSM.16.M88.4 R32, [R184] ;  /* 0x00000000b820783b */ /* 0x000e620000000200 */
[----:B------:R-:W-:Y:S01]  /*ad00*/  FSEL R235, R235, -INF , !P0 ;  /* 0xff800000ebeb7808 */ /* 0x000fe20004000000 */
[----:B------:R-:W-:Y:S01]  /*ad10*/  FMUL.FTZ R50, R50, c[0x0][0x2ec] ;  /* 0x0000bb0032327a20 */ /* 0x000fe20000410000 */
[----:B------:R-:W-:Y:S01]  /*ad20*/  FSEL R250, R250, -INF , !P4 ;  /* 0xff800000fafa7808 */ /* 0x000fe20006000000 */
[----:B------:R-:W-:Y:S01]  /*ad30*/  FMUL.FTZ R51, R51, c[0x0][0x2ec] ;  /* 0x0000bb0033337a20 */ /* 0x000fe20000410000 */
[C---:B------:R-:W-:Y:S01]  /*ad40*/  ISETP.GE.AND P0, PT, R28.reuse, R203, PT ;  /* 0x000000cb1c00720c */ /* 0x040fe20003f06270 */
[----:B------:R-:W-:Y:S01]  /*ad50*/  MUFU.TANH R219, R50 ;  /* 0x0000003200db7308 */ /* 0x000fe20000002400 */
[----:B------:R-:W-:Y:S01]  /*ad60*/  ISETP.GE.AND P4, PT, R28, R199, PT ;  /* 0x000000c71c00720c */ /* 0x000fe20003f86270 */
[----:B------:R-:W-:-:S04]  /*ad70*/  DEPBAR.LE SB0, 0x0 ;  /* 0x000080000000791a */ /* 0x000fc80000000000 */
[----:B------:R-:W-:Y:S01]  /*ad80*/  BAR.SYNC.DEFER_BLOCKING 0x0 ;  /* 0x0000000000007b1d */ /* 0x000fe20000010000 */
[C---:B------:R-:W-:Y:S02]  /*ad90*/  ISETP.LT.OR P0, PT, R28.reuse, R204, P0 ;  /* 0x000000cc1c00720c */ /* 0x040fe40000701670 */
[----:B------:R-:W-:Y:S02]  /*ada0*/  ISETP.LT.OR P4, PT, R28, R202, P4 ;  /* 0x000000ca1c00720c */ /* 0x000fe40002781670 */
[----:B------:R-:W-:Y:S01]  /*adb0*/  HMMA.16816.F32.BF16 R28, R20, R16, RZ ;  /* 0x00000010141c723c */ /* 0x000fe200000418ff */
[----:B------:R-:W-:Y:S02]  /*adc0*/  FSEL R236, R236, -INF , !P0 ;  /* 0xff800000ecec7808 */ /* 0x000fe40004000000 */
[----:B------:R-:W-:Y:S02]  /*add0*/  FSEL R87, R87, -INF , !P2 ;  /* 0xff80000057577808 */ /* 0x000fe40005000000 */
[----:B------:R-:W-:-:S02]  /*ade0*/  ISETP.GE.AND P0, PT, R103, R207, PT ;  /* 0x000000cf6700720c */ /* 0x000fc40003f06270 */
[C---:B------:R-:W-:Y:S02]  /*adf0*/  ISETP.GE.AND P2, PT, R103.reuse, R203, PT ;  /* 0x000000cb6700720c */ /* 0x040fe40003f46270 */
[C---:B------:R-:W-:Y:S02]  /*ae00*/  ISETP.LT.OR P0, PT, R103.reuse, R208, P0 ;  /* 0x000000d06700720c */ /* 0x040fe40000701670 */
[----:B------:R-:W-:Y:S02]  /*ae10*/  ISETP.LT.OR P2, PT, R103, R204, P2 ;  /* 0x000000cc6700720c */ /* 0x000fe40001741670 */
[----:B------:R-:W-:Y:S02]  /*ae20*/  IADD3 R17, R65, 0x48, RZ ;  /* 0x0000004841117810 */ /* 0x000fe40007ffe0ff */
[----:B------:R-:W-:Y:S02]  /*ae30*/  FSEL R173, R83, -INF , !P4 ;  /* 0xff80000053ad7808 */ /* 0x000fe40006000000 */
[----:B------:R-:W-:-:S02]  /*ae40*/  FSEL R90, R90, -INF , !P0 ;  /* 0xff8000005a5a7808 */ /* 0x000fc40004000000 */
[----:B------:R-:W-:Y:S02]  /*ae50*/  FSEL R176, R88, -INF , !P3 ;  /* 0xff80000058b07808 */ /* 0x000fe40005800000 */
[----:B------:R-:W-:Y:S01]  /*ae60*/  FSEL R111, R89, -INF , !P2 ;  /* 0xff800000596f7808 */ /* 0x000fe20005000000 */
[----:B------:R-:W-:Y:S01]  /*ae70*/  MUFU.TANH R88, R51 ;  /* 0x0000003300587308 */ /* 0x000fe20000002400 */
[C---:B------:R-:W-:Y:S01]  /*ae80*/  ISETP.GE.AND P4, PT, R103.reuse, R205, PT ;  /* 0x000000cd6700720c */ /* 0x040fe20003f86270 */
[----:B------:R-:W-:Y:S01]  /*ae90*/  HMMA.16816.F32.BF16 R28, R12, R40, R28 ;  /* 0x000000280c1c723c */ /* 0x000fe2000004181c */
[----:B------:R-:W-:Y:S02]  /*aea0*/  ISETP.GE.AND P0, PT, R103, R199, PT ;  /* 0x000000c76700720c */ /* 0x000fe40003f06270 */
[C---:B------:R-:W-:Y:S02]  /*aeb0*/  ISETP.GE.AND P3, PT, R17.reuse, R203, PT ;  /* 0x000000cb1100720c */ /* 0x040fe40003f66270 */
[----:B------:R-:W-:-:S02]  /*aec0*/  ISETP.GE.AND P2, PT, R17, R199, PT ;  /* 0x000000c71100720c */ /* 0x000fc40003f46270 */
[C---:B------:R-:W-:Y:S01]  /*aed0*/  ISETP.LT.OR P4, PT, R103.reuse, R206, P4 ;  /* 0x000000ce6700720c */ /* 0x040fe20002781670 */
[----:B-1----:R-:W-:Y:S01]  /*aee0*/  HMMA.16816.F32.BF16 R8, R4, R32, R8 ;  /* 0x000000200408723c */ /* 0x002fe20000041808 */
[----:B------:R-:W-:Y:S02]  /*aef0*/  ISETP.LT.OR P0, PT, R103, R202, P0 ;  /* 0x000000ca6700720c */ /* 0x000fe40000701670 */
[C---:B------:R-:W-:Y:S01]  /*af00*/  ISETP.LT.OR P3, PT, R17.reuse, R204, P3 ;  /* 0x000000cc1100720c */ /* 0x040fe20001f61670 */
[----:B------:R-:W-:Y:S01]  /*af10*/  MUFU.TANH R103, R48 ;  /* 0x0000003000677308 */ /* 0x000fe20000002400 */
[----:B------:R-:W-:Y:S02]  /*af20*/  ISETP.LT.OR P2, PT, R17, R202, P2 ;  /* 0x000000ca1100720c */ /* 0x000fe40001741670 */
[----:B------:R-:W-:Y:S02]  /*af30*/  IADD3 R16, R65, 0x49, RZ ;  /* 0x0000004941107810 */ /* 0x000fe40007ffe0ff */
[----:B------:R-:W-:-:S02]  /*af40*/  FSEL R41, R84, -INF , !P5 ;  /* 0xff80000054297808 */ /* 0x000fc40006800000 */
[----:B------:R-:W-:Y:S02]  /*af50*/  FSEL R40, R86, -INF , !P4 ;  /* 0xff80000056287808 */ /* 0x000fe40006000000 */
[----:B------:R-:W-:Y:S01]  /*af60*/  FSEL R249, R249, -INF , !P6 ;  /* 0xff800000f9f97808 */ /* 0x000fe20007000000 */
[----:B------:R1:W-:Y:S01]  /*af70*/  MUFU.TANH R86, R49 ;  /* 0x0000003100567308 */ /* 0x0003e20000002400 */
[----:B------:R-:W-:Y:S01]  /*af80*/  FSEL R248, R248, -INF , !P0 ;  /* 0xff800000f8f87808 */ /* 0x000fe20004000000 */
[----:B------:R-:W-:Y:S01]  /*af90*/  FMUL.FTZ R28, R28, c[0x0][0x2ec] ;  /* 0x0000bb001c1c7a20 */ /* 0x000fe20000410000 */
[----:B------:R-:W-:Y:S01]  /*afa0*/  FSEL R252, R252, -INF , !P3 ;  /* 0xff800000fcfc7808 */ /* 0x000fe20005800000 */
[----:B------:R-:W-:Y:S01]  /*afb0*/  FMUL.FTZ R29, R29, c[0x0][0x2ec] ;  /* 0x0000bb001d1d7a20 */ /* 0x000fe20000410000 */
[----:B------:R-:W-:Y:S01]  /*afc0*/  FSEL R247, R247, -INF , !P2 ;  /* 0xff800000f7f77808 */ /* 0x000fe20005000000 */
[----:B------:R-:W-:Y:S01]  /*afd0*/  FMUL.FTZ R30, R30, c[0x0][0x2ec] ;  /* 0x0000bb001e1e7a20 */ /* 0x000fe20000410000 */
[----:B------:R-:W-:Y:S01]  /*afe0*/  ISETP.GE.AND P5, PT, R17, R207, PT ;  /* 0x000000cf1100720c */ /* 0x000fe20003fa6270 */
[----:B------:R-:W-:Y:S01]  /*aff0*/  FMUL.FTZ R31, R31, c[0x0][0x2ec] ;  /* 0x0000bb001f1f7a20 */ /* 0x000fe20000410000 */
[----:B------:R-:W-:Y:S01]  /*b000*/  ISETP.GE.AND P4, PT, R17, R205, PT ;  /* 0x000000cd1100720c */ /* 0x000fe20003f86270 */
[----:B------:R-:W2:Y:S01]  /*b010*/  MUFU.TANH R234, R28 ;  /* 0x0000001c00ea7308 */ /* 0x000ea20000002400 */
[----:B------:R-:W-:Y:S01]  /*b020*/  ISETP.GE.AND P6, PT, R16, R207, PT ;  /* 0x000000cf1000720c */ /* 0x000fe20003fc6270 */
[----:B------:R-:W-:Y:S01]  /*b030*/  FMUL.FTZ R8, R8, c[0x0][0x2ec] ;  /* 0x0000bb0008087a20 */ /* 0x000fe20000410000 */
[C---:B------:R-:W-:Y:S01]  /*b040*/  ISETP.GE.AND P0, PT, R16.reuse, R205, PT ;  /* 0x000000cd1000720c */ /* 0x040fe20003f06270 */
[----:B------:R-:W-:Y:S01]  /*b050*/  FMUL.FTZ R9, R9, c[0x0][0x2ec] ;  /* 0x0000bb0009097a20 */ /* 0x000fe20000410000 */
[C---:B------:R-:W-:Y:S01]  /*b060*/  ISETP.GE.AND P3, PT, R16.reuse, R203, PT ;  /* 0x000000cb1000720c */ /* 0x040fe20003f66270 */
[----:B-1----:R-:W-:Y:S01]  /*b070*/  HMMA.16816.F32.BF16 R48, R20, R44, RZ ;  /* 0x0000002c1430723c */ /* 0x002fe200000418ff */
[----:B------:R-:W-:Y:S01]  /*b080*/  ISETP.GE.AND P2, PT, R16, R199, PT ;  /* 0x000000c71000720c */ /* 0x000fe20003f46270 */
[----:B------:R-:W-:Y:S01]  /*b090*/  MUFU.TANH R233, R29 ;  /* 0x0000001d00e97308 */ /* 0x000fe20000002400 */
[C---:B------:R-:W-:Y:S01]  /*b0a0*/  ISETP.LT.OR P5, PT, R17.reuse, R208, P5 ;  /* 0x000000d01100720c */ /* 0x040fe20002fa1670 */
[----:B------:R-:W-:Y:S01]  /*b0b0*/  FMUL.FTZ R225, R10, c[0x0][0x2ec] ;  /* 0x0000bb000ae17a20 */ /* 0x000fe20000410000 */
[----:B------:R-:W-:Y:S01]  /*b0c0*/  ISETP.LT.OR P4, PT, R17, R206, P4 ;  /* 0x000000ce1100720c */ /* 0x000fe20002781670 */
[----:B------:R-:W-:Y:S01]  /*b0d0*/  FMUL.FTZ R224, R11, c[0x0][0x2ec] ;  /* 0x0000bb000be07a20 */ /* 0x000fe20000410000 */
[----:B------:R-:W-:-:S02]  /*b0e0*/  ISETP.LT.OR P6, PT, R16, R208, P6 ;  /* 0x000000d01000720c */ /* 0x000fc400037c1670 */
[C---:B------:R-:W-:Y:S01]  /*b0f0*/  ISETP.LT.OR P0, PT, R16.reuse, R206, P0 ;  /* 0x000000ce1000720c */ /* 0x040fe20000701670 */
[----:B------:R-:W1:Y:S01]  /*b100*/  MUFU.TANH R227, R30 ;  /* 0x0000001e00e37308 */ /* 0x000e620000002400 */
[C---:B------:R-:W-:Y:S02]  /*b110*/  ISETP.LT.OR P3, PT, R16.reuse, R204, P3 ;  /* 0x000000cc1000720c */ /* 0x040fe40001f61670 */
[----:B------:R-:W-:Y:S02]  /*b120*/  ISETP.LT.OR P2, PT, R16, R202, P2 ;  /* 0x000000ca1000720c */ /* 0x000fe40001741670 */
[----:B------:R-:W-:Y:S02]  /*b130*/  IADD3 R16, R65, 0x50, RZ ;  /* 0x0000005041107810 */ /* 0x000fe40007ffe0ff */
[----:B------:R-:W-:Y:S01]  /*b140*/  FSEL R83, R92, -INF , !P5 ;  /* 0xff8000005c537808 */ /* 0x000fe20006800000 */
[----:B------:R3:W-:Y:S01]  /*b150*/  MUFU.TANH R220, R31 ;  /* 0x0000001f00dc7308 */ /* 0x0007e20000002400 */
[----:B------:R-:W-:-:S02]  /*b160*/  FSEL R45, R93, -INF , !P4 ;  /* 0xff8000005d2d7808 */ /* 0x000fc40006000000 */
[----:B------:R-:W-:Y:S02]  /*b170*/  FSEL R84, R94, -INF , !P6 ;  /* 0xff8000005e547808 */ /* 0x000fe40007000000 */
[----:B------:R-:W-:Y:S02]  /*b180*/  FSEL R44, R96, -INF , !P0 ;  /* 0xff800000602c7808 */ /* 0x000fe40004000000 */
[C---:B------:R-:W-:Y:S01]  /*b190*/  ISETP.GE.AND P5, PT, R16.reuse, R207, PT ;  /* 0x000000cf1000720c */ /* 0x040fe20003fa6270 */
[----:B------:R-:W-:Y:S01]  /*b1a0*/  MUFU.TANH R225, R225 ;  /* 0x000000e100e17308 */ /* 0x000fe20000002400 */
[C---:B------:R-:W-:Y:S02]  /*b1b0*/  ISETP.GE.AND P4, PT, R16.reuse, R205, PT ;  /* 0x000000cd1000720c */ /* 0x040fe40003f86270 */
[C---:B------:R-:W-:Y:S02]  /*b1c0*/  ISETP.GE.AND P6, PT, R16.reuse, R203, PT ;  /* 0x000000cb1000720c */ /* 0x040fe40003fc6270 */
[----:B------:R-:W-:-:S02]  /*b1d0*/  ISETP.GE.AND P0, PT, R16, R199, PT ;  /* 0x000000c71000720c */ /* 0x000fc40003f06270 */
[C---:B------:R-:W-:Y:S01]  /*b1e0*/  ISETP.LT.OR P5, PT, R16.reuse, R208, P5 ;  /* 0x000000d01000720c */ /* 0x040fe20002fa1670 */
[----:B---3--:R-:W-:Y:S01]  /*b1f0*/  HMMA.16816.F32.BF16 R28, R12, R32, R48 ;  /* 0x000000200c1c723c */ /* 0x008fe20000041830 */
[C---:B------:R-:W-:Y:S01]  /*b200*/  ISETP.LT.OR P4, PT, R16.reuse, R206, P4 ;  /* 0x000000ce1000720c */ /* 0x040fe20002781670 */
[----:B------:R-:W-:Y:S01]  /*b210*/  MUFU.TANH R51, R8 ;  /* 0x0000000800337308 */ /* 0x000fe20000002400 */
[C---:B------:R-:W-:Y:S02]  /*b220*/  ISETP.LT.OR P6, PT, R16.reuse, R204, P6 ;  /* 0x000000cc1000720c */ /* 0x040fe400037c1670 */
[----:B------:R-:W-:Y:S02]  /*b230*/  ISETP.LT.OR P0, PT, R16, R202, P0 ;  /* 0x000000ca1000720c */ /* 0x000fe40000701670 */
[----:B------:R-:W-:Y:S02]  /*b240*/  IADD3 R16, R65, 0x51, RZ ;  /* 0x0000005141107810 */ /* 0x000fe40007ffe0ff */
[----:B------:R-:W-:Y:S01]  /*b250*/  FSEL R107, R91, -INF , !P3 ;  /* 0xff8000005b6b7808 */ /* 0x000fe20005800000 */
[----:B------:R3:W-:Y:S01]  /*b260*/  MUFU.TANH R50, R9 ;  /* 0x0000000900327308 */ /* 0x0007e20000002400 */
[----:B------:R-:W-:-:S02]  /*b270*/  ISETP.GE.AND P3, PT, R16, R207, PT ;  /* 0x000000cf1000720c */ /* 0x000fc40003f66270 */
[----:B------:R-:W-:Y:S02]  /*b280*/  FSEL R246, R246, -INF , !P2 ;  /* 0xff800000f6f67808 */ /* 0x000fe40005000000 */
[C---:B------:R-:W-:Y:S02]  /*b290*/  ISETP.LT.OR P3, PT, R16.reuse, R208, P3 ;  /* 0x000000d01000720c */ /* 0x040fe40001f61670 */
[----:B------:R-:W-:Y:S01]  /*b2a0*/  FSEL R49, R95, -INF , !P5 ;  /* 0xff8000005f317808 */ /* 0x000fe20006800000 */
[----:B------:R-:W-:Y:S01]  /*b2b0*/  MUFU.TANH R224, R224 ;  /* 0x000000e000e07308 */ /* 0x000fe20000002400 */
[----:B------:R-:W-:Y:S02]  /*b2c0*/  FSEL R48, R99, -INF , !P3 ;  /* 0xff80000063307808 */ /* 0x000fe40005800000 */
[C---:B------:R-:W-:Y:S02]  /*b2d0*/  ISETP.GE.AND P2, PT, R16.reuse, R205, PT ;  /* 0x000000cd1000720c */ /* 0x040fe40003f46270 */
[----:B------:R-:W-:Y:S01]  /*b2e0*/  ISETP.GE.AND P5, PT, R16, R203, PT ;  /* 0x000000cb1000720c */ /* 0x000fe20003fa6270 */
[----:B------:R-:W-:Y:S01]  /*b2f0*/  FMUL.FTZ R28, R28, c[0x0][0x2ec] ;  /* 0x0000bb001c1c7a20 */ /* 0x000fe20000410000 */
[C---:B------:R-:W-:Y:S01]  /*b300*/  ISETP.GE.AND P3, PT, R16.reuse, R199, PT ;  /* 0x000000c71000720c */ /* 0x040fe20003f66270 */
[-C--:B---3--:R-:W-:Y:S01]  /*b310*/  HMMA.16816.F32.BF16 R8, R20, R18.reuse, RZ ;  /* 0x000000121408723c */ /* 0x088fe200000418ff */
[C---:B------:R-:W-:Y:S01]  /*b320*/  ISETP.LT.OR P2, PT, R16.reuse, R206, P2 ;  /* 0x000000ce1000720c */ /* 0x040fe20001741670 */
[----:B------:R-:W-:Y:S01]  /*b330*/  FMUL.FTZ R29, R29, c[0x0][0x2ec] ;  /* 0x0000bb001d1d7a20 */ /* 0x000fe20000410000 */
[----:B------:R-:W-:Y:S01]  /*b340*/  ISETP.LT.OR P5, PT, R16, R204, P5 ;  /* 0x000000cc1000720c */ /* 0x000fe20002fa1670 */
[----:B------:R-:W-:Y:S01]  /*b350*/  FMUL.FTZ R30, R30, c[0x0][0x2ec] ;  /* 0x0000bb001e1e7a20 */ /* 0x000fe20000410000 */
[----:B------:R-:W-:Y:S01]  /*b360*/  ISETP.LT.OR P3, PT, R16, R202, P3 ;  /* 0x000000ca1000720c */ /* 0x000fe20001f61670 */
[----:B------:R-:W-:Y:S01]  /*b370*/  MUFU.TANH R221, R28 ;  /* 0x0000001c00dd7308 */ /* 0x000fe20000002400 */
[C---:B------:R-:W-:Y:S01]  /*b380*/  IADD3 R91, R65.reuse, 0x58, RZ ;  /* 0x00000058415b7810 */ /* 0x040fe20007ffe0ff */
[----:B------:R-:W-:Y:S01]  /*b390*/  HMMA.16816.F32.BF16 R16, R24, R18, RZ ;  /* 0x000000121810723c */ /* 0x000fe200000418ff */
[----:B------:R-:W-:Y:S01]  /*b3a0*/  IADD3 R89, R65, 0x59, RZ ;  /* 0x0000005941597810 */ /* 0x000fe20007ffe0ff */
[----:B------:R-:W-:Y:S01]  /*b3b0*/  FMUL.FTZ R169, R31, c[0x0][0x2ec] ;  /* 0x0000bb001fa97a20 */ /* 0x000fe20000410000 */
[----:B------:R-:W-:-:S02]  /*b3c0*/  FSEL R33, R97, -INF , !P4 ;  /* 0xff80000061217808 */ /* 0x000fc40006000000 */
[----:B------:R-:W-:Y:S01]  /*b3d0*/  FSEL R32, R98, -INF , !P2 ;  /* 0xff80000062207808 */ /* 0x000fe20005000000 */
[----:B------:R-:W-:Y:S01]  /*b3e0*/  MUFU.TANH R214, R29 ;  /* 0x0000001d00d67308 */ /* 0x000fe20000002400 */
[----:B------:R-:W-:Y:S01]  /*b3f0*/  FSEL R245, R245, -INF , !P6 ;  /* 0xff800000f5f57808 */ /* 0x000fe20007000000 */
[----:B------:R-:W-:Y:S01]  /*b400*/  HMMA.16816.F32.BF16 R20, R20, R46, RZ ;  /* 0x0000002e1414723c */ /* 0x000fe200000418ff */
[----:B------:R-:W-:Y:S02]  /*b410*/  FSEL R244, R244, -INF , !P5 ;  /* 0xff800000f4f47808 */ /* 0x000fe40006800000 */
[----:B------:R-:W-:Y:S02]  /*b420*/  FSEL R242, R242, -INF , !P0 ;  /* 0xff800000f2f27808 */ /* 0x000fe40004000000 */
[----:B------:R-:W-:Y:S01]  /*b430*/  FSEL R241, R241, -INF , !P3 ;  /* 0xff800000f1f17808 */ /* 0x000fe20005800000 */
[----:B------:R5:W-:Y:S01]  /*b440*/  MUFU.TANH R170, R30 ;  /* 0x0000001e00aa7308 */ /* 0x000be20000002400 */
[C---:B------:R-:W-:Y:S01]  /*b450*/  ISETP.GE.AND P4, PT, R91.reuse, R207, PT ;  /* 0x000000cf5b00720c */ /* 0x040fe20003f86270 */
[----:B------:R-:W-:Y:S01]  /*b460*/  HMMA.16816.F32.BF16 R8, R12, R42, R8 ;  /* 0x0000002a0c08723c */ /* 0x000fe20000041808 */
[----:B------:R-:W-:-:S02]  /*b470*/  ISETP.GE.AND P2, PT, R91, R205, PT ;  /* 0x000000cd5b00720c */ /* 0x000fc40003f46270 */
[C---:B------:R-:W-:Y:S02]  /*b480*/  ISETP.GE.AND P6, PT, R91.reuse, R203, PT ;  /* 0x000000cb5b00720c */ /* 0x040fe40003fc6270 */
[----:B------:R-:W-:Y:S01]  /*b490*/  ISETP.GE.AND P5, PT, R91, R199, PT ;  /* 0x000000c75b00720c */ /* 0x000fe20003fa6270 */
[----:B------:R-:W-:Y:S01]  /*b4a0*/  MUFU.TANH R169, R169 ;  /* 0x000000a900a97308 */ /* 0x000fe20000002400 */
[C---:B------:R-:W-:Y:S01]  /*b4b0*/  ISETP.GE.AND P0, PT, R89.reuse, R207, PT ;  /* 0x000000cf5900720c */ /* 0x040fe20003f06270 */
[----:B------:R-:W-:Y:S01]  /*b4c0*/  HMMA.16816.F32.BF16 R16, R4, R42, R16 ;  /* 0x0000002a0410723c */ /* 0x000fe20000041810 */
[----:B------:R-:W-:Y:S02]  /*b4d0*/  ISETP.GE.AND P3, PT, R89, R205, PT ;  /* 0x000000cd5900720c */ /* 0x000fe40003f66270 */
[C---:B------:R-:W-:Y:S02]  /*b4e0*/  ISETP.LT.OR P4, PT, R91.reuse, R208, P4 ;  /* 0x000000d05b00720c */ /* 0x040fe40002781670 */
[----:B------:R-:W-:-:S02]  /*b4f0*/  ISETP.LT.OR P2, PT, R91, R206, P2 ;  /* 0x000000ce5b00720c */ /* 0x000fc40001741670 */
[C---:B------:R-:W-:Y:S01]  /*b500*/  ISETP.LT.OR P6, PT, R91.reuse, R204, P6 ;  /* 0x000000cc5b00720c */ /* 0x040fe200037c1670 */
[----:B------:R-:W-:Y:S01]  /*b510*/  HMMA.16816.F32.BF16 R24, R24, R46, RZ ;  /* 0x0000002e1818723c */ /* 0x000fe200000418ff */
[----:B------:R-:W-:Y:S02]  /*b520*/  ISETP.LT.OR P5, PT, R91, R202, P5 ;  /* 0x000000ca5b00720c */ /* 0x000fe40002fa1670 */
[C---:B------:R-:W-:Y:S02]  /*b530*/  ISETP.LT.OR P0, PT, R89.reuse, R208, P0 ;  /* 0x000000d05900720c */ /* 0x040fe40000701670 */
[----:B------:R-:W-:Y:S02]  /*b540*/  ISETP.LT.OR P3, PT, R89, R206, P3 ;  /* 0x000000ce5900720c */ /* 0x000fe40001f61670 */
[----:B------:R-:W-:Y:S01]  /*b550*/  IADD3 R42, R65, 0x60, RZ ;  /* 0x00000060412a7810 */ /* 0x000fe20007ffe0ff */
[-C--:B------:R-:W-:Y:S01]  /*b560*/  HMMA.16816.F32.BF16 R20, R12, R34.reuse, R20 ;  /* 0x000000220c14723c */ /* 0x080fe20000041814 */
[----:B------:R-:W-:Y:S01]  /*b570*/  FSEL R243, R243, -INF , !P6 ;  /* 0xff800000f3f37808 */ /* 0x000fe20007000000 */
[----:B------:R-:W-:Y:S01]  /*b580*/  FMUL.FTZ R10, R10, c[0x0][0x2ec] ;  /* 0x0000bb000a0a7a20 */ /* 0x000fe20000410000 */
[----:B------:R-:W-:Y:S01]  /*b590*/  FSEL R238, R238, -INF , !P5 ;  /* 0xff800000eeee7808 */ /* 0x000fe20006800000 */
[----:B------:R-:W-:Y:S01]  /*b5a0*/  FMUL.FTZ R8, R8, c[0x0][0x2ec] ;  /* 0x0000bb0008087a20 */ /* 0x000fe20000410000 */
[----:B-----5:R-:W-:Y:S01]  /*b5b0*/  FSEL R30, R100, -INF , !P4 ;  /* 0xff800000641e7808 */ /* 0x020fe20006000000 */
[----:B------:R3:W-:Y:S01]  /*b5c0*/  MUFU.TANH R180, R10 ;  /* 0x0000000a00b47308 */ /* 0x0007e20000002400 */
[----:B------:R-:W-:Y:S01]  /*b5d0*/  FSEL R29, R101, -INF , !P2 ;  /* 0xff800000651d7808 */ /* 0x000fe20005000000 */
[----:B------:R-:W-:Y:S01]  /*b5e0*/  FMUL.FTZ R16, R16, c[0x0][0x2ec] ;  /* 0x0000bb0010107a20 */ /* 0x000fe20000410000 */
[----:B------:R-:W-:Y:S01]  /*b5f0*/  FSEL R31, R102, -INF , !P0 ;  /* 0xff800000661f7808 */ /* 0x000fe20004000000 */
[----:B------:R-:W-:Y:S01]  /*b600*/  FMUL.FTZ R12, R18, c[0x0][0x2ec] ;  /* 0x0000bb00120c7a20 */ /* 0x000fe20000410000 */
[----:B------:R-:W-:Y:S01]  /*b610*/  FSEL R28, R106, -INF , !P3 ;  /* 0xff8000006a1c7808 */ /* 0x000fe20005800000 */
[----:B------:R-:W-:Y:S01]  /*b620*/  FMUL.FTZ R9, R9, c[0x0][0x2ec] ;  /* 0x0000bb0009097a20 */ /* 0x000fe20000410000 */
[C---:B------:R-:W-:Y:S01]  /*b630*/  ISETP.GE.AND P6, PT, R89.reuse, R203, PT ;  /* 0x000000cb5900720c */ /* 0x040fe20003fc6270 */
[----:B------:R-:W4:Y:S01]  /*b640*/  MUFU.TANH R16, R16 ;  /* 0x0000001000107308 */ /* 0x000f220000002400 */
[----:B------:R-:W-:Y:S01]  /*b650*/  ISETP.GE.AND P5, PT, R89, R199, PT ;  /* 0x000000c75900720c */ /* 0x000fe20003fa6270 */
[----:B------:R-:W-:Y:S01]  /*b660*/  HMMA.16816.F32.BF16 R24, R4, R34, R24 ;  /* 0x000000220418723c */ /* 0x000fe20000041818 */
[C---:B------:R-:W-:Y:S01]  /*b670*/  ISETP.GE.AND P4, PT, R42.reuse, R207, PT ;  /* 0x000000cf2a00720c */ /* 0x040fe20003f86270 */
[----:B------:R-:W-:Y:S01]  /*b680*/  FMUL.FTZ R13, R11, c[0x0][0x2ec] ;  /* 0x0000bb000b0d7a20 */ /* 0x000fe20000410000 */
[C---:B------:R-:W-:Y:S01]  /*b690*/  ISETP.GE.AND P2, PT, R42.reuse, R205, PT ;  /* 0x000000cd2a00720c */ /* 0x040fe20003f46270 */
[----:B------:R-:W-:Y:S01]  /*b6a0*/  FMUL.FTZ R17, R17, c[0x0][0x2ec] ;  /* 0x0000bb0011117a20 */ /* 0x000fe20000410000 */
[C---:B------:R-:W-:Y:S01]  /*b6b0*/  ISETP.GE.AND P0, PT, R42.reuse, R203, PT ;  /* 0x000000cb2a00720c */ /* 0x040fe20003f06270 */
[----:B------:R-:W5:Y:S01]  /*b6c0*/  MUFU.TANH R12, R12 ;  /* 0x0000000c000c7308 */ /* 0x000f620000002400 */
[----:B------:R-:W-:Y:S01]  /*b6d0*/  ISETP.GE.AND P3, PT, R42, R199, PT ;  /* 0x000000c72a00720c */ /* 0x000fe20003f66270 */
[----:B------:R-:W-:Y:S01]  /*b6e0*/  FMUL.FTZ R19, R19, c[0x0][0x2ec] ;  /* 0x0000bb0013137a20 */ /* 0x000fe20000410000 */
[C---:B------:R-:W-:Y:S01]  /*b6f0*/  ISETP.LT.OR P6, PT, R89.reuse, R204, P6 ;  /* 0x000000cc5900720c */ /* 0x040fe200037c1670 */
[----:B------:R-:W-:Y:S01]  /*b700*/  FMUL.FTZ R20, R20, c[0x0][0x2ec] ;  /* 0x0000bb0014147a20 */ /* 0x000fe20000410000 */
[----:B------:R-:W-:Y:S01]  /*b710*/  ISETP.LT.OR P5, PT, R89, R202, P5 ;  /* 0x000000ca5900720c */ /* 0x000fe20002fa1670 */
[----:B------:R-:W-:Y:S01]  /*b720*/  FMUL.FTZ R21, R21, c[0x0][0x2ec] ;  /* 0x0000bb0015157a20 */ /* 0x000fe20000410000 */
[C---:B------:R-:W-:Y:S01]  /*b730*/  ISETP.LT.OR P4, PT, R42.reuse, R208, P4 ;  /* 0x000000d02a00720c */ /* 0x040fe20002781670 */
[----:B------:R-:W1:Y:S01]  /*b740*/  MUFU.TANH R230, R8 ;  /* 0x0000000800e67308 */ /* 0x000e620000002400 */
[----:B------:R-:W-:Y:S01]  /*b750*/  ISETP.LT.OR P2, PT, R42, R206, P2 ;  /* 0x000000ce2a00720c */ /* 0x000fe20001741670 */
[----:B------:R-:W-:Y:S01]  /*b760*/  FMUL.FTZ R22, R22, c[0x0][0x2ec] ;  /* 0x0000bb0016167a20 */ /* 0x000fe20000410000 */
[C---:B------:R-:W-:Y:S01]  /*b770*/  ISETP.LT.OR P0, PT, R42.reuse, R204, P0 ;  /* 0x000000cc2a00720c */ /* 0x040fe20000701670 */
[----:B------:R-:W-:Y:S01]  /*b780*/  FMUL.FTZ R23, R23, c[0x0][0x2ec] ;  /* 0x0000bb0017177a20 */ /* 0x000fe20000410000 */
[----:B------:R-:W-:-:S02]  /*b790*/  ISETP.LT.OR P3, PT, R42, R202, P3 ;  /* 0x000000ca2a00720c */ /* 0x000fc40001f61670 */
[----:B------:R-:W-:Y:S01]  /*b7a0*/  IADD3 R42, R65, 0x61, RZ ;  /* 0x00000061412a7810 */ /* 0x000fe20007ffe0ff */
[----:B------:R1:W1:Y:S01]  /*b7b0*/  MUFU.TANH R228, R9 ;  /* 0x0000000900e47308 */ /* 0x0002620000002400 */
[----:B------:R-:W-:Y:S01]  /*b7c0*/  FSEL R251, R251, -INF , !P6 ;  /* 0xff800000fbfb7808 */ /* 0x000fe20007000000 */
[----:B------:R-:W-:Y:S01]  /*b7d0*/  FMUL.FTZ R7, R24, c[0x0][0x2ec] ;  /* 0x0000bb0018077a20 */ /* 0x000fe20000410000 */
[----:B------:R-:W-:Y:S01]  /*b7e0*/  FSEL R237, R237, -INF , !P5 ;  /* 0xff800000eded7808 */ /* 0x000fe20006800000 */
[----:B------:R-:W-:Y:S01]  /*b7f0*/  FMUL.FTZ R26, R26, c[0x0][0x2ec] ;  /* 0x0000bb001a1a7a20 */ /* 0x000fe20000410000 */
[C---:B------:R-:W-:Y:S01]  /*b800*/  ISETP.GE.AND P6, PT, R42.reuse, R207, PT ;  /* 0x000000cf2a00720c */ /* 0x040fe20003fc6270 */
[----:B------:R-:W-:Y:S01]  /*b810*/  FMUL.FTZ R27, R27, c[0x0][0x2ec] ;  /* 0x0000bb001b1b7a20 */ /* 0x000fe20000410000 */
[----:B------:R-:W-:Y:S01]  /*b820*/  ISETP.GE.AND P5, PT, R42, R205, PT ;  /* 0x000000cd2a00720c */ /* 0x000fe20003fa6270 */
[----:B------:R-:W4:Y:S01]  /*b830*/  MUFU.TANH R13, R13 ;  /* 0x0000000d000d7308 */ /* 0x000f220000002400 */
[----:B---3--:R-:W-:-:S02]  /*b840*/  IADD3 R10, R65, 0x68, RZ ;  /* 0x00000068410a7810 */ /* 0x008fc40007ffe0ff */
[C---:B------:R-:W-:Y:S02]  /*b850*/  ISETP.LT.OR P6, PT, R42.reuse, R208, P6 ;  /* 0x000000d02a00720c */ /* 0x040fe400037c1670 */
[----:B------:R-:W-:Y:S02]  /*b860*/  ISETP.LT.OR P5, PT, R42, R206, P5 ;  /* 0x000000ce2a00720c */ /* 0x000fe40002fa1670 */
[----:B--2---:R-:W-:Y:S01]  /*b870*/  FSEL R234, R234, -INF , !P0 ;  /* 0xff800000eaea7808 */ /* 0x004fe20004000000 */
[----:B------:R-:W2:Y:S01]  /*b880*/  MUFU.TANH R11, R17 ;  /* 0x00000011000b7308 */ /* 0x000ea20000002400 */
[C---:B------:R-:W-:Y:S02]  /*b890*/  ISETP.GE.AND P0, PT, R10.reuse, R207, PT ;  /* 0x000000cf0a00720c */ /* 0x040fe40003f06270 */
[----:B-1----:R-:W-:Y:S02]  /*b8a0*/  FSEL R227, R227, -INF , !P3 ;  /* 0xff800000e3e37808 */ /* 0x002fe40005800000 */
[----:B------:R-:W-:-:S02]  /*b8b0*/  ISETP.GE.AND P3, PT, R10, R205, PT ;  /* 0x000000cd0a00720c */ /* 0x000fc40003f66270 */
[----:B------:R-:W-:Y:S01]  /*b8c0*/  FSEL R9, R86, -INF , !P6 ;  /* 0xff80000056097808 */ /* 0x000fe20007000000 */
[----:B------:R-:W1:Y:S01]  /*b8d0*/  MUFU.TANH R229, R19 ;  /* 0x0000001300e57308 */ /* 0x000e620000002400 */
[----:B------:R-:W-:Y:S02]  /*b8e0*/  FSEL R174, R88, -INF , !P5 ;  /* 0xff80000058ae7808 */ /* 0x000fe40006800000 */
[C---:B------:R-:W-:Y:S02]  /*b8f0*/  ISETP.GE.AND P6, PT, R10.reuse, R203, PT ;  /* 0x000000cb0a00720c */ /* 0x040fe40003fc6270 */
[C---:B------:R-:W-:Y:S02]  /*b900*/  ISETP.GE.AND P5, PT, R10.reuse, R199, PT ;  /* 0x000000c70a00720c */ /* 0x040fe40003fa6270 */
[----:B------:R-:W-:Y:S01]  /*b910*/  ISETP.LT.OR P0, PT, R10, R208, P0 ;  /* 0x000000d00a00720c */ /* 0x000fe20000701670 */
[----:B------:R-:W3:Y:S01]  /*b920*/  MUFU.TANH R183, R20 ;  /* 0x0000001400b77308 */ /* 0x000ee20000002400 */
[----:B------:R-:W-:-:S02]  /*b930*/  IADD3 R14, R65, 0x69, RZ ;  /* 0x00000069410e7810 */ /* 0x000fc40007ffe0ff */
[----:B------:R-:W-:Y:S02]  /*b940*/  FSEL R8, R103, -INF , !P4 ;  /* 0xff80000067087808 */ /* 0x000fe40006000000 */
[----:B------:R-:W-:Y:S02]  /*b950*/  FSEL R219, R219, -INF , !P2 ;  /* 0xff800000dbdb7808 */ /* 0x000fe40005000000 */
[----:B------:R-:W-:Y:S01]  /*b960*/  ISETP.LT.OR P3, PT, R10, R206, P3 ;  /* 0x000000ce0a00720c */ /* 0x000fe20001f61670 */
[----:B------:R-:W1:Y:S01]  /*b970*/  MUFU.TANH R7, R7 ;  /* 0x0000000700077308 */ /* 0x000e620000002400 */
[C---:B------:R-:W-:Y:S02]  /*b980*/  ISETP.GE.AND P4, PT, R42.reuse, R203, PT ;  /* 0x000000cb2a00720c */ /* 0x040fe40003f86270 */
[----:B------:R-:W-:Y:S02]  /*b990*/  ISETP.GE.AND P2, PT, R42, R199, PT ;  /* 0x000000c72a00720c */ /* 0x000fe40003f46270 */
[----:B------:R-:W-:-:S02]  /*b9a0*/  ISETP.LT.OR P6, PT, R10, R204, P6 ;  /* 0x000000cc0a00720c */ /* 0x000fc400037c1670 */
[----:B------:R-:W-:Y:S01]  /*b9b0*/  ISETP.LT.OR P5, PT, R10, R202, P5 ;  /* 0x000000ca0a00720c */ /* 0x000fe20002fa1670 */
[----:B------:R-:W1:Y:S01]  /*b9c0*/  MUFU.TANH R223, R26 ;  /* 0x0000001a00df7308 */ /* 0x000e620000002400 */
[----:B----4-:R-:W-:Y:S02]  /*b9d0*/  FSEL R10, R16, -INF , !P0 ;  /* 0xff800000100a7808 */ /* 0x010fe40004000000 */
[----:B------:R-:W-:Y:S02]  /*b9e0*/  ISETP.GE.AND P0, PT, R14, R203, PT ;  /* 0x000000cb0e00720c */ /* 0x000fe40003f06270 */
[----:B-----5:R-:W-:Y:S02]  /*b9f0*/  FSEL R43, R12, -INF , !P3 ;  /* 0xff8000000c2b7808 */ /* 0x020fe40005800000 */
[C---:B------:R-:W-:Y:S01]  /*ba00*/  ISETP.LT.OR P4, PT, R42.reuse, R204, P4 ;  /* 0x000000cc2a00720c */ /* 0x040fe20002781670 */
[----:B------:R-:W-:Y:S01]  /*ba10*/  MUFU.TANH R182, R21 ;  /* 0x0000001500b67308 */ /* 0x000fe20000002400 */
[----:B------:R-:W-:-:S02]  /*ba20*/  ISETP.LT.OR P2, PT, R42, R202, P2 ;  /* 0x000000ca2a00720c */ /* 0x000fc40001741670 */
[C---:B------:R-:W-:Y:S02]  /*ba30*/  IADD3 R12, R65.reuse, 0x70, RZ ;  /* 0x00000070410c7810 */ /* 0x040fe40007ffe0ff */
[----:B------:R-:W-:Y:S02]  /*ba40*/  ISETP.LT.OR P0, PT, R14, R204, P0 ;  /* 0x000000cc0e00720c */ /* 0x000fe40000701670 */
[----:B------:R-:W-:Y:S01]  /*ba50*/  FSEL R230, R230, -INF , !P6 ;  /* 0xff800000e6e67808 */ /* 0x000fe20007000000 */
[----:B------:R-:W4:Y:S01]  /*ba60*/  MUFU.TANH R168, R22 ;  /* 0x0000001600a87308 */ /* 0x000f220000002400 */
[----:B------:R-:W-:Y:S02]  /*ba70*/  FSEL R180, R180, -INF , !P5 ;  /* 0xff800000b4b47808 */ /* 0x000fe40006800000 */
[----:B------:R-:W-:Y:S02]  /*ba80*/  IADD3 R6, R65, 0x71, RZ ;  /* 0x0000007141067810 */ /* 0x000fe40007ffe0ff */
[----:B------:R-:W-:-:S02]  /*ba90*/  FSEL R233, R233, -INF , !P4 ;  /* 0xff800000e9e97808 */ /* 0x000fc40006000000 */
[----:B------:R-:W-:Y:S01]  /*baa0*/  FSEL R220, R220, -INF , !P2 ;  /* 0xff800000dcdc7808 */ /* 0x000fe20005000000 */
[----:B------:R-:W-:Y:S01]  /*bab0*/  MUFU.TANH R222, R27 ;  /* 0x0000001b00de7308 */ /* 0x000fe20000002400 */
[----:B------:R-:W-:Y:S02]  /*bac0*/  ISETP.GE.AND P3, PT, R14, R199, PT ;  /* 0x000000c70e00720c */ /* 0x000fe40003f66270 */
[C---:B------:R-:W-:Y:S02]  /*bad0*/  ISETP.GE.AND P6, PT, R12.reuse, R207, PT ;  /* 0x000000cf0c00720c */ /* 0x040fe40003fc6270 */
[----:B------:R-:W-:Y:S02]  /*bae0*/  ISETP.GE.AND P5, PT, R12, R205, PT ;  /* 0x000000cd0c00720c */ /* 0x000fe40003fa6270 */
[C---:B------:R-:W-:Y:S01]  /*baf0*/  ISETP.GE.AND P4, PT, R14.reuse, R207, PT ;  /* 0x000000cf0e00720c */ /* 0x040fe20003f86270 */
[----:B------:R-:W-:Y:S01]  /*bb00*/  MUFU.TANH R123, R23 ;  /* 0x00000017007b7308 */ /* 0x000fe20000002400 */
[----:B------:R-:W-:-:S02]  /*bb10*/  ISETP.GE.AND P2, PT, R14, R205, PT ;  /* 0x000000cd0e00720c */ /* 0x000fc40003f46270 */
[----:B------:R-:W-:Y:S02]  /*bb20*/  FSEL R228, R228, -INF , !P0 ;  /* 0xff800000e4e47808 */ /* 0x000fe40004000000 */
[----:B------:R-:W-:Y:S02]  /*bb30*/  ISETP.GE.AND P0, PT, R6, R207, PT ;  /* 0x000000cf0600720c */ /* 0x000fe40003f06270 */
[----:B------:R-:W-:Y:S02]  /*bb40*/  ISETP.LT.OR P3, PT, R14, R202, P3 ;  /* 0x000000ca0e00720c */ /* 0x000fe40001f61670 */
[C---:B------:R-:W-:Y:S02]  /*bb50*/  ISETP.LT.OR P6, PT, R12.reuse, R208, P6 ;  /* 0x000000d00c00720c */ /* 0x040fe400037c1670 */
[----:B------:R-:W-:Y:S02]  /*bb60*/  ISETP.LT.OR P5, PT, R12, R206, P5 ;  /* 0x000000ce0c00720c */ /* 0x000fe40002fa1670 */
[----:B------:R-:W-:-:S02]  /*bb70*/  ISETP.LT.OR P4, PT, R14, R208, P4 ;  /* 0x000000d00e00720c */ /* 0x000fc40002781670 */
[----:B------:R-:W-:Y:S02]  /*bb80*/  ISETP.LT.OR P2, PT, R14, R206, P2 ;  /* 0x000000ce0e00720c */ /* 0x000fe40001741670 */
[----:B------:R-:W-:Y:S02]  /*bb90*/  ISETP.LT.OR P0, PT, R6, R208, P0 ;  /* 0x000000d00600720c */ /* 0x000fe40000701670 */
[----:B------:R-:W-:Y:S02]  /*bba0*/  IADD3 R5, R65, 0x78, RZ ;  /* 0x0000007841057810 */ /* 0x000fe40007ffe0ff */
[----:B------:R-:W-:Y:S02]  /*bbb0*/  FSEL R177, R13, -INF , !P3 ;  /* 0xff8000000db17808 */ /* 0x000fe40005800000 */
[----:B------:R-:W-:Y:S02]  /*bbc0*/  FSEL R51, R51, -INF , !P6 ;  /* 0xff80000033337808 */ /* 0x000fe40007000000 */
[----:B------:R-:W-:-:S02]  /*bbd0*/  FSEL R225, R225, -INF , !P5 ;  /* 0xff800000e1e17808 */ /* 0x000fc40006800000 */
[----:B--2---:R-:W-:Y:S02]  /*bbe0*/  FSEL R4, R11, -INF , !P4 ;  /* 0xff8000000b047808 */ /* 0x004fe40006000000 */
[----:B-1----:R-:W-:Y:S02]  /*bbf0*/  FSEL R229, R229, -INF , !P2 ;  /* 0xff800000e5e57808 */ /* 0x002fe40005000000 */
[C---:B------:R-:W-:Y:S02]  /*bc00*/  ISETP.GE.AND P3, PT, R6.reuse, R205, PT ;  /* 0x000000cd0600720c */ /* 0x040fe40003f66270 */
[C---:B------:R-:W-:Y:S02]  /*bc10*/  ISETP.GE.AND P6, PT, R6.reuse, R203, PT ;  /* 0x000000cb0600720c */ /* 0x040fe40003fc6270 */
[----:B------:R-:W-:Y:S02]  /*bc20*/  ISETP.GE.AND P5, PT, R6, R199, PT ;  /* 0x000000c70600720c */ /* 0x000fe40003fa6270 */
[----:B------:R-:W-:-:S02]  /*bc30*/  ISETP.GE.AND P4, PT, R12, R203, PT ;  /* 0x000000cb0c00720c */ /* 0x000fc40003f86270 */
[----:B------:R-:W-:Y:S02]  /*bc40*/  ISETP.GE.AND P2, PT, R12, R199, PT ;  /* 0x000000c70c00720c */ /* 0x000fe40003f46270 */
[----:B------:R-:W-:Y:S02]  /*bc50*/  FSEL R50, R50, -INF , !P0 ;  /* 0xff80000032327808 */ /* 0x000fe40004000000 */
[----:B------:R-:W-:Y:S02]  /*bc60*/  ISETP.GE.AND P0, PT, R5, R203, PT ;  /* 0x000000cb0500720c */ /* 0x000fe40003f06270 */
[C---:B------:R-:W-:Y:S02]  /*bc70*/  ISETP.LT.OR P3, PT, R6.reuse, R206, P3 ;  /* 0x000000ce0600720c */ /* 0x040fe40001f61670 */
[C---:B------:R-:W-:Y:S02]  /*bc80*/  ISETP.LT.OR P6, PT, R6.reuse, R204, P6 ;  /* 0x000000cc0600720c */ /* 0x040fe400037c1670 */
[----:B------:R-:W-:Y:S01]  /*bc90*/  ISETP.LT.OR P5, PT, R6, R202, P5 ;  /* 0x000000ca0600720c */ /* 0x000fe20002fa1670 */
[----:B------:R-:W-:Y:S01]  /*bca0*/  FMUL.FTZ R6, R25, c[0x0][0x2ec] ;  /* 0x0000bb0019067a20 */ /* 0x000fe20000410000 */
[----:B------:R-:W-:-:S02]  /*bcb0*/  ISETP.LT.OR P4, PT, R12, R204, P4 ;  /* 0x000000cc0c00720c */ /* 0x000fc40002781670 */
[----:B------:R-:W-:Y:S02]  /*bcc0*/  ISETP.LT.OR P2, PT, R12, R202, P2 ;  /* 0x000000ca0c00720c */ /* 0x000fe40001741670 */
[----:B------:R-:W-:Y:S01]  /*bcd0*/  ISETP.LT.OR P0, PT, R5, R204, P0 ;  /* 0x000000cc0500720c */ /* 0x000fe20000701670 */
[----:B------:R-:W1:Y:S01]  /*bce0*/  MUFU.TANH R6, R6 ;  /* 0x0000000600067308 */ /* 0x000e620000002400 */
[----:B------:R-:W-:Y:S02]  /*bcf0*/  FSEL R221, R221, -INF , !P4 ;  /* 0xff800000dddd7808 */ /* 0x000fe40006000000 */
[----:B------:R-:W-:Y:S02]  /*bd00*/  FSEL R170, R170, -INF , !P2 ;  /* 0xff800000aaaa7808 */ /* 0x000fe40005000000 */
[C---:B------:R-:W-:Y:S02]  /*bd10*/  ISETP.GE.AND P4, PT, R5.reuse, R207, PT ;  /* 0x000000cf0500720c */ /* 0x040fe40003f86270 */
[----:B------:R-:W-:-:S02]  /*bd20*/  ISETP.GE.AND P2, PT, R5, R205, PT ;  /* 0x000000cd0500720c */ /* 0x000fc40003f46270 */
[----:B---3--:R-:W-:Y:S02]  /*bd30*/  FSEL R183, R183, -INF , !P0 ;  /* 0xff800000b7b77808 */ /* 0x008fe40004000000 */
[----:B------:R-:W-:Y:S02]  /*bd40*/  PLOP3.LUT P0, PT, PT, PT, UP0, 0x80, 0x0 ;  /* 0x000000000000781c */ /* 0x000fe40003f0f008 */
[C---:B------:R-:W-:Y:S02]  /*bd50*/  ISETP.LT.OR P4, PT, R5.reuse, R208, P4 ;  /* 0x000000d00500720c */ /* 0x040fe40002781670 */
[----:B------:R-:W-:Y:S02]  /*bd60*/  ISETP.LT.OR P2, PT, R5, R206, P2 ;  /* 0x000000ce0500720c */ /* 0x000fe40001741670 */
[----:B------:R-:W-:Y:S02]  /*bd70*/  IADD3 R65, R65, 0x79, RZ ;  /* 0x0000007941417810 */ /* 0x000fe40007ffe0ff */
        /* <DEDUP_REMOVED lines=10> */
[----:B------:R-:W-:Y:S02]  /*be20*/  ISETP.LT.OR P3, PT, R5, R202, P3 ;  /* 0x000000ca0500720c */ /* 0x000fe40001f61670 */
[C---:B------:R-:W-:Y:S02]  /*be30*/  ISETP.LT.OR P6, PT, R65.reuse, R208, P6 ;  /* 0x000000d04100720c */ /* 0x040fe400037c1670 */
[----:B------:R-:W-:-:S02]  /*be40*/  ISETP.LT.OR P5, PT, R65, R206, P5 ;  /* 0x000000ce4100720c */ /* 0x000fc40002fa1670 */
[C---:B------:R-:W-:Y:S02]  /*be50*/  ISETP.LT.OR P4, PT, R65.reuse, R204, P4 ;  /* 0x000000cc4100720c */ /* 0x040fe40002781670 */
[----:B------:R-:W-:Y:S02]  /*be60*/  ISETP.LT.OR P2, PT, R65, R202, P2 ;  /* 0x000000ca4100720c */ /* 0x000fe40001741670 */
[----:B----4-:R-:W-:Y:S02]  /*be70*/  FSEL R168, R168, -INF , !P3 ;  /* 0xff800000a8a87808 */ /* 0x010fe40005800000 */
[----:B-1----:R-:W-:Y:S02]  /*be80*/  FSEL R5, R6, -INF , !P6 ;  /* 0xff80000006057808 */ /* 0x002fe40007000000 */
        /* <DEDUP_REMOVED lines=60> */
.L_x_968:
[----:B------:R-:W-:Y:S05]  /*c250*/  BSYNC B0 ;  /* 0x0000000000007941 */ /* 0x000fea0003800000 */
.L_x_967:
[----:B------:R-:W0:Y:S02]  /*c260*/  LDGDEPBAR ;  /* 0x00000000000079af */ /* 0x000e240000000000 */
.L_x_966:
[----:B------:R-:W-:Y:S01]  /*c270*/  FMNMX.FTZ R11, R36, R67, !PT ;  /* 0x00000043240b7209 */ /* 0x000fe20007810000 */
        /* <DEDUP_REMOVED lines=15> */
[----:B--2---:R-:W-:Y:S02]  /*c370*/  MOV R13, R107 ;  /* 0x0000006b000d7202 */ /* 0x004fe40000000f00 */
        /* <DEDUP_REMOVED lines=48> */
[----:B------:R-:W-:Y:S01]  /*c680*/  MOV R12, R111 ;  /* 0x0000006f000c7202 */ /* 0x000fe20000000f00 */
[----:B------:R-:W2:Y:S01]  /*c690*/  SHFL.BFLY PT, R6, R11, 0x2, 0x1f ;  /* 0x0c401f000b067f89 */ /* 0x000ea200000e0000 */
[----:B------:R-:W-:-:S02]  /*c6a0*/  FMNMX.FTZ R106, R222, R106, !PT ;  /* 0x0000006ade6a7209 */ /* 0x000fc40007810000 */
[----:B--2---:R-:W-:-:S03]  /*c6b0*/  FMNMX.FTZ R6, R11, R6, !PT ;  /* 0x000000060b067209 */ /* 0x004fc60007810000 */
[----:B------:R-:W2:Y:S04]  /*c6c0*/  SHFL.BFLY PT, R11, R106, 0x2, 0x1f ;  /* 0x0c401f006a0b7f89 */ /* 0x000ea800000e0000 */
[----:B------:R-:W3:Y:S01]  /*c6d0*/  SHFL.BFLY PT, R107, R6, 0x1, 0x1f ;  /* 0x0c201f00066b7f89 */ /* 0x000ee200000e0000 */
[----:B--2---:R-:W-:Y:S02]  /*c6e0*/  FMNMX.FTZ R106, R106, R11, !PT ;  /* 0x0000000b6a6a7209 */ /* 0x004fe40007810000 */
[----:B---3--:R-:W-:-:S04]  /*c6f0*/  FMNMX.FTZ R107, R6, R107, !PT ;  /* 0x0000006b066b7209 */ /* 0x008fc80007810000 */
[C---:B------:R-:W-:Y:S01]  /*c700*/  FSETP.NEU.FTZ.AND P3, PT, R107.reuse, -INF , PT ;  /* 0xff8000006b00780b */ /* 0x040fe20003f7d000 */
[----:B------:R-:W-:-:S03]  /*c710*/  FMUL.FTZ R6, R107, c[0x0][0x23c] ;  /* 0x00008f006b067a20 */ /* 0x000fc60000410000 */
[----:B-1----:R-:W-:Y:S02]  /*c720*/  FSEL R16, R107, RZ, P3 ;  /* 0x000000ff6b107208 */ /* 0x002fe40001800000 */
[----:B------:R-:W-:-:S03]  /*c730*/  FSEL R6, R6, RZ, P3 ;  /* 0x000000ff06067208 */ /* 0x000fc60001800000 */
[----:B------:R-:W-:Y:S02]  /*c740*/  FADD.FTZ R16, R36, -R16 ;  /* 0x8000001024107221 */ /* 0x000fe40000010000 */
[--C-:B------:R-:W-:Y:S02]  /*c750*/  FFMA.FTZ R96, R81, c[0x0][0x23c], -R6.reuse ;  /* 0x00008f0051607a23 */ /* 0x100fe40000010806 */
        /* <DEDUP_REMOVED lines=9> */
[----:B------:R-:W1:Y:S01]  /*c7f0*/  SHFL.BFLY PT, R8, R106, 0x1, 0x1f ;  /* 0x0c201f006a087f89 */ /* 0x000e6200000e0000 */
        /* <DEDUP_REMOVED lines=51> */
[----:B------:R-:W-:Y:S01]  /*cb30*/  FMUL.FTZ R16, R16, c[0x0][0x23c] ;  /* 0x00008f0010107a20 */ /* 0x000fe20000410000 */
        /* <DEDUP_REMOVED lines=30> */
[----:B-1----:R-:W-:Y:S02]  /*cd20*/  FMNMX.FTZ R106, R106, R8, !PT ;  /* 0x000000086a6a7209 */ /* 0x002fe40007810000 */
[----:B------:R-:W-:Y:S01]  /*cd30*/  FMNMX.FTZ R5, R221, R5, !PT ;  /* 0x00000005dd057209 */ /* 0x000fe20007810000 */
[----:B------:R-:W-:Y:S01]  /*cd40*/  MUFU.EX2 R102, R102 ;  /* 0x0000006600667308 */ /* 0x000fe20000000800 */
[----:B------:R-:W-:Y:S01]  /*cd50*/  FMNMX.FTZ R4, R238, R4, !PT ;  /* 0x00000004ee047209 */ /* 0x000fe20007810000 */
[----:B------:R-:W-:Y:S01]  /*cd60*/  FMUL.FTZ R226, R106, c[0x0][0x23c] ;  /* 0x00008f006ae27a20 */ /* 0x000fe20000410000 */
[----:B------:R-:W-:Y:S02]  /*cd70*/  FMNMX.FTZ R5, R214, R5, !PT ;  /* 0x00000005d6057209 */ /* 0x000fe40007810000 */
[----:B------:R-:W-:-:S02]  /*cd80*/  FMNMX.FTZ R4, R237, R4, !PT ;  /* 0x00000004ed047209 */ /* 0x000fc40007810000 */
[----:B------:R-:W-:Y:S01]  /*cd90*/  FSETP.NEU.FTZ.AND P2, PT, R106, -INF , PT ;  /* 0xff8000006a00780b */ /* 0x000fe20003f5d000 */
[----:B------:R-:W-:Y:S01]  /*cda0*/  MUFU.EX2 R101, R101 ;  /* 0x0000006500657308 */ /* 0x000fe20000000800 */
[----:B------:R-:W-:Y:S02]  /*cdb0*/  FMNMX.FTZ R5, R183, R5, !PT ;  /* 0x00000005b7057209 */ /* 0x000fe40007810000 */
[----:B------:R-:W-:Y:S02]  /*cdc0*/  FMNMX.FTZ R4, R227, R4, !PT ;  /* 0x00000004e3047209 */ /* 0x000fe40007810000 */
[----:B------:R-:W-:Y:S02]  /*cdd0*/  FSEL R226, R226, RZ, P2 ;  /* 0x000000ffe2e27208 */ /* 0x000fe40001000000 */
[----:B------:R-:W-:Y:S01]  /*cde0*/  FMNMX.FTZ R5, R182, R5, !PT ;  /* 0x00000005b6057209 */ /* 0x000fe20007810000 */
[----:B------:R-:W-:Y:S01]  /*cdf0*/  MUFU.EX2 R100, R100 ;  /* 0x0000006400647308 */ /* 0x000fe20000000800 */
[----:B------:R-:W-:Y:S01]  /*ce00*/  FMNMX.FTZ R4, R220, R4, !PT ;  /* 0x00000004dc047209 */ /* 0x000fe20007810000 */
[--C-:B------:R-:W-:Y:S01]  /*ce10*/  FFMA.FTZ R70, R105, c[0x0][0x23c], -R226.reuse ;  /* 0x00008f0069467a23 */ /* 0x100fe200000108e2 */
[----:B------:R-:W-:Y:S01]  /*ce20*/  FSEL R24, R106, RZ, P2 ;  /* 0x000000ff6a187208 */ /* 0x000fe20001000000 */
[----:B------:R-:W1:Y:S01]  /*ce30*/  SHFL.BFLY PT, R105, R5, 0x2, 0x1f ;  /* 0x0c401f0005697f89 */ /* 0x000e6200000e0000 */
[----:B------:R-:W-:Y:S01]  /*ce40*/  FMNMX.FTZ R4, R180, R4, !PT ;  /* 0x00000004b4047209 */ /* 0x000fe20007810000 */
[--C-:B------:R-:W-:Y:S01]  /*ce50*/  FFMA.FTZ R74, R66, c[0x0][0x23c], -R226.reuse ;  /* 0x00008f00424a7a23 */ /* 0x100fe200000108e2 */
[----:B--2---:R-:W-:Y:S01]  /*ce60*/  F2FP.BF16.PACK_AB R46, R114, R119 ;  /* 0x00000077722e723e */ /* 0x004fe200000010ff */
        /* <DEDUP_REMOVED lines=14> */
[----:B------:R-:W-:Y:S01]  /*cf50*/  LDSM.16.MT88.4 R28, [R192+0x4000] ;  /* 0x00400000c01c783b */ /* 0x000fe20000004200 */
[----:B------:R-:W-:Y:S01]  /*cf60*/  FMNMX.FTZ R4, R123, R4, !PT ;  /* 0x000000047b047209 */ /* 0x000fe20007810000 */
[--C-:B------:R-:W-:Y:S01]  /*cf70*/  FFMA.FTZ R72, R69, c[0x0][0x23c], -R226.reuse ;  /* 0x00008f0045487a23 */ /* 0x100fe200000108e2 */
[----:B------:R-:W-:Y:S01]  /*cf80*/  MUFU.EX2 R131, R131 ;  /* 0x0000008300837308 */ /* 0x000fe20000000800 */
[----:B-1----:R-:W-:Y:S01]  /*cf90*/  FMNMX.FTZ R105, R5, R105, !PT ;  /* 0x0000006905697209 */ /* 0x002fe20007810000 */
[--C-:B------:R-:W-:Y:S01]  /*cfa0*/  FFMA.FTZ R69, R110, c[0x0][0x23c], -R226.reuse ;  /* 0x00008f006e457a23 */ /* 0x100fe200000108e2 */
[----:B------:R-:W1:Y:S01]  /*cfb0*/  SHFL.BFLY PT, R6, R4, 0x2, 0x1f ;  /* 0x0c401f0004067f89 */ /* 0x000e6200000e0000 */
[----:B------:R-:W-:-:S02]  /*cfc0*/  FFMA.FTZ R65, R167, c[0x0][0x23c], -R226 ;  /* 0x00008f00a7417a23 */ /* 0x000fc400000108e2 */
[--C-:B------:R-:W-:Y:S01]  /*cfd0*/  FFMA.FTZ R112, R60, c[0x0][0x23c], -R226.reuse ;  /* 0x00008f003c707a23 */ /* 0x100fe200000108e2 */
[----:B------:R-:W2:Y:S01]  /*cfe0*/  SHFL.BFLY PT, R5, R105, 0x1, 0x1f ;  /* 0x0c201f0069057f89 */ /* 0x000ea200000e0000 */
[--C-:B------:R-:W-:Y:S01]  /*cff0*/  FFMA.FTZ R111, R59, c[0x0][0x23c], -R226.reuse ;  /* 0x00008f003b6f7a23 */ /* 0x100fe200000108e2 */
[----:B------:R-:W3:Y:S01]  /*d000*/  MUFU.EX2 R118, R118 ;  /* 0x0000007600767308 */ /* 0x000ee20000000800 */
[--C-:B------:R-:W-:Y:S02]  /*d010*/  FFMA.FTZ R60, R33, c[0x0][0x23c], -R226.reuse ;  /* 0x00008f00213c7a23 */ /* 0x100fe400000108e2 */
[----:B------:R-:W-:Y:S02]  /*d020*/  FFMA.FTZ R59, R32, c[0x0][0x23c], -R226 ;  /* 0x00008f00203b7a23 */ /* 0x000fe400000108e2 */
[----:B------:R-:W-:Y:S01]  /*d030*/  FADD.FTZ R24, R3, -R24 ;  /* 0x8000001803187221 */ /* 0x000fe20000010000 */
[----:B------:R-:W-:Y:S01]  /*d040*/  LDSM.16.MT88.4 R32, [R192+0x4400] ;  /* 0x00440000c020783b */ /* 0x000fe20000004200 */
[----:B------:R-:W-:Y:S01]  /*d050*/  FFMA.FTZ R76, R62, c[0x0][0x23c], -R226 ;  /* 0x00008f003e4c7a23 */ /* 0x000fe200000108e2 */
[----:B------:R-:W-:Y:S01]  /*d060*/  MUFU.EX2 R112, R112 ;  /* 0x0000007000707308 */ /* 0x000fe20000000800 */
[----:B------:R-:W-:-:S02]  /*d070*/  FMUL.FTZ R24, R24, c[0x0][0x23c] ;  /* 0x00008f0018187a20 */ /* 0x000fc40000410000 */
[--C-:B------:R-:W-:Y:S02]  /*d080*/  FFMA.FTZ R75, R61, c[0x0][0x23c], -R226.reuse ;  /* 0x00008f003d4b7a23 */ /* 0x100fe400000108e2 */
[--C-:B------:R-:W-:Y:S02]  /*d090*/  FFMA.FTZ R73, R63, c[0x0][0x23c], -R226.reuse ;  /* 0x00008f003f497a23 */ /* 0x100fe400000108e2 */
[--C-:B------:R-:W-:Y:S01]  /*d0a0*/  FFMA.FTZ R64, R41, c[0x0][0x23c], -R226.reuse ;  /* 0x00008f0029407a23 */ /* 0x100fe200000108e2 */
[----:B------:R-:W4:Y:S01]  /*d0b0*/  MUFU.EX2 R111, R111 ;  /* 0x0000006f006f7308 */ /* 0x000f220000000800 */
[--C-:B------:R-:W-:Y:S01]  /*d0c0*/  FFMA.FTZ R63, R40, c[0x0][0x23c], -R226.reuse ;  /* 0x00008f00283f7a23 */ /* 0x100fe200000108e2 */
[----:B-1----:R-:W-:Y:S01]  /*d0d0*/  FMNMX.FTZ R4, R4, R6, !PT ;  /* 0x0000000604047209 */ /* 0x002fe20007810000 */
[--C-:B------:R-:W-:Y:S01]  /*d0e0*/  FFMA.FTZ R62, R45, c[0x0][0x23c], -R226.reuse ;  /* 0x00008f002d3e7a23 */ /* 0x100fe200000108e2 */
[----:B---3--:R-:W-:Y:S01]  /*d0f0*/  F2FP.BF16.PACK_AB R45, R118, R131 ;  /* 0x00000083762d723e */ /* 0x008fe200000010ff */
[--C-:B------:R-:W-:Y:S01]  /*d100*/  FFMA.FTZ R61, R44, c[0x0][0x23c], -R226.reuse ;  /* 0x00008f002c3d7a23 */ /* 0x100fe200000108e2 */
[----:B--2---:R-:W-:Y:S01]  /*d110*/  FMNMX.FTZ R105, R105, R5, !PT ;  /* 0x0000000569697209 */ /* 0x004fe20007810000 */
[--C-:B------:R-:W-:Y:S01]  /*d120*/  FFMA.FTZ R219, R219, c[0x0][0x23c], -R226.reuse ;  /* 0x00008f00dbdb7a23 */ /* 0x100fe200000108e2 */
[----:B------:R-:W1:Y:S01]  /*d130*/  SHFL.BFLY PT, R5, R4, 0x1, 0x1f ;  /* 0x0c201f0004057f89 */ /* 0x000e6200000e0000 */
[----:B------:R-:W-:Y:S01]  /*d140*/  F2FP.BF16.PACK_AB R44, R164, R181 ;  /* 0x000000b5a42c723e */ /* 0x000fe200000010ff */
[----:B------:R-:W-:Y:S01]  /*d150*/  MUFU.EX2 R76, R76 ;  /* 0x0000004c004c7308 */ /* 0x000fe20000000800 */
[C---:B------:R-:W-:Y:S01]  /*d160*/  FMUL.FTZ R215, R105.reuse, c[0x0][0x23c] ;  /* 0x00008f0069d77a20 */ /* 0x040fe20000410000 */
[----:B------:R-:W-:Y:S01]  /*d170*/  FSETP.NEU.FTZ.AND P1, PT, R105, -INF , PT ;  /* 0xff8000006900780b */ /* 0x000fe20003f3d000 */
[----:B------:R-:W-:-:S02]  /*d180*/  FFMA.FTZ R229, R229, c[0x0][0x23c], -R226 ;  /* 0x00008f00e5e57a23 */ /* 0x000fc400000108e2 */
[--C-:B------:R-:W-:Y:S01]  /*d190*/  FFMA.FTZ R224, R224, c[0x0][0x23c], -R226.reuse ;  /* 0x00008f00e0e07a23 */ /* 0x100fe200000108e2 */
[----:B------:R-:W-:Y:S01]  /*d1a0*/  FSEL R215, R215, RZ, P1 ;  /* 0x000000ffd7d77208 */ /* 0x000fe20000800000 */
[--C-:B------:R-:W-:Y:S01]  /*d1b0*/  FFMA.FTZ R223, R223, c[0x0][0x23c], -R226.reuse ;  /* 0x00008f00dfdf7a23 */ /* 0x100fe200000108e2 */
[----:B----4-:R-:W-:Y:S01]  /*d1c0*/  F2FP.BF16.PACK_AB R47, R111, R112 ;  /* 0x000000706f2f723e */ /* 0x010fe200000010ff */
[----:B------:R-:W-:Y:S01]  /*d1d0*/  MUFU.EX2 R75, R75 ;  /* 0x0000004b004b7308 */ /* 0x000fe20000000800 */
[----:B------:R-:W-:Y:S02]  /*d1e0*/  FFMA.FTZ R222, R222, c[0x0][0x23c], -R226 ;  /* 0x00008f00dede7a23 */ /* 0x000fe400000108e2 */
[--C-:B------:R-:W-:Y:S02]  /*d1f0*/  FFMA.FTZ R130, R104, c[0x0][0x23c], -R215.reuse ;  /* 0x00008f0068827a23 */ /* 0x100fe400000108d7 */
[--C-:B------:R-:W-:Y:S02]  /*d200*/  FFMA.FTZ R117, R56, c[0x0][0x23c], -R215.reuse ;  /* 0x00008f0038757a23 */ /* 0x100fe400000108d7 */
[--C-:B------:R-:W-:Y:S01]  /*d210*/  FFMA.FTZ R56, R166, c[0x0][0x23c], -R215.reuse ;  /* 0x00008f00a6387a23 */ /* 0x100fe200000108d7 */
[----:B------:R-:W-:Y:S01]  /*d220*/  MUFU.EX2 R73, R73 ;  /* 0x0000004900497308 */ /* 0x000fe20000000800 */
[----:B------:R-:W-:-:S02]  /*d230*/  FFMA.FTZ R110, R109, c[0x0][0x23c], -R215 ;  /* 0x00008f006d6e7a23 */ /* 0x000fc400000108d7 */
[--C-:B------:R-:W-:Y:S01]  /*d240*/  FFMA.FTZ R109, R128, c[0x0][0x23c], -R215.reuse ;  /* 0x00008f00806d7a23 */ /* 0x100fe200000108d7 */
[----:B-1----:R-:W-:Y:S01]  /*d250*/  FMNMX.FTZ R104, R4, R5, !PT ;  /* 0x0000000504687209 */ /* 0x002fe20007810000 */
[--C-:B------:R-:W-:Y:S01]  /*d260*/  FFMA.FTZ R172, R172, c[0x0][0x23c], -R215.reuse ;  /* 0x00008f00acac7a23 */ /* 0x100fe200000108d7 */
[----:B------:R-:W-:Y:S02]  /*d270*/  FSEL R4, R105, RZ, P1 ;  /* 0x000000ff69047208 */ /* 0x000fe40000800000 */
        /* <DEDUP_REMOVED lines=9> */
[----:B------:R-:W-:-:S02]  /*d310*/  FADD.FTZ R4, R0, -R4 ;  /* 0x8000000400047221 */ /* 0x000fc40000010000 */
[--C-:B------:R-:W-:Y:S02]  /*d320*/  FFMA.FTZ R128, R116, c[0x0][0x23c], -R129.reuse ;  /* 0x00008f0074807a23 */ /* 0x100fe40000010881 */
[----:B------:R-:W-:Y:S02]  /*d330*/  FMUL.FTZ R4, R4, c[0x0][0x23c] ;  /* 0x00008f0004047a20 */ /* 0x000fe40000410000 */
[--C-:B------:R-:W-:Y:S01]  /*d340*/  FFMA.FTZ R116, R115, c[0x0][0x23c], -R129.reuse ;  /* 0x00008f0073747a23 */ /* 0x100fe20000010881 */
[----:B------:R2:W3:Y:S01]  /*d350*/  MUFU.EX2 R167, R2 ;  /* 0x0000000200a77308 */ /* 0x0004e20000000800 */
[--C-:B------:R-:W-:Y:S02]  /*d360*/  FFMA.FTZ R108, R108, c[0x0][0x23c], -R129.reuse ;  /* 0x00008f006c6c7a23 */ /* 0x100fe40000010881 */
[----:B------:R-:W-:Y:S02]  /*d370*/  FFMA.FTZ R115, R120, c[0x0][0x23c], -R129 ;  /* 0x00008f0078737a23 */ /* 0x000fe40000010881 */
[----:B------:R-:W-:-:S02]  /*d380*/  FFMA.FTZ R0, R121, c[0x0][0x23c], -R215 ;  /* 0x00008f0079007a23 */ /* 0x000fc400000108d7 */
[--C-:B------:R-:W-:Y:S01]  /*d390*/  FFMA.FTZ R120, R39, c[0x0][0x23c], -R129.reuse ;  /* 0x00008f0027787a23 */ /* 0x100fe20000010881 */
[----:B------:R4:W5:Y:S01]  /*d3a0*/  MUFU.EX2 R166, R4 ;  /* 0x0000000400a67308 */ /* 0x0009620000000800 */
[--C-:B------:R-:W-:Y:S01]  /*d3b0*/  FFMA.FTZ R121, R38, c[0x0][0x23c], -R129.reuse ;  /* 0x00008f0026797a23 */ /* 0x100fe20000010881 */
[----:B-1----:R-:W-:Y:S01]  /*d3c0*/  F2FP.BF16.PACK_AB R20, R117, R130 ;  /* 0x000000827514723e */ /* 0x002fe200000010ff */
[--C-:B------:R-:W-:Y:S02]  /*d3d0*/  FFMA.FTZ R165, R165, c[0x0][0x23c], -R129.reuse ;  /* 0x00008f00a5a57a23 */ /* 0x100fe40000010881 */
[--C-:B------:R-:W-:Y:S02]  /*d3e0*/  FFMA.FTZ R175, R175, c[0x0][0x23c], -R129.reuse ;  /* 0x00008f00afaf7a23 */ /* 0x100fe40000010881 */
[----:B------:R-:W-:Y:S01]  /*d3f0*/  FFMA.FTZ R178, R178, c[0x0][0x23c], -R129 ;  /* 0x00008f00b2b27a23 */ /* 0x000fe20000010881 */
[----:B------:R-:W-:Y:S01]  /*d400*/  MUFU.EX2 R110, R110 ;  /* 0x0000006e006e7308 */ /* 0x000fe20000000800 */
[----:B--2---:R-:W-:-:S02]  /*d410*/  FFMA.FTZ R2, R122, c[0x0][0x23c], -R215 ;  /* 0x00008f007a027a23 */ /* 0x004fc400000108d7 */
[----:B------:R-:W-:Y:S02]  /*d420*/  FFMA.FTZ R122, R37, c[0x0][0x23c], -R129 ;  /* 0x00008f00257a7a23 */ /* 0x000fe40000010881 */
[----:B------:R-:W-:Y:S01]  /*d430*/  LDSM.16.MT88.4 R36, [R191+0x4400] ;  /* 0x00440000bf24783b */ /* 0x000fe20000004200 */
[----:B---3--:R-:W-:Y:S01]  /*d440*/  FMUL.FTZ R9, R157, R167 ;  /* 0x000000a79d097220 */ /* 0x008fe20000410000 */
[----:B------:R-:W-:Y:S01]  /*d450*/  MOV R157, R13 ;  /* 0x0000000d009d7202 */ /* 0x000fe20000000f00 */
[----:B------:R-:W1:Y:S01]  /*d460*/  MUFU.EX2 R109, R109 ;  /* 0x0000006d006d7308 */ /* 0x000e620000000800 */
[----:B----4-:R-:W2:Y:S01]  /*d470*/  LDSM.16.MT88.4 R4, [R191+0x4000] ;  /* 0x00400000bf04783b */ /* 0x010ea20000004200 */
[----:B-----5:R-:W-:Y:S01]  /*d480*/  FMUL.FTZ R10, R158, R166 ;  /* 0x000000a69e0a7220 */ /* 0x020fe20000410000 */
[----:B------:R-:W-:Y:S01]  /*d490*/  MOV R158, R12 ;  /* 0x0000000c009e7202 */ /* 0x000fe20000000f00 */
[-C--:B------:R-:W-:Y:S02]  /*d4a0*/  FMUL.FTZ R12, R152, R167.reuse ;  /* 0x000000a7980c7220 */ /* 0x080fe40000410000 */
[----:B------:R-:W-:Y:S01]  /*d4b0*/  FMUL.FTZ R8, R156, R167 ;  /* 0x000000a79c087220 */ /* 0x000fe20000410000 */
[----:B------:R-:W-:Y:S01]  /*d4c0*/  MOV R156, R43 ;  /* 0x0000002b009c7202 */ /* 0x000fe20000000f00 */
[----:B------:R-:W-:Y:S01]  /*d4d0*/  MUFU.EX2 R128, R128 ;  /* 0x0000008000807308 */ /* 0x000fe20000000800 */
[----:B------:R-:W-:Y:S01]  /*d4e0*/  FMUL.FTZ R11, R159, R166 ;  /* 0x000000a69f0b7220 */ /* 0x000fe20000410000 */
[----:B------:R-:W-:Y:S01]  /*d4f0*/  MOV R159, R176 ;  /* 0x000000b0009f7202 */ /* 0x000fe20000000f00 */
[----:B------:R-:W-:Y:S01]  /*d500*/  FMUL.FTZ R13, R153, R167 ;  /* 0x000000a7990d7220 */ /* 0x000fe20000410000 */
[----:B------:R-:W-:Y:S01]  /*d510*/  MOV R153, R174 ;  /* 0x000000ae00997202 */ /* 0x000fe20000000f00 */
[-C--:B------:R-:W-:Y:S01]  /*d520*/  FMUL.FTZ R14, R154, R166.reuse ;  /* 0x000000a69a0e7220 */ /* 0x080fe20000410000 */
[----:B------:R-:W-:Y:S01]  /*d530*/  MOV R154, R173 ;  /* 0x000000ad009a7202 */ /* 0x000fe20000000f00 */
[----:B------:R-:W-:Y:S01]  /*d540*/  FMUL.FTZ R15, R155, R166 ;  /* 0x000000a69b0f7220 */ /* 0x000fe20000410000 */
[----:B------:R-:W3:Y:S01]  /*d550*/  MUFU.EX2 R116, R116 ;  /* 0x0000007400747308 */ /* 0x000ee20000000800 */
[----:B-1----:R-:W-:Y:S01]  /*d560*/  F2FP.BF16.PACK_AB R22, R109, R110 ;  /* 0x0000006e6d16723e */ /* 0x002fe200000010ff */
[----:B------:R-:W-:-:S02]  /*d570*/  FMUL.FTZ R17, R141, R167 ;  /* 0x000000a78d117220 */ /* 0x000fc40000410000 */
[-C--:B------:R-:W-:Y:S02]  /*d580*/  FMUL.FTZ R18, R142, R166.reuse ;  /* 0x000000a68e127220 */ /* 0x080fe40000410000 */
[-C--:B------:R-:W-:Y:S02]  /*d590*/  FMUL.FTZ R19, R143, R166.reuse ;  /* 0x000000a68f137220 */ /* 0x080fe40000410000 */
[----:B------:R-:W-:Y:S01]  /*d5a0*/  MUFU.EX2 R108, R108 ;  /* 0x0000006c006c7308 */ /* 0x000fe20000000800 */
[-C--:B------:R-:W-:Y:S02]  /*d5b0*/  FMUL.FTZ R136, R136, R167.reuse ;  /* 0x000000a788887220 */ /* 0x080fe40000410000 */
[----:B------:R-:W-:Y:S02]  /*d5c0*/  FMUL.FTZ R137, R137, R167 ;  /* 0x000000a789897220 */ /* 0x000fe40000410000 */
[-C--:B------:R-:W-:Y:S02]  /*d5d0*/  FMUL.FTZ R138, R138, R166.reuse ;  /* 0x000000a68a8a7220 */ /* 0x080fe40000410000 */
[----:B------:R-:W-:Y:S01]  /*d5e0*/  FMUL.FTZ R139, R139, R166 ;  /* 0x000000a68b8b7220 */ /* 0x000fe20000410000 */
[----:B------:R-:W1:Y:S01]  /*d5f0*/  MUFU.EX2 R115, R115 ;  /* 0x0000007300737308 */ /* 0x000e620000000800 */
[----:B---3--:R-:W-:Y:S01]  /*d600*/  F2FP.BF16.PACK_AB R21, R116, R128 ;  /* 0x000000807415723e */ /* 0x008fe200000010ff */
[--C-:B------:R-:W-:Y:S01]  /*d610*/  FFMA.FTZ R173, R53, c[0x0][0x23c], -R215.reuse ;  /* 0x00008f0035ad7a23 */ /* 0x100fe200000108d7 */
[----:B------:R-:W-:Y:S01]  /*d620*/  F2FP.BF16.PACK_AB R53, R75, R76 ;  /* 0x0000004c4b35723e */ /* 0x000fe200000010ff */
[----:B------:R-:W-:Y:S01]  /*d630*/  FFMA.FTZ R174, R55, c[0x0][0x23c], -R215 ;  /* 0x00008f0037ae7a23 */ /* 0x000fe200000108d7 */
[----:B------:R-:W-:Y:S01]  /*d640*/  F2FP.BF16.PACK_AB R55, R73, R74 ;  /* 0x0000004a4937723e */ /* 0x000fe200000010ff */
[--C-:B------:R-:W-:Y:S01]  /*d650*/  FFMA.FTZ R176, R52, c[0x0][0x23c], -R129.reuse ;  /* 0x00008f0034b07a23 */ /* 0x100fe20000010881 */
[----:B------:R-:W-:Y:S01]  /*d660*/  F2FP.BF16.PACK_AB R52, R103, R113 ;  /* 0x000000716734723e */ /* 0x000fe200000010ff */
[----:B------:R3:W4:Y:S01]  /*d670*/  MUFU.EX2 R152, R16 ;  /* 0x0000001000987308 */ /* 0x0007220000000800 */
[----:B------:R-:W-:-:S02]  /*d680*/  FFMA.FTZ R179, R179, c[0x0][0x23c], -R129 ;  /* 0x00008f00b3b37a23 */ /* 0x000fc40000010881 */
[--C-:B------:R-:W-:Y:S02]  /*d690*/  FFMA.FTZ R231, R231, c[0x0][0x23c], -R215.reuse ;  /* 0x00008f00e7e77a23 */ /* 0x100fe400000108d7 */
[--C-:B------:R-:W-:Y:S02]  /*d6a0*/  FFMA.FTZ R232, R232, c[0x0][0x23c], -R215.reuse ;  /* 0x00008f00e8e87a23 */ /* 0x100fe400000108d7 */
[--C-:B------:R-:W-:Y:S01]  /*d6b0*/  FFMA.FTZ R235, R235, c[0x0][0x23c], -R215.reuse ;  /* 0x00008f00ebeb7a23 */ /* 0x100fe200000108d7 */
[----:B-1----:R-:W-:Y:S01]  /*d6c0*/  F2FP.BF16.PACK_AB R23, R115, R108 ;  /* 0x0000006c7317723e */ /* 0x002fe200000010ff */
[----:B------:R-:W-:Y:S01]  /*d6d0*/  MUFU.EX2 R56, R56 ;  /* 0x0000003800387308 */ /* 0x000fe20000000800 */
[----:B------:R-:W-:Y:S02]  /*d6e0*/  FFMA.FTZ R236, R236, c[0x0][0x23c], -R215 ;  /* 0x00008f00ecec7a23 */ /* 0x000fe400000108d7 */
[--C-:B------:R-:W-:Y:S02]  /*d6f0*/  FFMA.FTZ R240, R240, c[0x0][0x23c], -R129.reuse ;  /* 0x00008f00f0f07a23 */ /* 0x100fe40000010881 */
[----:B------:R-:W-:Y:S01]  /*d700*/  FFMA.FTZ R239, R239, c[0x0][0x23c], -R129 ;  /* 0x00008f00efef7a23 */ /* 0x000fe20000010881 */
[----:B------:R-:W-:Y:S01]  /*d710*/  HMMA.16816.F32.BF16 R8, R20, R28, R8 ;  /* 0x0000001c1408723c */ /* 0x000fe20000041808 */
[----:B---3--:R-:W-:Y:S01]  /*d720*/  FMUL.FTZ R16, R140, R167 ;  /* 0x000000a78c107220 */ /* 0x008fe20000410000 */
[----:B------:R-:W-:Y:S01]  /*d730*/  MUFU.EX2 R0, R0 ;  /* 0x0000000000007308 */ /* 0x000fe20000000800 */
[----:B----4-:R-:W-:-:S02]  /*d740*/  FMUL.FTZ R25, R161, R152 ;  /* 0x00000098a1197220 */ /* 0x010fc40000410000 */
[-C--:B------:R-:W-:Y:S02]  /*d750*/  FMUL.FTZ R40, R144, R152.reuse ;  /* 0x0000009890287220 */ /* 0x080fe40000410000 */
[-C--:B------:R-:W-:Y:S01]  /*d760*/  FMUL.FTZ R41, R145, R152.reuse ;  /* 0x0000009891297220 */ /* 0x080fe20000410000 */
[C---:B------:R-:W-:Y:S01]  /*d770*/  HMMA.16816.F32.BF16 R12, R20.reuse, R30, R12 ;  /* 0x0000001e140c723c */ /* 0x040fe2000004180c */
[-C--:B------:R-:W-:Y:S01]  /*d780*/  FMUL.FTZ R148, R148, R152.reuse ;  /* 0x0000009894947220 */ /* 0x080fe20000410000 */
[----:B------:R1:W3:Y:S01]  /*d790*/  MUFU.EX2 R140, R24 ;  /* 0x00000018008c7308 */ /* 0x0002e20000000800 */
[-C--:B------:R-:W-:Y:S02]  /*d7a0*/  FMUL.FTZ R149, R149, R152.reuse ;  /* 0x0000009895957220 */ /* 0x080fe40000410000 */
[-C--:B------:R-:W-:Y:S02]  /*d7b0*/  FMUL.FTZ R132, R132, R152.reuse ;  /* 0x0000009884847220 */ /* 0x080fe40000410000 */
[----:B------:R-:W-:Y:S01]  /*d7c0*/  FMUL.FTZ R133, R133, R152 ;  /* 0x0000009885857220 */ /* 0x000fe20000410000 */
[----:B--2---:R-:W-:Y:S01]  /*d7d0*/  HMMA.16816.F32.BF16 R16, R20, R4, R16 ;  /* 0x000000041410723c */ /* 0x004fe20000041810 */
[----:B------:R-:W-:Y:S01]  /*d7e0*/  FFMA.FTZ R250, R250, c[0x0][0x23c], -R129 ;  /* 0x00008f00fafa7a23 */ /* 0x000fe20000010881 */
[----:B------:R-:W-:Y:S01]  /*d7f0*/  MUFU.EX2 R2, R2 ;  /* 0x0000000200027308 */ /* 0x000fe20000000800 */
[----:B------:R-:W-:-:S02]  /*d800*/  FFMA.FTZ R252, R252, c[0x0][0x23c], -R215 ;  /* 0x00008f00fcfc7a23 */ /* 0x000fc400000108d7 */
[--C-:B------:R-:W-:Y:S02]  /*d810*/  FFMA.FTZ R249, R249, c[0x0][0x23c], -R129.reuse ;  /* 0x00008f00f9f97a23 */ /* 0x100fe40000010881 */
[--C-:B------:R-:W-:Y:S01]  /*d820*/  FFMA.FTZ R248, R248, c[0x0][0x23c], -R129.reuse ;  /* 0x00008f00f8f87a23 */ /* 0x100fe20000010881 */
[----:B------:R-:W-:Y:S01]  /*d830*/  HMMA.16816.F32.BF16 R20, R20, R6, R136 ;  /* 0x000000061414723c */ /* 0x000fe20000041888 */
[----:B------:R-:W-:Y:S01]  /*d840*/  FFMA.FTZ R247, R247, c[0x0][0x23c], -R129 ;  /* 0x00008f00f7f77a23 */ /* 0x000fe20000010881 */
[----:B------:R2:W-:Y:S01]  /*d850*/  MUFU.EX2 R3, R172 ;  /* 0x000000ac00037308 */ /* 0x0005e20000000800 */
[----:B-1----:R-:W-:Y:S02]  /*d860*/  FMUL.FTZ R24, R160, R152 ;  /* 0x00000098a0187220 */ /* 0x002fe40000410000 */
[-C--:B---3--:R-:W-:Y:S02]  /*d870*/  FMUL.FTZ R26, R162, R140.reuse ;  /* 0x0000008ca21a7220 */ /* 0x088fe40000410000 */
[----:B------:R-:W-:-:S02]  /*d880*/  FMUL.FTZ R27, R163, R140 ;  /* 0x0000008ca31b7220 */ /* 0x000fc40000410000 */
[-C--:B------:R-:W-:Y:S01]  /*d890*/  FMUL.FTZ R42, R146, R140.reuse ;  /* 0x0000008c922a7220 */ /* 0x080fe20000410000 */
[----:B------:R-:W-:Y:S01]  /*d8a0*/  MUFU.EX2 R120, R120 ;  /* 0x0000007800787308 */ /* 0x000fe20000000800 */
[-C--:B------:R-:W-:Y:S02]  /*d8b0*/  FMUL.FTZ R43, R147, R140.reuse ;  /* 0x0000008c932b7220 */ /* 0x080fe40000410000 */
[-C--:B------:R-:W-:Y:S01]  /*d8c0*/  FMUL.FTZ R150, R150, R140.reuse ;  /* 0x0000008c96967220 */ /* 0x080fe20000410000 */
[----:B------:R-:W-:Y:S01]  /*d8d0*/  HMMA.16816.F32.BF16 R24, R44, R28, R24 ;  /* 0x0000001c2c18723c */ /* 0x000fe20000041818 */
[-C--:B------:R-:W-:Y:S02]  /*d8e0*/  FMUL.FTZ R151, R151, R140.reuse ;  /* 0x0000008c97977220 */ /* 0x080fe40000410000 */
[-C--:B------:R-:W-:Y:S01]  /*d8f0*/  FMUL.FTZ R134, R134, R140.reuse ;  /* 0x0000008c86867220 */ /* 0x080fe20000410000 */
[----:B------:R-:W1:Y:S01]  /*d900*/  MUFU.EX2 R121, R121 ;  /* 0x0000007900797308 */ /* 0x000e620000000800 */
[----:B------:R-:W-:-:S02]  /*d910*/  FMUL.FTZ R135, R135, R140 ;  /* 0x0000008c87877220 */ /* 0x000fc40000410000 */
[----:B--2---:R-:W-:Y:S01]  /*d920*/  FFMA.FTZ R172, R54, c[0x0][0x23c], -R215 ;  /* 0x00008f0036ac7a23 */ /* 0x004fe200000108d7 */
[C---:B------:R-:W-:Y:S01]  /*d930*/  HMMA.16816.F32.BF16 R40, R44.reuse, R4, R40 ;  /* 0x000000042c28723c */ /* 0x040fe20000041828 */
[----:B------:R-:W-:Y:S01]  /*d940*/  F2FP.BF16.PACK_AB R54, R101, R102 ;  /* 0x000000666536723e */ /* 0x000fe200000010ff */
[----:B------:R-:W-:Y:S02]  /*d950*/  FFMA.FTZ R246, R246, c[0x0][0x23c], -R129 ;  /* 0x00008f00f6f67a23 */ /* 0x000fe40000010881 */
[----:B------:R-:W-:Y:S01]  /*d960*/  MUFU.EX2 R122, R122 ;  /* 0x0000007a007a7308 */ /* 0x000fe20000000800 */
[--C-:B------:R-:W-:Y:S02]  /*d970*/  FFMA.FTZ R245, R245, c[0x0][0x23c], -R215.reuse ;  /* 0x00008f00f5f57a23 */ /* 0x100fe400000108d7 */
[--C-:B------:R-:W-:Y:S01]  /*d980*/  FFMA.FTZ R244, R244, c[0x0][0x23c], -R215.reuse ;  /* 0x00008f00f4f47a23 */ /* 0x100fe200000108d7 */
[----:B------:R-:W-:Y:S01]  /*d990*/  HMMA.16816.F32.BF16 R28, R44, R30, R148 ;  /* 0x0000001e2c1c723c */ /* 0x000fe20000041894 */
[--C-:B------:R-:W-:Y:S01]  /*d9a0*/  FFMA.FTZ R243, R243, c[0x0][0x23c], -R215.reuse ;  /* 0x00008f00f3f37a23 */ /* 0x100fe200000108d7 */
[----:B------:R-:W-:Y:S01]  /*d9b0*/  LDSM.16.MT88.4 R148, [R192+0x5c00] ;  /* 0x005c0000c094783b */ /* 0x000fe20000004200 */
[----:B------:R-:W-:Y:S01]  /*d9c0*/  FFMA.FTZ R251, R251, c[0x0][0x23c], -R215 ;  /* 0x00008f00fbfb7a23 */ /* 0x000fe200000108d7 */
[----:B------:R-:W2:Y:S01]  /*d9d0*/  MUFU.EX2 R165, R165 ;  /* 0x000000a500a57308 */ /* 0x000ea20000000800 */
[----:B------:R-:W-:-:S02]  /*d9e0*/  FFMA.FTZ R242, R242, c[0x0][0x23c], -R129 ;  /* 0x00008f00f2f27a23 */ /* 0x000fc40000010881 */
[--C-:B------:R-:W-:Y:S01]  /*d9f0*/  FFMA.FTZ R241, R241, c[0x0][0x23c], -R129.reuse ;  /* 0x00008f00f1f17a23 */ /* 0x100fe20000010881 */
[----:B------:R-:W-:Y:S01]  /*da00*/  HMMA.16816.F32.BF16 R4, R44, R6, R132 ;  /* 0x000000062c04723c */ /* 0x000fe20000041884 */
[--C-:B------:R-:W-:Y:S02]  /*da10*/  FFMA.FTZ R238, R238, c[0x0][0x23c], -R129.reuse ;  /* 0x00008f00eeee7a23 */ /* 0x100fe40000010881 */
[----:B------:R-:W-:Y:S01]  /*da20*/  FFMA.FTZ R237, R237, c[0x0][0x23c], -R129 ;  /* 0x00008f00eded7a23 */ /* 0x000fe20000010881 */
[----:B------:R-:W-:Y:S01]  /*da30*/  MUFU.EX2 R171, R171 ;  /* 0x000000ab00ab7308 */ /* 0x000fe20000000800 */
[----:B------:R-:W-:Y:S02]  /*da40*/  FFMA.FTZ R152, R218, R152, R181 ;  /* 0x00000098da987223 */ /* 0x000fe400000100b5 */
[----:B------:R-:W-:Y:S01]  /*da50*/  F2FP.BF16.PACK_AB R44, R0, R56 ;  /* 0x00000038002c723e */ /* 0x000fe200000010ff */
[----:B------:R-:W-:Y:S01]  /*da60*/  HMMA.16816.F32.BF16 R24, R52, R32, R24 ;  /* 0x000000203418723c */ /* 0x000fe20000041818 */
[----:B-1----:R-:W-:Y:S01]  /*da70*/  F2FP.BF16.PACK_AB R45, R121, R120 ;  /* 0x00000078792d723e */ /* 0x002fe200000010ff */
[----:B------:R-:W-:Y:S01]  /*da80*/  FFMA.FTZ R131, R217, R140, R131 ;  /* 0x0000008cd9837223 */ /* 0x000fe20000010083 */
[----:B------:R-:W-:Y:S01]  /*da90*/  F2FP.BF16.PACK_AB R46, R3, R2 ;  /* 0x00000002032e723e */ /* 0x000fe200000010ff */
[----:B------:R-:W1:Y:S01]  /*daa0*/  MUFU.EX2 R172, R172 ;  /* 0x000000ac00ac7308 */ /* 0x000e620000000800 */
[----:B--2---:R-:W-:Y:S01]  /*dab0*/  F2FP.BF16.PACK_AB R47, R165, R122 ;  /* 0x0000007aa52f723e */ /* 0x004fe200000010ff */
[----:B------:R-:W-:-:S02]  /*dac0*/  FFMA.FTZ R130, R216, R167, R130 ;  /* 0x000000a7d8827223 */ /* 0x000fc40000010082 */
[----:B------:R-:W-:Y:S01]  /*dad0*/  HMMA.16816.F32.BF16 R28, R52, R34, R28 ;  /* 0x00000022341c723c */ /* 0x000fe2000004181c */
[----:B------:R-:W-:Y:S02]  /*dae0*/  FFMA.FTZ R128, R209, R166, R128 ;  /* 0x000000a6d1807223 */ /* 0x000fe40000010080 */
[----:B------:R-:W-:Y:S01]  /*daf0*/  FADD.FTZ R152, R164, R152 ;  /* 0x00000098a4987221 */ /* 0x000fe20000010000 */
[----:B------:R-:W-:Y:S01]  /*db00*/  MUFU.EX2 R173, R173 ;  /* 0x000000ad00ad7308 */ /* 0x000fe20000000800 */
[----:B------:R-:W-:Y:S02]  /*db10*/  FADD.FTZ R131, R118, R131 ;  /* 0x0000008376837221 */ /* 0x000fe40000010000 */
[----:B------:R-:W-:Y:S01]  /*db20*/  FADD.FTZ R130, R117, R130 ;  /* 0x0000008275827221 */ /* 0x000fe20000010000 */
[----:B------:R-:W-:Y:S01]  /*db30*/  HMMA.16816.F32.BF16 R8, R44, R32, R8 ;  /* 0x000000202c08723c */ /* 0x000fe20000041808 */
[----:B------:R-:W-:Y:S02]  /*db40*/  FADD.FTZ R128, R116, R128 ;  /* 0x0000008074807221 */ /* 0x000fe40000010000 */
[----:B------:R-:W-:Y:S01]  /*db50*/  FADD.FTZ R119, R119, R152 ;  /* 0x0000009877777221 */ /* 0x000fe20000010000 */
[----:B------:R-:W2:Y:S01]  /*db60*/  MUFU.EX2 R174, R174 ;  /* 0x000000ae00ae7308 */ /* 0x000ea20000000800 */
[----:B------:R-:W-:-:S02]  /*db70*/  FADD.FTZ R131, R112, R131 ;  /* 0x0000008370837221 */ /* 0x000fc40000010000 */
[----:B-1----:R-:W-:Y:S01]  /*db80*/  F2FP.BF16.PACK_AB R32, R172, R171 ;  /* 0x000000abac20723e */ /* 0x002fe200000010ff */
[C---:B------:R-:W-:Y:S01]  /*db90*/  HMMA.16816.F32.BF16 R12, R44.reuse, R34, R12 ;  /* 0x000000222c0c723c */ /* 0x040fe2000004180c */
[----:B------:R-:W-:Y:S02]  /*dba0*/  FADD.FTZ R130, R110, R130 ;  /* 0x000000826e827221 */ /* 0x000fe40000010000 */
[----:B------:R-:W-:Y:S01]  /*dbb0*/  FADD.FTZ R128, R108, R128 ;  /* 0x000000806c807221 */ /* 0x000fe20000010000 */
[----:B------:R-:W-:Y:S01]  /*dbc0*/  MUFU.EX2 R176, R176 ;  /* 0x000000b000b07308 */ /* 0x000fe20000000800 */
[----:B------:R-:W-:Y:S02]  /*dbd0*/  FADD.FTZ R119, R114, R119 ;  /* 0x0000007772777221 */ /* 0x000fe40000010000 */
[----:B------:R-:W-:Y:S01]  /*dbe0*/  FADD.FTZ R111, R111, R131 ;  /* 0x000000836f6f7221 */ /* 0x000fe20000010000 */
[----:B------:R-:W-:Y:S01]  /*dbf0*/  HMMA.16816.F32.BF16 R16, R44, R36, R16 ;  /* 0x000000242c10723c */ /* 0x000fe20000041810 */
[----:B------:R-:W-:-:S02]  /*dc00*/  FADD.FTZ R109, R109, R130 ;  /* 0x000000826d6d7221 */ /* 0x000fc40000010000 */
[----:B------:R-:W-:Y:S01]  /*dc10*/  FADD.FTZ R115, R115, R128 ;  /* 0x0000008073737221 */ /* 0x000fe20000010000 */
[----:B------:R-:W1:Y:S01]  /*dc20*/  MUFU.EX2 R175, R175 ;  /* 0x000000af00af7308 */ /* 0x000e620000000800 */
[----:B--2---:R-:W-:Y:S01]  /*dc30*/  F2FP.BF16.PACK_AB R34, R174, R173 ;  /* 0x000000adae22723e */ /* 0x004fe200000010ff */
[----:B------:R-:W-:Y:S02]  /*dc40*/  FADD.FTZ R113, R113, R119 ;  /* 0x0000007771717221 */ /* 0x000fe40000010000 */
[----:B------:R-:W-:Y:S01]  /*dc50*/  HMMA.16816.F32.BF16 R20, R44, R38, R20 ;  /* 0x000000262c14723c */ /* 0x000fe20000041814 */
[----:B------:R-:W2:Y:S01]  /*dc60*/  LDSM.16.MT88.4 R44, [R192+0x4800] ;  /* 0x00480000c02c783b */ /* 0x000ea20000004200 */
[----:B------:R-:W-:Y:S02]  /*dc70*/  FADD.FTZ R111, R76, R111 ;  /* 0x0000006f4c6f7221 */ /* 0x000fe40000010000 */
[----:B------:R-:W-:Y:S01]  /*dc80*/  MUFU.EX2 R178, R178 ;  /* 0x000000b200b27308 */ /* 0x000fe20000000800 */
[----:B------:R-:W-:-:S02]  /*dc90*/  FADD.FTZ R109, R56, R109 ;  /* 0x0000006d386d7221 */ /* 0x000fc40000010000 */
[----:B------:R-:W-:Y:S01]  /*dca0*/  FADD.FTZ R115, R120, R115 ;  /* 0x0000007378737221 */ /* 0x000fe20000010000 */
[C---:B------:R-:W-:Y:S01]  /*dcb0*/  HMMA.16816.F32.BF16 R40, R52.reuse, R36, R40 ;  /* 0x000000243428723c */ /* 0x040fe20000041828 */
[----:B------:R-:W-:Y:S02]  /*dcc0*/  FADD.FTZ R113, R103, R113 ;  /* 0x0000007167717221 */ /* 0x000fe40000010000 */
[----:B------:R-:W-:Y:S01]  /*dcd0*/  FADD.FTZ R111, R75, R111 ;  /* 0x0000006f4b6f7221 */ /* 0x000fe20000010000 */
[----:B------:R-:W3:Y:S01]  /*dce0*/  MUFU.EX2 R179, R179 ;  /* 0x000000b300b37308 */ /* 0x000ee20000000800 */
[----:B-1----:R-:W-:Y:S01]  /*dcf0*/  F2FP.BF16.PACK_AB R33, R175, R176 ;  /* 0x000000b0af21723e */ /* 0x002fe200000010ff */
[----:B------:R-:W-:Y:S01]  /*dd00*/  FADD.FTZ R109, R0, R109 ;  /* 0x0000006d006d7221 */ /* 0x000fe20000010000 */
[----:B------:R-:W-:Y:S01]  /*dd10*/  MOV R0, R104 ;  /* 0x0000006800007202 */ /* 0x000fe20000000f00 */
[----:B------:R-:W-:Y:S01]  /*dd20*/  HMMA.16816.F32.BF16 R4, R52, R38, R4 ;  /* 0x000000263404723c */ /* 0x000fe20000041804 */
[----:B------:R-:W-:Y:S01]  /*dd30*/  LDSM.16.MT88.4 R36, [R191+0x4c00] ;  /* 0x004c0000bf24783b */ /* 0x000fe20000004200 */
[----:B------:R-:W-:-:S02]  /*dd40*/  FADD.FTZ R115, R121, R115 ;  /* 0x0000007379737221 */ /* 0x000fc40000010000 */
[----:B------:R-:W1:Y:S01]  /*dd50*/  MUFU.EX2 R97, R97 ;  /* 0x0000006100617308 */ /* 0x000e620000000800 */
[----:B------:R-:W-:Y:S02]  /*dd60*/  FADD.FTZ R113, R102, R113 ;  /* 0x0000007166717221 */ /* 0x000fe40000010000 */
[----:B------:R-:W-:Y:S01]  /*dd70*/  F2FP.BF16.PACK_AB R52, R99, R100 ;  /* 0x000000646334723e */ /* 0x000fe200000010ff */
[----:B------:R-:W-:Y:S02]  /*dd80*/  FADD.FTZ R111, R74, R111 ;  /* 0x0000006f4a6f7221 */ /* 0x000fe40000010000 */
[----:B------:R-:W-:Y:S01]  /*dd90*/  FADD.FTZ R109, R2, R109 ;  /* 0x0000006d026d7221 */ /* 0x000fe20000010000 */
[----:B------:R-:W-:Y:S01]  /*dda0*/  MOV R2, R105 ;  /* 0x0000006900027202 */ /* 0x000fe20000000f00 */
[----:B------:R-:W4:Y:S01]  /*ddb0*/  MUFU.EX2 R72, R72 ;  /* 0x0000004800487308 */ /* 0x000f220000000800 */
[----:B---3--:R-:W-:Y:S01]  /*ddc0*/  F2FP.BF16.PACK_AB R35, R179, R178 ;  /* 0x000000b2b323723e */ /* 0x008fe200000010ff */
[----:B------:R-:W-:-:S02]  /*ddd0*/  FADD.FTZ R115, R122, R115 ;  /* 0x000000737a737221 */ /* 0x000fc40000010000 */
[----:B------:R-:W-:Y:S02]  /*dde0*/  FADD.FTZ R113, R101, R113 ;  /* 0x0000007165717221 */ /* 0x000fe40000010000 */
[----:B------:R-:W-:Y:S02]  /*ddf0*/  FADD.FTZ R111, R73, R111 ;  /* 0x0000006f496f7221 */ /* 0x000fe40000010000 */
[----:B------:R-:W3:Y:S01]  /*de00*/  MUFU.EX2 R71, R71 ;  /* 0x0000004700477308 */ /* 0x000ee20000000800 */
[C---:B------:R-:W-:Y:S01]  /*de10*/  HMMA.16816.F32.BF16 R16, R32.reuse, R48, R16 ;  /* 0x000000302010723c */ /* 0x040fe20000041810 */
[----:B-1----:R-:W-:Y:S01]  /*de20*/  F2FP.BF16.PACK_AB R54, R97, R98 ;  /* 0x000000626136723e */ /* 0x002fe200000010ff */
[----:B------:R-:W-:Y:S01]  /*de30*/  FADD.FTZ R109, R3, R109 ;  /* 0x0000006d036d7221 */ /* 0x000fe20000010000 */
[----:B------:R-:W-:Y:S01]  /*de40*/  MOV R3, R106 ;  /* 0x0000006a00037202 */ /* 0x000fe20000000f00 */
[----:B------:R-:W-:Y:S02]  /*de50*/  FADD.FTZ R115, R165, R115 ;  /* 0x00000073a5737221 */ /* 0x000fe40000010000 */
[----:B------:R-:W-:Y:S01]  /*de60*/  FADD.FTZ R113, R100, R113 ;  /* 0x0000007164717221 */ /* 0x000fe20000010000 */
[----:B------:R-:W-:Y:S01]  /*de70*/  MUFU.EX2 R70, R70 ;  /* 0x0000004600467308 */ /* 0x000fe20000000800 */
[----:B--2---:R-:W-:Y:S01]  /*de80*/  HMMA.16816.F32.BF16 R8, R32, R44, R8 ;  /* 0x0000002c2008723c */ /* 0x004fe20000041808 */
[----:B----4-:R-:W-:-:S02]  /*de90*/  FADD.FTZ R111, R72, R111 ;  /* 0x0000006f486f7221 */ /* 0x010fc40000010000 */
[----:B------:R-:W-:Y:S02]  /*dea0*/  FADD.FTZ R109, R171, R109 ;  /* 0x0000006dab6d7221 */ /* 0x000fe40000010000 */
[----:B------:R-:W-:Y:S02]  /*deb0*/  FADD.FTZ R115, R176, R115 ;  /* 0x00000073b0737221 */ /* 0x000fe40000010000 */
[----:B------:R-:W1:Y:S01]  /*dec0*/  MUFU.EX2 R69, R69 ;  /* 0x0000004500457308 */ /* 0x000e620000000800 */
[C---:B------:R-:W-:Y:S01]  /*ded0*/  HMMA.16816.F32.BF16 R12, R32.reuse, R46, R12 ;  /* 0x0000002e200c723c */ /* 0x040fe2000004180c */
[----:B---3--:R-:W-:Y:S01]  /*dee0*/  F2FP.BF16.PACK_AB R53, R71, R72 ;  /* 0x000000484735723e */ /* 0x008fe200000010ff */
[--C-:B------:R-:W-:Y:S02]  /*def0*/  FFMA.FTZ R234, R234, c[0x0][0x23c], -R215.reuse ;  /* 0x00008f00eaea7a23 */ /* 0x100fe400000108d7 */
[--C-:B------:R-:W-:Y:S02]  /*df00*/  FFMA.FTZ R233, R233, c[0x0][0x23c], -R215.reuse ;  /* 0x00008f00e9e97a23 */ /* 0x100fe400000108d7 */
[--C-:B------:R-:W-:Y:S01]  /*df10*/  FFMA.FTZ R230, R230, c[0x0][0x23c], -R215.reuse ;  /* 0x00008f00e6e67a23 */ /* 0x100fe200000108d7 */
[----:B------:R-:W-:Y:S01]  /*df20*/  MUFU.EX2 R231, R231 ;  /* 0x000000e700e77308 */ /* 0x000fe20000000800 */
[----:B------:R-:W-:Y:S01]  /*df30*/  HMMA.16816.F32.BF16 R20, R32, R50, R20 ;  /* 0x000000322014723c */ /* 0x000fe20000041814 */
[----:B------:R-:W2:Y:S01]  /*df40*/  LDSM.16.MT88.4 R32, [R192+0x4c00] ;  /* 0x004c0000c020783b */ /* 0x000ea20000004200 */
[----:B------:R-:W-:-:S02]  /*df50*/  FFMA.FTZ R228, R228, c[0x0][0x23c], -R215 ;  /* 0x00008f00e4e47a23 */ /* 0x000fc400000108d7 */
[--C-:B------:R-:W-:Y:S02]  /*df60*/  FFMA.FTZ R180, R180, c[0x0][0x23c], -R129.reuse ;  /* 0x00008f00b4b47a23 */ /* 0x100fe40000010881 */
[----:B------:R-:W-:Y:S01]  /*df70*/  FFMA.FTZ R177, R177, c[0x0][0x23c], -R129 ;  /* 0x00008f00b1b17a23 */ /* 0x000fe20000010881 */
[----:B-1----:R-:W-:Y:S01]  /*df80*/  F2FP.BF16.PACK_AB R55, R69, R70 ;  /* 0x000000464537723e */ /* 0x002fe200000010ff */
[----:B------:R-:W-:Y:S01]  /*df90*/  MUFU.EX2 R232, R232 ;  /* 0x000000e800e87308 */ /* 0x000fe20000000800 */
[----:B------:R-:W-:Y:S02]  /*dfa0*/  FADD.FTZ R113, R99, R113 ;  /* 0x0000007163717221 */ /* 0x000fe40000010000 */
[----:B------:R-:W-:Y:S02]  /*dfb0*/  FADD.FTZ R111, R71, R111 ;  /* 0x0000006f476f7221 */ /* 0x000fe40000010000 */
[----:B------:R-:W-:Y:S01]  /*dfc0*/  FADD.FTZ R109, R172, R109 ;  /* 0x0000006dac6d7221 */ /* 0x000fe20000010000 */
[----:B------:R-:W-:Y:S01]  /*dfd0*/  HMMA.16816.F32.BF16 R24, R52, R44, R24 ;  /* 0x0000002c3418723c */ /* 0x000fe20000041818 */
[----:B------:R-:W-:Y:S01]  /*dfe0*/  FADD.FTZ R115, R175, R115 ;  /* 0x00000073af737221 */ /* 0x000fe20000010000 */
[----:B------:R-:W-:Y:S01]  /*dff0*/  MUFU.EX2 R235, R235 ;  /* 0x000000eb00eb7308 */ /* 0x000fe20000000800 */
[----:B------:R-:W-:-:S02]  /*e000*/  FFMA.FTZ R227, R227, c[0x0][0x23c], -R129 ;  /* 0x00008f00e3e37a23 */ /* 0x000fc40000010881 */
[--C-:B------:R-:W-:Y:S02]  /*e010*/  FFMA.FTZ R220, R220, c[0x0][0x23c], -R129.reuse ;  /* 0x00008f00dcdc7a23 */ /* 0x100fe40000010881 */
[----:B------:R-:W-:Y:S01]  /*e020*/  FFMA.FTZ R44, R154, c[0x0][0x23c], -R129 ;  /* 0x00008f009a2c7a23 */ /* 0x000fe20000010881 */
[C---:B------:R-:W-:Y:S01]  /*e030*/  HMMA.16816.F32.BF16 R40, R52.reuse, R48, R40 ;  /* 0x000000303428723c */ /* 0x040fe20000041828 */
[----:B------:R-:W-:Y:S01]  /*e040*/  FFMA.FTZ R136, R225, c[0x0][0x23c], -R226 ;  /* 0x00008f00e1887a23 */ /* 0x000fe200000108e2 */
[----:B------:R-:W1:Y:S01]  /*e050*/  MUFU.EX2 R236, R236 ;  /* 0x000000ec00ec7308 */ /* 0x000e620000000800 */
[----:B------:R-:W-:Y:S02]  /*e060*/  FADD.FTZ R113, R98, R113 ;  /* 0x0000007162717221 */ /* 0x000fe40000010000 */
[----:B------:R-:W-:Y:S02]  /*e070*/  FADD.FTZ R111, R70, R111 ;  /* 0x0000006f466f7221 */ /* 0x000fe40000010000 */
[----:B------:R-:W-:Y:S01]  /*e080*/  FFMA.FTZ R48, R158, c[0x0][0x23c], -R215 ;  /* 0x00008f009e307a23 */ /* 0x000fe200000108d7 */
[----:B------:R-:W-:Y:S01]  /*e090*/  HMMA.16816.F32.BF16 R28, R52, R46, R28 ;  /* 0x0000002e341c723c */ /* 0x000fe2000004181c */
[----:B------:R-:W-:Y:S01]  /*e0a0*/  FADD.FTZ R109, R173, R109 ;  /* 0x0000006dad6d7221 */ /* 0x000fe20000010000 */
[----:B------:R-:W3:Y:S01]  /*e0b0*/  MUFU.EX2 R240, R240 ;  /* 0x000000f000f07308 */ /* 0x000ee20000000800 */
[----:B------:R-:W-:-:S02]  /*e0c0*/  FADD.FTZ R115, R178, R115 ;  /* 0x00000073b2737221 */ /* 0x000fc40000010000 */
[----:B------:R-:W-:Y:S02]  /*e0d0*/  FADD.FTZ R113, R97, R113 ;  /* 0x0000007161717221 */ /* 0x000fe40000010000 */
[----:B------:R-:W-:Y:S01]  /*e0e0*/  FADD.FTZ R111, R69, R111 ;  /* 0x0000006f456f7221 */ /* 0x000fe20000010000 */
[----:B------:R-:W-:Y:S01]  /*e0f0*/  HMMA.16816.F32.BF16 R4, R52, R50, R4 ;  /* 0x000000323404723c */ /* 0x000fe20000041804 */
[----:B------:R-:W-:Y:S01]  /*e100*/  FADD.FTZ R109, R174, R109 ;  /* 0x0000006dae6d7221 */ /* 0x000fe20000010000 */
[----:B------:R-:W4:Y:S01]  /*e110*/  MUFU.EX2 R239, R239 ;  /* 0x000000ef00ef7308 */ /* 0x000f220000000800 */
[----:B-1----:R-:W-:Y:S01]  /*e120*/  F2FP.BF16.PACK_AB R46, R236, R235 ;  /* 0x000000ebec2e723e */ /* 0x002fe200000010ff */
[----:B------:R-:W-:Y:S02]  /*e130*/  FADD.FTZ R115, R179, R115 ;  /* 0x00000073b3737221 */ /* 0x000fe40000010000 */
[----:B------:R-:W-:Y:S02]  /*e140*/  FADD.FTZ R113, R96, R113 ;  /* 0x0000007160717221 */ /* 0x000fe40000010000 */
[----:B------:R-:W-:-:S02]  /*e150*/  FADD.FTZ R109, R231, R109 ;  /* 0x0000006de76d7221 */ /* 0x000fc40000010000 */
[----:B------:R-:W1:Y:S01]  /*e160*/  MUFU.EX2 R250, R250 ;  /* 0x000000fa00fa7308 */ /* 0x000e620000000800 */
[----:B---3--:R-:W-:Y:S02]  /*e170*/  FADD.FTZ R115, R240, R115 ;  /* 0x00000073f0737221 */ /* 0x008fe40000010000 */
[----:B------:R-:W-:Y:S02]  /*e180*/  FADD.FTZ R109, R232, R109 ;  /* 0x0000006de86d7221 */ /* 0x000fe40000010000 */
[----:B------:R-:W-:Y:S02]  /*e190*/  FFMA.FTZ R221, R221, c[0x0][0x23c], -R215 ;  /* 0x00008f00dddd7a23 */ /* 0x000fe400000108d7 */
[----:B------:R-:W-:Y:S01]  /*e1a0*/  FADD.FTZ R109, R235, R109 ;  /* 0x0000006deb6d7221 */ /* 0x000fe20000010000 */
[----:B------:R-:W3:Y:S01]  /*e1b0*/  MUFU.EX2 R133, R44 ;  /* 0x0000002c00857308 */ /* 0x000ee20000000800 */
[C---:B----4-:R-:W-:Y:S01]  /*e1c0*/  F2FP.BF16.PACK_AB R45, R239.reuse, R240 ;  /* 0x000000f0ef2d723e */ /* 0x050fe200000010ff */
[----:B------:R-:W-:-:S02]  /*e1d0*/  FADD.FTZ R115, R239, R115 ;  /* 0x00000073ef737221 */ /* 0x000fc40000010000 */
[----:B------:R-:W-:Y:S02]  /*e1e0*/  FADD.FTZ R109, R236, R109 ;  /* 0x0000006dec6d7221 */ /* 0x000fe40000010000 */
[----:B------:R-:W-:Y:S02]  /*e1f0*/  FFMA.FTZ R183, R183, c[0x0][0x23c], -R215 ;  /* 0x00008f00b7b77a23 */ /* 0x000fe400000108d7 */
[----:B------:R4:W-:Y:S01]  /*e200*/  MUFU.EX2 R135, R48 ;  /* 0x0000003000877308 */ /* 0x0009e20000000800 */
[----:B-1----:R-:W-:Y:S02]  /*e210*/  FADD.FTZ R115, R250, R115 ;  /* 0x00000073fa737221 */ /* 0x002fe40000010000 */
[----:B------:R-:W-:Y:S02]  /*e220*/  FFMA.FTZ R182, R182, c[0x0][0x23c], -R215 ;  /* 0x00008f00b6b67a23 */ /* 0x000fe400000108d7 */
[--C-:B------:R-:W-:Y:S02]  /*e230*/  FFMA.FTZ R168, R168, c[0x0][0x23c], -R129.reuse ;  /* 0x00008f00a8a87a23 */ /* 0x100fe40000010881 */
[----:B------:R-:W-:Y:S01]  /*e240*/  FFMA.FTZ R123, R123, c[0x0][0x23c], -R129 ;  /* 0x00008f007b7b7a23 */ /* 0x000fe20000010881 */
[----:B---3--:R-:W-:Y:S01]  /*e250*/  F2FP.BF16.PACK_AB R47, R133, R250 ;  /* 0x000000fa852f723e */ /* 0x008fe200000010ff */
[----:B------:R-:W-:Y:S01]  /*e260*/  FFMA.FTZ R44, R153, c[0x0][0x23c], -R226 ;  /* 0x00008f00992c7a23 */ /* 0x000fe200000108e2 */
[----:B------:R-:W1:Y:S01]  /*e270*/  MUFU.EX2 R95, R95 ;  /* 0x0000005f005f7308 */ /* 0x000e620000000800 */
[----:B----4-:R-:W-:-:S07]  /*e280*/  FFMA.FTZ R48, R157, c[0x0][0x23c], -R215 ;  /* 0x00008f009d307a23 */ /* 0x010fce00000108d7 */
[----:B------:R3:W-:Y:S08]  /*e290*/  MUFU.EX2 R132, R44 ;  /* 0x0000002c00847308 */ /* 0x0007f00000000800 */
[----:B------:R4:W-:Y:S01]  /*e2a0*/  MUFU.EX2 R137, R48 ;  /* 0x0000003000897308 */ /* 0x0009e20000000800 */
[C---:B-1----:R-:W-:Y:S01]  /*e2b0*/  F2FP.BF16.PACK_AB R52, R95.reuse, R96 ;  /* 0x000000605f34723e */ /* 0x042fe200000010ff */
[----:B------:R-:W-:-:S02]  /*e2c0*/  FADD.FTZ R113, R95, R113 ;  /* 0x000000715f717221 */ /* 0x000fc40000010000 */
[----:B---3--:R-:W-:-:S04]  /*e2d0*/  FFMA.FTZ R44, R159, c[0x0][0x23c], -R215 ;  /* 0x00008f009f2c7a23 */ /* 0x008fc800000108d7 */
[----:B------:R-:W1:Y:S01]  /*e2e0*/  MUFU.EX2 R94, R94 ;  /* 0x0000005e005e7308 */ /* 0x000e620000000800 */
[----:B----4-:R-:W-:Y:S07]  /*e2f0*/  LDSM.16.MT88.4 R48, [R191+0x5000] ;  /* 0x00500000bf30783b */ /* 0x010fee0000004200 */
[----:B------:R3:W4:Y:S08]  /*e300*/  MUFU.EX2 R134, R44 ;  /* 0x0000002c00867308 */ /* 0x0007300000000800 */
[----:B------:R-:W5:Y:S01]  /*e310*/  MUFU.EX2 R93, R93 ;  /* 0x0000005d005d7308 */ /* 0x000f620000000800 */
[----:B-1----:R-:W-:Y:S01]  /*e320*/  FADD.FTZ R113, R94, R113 ;  /* 0x000000715e717221 */ /* 0x002fe20000010000 */
[----:B---3--:R-:W-:-:S06]  /*e330*/  F2FP.BF16.PACK_AB R44, R232, R231 ;  /* 0x000000e7e82c723e */ /* 0x008fcc00000010ff */
[----:B------:R-:W1:Y:S01]  /*e340*/  MUFU.EX2 R68, R68 ;  /* 0x0000004400447308 */ /* 0x000e620000000800 */
[----:B----4-:R-:W-:Y:S01]  /*e350*/  MOV R218, R134 ;  /* 0x0000008600da7202 */ /* 0x010fe20000000f00 */
[----:B--2---:R-:W-:Y:S01]  /*e360*/  HMMA.16816.F32.BF16 R8, R44, R32, R8 ;  /* 0x000000202c08723c */ /* 0x004fe20000041808 */
[----:B-----5:R-:W-:-:S05]  /*e370*/  F2FP.BF16.PACK_AB R54, R93, R94 ;  /* 0x0000005e5d36723e */ /* 0x020fca00000010ff */
[----:B------:R-:W2:Y:S01]  /*e380*/  MUFU.EX2 R67, R67 ;  /* 0x0000004300437308 */ /* 0x000ea20000000800 */
[----:B------:R-:W-:Y:S02]  /*e390*/  FADD.FTZ R113, R93, R113 ;  /* 0x000000715d717221 */ /* 0x000fe40000010000 */
[----:B------:R-:W-:Y:S01]  /*e3a0*/  FADD.FTZ R109, R218, R109 ;  /* 0x0000006dda6d7221 */ /* 0x000fe20000010000 */
[----:B------:R-:W-:Y:S04]  /*e3b0*/  HMMA.16816.F32.BF16 R12, R44, R34, R12 ;  /* 0x000000222c0c723c */ /* 0x000fe8000004180c */
[----:B------:R-:W3:Y:S01]  /*e3c0*/  MUFU.EX2 R66, R66 ;  /* 0x0000004200427308 */ /* 0x000ee20000000800 */
[----:B-1----:R-:W-:-:S03]  /*e3d0*/  FADD.FTZ R111, R68, R111 ;  /* 0x0000006f446f7221 */ /* 0x002fc60000010000 */
[C---:B------:R-:W-:Y:S04]  /*e3e0*/  HMMA.16816.F32.BF16 R16, R44.reuse, R36, R16 ;  /* 0x000000242c10723c */ /* 0x040fe80000041810 */
[----:B------:R-:W1:Y:S01]  /*e3f0*/  MUFU.EX2 R65, R65 ;  /* 0x0000004100417308 */ /* 0x000e620000000800 */
[C---:B--2---:R-:W-:Y:S01]  /*e400*/  F2FP.BF16.PACK_AB R53, R67.reuse, R68 ;  /* 0x000000444335723e */ /* 0x044fe200000010ff */
[----:B------:R-:W-:Y:S02]  /*e410*/  FADD.FTZ R111, R67, R111 ;  /* 0x0000006f436f7221 */ /* 0x000fe40000010000 */
[----:B------:R-:W-:Y:S01]  /*e420*/  HMMA.16816.F32.BF16 R20, R44, R38, R20 ;  /* 0x000000262c14723c */ /* 0x000fe20000041814 */
[----:B------:R-:W2:Y:S03]  /*e430*/  LDSM.16.MT88.4 R44, [R192+0x5000] ;  /* 0x00500000c02c783b */ /* 0x000ea60000004200 */
[----:B------:R-:W-:Y:S01]  /*e440*/  MUFU.EX2 R252, R252 ;  /* 0x000000fc00fc7308 */ /* 0x000fe20000000800 */
[----:B---3--:R-:W-:-:S07]  /*e450*/  FADD.FTZ R111, R66, R111 ;  /* 0x0000006f426f7221 */ /* 0x008fce0000010000 */
[----:B------:R-:W-:Y:S01]  /*e460*/  MUFU.EX2 R249, R249 ;  /* 0x000000f900f97308 */ /* 0x000fe20000000800 */
[C---:B-1----:R-:W-:Y:S01]  /*e470*/  F2FP.BF16.PACK_AB R55, R65.reuse, R66 ;  /* 0x000000424137723e */ /* 0x042fe200000010ff */
[----:B------:R-:W-:-:S06]  /*e480*/  FADD.FTZ R111, R65, R111 ;  /* 0x0000006f416f7221 */ /* 0x000fcc0000010000 */
[----:B------:R-:W1:Y:S01]  /*e490*/  MUFU.EX2 R248, R248 ;  /* 0x000000f800f87308 */ /* 0x000e620000000800 */
[C---:B------:R-:W-:Y:S07]  /*e4a0*/  HMMA.16816.F32.BF16 R24, R52.reuse, R32, R24 ;  /* 0x000000203418723c */ /* 0x040fee0000041818 */
[----:B------:R-:W-:Y:S01]  /*e4b0*/  MUFU.EX2 R247, R247 ;  /* 0x000000f700f77308 */ /* 0x000fe20000000800 */
[----:B------:R-:W-:Y:S01]  /*e4c0*/  FFMA.FTZ R32, R156, c[0x0][0x23c], -R226 ;  /* 0x00008f009c207a23 */ /* 0x000fe200000108e2 */
[----:B------:R-:W-:Y:S01]  /*e4d0*/  HMMA.16816.F32.BF16 R28, R52, R34, R28 ;  /* 0x00000022341c723c */ /* 0x000fe2000004181c */
[----:B------:R-:W-:Y:S01]  /*e4e0*/  MOV R226, R132 ;  /* 0x0000008400e27202 */ /* 0x000fe20000000f00 */
[----:B------:R-:W-:Y:S01]  /*e4f0*/  FFMA.FTZ R132, R214, c[0x0][0x23c], -R215 ;  /* 0x00008f00d6847a23 */ /* 0x000fe200000108d7 */
[----:B------:R-:W-:-:S03]  /*e500*/  MOV R215, R135 ;  /* 0x0000008700d77202 */ /* 0x000fc60000000f00 */
[----:B------:R-:W3:Y:S01]  /*e510*/  MUFU.EX2 R246, R246 ;  /* 0x000000f600f67308 */ /* 0x000ee20000000800 */
[----:B-1----:R-:W-:Y:S01]  /*e520*/  F2FP.BF16.PACK_AB R33, R248, R249 ;  /* 0x000000f9f821723e */ /* 0x002fe200000010ff */
[----:B------:R-:W-:Y:S01]  /*e530*/  HMMA.16816.F32.BF16 R40, R52, R36, R40 ;  /* 0x000000243428723c */ /* 0x000fe20000041828 */
[----:B------:R-:W-:Y:S01]  /*e540*/  F2FP.BF16.PACK_AB R34, R137, R252 ;  /* 0x000000fc8922723e */ /* 0x000fe200000010ff */
[----:B------:R-:W-:-:S04]  /*e550*/  FADD.FTZ R109, R215, R109 ;  /* 0x0000006dd76d7221 */ /* 0x000fc80000010000 */
[----:B------:R1:W-:Y:S01]  /*e560*/  MUFU.EX2 R138, R32 ;  /* 0x00000020008a7308 */ /* 0x0003e20000000800 */
[----:B------:R-:W-:Y:S01]  /*e570*/  FADD.FTZ R109, R252, R109 ;  /* 0x0000006dfc6d7221 */ /* 0x000fe20000010000 */
[----:B------:R-:W-:Y:S01]  /*e580*/  HMMA.16816.F32.BF16 R4, R52, R38, R4 ;  /* 0x000000263404723c */ /* 0x000fe20000041804 */
[----:B------:R-:W-:Y:S01]  /*e590*/  LDSM.16.MT88.4 R36, [R191+0x5400] ;  /* 0x00540000bf24783b */ /* 0x000fe20000004200 */
[----:B---3--:R-:W-:-:S04]  /*e5a0*/  F2FP.BF16.PACK_AB R35, R246, R247 ;  /* 0x000000f7f623723e */ /* 0x008fc800000010ff */
[----:B------:R-:W3:Y:S01]  /*e5b0*/  MUFU.EX2 R92, R92 ;  /* 0x0000005c005c7308 */ /* 0x000ee20000000800 */
[----:B-1----:R-:W-:-:S07]  /*e5c0*/  F2FP.BF16.PACK_AB R32, R135, R134 ;  /* 0x000000868720723e */ /* 0x002fce00000010ff */
[----:B------:R-:W1:Y:S01]  /*e5d0*/  MUFU.EX2 R91, R91 ;  /* 0x0000005b005b7308 */ /* 0x000e620000000800 */
[C---:B--2---:R-:W-:Y:S07]  /*e5e0*/  HMMA.16816.F32.BF16 R8, R32.reuse, R44, R8 ;  /* 0x0000002c2008723c */ /* 0x044fee0000041808 */
[----:B------:R-:W2:Y:S01]  /*e5f0*/  MUFU.EX2 R90, R90 ;  /* 0x0000005a005a7308 */ /* 0x000ea20000000800 */
[----:B---3--:R-:W-:Y:S01]  /*e600*/  FADD.FTZ R113, R92, R113 ;  /* 0x000000715c717221 */ /* 0x008fe20000010000 */
[C---:B------:R-:W-:Y:S06]  /*e610*/  HMMA.16816.F32.BF16 R12, R32.reuse, R46, R12 ;  /* 0x0000002e200c723c */ /* 0x040fec000004180c */
[----:B------:R-:W3:Y:S01]  /*e620*/  MUFU.EX2 R89, R89 ;  /* 0x0000005900597308 */ /* 0x000ee20000000800 */
[C---:B-1----:R-:W-:Y:S01]  /*e630*/  F2FP.BF16.PACK_AB R52, R91.reuse, R92 ;  /* 0x0000005c5b34723e */ /* 0x042fe200000010ff */
[----:B------:R-:W-:Y:S01]  /*e640*/  FADD.FTZ R113, R91, R113 ;  /* 0x000000715b717221 */ /* 0x000fe20000010000 */
[----:B------:R-:W-:Y:S05]  /*e650*/  HMMA.16816.F32.BF16 R16, R32, R48, R16 ;  /* 0x000000302010723c */ /* 0x000fea0000041810 */
[----:B------:R-:W1:Y:S01]  /*e660*/  MUFU.EX2 R64, R64 ;  /* 0x0000004000407308 */ /* 0x000e620000000800 */
[----:B--2---:R-:W-:-:S02]  /*e670*/  FADD.FTZ R113, R90, R113 ;  /* 0x000000715a717221 */ /* 0x004fc40000010000 */
[----:B------:R-:W-:Y:S01]  /*e680*/  HMMA.16816.F32.BF16 R20, R32, R50, R20 ;  /* 0x000000322014723c */ /* 0x000fe20000041814 */
[----:B------:R-:W2:Y:S04]  /*e690*/  LDSM.16.MT88.4 R32, [R192+0x5400] ;  /* 0x00540000c020783b */ /* 0x000ea80000004200 */
[----:B------:R-:W4:Y:S01]  /*e6a0*/  MUFU.EX2 R63, R63 ;  /* 0x0000003f003f7308 */ /* 0x000f220000000800 */
[C---:B---3--:R-:W-:Y:S01]  /*e6b0*/  F2FP.BF16.PACK_AB R54, R89.reuse, R90 ;  /* 0x0000005a5936723e */ /* 0x048fe200000010ff */
[----:B------:R-:W-:-:S06]  /*e6c0*/  FADD.FTZ R113, R89, R113 ;  /* 0x0000007159717221 */ /* 0x000fcc0000010000 */
[----:B------:R-:W3:Y:S01]  /*e6d0*/  MUFU.EX2 R62, R62 ;  /* 0x0000003e003e7308 */ /* 0x000ee20000000800 */
[----:B-1----:R-:W-:-:S07]  /*e6e0*/  FADD.FTZ R111, R64, R111 ;  /* 0x0000006f406f7221 */ /* 0x002fce0000010000 */
[----:B------:R-:W1:Y:S01]  /*e6f0*/  MUFU.EX2 R61, R61 ;  /* 0x0000003d003d7308 */ /* 0x000e620000000800 */
[C---:B----4-:R-:W-:Y:S01]  /*e700*/  F2FP.BF16.PACK_AB R53, R63.reuse, R64 ;  /* 0x000000403f35723e */ /* 0x050fe200000010ff */
[----:B------:R-:W-:-:S06]  /*e710*/  FADD.FTZ R111, R63, R111 ;  /* 0x0000006f3f6f7221 */ /* 0x000fcc0000010000 */
[----:B------:R-:W-:Y:S01]  /*e720*/  MUFU.EX2 R245, R245 ;  /* 0x000000f500f57308 */ /* 0x000fe20000000800 */
[----:B---3--:R-:W-:-:S07]  /*e730*/  FADD.FTZ R111, R62, R111 ;  /* 0x0000006f3e6f7221 */ /* 0x008fce0000010000 */
[----:B------:R-:W3:Y:S01]  /*e740*/  MUFU.EX2 R244, R244 ;  /* 0x000000f400f47308 */ /* 0x000ee20000000800 */
[C---:B-1----:R-:W-:Y:S01]  /*e750*/  F2FP.BF16.PACK_AB R55, R61.reuse, R62 ;  /* 0x0000003e3d37723e */ /* 0x042fe200000010ff */
[----:B------:R-:W-:-:S06]  /*e760*/  FADD.FTZ R111, R61, R111 ;  /* 0x0000006f3d6f7221 */ /* 0x000fcc0000010000 */
[----:B------:R-:W-:Y:S01]  /*e770*/  MUFU.EX2 R243, R243 ;  /* 0x000000f300f37308 */ /* 0x000fe20000000800 */
[C---:B------:R-:W-:Y:S07]  /*e780*/  HMMA.16816.F32.BF16 R40, R52.reuse, R48, R40 ;  /* 0x000000303428723c */ /* 0x040fee0000041828 */
[----:B------:R-:W1:Y:S01]  /*e790*/  MUFU.EX2 R251, R251 ;  /* 0x000000fb00fb7308 */ /* 0x000e620000000800 */
[----:B------:R-:W-:Y:S01]  /*e7a0*/  HMMA.16816.F32.BF16 R4, R52, R50, R4 ;  /* 0x000000323404723c */ /* 0x000fe20000041804 */
[----:B---3--:R-:W-:-:S06]  /*e7b0*/  F2FP.BF16.PACK_AB R48, R244, R245 ;  /* 0x000000f5f430723e */ /* 0x008fcc00000010ff */
[----:B------:R-:W-:Y:S01]  /*e7c0*/  MUFU.EX2 R242, R242 ;  /* 0x000000f200f27308 */ /* 0x000fe20000000800 */
[C---:B------:R-:W-:Y:S07]  /*e7d0*/  HMMA.16816.F32.BF16 R24, R52.reuse, R44, R24 ;  /* 0x0000002c3418723c */ /* 0x040fee0000041818 */
[----:B------:R-:W3:Y:S01]  /*e7e0*/  MUFU.EX2 R241, R241 ;  /* 0x000000f100f17308 */ /* 0x000ee20000000800 */
[----:B-1----:R-:W-:Y:S01]  /*e7f0*/  F2FP.BF16.PACK_AB R50, R251, R243 ;  /* 0x000000f3fb32723e */ /* 0x002fe200000010ff */
[----:B------:R-:W-:Y:S01]  /*e800*/  HMMA.16816.F32.BF16 R28, R52, R46, R28 ;  /* 0x0000002e341c723c */ /* 0x000fe2000004181c */
[----:B------:R-:W1:Y:S05]  /*e810*/  LDSM.16.MT88.4 R44, [R192+0x5800] ;  /* 0x00580000c02c783b */ /* 0x000e6a0000004200 */
[----:B------:R-:W-:Y:S08]  /*e820*/  MUFU.EX2 R238, R238 ;  /* 0x000000ee00ee7308 */ /* 0x000ff00000000800 */
[----:B------:R-:W4:Y:S01]  /*e830*/  MUFU.EX2 R237, R237 ;  /* 0x000000ed00ed7308 */ /* 0x000f220000000800 */
[----:B---3--:R-:W-:-:S07]  /*e840*/  F2FP.BF16.PACK_AB R49, R241, R242 ;  /* 0x000000f2f131723e */ /* 0x008fce00000010ff */
[----:B------:R-:W3:Y:S01]  /*e850*/  MUFU.EX2 R88, R88 ;  /* 0x0000005800587308 */ /* 0x000ee20000000800 */
[----:B----4-:R-:W-:-:S07]  /*e860*/  F2FP.BF16.PACK_AB R51, R237, R238 ;  /* 0x000000eeed33723e */ /* 0x010fce00000010ff */
[----:B------:R-:W4:Y:S01]  /*e870*/  MUFU.EX2 R87, R87 ;  /* 0x0000005700577308 */ /* 0x000f220000000800 */
[----:B--2---:R-:W-:Y:S01]  /*e880*/  HMMA.16816.F32.BF16 R8, R48, R32, R8 ;  /* 0x000000203008723c */ /* 0x004fe20000041808 */
[----:B---3--:R-:W-:-:S06]  /*e890*/  FADD.FTZ R113, R88, R113 ;  /* 0x0000007158717221 */ /* 0x008fcc0000010000 */
[----:B------:R-:W2:Y:S01]  /*e8a0*/  MUFU.EX2 R86, R86 ;  /* 0x0000005600567308 */ /* 0x000ea20000000800 */
[C---:B------:R-:W-:Y:S07]  /*e8b0*/  HMMA.16816.F32.BF16 R12, R48.reuse, R34, R12 ;  /* 0x00000022300c723c */ /* 0x040fee000004180c */
[----:B------:R-:W3:Y:S01]  /*e8c0*/  MUFU.EX2 R85, R85 ;  /* 0x0000005500557308 */ /* 0x000ee20000000800 */
[C---:B----4-:R-:W-:Y:S01]  /*e8d0*/  F2FP.BF16.PACK_AB R52, R87.reuse, R88 ;  /* 0x000000585734723e */ /* 0x050fe200000010ff */
[----:B------:R-:W-:Y:S01]  /*e8e0*/  FADD.FTZ R113, R87, R113 ;  /* 0x0000007157717221 */ /* 0x000fe20000010000 */
[----:B------:R-:W-:Y:S05]  /*e8f0*/  HMMA.16816.F32.BF16 R16, R48, R36, R16 ;  /* 0x000000243010723c */ /* 0x000fea0000041810 */
[----:B------:R-:W4:Y:S01]  /*e900*/  MUFU.EX2 R60, R60 ;  /* 0x0000003c003c7308 */ /* 0x000f220000000800 */
[----:B--2---:R-:W-:-:S02]  /*e910*/  FADD.FTZ R113, R86, R113 ;  /* 0x0000007156717221 */ /* 0x004fc40000010000 */
[----:B------:R-:W-:Y:S01]  /*e920*/  HMMA.16816.F32.BF16 R20, R48, R38, R20 ;  /* 0x000000263014723c */ /* 0x000fe20000041814 */
[----:B------:R-:W2:Y:S04]  /*e930*/  LDSM.16.MT88.4 R48, [R191+0x5800] ;  /* 0x00580000bf30783b */ /* 0x000ea80000004200 */
[----:B------:R-:W5:Y:S01]  /*e940*/  MUFU.EX2 R59, R59 ;  /* 0x0000003b003b7308 */ /* 0x000f620000000800 */
[C---:B---3--:R-:W-:Y:S01]  /*e950*/  F2FP.BF16.PACK_AB R54, R85.reuse, R86 ;  /* 0x000000565536723e */ /* 0x048fe200000010ff */
[----:B------:R-:W-:-:S06]  /*e960*/  FADD.FTZ R113, R85, R113 ;  /* 0x0000007155717221 */ /* 0x000fcc0000010000 */
[----:B------:R-:W3:Y:S01]  /*e970*/  MUFU.EX2 R58, R58 ;  /* 0x0000003a003a7308 */ /* 0x000ee20000000800 */
[----:B----4-:R-:W-:-:S07]  /*e980*/  FADD.FTZ R111, R60, R111 ;  /* 0x0000006f3c6f7221 */ /* 0x010fce0000010000 */
[----:B------:R-:W4:Y:S01]  /*e990*/  MUFU.EX2 R57, R57 ;  /* 0x0000003900397308 */ /* 0x000f220000000800 */
[C---:B-----5:R-:W-:Y:S01]  /*e9a0*/  F2FP.BF16.PACK_AB R53, R59.reuse, R60 ;  /* 0x0000003c3b35723e */ /* 0x060fe200000010ff */
[----:B------:R-:W-:-:S06]  /*e9b0*/  FADD.FTZ R111, R59, R111 ;  /* 0x0000006f3b6f7221 */ /* 0x000fcc0000010000 */
[----:B------:R-:W-:Y:S01]  /*e9c0*/  MUFU.EX2 R234, R234 ;  /* 0x000000ea00ea7308 */ /* 0x000fe20000000800 */
[----:B---3--:R-:W-:-:S07]  /*e9d0*/  FADD.FTZ R111, R58, R111 ;  /* 0x0000006f3a6f7221 */ /* 0x008fce0000010000 */
[----:B------:R-:W3:Y:S01]  /*e9e0*/  MUFU.EX2 R233, R233 ;  /* 0x000000e900e97308 */ /* 0x000ee20000000800 */
[C---:B----4-:R-:W-:Y:S01]  /*e9f0*/  F2FP.BF16.PACK_AB R55, R57.reuse, R58 ;  /* 0x0000003a3937723e */ /* 0x050fe200000010ff */
[----:B------:R-:W-:-:S06]  /*ea00*/  FADD.FTZ R111, R57, R111 ;  /* 0x0000006f396f7221 */ /* 0x000fcc0000010000 */
[----:B------:R-:W-:Y:S01]  /*ea10*/  MUFU.EX2 R230, R230 ;  /* 0x000000e600e67308 */ /* 0x000fe20000000800 */
[C---:B------:R-:W-:Y:S07]  /*ea20*/  HMMA.16816.F32.BF16 R24, R52.reuse, R32, R24 ;  /* 0x000000203418723c */ /* 0x040fee0000041818 */
[----:B------:R-:W4:Y:S01]  /*ea30*/  MUFU.EX2 R228, R228 ;  /* 0x000000e400e47308 */ /* 0x000f220000000800 */
[----:B------:R-:W-:Y:S01]  /*ea40*/  HMMA.16816.F32.BF16 R28, R52, R34, R28 ;  /* 0x00000022341c723c */ /* 0x000fe2000004181c */
[----:B---3--:R-:W-:-:S06]  /*ea50*/  F2FP.BF16.PACK_AB R32, R233, R234 ;  /* 0x000000eae920723e */ /* 0x008fcc00000010ff */
[----:B------:R3:W-:Y:S01]  /*ea60*/  MUFU.EX2 R225, R227 ;  /* 0x000000e300e17308 */ /* 0x0007e20000000800 */
[C---:B------:R-:W-:Y:S07]  /*ea70*/  HMMA.16816.F32.BF16 R40, R52.reuse, R36, R40 ;  /* 0x000000243428723c */ /* 0x040fee0000041828 */
[----:B------:R-:W5:Y:S01]  /*ea80*/  MUFU.EX2 R214, R220 ;  /* 0x000000dc00d67308 */ /* 0x000f620000000800 */
[----:B------:R-:W-:Y:S01]  /*ea90*/  HMMA.16816.F32.BF16 R4, R52, R38, R4 ;  /* 0x000000263404723c */ /* 0x000fe20000041804 */
[----:B----4-:R-:W-:-:S06]  /*eaa0*/  F2FP.BF16.PACK_AB R34, R228, R230 ;  /* 0x000000e6e422723e */ /* 0x010fcc00000010ff */
[----:B------:R-:W-:Y:S01]  /*eab0*/  MUFU.EX2 R180, R180 ;  /* 0x000000b400b47308 */ /* 0x000fe20000000800 */
[----:B---3--:R-:W-:Y:S01]  /*eac0*/  MOV R227, R138 ;  /* 0x0000008a00e37202 */ /* 0x008fe20000000f00 */
[--C-:B------:R-:W-:Y:S02]  /*ead0*/  FFMA.FTZ R52, R170, c[0x0][0x23c], -R129.reuse ;  /* 0x00008f00aa347a23 */ /* 0x100fe40000010881 */
[----:B------:R-:W-:-:S04]  /*eae0*/  FFMA.FTZ R53, R169, c[0x0][0x23c], -R129 ;  /* 0x00008f00a9357a23 */ /* 0x000fc80000010881 */
[----:B------:R-:W3:Y:S01]  /*eaf0*/  MUFU.EX2 R177, R177 ;  /* 0x000000b100b17308 */ /* 0x000ee20000000800 */
[----:B-----5:R-:W-:Y:S02]  /*eb00*/  F2FP.BF16.PACK_AB R33, R214, R225 ;  /* 0x000000e1d621723e */ /* 0x020fe400000010ff */
[----:B------:R-:W-:-:S05]  /*eb10*/  MOV R220, R137 ;  /* 0x0000008900dc7202 */ /* 0x000fca0000000f00 */
[----:B------:R-:W4:Y:S01]  /*eb20*/  MUFU.EX2 R84, R84 ;  /* 0x0000005400547308 */ /* 0x000f220000000800 */
[----:B------:R-:W-:-:S04]  /*eb30*/  FADD.FTZ R109, R220, R109 ;  /* 0x0000006ddc6d7221 */ /* 0x000fc80000010000 */
[----:B------:R-:W-:-:S03]  /*eb40*/  FADD.FTZ R109, R245, R109 ;  /* 0x0000006df56d7221 */ /* 0x000fc60000010000 */
[----:B------:R-:W5:Y:S01]  /*eb50*/  MUFU.EX2 R83, R83 ;  /* 0x0000005300537308 */ /* 0x000f620000000800 */
[----:B---3--:R-:W-:Y:S01]  /*eb60*/  F2FP.BF16.PACK_AB R35, R177, R180 ;  /* 0x000000b4b123723e */ /* 0x008fe200000010ff */
[----:B------:R-:W-:-:S04]  /*eb70*/  FADD.FTZ R109, R244, R109 ;  /* 0x0000006df46d7221 */ /* 0x000fc80000010000 */
[----:B------:R-:W-:Y:S02]  /*eb80*/  FADD.FTZ R109, R243, R109 ;  /* 0x0000006df36d7221 */ /* 0x000fe40000010000 */
[----:B------:R-:W3:Y:S01]  /*eb90*/  MUFU.EX2 R82, R82 ;  /* 0x0000005200527308 */ /* 0x000ee20000000800 */
[C---:B-1----:R-:W-:Y:S01]  /*eba0*/  HMMA.16816.F32.BF16 R8, R32.reuse, R44, R8 ;  /* 0x0000002c2008723c */ /* 0x042fe20000041808 */
[----:B------:R-:W-:Y:S02]  /*ebb0*/  FADD.FTZ R109, R251, R109 ;  /* 0x0000006dfb6d7221 */ /* 0x000fe40000010000 */
[----:B----4-:R-:W-:Y:S02]  /*ebc0*/  FADD.FTZ R113, R84, R113 ;  /* 0x0000007154717221 */ /* 0x010fe40000010000 */
[----:B------:R-:W-:Y:S02]  /*ebd0*/  FADD.FTZ R109, R234, R109 ;  /* 0x0000006dea6d7221 */ /* 0x000fe40000010000 */
[----:B------:R-:W1:Y:S01]  /*ebe0*/  MUFU.EX2 R81, R81 ;  /* 0x0000005100517308 */ /* 0x000e620000000800 */
[----:B------:R-:W-:Y:S01]  /*ebf0*/  HMMA.16816.F32.BF16 R12, R32, R46, R12 ;  /* 0x0000002e200c723c */ /* 0x000fe2000004180c */
[----:B-----5:R-:W-:-:S02]  /*ec00*/  FADD.FTZ R113, R83, R113 ;  /* 0x0000007153717221 */ /* 0x020fc40000010000 */
[----:B------:R-:W-:-:S04]  /*ec10*/  FADD.FTZ R109, R233, R109 ;  /* 0x0000006de96d7221 */ /* 0x000fc80000010000 */
[----:B------:R-:W4:Y:S01]  /*ec20*/  MUFU.EX2 R219, R219 ;  /* 0x000000db00db7308 */ /* 0x000f220000000800 */
[----:B--2---:R-:W-:Y:S01]  /*ec30*/  HMMA.16816.F32.BF16 R16, R32, R48, R16 ;  /* 0x000000302010723c */ /* 0x004fe20000041810 */
[----:B---3--:R-:W-:Y:S02]  /*ec40*/  FADD.FTZ R113, R82, R113 ;  /* 0x0000007152717221 */ /* 0x008fe40000010000 */
[----:B------:R-:W-:-:S04]  /*ec50*/  FADD.FTZ R109, R230, R109 ;  /* 0x0000006de66d7221 */ /* 0x000fc80000010000 */
[----:B------:R2:W3:Y:S01]  /*ec60*/  MUFU.EX2 R181, R229 ;  /* 0x000000e500b57308 */ /* 0x0004e20000000800 */
[----:B------:R-:W-:Y:S01]  /*ec70*/  HMMA.16816.F32.BF16 R20, R32, R50, R20 ;  /* 0x000000322014723c */ /* 0x000fe20000041814 */
[----:B-1----:R-:W-:Y:S02]  /*ec80*/  FADD.FTZ R113, R81, R113 ;  /* 0x0000007151717221 */ /* 0x002fe40000010000 */
[----:B------:R-:W-:-:S04]  /*ec90*/  FADD.FTZ R109, R228, R109 ;  /* 0x0000006de46d7221 */ /* 0x000fc80000010000 */
[----:B------:R1:W-:Y:S01]  /*eca0*/  MUFU.EX2 R37, R132 ;  /* 0x0000008400257308 */ /* 0x0003e20000000800 */
[----:B------:R-:W-:Y:S01]  /*ecb0*/  F2FP.BF16.PACK_AB R32, R83, R84 ;  /* 0x000000545320723e */ /* 0x000fe200000010ff */
[----:B----4-:R-:W-:Y:S01]  /*ecc0*/  FADD.FTZ R111, R219, R111 ;  /* 0x0000006fdb6f7221 */ /* 0x010fe20000010000 */
[C---:B------:R-:W-:Y:S02]  /*ecd0*/  F2FP.BF16.PACK_AB R33, R226.reuse, R219 ;  /* 0x000000dbe221723e */ /* 0x040fe400000010ff */
[----:B------:R-:W-:Y:S01]  /*ece0*/  F2FP.BF16.PACK_AB R34, R81, R82 ;  /* 0x000000525122723e */ /* 0x000fe200000010ff */
[----:B------:R-:W-:Y:S01]  /*ecf0*/  FADD.FTZ R111, R226, R111 ;  /* 0x0000006fe26f7221 */ /* 0x000fe20000010000 */
[----:B--2---:R-:W-:Y:S01]  /*ed00*/  MOV R229, R133 ;  /* 0x0000008500e57202 */ /* 0x004fe20000000f00 */
[----:B------:R-:W2:Y:S01]  /*ed10*/  MUFU.EX2 R36, R221 ;  /* 0x000000dd00247308 */ /* 0x000ea20000000800 */
[----:B---3--:R-:W-:Y:S01]  /*ed20*/  F2FP.BF16.PACK_AB R35, R181, R227 ;  /* 0x000000e3b523723e */ /* 0x008fe200000010ff */
[----:B------:R-:W-:-:S02]  /*ed30*/  FADD.FTZ R111, R227, R111 ;  /* 0x0000006fe36f7221 */ /* 0x000fc40000010000 */
[----:B------:R-:W-:Y:S02]  /*ed40*/  FADD.FTZ R115, R229, R115 ;  /* 0x00000073e5737221 */ /* 0x000fe40000010000 */
[----:B------:R-:W-:Y:S01]  /*ed50*/  FADD.FTZ R111, R181, R111 ;  /* 0x0000006fb56f7221 */ /* 0x000fe20000010000 */
[----:B-1----:R-:W1:Y:S01]  /*ed60*/  LDSM.16.MT88.4 R132, [R191+0x5c00] ;  /* 0x005c0000bf84783b */ /* 0x002e620000004200 */
[----:B------:R-:W-:Y:S01]  /*ed70*/  FADD.FTZ R115, R249, R115 ;  /* 0x00000073f9737221 */ /* 0x000fe20000010000 */
[----:B------:R-:W-:Y:S01]  /*ed80*/  HMMA.16816.F32.BF16 R24, R32, R44, R24 ;  /* 0x0000002c2018723c */ /* 0x000fe20000041818 */
[----:B------:R-:W3:Y:S02]  /*ed90*/  MUFU.EX2 R38, R183 ;  /* 0x000000b700267308 */ /* 0x000ee40000000800 */
[----:B------:R-:W-:-:S04]  /*eda0*/  FADD.FTZ R115, R248, R115 ;  /* 0x00000073f8737221 */ /* 0x000fc80000010000 */
[----:B------:R-:W-:Y:S01]  /*edb0*/  FADD.FTZ R115, R247, R115 ;  /* 0x00000073f7737221 */ /* 0x000fe20000010000 */
[C---:B------:R-:W-:Y:S01]  /*edc0*/  HMMA.16816.F32.BF16 R40, R32.reuse, R48, R40 ;  /* 0x000000302028723c */ /* 0x040fe20000041828 */
[----:B------:R-:W4:Y:S01]  /*edd0*/  MUFU.EX2 R39, R182 ;  /* 0x000000b600277308 */ /* 0x000f220000000800 */
[----:B--2---:R-:W-:Y:S02]  /*ede0*/  FADD.FTZ R109, R36, R109 ;  /* 0x0000006d246d7221 */ /* 0x004fe40000010000 */
[----:B------:R-:W-:Y:S02]  /*edf0*/  FADD.FTZ R115, R246, R115 ;  /* 0x00000073f6737221 */ /* 0x000fe40000010000 */
[----:B------:R-:W-:Y:S02]  /*ee00*/  FADD.FTZ R109, R37, R109 ;  /* 0x0000006d256d7221 */ /* 0x000fe40000010000 */
[----:B------:R-:W-:Y:S01]  /*ee10*/  FADD.FTZ R115, R242, R115 ;  /* 0x00000073f2737221 */ /* 0x000fe20000010000 */
[----:B------:R-:W-:Y:S01]  /*ee20*/  MUFU.EX2 R52, R52 ;  /* 0x0000003400347308 */ /* 0x000fe20000000800 */
[----:B------:R-:W-:Y:S01]  /*ee30*/  HMMA.16816.F32.BF16 R28, R32, R46, R28 ;  /* 0x0000002e201c723c */ /* 0x000fe2000004181c */
[----:B---3--:R-:W-:-:S02]  /*ee40*/  FADD.FTZ R109, R38, R109 ;  /* 0x0000006d266d7221 */ /* 0x008fc40000010000 */
[----:B------:R-:W-:-:S04]  /*ee50*/  FADD.FTZ R115, R241, R115 ;  /* 0x00000073f1737221 */ /* 0x000fc80000010000 */
[----:B------:R-:W2:Y:S01]  /*ee60*/  MUFU.EX2 R53, R53 ;  /* 0x0000003500357308 */ /* 0x000ea20000000800 */
[----:B------:R-:W-:Y:S01]  /*ee70*/  HMMA.16816.F32.BF16 R4, R32, R50, R4 ;  /* 0x000000322004723c */ /* 0x000fe20000041804 */
[----:B------:R-:W-:Y:S01]  /*ee80*/  FADD.FTZ R115, R238, R115 ;  /* 0x00000073ee737221 */ /* 0x000fe20000010000 */
[C---:B----4-:R-:W-:Y:S01]  /*ee90*/  F2FP.BF16.PACK_AB R138, R39.reuse, R38 ;  /* 0x00000026278a723e */ /* 0x050fe200000010ff */
[----:B------:R-:W-:Y:S02]  /*eea0*/  FADD.FTZ R216, R39, R109 ;  /* 0x0000006d27d87221 */ /* 0x000fe40000010000 */
[----:B------:R-:W-:Y:S02]  /*eeb0*/  FADD.FTZ R115, R237, R115 ;  /* 0x00000073ed737221 */ /* 0x000fe40000010000 */
[----:B------:R-:W-:Y:S02]  /*eec0*/  MUFU.EX2 R44, R168 ;  /* 0x000000a8002c7308 */ /* 0x000fe40000000800 */
[----:B------:R-:W-:-:S04]  /*eed0*/  FADD.FTZ R115, R225, R115 ;  /* 0x00000073e1737221 */ /* 0x000fc80000010000 */
[----:B------:R-:W-:Y:S02]  /*eee0*/  FADD.FTZ R115, R214, R115 ;  /* 0x00000073d6737221 */ /* 0x000fe40000010000 */
[----:B------:R-:W3:Y:S01]  /*eef0*/  MUFU.EX2 R209, R123 ;  /* 0x0000007b00d17308 */ /* 0x000ee20000000800 */
[----:B--2---:R-:W-:Y:S01]  /*ef00*/  F2FP.BF16.PACK_AB R137, R53, R52 ;  /* 0x000000343589723e */ /* 0x004fe200000010ff */
[----:B------:R-:W-:-:S04]  /*ef10*/  FADD.FTZ R115, R180, R115 ;  /* 0x00000073b4737221 */ /* 0x000fc80000010000 */
[----:B------:R-:W-:Y:S02]  /*ef20*/  FADD.FTZ R115, R177, R115 ;  /* 0x00000073b1737221 */ /* 0x000fe40000010000 */
[----:B------:R-:W2:Y:S02]  /*ef30*/  MUFU.EX2 R80, R80 ;  /* 0x0000005000507308 */ /* 0x000ea40000000800 */
[----:B------:R-:W-:-:S04]  /*ef40*/  FADD.FTZ R115, R52, R115 ;  /* 0x0000007334737221 */ /* 0x000fc80000010000 */
[----:B------:R-:W-:Y:S02]  /*ef50*/  FADD.FTZ R115, R53, R115 ;  /* 0x0000007335737221 */ /* 0x000fe40000010000 */
[----:B------:R-:W4:Y:S01]  /*ef60*/  MUFU.EX2 R79, R79 ;  /* 0x0000004f004f7308 */ /* 0x000f220000000800 */
[----:B---3--:R-:W-:Y:S01]  /*ef70*/  F2FP.BF16.PACK_AB R139, R209, R44 ;  /* 0x0000002cd18b723e */ /* 0x008fe200000010ff */
[----:B------:R-:W-:-:S04]  /*ef80*/  FADD.FTZ R115, R44, R115 ;  /* 0x000000732c737221 */ /* 0x000fc80000010000 */
[----:B------:R-:W-:Y:S02]  /*ef90*/  FADD.FTZ R209, R209, R115 ;  /* 0x00000073d1d17221 */ /* 0x000fe40000010000 */
[----:B------:R-:W3:Y:S01]  /*efa0*/  MUFU.EX2 R78, R78 ;  /* 0x0000004e004e7308 */ /* 0x000ee20000000800 */
[----:B--2---:R-:W-:-:S07]  /*efb0*/  FADD.FTZ R113, R80, R113 ;  /* 0x0000007150717221 */ /* 0x004fce0000010000 */
[----:B------:R-:W2:Y:S01]  /*efc0*/  MUFU.EX2 R77, R77 ;  /* 0x0000004d004d7308 */ /* 0x000ea20000000800 */
[----:B----4-:R-:W-:-:S07]  /*efd0*/  FADD.FTZ R113, R79, R113 ;  /* 0x000000714f717221 */ /* 0x010fce0000010000 */
[----:B------:R4:W5:Y:S01]  /*efe0*/  MUFU.EX2 R45, R136 ;  /* 0x00000088002d7308 */ /* 0x0009620000000800 */
[----:B---3--:R-:W-:-:S07]  /*eff0*/  FADD.FTZ R113, R78, R113 ;  /* 0x000000714e717221 */ /* 0x008fce0000010000 */
[----:B------:R-:W3:Y:S01]  /*f000*/  MUFU.EX2 R224, R224 ;  /* 0x000000e000e07308 */ /* 0x000ee20000000800 */
[----:B--2---:R-:W-:-:S07]  /*f010*/  FADD.FTZ R218, R77, R113 ;  /* 0x000000714dda7221 */ /* 0x004fce0000010000 */
[----:B------:R-:W2:Y:S01]  /*f020*/  MUFU.EX2 R223, R223 ;  /* 0x000000df00df7308 */ /* 0x000ea20000000800 */
[----:B----4-:R-:W-:Y:S01]  /*f030*/  F2FP.BF16.PACK_AB R136, R37, R36 ;  /* 0x000000242588723e */ /* 0x010fe200000010ff */
[----:B-----5:R-:W-:Y:S01]  /*f040*/  FADD.FTZ R111, R45, R111 ;  /* 0x0000006f2d6f7221 */ /* 0x020fe20000010000 */
[----:B------:R-:W-:-:S05]  /*f050*/  MOV R36, R107 ;  /* 0x0000006b00247202 */ /* 0x000fca0000000f00 */
[----:B------:R-:W4:Y:S01]  /*f060*/  MUFU.EX2 R222, R222 ;  /* 0x000000de00de7308 */ /* 0x000f220000000800 */
[----:B------:R-:W-:Y:S01]  /*f070*/  HMMA.16816.F32.BF16 R156, R136, R148, R8 ;  /* 0x00000094889c723c */ /* 0x000fe20000041808 */
[----:B---3--:R-:W-:-:S06]  /*f080*/  FADD.FTZ R111, R224, R111 ;  /* 0x0000006fe06f7221 */ /* 0x008fcc0000010000 */
[----:B------:R-:W-:Y:S01]  /*f090*/  F2FP.BF16.PACK_AB R8, R79, R80 ;  /* 0x000000504f08723e */ /* 0x000fe200000010ff */
[----:B------:R-:W-:Y:S01]  /*f0a0*/  HMMA.16816.F32.BF16 R152, R136, R150, R12 ;  /* 0x000000968898723c */ /* 0x000fe2000004180c */
[----:B------:R-:W-:Y:S01]  /*f0b0*/  F2FP.BF16.PACK_AB R9, R224, R45 ;  /* 0x0000002de009723e */ /* 0x000fe200000010ff */
[----:B--2---:R-:W-:Y:S01]  /*f0c0*/  FADD.FTZ R111, R223, R111 ;  /* 0x0000006fdf6f7221 */ /* 0x004fe20000010000 */
[----:B------:R-:W-:Y:S02]  /*f0d0*/  F2FP.BF16.PACK_AB R10, R77, R78 ;  /* 0x0000004e4d0a723e */ /* 0x000fe400000010ff */
[----:B----4-:R-:W-:-:S03]  /*f0e0*/  F2FP.BF16.PACK_AB R11, R222, R223 ;  /* 0x000000dfde0b723e */ /* 0x010fc600000010ff */
[----:B-1----:R-:W-:Y:S01]  /*f0f0*/  HMMA.16816.F32.BF16 R140, R136, R132, R16 ;  /* 0x00000084888c723c */ /* 0x002fe20000041810 */
[----:B------:R-:W-:-:S07]  /*f100*/  FADD.FTZ R217, R222, R111 ;  /* 0x0000006fded97221 */ /* 0x000fce0000010000 */
[----:B------:R-:W-:Y:S08]  /*f110*/  HMMA.16816.F32.BF16 R136, R136, R134, R20 ;  /* 0x000000868888723c */ /* 0x000ff00000041814 */
[C---:B------:R-:W-:Y:S08]  /*f120*/  HMMA.16816.F32.BF16 R160, R8.reuse, R148, R24 ;  /* 0x0000009408a0723c */ /* 0x040ff00000041818 */
[C---:B------:R-:W-:Y:S08]  /*f130*/  HMMA.16816.F32.BF16 R144, R8.reuse, R132, R40 ;  /* 0x000000840890723c */ /* 0x040ff00000041828 */
[C---:B------:R-:W-:Y:S08]  /*f140*/  HMMA.16816.F32.BF16 R148, R8.reuse, R150, R28 ;  /* 0x000000960894723c */ /* 0x040ff0000004181c */
[----:B------:R-:W-:Y:S08]  /*f150*/  HMMA.16816.F32.BF16 R132, R8, R134, R4 ;  /* 0x000000860884723c */ /* 0x000ff00000041804 */
.L_x_965:
        /* <DEDUP_REMOVED lines=23> */
.L_x_972:
        /* <DEDUP_REMOVED lines=19> */
[C---:B------:R-:W-:Y:S01]  /*f400*/  @!P4 IADD3.X R7, R5.reuse, UR9, RZ, P0, !PT ;  /* 0x000000090507cc10 */ /* 0x040fe200087fe4ff */
        /* <DEDUP_REMOVED lines=30> */
.L_x_970:
[----:B------:R-:W-:Y:S04]  /*f5f0*/  DEPBAR.LE SB0, 0x0 ;  /* 0x000080000000791a */ /* 0x000fe80000000000 */
[----:B------:R-:W-:Y:S01]  /*f600*/  BAR.SYNC.DEFER_BLOCKING 0x0 ;  /* 0x0000000000007b1d */ /* 0x000fe20000010000 */
[----:B------:R-:W-:Y:S04]  /*f610*/  UIADD3 UR8, UR4, -0x1, URZ ;  /* 0xffffffff04087890 */ /* 0x000fe8000fffe03f */
[----:B------:R-:W-:Y:S02]  /*f620*/  USHF.R.S32.HI UR23, URZ, 0x1f, UR8 ;  /* 0x0000001f3f177899 */ /* 0x000fe40008011408 */
[----:B------:R-:W-:Y:S01]  /*f630*/  MOV R8, UR8 ;  /* 0x0000000800087c02 */ /* 0x000fe20008000f00 */
[----:B------:R-:W-:Y:S02]  /*f640*/  UIMAD UR5, UR7, UR8, URZ ;  /* 0x00000008070572a4 */ /* 0x000fe4000f8e023f */
[----:B------:R-:W-:Y:S02]  /*f650*/  UISETP.GT.AND UP0, UPT, UR8, UR11, UPT ;  /* 0x0000000b0800728c */ /* 0x000fe4000bf04270 */
[----:B------:R-:W-:Y:S01]  /*f660*/  IMAD.WIDE.U32 R8, R8, UR18, R214 ;  /* 0x0000001208087c25 */ /* 0x000fe2000f8e00d6 */
[----:B------:R-:W-:Y:S04]  /*f670*/  UIMAD UR5, UR23, UR18, UR5 ;  /* 0x00000012170572a4 */ /* 0x000fe8000f8e0205 */
[C---:B------:R-:W-:Y:S02]  /*f680*/  @!P4 LEA R16, P3, R8.reuse, c[0x0][0x170], 0x1 ;  /* 0x00005c000810ca11 */ /* 0x040fe400078608ff */
[----:B------:R-:W-:Y:S02]  /*f690*/  IADD3 R0, R9, UR5, RZ ;  /* 0x0000000509007c10 */ /* 0x000fe4000fffe0ff */
[C---:B------:R-:W-:Y:S02]  /*f6a0*/  @!P4 IADD3 R3, P2, R8.reuse, UR20, RZ ;  /* 0x000000140803cc10 */ /* 0x040fe4000ff5e0ff */
[----:B------:R-:W-:Y:S01]  /*f6b0*/  @!P4 LEA.HI.X R17, R8, c[0x0][0x174], R0, 0x1, P3 ;  /* 0x00005d000811ca11 */ /* 0x000fe200018f0c00 */
[----:B------:R-:W-:Y:S01]  /*f6c0*/  @P4 STS.64 [R198+0x4008], RZ ;  /* 0x004008ffc6004388 */ /* 0x000fe20000000a00 */
[----:B------:R-:W-:Y:S02]  /*f6d0*/  @!P4 IADD3.X R2, R0, UR19, RZ, P2, !PT ;  /* 0x000000130002cc10 */ /* 0x000fe400097fe4ff */
[C---:B------:R-:W-:Y:S02]  /*f6e0*/  @!P4 LEA R14, P2, R3.reuse, c[0x0][0x170], 0x1 ;  /* 0x00005c00030eca11 */ /* 0x040fe400078408ff */
[----:B------:R-:W-:Y:S01]  /*f6f0*/  @!P4 IADD3 R5, P1, R8, UR21, RZ ;  /* 0x000000150805cc10 */ /* 0x000fe2000ff3e0ff */
[----:B------:R-:W-:Y:S01]  /*f700*/  @P4 STS [R198+0x4000], RZ ;  /* 0x004000ffc6004388 */ /* 0x000fe20000000800 */
[----:B------:R-:W-:Y:S02]  /*f710*/  @!P4 LEA.HI.X R15, R3, c[0x0][0x174], R2, 0x1, P2 ;  /* 0x00005d00030fca11 */ /* 0x000fe400010f0c02 */
[----:B------:R-:W-:Y:S01]  /*f720*/  @!P4 IADD3.X R4, R0, UR6, RZ, P1, !PT ;  /* 0x000000060004cc10 */ /* 0x000fe20008ffe4ff */
[----:B------:R-:W-:Y:S01]  /*f730*/  @P4 STS [R198+0x4004], RZ ;  /* 0x004004ffc6004388 */ /* 0x000fe20000000800 */
[C---:B------:R-:W-:Y:S02]  /*f740*/  @!P4 LEA R12, P1, R5.reuse, c[0x0][0x170], 0x1 ;  /* 0x00005c00050cca11 */ /* 0x040fe400078208ff */
[----:B------:R-:W-:Y:S01]  /*f750*/  @!P4 IADD3 R7, P0, R8, UR24, RZ ;  /* 0x000000180807cc10 */ /* 0x000fe2000ff1e0ff */
[----:B------:R-:W-:Y:S01]  /*f760*/  @!PT LDS RZ, [RZ] ;  /* 0x00000000fffff984 */ /* 0x000fe20000000800 */
[----:B------:R-:W-:Y:S01]  /*f770*/  @!PT LDS RZ, [RZ] ;  /* 0x00000000fffff984 */ /* 0x000fe20000000800 */
[----:B------:R-:W-:Y:S01]  /*f780*/  @!PT LDS RZ, [RZ] ;  /* 0x00000000fffff984 */ /* 0x000fe20000000800 */
[----:B------:R1:W-:Y:S01]  /*f790*/  @!P4 LDGSTS.E.BYPASS.LTC128B.128 [R198+0x4000], [R16.64] ;  /* 0x0400000010c6cfae */ /* 0x0003e2000b901d50 */
[----:B------:R-:W-:Y:S02]  /*f7a0*/  @!P4 LEA.HI.X R13, R5, c[0x0][0x174], R4, 0x1, P1 ;  /* 0x00005d00050dca11 */ /* 0x000fe400008f0c04 */
[----:B------:R-:W-:Y:S02]  /*f7b0*/  @!P4 IADD3.X R6, R0, UR26, RZ, P0, !PT ;  /* 0x0000001a0006cc10 */ /* 0x000fe400087fe4ff */
[C---:B------:R-:W-:Y:S03]  /*f7c0*/  @!P4 LEA R10, P0, R7.reuse, c[0x0][0x170], 0x1 ;  /* 0x00005c00070aca11 */ /* 0x040fe600078008ff */
[----:B------:R-:W-:Y:S01]  /*f7d0*/  @P4 STS.128 [R198+0x4800], RZ ;  /* 0x004800ffc6004388 */ /* 0x000fe20000000c00 */
[----:B------:R-:W-:Y:S02]  /*f7e0*/  @!P4 LEA.HI.X R11, R7, c[0x0][0x174], R6, 0x1, P0 ;  /* 0x00005d00070bca11 */ /* 0x000fe400000f0c06 */
[----:B------:R-:W-:Y:S05]  /*f7f0*/  PLOP3.LUT P0, PT, PT, PT, UP0, 0x80, 0x0 ;  /* 0x000000000000781c */ /* 0x000fea0003f0f008 */
        /* <DEDUP_REMOVED lines=16> */
[----:B-1----:R-:W1:Y:S08]  /*f900*/  LDSM.16.M88.4 R16, [R195+0x2000] ;  /* 0x00200000c310783b */ /* 0x002e700000000200 */
[----:B------:R-:W3:Y:S08]  /*f910*/  LDSM.16.M88.4 R124, [R196+0x1000] ;  /* 0x00100000c47c783b */ /* 0x000ef00000000200 */
[----:B------:R-:W4:Y:S08]  /*f920*/  LDSM.16.M88.4 R32, [R195+0x2400] ;  /* 0x00240000c320783b */ /* 0x000f300000000200 */
[----:B------:R-:W5:Y:S08]  /*f930*/  LDSM.16.M88.4 R48, [R195+0x2800] ;  /* 0x00280000c330783b */ /* 0x000f700000000200 */
[----:B------:R-:W1:Y:S08]  /*f940*/  LDSM.16.M88.4 R64, [R195+0x2c00] ;  /* 0x002c0000c340783b */ /* 0x000e700000000200 */
[----:B------:R-:W1:Y:S08]  /*f950*/  LDSM.16.M88.4 R80, [R195+0x3000] ;  /* 0x00300000c350783b */ /* 0x000e700000000200 */
[----:B------:R-:W1:Y:S08]  /*f960*/  LDSM.16.M88.4 R96, [R195+0x3400] ;  /* 0x00340000c360783b */ /* 0x000e700000000200 */
[----:B------:R-:W2:Y:S08]  /*f970*/  LDSM.16.M88.4 R112, [R195+0x3800] ;  /* 0x00380000c370783b */ /* 0x000eb00000000200 */
[----:B------:R-:W2:Y:S08]  /*f980*/  LDSM.16.M88.4 R168, [R195+0x3c00] ;  /* 0x003c0000c3a8783b */ /* 0x000eb00000000200 */
[----:B------:R-:W-:Y:S08]  /*f990*/  LDSM.16.M88.4 R172, [R194] ;  /* 0x00000000c2ac783b */ /* 0x000ff00000000200 */
[----:B------:R-:W4:Y:S08]  /*f9a0*/  LDSM.16.M88.4 R176, [R193] ;  /* 0x00000000c1b0783b */ /* 0x000f300000000200 */
[----:B------:R-:W5:Y:S01]  /*f9b0*/  LDSM.16.M88.4 R180, [R194+0x1000] ;  /* 0x00100000c2b4783b */ /* 0x000f620000000200 */
[-C--:B-1----:R-:W-:Y:S08]  /*f9c0*/  HMMA.16816.F32.BF16 R4, R128, R16.reuse, RZ ;  /* 0x000000108004723c */ /* 0x082ff000000418ff */
[C---:B---3--:R-:W-:Y:S08]  /*f9d0*/  HMMA.16816.F32.BF16 R8, R124.reuse, R16, RZ ;  /* 0x000000107c08723c */ /* 0x048ff000000418ff */
[-C--:B--2---:R-:W-:Y:S08]  /*f9e0*/  HMMA.16816.F32.BF16 R12, R124, R18.reuse, RZ ;  /* 0x000000127c0c723c */ /* 0x084ff000000418ff */
        /* <DEDUP_REMOVED lines=28> */
[----:B------:R-:W-:Y:S08]  /*fbb0*/  HMMA.16816.F32.BF16 R128, R128, R170, RZ ;  /* 0x000000aa8080723c */ /* 0x000ff000000418ff */
[-C--:B------:R-:W-:Y:S08]  /*fbc0*/  HMMA.16816.F32.BF16 R4, R172, R176.reuse, R4 ;  /* 0x000000b0ac04723c */ /* 0x080ff00000041804 */
[C---:B------:R-:W-:Y:S08]  /*fbd0*/  HMMA.16816.F32.BF16 R8, R180.reuse, R176, R8 ;  /* 0x000000b0b408723c */ /* 0x040ff00000041808 */
[-C--:B------:R-:W-:Y:S08]  /*fbe0*/  HMMA.16816.F32.BF16 R12, R180, R178.reuse, R12 ;  /* 0x000000b2b40c723c */ /* 0x080ff0000004180c */
[----:B------:R-:W-:Y:S01]  /*fbf0*/  FMUL.FTZ R7, R7, c[0x0][0x2ec] ;  /* 0x0000bb0007077a20 */ /* 0x000fe20000410000 */
[C---:B------:R-:W-:Y:S03]  /*fc00*/  HMMA.16816.F32.BF16 R16, R172.reuse, R178, R16 ;  /* 0x000000b2ac10723c */ /* 0x040fe60000041810 */
[----:B------:R1:W2:Y:S01]  /*fc10*/  MUFU.TANH R168, R7 ;  /* 0x0000000700a87308 */ /* 0x0002a20000002400 */
[----:B------:R-:W-:Y:S02]  /*fc20*/  FMUL.FTZ R0, R4, c[0x0][0x2ec] ;  /* 0x0000bb0004007a20 */ /* 0x000fe40000410000 */
[----:B------:R-:W-:Y:S02]  /*fc30*/  FMUL.FTZ R2, R5, c[0x0][0x2ec] ;  /* 0x0000bb0005027a20 */ /* 0x000fe40000410000 */
[----:B------:R-:W-:Y:S04]  /*fc40*/  FMUL.FTZ R3, R6, c[0x0][0x2ec] ;  /* 0x0000bb0006037a20 */ /* 0x000fe80000410000 */
[----:B------:R-:W-:Y:S01]  /*fc50*/  FMUL.FTZ R8, R8, c[0x0][0x2ec] ;  /* 0x0000bb0008087a20 */ /* 0x000fe20000410000 */
[----:B------:R-:W3:Y:S01]  /*fc60*/  MUFU.TANH R0, R0 ;  /* 0x0000000000007308 */ /* 0x000ee20000002400 */
[----:B------:R-:W-:Y:S02]  /*fc70*/  FMUL.FTZ R9, R9, c[0x0][0x2ec] ;  /* 0x0000bb0009097a20 */ /* 0x000fe40000410000 */
[----:B------:R-:W-:Y:S02]  /*fc80*/  FMUL.FTZ R10, R10, c[0x0][0x2ec] ;  /* 0x0000bb000a0a7a20 */ /* 0x000fe40000410000 */
[----:B------:R-:W-:Y:S02]  /*fc90*/  FMUL.FTZ R11, R11, c[0x0][0x2ec] ;  /* 0x0000bb000b0b7a20 */ /* 0x000fe40000410000 */
[----:B------:R-:W-:Y:S02]  /*fca0*/  FMUL.FTZ R12, R12, c[0x0][0x2ec] ;  /* 0x0000bb000c0c7a20 */ /* 0x000fe40000410000 */
[----:B------:R-:W-:Y:S01]  /*fcb0*/  FMUL.FTZ R13, R13, c[0x0][0x2ec] ;  /* 0x0000bb000d0d7a20 */ /* 0x000fe20000410000 */
[----:B------:R-:W4:Y:S01]  /*fcc0*/  MUFU.TANH R169, R8 ;  /* 0x0000000800a97308 */ /* 0x000f220000002400 */
[----:B-1----:R-:W1:Y:S09]  /*fcd0*/  LDSM.16.M88.4 R4, [R190] ;  /* 0x00000000be04783b */ /* 0x002e720000000200 */
[----:B------:R-:W1:Y:S10]  /*fce0*/  MUFU.TANH R171, R9 ;  /* 0x0000000900ab7308 */ /* 0x000e740000002400 */
[----:B------:R-:W1:Y:S10]  /*fcf0*/  MUFU.TANH R176, R10 ;  /* 0x0000000a00b07308 */ /* 0x000e740000002400 */
[----:B------:R5:W2:Y:S10]  /*fd00*/  MUFU.TANH R170, R11 ;  /* 0x0000000b00aa7308 */ /* 0x000ab40000002400 */
[----:B------:R2:W2:Y:S01]  /*fd10*/  MUFU.TANH R177, R12 ;  /* 0x0000000c00b17308 */ /* 0x0004a20000002400 */
[-C--:B-1----:R-:W-:Y:S09]  /*fd20*/  HMMA.16816.F32.BF16 R20, R172, R4.reuse, R20 ;  /* 0x00000004ac14723c */ /* 0x082ff20000041814 */
[----:B------:R1:W1:Y:S01]  /*fd30*/  MUFU.TANH R178, R13 ;  /* 0x0000000d00b27308 */ /* 0x0002620000002400 */
[C---:B------:R-:W-:Y:S01]  /*fd40*/  HMMA.16816.F32.BF16 R24, R180.reuse, R4, R24 ;  /* 0x00000004b418723c */ /* 0x040fe20000041818 */
[----:B-----5:R-:W5:Y:S08]  /*fd50*/  LDSM.16.M88.4 R8, [R189] ;  /* 0x00000000bd08783b */ /* 0x020f700000000200 */
[----:B------:R-:W3:Y:S01]  /*fd60*/  MUFU.TANH R2, R2 ;  /* 0x0000000200027308 */ /* 0x000ee20000002400 */
[-C--:B------:R-:W-:Y:S03]  /*fd70*/  HMMA.16816.F32.BF16 R28, R180, R6.reuse, R28 ;  /* 0x00000006b41c723c */ /* 0x080fe6000004181c */
[----:B--2---:R-:W-:Y:S02]  /*fd80*/  FMUL.FTZ R12, R15, c[0x0][0x2ec] ;  /* 0x0000bb000f0c7a20 */ /* 0x004fe40000410000 */
[----:B------:R-:W-:Y:S02]  /*fd90*/  FMUL.FTZ R15, R17, c[0x0][0x2ec] ;  /* 0x0000bb00110f7a20 */ /* 0x000fe40000410000 */
[----:B------:R-:W-:Y:S01]  /*fda0*/  FMUL.FTZ R17, R19, c[0x0][0x2ec] ;  /* 0x0000bb0013117a20 */ /* 0x000fe20000410000 */
[C---:B------:R-:W-:Y:S01]  /*fdb0*/  HMMA.16816.F32.BF16 R32, R172.reuse, R6, R32 ;  /* 0x00000006ac20723c */ /* 0x040fe20000041820 */
[----:B------:R-:W2:Y:S01]  /*fdc0*/  MUFU.TANH R3, R3 ;  /* 0x0000000300037308 */ /* 0x000ea20000002400 */
[----:B------:R-:W2:Y:S02]  /*fdd0*/  LDSM.16.M88.4 R4, [R188] ;  /* 0x00000000bc04783b */ /* 0x000ea40000000200 */
[----:B------:R-:W-:Y:S02]  /*fde0*/  FMUL.FTZ R19, R21, c[0x0][0x2ec] ;  /* 0x0000bb0015137a20 */ /* 0x000fe40000410000 */
[----:B-1----:R-:W-:Y:S02]  /*fdf0*/  FMUL.FTZ R13, R14, c[0x0][0x2ec] ;  /* 0x0000bb000e0d7a20 */ /* 0x002fe40000410000 */
        /* <DEDUP_REMOVED lines=9> */
[----:B------:R-:W-:Y:S01]  /*fe90*/  FMUL.FTZ R25, R25, c[0x0][0x2ec] ;  /* 0x0000bb0019197a20 */ /* 0x000fe20000410000 */
[-C--:B-----5:R-:W-:Y:S03]  /*fea0*/  HMMA.16816.F32.BF16 R36, R172, R8.reuse, R36 ;  /* 0x00000008ac24723c */ /* 0x0a0fe60000041824 */
[----:B------:R-:W-:Y:S02]  /*feb0*/  FMUL.FTZ R23, R26, c[0x0][0x2ec] ;  /* 0x0000bb001a177a20 */ /* 0x000fe40000410000 */
[----:B------:R-:W-:Y:S01]  /*fec0*/  FMUL.FTZ R22, R27, c[0x0][0x2ec] ;  /* 0x0000bb001b167a20 */ /* 0x000fe20000410000 */
[----:B------:R-:W2:Y:S01]  /*fed0*/  MUFU.TANH R13, R13 ;  /* 0x0000000d000d7308 */ /* 0x000ea20000002400 */
[----:B------:R-:W-:Y:S01]  /*fee0*/  FMUL.FTZ R27, R30, c[0x0][0x2ec] ;  /* 0x0000bb001e1b7a20 */ /* 0x000fe20000410000 */
[C---:B------:R-:W-:Y:S04]  /*fef0*/  HMMA.16816.F32.BF16 R40, R180.reuse, R8, R40 ;  /* 0x00000008b428723c */ /* 0x040fe80000041828 */
[----:B------:R-:W-:Y:S02]  /*ff00*/  FMUL.FTZ R26, R31, c[0x0][0x2ec] ;  /* 0x0000bb001f1a7a20 */ /* 0x000fe40000410000 */
[----:B------:R-:W-:Y:S02]  /*ff10*/  FMUL.FTZ R30, R33, c[0x0][0x2ec] ;  /* 0x0000bb00211e7a20 */ /* 0x000fe40000410000 */
[----:B------:R-:W3:Y:S01]  /*ff20*/  MUFU.TANH R14, R14 ;  /* 0x0000000e000e7308 */ /* 0x000ee20000002400 */
[-C--:B------:R-:W-:Y:S03]  /*ff30*/  HMMA.16816.F32.BF16 R44, R180, R10.reuse, R44 ;  /* 0x0000000ab42c723c */ /* 0x080fe6000004182c */
[----:B-1----:R-:W-:Y:S02]  /*ff40*/  FMUL.FTZ R28, R29, c[0x0][0x2ec] ;  /* 0x0000bb001d1c7a20 */ /* 0x002fe40000410000 */
[----:B------:R-:W-:Y:S02]  /*ff50*/  FMUL.FTZ R29, R32, c[0x0][0x2ec] ;  /* 0x0000bb00201d7a20 */ /* 0x000fe40000410000 */
[----:B------:R-:W-:Y:S01]  /*ff60*/  FMUL.FTZ R31, R34, c[0x0][0x2ec] ;  /* 0x0000bb00221f7a20 */ /* 0x000fe20000410000 */
[C---:B------:R-:W-:Y:S01]  /*ff70*/  HMMA.16816.F32.BF16 R48, R172.reuse, R10, R48 ;  /* 0x0000000aac30723c */ /* 0x040fe20000041830 */
[----:B------:R-:W1:Y:S01]  /*ff80*/  MUFU.TANH R15, R15 ;  /* 0x0000000f000f7308 */ /* 0x000e620000002400 */
[----:B------:R-:W5:Y:S02]  /*ff90*/  LDSM.16.M88.4 R8, [R187] ;  /* 0x00000000bb08783b */ /* 0x000f640000000200 */
[----:B------:R-:W-:Y:S02]  /*ffa0*/  FMUL.FTZ R32, R35, c[0x0][0x2ec] ;  /* 0x0000bb0023207a20 */ /* 0x000fe40000410000 */
[----:B------:R-:W-:Y:S02]  /*ffb0*/  FMUL.FTZ R36, R36, c[0x0][0x2ec] ;  /* 0x0000bb0024247a20 */ /* 0x000fe40000410000 */
[-C--:B--2---:R-:W-:Y:S03]  /*ffc0*/  HMMA.16816.F32.BF16 R52, R172, R4.reuse, R52 ;  /* 0x00000004ac34723c */ /* 0x084fe60000041834 */
[----:B------:R-:W2:Y:S01]  /*ffd0*/  MUFU.TANH R16, R16 ;  /* 0x0000001000107308 */ /* 0x000ea20000002400 */
        /* <DEDUP_REMOVED lines=31> */
[----:B------:R2:W2:Y:S01]  /*101d0*/  MUFU.TANH R222, R55 ;  /* 0x0000003700de7308 */ /* 0x0004a20000002400 */
        /* <DEDUP_REMOVED lines=9> */
[----:B------:R1:W1:Y:S03]  /*10270*/  MUFU.TANH R224, R69 ;  /* 0x0000004500e07308 */ /* 0x0002660000002400 */
        /* <DEDUP_REMOVED lines=10> */
[----:B------:R5:W1:Y:S01]  /*10320*/  MUFU.TANH R225, R84 ;  /* 0x0000005400e17308 */ /* 0x000a620000002400 */
[----:B------:R-:W-:Y:S01]  /*10330*/  FMUL.FTZ R57, R60, c[0x0][0x2ec] ;  /* 0x0000bb003c397a20 */ /* 0x000fe20000410000 */
[C---:B------:R-:W-:Y:S04]  /*10340*/  HMMA.16816.F32.BF16 R104, R180.reuse, R8, R104 ;  /* 0x00000008b468723c */ /* 0x040fe80000041868 */
[----:B--2---:R-:W-:Y:S02]  /*10350*/  FMUL.FTZ R55, R61, c[0x0][0x2ec] ;  /* 0x0000bb003d377a20 */ /* 0x004fe40000410000 */
        /* <DEDUP_REMOVED lines=11> */
[----:B------:R1:W1:Y:S01]  /*10410*/  MUFU.TANH R244, R103 ;  /* 0x0000006700f47308 */ /* 0x0002620000002400 */
        /* <DEDUP_REMOVED lines=14> */
[----:B------:R-:W1:Y:S03]  /*10500*/  MUFU.TANH R23, R23 ;  /* 0x0000001700177308 */ /* 0x000e660000002400 */
        /* <DEDUP_REMOVED lines=8> */
[----:B-----5:R-:W-:Y:S02]  /*10590*/  FMUL.FTZ R84, R86, c[0x0][0x2ec] ;  /* 0x0000bb0056547a20 */ /* 0x020fe40000410000 */
[----:B------:R-:W-:Y:S01]  /*105a0*/  FMUL.FTZ R83, R87, c[0x0][0x2ec] ;  /* 0x0000bb0057537a20 */ /* 0x000fe20000410000 */
[----:B------:R-:W1:Y:S01]  /*105b0*/  MUFU.TANH R28, R28 ;  /* 0x0000001c001c7308 */ /* 0x000e620000002400 */
        /* <DEDUP_REMOVED lines=18> */
[----:B-1----:R-:W-:Y:S02]  /*106e0*/  FMUL.FTZ R103, R125, c[0x0][0x2ec] ;  /* 0x0000bb007d677a20 */ /* 0x002fe40000410000 */
        /* <DEDUP_REMOVED lines=31> */
[----:B------:R-:W-:Y:S05]  /*108e0*/  FMUL.FTZ R131, R131, c[0x0][0x2ec] ;  /* 0x0000bb0083837a20 */ /* 0x000fea0000410000 */
        /* <DEDUP_REMOVED lines=77> */
[----:B------:R1:W1:Y:S10]  /*10dc0*/  MUFU.TANH R182, R123 ;  /* 0x0000007b00b67308 */ /* 0x0002740000002400 */
[----:B------:R-:W1:Y:S10]  /*10dd0*/  MUFU.TANH R4, R4 ;  /* 0x0000000400047308 */ /* 0x000e740000002400 */
[----:B------:R-:W1:Y:S10]  /*10de0*/  MUFU.TANH R103, R103 ;  /* 0x0000006700677308 */ /* 0x000e740000002400 */
[----:B------:R1:W1:Y:S10]  /*10df0*/  MUFU.TANH R181, R126 ;  /* 0x0000007e00b57308 */ /* 0x0002740000002400 */
[----:B------:R-:W1:Y:S10]  /*10e00*/  MUFU.TANH R99, R99 ;  /* 0x0000006300637308 */ /* 0x000e740000002400 */
[----:B------:R1:W1:Y:S10]  /*10e10*/  MUFU.TANH R232, R128 ;  /* 0x0000008000e87308 */ /* 0x0002740000002400 */
[----:B------:R1:W1:Y:S10]  /*10e20*/  MUFU.TANH R231, R129 ;  /* 0x0000008100e77308 */ /* 0x0002740000002400 */
[----:B------:R1:W1:Y:S10]  /*10e30*/  MUFU.TANH R227, R130 ;  /* 0x0000008200e37308 */ /* 0x0002740000002400 */
[----:B------:R1:W1:Y:S02]  /*10e40*/  MUFU.TANH R226, R131 ;  /* 0x0000008300e27308 */ /* 0x0002640000002400 */
[----:B-1234-:R-:W-:-:S05]  /*10e50*/  @P0 BRA `(.L_x_972) ;  /* 0xffffe47000000947 */ /* 0x01efca000383ffff */
.L_x_971:
[----:B------:R-:W-:Y:S01]  /*10e60*/  IMAD.U32 R123, RZ, RZ, UR8 ;  /* 0x00000008ff7b7e24 */ /* 0x000fe2000f8e00ff */
        /* <DEDUP_REMOVED lines=18> */
[C---:B------:R-:W-:Y:S02]  /*10f90*/  ISETP.GE.AND P3, PT, R123.reuse, R208, PT ;  /* 0x000000d07b00720c */ /* 0x040fe40003f66270 */
[C---:B------:R-:W-:Y:S02]  /*10fa0*/  ISETP.GE.OR P6, PT, R123.reuse, R205, !P6 ;  /* 0x000000cd7b00720c */ /* 0x040fe400077c6670 */
[----:B------:R-:W-:Y:S02]  /*10fb0*/  ISETP.GE.OR P3, PT, R123, R207, !P3 ;  /* 0x000000cf7b00720c */ /* 0x000fe40005f66670 */
[----:B-1----:R-:W-:Y:S02]  /*10fc0*/  FSEL R100, R3, -INF , !P6 ;  /* 0xff80000003647808 */ /* 0x002fe40007000000 */
[C---:B------:R-:W-:Y:S02]  /*10fd0*/  IADD3 R3, R123.reuse, 0x48, RZ ;  /* 0x000000487b037810 */ /* 0x040fe40007ffe0ff */
[C---:B------:R-:W-:Y:S02]  /*10fe0*/  ISETP.GE.AND P6, PT, R123.reuse, R202, PT ;  /* 0x000000ca7b00720c */ /* 0x040fe40003fc6270 */
[C---:B------:R-:W-:Y:S02]  /*10ff0*/  IADD3 R5, R123.reuse, 0x1, RZ ;  /* 0x000000017b057810 */ /* 0x040fe40007ffe0ff */
[C---:B------:R-:W-:Y:S02]  /*11000*/  ISETP.GE.OR P6, PT, R123.reuse, R199, !P6 ;  /* 0x000000c77b00720c */ /* 0x040fe400077c6670 */
[----:B------:R-:W-:Y:S02]  /*11010*/  IADD3 R124, R123, 0x9, RZ ;  /* 0x000000097b7c7810 */ /* 0x000fe40007ffe0ff */
[----:B------:R-:W-:Y:S02]  /*11020*/  FSEL R92, R176, -INF , !P6 ;  /* 0xff800000b05c7808 */ /* 0x000fe40007000000 */
[----:B------:R-:W-:Y:S02]  /*11030*/  ISETP.GE.AND P2, PT, R5, R208, PT ;  /* 0x000000d00500720c */ /* 0x000fe40003f46270 */
[----:B------:R-:W-:Y:S02]  /*11040*/  IADD3 R7, R123, 0x8, RZ ;  /* 0x000000087b077810 */ /* 0x000fe40007ffe0ff */
[----:B------:R-:W-:Y:S02]  /*11050*/  ISETP.GE.OR P2, PT, R5, R207, !P2 ;  /* 0x000000cf0500720c */ /* 0x000fe40005746670 */
[C---:B------:R-:W-:Y:S02]  /*11060*/  IADD3 R114, R123.reuse, 0x10, RZ ;  /* 0x000000107b727810 */ /* 0x040fe40007ffe0ff */
[C---:B------:R-:W-:Y:S02]  /*11070*/  IADD3 R127, R123.reuse, 0x18, RZ ;  /* 0x000000187b7f7810 */ /* 0x040fe40007ffe0ff */
[C---:B------:R-:W-:Y:S02]  /*11080*/  IADD3 R108, R123.reuse, 0x11, RZ ;  /* 0x000000117b6c7810 */ /* 0x040fe40007ffe0ff */
[C---:B------:R-:W-:Y:S02]  /*11090*/  IADD3 R126, R123.reuse, 0x19, RZ ;  /* 0x000000197b7e7810 */ /* 0x040fe40007ffe0ff */
[----:B------:R-:W-:Y:S02]  /*110a0*/  IADD3 R121, R123, 0x20, RZ ;  /* 0x000000207b797810 */ /* 0x000fe40007ffe0ff */
        /* <DEDUP_REMOVED lines=8> */
[----:B------:R-:W-:Y:S02]  /*11130*/  ISETP.GE.OR P1, PT, R124, R205, !P1 ;  /* 0x000000cd7c00720c */ /* 0x000fe40004f26670 */
[----:B------:R-:W-:Y:S02]  /*11140*/  ISETP.GE.AND P5, PT, R5, R202, PT ;  /* 0x000000ca0500720c */ /* 0x000fe40003fa6270 */
[----:B------:R-:W-:Y:S02]  /*11150*/  FSEL R102, R17, -INF , !P1 ;  /* 0xff80000011667808 */ /* 0x000fe40004800000 */
[CC--:B------:R-:W-:Y:S02]  /*11160*/  ISETP.GE.AND P1, PT, R108.reuse, R206.reuse, PT ;  /* 0x000000ce6c00720c */ /* 0x0c0fe40003f26270 */
[----:B------:R-:W-:Y:S02]  /*11170*/  ISETP.GE.OR P5, PT, R5, R199, !P5 ;  /* 0x000000c70500720c */ /* 0x000fe40006fa6670 */
[-C--:B------:R-:W-:Y:S02]  /*11180*/  ISETP.GE.OR P1, PT, R108, R205.reuse, !P1 ;  /* 0x000000cd6c00720c */ /* 0x080fe40004f26670 */
[----:B------:R-:W-:Y:S02]  /*11190*/  IADD3 R125, R123, 0x61, RZ ;  /* 0x000000617b7d7810 */ /* 0x000fe40007ffe0ff */
[----:B------:R-:W-:Y:S02]  /*111a0*/  FSEL R96, R21, -INF , !P1 ;  /* 0xff80000015607808 */ /* 0x000fe40004800000 */
[CC--:B------:R-:W-:Y:S02]  /*111b0*/  ISETP.GE.AND P1, PT, R126.reuse, R206.reuse, PT ;  /* 0x000000ce7e00720c */ /* 0x0c0fe40003f26270 */
[C---:B------:R-:W-:Y:S02]  /*111c0*/  ISETP.GE.AND P0, PT, R113.reuse, R206, PT ;  /* 0x000000ce7100720c */ /* 0x040fe40003f06270 */
[-C--:B------:R-:W-:Y:S02]  /*111d0*/  ISETP.GE.OR P1, PT, R126, R205.reuse, !P1 ;  /* 0x000000cd7e00720c */ /* 0x080fe40004f26670 */
[----:B------:R-:W-:Y:S02]  /*111e0*/  ISETP.GE.OR P0, PT, R113, R205, !P0 ;  /* 0x000000cd7100720c */ /* 0x000fe40004706670 */
[----:B------:R-:W-:Y:S02]  /*111f0*/  FSEL R32, R32, -INF , !P1 ;  /* 0xff80000020207808 */ /* 0x000fe40004800000 */
[C---:B------:R-:W-:Y:S02]  /*11200*/  IADD3 R130, R123.reuse, 0x71, RZ ;  /* 0x000000717b827810 */ /* 0x040fe40007ffe0ff */
[C---:B------:R-:W-:Y:S02]  /*11210*/  IADD3 R128, R123.reuse, 0x70, RZ ;  /* 0x000000707b807810 */ /* 0x040fe40007ffe0ff */
[----:B------:R-:W-:Y:S02]  /*11220*/  FSEL R105, R0, -INF , !P3 ;  /* 0xff80000000697808 */ /* 0x000fe40005800000 */
[C---:B------:R-:W-:Y:S02]  /*11230*/  ISETP.GE.AND P3, PT, R123.reuse, R204, PT ;  /* 0x000000cc7b00720c */ /* 0x040fe40003f66270 */
[----:B------:R-:W-:Y:S02]  /*11240*/  FSEL R0, R2, -INF , !P2 ;  /* 0xff80000002007808 */ /* 0x000fe40005000000 */
[----:B------:R-:W-:Y:S02]  /*11250*/  ISETP.GE.OR P3, PT, R123, R203, !P3 ;  /* 0x000000cb7b00720c */ /* 0x000fe40005f66670 */
[CC--:B------:R-:W-:Y:S02]  /*11260*/  ISETP.GE.AND P6, PT, R124.reuse, R208.reuse, PT ;  /* 0x000000d07c00720c */ /* 0x0c0fe40003fc6270 */
[----:B------:R-:W-:Y:S02]  /*11270*/  FSEL R169, R169, -INF , !P3 ;  /* 0xff800000a9a97808 */ /* 0x000fe40005800000 */
[CC--:B------:R-:W-:Y:S02]  /*11280*/  ISETP.GE.AND P3, PT, R7.reuse, R208.reuse, PT ;  /* 0x000000d00700720c */ /* 0x0c0fe40003f66270 */
[-C--:B------:R-:W-:Y:S02]  /*11290*/  ISETP.GE.OR P6, PT, R124, R207.reuse, !P6 ;  /* 0x000000cf7c00720c */ /* 0x080fe400077c6670 */
[CC--:B------:R-:W-:Y:S02]  /*112a0*/  ISETP.GE.AND P2, PT, R114.reuse, R208.reuse, PT ;  /* 0x000000d07200720c */ /* 0x0c0fe40003f46270 */
[-C--:B------:R-:W-:Y:S02]  /*112b0*/  ISETP.GE.OR P3, PT, R7, R207.reuse, !P3 ;  /* 0x000000cf0700720c */ /* 0x080fe40005f66670 */
        /* <DEDUP_REMOVED lines=9> */
[----:B------:R-:W-:Y:S02]  /*11350*/  FSEL R30, R61, -INF , !P0 ;  /* 0xff8000003d1e7808 */ /* 0x000fe40004000000 */
[C---:B------:R-:W-:Y:S02]  /*11360*/  ISETP.GE.AND P3, PT, R121.reuse, R208, PT ;  /* 0x000000d07900720c */ /* 0x040fe40003f66270 */
[CC--:B------:R-:W-:Y:S02]  /*11370*/  ISETP.GE.AND P0, PT, R112.reuse, R206.reuse, PT ;  /* 0x000000ce7000720c */ /* 0x0c0fe40003f06270 */
[----:B------:R-:W-:Y:S02]  /*11380*/  ISETP.GE.OR P3, PT, R121, R207, !P3 ;  /* 0x000000cf7900720c */ /* 0x000fe40005f66670 */
[-C--:B------:R-:W-:Y:S02]  /*11390*/  ISETP.GE.OR P0, PT, R112, R205.reuse, !P0 ;  /* 0x000000cd7000720c */ /* 0x080fe40004706670 */
[----:B------:R-:W-:Y:S02]  /*113a0*/  FSEL R18, R36, -INF , !P3 ;  /* 0xff80000024127808 */ /* 0x000fe40005800000 */
[----:B------:R-:W-:Y:S02]  /*113b0*/  IADD3 R36, R123, 0x59, RZ ;  /* 0x000000597b247810 */ /* 0x000fe40007ffe0ff */
[----:B------:R-:W-:Y:S02]  /*113c0*/  FSEL R70, R70, -INF , !P0 ;  /* 0xff80000046467808 */ /* 0x000fe40004000000 */
        /* <DEDUP_REMOVED lines=10> */
[CC--:B------:R-:W-:Y:S02]  /*11470*/  ISETP.GE.AND P0, PT, R110.reuse, R206.reuse, PT ;  /* 0x000000ce6e00720c */ /* 0x0c0fe40003f06270 */
[CC--:B------:R-:W-:Y:S02]  /*11480*/  ISETP.GE.AND P6, PT, R7.reuse, R206.reuse, PT ;  /* 0x000000ce0700720c */ /* 0x0c0fe40003fc6270 */
[-C--:B------:R-:W-:Y:S02]  /*11490*/  ISETP.GE.OR P0, PT, R110, R205.reuse, !P0 ;  /* 0x000000cd6e00720c */ /* 0x080fe40004706670 */
        /* <DEDUP_REMOVED lines=8> */
[-C--:B------:R-:W-:Y:S02]  /*11520*/  ISETP.GE.AND P2, PT, R119, R208.reuse, PT ;  /* 0x000000d07700720c */ /* 0x080fe40003f46270 */
[-C--:B------:R-:W-:Y:S02]  /*11530*/  ISETP.GE.AND P3, PT, R107, R208.reuse, PT ;  /* 0x000000d06b00720c */ /* 0x080fe40003f66270 */
[-C--:B------:R-:W-:Y:S02]  /*11540*/  ISETP.GE.OR P2, PT, R119, R207.reuse, !P2 ;  /* 0x000000cf7700720c */ /* 0x080fe40005746670 */
[-C--:B------:R-:W-:Y:S02]  /*11550*/  ISETP.GE.OR P3, PT, R107, R207.reuse, !P3 ;  /* 0x000000cf6b00720c */ /* 0x080fe40005f66670 */
[----:B------:R-:W-:Y:S02]  /*11560*/  FSEL R37, R37, -INF , !P2 ;  /* 0xff80000025257808 */ /* 0x000fe40005000000 */
[CC--:B------:R-:W-:Y:S02]  /*11570*/  ISETP.GE.AND P2, PT, R118.reuse, R208.reuse, PT ;  /* 0x000000d07600720c */ /* 0x0c0fe40003f46270 */
[----:B------:R-:W-:Y:S02]  /*11580*/  FSEL R45, R45, -INF , !P3 ;  /* 0xff8000002d2d7808 */ /* 0x000fe40005800000 */
[-C--:B------:R-:W-:Y:S02]  /*11590*/  ISETP.GE.OR P2, PT, R118, R207.reuse, !P2 ;  /* 0x000000cf7600720c */ /* 0x080fe40005746670 */
[-C--:B------:R-:W-:Y:S02]  /*115a0*/  ISETP.GE.AND P3, PT, R117, R208.reuse, PT ;  /* 0x000000d07500720c */ /* 0x080fe40003f66270 */
[----:B------:R-:W-:Y:S02]  /*115b0*/  FSEL R49, R49, -INF , !P2 ;  /* 0xff80000031317808 */ /* 0x000fe40005000000 */
        /* <DEDUP_REMOVED lines=16> */
[C---:B------:R-:W-:Y:S02]  /*116c0*/  ISETP.GE.AND P3, PT, R3.reuse, R208, PT ;  /* 0x000000d00300720c */ /* 0x040fe40003f66270 */
[----:B------:R-:W-:Y:S02]  /*116d0*/  FSEL R8, R224, -INF , !P2 ;  /* 0xff800000e0087808 */ /* 0x000fe40005000000 */
[----:B------:R-:W-:Y:S02]  /*116e0*/  ISETP.GE.OR P3, PT, R3, R207, !P3 ;  /* 0x000000cf0300720c */ /* 0x000fe40005f66670 */
[-C--:B------:R-:W-:Y:S02]  /*116f0*/  ISETP.GE.AND P6, PT, R127, R206.reuse, PT ;  /* 0x000000ce7f00720c */ /* 0x080fe40003fc6270 */
[----:B------:R-:W-:Y:S02]  /*11700*/  FSEL R5, R77, -INF , !P3 ;  /* 0xff8000004d057808 */ /* 0x000fe40005800000 */
[-C--:B------:R-:W-:Y:S02]  /*11710*/  ISETP.GE.OR P6, PT, R127, R205.reuse, !P6 ;  /* 0x000000cd7f00720c */ /* 0x080fe400077c6670 */
[-C--:B------:R-:W-:Y:S02]  /*11720*/  ISETP.GE.AND P1, PT, R119, R206.reuse, PT ;  /* 0x000000ce7700720c */ /* 0x080fe40003f26270 */
        /* <DEDUP_REMOVED lines=9> */
[C---:B------:R-:W-:Y:S02]  /*117c0*/  ISETP.GE.AND P6, PT, R107.reuse, R206, PT ;  /* 0x000000ce6b00720c */ /* 0x040fe40003fc6270 */
[----:B------:R-:W-:Y:S02]  /*117d0*/  ISETP.GE.AND P2, PT, R110, R208, PT ;  /* 0x000000d06e00720c */ /* 0x000fe40003f46270 */
[-C--:B------:R-:W-:Y:S02]  /*117e0*/  ISETP.GE.OR P6, PT, R107, R205.reuse, !P6 ;  /* 0x000000cd6b00720c */ /* 0x080fe400077c6670 */
[----:B------:R-:W-:Y:S02]  /*117f0*/  ISETP.GE.AND P1, PT, R7, R204, PT ;  /* 0x000000cc0700720c */ /* 0x000fe40003f26270 */
[----:B------:R-:W-:Y:S02]  /*11800*/  FSEL R50, R50, -INF , !P6 ;  /* 0xff80000032327808 */ /* 0x000fe40007000000 */
[----:B------:R-:W-:Y:S02]  /*11810*/  ISETP.GE.AND P6, PT, R117, R206, PT ;  /* 0x000000ce7500720c */ /* 0x000fe40003fc6270 */
[----:B------:R-:W-:Y:S02]  /*11820*/  ISETP.GE.AND P3, PT, R7, R202, PT ;  /* 0x000000ca0700720c */ /* 0x000fe40003f66270 */
[----:B------:R-:W-:Y:S02]  /*11830*/  ISETP.GE.OR P6, PT, R117, R205, !P6 ;  /* 0x000000cd7500720c */ /* 0x000fe400077c6670 */
[----:B------:R-:W-:Y:S02]  /*11840*/  ISETP.GE.OR P3, PT, R7, R199, !P3 ;  /* 0x000000c70700720c */ /* 0x000fe40005f66670 */
[----:B------:R-:W-:Y:S02]  /*11850*/  FSEL R19, R221, -INF , !P6 ;  /* 0xff800000dd137808 */ /* 0x000fe40007000000 */
[-C--:B------:R-:W-:Y:S02]  /*11860*/  ISETP.GE.AND P6, PT, R116, R206.reuse, PT ;  /* 0x000000ce7400720c */ /* 0x080fe40003fc6270 */
[----:B------:R-:W-:Y:S02]  /*11870*/  ISETP.GE.OR P2, PT, R110, R207, !P2 ;  /* 0x000000cf6e00720c */ /* 0x000fe40005746670 */
[----:B------:R-:W-:Y:S02]  /*11880*/  ISETP.GE.OR P6, PT, R116, R205, !P6 ;  /* 0x000000cd7400720c */ /* 0x000fe400077c6670 */
[----:B------:R-:W-:Y:S02]  /*11890*/  ISETP.GE.OR P1, PT, R7, R203, !P1 ;  /* 0x000000cb0700720c */ /* 0x000fe40004f26670 */
[----:B------:R-:W-:Y:S02]  /*118a0*/  FSEL R21, R222, -INF , !P6 ;  /* 0xff800000de157808 */ /* 0x000fe40007000000 */
[C---:B------:R-:W-:Y:S02]  /*118b0*/  ISETP.GE.AND P6, PT, R115.reuse, R206, PT ;  /* 0x000000ce7300720c */ /* 0x040fe40003fc6270 */
[----:B------:R-:W-:Y:S02]  /*118c0*/  FSEL R7, R80, -INF , !P2 ;  /* 0xff80000050077808 */ /* 0x000fe40005000000 */
[----:B------:R-:W-:Y:S02]  /*118d0*/  ISETP.GE.OR P6, PT, R115, R205, !P6 ;  /* 0x000000cd7300720c */ /* 0x000fe400077c6670 */
        /* <DEDUP_REMOVED lines=23> */
[C---:B------:R-:W-:Y:S02]  /*11a50*/  ISETP.GE.AND P0, PT, R131.reuse, R208, PT ;  /* 0x000000d08300720c */ /* 0x040fe40003f06270 */
[----:B------:R-:W-:Y:S02]  /*11a60*/  FSEL R77, R24, -INF , !P2 ;  /* 0xff800000184d7808 */ /* 0x000fe40005000000 */
[----:B------:R-:W-:Y:S02]  /*11a70*/  ISETP.GE.OR P0, PT, R131, R207, !P0 ;  /* 0x000000cf8300720c */ /* 0x000fe40004706670 */
[CC--:B------:R-:W-:Y:S02]  /*11a80*/  ISETP.GE.AND P2, PT, R108.reuse, R204.reuse, PT ;  /* 0x000000cc6c00720c */ /* 0x0c0fe40003f46270 */
[----:B------:R-:W-:Y:S02]  /*11a90*/  FSEL R249, R249, -INF , !P0 ;  /* 0xff800000f9f97808 */ /* 0x000fe40004000000 */
        /* <DEDUP_REMOVED lines=12> */
[-C--:B------:R-:W-:Y:S02]  /*11b60*/  ISETP.GE.AND P1, PT, R124, R202.reuse, PT ;  /* 0x000000ca7c00720c */ /* 0x080fe40003f26270 */
[----:B------:R-:W-:Y:S02]  /*11b70*/  ISETP.GE.OR P3, PT, R120, R205, !P3 ;  /* 0x000000cd7800720c */ /* 0x000fe40005f66670 */
[-C--:B------:R-:W-:Y:S02]  /*11b80*/  ISETP.GE.OR P1, PT, R124, R199.reuse, !P1 ;  /* 0x000000c77c00720c */ /* 0x080fe40004f26670 */
[----:B------:R-:W-:Y:S02]  /*11b90*/  FSEL R63, R87, -INF , !P3 ;  /* 0xff800000573f7808 */ /* 0x000fe40005800000 */
[C---:B------:R-:W-:Y:S02]  /*11ba0*/  IADD3 R124, R123.reuse, 0x60, RZ ;  /* 0x000000607b7c7810 */ /* 0x040fe40007ffe0ff */
[----:B------:R-:W-:Y:S02]  /*11bb0*/  FSEL R114, R12, -INF , !P1 ;  /* 0xff8000000c727808 */ /* 0x000fe40004800000 */
[----:B------:R-:W-:Y:S02]  /*11bc0*/  ISETP.GE.AND P1, PT, R126, R202, PT ;  /* 0x000000ca7e00720c */ /* 0x000fe40003f26270 */
[----:B------:R-:W-:Y:S02]  /*11bd0*/  ISETP.GE.AND P6, PT, R124, R208, PT ;  /* 0x000000d07c00720c */ /* 0x000fe40003fc6270 */
[----:B------:R-:W-:Y:S02]  /*11be0*/  ISETP.GE.OR P1, PT, R126, R199, !P1 ;  /* 0x000000c77e00720c */ /* 0x000fe40004f26670 */
[C---:B------:R-:W-:Y:S02]  /*11bf0*/  IADD3 R126, R123.reuse, 0x78, RZ ;  /* 0x000000787b7e7810 */ /* 0x040fe40007ffe0ff */
[----:B------:R-:W-:Y:S02]  /*11c00*/  IADD3 R123, R123, 0x79, RZ ;  /* 0x000000797b7b7810 */ /* 0x000fe40007ffe0ff */
[----:B------:R-:W-:Y:S02]  /*11c10*/  ISETP.GE.OR P6, PT, R124, R207, !P6 ;  /* 0x000000cf7c00720c */ /* 0x000fe400077c6670 */
[----:B------:R-:W-:Y:S02]  /*11c20*/  ISETP.GE.AND P0, PT, R122, R206, PT ;  /* 0x000000ce7a00720c */ /* 0x000fe40003f06270 */
[----:B------:R-:W-:Y:S02]  /*11c30*/  FSEL R252, R252, -INF , !P6 ;  /* 0xff800000fcfc7808 */ /* 0x000fe40007000000 */
[----:B------:R-:W-:Y:S02]  /*11c40*/  ISETP.GE.OR P0, PT, R122, R205, !P0 ;  /* 0x000000cd7a00720c */ /* 0x000fe40004706670 */
[-C--:B------:R-:W-:Y:S02]  /*11c50*/  ISETP.GE.AND P6, PT, R125, R208.reuse, PT ;  /* 0x000000d07d00720c */ /* 0x080fe40003fc6270 */
[----:B------:R-:W-:Y:S02]  /*11c60*/  FSEL R24, R83, -INF , !P0 ;  /* 0xff80000053187808 */ /* 0x000fe40004000000 */
[----:B------:R-:W-:Y:S02]  /*11c70*/  FSEL R83, R23, -INF , !P2 ;  /* 0xff80000017537808 */ /* 0x000fe40005000000 */
[CC--:B------:R-:W-:Y:S02]  /*11c80*/  ISETP.GE.AND P2, PT, R126.reuse, R208.reuse, PT ;  /* 0x000000d07e00720c */ /* 0x0c0fe40003f46270 */
[-C--:B------:R-:W-:Y:S02]  /*11c90*/  ISETP.GE.OR P6, PT, R125, R207.reuse, !P6 ;  /* 0x000000cf7d00720c */ /* 0x080fe400077c6670 */
[-C--:B------:R-:W-:Y:S02]  /*11ca0*/  ISETP.GE.OR P2, PT, R126, R207.reuse, !P2 ;  /* 0x000000cf7e00720c */ /* 0x080fe40005746670 */
        /* <DEDUP_REMOVED lines=13> */
[CC--:B------:R-:W-:Y:S02]  /*11d80*/  ISETP.GE.AND P3, PT, R118.reuse, R204.reuse, PT ;  /* 0x000000cc7600720c */ /* 0x0c0fe40003f66270 */
[C---:B------:R-:W-:Y:S02]  /*11d90*/  ISETP.GE.AND P6, PT, R121.reuse, R204, PT ;  /* 0x000000cc7900720c */ /* 0x040fe40003fc6270 */
[-C--:B------:R-:W-:Y:S02]  /*11da0*/  ISETP.GE.OR P3, PT, R118, R203.reuse, !P3 ;  /* 0x000000cb7600720c */ /* 0x080fe40005f66670 */
[-C--:B------:R-:W-:Y:S02]  /*11db0*/  ISETP.GE.OR P6, PT, R121, R203.reuse, !P6 ;  /* 0x000000cb7900720c */ /* 0x080fe400077c6670 */
[----:B------:R-:W-:Y:S02]  /*11dc0*/  FSEL R28, R43, -INF , !P3 ;  /* 0xff8000002b1c7808 */ /* 0x000fe40005800000 */
[----:B------:R-:W-:Y:S02]  /*11dd0*/  FMNMX.FTZ R43, R92, R164, !PT ;  /* 0x000000a45c2b7209 */ /* 0x000fe40007810000 */
[-C--:B------:R-:W-:Y:S02]  /*11de0*/  ISETP.GE.AND P3, PT, R117, R204.reuse, PT ;  /* 0x000000cc7500720c */ /* 0x080fe40003f66270 */
[----:B------:R-:W-:Y:S02]  /*11df0*/  FSEL R35, R35, -INF , !P6 ;  /* 0xff80000023237808 */ /* 0x000fe40007000000 */
[-C--:B------:R-:W-:Y:S02]  /*11e00*/  ISETP.GE.OR P3, PT, R117, R203.reuse, !P3 ;  /* 0x000000cb7500720c */ /* 0x080fe40005f66670 */
[CC--:B------:R-:W-:Y:S02]  /*11e10*/  ISETP.GE.AND P6, PT, R119.reuse, R204.reuse, PT ;  /* 0x000000cc7700720c */ /* 0x0c0fe40003fc6270 */
[----:B------:R-:W-:Y:S02]  /*11e20*/  FSEL R48, R48, -INF , !P3 ;  /* 0xff80000030307808 */ /* 0x000fe40005800000 */
[C---:B------:R-:W-:Y:S02]  /*11e30*/  ISETP.GE.AND P3, PT, R116.reuse, R204, PT ;  /* 0x000000cc7400720c */ /* 0x040fe40003f66270 */
        /* <DEDUP_REMOVED lines=17> */
[----:B------:R-:W-:Y:S02]  /*11f50*/  FSEL R234, R234, -INF , !P3 ;  /* 0xff800000eaea7808 */ /* 0x000fe40005800000 */
[----:B------:R-:W-:Y:S02]  /*11f60*/  ISETP.GE.OR P5, PT, R123, R207, !P5 ;  /* 0x000000cf7b00720c */ /* 0x000fe40006fa6670 */
        /* <DEDUP_REMOVED lines=18> */
[C---:B------:R-:W-:Y:S02]  /*12090*/  ISETP.GE.OR P0, PT, R115.reuse, R199, !P0 ;  /* 0x000000c77300720c */ /* 0x040fe40004706670 */
[-C--:B------:R-:W-:Y:S02]  /*120a0*/  ISETP.GE.OR P1, PT, R115, R203.reuse, !P1 ;  /* 0x000000cb7300720c */ /* 0x080fe40004f26670 */
[----:B------:R-:W-:Y:S02]  /*120b0*/  FSEL R54, R54, -INF , !P0 ;  /* 0xff80000036367808 */ /* 0x000fe40004000000 */
[----:B------:R-:W-:Y:S02]  /*120c0*/  FSEL R57, R57, -INF , !P1 ;  /* 0xff80000039397808 */ /* 0x000fe40004800000 */
[C---:B------:R-:W-:Y:S02]  /*120d0*/  ISETP.GE.AND P1, PT, R113.reuse, R204, PT ;  /* 0x000000cc7100720c */ /* 0x040fe40003f26270 */
[CC--:B------:R-:W-:Y:S02]  /*120e0*/  ISETP.GE.AND P0, PT, R110.reuse, R202.reuse, PT ;  /* 0x000000ca6e00720c */ /* 0x0c0fe40003f06270 */
[----:B------:R-:W-:Y:S02]  /*120f0*/  ISETP.GE.OR P1, PT, R113, R203, !P1 ;  /* 0x000000cb7100720c */ /* 0x000fe40004f26670 */
[----:B------:R-:W-:Y:S02]  /*12100*/  ISETP.GE.OR P0, PT, R110, R199, !P0 ;  /* 0x000000c76e00720c */ /* 0x000fe40004706670 */
[----:B------:R-:W-:Y:S02]  /*12110*/  FSEL R55, R55, -INF , !P1 ;  /* 0xff80000037377808 */ /* 0x000fe40004800000 */
[----:B------:R-:W-:Y:S02]  /*12120*/  FMNMX.FTZ R43, R89, R43, !PT ;  /* 0x0000002b592b7209 */ /* 0x000fe40007810000 */
[CC--:B------:R-:W-:Y:S02]  /*12130*/  ISETP.GE.AND P6, PT, R121.reuse, R202.reuse, PT ;  /* 0x000000ca7900720c */ /* 0x0c0fe40003fc6270 */
[----:B------:R-:W-:Y:S02]  /*12140*/  FMNMX.FTZ R43, R108, R43, !PT ;  /* 0x0000002b6c2b7209 */ /* 0x000fe40007810000 */
[----:B------:R-:W-:Y:S02]  /*12150*/  ISETP.GE.OR P6, PT, R121, R199, !P6 ;  /* 0x000000c77900720c */ /* 0x000fe400077c6670 */
        /* <DEDUP_REMOVED lines=18> */
[C---:B------:R-:W-:Y:S02]  /*12280*/  ISETP.GE.AND P1, PT, R126.reuse, R206, PT ;  /* 0x000000ce7e00720c */ /* 0x040fe40003f26270 */
        /* <DEDUP_REMOVED lines=20> */
[C---:B------:R-:W-:Y:S02]  /*123d0*/  ISETP.GE.AND P1, PT, R126.reuse, R202, PT ;  /* 0x000000ca7e00720c */ /* 0x040fe40003f26270 */
[-C--:B------:R-:W-:Y:S02]  /*123e0*/  ISETP.GE.OR P5, PT, R119, R199.reuse, !P5 ;  /* 0x000000c77700720c */ /* 0x080fe40006fa6670 */
[----:B------:R-:W-:Y:S02]  /*123f0*/  ISETP.GE.OR P1, PT, R126, R199, !P1 ;  /* 0x000000c77e00720c */ /* 0x000fe40004f26670 */
[----:B------:R-:W-:Y:S02]  /*12400*/  FSEL R33, R33, -INF , !P5 ;  /* 0xff80000021217808 */ /* 0x000fe40006800000 */
[CC--:B------:R-:W-:Y:S02]  /*12410*/  ISETP.GE.AND P5, PT, R112.reuse, R204.reuse, PT ;  /* 0x000000cc7000720c */ /* 0x0c0fe40003fa6270 */
[----:B------:R-:W-:Y:S02]  /*12420*/  FMNMX.FTZ R43, R33, R43, !PT ;  /* 0x0000002b212b7209 */ /* 0x000fe40007810000 */
[----:B------:R-:W-:Y:S02]  /*12430*/  ISETP.GE.OR P5, PT, R112, R203, !P5 ;  /* 0x000000cb7000720c */ /* 0x000fe40006fa6670 */
[----:B------:R-:W-:Y:S02]  /*12440*/  FMNMX.FTZ R43, R27, R43, !PT ;  /* 0x0000002b1b2b7209 */ /* 0x000fe40007810000 */
[----:B------:R-:W-:Y:S02]  /*12450*/  FSEL R58, R58, -INF , !P5 ;  /* 0xff8000003a3a7808 */ /* 0x000fe40006800000 */
[----:B------:R-:W-:Y:S02]  /*12460*/  ISETP.GE.AND P5, PT, R111, R204, PT ;  /* 0x000000cc6f00720c */ /* 0x000fe40003fa6270 */
[----:B------:R-:W-:Y:S02]  /*12470*/  FSEL R181, R181, -INF , !P1 ;  /* 0xff800000b5b57808 */ /* 0x000fe40004800000 */
[----:B------:R-:W-:Y:S02]  /*12480*/  ISETP.GE.OR P5, PT, R111, R203, !P5 ;  /* 0x000000cb6f00720c */ /* 0x000fe40006fa6670 */
        /* <DEDUP_REMOVED lines=60> */
[-C--:B------:R-:W-:Y:S02]  /*12850*/  ISETP.GE.AND P2, PT, R120, R202.reuse, PT ;  /* 0x000000ca7800720c */ /* 0x080fe40003f46270 */
[----:B------:R-:W-:Y:S02]  /*12860*/  ISETP.GE.AND P5, PT, R128, R202, PT ;  /* 0x000000ca8000720c */ /* 0x000fe40003fa6270 */
[-C--:B------:R-:W-:Y:S02]  /*12870*/  ISETP.GE.OR P2, PT, R120, R199.reuse, !P2 ;  /* 0x000000c77800720c */ /* 0x080fe40005746670 */
[----:B------:R-:W-:Y:S02]  /*12880*/  ISETP.GE.OR P5, PT, R128, R199, !P5 ;  /* 0x000000c78000720c */ /* 0x000fe40006fa6670 */
[----:B------:R-:W-:Y:S01]  /*12890*/  FSEL R67, R76, -INF , !P2 ;  /* 0xff8000004c437808 */ /* 0x000fe20005000000 */
[----:B------:R-:W-:Y:S01]  /*128a0*/  IMAD.MOV.U32 R76, RZ, RZ, R42 ;  /* 0x000000ffff4c7224 */ /* 0x000fe200078e002a */
[CC--:B------:R-:W-:Y:S02]  /*128b0*/  ISETP.GE.AND P2, PT, R128.reuse, R204.reuse, PT ;  /* 0x000000cc8000720c */ /* 0x0c0fe40003f46270 */
[----:B------:R-:W-:Y:S02]  /*128c0*/  FSEL R183, R183, -INF , !P5 ;  /* 0xff800000b7b77808 */ /* 0x000fe40006800000 */
[----:B------:R-:W-:Y:S02]  /*128d0*/  ISETP.GE.OR P2, PT, R128, R203, !P2 ;  /* 0x000000cb8000720c */ /* 0x000fe40005746670 */
[-C--:B------:R-:W-:Y:S02]  /*128e0*/  ISETP.GE.AND P3, PT, R120, R204.reuse, PT ;  /* 0x000000cc7800720c */ /* 0x080fe40003f66270 */
[----:B------:R-:W-:Y:S02]  /*128f0*/  FSEL R225, R98, -INF , !P2 ;  /* 0xff80000062e17808 */ /* 0x000fe40005000000 */
        /* <DEDUP_REMOVED lines=9> */
[----:B------:R-:W-:Y:S02]  /*12990*/  FMNMX.FTZ R36, R9, R12, !PT ;  /* 0x0000000c09247209 */ /* 0x000fe40007810000 */
        /* <DEDUP_REMOVED lines=58> */
[C---:B------:R-:W-:Y:S02]  /*12d40*/  ISETP.GE.AND P0, PT, R126.reuse, R204, PT ;  /* 0x000000cc7e00720c */ /* 0x040fe40003f06270 */
[----:B------:R-:W-:Y:S02]  /*12d50*/  FMNMX.FTZ R36, R249, R36, !PT ;  /* 0x00000024f9247209 */ /* 0x000fe40007810000 */
[-C--:B------:R-:W-:Y:S02]  /*12d60*/  ISETP.GE.OR P0, PT, R126, R203.reuse, !P0 ;  /* 0x000000cb7e00720c */ /* 0x080fe40004706670 */
[-C--:B------:R-:W-:Y:S02]  /*12d70*/  ISETP.GE.AND P2, PT, R130, R204.reuse, PT ;  /* 0x000000cc8200720c */ /* 0x080fe40003f46270 */
[----:B------:R-:W-:Y:S02]  /*12d80*/  FSEL R223, R4, -INF , !P0 ;  /* 0xff80000004df7808 */ /* 0x000fe40004000000 */
[C---:B------:R-:W-:Y:S02]  /*12d90*/  ISETP.GE.AND P0, PT, R123.reuse, R204, PT ;  /* 0x000000cc7b00720c */ /* 0x040fe40003f06270 */
[CC--:B------:R-:W-:Y:S02]  /*12da0*/  ISETP.GE.OR P2, PT, R130.reuse, R203.reuse, !P2 ;  /* 0x000000cb8200720c */ /* 0x0c0fe40005746670 */
[----:B------:R-:W-:Y:S02]  /*12db0*/  ISETP.GE.OR P0, PT, R123, R203, !P0 ;  /* 0x000000cb7b00720c */ /* 0x000fe40004706670 */
[----:B------:R-:W-:Y:S01]  /*12dc0*/  FSEL R224, R97, -INF , !P2 ;  /* 0xff80000061e07808 */ /* 0x000fe20005000000 */
[----:B------:R-:W-:Y:S01]  /*12dd0*/  IMAD.MOV.U32 R97, RZ, RZ, R67 ;  /* 0x000000ffff617224 */ /* 0x000fe200078e0043 */
        /* <DEDUP_REMOVED lines=9> */
[----:B------:R-:W-:Y:S01]  /*12e70*/  ISETP.GE.OR P3, PT, R125, R203, !P3 ;  /* 0x000000cb7d00720c */ /* 0x000fe20005f66670 */
[----:B------:R-:W-:Y:S01]  /*12e80*/  IMAD.MOV.U32 R125, RZ, RZ, R72 ;  /* 0x000000ffff7d7224 */ /* 0x000fe200078e0048 */
[----:B------:R-:W-:Y:S02]  /*12e90*/  FMNMX.FTZ R3, R234, R3, !PT ;  /* 0x00000003ea037209 */ /* 0x000fe40007810000 */
[----:B------:R-:W-:Y:S02]  /*12ea0*/  FSEL R247, R247, -INF , !P3 ;  /* 0xff800000f7f77808 */ /* 0x000fe40005800000 */
[----:B------:R-:W-:Y:S02]  /*12eb0*/  ISETP.GE.AND P3, PT, R129, R204, PT ;  /* 0x000000cc8100720c */ /* 0x000fe40003f66270 */
        /* <DEDUP_REMOVED lines=26> */
[----:B------:R-:W-:Y:S04]  /*13060*/  FMNMX.FTZ R36, R236, R36, !PT ;  /* 0x00000024ec247209 */ /* 0x000fe80007810000 */
[----:B------:R-:W-:Y:S04]  /*13070*/  FMNMX.FTZ R36, R235, R36, !PT ;  /* 0x00000024eb247209 */ /* 0x000fe80007810000 */
[----:B------:R-:W-:Y:S04]  /*13080*/  FMNMX.FTZ R36, R232, R36, !PT ;  /* 0x00000024e8247209 */ /* 0x000fe80007810000 */
[----:B------:R-:W-:Y:S02]  /*13090*/  FMNMX.FTZ R36, R231, R36, !PT ;  /* 0x00000024e7247209 */ /* 0x000fe40007810000 */
[----:B-1----:R-:W-:Y:S02]  /*130a0*/  FMNMX.FTZ R3, R3, R42, !PT ;  /* 0x0000002a03037209 */ /* 0x002fe40007810000 */
[----:B------:R-:W1:Y:S08]  /*130b0*/  SHFL.BFLY PT, R42, R4, 0x2, 0x1f ;  /* 0x0c401f00042a7f89 */ /* 0x000e7000000e0000 */
[----:B------:R-:W2:Y:S01]  /*130c0*/  SHFL.BFLY PT, R41, R36, 0x2, 0x1f ;  /* 0x0c401f0024297f89 */ /* 0x000ea200000e0000 */
[----:B-1----:R-:W-:Y:S02]  /*130d0*/  FMNMX.FTZ R42, R4, R42, !PT ;  /* 0x0000002a042a7209 */ /* 0x002fe40007810000 */
[----:B--2---:R-:W-:Y:S05]  /*130e0*/  FMNMX.FTZ R36, R36, R41, !PT ;  /* 0x0000002924247209 */ /* 0x004fea0007810000 */
[----:B------:R-:W1:Y:S02]  /*130f0*/  SHFL.BFLY PT, R41, R36, 0x1, 0x1f ;  /* 0x0c201f0024297f89 */ /* 0x000e6400000e0000 */
[----:B-1----:R-:W-:Y:S06]  /*13100*/  FMNMX.FTZ R36, R36, R41, !PT ;  /* 0x0000002924247209 */ /* 0x002fec0007810000 */
[----:B------:R-:W1:Y:S01]  /*13110*/  SHFL.BFLY PT, R41, R3, 0x1, 0x1f ;  /* 0x0c201f0003297f89 */ /* 0x000e6200000e0000 */
[C---:B------:R-:W-:Y:S01]  /*13120*/  FSETP.NEU.FTZ.AND P3, PT, R36.reuse, -INF , PT ;  /* 0xff8000002400780b */ /* 0x040fe20003f7d000 */
[----:B------:R-:W-:Y:S05]  /*13130*/  FMUL.FTZ R230, R36, c[0x0][0x23c] ;  /* 0x00008f0024e67a20 */ /* 0x000fea0000410000 */
[----:B------:R-:W-:Y:S05]  /*13140*/  FSEL R230, R230, RZ, P3 ;  /* 0x000000ffe6e67208 */ /* 0x000fea0001800000 */
[--C-:B------:R-:W-:Y:S02]  /*13150*/  FFMA.FTZ R129, R93, c[0x0][0x23c], -R230.reuse ;  /* 0x00008f005d817a23 */ /* 0x100fe400000108e6 */
[--C-:B------:R-:W-:Y:S02]  /*13160*/  FFMA.FTZ R116, R18, c[0x0][0x23c], -R230.reuse ;  /* 0x00008f0012747a23 */ /* 0x100fe400000108e6 */
[--C-:B------:R-:W-:Y:S02]  /*13170*/  FFMA.FTZ R172, R94, c[0x0][0x23c], -R230.reuse ;  /* 0x00008f005eac7a23 */ /* 0x100fe400000108e6 */
[----:B------:R-:W-:Y:S01]  /*13180*/  MUFU.EX2 R129, R129 ;  /* 0x0000008100817308 */ /* 0x000fe20000000800 */
[--C-:B------:R-:W-:Y:S02]  /*13190*/  FFMA.FTZ R240, R240, c[0x0][0x23c], -R230.reuse ;  /* 0x00008f00f0f07a23 */ /* 0x100fe400000108e6 */
[--C-:B------:R-:W-:Y:S01]  /*131a0*/  FFMA.FTZ R245, R245, c[0x0][0x23c], -R230.reuse ;  /* 0x00008f00f5f57a23 */ /* 0x100fe200000108e6 */
[----:B-1----:R-:W-:Y:S01]  /*131b0*/  FMNMX.FTZ R3, R3, R41, !PT ;  /* 0x0000002903037209 */ /* 0x002fe20007810000 */
[--C-:B------:R-:W-:Y:S01]  /*131c0*/  FFMA.FTZ R249, R249, c[0x0][0x23c], -R230.reuse ;  /* 0x00008f00f9f97a23 */ /* 0x100fe200000108e6 */
[----:B------:R-:W-:Y:S01]  /*131d0*/  FSEL R41, R99, -INF , !P0 ;  /* 0xff80000063297808 */ /* 0x000fe20004000000 */
[--C-:B------:R-:W-:Y:S01]  /*131e0*/  FFMA.FTZ R176, R0, c[0x0][0x23c], -R230.reuse ;  /* 0x00008f0000b07a23 */ /* 0x100fe200000108e6 */
[----:B------:R-:W-:Y:S02]  /*131f0*/  FMNMX.FTZ R0, R181, R43, !PT ;  /* 0x0000002bb5007209 */ /* 0x000fe40007810000 */
[----:B------:R-:W-:Y:S01]  /*13200*/  MUFU.EX2 R172, R172 ;  /* 0x000000ac00ac7308 */ /* 0x000fe20000000800 */
[C---:B------:R-:W-:Y:S01]  /*13210*/  FMUL.FTZ R221, R3.reuse, c[0x0][0x23c] ;  /* 0x00008f0003dd7a20 */ /* 0x040fe20000410000 */
[----:B------:R-:W-:Y:S01]  /*13220*/  FSETP.NEU.FTZ.AND P2, PT, R3, -INF , PT ;  /* 0xff8000000300780b */ /* 0x000fe20003f5d000 */
[----:B------:R-:W-:Y:S01]  /*13230*/  SHFL.BFLY PT, R43, R42, 0x1, 0x1f ;  /* 0x0c201f002a2b7f89 */ /* 0x000fe200000e0000 */
[----:B------:R-:W-:Y:S01]  /*13240*/  FMNMX.FTZ R0, R41, R0, !PT ;  /* 0x0000000029007209 */ /* 0x000fe20007810000 */
[--C-:B------:R-:W-:Y:S01]  /*13250*/  FFMA.FTZ R180, R105, c[0x0][0x23c], -R230.reuse ;  /* 0x00008f0069b47a23 */ /* 0x100fe200000108e6 */
[----:B------:R-:W-:Y:S01]  /*13260*/  FSEL R221, R221, RZ, P2 ;  /* 0x000000ffdddd7208 */ /* 0x000fe20001000000 */
[--C-:B------:R-:W-:Y:S02]  /*13270*/  FFMA.FTZ R72, R5, c[0x0][0x23c], -R230.reuse ;  /* 0x00008f0005487a23 */ /* 0x100fe400000108e6 */
[--C-:B------:R-:W-:Y:S01]  /*13280*/  FFMA.FTZ R173, R101, c[0x0][0x23c], -R230.reuse ;  /* 0x00008f0065ad7a23 */ /* 0x100fe200000108e6 */
        /* <DEDUP_REMOVED lines=21> */
[----:B------:R-:W1:Y:S01]  /*133e0*/  SHFL.BFLY PT, R0, R4, 0x1, 0x1f ;  /* 0x0c201f0004007f89 */ /* 0x000e6200000e0000 */
        /* <DEDUP_REMOVED lines=12> */
[----:B------:R-:W-:Y:S01]  /*134b0*/  FFMA.FTZ R75, R8, c[0x0][0x23c], -R230 ;  /* 0x00008f00084b7a23 */ /* 0x000fe200000108e6 */
[----:B-1----:R-:W-:Y:S01]  /*134c0*/  FMNMX.FTZ R0, R4, R0, !PT ;  /* 0x0000000004007209 */ /* 0x002fe20007810000 */
[----:B------:R-:W-:Y:S02]  /*134d0*/  IMAD.MOV.U32 R4, RZ, RZ, R66 ;  /* 0x000000ffff047224 */ /* 0x000fe400078e0042 */
[--C-:B------:R-:W-:Y:S01]  /*134e0*/  FFMA.FTZ R121, R31, c[0x0][0x23c], -R221.reuse ;  /* 0x00008f001f797a23 */ /* 0x100fe200000108dd */
[C---:B------:R-:W-:Y:S02]  /*134f0*/  FSETP.NEU.FTZ.AND P0, PT, R0.reuse, -INF , PT ;  /* 0xff8000000000780b */ /* 0x040fe40003f1d000 */
[----:B------:R-:W-:Y:S01]  /*13500*/  MUFU.EX2 R128, R128 ;  /* 0x0000008000807308 */ /* 0x000fe20000000800 */
[----:B------:R-:W-:Y:S02]  /*13510*/  FMUL.FTZ R228, R0, c[0x0][0x23c] ;  /* 0x00008f0000e47a20 */ /* 0x000fe40000410000 */
[--C-:B------:R-:W-:Y:S02]  /*13520*/  FFMA.FTZ R81, R30, c[0x0][0x23c], -R221.reuse ;  /* 0x00008f001e517a23 */ /* 0x100fe400000108dd */
[--C-:B------:R-:W-:Y:S01]  /*13530*/  FFMA.FTZ R130, R2, c[0x0][0x23c], -R230.reuse ;  /* 0x00008f0002827a23 */ /* 0x100fe200000108e6 */
[----:B------:R-:W-:Y:S01]  /*13540*/  FSEL R228, R228, RZ, P0 ;  /* 0x000000ffe4e47208 */ /* 0x000fe20000000000 */
[----:B------:R-:W-:Y:S01]  /*13550*/  FFMA.FTZ R175, R104, c[0x0][0x23c], -R221 ;  /* 0x00008f0068af7a23 */ /* 0x000fe200000108dd */
[----:B------:R-:W-:Y:S01]  /*13560*/  FMNMX.FTZ R2, R42, R43, !PT ;  /* 0x0000002b2a027209 */ /* 0x000fe20007810000 */
[----:B------:R-:W-:Y:S01]  /*13570*/  FFMA.FTZ R236, R236, c[0x0][0x23c], -R230 ;  /* 0x00008f00ecec7a23 */ /* 0x000fe200000108e6 */
[----:B------:R-:W-:Y:S01]  /*13580*/  MUFU.EX2 R127, R127 ;  /* 0x0000007f007f7308 */ /* 0x000fe20000000800 */
[--C-:B------:R-:W-:Y:S01]  /*13590*/  FFMA.FTZ R65, R59, c[0x0][0x23c], -R228.reuse ;  /* 0x00008f003b417a23 */ /* 0x100fe200000108e4 */
[----:B------:R-:W-:Y:S01]  /*135a0*/  FSETP.NEU.FTZ.AND P1, PT, R2, -INF , PT ;  /* 0xff8000000200780b */ /* 0x000fe20003f3d000 */
[--C-:B------:R-:W-:Y:S02]  /*135b0*/  FFMA.FTZ R219, R92, c[0x0][0x23c], -R228.reuse ;  /* 0x00008f005cdb7a23 */ /* 0x100fe400000108e4 */
[--C-:B------:R-:W-:Y:S01]  /*135c0*/  FFMA.FTZ R117, R87, c[0x0][0x23c], -R228.reuse ;  /* 0x00008f0057757a23 */ /* 0x100fe200000108e4 */
[----:B------:R-:W-:Y:S01]  /*135d0*/  FSEL R5, R2, RZ, P1 ;  /* 0x000000ff02057208 */ /* 0x000fe20000800000 */
[--C-:B------:R-:W-:Y:S02]  /*135e0*/  FFMA.FTZ R98, R84, c[0x0][0x23c], -R228.reuse ;  /* 0x00008f0054627a23 */ /* 0x100fe400000108e4 */
[--C-:B------:R-:W-:Y:S01]  /*135f0*/  FFMA.FTZ R84, R54, c[0x0][0x23c], -R228.reuse ;  /* 0x00008f0036547a23 */ /* 0x100fe200000108e4 */
[----:B------:R-:W-:Y:S01]  /*13600*/  MUFU.EX2 R130, R130 ;  /* 0x0000008200827308 */ /* 0x000fe20000000800 */
[--C-:B------:R-:W-:Y:S02]  /*13610*/  FFMA.FTZ R123, R86, c[0x0][0x23c], -R228.reuse ;  /* 0x00008f00567b7a23 */ /* 0x100fe400000108e4 */
[----:B------:R-:W-:Y:S02]  /*13620*/  FMUL.FTZ R229, R2, c[0x0][0x23c] ;  /* 0x00008f0002e57a20 */ /* 0x000fe40000410000 */
[--C-:B------:R-:W-:Y:S02]  /*13630*/  FFMA.FTZ R112, R107, c[0x0][0x23c], -R228.reuse ;  /* 0x00008f006b707a23 */ /* 0x100fe400000108e4 */
[--C-:B------:R-:W-:Y:S01]  /*13640*/  FFMA.FTZ R168, R114, c[0x0][0x23c], -R228.reuse ;  /* 0x00008f0072a87a23 */ /* 0x100fe200000108e4 */
[----:B------:R-:W-:Y:S01]  /*13650*/  FSEL R229, R229, RZ, P1 ;  /* 0x000000ffe5e57208 */ /* 0x000fe20000800000 */
[--C-:B------:R-:W-:Y:S01]  /*13660*/  FFMA.FTZ R91, R47, c[0x0][0x23c], -R228.reuse ;  /* 0x00008f002f5b7a23 */ /* 0x100fe200000108e4 */
[----:B------:R-:W1:Y:S01]  /*13670*/  MUFU.EX2 R175, R175 ;  /* 0x000000af00af7308 */ /* 0x000e620000000800 */
        /* <DEDUP_REMOVED lines=9> */
[----:B------:R-:W-:Y:S02]  /*13710*/  FFMA.FTZ R88, R20, c[0x0][0x23c], -R221 ;  /* 0x00008f0014587a23 */ /* 0x000fe400000108dd */
[----:B------:R-:W2:Y:S01]  /*13720*/  LDSM.16.MT88.4 R20, [R192+0x4000] ;  /* 0x00400000c014783b */ /* 0x000ea20000004200 */
[----:B------:R-:W-:Y:S01]  /*13730*/  MUFU.EX2 R168, R168 ;  /* 0x000000a800a87308 */ /* 0x000fe20000000800 */
[----:B------:R-:W-:Y:S02]  /*13740*/  FFMA.FTZ R174, R106, c[0x0][0x23c], -R229 ;  /* 0x00008f006aae7a23 */ /* 0x000fe400000108e5 */
[----:B------:R-:W-:Y:S01]  /*13750*/  FFMA.FTZ R106, R50, c[0x0][0x23c], -R221 ;  /* 0x00008f00326a7a23 */ /* 0x000fe200000108dd */
[----:B-1----:R-:W-:Y:S01]  /*13760*/  F2FP.BF16.PACK_AB R47, R131, R175 ;  /* 0x000000af832f723e */ /* 0x002fe200000010ff */
[--C-:B------:R-:W-:Y:S02]  /*13770*/  FFMA.FTZ R126, R77, c[0x0][0x23c], -R229.reuse ;  /* 0x00008f004d7e7a23 */ /* 0x100fe400000108e5 */
[----:B------:R-:W1:Y:S01]  /*13780*/  LDSM.16.MT88.4 R48, [R191+0x4000] ;  /* 0x00400000bf30783b */ /* 0x000e620000004200 */
[--C-:B------:R-:W-:Y:S02]  /*13790*/  FFMA.FTZ R77, R53, c[0x0][0x23c], -R228.reuse ;  /* 0x00008f00354d7a23 */ /* 0x100fe400000108e4 */
[----:B------:R-:W-:Y:S01]  /*137a0*/  MUFU.EX2 R174, R174 ;  /* 0x000000ae00ae7308 */ /* 0x000fe20000000800 */
[--C-:B------:R-:W-:Y:S02]  /*137b0*/  FFMA.FTZ R118, R79, c[0x0][0x23c], -R229.reuse ;  /* 0x00008f004f767a23 */ /* 0x100fe400000108e5 */
[--C-:B------:R-:W-:Y:S02]  /*137c0*/  FFMA.FTZ R79, R55, c[0x0][0x23c], -R229.reuse ;  /* 0x00008f00374f7a23 */ /* 0x100fe400000108e5 */
[----:B------:R-:W3:Y:S01]  /*137d0*/  LDSM.16.MT88.4 R52, [R192+0x4400] ;  /* 0x00440000c034783b */ /* 0x000ee20000004200 */
[--C-:B------:R-:W-:Y:S02]  /*137e0*/  FFMA.FTZ R111, R34, c[0x0][0x23c], -R228.reuse ;  /* 0x00008f00226f7a23 */ /* 0x100fe400000108e4 */
[--C-:B------:R-:W-:Y:S02]  /*137f0*/  FFMA.FTZ R103, R33, c[0x0][0x23c], -R228.reuse ;  /* 0x00008f0021677a23 */ /* 0x100fe400000108e4 */
[----:B------:R-:W-:Y:S01]  /*13800*/  MUFU.EX2 R170, R170 ;  /* 0x000000aa00aa7308 */ /* 0x000fe20000000800 */
[----:B------:R-:W-:Y:S02]  /*13810*/  FFMA.FTZ R43, R80, c[0x0][0x23c], -R229 ;  /* 0x00008f00502b7a23 */ /* 0x000fe400000108e5 */
[--C-:B------:R-:W-:Y:S02]  /*13820*/  FFMA.FTZ R80, R70, c[0x0][0x23c], -R221.reuse ;  /* 0x00008f0046507a23 */ /* 0x100fe400000108dd */
[----:B------:R-:W-:Y:S02]  /*13830*/  FFMA.FTZ R70, R17, c[0x0][0x23c], -R221 ;  /* 0x00008f0011467a23 */ /* 0x000fe400000108dd */
        /* <DEDUP_REMOVED lines=12> */
[----:B------:R-:W-:Y:S01]  /*13900*/  FFMA.FTZ R105, R40, c[0x0][0x23c], -R229 ;  /* 0x00008f0028697a23 */ /* 0x000fe200000108e5 */
[----:B------:R-:W-:Y:S01]  /*13910*/  FSEL R40, R36, RZ, P3 ;  /* 0x000000ff24287208 */ /* 0x000fe20001800000 */
[----:B------:R-:W-:Y:S01]  /*13920*/  FFMA.FTZ R107, R39, c[0x0][0x23c], -R221 ;  /* 0x00008f00276b7a23 */ /* 0x000fe200000108dd */
[----:B------:R-:W-:Y:S01]  /*13930*/  MUFU.EX2 R121, R121 ;  /* 0x0000007900797308 */ /* 0x000fe20000000800 */
[----:B------:R-:W-:Y:S01]  /*13940*/  FADD.FTZ R5, -R5, R165 ;  /* 0x000000a505057221 */ /* 0x000fe20000010100 */
[----:B------:R-:W-:Y:S01]  /*13950*/  FSEL R39, R3, RZ, P2 ;  /* 0x000000ff03277208 */ /* 0x000fe20001000000 */
[----:B------:R-:W-:Y:S02]  /*13960*/  FADD.FTZ R40, -R40, R167 ;  /* 0x000000a728287221 */ /* 0x000fe40000010100 */
[----:B------:R-:W-:Y:S02]  /*13970*/  FMUL.FTZ R5, R5, c[0x0][0x23c] ;  /* 0x00008f0005057a20 */ /* 0x000fe40000410000 */
[----:B------:R-:W-:Y:S02]  /*13980*/  FMUL.FTZ R40, R40, c[0x0][0x23c] ;  /* 0x00008f0028287a20 */ /* 0x000fe40000410000 */
[----:B------:R-:W-:Y:S01]  /*13990*/  IMAD.MOV.U32 R167, RZ, RZ, R4 ;  /* 0x000000ffffa77224 */ /* 0x000fe200078e0004 */
[----:B------:R-:W4:Y:S01]  /*139a0*/  MUFU.EX2 R38, R5 ;  /* 0x0000000500267308 */ /* 0x000f220000000800 */
[----:B------:R-:W-:Y:S01]  /*139b0*/  FADD.FTZ R39, -R39, R166 ;  /* 0x000000a627277221 */ /* 0x000fe20000010100 */
[----:B------:R-:W-:Y:S01]  /*139c0*/  FSEL R4, R0, RZ, P0 ;  /* 0x000000ff00047208 */ /* 0x000fe20000000000 */
[--C-:B------:R-:W-:Y:S01]  /*139d0*/  FFMA.FTZ R179, R169, c[0x0][0x23c], -R229.reuse ;  /* 0x00008f00a9b37a23 */ /* 0x100fe200000108e5 */
[----:B------:R-:W-:Y:S01]  /*139e0*/  PLOP3.LUT P0, PT, PT, PT, UP0, 0x80, 0x0 ;  /* 0x000000000000781c */ /* 0x000fe20003f0f008 */
[----:B------:R-:W-:Y:S02]  /*139f0*/  FMUL.FTZ R39, R39, c[0x0][0x23c] ;  /* 0x00008f0027277a20 */ /* 0x000fe40000410000 */
[----:B------:R-:W-:Y:S02]  /*13a00*/  FFMA.FTZ R169, R108, c[0x0][0x23c], -R228 ;  /* 0x00008f006ca97a23 */ /* 0x000fe400000108e4 */
[----:B------:R-:W-:Y:S01]  /*13a10*/  FADD.FTZ R4, -R4, R164 ;  /* 0x000000a404047221 */ /* 0x000fe20000010100 */
[----:B------:R-:W5:Y:S01]  /*13a20*/  MUFU.EX2 R40, R40 ;  /* 0x0000002800287308 */ /* 0x000f620000000800 */
[--C-:B------:R-:W-:Y:S02]  /*13a30*/  FFMA.FTZ R178, R177, c[0x0][0x23c], -R229.reuse ;  /* 0x00008f00b1b27a23 */ /* 0x100fe400000108e5 */
[----:B------:R-:W-:Y:S02]  /*13a40*/  FMUL.FTZ R4, R4, c[0x0][0x23c] ;  /* 0x00008f0004047a20 */ /* 0x000fe40000410000 */
[--C-:B------:R-:W-:Y:S02]  /*13a50*/  FFMA.FTZ R177, R89, c[0x0][0x23c], -R228.reuse ;  /* 0x00008f0059b17a23 */ /* 0x100fe400000108e4 */
[--C-:B------:R-:W-:Y:S02]  /*13a60*/  FFMA.FTZ R114, R85, c[0x0][0x23c], -R229.reuse ;  /* 0x00008f0055727a23 */ /* 0x100fe400000108e5 */
[----:B------:R-:W-:Y:S01]  /*13a70*/  FFMA.FTZ R85, R46, c[0x0][0x23c], -R228 ;  /* 0x00008f002e557a23 */ /* 0x000fe200000108e4 */
[----:B------:R-:W1:Y:S01]  /*13a80*/  MUFU.EX2 R39, R39 ;  /* 0x0000002700277308 */ /* 0x000e620000000800 */
[----:B------:R-:W-:Y:S01]  /*13a90*/  F2FP.BF16.PACK_AB R46, R130, R173 ;  /* 0x000000ad822e723e */ /* 0x000fe200000010ff */
[--C-:B------:R-:W-:Y:S01]  /*13aa0*/  FFMA.FTZ R108, R45, c[0x0][0x23c], -R230.reuse ;  /* 0x00008f002d6c7a23 */ /* 0x100fe200000108e6 */
[----:B------:R-:W-:Y:S01]  /*13ab0*/  F2FP.BF16.PACK_AB R45, R171, R220 ;  /* 0x000000dcab2d723e */ /* 0x000fe200000010ff */
[C---:B----4-:R-:W-:Y:S02]  /*13ac0*/  FMUL.FTZ R8, R38.reuse, R156 ;  /* 0x0000009c26087220 */ /* 0x050fe40000410000 */
[----:B------:R-:W-:Y:S02]  /*13ad0*/  FMUL.FTZ R9, R38, R157 ;  /* 0x0000009d26097220 */ /* 0x000fe40000410000 */
[--C-:B------:R-:W-:Y:S01]  /*13ae0*/  FFMA.FTZ R104, R44, c[0x0][0x23c], -R229.reuse ;  /* 0x00008f002c687a23 */ /* 0x100fe200000108e5 */
[----:B------:R-:W-:Y:S01]  /*13af0*/  F2FP.BF16.PACK_AB R44, R176, R180 ;  /* 0x000000b4b02c723e */ /* 0x000fe200000010ff */
[----:B------:R4:W2:Y:S01]  /*13b00*/  MUFU.EX2 R37, R4 ;  /* 0x0000000400257308 */ /* 0x0008a20000000800 */
[--C-:B------:R-:W-:Y:S02]  /*13b10*/  FFMA.FTZ R113, R35, c[0x0][0x23c], -R229.reuse ;  /* 0x00008f0023717a23 */ /* 0x100fe400000108e5 */
[----:B------:R-:W-:Y:S02]  /*13b20*/  FFMA.FTZ R83, R11, c[0x0][0x23c], -R230 ;  /* 0x00008f000b537a23 */ /* 0x000fe400000108e6 */
[C---:B-----5:R-:W-:Y:S02]  /*13b30*/  FMUL.FTZ R16, R40.reuse, R148 ;  /* 0x0000009428107220 */ /* 0x060fe40000410000 */
[C---:B------:R-:W-:Y:S02]  /*13b40*/  FMUL.FTZ R17, R40.reuse, R149 ;  /* 0x0000009528117220 */ /* 0x040fe40000410000 */
[C---:B------:R-:W-:Y:S01]  /*13b50*/  FMUL.FTZ R5, R40.reuse, R161 ;  /* 0x000000a128057220 */ /* 0x040fe20000410000 */
[----:B------:R-:W5:Y:S01]  /*13b60*/  MUFU.EX2 R179, R179 ;  /* 0x000000b300b37308 */ /* 0x000f620000000800 */
[C---:B------:R-:W-:Y:S02]  /*13b70*/  FFMA.FTZ R180, R40.reuse, R218, R180 ;  /* 0x000000da28b47223 */ /* 0x040fe400000100b4 */
[----:B------:R-:W-:Y:S02]  /*13b80*/  FFMA.FTZ R68, R13, c[0x0][0x23c], -R229 ;  /* 0x00008f000d447a23 */ /* 0x000fe400000108e5 */
[C---:B-1----:R-:W-:Y:S02]  /*13b90*/  FMUL.FTZ R18, R39.reuse, R150 ;  /* 0x0000009627127220 */ /* 0x042fe40000410000 */
[C---:B------:R-:W-:Y:S02]  /*13ba0*/  FMUL.FTZ R19, R39.reuse, R151 ;  /* 0x0000009727137220 */ /* 0x040fe40000410000 */
[----:B------:R-:W-:Y:S01]  /*13bb0*/  LDSM.16.MT88.4 R148, [R192+0x5c00] ;  /* 0x005c0000c094783b */ /* 0x000fe20000004200 */
[----:B------:R-:W1:Y:S01]  /*13bc0*/  MUFU.EX2 R178, R178 ;  /* 0x000000b200b27308 */ /* 0x000e620000000800 */
[C---:B------:R-:W-:Y:S02]  /*13bd0*/  FMUL.FTZ R6, R39.reuse, R162 ;  /* 0x000000a227067220 */ /* 0x040fe40000410000 */
[----:B------:R-:W-:Y:S02]  /*13be0*/  FMUL.FTZ R7, R39, R163 ;  /* 0x000000a327077220 */ /* 0x000fe40000410000 */
[----:B----4-:R-:W-:Y:S02]  /*13bf0*/  FMUL.FTZ R4, R40, R160 ;  /* 0x000000a028047220 */ /* 0x010fe40000410000 */
[C---:B--2---:R-:W-:Y:S02]  /*13c00*/  FMUL.FTZ R26, R37.reuse, R142 ;  /* 0x0000008e251a7220 */ /* 0x044fe40000410000 */
[----:B------:R-:W-:Y:S01]  /*13c10*/  FFMA.FTZ R142, R62, c[0x0][0x23c], -R221 ;  /* 0x00008f003e8e7a23 */ /* 0x000fe200000108dd */
[----:B------:R-:W2:Y:S01]  /*13c20*/  MUFU.EX2 R177, R177 ;  /* 0x000000b100b17308 */ /* 0x000ea20000000800 */
[----:B------:R-:W-:Y:S01]  /*13c30*/  FMUL.FTZ R27, R37, R143 ;  /* 0x0000008f251b7220 */ /* 0x000fe20000410000 */
[-C--:B------:R-:W-:Y:S01]  /*13c40*/  HMMA.16816.F32.BF16 R4, R44, R20.reuse, R4 ;  /* 0x000000142c04723c */ /* 0x080fe20000041804 */
[----:B------:R-:W-:Y:S01]  /*13c50*/  FFMA.FTZ R143, R61, c[0x0][0x23c], -R229 ;  /* 0x00008f003d8f7a23 */ /* 0x000fe200000108e5 */
[----:B-----5:R-:W-:Y:S01]  /*13c60*/  F2FP.BF16.PACK_AB R32, R174, R179 ;  /* 0x000000b3ae20723e */ /* 0x020fe200000010ff */
[C---:B------:R-:W-:Y:S02]  /*13c70*/  FMUL.FTZ R10, R37.reuse, R158 ;  /* 0x0000009e250a7220 */ /* 0x040fe40000410000 */
[C---:B------:R-:W-:Y:S02]  /*13c80*/  FMUL.FTZ R11, R37.reuse, R159 ;  /* 0x0000009f250b7220 */ /* 0x040fe40000410000 */
[----:B------:R-:W-:Y:S01]  /*13c90*/  FMUL.FTZ R13, R38, R153 ;  /* 0x00000099260d7220 */ /* 0x000fe20000410000 */
[----:B------:R-:W4:Y:S01]  /*13ca0*/  MUFU.EX2 R169, R169 ;  /* 0x000000a900a97308 */ /* 0x000f220000000800 */
[C---:B------:R-:W-:Y:S03]  /*13cb0*/  FMUL.FTZ R30, R37.reuse, R138 ;  /* 0x0000008a251e7220 */ /* 0x040fe60000410000 */
[----:B-1----:R-:W-:Y:S01]  /*13cc0*/  F2FP.BF16.PACK_AB R34, R170, R178 ;  /* 0x000000b2aa22723e */ /* 0x002fe200000010ff */
[----:B------:R-:W-:Y:S02]  /*13cd0*/  FMUL.FTZ R31, R37, R139 ;  /* 0x0000008b251f7220 */ /* 0x000fe40000410000 */
[----:B------:R-:W-:Y:S02]  /*13ce0*/  IMAD.MOV.U32 R166, RZ, RZ, R97 ;  /* 0x000000ffffa67224 */ /* 0x000fe400078e0061 */
[----:B------:R-:W-:Y:S01]  /*13cf0*/  IMAD.MOV.U32 R165, RZ, RZ, R76 ;  /* 0x000000ffffa57224 */ /* 0x000fe200078e004c */
[----:B------:R-:W-:Y:S01]  /*13d00*/  MUFU.EX2 R120, R120 ;  /* 0x0000007800787308 */ /* 0x000fe20000000800 */
[----:B------:R-:W-:Y:S02]  /*13d10*/  FFMA.FTZ R76, R12, c[0x0][0x23c], -R228 ;  /* 0x00008f000c4c7a23 */ /* 0x000fe400000108e4 */
[----:B------:R-:W-:Y:S01]  /*13d20*/  FMUL.FTZ R12, R38, R152 ;  /* 0x00000098260c7220 */ /* 0x000fe20000410000 */
[----:B--2---:R-:W-:Y:S01]  /*13d30*/  F2FP.BF16.PACK_AB R33, R177, R219 ;  /* 0x000000dbb121723e */ /* 0x004fe200000010ff */
[--C-:B------:R-:W-:Y:S02]  /*13d40*/  FFMA.FTZ R89, R15, c[0x0][0x23c], -R230.reuse ;  /* 0x00008f000f597a23 */ /* 0x100fe400000108e6 */
[C---:B------:R-:W-:Y:S02]  /*13d50*/  FMUL.FTZ R15, R37.reuse, R155 ;  /* 0x0000009b250f7220 */ /* 0x040fe40000410000 */
[----:B------:R-:W-:Y:S01]  /*13d60*/  FFMA.FTZ R97, R14, c[0x0][0x23c], -R230 ;  /* 0x00008f000e617a23 */ /* 0x000fe200000108e6 */
[----:B------:R-:W-:Y:S01]  /*13d70*/  MUFU.EX2 R126, R126 ;  /* 0x0000007e007e7308 */ /* 0x000fe20000000800 */
[----:B------:R-:W-:Y:S02]  /*13d80*/  FMUL.FTZ R14, R37, R154 ;  /* 0x0000009a250e7220 */ /* 0x000fe40000410000 */
[----:B------:R-:W-:Y:S01]  /*13d90*/  IMAD.MOV.U32 R160, RZ, RZ, R110 ;  /* 0x000000ffffa07224 */ /* 0x000fe200078e006e */
[----:B----4-:R-:W-:Y:S01]  /*13da0*/  F2FP.BF16.PACK_AB R35, R168, R169 ;  /* 0x000000a9a823723e */ /* 0x010fe200000010ff */
[--C-:B------:R-:W-:Y:S02]  /*13db0*/  FFMA.FTZ R110, R25, c[0x0][0x23c], -R221.reuse ;  /* 0x00008f00196e7a23 */ /* 0x100fe400000108dd */
[----:B------:R-:W-:Y:S02]  /*13dc0*/  FMUL.FTZ R25, R38, R141 ;  /* 0x0000008d26197220 */ /* 0x000fe40000410000 */
[----:B------:R-:W-:Y:S01]  /*13dd0*/  FFMA.FTZ R141, R63, c[0x0][0x23c], -R221 ;  /* 0x00008f003f8d7a23 */ /* 0x000fe200000108dd */
[----:B------:R-:W1:Y:S01]  /*13de0*/  MUFU.EX2 R43, R43 ;  /* 0x0000002b002b7308 */ /* 0x000e620000000800 */
[C---:B------:R-:W-:Y:S01]  /*13df0*/  HMMA.16816.F32.BF16 R8, R32.reuse, R20, R8 ;  /* 0x000000142008723c */ /* 0x040fe20000041808 */
[----:B------:R-:W-:Y:S02]  /*13e00*/  IMAD.MOV.U32 R161, RZ, RZ, R119 ;  /* 0x000000ffffa17224 */ /* 0x000fe400078e0077 */
[----:B------:R-:W-:Y:S02]  /*13e10*/  FFMA.FTZ R119, R24, c[0x0][0x23c], -R221 ;  /* 0x00008f0018777a23 */ /* 0x000fe400000108dd */
[----:B------:R-:W-:Y:S02]  /*13e20*/  FMUL.FTZ R24, R38, R140 ;  /* 0x0000008c26187220 */ /* 0x000fe40000410000 */
[--C-:B------:R-:W-:Y:S01]  /*13e30*/  FFMA.FTZ R140, R56, c[0x0][0x23c], -R230.reuse ;  /* 0x00008f00388c7a23 */ /* 0x100fe200000108e6 */
[-C--:B------:R-:W-:Y:S01]  /*13e40*/  HMMA.16816.F32.BF16 R12, R32, R22.reuse, R12 ;  /* 0x00000016200c723c */ /* 0x080fe2000004180c */
[----:B------:R-:W-:Y:S01]  /*13e50*/  MUFU.EX2 R118, R118 ;  /* 0x0000007600767308 */ /* 0x000fe20000000800 */
[----:B------:R-:W2:Y:S02]  /*13e60*/  LDSM.16.MT88.4 R56, [R191+0x4400] ;  /* 0x00440000bf38783b */ /* 0x000ea40000004200 */
[----:B------:R-:W-:Y:S02]  /*13e70*/  FMUL.FTZ R20, R40, R144 ;  /* 0x0000009028147220 */ /* 0x000fe40000410000 */
[--C-:B------:R-:W-:Y:S02]  /*13e80*/  FFMA.FTZ R144, R60, c[0x0][0x23c], -R229.reuse ;  /* 0x00008f003c907a23 */ /* 0x100fe400000108e5 */
[C---:B------:R-:W-:Y:S01]  /*13e90*/  HMMA.16816.F32.BF16 R16, R44.reuse, R22, R16 ;  /* 0x000000162c10723c */ /* 0x040fe20000041810 */
[----:B------:R-:W-:Y:S01]  /*13ea0*/  FMUL.FTZ R21, R40, R145 ;  /* 0x0000009128157220 */ /* 0x000fe20000410000 */
[----:B------:R-:W4:Y:S01]  /*13eb0*/  LDSM.16.MT88.4 R60, [R192+0x4800] ;  /* 0x00480000c03c783b */ /* 0x000f220000004200 */
[----:B------:R-:W-:Y:S01]  /*13ec0*/  MUFU.EX2 R114, R114 ;  /* 0x0000007200727308 */ /* 0x000fe20000000800 */
[--C-:B------:R-:W-:Y:S02]  /*13ed0*/  FFMA.FTZ R145, R161, c[0x0][0x23c], -R229.reuse ;  /* 0x00008f00a1917a23 */ /* 0x100fe400000108e5 */
[--C-:B------:R-:W-:Y:S02]  /*13ee0*/  FFMA.FTZ R99, R28, c[0x0][0x23c], -R229.reuse ;  /* 0x00008f001c637a23 */ /* 0x100fe400000108e5 */
[C---:B------:R-:W-:Y:S04]  /*13ef0*/  FMUL.FTZ R22, R39.reuse, R146 ;  /* 0x0000009227167220 */ /* 0x040fe80000410000 */
[----:B------:R-:W-:Y:S01]  /*13f00*/  FMUL.FTZ R23, R39, R147 ;  /* 0x0000009327177220 */ /* 0x000fe20000410000 */
[----:B------:R-:W-:Y:S01]  /*13f10*/  MUFU.EX2 R42, R42 ;  /* 0x0000002a002a7308 */ /* 0x000fe20000000800 */
[----:B------:R-:W-:Y:S02]  /*13f20*/  FMUL.FTZ R28, R38, R136 ;  /* 0x00000088261c7220 */ /* 0x000fe40000410000 */
[----:B------:R-:W-:Y:S02]  /*13f30*/  FFMA.FTZ R146, R160, c[0x0][0x23c], -R229 ;  /* 0x00008f00a0927a23 */ /* 0x000fe400000108e5 */
[----:B------:R-:W-:Y:S01]  /*13f40*/  IMAD.MOV.U32 R164, RZ, RZ, R125 ;  /* 0x000000ffffa47224 */ /* 0x000fe200078e007d */
[-C--:B------:R-:W-:Y:S01]  /*13f50*/  HMMA.16816.F32.BF16 R20, R44, R48.reuse, R20 ;  /* 0x000000302c14723c */ /* 0x080fe20000041814 */
[----:B------:R-:W-:Y:S02]  /*13f60*/  FFMA.FTZ R125, R29, c[0x0][0x23c], -R230 ;  /* 0x00008f001d7d7a23 */ /* 0x000fe400000108e6 */
[----:B------:R-:W-:Y:S01]  /*13f70*/  FMUL.FTZ R29, R38, R137 ;  /* 0x00000089261d7220 */ /* 0x000fe20000410000 */
[----:B------:R-:W5:Y:S01]  /*13f80*/  MUFU.EX2 R123, R123 ;  /* 0x0000007b007b7308 */ /* 0x000f620000000800 */
[--C-:B------:R-:W-:Y:S02]  /*13f90*/  FFMA.FTZ R147, R164, c[0x0][0x23c], -R228.reuse ;  /* 0x00008f00a4937a23 */ /* 0x100fe400000108e4 */
[--C-:B------:R-:W-:Y:S01]  /*13fa0*/  FFMA.FTZ R164, R165, c[0x0][0x23c], -R228.reuse ;  /* 0x00008f00a5a47a23 */ /* 0x100fe200000108e4 */
[C---:B------:R-:W-:Y:S01]  /*13fb0*/  HMMA.16816.F32.BF16 R24, R32.reuse, R48, R24 ;  /* 0x000000302018723c */ /* 0x040fe20000041818 */
[--C-:B------:R-:W-:Y:S03]  /*13fc0*/  FFMA.FTZ R165, R166, c[0x0][0x23c], -R228.reuse ;  /* 0x00008f00a6a57a23 */ /* 0x100fe600000108e4 */
[--C-:B------:R-:W-:Y:S02]  /*13fd0*/  FFMA.FTZ R166, R167, c[0x0][0x23c], -R228.reuse ;  /* 0x00008f00a7a67a23 */ /* 0x100fe400000108e4 */
[----:B------:R-:W-:Y:S01]  /*13fe0*/  MUFU.EX2 R117, R117 ;  /* 0x0000007500757308 */ /* 0x000fe20000000800 */
[----:B-1----:R-:W-:Y:S01]  /*13ff0*/  F2FP.BF16.PACK_AB R48, R43, R126 ;  /* 0x0000007e2b30723e */ /* 0x002fe200000010ff */
[-C--:B------:R-:W-:Y:S01]  /*14000*/  HMMA.16816.F32.BF16 R28, R32, R50.reuse, R28 ;  /* 0x00000032201c723c */ /* 0x080fe2000004181c */
[----:B------:R-:W-:Y:S03]  /*14010*/  FFMA.FTZ R228, R41, c[0x0][0x23c], -R228 ;  /* 0x00008f0029e47a23 */ /* 0x000fe600000108e4 */
[----:B------:R-:W-:Y:S02]  /*14020*/  FFMA.FTZ R167, R252, c[0x0][0x23c], -R230 ;  /* 0x00008f00fca77a23 */ /* 0x000fe400000108e6 */
[----:B------:R-:W-:Y:S02]  /*14030*/  FFMA.FTZ R220, R39, R217, R220 ;  /* 0x000000d927dc7223 */ /* 0x000fe400000100dc */
[----:B------:R-:W1:Y:S01]  /*14040*/  MUFU.EX2 R112, R112 ;  /* 0x0000007000707308 */ /* 0x000e620000000800 */
[C---:B------:R-:W-:Y:S03]  /*14050*/  FMUL.FTZ R32, R40.reuse, R132 ;  /* 0x0000008428207220 */ /* 0x040fe60000410000 */
[----:B------:R-:W-:Y:S01]  /*14060*/  FMUL.FTZ R33, R40, R133 ;  /* 0x0000008528217220 */ /* 0x000fe20000410000 */
[----:B-----5:R-:W-:Y:S01]  /*14070*/  F2FP.BF16.PACK_AB R49, R123, R42 ;  /* 0x0000002a7b31723e */ /* 0x020fe200000010ff */
[C---:B------:R-:W-:Y:S02]  /*14080*/  FMUL.FTZ R34, R39.reuse, R134 ;  /* 0x0000008627227220 */ /* 0x040fe40000410000 */
[----:B------:R-:W-:Y:S02]  /*14090*/  FMUL.FTZ R35, R39, R135 ;  /* 0x0000008727237220 */ /* 0x000fe40000410000 */
[----:B------:R-:W-:Y:S01]  /*140a0*/  MUFU.EX2 R116, R116 ;  /* 0x0000007400747308 */ /* 0x000fe20000000800 */
[--C-:B------:R-:W-:Y:S02]  /*140b0*/  FFMA.FTZ R248, R248, c[0x0][0x23c], -R229.reuse ;  /* 0x00008f00f8f87a23 */ /* 0x100fe400000108e5 */
[--C-:B------:R-:W-:Y:S02]  /*140c0*/  FFMA.FTZ R247, R247, c[0x0][0x23c], -R229.reuse ;  /* 0x00008f00f7f77a23 */ /* 0x100fe400000108e5 */
[----:B------:R-:W-:Y:S01]  /*140d0*/  HMMA.16816.F32.BF16 R32, R44, R50, R32 ;  /* 0x000000322c20723c */ /* 0x000fe20000041820 */
[--C-:B------:R-:W-:Y:S02]  /*140e0*/  FFMA.FTZ R246, R246, c[0x0][0x23c], -R229.reuse ;  /* 0x00008f00f6f67a23 */ /* 0x100fe400000108e5 */
[----:B------:R-:W-:Y:S02]  /*140f0*/  FFMA.FTZ R243, R243, c[0x0][0x23c], -R229 ;  /* 0x00008f00f3f37a23 */ /* 0x000fe400000108e5 */
[----:B------:R-:W5:Y:S01]  /*14100*/  MUFU.EX2 R109, R109 ;  /* 0x0000006d006d7308 */ /* 0x000f620000000800 */
[----:B------:R-:W-:Y:S01]  /*14110*/  FFMA.FTZ R219, R37, R209, R219 ;  /* 0x000000d125db7223 */ /* 0x000fe200000100db */
[----:B------:R-:W-:Y:S01]  /*14120*/  F2FP.BF16.PACK_AB R44, R129, R172 ;  /* 0x000000ac812c723e */ /* 0x000fe200000010ff */
[----:B------:R-:W-:Y:S01]  /*14130*/  FFMA.FTZ R179, R38, R216, R179 ;  /* 0x000000d826b37223 */ /* 0x000fe200000100b3 */
[----:B------:R-:W-:Y:S03]  /*14140*/  F2FP.BF16.PACK_AB R45, R127, R128 ;  /* 0x000000807f2d723e */ /* 0x000fe600000010ff */
[----:B------:R-:W-:Y:S01]  /*14150*/  F2FP.BF16.PACK_AB R46, R122, R124 ;  /* 0x0000007c7a2e723e */ /* 0x000fe200000010ff */
[----:B------:R-:W-:Y:S01]  /*14160*/  FADD.FTZ R219, R177, R219 ;  /* 0x000000dbb1db7221 */ /* 0x000fe20000010000 */
[----:B------:R-:W-:Y:S01]  /*14170*/  F2FP.BF16.PACK_AB R47, R120, R121 ;  /* 0x00000079782f723e */ /* 0x000fe200000010ff */
[----:B------:R-:W-:Y:S01]  /*14180*/  MUFU.EX2 R115, R115 ;  /* 0x0000007300737308 */ /* 0x000fe20000000800 */
[----:B------:R-:W-:Y:S01]  /*14190*/  F2FP.BF16.PACK_AB R50, R114, R118 ;  /* 0x000000767232723e */ /* 0x000fe200000010ff */
[----:B------:R-:W-:Y:S01]  /*141a0*/  FADD.FTZ R219, R169, R219 ;  /* 0x000000dba9db7221 */ /* 0x000fe20000010000 */
[----:B-1----:R-:W-:Y:S01]  /*141b0*/  F2FP.BF16.PACK_AB R51, R112, R117 ;  /* 0x000000757033723e */ /* 0x002fe200000010ff */
[----:B------:R-:W-:Y:S02]  /*141c0*/  FADD.FTZ R179, R174, R179 ;  /* 0x000000b3aeb37221 */ /* 0x000fe40000010000 */
[-C--:B---3--:R-:W-:Y:S01]  /*141d0*/  HMMA.16816.F32.BF16 R4, R44, R52.reuse, R4 ;  /* 0x000000342c04723c */ /* 0x088fe20000041804 */
[----:B------:R-:W-:Y:S02]  /*141e0*/  FADD.FTZ R39, R168, R219 ;  /* 0x000000dba8277221 */ /* 0x000fe40000010000 */
[----:B------:R-:W-:Y:S01]  /*141f0*/  FADD.FTZ R179, R178, R179 ;  /* 0x000000b3b2b37221 */ /* 0x000fe20000010000 */
[----:B------:R-:W1:Y:S01]  /*14200*/  MUFU.EX2 R107, R107 ;  /* 0x0000006b006b7308 */ /* 0x000e620000000800 */
[----:B------:R-:W-:Y:S02]  /*14210*/  FADD.FTZ R39, R42, R39 ;  /* 0x000000272a277221 */ /* 0x000fe40000010000 */
[----:B------:R-:W-:Y:S01]  /*14220*/  FADD.FTZ R179, R170, R179 ;  /* 0x000000b3aab37221 */ /* 0x000fe20000010000 */
[C---:B------:R-:W-:Y:S01]  /*14230*/  HMMA.16816.F32.BF16 R8, R48.reuse, R52, R8 ;  /* 0x000000343008723c */ /* 0x040fe20000041808 */
[----:B------:R-:W-:Y:S03]  /*14240*/  FADD.FTZ R180, R176, R180 ;  /* 0x000000b4b0b47221 */ /* 0x000fe60000010000 */
[----:B------:R-:W-:Y:S02]  /*14250*/  FADD.FTZ R220, R171, R220 ;  /* 0x000000dcabdc7221 */ /* 0x000fe40000010000 */
[----:B------:R-:W-:Y:S01]  /*14260*/  MUFU.EX2 R108, R108 ;  /* 0x0000006c006c7308 */ /* 0x000fe20000000800 */
[----:B------:R-:W-:Y:S01]  /*14270*/  FADD.FTZ R180, R173, R180 ;  /* 0x000000b4adb47221 */ /* 0x000fe20000010000 */
[-C--:B------:R-:W-:Y:S01]  /*14280*/  HMMA.16816.F32.BF16 R12, R48, R54.reuse, R12 ;  /* 0x00000036300c723c */ /* 0x080fe2000004180c */
[----:B------:R-:W-:Y:S03]  /*14290*/  FADD.FTZ R220, R175, R220 ;  /* 0x000000dcafdc7221 */ /* 0x000fe60000010000 */
[----:B------:R-:W-:Y:S02]  /*142a0*/  FADD.FTZ R180, R130, R180 ;  /* 0x000000b482b47221 */ /* 0x000fe40000010000 */
[----:B------:R-:W-:Y:S02]  /*142b0*/  FADD.FTZ R220, R131, R220 ;  /* 0x000000dc83dc7221 */ /* 0x000fe40000010000 */
[----:B------:R-:W3:Y:S01]  /*142c0*/  MUFU.EX2 R102, R102 ;  /* 0x0000006600667308 */ /* 0x000ee20000000800 */
[C---:B------:R-:W-:Y:S01]  /*142d0*/  HMMA.16816.F32.BF16 R16, R44.reuse, R54, R16 ;  /* 0x000000362c10723c */ /* 0x040fe20000041810 */
[----:B------:R-:W1:Y:S02]  /*142e0*/  LDSM.16.MT88.4 R52, [R191+0x4800] ;  /* 0x00480000bf34783b */ /* 0x000e640000004200 */
[----:B------:R-:W-:Y:S02]  /*142f0*/  FADD.FTZ R180, R172, R180 ;  /* 0x000000b4acb47221 */ /* 0x000fe40000010000 */
[----:B------:R-:W-:Y:S02]  /*14300*/  FADD.FTZ R220, R128, R220 ;  /* 0x000000dc80dc7221 */ /* 0x000fe40000010000 */
[--C-:B------:R-:W-:Y:S01]  /*14310*/  FFMA.FTZ R235, R235, c[0x0][0x23c], -R230.reuse ;  /* 0x00008f00ebeb7a23 */ /* 0x100fe200000108e6 */
[-C--:B--2---:R-:W-:Y:S01]  /*14320*/  HMMA.16816.F32.BF16 R20, R44, R56.reuse, R20 ;  /* 0x000000382c14723c */ /* 0x084fe20000041814 */
[----:B------:R-:W-:Y:S03]  /*14330*/  MUFU.EX2 R106, R106 ;  /* 0x0000006a006a7308 */ /* 0x000fe60000000800 */
[--C-:B------:R-:W-:Y:S02]  /*14340*/  FFMA.FTZ R234, R234, c[0x0][0x23c], -R221.reuse ;  /* 0x00008f00eaea7a23 */ /* 0x100fe400000108dd */
[----:B------:R-:W-:Y:S02]  /*14350*/  FFMA.FTZ R233, R233, c[0x0][0x23c], -R221 ;  /* 0x00008f00e9e97a23 */ /* 0x000fe400000108dd */
[C---:B------:R-:W-:Y:S01]  /*14360*/  HMMA.16816.F32.BF16 R24, R48.reuse, R56, R24 ;  /* 0x000000383018723c */ /* 0x040fe20000041818 */
[--C-:B------:R-:W-:Y:S02]  /*14370*/  FFMA.FTZ R232, R232, c[0x0][0x23c], -R230.reuse ;  /* 0x00008f00e8e87a23 */ /* 0x100fe400000108e6 */
[----:B------:R-:W2:Y:S01]  /*14380*/  MUFU.EX2 R100, R100 ;  /* 0x0000006400647308 */ /* 0x000ea20000000800 */
[----:B------:R-:W-:Y:S02]  /*14390*/  FFMA.FTZ R230, R231, c[0x0][0x23c], -R230 ;  /* 0x00008f00e7e67a23 */ /* 0x000fe400000108e6 */
[----:B------:R-:W-:Y:S02]  /*143a0*/  FADD.FTZ R129, R129, R180 ;  /* 0x000000b481817221 */ /* 0x000fe40000010000 */
[-C--:B------:R-:W-:Y:S01]  /*143b0*/  HMMA.16816.F32.BF16 R28, R48, R58.reuse, R28 ;  /* 0x0000003a301c723c */ /* 0x080fe2000004181c */
[----:B------:R-:W-:Y:S03]  /*143c0*/  FADD.FTZ R127, R127, R220 ;  /* 0x000000dc7f7f7221 */ /* 0x000fe60000010000 */
[----:B------:R-:W-:Y:S01]  /*143d0*/  FADD.FTZ R123, R123, R39 ;  /* 0x000000277b7b7221 */ /* 0x000fe20000010000 */
[----:B------:R-:W-:Y:S01]  /*143e0*/  MUFU.EX2 R113, R113 ;  /* 0x0000007100717308 */ /* 0x000fe20000000800 */
[----:B------:R-:W-:Y:S02]  /*143f0*/  FADD.FTZ R129, R124, R129 ;  /* 0x000000817c817221 */ /* 0x000fe40000010000 */
[----:B------:R-:W-:Y:S01]  /*14400*/  HMMA.16816.F32.BF16 R32, R44, R58, R32 ;  /* 0x0000003a2c20723c */ /* 0x000fe20000041820 */
[----:B------:R-:W4:Y:S03]  /*14410*/  LDSM.16.MT88.4 R56, [R192+0x4c00] ;  /* 0x004c0000c038783b */ /* 0x000f260000004200 */
[----:B------:R-:W-:Y:S02]  /*14420*/  FADD.FTZ R127, R121, R127 ;  /* 0x0000007f797f7221 */ /* 0x000fe40000010000 */
[--C-:B------:R-:W-:Y:S01]  /*14430*/  FFMA.FTZ R225, R225, c[0x0][0x23c], -R229.reuse ;  /* 0x00008f00e1e17a23 */ /* 0x100fe200000108e5 */
[----:B------:R-:W4:Y:S01]  /*14440*/  MUFU.EX2 R105, R105 ;  /* 0x0000006900697308 */ /* 0x000f220000000800 */
[----:B-----5:R-:W-:Y:S01]  /*14450*/  F2FP.BF16.PACK_AB R44, R109, R116 ;  /* 0x000000746d2c723e */ /* 0x020fe200000010ff */
[--C-:B------:R-:W-:Y:S03]  /*14460*/  FFMA.FTZ R224, R224, c[0x0][0x23c], -R229.reuse ;  /* 0x00008f00e0e07a23 */ /* 0x100fe600000108e5 */
[----:B-1----:R-:W-:Y:S01]  /*14470*/  F2FP.BF16.PACK_AB R45, R107, R115 ;  /* 0x000000736b2d723e */ /* 0x002fe200000010ff */
[--C-:B------:R-:W-:Y:S01]  /*14480*/  FFMA.FTZ R223, R223, c[0x0][0x23c], -R229.reuse ;  /* 0x00008f00dfdf7a23 */ /* 0x100fe200000108e5 */
[----:B---3--:R-:W-:Y:S01]  /*14490*/  F2FP.BF16.PACK_AB R46, R102, R108 ;  /* 0x0000006c662e723e */ /* 0x008fe200000010ff */
[----:B------:R-:W-:Y:S01]  /*144a0*/  FFMA.FTZ R229, R222, c[0x0][0x23c], -R229 ;  /* 0x00008f00dee57a23 */ /* 0x000fe200000108e5 */
[----:B--2---:R-:W-:Y:S01]  /*144b0*/  F2FP.BF16.PACK_AB R47, R100, R106 ;  /* 0x0000006a642f723e */ /* 0x004fe200000010ff */
[----:B------:R-:W-:Y:S01]  /*144c0*/  MUFU.EX2 R104, R104 ;  /* 0x0000006800687308 */ /* 0x000fe20000000800 */
[----:B------:R-:W-:Y:S02]  /*144d0*/  FADD.FTZ R123, R117, R123 ;  /* 0x0000007b757b7221 */ /* 0x000fe40000010000 */
[----:B------:R-:W-:Y:S02]  /*144e0*/  FADD.FTZ R129, R122, R129 ;  /* 0x000000817a817221 */ /* 0x000fe40000010000 */
[----:B------:R-:W-:Y:S01]  /*144f0*/  FADD.FTZ R127, R120, R127 ;  /* 0x0000007f787f7221 */ /* 0x000fe20000010000 */
[-C--:B----4-:R-:W-:Y:S01]  /*14500*/  HMMA.16816.F32.BF16 R4, R44, R60.reuse, R4 ;  /* 0x0000003c2c04723c */ /* 0x090fe20000041804 */
[----:B------:R-:W-:Y:S02]  /*14510*/  FADD.FTZ R123, R112, R123 ;  /* 0x0000007b707b7221 */ /* 0x000fe40000010000 */
[----:B------:R-:W-:Y:S01]  /*14520*/  FADD.FTZ R129, R116, R129 ;  /* 0x0000008174817221 */ /* 0x000fe20000010000 */
[----:B------:R-:W1:Y:S01]  /*14530*/  MUFU.EX2 R99, R99 ;  /* 0x0000006300637308 */ /* 0x000e620000000800 */
[----:B------:R-:W-:Y:S02]  /*14540*/  FADD.FTZ R127, R115, R127 ;  /* 0x0000007f737f7221 */ /* 0x000fe40000010000 */
[----:B------:R-:W-:Y:S01]  /*14550*/  FADD.FTZ R129, R109, R129 ;  /* 0x000000816d817221 */ /* 0x000fe20000010000 */
[----:B------:R-:W-:Y:S01]  /*14560*/  F2FP.BF16.PACK_AB R48, R105, R113 ;  /* 0x000000716930723e */ /* 0x000fe200000010ff */
[----:B------:R-:W-:Y:S03]  /*14570*/  FADD.FTZ R127, R107, R127 ;  /* 0x0000007f6b7f7221 */ /* 0x000fe60000010000 */
[----:B------:R-:W-:Y:S02]  /*14580*/  FADD.FTZ R108, R108, R129 ;  /* 0x000000816c6c7221 */ /* 0x000fe40000010000 */
[----:B------:R-:W2:Y:S01]  /*14590*/  MUFU.EX2 R111, R111 ;  /* 0x0000006f006f7308 */ /* 0x000ea20000000800 */
[----:B------:R-:W-:Y:S02]  /*145a0*/  FADD.FTZ R106, R106, R127 ;  /* 0x0000007f6a6a7221 */ /* 0x000fe40000010000 */
[----:B------:R-:W-:Y:S02]  /*145b0*/  FADD.FTZ R108, R102, R108 ;  /* 0x0000006c666c7221 */ /* 0x000fe40000010000 */
[----:B------:R-:W-:Y:S05]  /*145c0*/  FADD.FTZ R106, R100, R106 ;  /* 0x0000006a646a7221 */ /* 0x000fea0000010000 */
[----:B------:R-:W3:Y:S01]  /*145d0*/  MUFU.EX2 R103, R103 ;  /* 0x0000006700677308 */ /* 0x000ee20000000800 */
[----:B-1----:R-:W-:Y:S09]  /*145e0*/  F2FP.BF16.PACK_AB R50, R99, R104 ;  /* 0x000000686332723e */ /* 0x002ff200000010ff */
        /* <DEDUP_REMOVED lines=15> */
[----:B-1----:R-:W-:Y:S04]  /*146e0*/  FADD.FTZ R108, R95, R108 ;  /* 0x0000006c5f6c7221 */ /* 0x002fe80000010000 */
[C---:B------:R-:W-:Y:S01]  /*146f0*/  HMMA.16816.F32.BF16 R16, R44.reuse, R62, R16 ;  /* 0x0000003e2c10723c */ /* 0x040fe20000041810 */
[----:B------:R-:W1:Y:S02]  /*14700*/  LDSM.16.MT88.4 R60, [R191+0x4c00] ;  /* 0x004c0000bf3c783b */ /* 0x000e640000004200 */
[----:B------:R-:W4:Y:S01]  /*14710*/  MUFU.EX2 R90, R90 ;  /* 0x0000005a005a7308 */ /* 0x000f220000000800 */
[----:B--2---:R-:W-:Y:S04]  /*14720*/  FADD.FTZ R106, R94, R106 ;  /* 0x0000006a5e6a7221 */ /* 0x004fe80000010000 */
[-C--:B------:R-:W-:Y:S05]  /*14730*/  HMMA.16816.F32.BF16 R20, R44, R52.reuse, R20 ;  /* 0x000000342c14723c */ /* 0x080fea0000041814 */
[----:B------:R-:W2:Y:S03]  /*14740*/  MUFU.EX2 R83, R83 ;  /* 0x0000005300537308 */ /* 0x000ea60000000800 */
[C---:B------:R-:W-:Y:S01]  /*14750*/  HMMA.16816.F32.BF16 R24, R48.reuse, R52, R24 ;  /* 0x000000343018723c */ /* 0x040fe20000041818 */
[----:B---3--:R-:W-:Y:S06]  /*14760*/  FADD.FTZ R106, R93, R106 ;  /* 0x0000006a5d6a7221 */ /* 0x008fec0000010000 */
[----:B------:R-:W3:Y:S01]  /*14770*/  MUFU.EX2 R88, R88 ;  /* 0x0000005800587308 */ /* 0x000ee20000000800 */
[-C--:B------:R-:W-:Y:S01]  /*14780*/  HMMA.16816.F32.BF16 R28, R48, R54.reuse, R28 ;  /* 0x00000036301c723c */ /* 0x080fe2000004181c */
[----:B----4-:R-:W-:Y:S07]  /*14790*/  FADD.FTZ R108, R90, R108 ;  /* 0x0000006c5a6c7221 */ /* 0x010fee0000010000 */
[----:B------:R-:W-:Y:S01]  /*147a0*/  HMMA.16816.F32.BF16 R32, R44, R54, R32 ;  /* 0x000000362c20723c */ /* 0x000fe20000041820 */
[----:B------:R-:W4:Y:S01]  /*147b0*/  MUFU.EX2 R81, R81 ;  /* 0x0000005100517308 */ /* 0x000f220000000800 */
[----:B------:R-:W5:Y:S02]  /*147c0*/  LDSM.16.MT88.4 R52, [R192+0x5000] ;  /* 0x00500000c034783b */ /* 0x000f640000004200 */
[----:B--2---:R-:W-:Y:S03]  /*147d0*/  FADD.FTZ R108, R83, R108 ;  /* 0x0000006c536c7221 */ /* 0x004fe60000010000 */
[----:B------:R-:W-:Y:S02]  /*147e0*/  F2FP.BF16.PACK_AB R44, R95, R96 ;  /* 0x000000605f2c723e */ /* 0x000fe400000010ff */
[----:B------:R-:W-:Y:S02]  /*147f0*/  F2FP.BF16.PACK_AB R45, R93, R94 ;  /* 0x0000005e5d2d723e */ /* 0x000fe400000010ff */
[----:B------:R-:W-:Y:S01]  /*14800*/  MUFU.EX2 R92, R92 ;  /* 0x0000005c005c7308 */ /* 0x000fe20000000800 */
[----:B------:R-:W-:Y:S01]  /*14810*/  F2FP.BF16.PACK_AB R46, R83, R90 ;  /* 0x0000005a532e723e */ /* 0x000fe200000010ff */
[----:B---3--:R-:W-:Y:S08]  /*14820*/  FADD.FTZ R106, R88, R106 ;  /* 0x0000006a586a7221 */ /* 0x008ff00000010000 */
[----:B------:R-:W2:Y:S01]  /*14830*/  MUFU.EX2 R87, R87 ;  /* 0x0000005700577308 */ /* 0x000ea20000000800 */
[C---:B----4-:R-:W-:Y:S01]  /*14840*/  F2FP.BF16.PACK_AB R47, R81.reuse, R88 ;  /* 0x00000058512f723e */ /* 0x050fe200000010ff */
[----:B------:R-:W-:Y:S08]  /*14850*/  FADD.FTZ R106, R81, R106 ;  /* 0x0000006a516a7221 */ /* 0x000ff00000010000 */
[----:B------:R-:W-:Y:S01]  /*14860*/  MUFU.EX2 R86, R86 ;  /* 0x0000005600567308 */ /* 0x000fe20000000800 */
[-C--:B------:R-:W-:Y:S09]  /*14870*/  HMMA.16816.F32.BF16 R4, R44, R56.reuse, R4 ;  /* 0x000000382c04723c */ /* 0x080ff20000041804 */
[----:B------:R-:W3:Y:S03]  /*14880*/  MUFU.EX2 R79, R79 ;  /* 0x0000004f004f7308 */ /* 0x000ee60000000800 */
[----:B--2---:R-:W-:Y:S07]  /*14890*/  F2FP.BF16.PACK_AB R48, R87, R92 ;  /* 0x0000005c5730723e */ /* 0x004fee00000010ff */
[----:B------:R-:W2:Y:S10]  /*148a0*/  MUFU.EX2 R91, R91 ;  /* 0x0000005b005b7308 */ /* 0x000eb40000000800 */
[----:B------:R-:W4:Y:S01]  /*148b0*/  MUFU.EX2 R85, R85 ;  /* 0x0000005500557308 */ /* 0x000f220000000800 */
[----:B---3--:R-:W-:Y:S09]  /*148c0*/  F2FP.BF16.PACK_AB R50, R79, R86 ;  /* 0x000000564f32723e */ /* 0x008ff200000010ff */
[----:B------:R-:W3:Y:S01]  /*148d0*/  MUFU.EX2 R84, R84 ;  /* 0x0000005400547308 */ /* 0x000ee20000000800 */
[----:B--2---:R-:W-:Y:S09]  /*148e0*/  FADD.FTZ R123, R91, R123 ;  /* 0x0000007b5b7b7221 */ /* 0x004ff20000010000 */
[----:B------:R-:W2:Y:S01]  /*148f0*/  MUFU.EX2 R77, R77 ;  /* 0x0000004d004d7308 */ /* 0x000ea20000000800 */
[C---:B----4-:R-:W-:Y:S01]  /*14900*/  F2FP.BF16.PACK_AB R49, R85.reuse, R91 ;  /* 0x0000005b5531723e */ /* 0x050fe200000010ff */
[----:B------:R-:W-:Y:S08]  /*14910*/  FADD.FTZ R123, R85, R123 ;  /* 0x0000007b557b7221 */ /* 0x000ff00000010000 */
[----:B------:R-:W-:Y:S01]  /*14920*/  MUFU.EX2 R82, R82 ;  /* 0x0000005200527308 */ /* 0x000fe20000000800 */
[----:B---3--:R-:W-:Y:S09]  /*14930*/  FADD.FTZ R123, R84, R123 ;  /* 0x0000007b547b7221 */ /* 0x008ff20000010000 */
[----:B------:R-:W3:Y:S01]  /*14940*/  MUFU.EX2 R75, R75 ;  /* 0x0000004b004b7308 */ /* 0x000ee20000000800 */
[C---:B--2---:R-:W-:Y:S01]  /*14950*/  F2FP.BF16.PACK_AB R51, R77.reuse, R84 ;  /* 0x000000544d33723e */ /* 0x044fe200000010ff */
[----:B------:R-:W-:Y:S08]  /*14960*/  FADD.FTZ R123, R77, R123 ;  /* 0x0000007b4d7b7221 */ /* 0x000ff00000010000 */
[----:B------:R-:W-:Y:S01]  /*14970*/  MUFU.EX2 R80, R80 ;  /* 0x0000005000507308 */ /* 0x000fe20000000800 */
[C---:B------:R-:W-:Y:S08]  /*14980*/  HMMA.16816.F32.BF16 R8, R48.reuse, R56, R8 ;  /* 0x000000383008723c */ /* 0x040ff00000041808 */
[-C--:B------:R-:W-:Y:S01]  /*14990*/  HMMA.16816.F32.BF16 R12, R48, R58.reuse, R12 ;  /* 0x0000003a300c723c */ /* 0x080fe2000004180c */
[----:B------:R-:W2:Y:S07]  /*149a0*/  MUFU.EX2 R74, R74 ;  /* 0x0000004a004a7308 */ /* 0x000eae0000000800 */
[C---:B------:R-:W-:Y:S01]  /*149b0*/  HMMA.16816.F32.BF16 R16, R44.reuse, R58, R16 ;  /* 0x0000003a2c10723c */ /* 0x040fe20000041810 */
[----:B------:R-:W4:Y:S02]  /*149c0*/  LDSM.16.MT88.4 R56, [R191+0x5000] ;  /* 0x00500000bf38783b */ /* 0x000f240000004200 */
[----:B------:R-:W-:Y:S05]  /*149d0*/  MUFU.EX2 R72, R72 ;  /* 0x0000004800487308 */ /* 0x000fea0000000800 */
[-C--:B-1----:R-:W-:Y:S05]  /*149e0*/  HMMA.16816.F32.BF16 R20, R44, R60.reuse, R20 ;  /* 0x0000003c2c14723c */ /* 0x082fea0000041814 */
[----:B------:R-:W1:Y:S03]  /*149f0*/  MUFU.EX2 R71, R71 ;  /* 0x0000004700477308 */ /* 0x000e660000000800 */
[C---:B------:R-:W-:Y:S07]  /*14a00*/  HMMA.16816.F32.BF16 R24, R48.reuse, R60, R24 ;  /* 0x0000003c3018723c */ /* 0x040fee0000041818 */
[----:B------:R-:W4:Y:S01]  /*14a10*/  MUFU.EX2 R70, R70 ;  /* 0x0000004600467308 */ /* 0x000f220000000800 */
[-C--:B------:R-:W-:Y:S08]  /*14a20*/  HMMA.16816.F32.BF16 R28, R48, R62.reuse, R28 ;  /* 0x0000003e301c723c */ /* 0x080ff0000004181c */
[----:B------:R-:W-:Y:S01]  /*14a30*/  HMMA.16816.F32.BF16 R32, R44, R62, R32 ;  /* 0x0000003e2c20723c */ /* 0x000fe20000041820 */
[----:B------:R-:W5:Y:S01]  /*14a40*/  MUFU.EX2 R69, R69 ;  /* 0x0000004500457308 */ /* 0x000f620000000800 */
[----:B------:R-:W5:Y:S05]  /*14a50*/  LDSM.16.MT88.4 R60, [R192+0x5400] ;  /* 0x00540000c03c783b */ /* 0x000f6a0000004200 */
[----:B---3--:R-:W-:Y:S01]  /*14a60*/  F2FP.BF16.PACK_AB R44, R75, R82 ;  /* 0x000000524b2c723e */ /* 0x008fe200000010ff */
[----:B------:R-:W-:Y:S01]  /*14a70*/  FADD.FTZ R82, R82, R108 ;  /* 0x0000006c52527221 */ /* 0x000fe20000010000 */
[----:B--2---:R-:W-:Y:S02]  /*14a80*/  F2FP.BF16.PACK_AB R45, R74, R80 ;  /* 0x000000504a2d723e */ /* 0x004fe400000010ff */
[----:B------:R-:W-:Y:S01]  /*14a90*/  MUFU.EX2 R78, R78 ;  /* 0x0000004e004e7308 */ /* 0x000fe20000000800 */
[----:B-1----:R-:W-:Y:S01]  /*14aa0*/  F2FP.BF16.PACK_AB R46, R71, R72 ;  /* 0x00000048472e723e */ /* 0x002fe200000010ff */
[----:B------:R-:W-:Y:S02]  /*14ab0*/  FADD.FTZ R80, R80, R106 ;  /* 0x0000006a50507221 */ /* 0x000fe40000010000 */
[----:B------:R-:W-:Y:S02]  /*14ac0*/  FADD.FTZ R82, R75, R82 ;  /* 0x000000524b527221 */ /* 0x000fe40000010000 */
[----:B------:R-:W-:Y:S02]  /*14ad0*/  FADD.FTZ R80, R74, R80 ;  /* 0x000000504a507221 */ /* 0x000fe40000010000 */
[----:B------:R-:W-:Y:S02]  /*14ae0*/  FADD.FTZ R82, R72, R82 ;  /* 0x0000005248527221 */ /* 0x000fe40000010000 */
[----:B------:R-:W1:Y:S01]  /*14af0*/  MUFU.EX2 R68, R68 ;  /* 0x0000004400447308 */ /* 0x000e620000000800 */
[----:B----4-:R-:W-:Y:S02]  /*14b00*/  FADD.FTZ R80, R70, R80 ;  /* 0x0000005046507221 */ /* 0x010fe40000010000 */
[----:B------:R-:W-:Y:S01]  /*14b10*/  FADD.FTZ R82, R71, R82 ;  /* 0x0000005247527221 */ /* 0x000fe20000010000 */
[C---:B-----5:R-:W-:Y:S01]  /*14b20*/  F2FP.BF16.PACK_AB R47, R69.reuse, R70 ;  /* 0x00000046452f723e */ /* 0x060fe200000010ff */
[----:B------:R-:W-:Y:S05]  /*14b30*/  FADD.FTZ R80, R69, R80 ;  /* 0x0000005045507221 */ /* 0x000fea0000010000 */
[----:B------:R-:W-:Y:S01]  /*14b40*/  MUFU.EX2 R67, R67 ;  /* 0x0000004300437308 */ /* 0x000fe20000000800 */
[-C--:B------:R-:W-:Y:S09]  /*14b50*/  HMMA.16816.F32.BF16 R4, R44, R52.reuse, R4 ;  /* 0x000000342c04723c */ /* 0x080ff20000041804 */
[----:B------:R-:W2:Y:S03]  /*14b60*/  MUFU.EX2 R66, R66 ;  /* 0x0000004200427308 */ /* 0x000ea60000000800 */
[----:B-1----:R-:W-:Y:S07]  /*14b70*/  F2FP.BF16.PACK_AB R48, R68, R78 ;  /* 0x0000004e4430723e */ /* 0x002fee00000010ff */
[----:B------:R-:W1:Y:S10]  /*14b80*/  MUFU.EX2 R73, R73 ;  /* 0x0000004900497308 */ /* 0x000e740000000800 */
[----:B------:R-:W3:Y:S01]  /*14b90*/  MUFU.EX2 R65, R65 ;  /* 0x0000004100417308 */ /* 0x000ee20000000800 */
[----:B--2---:R-:W-:Y:S09]  /*14ba0*/  F2FP.BF16.PACK_AB R50, R66, R67 ;  /* 0x000000434232723e */ /* 0x004ff200000010ff */
        /* <DEDUP_REMOVED lines=9> */
[----:B------:R-:W-:Y:S08]  /*14c40*/  FADD.FTZ R123, R76, R123 ;  /* 0x0000007b4c7b7221 */ /* 0x000ff00000010000 */
[----:B------:R-:W1:Y:S01]  /*14c50*/  MUFU.EX2 R110, R110 ;  /* 0x0000006e006e7308 */ /* 0x000e620000000800 */
[C---:B------:R-:W-:Y:S01]  /*14c60*/  HMMA.16816.F32.BF16 R8, R48.reuse, R52, R8 ;  /* 0x000000343008723c */ /* 0x040fe20000041808 */
[----:B---3--:R-:W-:Y:S07]  /*14c70*/  FADD.FTZ R82, R89, R82 ;  /* 0x0000005259527221 */ /* 0x008fee0000010000 */
[-C--:B------:R-:W-:Y:S01]  /*14c80*/  HMMA.16816.F32.BF16 R12, R48, R54.reuse, R12 ;  /* 0x00000036300c723c */ /* 0x080fe2000004180c */
[----:B------:R-:W3:Y:S03]  /*14c90*/  MUFU.EX2 R119, R119 ;  /* 0x0000007700777308 */ /* 0x000ee60000000800 */
[----:B--2---:R-:W-:Y:S04]  /*14ca0*/  FADD.FTZ R82, R97, R82 ;  /* 0x0000005261527221 */ /* 0x004fe80000010000 */
[C---:B------:R-:W-:Y:S01]  /*14cb0*/  HMMA.16816.F32.BF16 R16, R44.reuse, R54, R16 ;  /* 0x000000362c10723c */ /* 0x040fe20000041810 */
[----:B------:R-:W2:Y:S02]  /*14cc0*/  LDSM.16.MT88.4 R52, [R191+0x5400] ;  /* 0x00540000bf34783b */ /* 0x000ea40000004200 */
[----:B------:R-:W4:Y:S01]  /*14cd0*/  MUFU.EX2 R125, R125 ;  /* 0x0000007d007d7308 */ /* 0x000f220000000800 */
[----:B-1----:R-:W-:Y:S04]  /*14ce0*/  FADD.FTZ R80, R110, R80 ;  /* 0x000000506e507221 */ /* 0x002fe80000010000 */
[-C--:B------:R-:W-:Y:S05]  /*14cf0*/  HMMA.16816.F32.BF16 R20, R44, R56.reuse, R20 ;  /* 0x000000382c14723c */ /* 0x080fea0000041814 */
[----:B------:R-:W1:Y:S03]  /*14d00*/  MUFU.EX2 R140, R140 ;  /* 0x0000008c008c7308 */ /* 0x000e660000000800 */
        /* <DEDUP_REMOVED lines=13> */
[----:B---3--:R-:W-:Y:S08]  /*14de0*/  FADD.FTZ R80, R141, R80 ;  /* 0x000000508d507221 */ /* 0x008ff00000010000 */
[----:B------:R-:W1:Y:S01]  /*14df0*/  MUFU.EX2 R144, R144 ;  /* 0x0000009000907308 */ /* 0x000e620000000800 */
[C---:B----4-:R-:W-:Y:S01]  /*14e00*/  F2FP.BF16.PACK_AB R47, R142.reuse, R141 ;  /* 0x0000008d8e2f723e */ /* 0x050fe200000010ff */
[----:B------:R-:W-:Y:S08]  /*14e10*/  FADD.FTZ R80, R142, R80 ;  /* 0x000000508e507221 */ /* 0x000ff00000010000 */
[----:B------:R-:W-:Y:S01]  /*14e20*/  MUFU.EX2 R145, R145 ;  /* 0x0000009100917308 */ /* 0x000fe20000000800 */
[-C--:B------:R-:W-:Y:S09]  /*14e30*/  HMMA.16816.F32.BF16 R4, R44, R60.reuse, R4 ;  /* 0x0000003c2c04723c */ /* 0x080ff20000041804 */
[----:B------:R-:W3:Y:S03]  /*14e40*/  MUFU.EX2 R146, R146 ;  /* 0x0000009200927308 */ /* 0x000ee60000000800 */
[----:B-1----:R-:W-:Y:S07]  /*14e50*/  F2FP.BF16.PACK_AB R48, R144, R143 ;  /* 0x0000008f9030723e */ /* 0x002fee00000010ff */
[----:B------:R-:W1:Y:S10]  /*14e60*/  MUFU.EX2 R147, R147 ;  /* 0x0000009300937308 */ /* 0x000e740000000800 */
[----:B------:R-:W4:Y:S01]  /*14e70*/  MUFU.EX2 R164, R164 ;  /* 0x000000a400a47308 */ /* 0x000f220000000800 */
[----:B---3--:R-:W-:Y:S09]  /*14e80*/  F2FP.BF16.PACK_AB R50, R146, R145 ;  /* 0x000000919232723e */ /* 0x008ff200000010ff */
[----:B------:R-:W3:Y:S01]  /*14e90*/  MUFU.EX2 R165, R165 ;  /* 0x000000a500a57308 */ /* 0x000ee20000000800 */
[----:B-1----:R-:W-:Y:S09]  /*14ea0*/  FADD.FTZ R123, R147, R123 ;  /* 0x0000007b937b7221 */ /* 0x002ff20000010000 */
[----:B------:R-:W1:Y:S01]  /*14eb0*/  MUFU.EX2 R166, R166 ;  /* 0x000000a600a67308 */ /* 0x000e620000000800 */
[C---:B----4-:R-:W-:Y:S01]  /*14ec0*/  F2FP.BF16.PACK_AB R49, R164.reuse, R147 ;  /* 0x00000093a431723e */ /* 0x050fe200000010ff */
[----:B------:R-:W-:Y:S02]  /*14ed0*/  FADD.FTZ R123, R164, R123 ;  /* 0x0000007ba47b7221 */ /* 0x000fe40000010000 */
[----:B------:R-:W-:Y:S06]  /*14ee0*/  IMAD.MOV.U32 R164, RZ, RZ, R0 ;  /* 0x000000ffffa47224 */ /* 0x000fec00078e0000 */
[----:B------:R-:W4:Y:S01]  /*14ef0*/  MUFU.EX2 R167, R167 ;  /* 0x000000a700a77308 */ /* 0x000f220000000800 */
[----:B---3--:R-:W-:Y:S09]  /*14f00*/  FADD.FTZ R123, R165, R123 ;  /* 0x0000007ba57b7221 */ /* 0x008ff20000010000 */
[----:B------:R-:W3:Y:S01]  /*14f10*/  MUFU.EX2 R240, R240 ;  /* 0x000000f000f07308 */ /* 0x000ee20000000800 */
[C---:B-1----:R-:W-:Y:S01]  /*14f20*/  F2FP.BF16.PACK_AB R51, R166.reuse, R165 ;  /* 0x000000a5a633723e */ /* 0x042fe200000010ff */
[----:B------:R-:W-:Y:S02]  /*14f30*/  FADD.FTZ R123, R166, R123 ;  /* 0x0000007ba67b7221 */ /* 0x000fe40000010000 */
[----:B------:R-:W-:Y:S02]  /*14f40*/  IMAD.MOV.U32 R166, RZ, RZ, R3 ;  /* 0x000000ffffa67224 */ /* 0x000fe400078e0003 */
[----:B------:R-:W-:Y:S04]  /*14f50*/  IMAD.MOV.U32 R165, RZ, RZ, R2 ;  /* 0x000000ffffa57224 */ /* 0x000fe800078e0002 */
[----:B------:R-:W1:Y:S01]  /*14f60*/  MUFU.EX2 R242, R242 ;  /* 0x000000f200f27308 */ /* 0x000e620000000800 */
[C---:B------:R-:W-:Y:S01]  /*14f70*/  HMMA.16816.F32.BF16 R8, R48.reuse, R60, R8 ;  /* 0x0000003c3008723c */ /* 0x040fe20000041808 */
[----:B----4-:R-:W-:Y:S06]  /*14f80*/  FADD.FTZ R82, R167, R82 ;  /* 0x00000052a7527221 */ /* 0x010fec0000010000 */
[--C-:B------:R-:W-:Y:S01]  /*14f90*/  FFMA.FTZ R60, R227, c[0x0][0x23c], -R221.reuse ;  /* 0x00008f00e33c7a23 */ /* 0x100fe200000108dd */
[-C--:B------:R-:W-:Y:S01]  /*14fa0*/  HMMA.16816.F32.BF16 R12, R48, R62.reuse, R12 ;  /* 0x0000003e300c723c */ /* 0x080fe2000004180c */
[----:B------:R-:W4:Y:S03]  /*14fb0*/  MUFU.EX2 R244, R244 ;  /* 0x000000f400f47308 */ /* 0x000f260000000800 */
[----:B------:R-:W-:Y:S01]  /*14fc0*/  FFMA.FTZ R221, R226, c[0x0][0x23c], -R221 ;  /* 0x00008f00e2dd7a23 */ /* 0x000fe200000108dd */
[C---:B---3--:R-:W-:Y:S01]  /*14fd0*/  F2FP.BF16.PACK_AB R40, R240.reuse, R167 ;  /* 0x000000a7f028723e */ /* 0x048fe200000010ff */
[----:B------:R-:W-:Y:S02]  /*14fe0*/  FADD.FTZ R82, R240, R82 ;  /* 0x00000052f0527221 */ /* 0x000fe40000010000 */
[C---:B------:R-:W-:Y:S01]  /*14ff0*/  HMMA.16816.F32.BF16 R16, R44.reuse, R62, R16 ;  /* 0x0000003e2c10723c */ /* 0x040fe20000041810 */
[----:B------:R-:W-:Y:S02]  /*15000*/  IMAD.MOV.U32 R167, RZ, RZ, R36 ;  /* 0x000000ffffa77224 */ /* 0x000fe400078e0024 */
[----:B------:R-:W3:Y:S01]  /*15010*/  MUFU.EX2 R245, R245 ;  /* 0x000000f500f57308 */ /* 0x000ee20000000800 */
[----:B-1----:R-:W-:Y:S04]  /*15020*/  FADD.FTZ R80, R242, R80 ;  /* 0x00000050f2507221 */ /* 0x002fe80000010000 */
[-C--:B--2---:R-:W-:Y:S05]  /*15030*/  HMMA.16816.F32.BF16 R20, R44, R52.reuse, R20 ;  /* 0x000000342c14723c */ /* 0x084fea0000041814 */
[----:B------:R-:W1:Y:S03]  /*15040*/  MUFU.EX2 R249, R249 ;  /* 0x000000f900f97308 */ /* 0x000e660000000800 */
[C---:B------:R-:W-:Y:S01]  /*15050*/  HMMA.16816.F32.BF16 R24, R48.reuse, R52, R24 ;  /* 0x000000343018723c */ /* 0x040fe20000041818 */
[C---:B----4-:R-:W-:Y:S03]  /*15060*/  F2FP.BF16.PACK_AB R41, R244.reuse, R242 ;  /* 0x000000f2f429723e */ /* 0x050fe600000010ff */
[----:B------:R-:W-:Y:S03]  /*15070*/  FADD.FTZ R80, R244, R80 ;  /* 0x00000050f4507221 */ /* 0x000fe60000010000 */
[----:B------:R-:W2:Y:S01]  /*15080*/  MUFU.EX2 R250, R250 ;  /* 0x000000fa00fa7308 */ /* 0x000ea20000000800 */
[-C--:B------:R-:W-:Y:S01]  /*15090*/  HMMA.16816.F32.BF16 R28, R48, R54.reuse, R28 ;  /* 0x00000036301c723c */ /* 0x080fe2000004181c */
[----:B------:R-:W4:Y:S03]  /*150a0*/  LDSM.16.MT88.4 R48, [R191+0x5800] ;  /* 0x00580000bf30783b */ /* 0x000f260000004200 */
[----:B------:R-:W-:Y:S02]  /*150b0*/  FADD.FTZ R52, R126, R179 ;  /* 0x000000b37e347221 */ /* 0x000fe40000010000 */
[----:B---3--:R-:W-:Y:S02]  /*150c0*/  FADD.FTZ R82, R245, R82 ;  /* 0x00000052f5527221 */ /* 0x008fe40000010000 */
[----:B------:R-:W-:Y:S01]  /*150d0*/  FADD.FTZ R52, R43, R52 ;  /* 0x000000342b347221 */ /* 0x000fe20000010000 */
[----:B------:R-:W3:Y:S01]  /*150e0*/  MUFU.EX2 R251, R251 ;  /* 0x000000fb00fb7308 */ /* 0x000ee20000000800 */
[----:B------:R-:W-:Y:S02]  /*150f0*/  HMMA.16816.F32.BF16 R32, R44, R54, R32 ;  /* 0x000000362c20723c */ /* 0x000fe40000041820 */
[----:B------:R-:W-:Y:S01]  /*15100*/  FADD.FTZ R52, R118, R52 ;  /* 0x0000003476347221 */ /* 0x000fe20000010000 */
[C---:B-1----:R-:W-:Y:S01]  /*15110*/  F2FP.BF16.PACK_AB R42, R249.reuse, R245 ;  /* 0x000000f5f92a723e */ /* 0x042fe200000010ff */
[----:B------:R-:W-:Y:S02]  /*15120*/  FADD.FTZ R82, R249, R82 ;  /* 0x00000052f9527221 */ /* 0x000fe40000010000 */
[----:B------:R-:W-:Y:S03]  /*15130*/  FADD.FTZ R52, R114, R52 ;  /* 0x0000003472347221 */ /* 0x000fe60000010000 */
[----:B------:R-:W-:Y:S03]  /*15140*/  MUFU.EX2 R248, R248 ;  /* 0x000000f800f87308 */ /* 0x000fe60000000800 */
[----:B------:R-:W-:Y:S02]  /*15150*/  FADD.FTZ R52, R113, R52 ;  /* 0x0000003471347221 */ /* 0x000fe40000010000 */
[----:B--2---:R-:W-:Y:S02]  /*15160*/  FADD.FTZ R80, R250, R80 ;  /* 0x00000050fa507221 */ /* 0x004fe40000010000 */
[----:B------:R-:W-:Y:S03]  /*15170*/  FADD.FTZ R52, R105, R52 ;  /* 0x0000003469347221 */ /* 0x000fe60000010000 */
[----:B------:R-:W1:Y:S01]  /*15180*/  MUFU.EX2 R247, R247 ;  /* 0x000000f700f77308 */ /* 0x000e620000000800 */
[----:B------:R-:W-:Y:S01]  /*15190*/  FADD.FTZ R104, R104, R52 ;  /* 0x0000003468687221 */ /* 0x000fe20000010000 */
[----:B---3--:R-:W-:Y:S03]  /*151a0*/  F2FP.BF16.PACK_AB R43, R251, R250 ;  /* 0x000000fafb2b723e */ /* 0x008fe600000010ff */
[----:B------:R-:W-:Y:S02]  /*151b0*/  FADD.FTZ R104, R99, R104 ;  /* 0x0000006863687221 */ /* 0x000fe40000010000 */
[----:B------:R-:W-:Y:S02]  /*151c0*/  FADD.FTZ R80, R251, R80 ;  /* 0x00000050fb507221 */ /* 0x000fe40000010000 */
[----:B------:R-:W-:Y:S01]  /*151d0*/  FADD.FTZ R104, R92, R104 ;  /* 0x000000685c687221 */ /* 0x000fe20000010000 */
[----:B------:R-:W-:Y:S01]  /*151e0*/  MUFU.EX2 R246, R246 ;  /* 0x000000f600f67308 */ /* 0x000fe20000000800 */
[-C--:B-----5:R-:W-:Y:S02]  /*151f0*/  HMMA.16816.F32.BF16 R4, R40, R56.reuse, R4 ;  /* 0x000000382804723c */ /* 0x0a0fe40000041804 */
[----:B------:R-:W-:Y:S04]  /*15200*/  FADD.FTZ R104, R87, R104 ;  /* 0x0000006857687221 */ /* 0x000fe80000010000 */
[----:B------:R-:W-:Y:S03]  /*15210*/  FADD.FTZ R104, R86, R104 ;  /* 0x0000006856687221 */ /* 0x000fe60000010000 */
[----:B------:R-:W2:Y:S03]  /*15220*/  MUFU.EX2 R243, R243 ;  /* 0x000000f300f37308 */ /* 0x000ea60000000800 */
[----:B------:R-:W-:Y:S01]  /*15230*/  FADD.FTZ R104, R79, R104 ;  /* 0x000000684f687221 */ /* 0x000fe20000010000 */
[----:B-1----:R-:W-:Y:S03]  /*15240*/  F2FP.BF16.PACK_AB R44, R247, R248 ;  /* 0x000000f8f72c723e */ /* 0x002fe600000010ff */
[----:B------:R-:W-:Y:S03]  /*15250*/  FADD.FTZ R78, R78, R104 ;  /* 0x000000684e4e7221 */ /* 0x000fe60000010000 */
[----:B------:R-:W1:Y:S01]  /*15260*/  MUFU.EX2 R241, R241 ;  /* 0x000000f100f17308 */ /* 0x000e620000000800 */
[----:B------:R-:W-:Y:S04]  /*15270*/  FADD.FTZ R78, R68, R78 ;  /* 0x0000004e444e7221 */ /* 0x000fe80000010000 */
[----:B------:R-:W-:Y:S04]  /*15280*/  FADD.FTZ R78, R67, R78 ;  /* 0x0000004e434e7221 */ /* 0x000fe80000010000 */
[----:B------:R-:W-:Y:S01]  /*15290*/  FADD.FTZ R78, R66, R78 ;  /* 0x0000004e424e7221 */ /* 0x000fe20000010000 */
[----:B------:R-:W3:Y:S03]  /*152a0*/  MUFU.EX2 R239, R239 ;  /* 0x000000ef00ef7308 */ /* 0x000ee60000000800 */
[----:B------:R-:W-:Y:S01]  /*152b0*/  FADD.FTZ R78, R143, R78 ;  /* 0x0000004e8f4e7221 */ /* 0x000fe20000010000 */
[----:B--2---:R-:W-:Y:S03]  /*152c0*/  F2FP.BF16.PACK_AB R46, R243, R246 ;  /* 0x000000f6f32e723e */ /* 0x004fe600000010ff */
[----:B------:R-:W-:Y:S03]  /*152d0*/  FADD.FTZ R78, R144, R78 ;  /* 0x0000004e904e7221 */ /* 0x000fe60000010000 */
[----:B------:R-:W2:Y:S01]  /*152e0*/  MUFU.EX2 R238, R238 ;  /* 0x000000ee00ee7308 */ /* 0x000ea20000000800 */
[----:B------:R-:W-:Y:S02]  /*152f0*/  FADD.FTZ R78, R145, R78 ;  /* 0x0000004e914e7221 */ /* 0x000fe40000010000 */
[----:B-1----:R-:W-:Y:S02]  /*15300*/  FADD.FTZ R123, R241, R123 ;  /* 0x0000007bf17b7221 */ /* 0x002fe40000010000 */
[----:B------:R-:W-:Y:S05]  /*15310*/  FADD.FTZ R78, R146, R78 ;  /* 0x0000004e924e7221 */ /* 0x000fea0000010000 */
[----:B------:R-:W1:Y:S01]  /*15320*/  MUFU.EX2 R237, R237 ;  /* 0x000000ed00ed7308 */ /* 0x000e620000000800 */
[----:B------:R-:W-:Y:S01]  /*15330*/  FADD.FTZ R78, R248, R78 ;  /* 0x0000004ef84e7221 */ /* 0x000fe20000010000 */
[----:B---3--:R-:W-:Y:S03]  /*15340*/  F2FP.BF16.PACK_AB R45, R239, R241 ;  /* 0x000000f1ef2d723e */ /* 0x008fe600000010ff */
[----:B------:R-:W-:Y:S02]  /*15350*/  FADD.FTZ R78, R247, R78 ;  /* 0x0000004ef74e7221 */ /* 0x000fe40000010000 */
[----:B------:R-:W-:Y:S02]  /*15360*/  FADD.FTZ R123, R239, R123 ;  /* 0x0000007bef7b7221 */ /* 0x000fe40000010000 */
[----:B------:R-:W-:Y:S01]  /*15370*/  FADD.FTZ R78, R246, R78 ;  /* 0x0000004ef64e7221 */ /* 0x000fe20000010000 */
[----:B------:R-:W3:Y:S03]  /*15380*/  MUFU.EX2 R236, R236 ;  /* 0x000000ec00ec7308 */ /* 0x000ee60000000800 */
[----:B------:R-:W-:Y:S02]  /*15390*/  FADD.FTZ R78, R243, R78 ;  /* 0x0000004ef34e7221 */ /* 0x000fe40000010000 */
[----:B--2---:R-:W-:Y:S05]  /*153a0*/  FADD.FTZ R123, R238, R123 ;  /* 0x0000007bee7b7221 */ /* 0x004fea0000010000 */
        /* <DEDUP_REMOVED lines=8> */
[C---:B--2---:R-:W-:Y:S01]  /*15430*/  F2FP.BF16.PACK_AB R132, R235.reuse, R236 ;  /* 0x000000eceb84723e */ /* 0x044fe200000010ff */
[----:B------:R-:W-:Y:S03]  /*15440*/  FADD.FTZ R82, R235, R82 ;  /* 0x00000052eb527221 */ /* 0x000fe60000010000 */
[C---:B------:R-:W-:Y:S03]  /*15450*/  HMMA.16816.F32.BF16 R16, R40.reuse, R58, R16 ;  /* 0x0000003a2810723c */ /* 0x040fe60000041810 */
[----:B------:R-:W2:Y:S01]  /*15460*/  MUFU.EX2 R232, R232 ;  /* 0x000000e800e87308 */ /* 0x000ea20000000800 */
[----:B-1----:R-:W-:Y:S04]  /*15470*/  FADD.FTZ R80, R234, R80 ;  /* 0x00000050ea507221 */ /* 0x002fe80000010000 */
[-C--:B----4-:R-:W-:Y:S05]  /*15480*/  HMMA.16816.F32.BF16 R20, R40, R48.reuse, R20 ;  /* 0x000000302814723c */ /* 0x090fea0000041814 */
[----:B------:R-:W1:Y:S03]  /*15490*/  MUFU.EX2 R230, R230 ;  /* 0x000000e600e67308 */ /* 0x000e660000000800 */
[C---:B------:R-:W-:Y:S01]  /*154a0*/  HMMA.16816.F32.BF16 R24, R44.reuse, R48, R24 ;  /* 0x000000302c18723c */ /* 0x040fe20000041818 */
[C---:B---3--:R-:W-:Y:S03]  /*154b0*/  F2FP.BF16.PACK_AB R133, R233.reuse, R234 ;  /* 0x000000eae985723e */ /* 0x048fe600000010ff */
[----:B------:R-:W-:Y:S03]  /*154c0*/  FADD.FTZ R80, R233, R80 ;  /* 0x00000050e9507221 */ /* 0x000fe60000010000 */
[----:B------:R-:W3:Y:S01]  /*154d0*/  MUFU.EX2 R60, R60 ;  /* 0x0000003c003c7308 */ /* 0x000ee20000000800 */
[-C--:B------:R-:W-:Y:S01]  /*154e0*/  HMMA.16816.F32.BF16 R28, R44, R50.reuse, R28 ;  /* 0x000000322c1c723c */ /* 0x080fe2000004181c */
[----:B--2---:R-:W-:Y:S07]  /*154f0*/  FADD.FTZ R82, R232, R82 ;  /* 0x00000052e8527221 */ /* 0x004fee0000010000 */
[----:B------:R-:W-:Y:S01]  /*15500*/  HMMA.16816.F32.BF16 R32, R40, R50, R32 ;  /* 0x000000322820723c */ /* 0x000fe20000041820 */
[----:B------:R-:W2:Y:S01]  /*15510*/  MUFU.EX2 R221, R221 ;  /* 0x000000dd00dd7308 */ /* 0x000ea20000000800 */
[----:B------:R-:W4:Y:S02]  /*15520*/  LDSM.16.MT88.4 R40, [R191+0x5c00] ;  /* 0x005c0000bf28783b */ /* 0x000f240000004200 */
        /* <DEDUP_REMOVED lines=8> */
[-C--:B------:R-:W-:Y:S01]  /*155b0*/  HMMA.16816.F32.BF16 R160, R132, R148.reuse, R4 ;  /* 0x0000009484a0723c */ /* 0x080fe20000041804 */
[----:B-1----:R-:W-:Y:S08]  /*155c0*/  FADD.FTZ R78, R37, R78 ;  /* 0x0000004e254e7221 */ /* 0x002ff00000010000 */
[----:B------:R-:W1:Y:S03]  /*155d0*/  MUFU.EX2 R229, R229 ;  /* 0x000000e500e57308 */ /* 0x000e660000000800 */
        /* <DEDUP_REMOVED lines=8> */
[----:B---3--:R-:W-:Y:S09]  /*15660*/  FADD.FTZ R123, R183, R123 ;  /* 0x0000007bb77b7221 */ /* 0x008ff20000010000 */
[----:B------:R-:W3:Y:S01]  /*15670*/  MUFU.EX2 R228, R228 ;  /* 0x000000e400e47308 */ /* 0x000ee20000000800 */
[C---:B--2---:R-:W-:Y:S01]  /*15680*/  F2FP.BF16.PACK_AB R137, R182.reuse, R183 ;  /* 0x000000b7b689723e */ /* 0x044fe200000010ff */
[----:B------:R-:W-:Y:S04]  /*15690*/  FADD.FTZ R123, R182, R123 ;  /* 0x0000007bb67b7221 */ /* 0x000fe80000010000 */
[----:B-1----:R-:W-:Y:S01]  /*156a0*/  FADD.FTZ R123, R181, R123 ;  /* 0x0000007bb57b7221 */ /* 0x002fe20000010000 */
[C---:B---3--:R-:W-:Y:S03]  /*156b0*/  F2FP.BF16.PACK_AB R139, R228.reuse, R181 ;  /* 0x000000b5e48b723e */ /* 0x048fe600000010ff */
        /* <DEDUP_REMOVED lines=9> */
.L_x_969:
        /* <DEDUP_REMOVED lines=192> */
[----:B------:R-:W1:Y:S01]  /*16350*/  LDS.128 R196, [R198+0x1800] ;  /* 0x00180000c6c47984 */ /* 0x000e620000000c00 */
[----:B------:R-:W-:Y:S05]  /*16360*/  @P0 BRA `(.L_x_974) ;  /* 0x000002c000000947 */ /* 0x000fea0003800000 */
[----:B------:R-:W5:Y:S01]  /*16370*/  S2R R2, SR_TID.X ;  /* 0x0000000000027919 */ /* 0x000f620000002100 */
[----:B------:R-:W-:-:S04]  /*16380*/  SHF.R.S32.HI R3, RZ, 0x1f, R9 ;  /* 0x0000001fff037819 */ /* 0x000fc80000011409 */
[----:B------:R-:W-:-:S04]  /*16390*/  LEA.HI R3, R3, R9, RZ, 0x2 ;  /* 0x0000000903037211 */ /* 0x000fc800078f10ff */
[----:B------:R-:W-:Y:S02]  /*163a0*/  LOP3.LUT R3, R3, 0xffffffc, RZ, 0xc0, !PT ;  /* 0x0ffffffc03037812 */ /* 0x000fe400078ec0ff */
[----:B-----5:R-:W-:-:S04]  /*163b0*/  SHF.R.S32.HI R0, RZ, 0x1f, R2 ;  /* 0x0000001fff007819 */ /* 0x020fc80000011402 */
[----:B------:R-:W-:-:S04]  /*163c0*/  LEA.HI R0, R0, R2, RZ, 0x5 ;  /* 0x0000000200007211 */ /* 0x000fc800078f28ff */
[----:B------:R-:W-:-:S05]  /*163d0*/  LOP3.LUT R0, R0, 0xffffffe0, RZ, 0xc0, !PT ;  /* 0xffffffe000007812 */ /* 0x000fca00078ec0ff */
[----:B------:R-:W-:-:S05]  /*163e0*/  IMAD.IADD R0, R2, 0x1, -R0 ;  /* 0x0000000102007824 */ /* 0x000fca00078e0a00 */
[----:B------:R-:W-:-:S04]  /*163f0*/  SHF.R.S32.HI R2, RZ, 0x1f, R0 ;  /* 0x0000001fff027819 */ /* 0x000fc80000011400 */
[----:B------:R-:W-:Y:S01]  /*16400*/  LEA.HI R2, R2, R0, RZ, 0x2 ;  /* 0x0000000002027211 */ /* 0x000fe200078f10ff */
[----:B------:R-:W-:-:S03]  /*16410*/  IMAD.IADD R0, R9, 0x1, -R3 ;  /* 0x0000000109007824 */ /* 0x000fc600078e0a03 */
[----:B------:R-:W-:-:S05]  /*16420*/  SHF.R.S32.HI R2, RZ, 0x2, R2 ;  /* 0x00000002ff027819 */ /* 0x000fca0000011402 */
        /* <DEDUP_REMOVED lines=32> */
.L_x_974:
[----:B------:R-:W-:Y:S05]  /*16630*/  BSYNC B0 ;  /* 0x0000000000007941 */ /* 0x000fea0003800000 */
.L_x_973:
        /* <DEDUP_REMOVED lines=33> */
.L_x_976:
[----:B------:R-:W-:Y:S05]  /*16850*/  BSYNC B0 ;  /* 0x0000000000007941 */ /* 0x000fea0003800000 */
.L_x_975:
        /* <DEDUP_REMOVED lines=15> */
.L_x_978:
[----:B------:R-:W-:Y:S05]  /*16950*/  BSYNC B0 ;  /* 0x0000000000007941 */ /* 0x000fea0003800000 */
.L_x_977:
        /* <DEDUP_REMOVED lines=15> */
.L_x_980:
[----:B------:R-:W-:Y:S05]  /*16a50*/  BSYNC B0 ;  /* 0x0000000000007941 */ /* 0x000fea0003800000 */
.L_x_979:
        /* <DEDUP_REMOVED lines=15> */
.L_x_981:
        /* <DEDUP_REMOVED lines=11> */
.L_x_1146:


//--------------------- .text._ZN5flash16flash_fwd_kernelI23Flash_fwd_kernel_traitsILi32ELi128ELi128ELi4ELb0ELb0EN7cutlass10bfloat16_tE19Flash_kernel_traitsILi32ELi128ELi128ELi4ES3_EELb1ELb0ELb1ELb1ELb0ELb0ELb0ELb1EEEvNS_16Flash_fwd_paramsE --------------------------
	.section	.text._ZN5flash16flash_fwd_kernelI23Flash_fwd_kernel_traitsILi32ELi128ELi128ELi4ELb0ELb0EN7cutlass10bfloat16_tE19Flash_kernel_traitsILi32ELi128ELi128ELi4ES3_EELb1ELb0ELb1ELb1ELb0ELb0ELb0ELb1EEEvNS_16Flash_fwd_paramsE,"ax",@progbits
	.sectioninfo	@"SHI_REGISTERS=255"
	.align	128
        .global         _ZN5flash16flash_fwd_kernelI23Flash_fwd_kernel_traitsILi32ELi128ELi128ELi4ELb0ELb0EN7cutlass10bfloat16_tE19Flash_kernel_traitsILi32ELi128ELi128ELi4ES3_EELb1ELb0ELb1ELb1ELb0ELb0ELb0ELb1EEEvNS_16Flash_fwd_paramsE
        .type           _ZN5flash16flash_fwd_kernelI23Flash_fwd_kernel_traitsILi32ELi128ELi128ELi4ELb0ELb0EN7cutlass10bfloat16_tE19Flash_kernel_traitsILi32ELi128ELi128ELi4ES3_EELb1ELb0ELb1ELb1ELb0ELb0ELb0ELb1EEEvNS_16Flash_fwd_paramsE,@function
        .size           _ZN5flash16flash_fwd_kernelI23Flash_fwd_kernel_traitsILi32ELi128ELi128ELi4ELb0ELb0EN7cutlass10bfloat16_tE19Flash_kernel_traitsILi32ELi128ELi128ELi4ES3_EELb1ELb0ELb1ELb1ELb0ELb0ELb0ELb1EEEvNS_16Flash_fwd_paramsE,(.L_x_1123 - _ZN5flash16flash_fwd_kernelI23Flash_fwd_kernel_traitsILi32ELi128ELi128ELi4ELb0ELb0EN7cutlass10bfloat16_tE19Flash_kernel_traitsILi32ELi128ELi128ELi4ES3_EELb1ELb0ELb1ELb1ELb0ELb0ELb0ELb1EEEvNS_16Flash_fwd_paramsE)
        .other          _ZN5flash16flash_fwd_kernelI23Flash_fwd_kernel_traitsILi32ELi128ELi128ELi4ELb0ELb0EN7cutlass10bfloat16_tE19Flash_kernel_traitsILi32ELi128ELi128ELi4ES3_EELb1ELb0ELb1ELb1ELb0ELb0ELb0ELb1EEEvNS_16Flash_fwd_paramsE,@"STO_CUDA_ENTRY STV_DEFAULT"
_ZN5flash16flash_fwd_kernelI23Flash_fwd_kernel_traitsILi32ELi128ELi128ELi4ELb0ELb0EN7cutlass10bfloat16_tE19Flash_kernel_traitsILi32ELi128ELi128ELi4ES3_EELb1ELb0ELb1ELb1ELb0ELb0ELb0ELb1EEEvNS_16Flash_fwd_paramsE:
.text._ZN5flash16flash_fwd_kernelI23Flash_fwd_kernel_traitsILi32ELi128ELi128ELi4ELb0ELb0EN7cutlass10bfloat16_tE19Flash_kernel_traitsILi32ELi128ELi128ELi4ES3_EELb1ELb0ELb1ELb1ELb0ELb0ELb0ELb1EEEvNS_16Flash_fwd_paramsE:
[----:B------:R-:W-:Y:S02]  /*0000*/  MOV R1, c[0x0][0x28] ;  /* 0x00000a0000017a02 */ /* 0x000fe40000000f00 */
[----:B------:R-:W-:Y:S01]  /*0010*/  ULDC.64 UR4, c[0x0][0x40] ;  /* 0x0000100000047ab9 */ /* 0x000fe20000000a00 */
[----:B------:R-:W-:Y:S01]  /*0020*/  BSSY B2, `(.L_x_982) ;  /* 0x0000005000027945 */ /* 0x000fe20003800000 */
[----:B------:R-:W-:Y:S01]  /*0030*/  UIADD3 UR4, UP0, UR4, 0x160, URZ ;  /* 0x0000016004047890 */ /* 0x000fe2000ff1e03f */
[----:B------:R-:W-:-:S03]  /*0040*/  IADD3 R1, R1, -0x480, RZ ;  /* 0xfffffb8001017810 */ /* 0x000fc60007ffe0ff */
[----:B------:R-:W-:-:S07]  /*0050*/  UIADD3.X UR5, URZ, UR5, URZ, UP0, !UPT ;  /* 0x000000053f057290 */ /* 0x000fce00087fe43f */
[----:B------:R-:W-:Y:S05]  /*0060*/  CALL.REL.NOINC `($_ZN5flash16flash_fwd_kernelI23Flash_fwd_kernel_traitsILi32ELi128ELi128ELi4ELb0ELb0EN7cutlass10bfloat16_tE19Flash_kernel_traitsILi32ELi128ELi128ELi4ES3_EELb1ELb0ELb1ELb1ELb0ELb0ELb0ELb1EEEvNS_16Flash_fwd_paramsE$_ZN5flash22compute_attn_1rowblockI23Flash_fwd_kernel_traitsILi32ELi128ELi128ELi4ELb0ELb0EN7cutlass10bfloat16_tE19Flash_kernel_traitsILi32ELi128ELi128ELi4ES3_EELb1ELb0ELb1ELb1ELb0ELb0ELb0ELb1ENS_16Flash_fwd_paramsEEEvRKT8_iii) ;  /* 0x0000002000007944 */ /* 0x000fea0003c00000 */
[----:B------:R-:W-:Y:S05]  /*0070*/  BSYNC B2 ;  /* 0x0000000000027941 */ /* 0x000fea0003800000 */
.L_x_982:
[----:B------:R-:W-:Y:S05]  /*0080*/  EXIT ;  /* 0x000000000000794d */ /* 0x000fea0003800000 */
        .type           $_ZN5flash16flash_fwd_kernelI23Flash_fwd_kernel_traitsILi32ELi128ELi128ELi4ELb0ELb0EN7cutlass10bfloat16_tE19Flash_kernel_traitsILi32ELi128ELi128ELi4ES3_EELb1ELb0ELb1ELb1ELb0ELb0ELb0ELb1EEEvNS_16Flash_fwd_paramsE$_ZN5flash22compute_attn_1rowblockI23Flash_fwd_kernel_traitsILi32ELi128ELi128ELi4ELb0ELb0EN7cutlass10bfloat16_tE19Flash_kernel_traitsILi32ELi128ELi128ELi4ES3_EELb1ELb0ELb1ELb1ELb0ELb0ELb0ELb1ENS_16Flash_fwd_paramsEEEvRKT8_iii,@function
        .size           $_ZN5flash16flash_fwd_kernelI23Flash_fwd_kernel_traitsILi32ELi128ELi128ELi4ELb0ELb0EN7cutlass10bfloat16_tE19Flash_kernel_traitsILi32ELi128ELi128ELi4ES3_EELb1ELb0ELb1ELb1ELb0ELb0ELb0ELb1EEEvNS_16Flash_fwd_paramsE$_ZN5flash22compute_attn_1rowblockI23Flash_fwd_kernel_traitsILi32ELi128ELi128ELi4ELb0ELb0EN7cutlass10bfloat16_tE19Flash_kernel_traitsILi32ELi128ELi128ELi4ES3_EELb1ELb0ELb1ELb1ELb0ELb0ELb0ELb1ENS_16Flash_fwd_paramsEEEvRKT8_iii,($__internal_1_$__cuda_sm70_shflsync_bfly_p - $_ZN5flash16flash_fwd_kernelI23Flash_fwd_kernel_traitsILi32ELi128ELi128ELi4ELb0ELb0EN7cutlass10bfloat16_tE19Flash_kernel_traitsILi32ELi128ELi128ELi4ES3_EELb1ELb0ELb1ELb1ELb0ELb0ELb0ELb1EEEvNS_16Flash_fwd_paramsE$_ZN5flash22compute_attn_1rowblockI23Flash_fwd_kernel_traitsILi32ELi128ELi128ELi4ELb0ELb0EN7cutlass10bfloat16_tE19Flash_kernel_traitsILi32ELi128ELi128ELi4ES3_EELb1ELb0ELb1ELb1ELb0ELb0ELb0ELb1ENS_16Flash_fwd_paramsEEEvRKT8_iii)
$_ZN5flash16flash_fwd_kernelI23Flash_fwd_kernel_traitsILi32ELi128ELi128ELi4ELb0ELb0EN7cutlass10bfloat16_tE19Flash_kernel_traitsILi32ELi128ELi128ELi4ES3_EELb1ELb0ELb1ELb1ELb0ELb0ELb0ELb1EEEvNS_16Flash_fwd_paramsE$_ZN5flash22compute_attn_1rowblockI23Flash_fwd_kernel_traitsILi32ELi128ELi128ELi4ELb0ELb0EN7cutlass10bfloat16_tE19Flash_kernel_traitsILi32ELi128ELi128ELi4ES3_EELb1ELb0ELb1ELb1ELb0ELb0ELb0ELb1ENS_16Flash_fwd_paramsEEEvRKT8_iii:
        /* <DEDUP_REMOVED lines=58> */
.L_x_984:
[----:B------:R-:W-:Y:S05]  /*0430*/  BSYNC B0 ;  /* 0x0000000000007941 */ /* 0x000fea0003800000 */
.L_x_983:
        /* <DEDUP_REMOVED lines=19> */
.L_x_986:
[----:B------:R3:W5:Y:S02]  /*0570*/  LD.E R6, [R134.64+0xb8] ;  /* 0x0000b80486067980 */ /* 0x000764000c101900 */
.L_x_987:
[----:B------:R-:W-:Y:S05]  /*0580*/  BSYNC B0 ;  /* 0x0000000000007941 */ /* 0x000fea0003800000 */
.L_x_985:
        /* <DEDUP_REMOVED lines=9> */
.L_x_989:
[----:B------:R-:W4:Y:S01]  /*0620*/  LD.E.64 R2, [R134.64+0x108] ;  /* 0x0001080486027980 */ /* 0x000f22000c101b00 */
[----:B------:R-:W-:Y:S01]  /*0630*/  BSSY B0, `(.L_x_991) ;  /* 0x0000006000007945 */ /* 0x000fe20003800000 */
[----:B------:R-:W-:Y:S01]  /*0640*/  IMAD.MOV.U32 R0, RZ, RZ, RZ ;  /* 0x000000ffff007224 */ /* 0x000fe200078e00ff */
[----:B----4-:R-:W-:-:S04]  /*0650*/  ISETP.NE.U32.AND P0, PT, R2, RZ, PT ;  /* 0x000000ff0200720c */ /* 0x010fc80003f05070 */
[----:B------:R-:W-:-:S13]  /*0660*/  ISETP.NE.AND.EX P0, PT, R3, RZ, PT, P0 ;  /* 0x000000ff0300720c */ /* 0x000fda0003f05300 */
[----:B------:R-:W-:Y:S05]  /*0670*/  @!P0 BRA `(.L_x_992) ;  /* 0x0000001000008947 */ /* 0x000fea0003800000 */
[----:B------:R4:W5:Y:S02]  /*0680*/  LD.E R0, [R134.64+0xbc] ;  /* 0x0000bc0486007980 */ /* 0x000964000c101900 */
.L_x_992:
[----:B------:R-:W-:Y:S05]  /*0690*/  BSYNC B0 ;  /* 0x0000000000007941 */ /* 0x000fea0003800000 */
.L_x_991:
[----:B-----5:R-:W-:Y:S02]  /*06a0*/  IADD3 R68, R0, R6, -R14 ;  /* 0x0000000600447210 */ /* 0x020fe40007ffe80e */
.L_x_990:
[----:B------:R-:W-:Y:S05]  /*06b0*/  BSYNC B1 ;  /* 0x0000000000017941 */ /* 0x000fea0003800000 */
.L_x_988:
[----:B------:R-:W5:Y:S01]  /*06c0*/  S2R R37, SR_CTAID.X ;  /* 0x0000000000257919 */ /* 0x000f620000002500 */
[----:B------:R-:W-:Y:S01]  /*06d0*/  MOV R28, 0x70 ;  /* 0x00000070001c7802 */ /* 0x000fe20000000f00 */
[----:B------:R-:W-:-:S03]  /*06e0*/  IMAD.MOV.U32 R3, RZ, RZ, 0x0 ;  /* 0x00000000ff037424 */ /* 0x000fc600078e00ff */
[----:B------:R-:W-:Y:S01]  /*06f0*/  MOV R2, R28 ;  /* 0x0000001c00027202 */ /* 0x000fe20000000f00 */
[----:B-----5:R-:W-:-:S05]  /*0700*/  IMAD.SHL.U32 R193, R37, 0x80, RZ ;  /* 0x0000008025c17824 */ /* 0x020fca00078e00ff */
[----:B------:R-:W-:-:S13]  /*0710*/  ISETP.GT.AND P0, PT, R192, R193, PT ;  /* 0x000000c1c000720c */ /* 0x000fda0003f04270 */
[----:B------:R-:W-:Y:S05]  /*0720*/  @!P0 RET.REL.NODEC R2 `(_ZN5flash16flash_fwd_kernelI23Flash_fwd_kernel_traitsILi32ELi128ELi128ELi4ELb0ELb0EN7cutlass10bfloat16_tE19Flash_kernel_traitsILi32ELi128ELi128ELi4ES3_EELb1ELb0ELb1ELb1ELb0ELb0ELb0ELb1EEEvNS_16Flash_fwd_paramsE) ;  /* 0xfffff8d002008950 */ /* 0x000fea0003c3ffff */
        /* <DEDUP_REMOVED lines=56> */
.L_x_997:
[----:B------:R-:W-:Y:S05]  /*0ab0*/  BSYNC B0 ;  /* 0x0000000000007941 */ /* 0x000fea0003800000 */
.L_x_996:
[----:B------:R-:W-:Y:S01]  /*0ac0*/  PLOP3.LUT P2, PT, PT, PT, PT, 0x80, 0x0 ;  /* 0x000000000000781c */ /* 0x000fe20003f4f070 */
[--C-:B------:R-:W-:Y:S01]  /*0ad0*/  IMAD.MOV.U32 R2, RZ, RZ, R45.reuse ;  /* 0x000000ffff027224 */ /* 0x100fe200078e002d */
[----:B------:R-:W-:Y:S02]  /*0ae0*/  SHF.R.S32.HI R3, RZ, 0x1f, R45 ;  /* 0x0000001fff037819 */ /* 0x000fe4000001142d */
[----:B------:R-:W-:-:S04]  /*0af0*/  PRMT R0, RZ, 0x7610, R0 ;  /* 0x00007610ff007816 */ /* 0x000fc80000000000 */
.L_x_995:
[----:B------:R-:W-:Y:S05]  /*0b00*/  BSYNC B1 ;  /* 0x0000000000017941 */ /* 0x000fea0003800000 */
.L_x_994:
        /* <DEDUP_REMOVED lines=12> */
.L_x_999:
[----:B--2---:R-:W-:Y:S05]  /*0bd0*/  BSYNC B0 ;  /* 0x0000000000007941 */ /* 0x004fea0003800000 */
.L_x_998:
        /* <DEDUP_REMOVED lines=36> */
.L_x_1001:
[----:B------:R-:W-:Y:S05]  /*0e20*/  BSYNC B0 ;  /* 0x0000000000007941 */ /* 0x000fea0003800000 */
.L_x_1000:
        /* <DEDUP_REMOVED lines=16> */
.L_x_1003:
[----:B------:R-:W-:Y:S05]  /*0f30*/  BSYNC B0 ;  /* 0x0000000000007941 */ /* 0x000fea0003800000 */
.L_x_1002:
        /* <DEDUP_REMOVED lines=16> */
.L_x_1005:
[----:B------:R-:W-:Y:S05]  /*1040*/  BSYNC B0 ;  /* 0x0000000000007941 */ /* 0x000fea0003800000 */
.L_x_1004:
        /* <DEDUP_REMOVED lines=15> */
.L_x_1007:
[----:B------:R-:W-:Y:S05]  /*1140*/  BSYNC B0 ;  /* 0x0000000000007941 */ /* 0x000fea0003800000 */
.L_x_1006:
        /* <DEDUP_REMOVED lines=27> */
[----:B------:R-:W-:Y:S05]  /*1300*/  @P0 RET.REL.NODEC R2 `(_ZN5flash16flash_fwd_kernelI23Flash_fwd_kernel_traitsILi32ELi128ELi128ELi4ELb0ELb0EN7cutlass10bfloat16_tE19Flash_kernel_traitsILi32ELi128ELi128ELi4ES3_EELb1ELb0ELb1ELb1ELb0ELb0ELb0ELb1EEEvNS_16Flash_fwd_paramsE) ;  /* 0xffffecf002000950 */ /* 0x000fea0003c3ffff */
        /* <DEDUP_REMOVED lines=9> */
[----:B------:R-:W-:Y:S05]  /*13a0*/  RET.REL.NODEC R2 `(_ZN5flash16flash_fwd_kernelI23Flash_fwd_kernel_traitsILi32ELi128ELi128ELi4ELb0ELb0EN7cutlass10bfloat16_tE19Flash_kernel_traitsILi32ELi128ELi128ELi4ES3_EELb1ELb0ELb1ELb1ELb0ELb0ELb0ELb1EEEvNS_16Flash_fwd_paramsE) ;  /* 0xffffec5002007950 */ /* 0x000fea0003c3ffff */
.L_x_993:
[----:B------:R-:W3:Y:S01]  /*13b0*/  LD.E.64 R4, [R134.64+0xc0] ;  /* 0x0000c00486047980 */ /* 0x000ee2000c101b00 */
[----:B------:R-:W-:-:S03]  /*13c0*/  ISETP.NE.AND P1, PT, R15, -0x1, PT ;  /* 0xffffffff0f00780c */ /* 0x000fc60003f25270 */
[----:B--2---:R-:W2:Y:S04]  /*13d0*/  LD.E.64 R218, [R134.64+0x38] ;  /* 0x0000380486da7980 */ /* 0x004ea8000c101b00 */
[----:B----4-:R-:W4:Y:S04]  /*13e0*/  LD.E.64 R40, [R134.64+0x40] ;  /* 0x0000400486287980 */ /* 0x010f28000c101b00 */
[----:B------:R-:W4:Y:S04]  /*13f0*/  LD.E R25, [R134.64+0x60] ;  /* 0x0000600486197980 */ /* 0x000f28000c101900 */
[----:B------:R-:W4:Y:S04]  /*1400*/  LD.E R17, [R134.64+0xc8] ;  /* 0x0000c80486117980 */ /* 0x000f28000c101900 */
[----:B------:R-:W4:Y:S01]  /*1410*/  LD.E.64 R22, [R134.64+0x98] ;  /* 0x0000980486167980 */ /* 0x000f22000c101b00 */
[----:B------:R-:W-:-:S03]  /*1420*/  ISETP.NE.AND P0, PT, R45, -0x1, PT ;  /* 0xffffffff2d00780c */ /* 0x000fc60003f05270 */
[----:B------:R-:W4:Y:S04]  /*1430*/  @!P1 LD.E.64 R8, [R134.64+0x20] ;  /* 0x0000200486089980 */ /* 0x000f28000c101b00 */
        /* <DEDUP_REMOVED lines=9> */
[----:B------:R1:W5:Y:S02]  /*14d0*/  LD.E.64 R28, [R134.64+0x58] ;  /* 0x00005804861c7980 */ /* 0x000364000c101b00 */
[----:B-1----:R-:W-:-:S02]  /*14e0*/  LEA.HI R10, R34, R36, RZ, 0x2 ;  /* 0x00000024220a7211 */ /* 0x002fc400078f10ff */
[----:B------:R-:W-:Y:S02]  /*14f0*/  LEA.HI R35, R34, R36, RZ, 0x3 ;  /* 0x0000002422237211 */ /* 0x000fe400078f18ff */
[----:B------:R-:W-:Y:S02]  /*1500*/  LOP3.LUT R0, R10, 0xfffffffc, RZ, 0xc0, !PT ;  /* 0xfffffffc0a007812 */ /* 0x000fe400078ec0ff */
[----:B------:R-:W-:-:S03]  /*1510*/  SHF.R.S32.HI R33, RZ, 0x3, R35 ;  /* 0x00000003ff217819 */ /* 0x000fc60000011423 */
[----:B------:R-:W-:-:S04]  /*1520*/  IMAD.IADD R0, R36, 0x1, -R0 ;  /* 0x0000000124007824 */ /* 0x000fc800078e0a00 */
[----:B------:R-:W-:Y:S01]  /*1530*/  IMAD.SHL.U32 R241, R0, 0x8, RZ ;  /* 0x0000000800f17824 */ /* 0x000fe200078e00ff */
[----:B------:R-:W-:Y:S02]  /*1540*/  SHF.R.S32.HI R16, RZ, 0x1f, R11 ;  /* 0x0000001fff107819 */ /* 0x000fe4000001140b */
[----:B------:R-:W-:Y:S02]  /*1550*/  SHF.R.S32.HI R70, RZ, 0x5, R32 ;  /* 0x00000005ff467819 */ /* 0x000fe40000011420 */
[----:B------:R-:W-:-:S04]  /*1560*/  LEA.HI R44, R16, R11, RZ, 0x2 ;  /* 0x0000000b102c7211 */ /* 0x000fc800078f10ff */
[----:B------:R-:W-:Y:S01]  /*1570*/  SHF.R.S32.HI R71, RZ, 0x2, R44 ;  /* 0x00000002ff477819 */ /* 0x000fe2000001142c */
[----:B------:R-:W-:Y:S01]  /*1580*/  BSSY B0, `(.L_x_1008) ;  /* 0x0000065000007945 */ /* 0x000fe20003800000 */
[----:B---3--:R1:W-:Y:S01]  /*1590*/  STL.64 [R1], R4 ;  /* 0x0000000401007387 */ /* 0x0083e20000100a00 */
[----:B------:R-:W-:-:S03]  /*15a0*/  IMAD.MOV.U32 R48, RZ, RZ, R4 ;  /* 0x000000ffff307224 */ /* 0x000fc600078e0004 */
[----:B--2---:R-:W-:Y:S04]  /*15b0*/  STL.64 [R1+0xa0], R218 ;  /* 0x0000a0da01007387 */ /* 0x004fe80000100a00 */
[----:B----4-:R-:W-:Y:S04]  /*15c0*/  STL.64 [R1+0x58], R40 ;  /* 0x0000582801007387 */ /* 0x010fe80000100a00 */
[----:B------:R2:W-:Y:S01]  /*15d0*/  STL [R1+0x230], R25 ;  /* 0x0002301901007387 */ /* 0x0005e20000100800 */
[----:B-1----:R-:W-:Y:S02]  /*15e0*/  SHF.R.S32.HI R4, RZ, 0x2, R10 ;  /* 0x00000002ff047819 */ /* 0x002fe4000001140a */
[----:B------:R-:W-:-:S02]  /*15f0*/  SHF.L.U32 R5, R33, 0x6, RZ ;  /* 0x0000000621057819 */ /* 0x000fc400000006ff */
[-C--:B------:R-:W-:Y:S02]  /*1600*/  LEA.HI R10, R10, R4.reuse, RZ, 0x1 ;  /* 0x000000040a0a7211 */ /* 0x080fe400078f08ff */
[----:B------:R-:W-:Y:S02]  /*1610*/  LOP3.LUT R0, R5, 0xc0, RZ, 0xc0, !PT ;  /* 0x000000c005007812 */ /* 0x000fe400078ec0ff */
[----:B------:R-:W-:Y:S02]  /*1620*/  LOP3.LUT R5, R10, 0x7fffffe, RZ, 0xc0, !PT ;  /* 0x07fffffe0a057812 */ /* 0x000fe400078ec0ff */
[----:B------:R-:W-:Y:S02]  /*1630*/  LOP3.LUT R10, R0, 0x18, R241, 0xf8, !PT ;  /* 0x00000018000a7812 */ /* 0x000fe400078ef8f1 */
[----:B------:R-:W-:Y:S02]  /*1640*/  IADD3 R5, -R5, R4, RZ ;  /* 0x0000000405057210 */ /* 0x000fe40007ffe1ff */
[----:B------:R-:W-:Y:S01]  /*1650*/  SHF.R.U32.HI R0, RZ, 0x3, R0 ;  /* 0x00000003ff007819 */ /* 0x000fe20000011600 */
[----:B------:R1:W-:Y:S02]  /*1660*/  STL [R1+0x2dc], R17 ;  /* 0x0002dc1101007387 */ /* 0x0003e40000100800 */
[----:B------:R-:W-:Y:S01]  /*1670*/  IMAD R16, R70, 0x8, R5 ;  /* 0x0000000846107824 */ /* 0x000fe200078e0205 */
[----:B------:R-:W-:Y:S01]  /*1680*/  LOP3.LUT R11, R10, R0, RZ, 0x3c, !PT ;  /* 0x000000000a0b7212 */ /* 0x000fe200078e3cff */
[-C--:B------:R-:W-:Y:S01]  /*1690*/  @!P1 IMAD R10, R219, R14.reuse, RZ ;  /* 0x0000000edb0a9224 */ /* 0x080fe200078e02ff */
[----:B------:R-:W-:Y:S01]  /*16a0*/  STL [R1+0x228], R44 ;  /* 0x0002282c01007387 */ /* 0x000fe20000100800 */
[----:B------:R-:W-:Y:S01]  /*16b0*/  @!P1 SHF.R.S32.HI R0, RZ, 0x1f, R14 ;  /* 0x0000001fff009819 */ /* 0x000fe2000001140e */
[----:B------:R-:W-:Y:S01]  /*16c0*/  @!P1 IMAD R5, R41, R14, RZ ;  /* 0x0000000e29059224 */ /* 0x000fe200078e02ff */
[----:B------:R-:W-:Y:S01]  /*16d0*/  LEA R236, R16, R11, 0x5 ;  /* 0x0000000b10ec7211 */ /* 0x000fe200078e28ff */
[----:B------:R3:W-:Y:S01]  /*16e0*/  STL.64 [R1+0x220], R22 ;  /* 0x0002201601007387 */ /* 0x0007e20000100a00 */
[----:B------:R-:W-:Y:S01]  /*16f0*/  @P1 IMAD.IADD R16, R14, 0x1, R15 ;  /* 0x000000010e101824 */ /* 0x000fe200078e020f */
[----:B--2---:R-:W-:-:S02]  /*1700*/  @!P1 SHF.R.S32.HI R25, RZ, 0x1f, R46 ;  /* 0x0000001fff199819 */ /* 0x004fc4000001142e */
[----:B-1----:R-:W-:-:S05]  /*1710*/  @!P1 SHF.R.S32.HI R17, RZ, 0x1f, R14 ;  /* 0x0000001fff119819 */ /* 0x002fca000001140e */
[C---:B---3--:R-:W-:Y:S02]  /*1720*/  @!P1 IMAD R22, R218.reuse, R17, R10 ;  /* 0x00000011da169224 */ /* 0x048fe400078e020a */
[----:B------:R-:W-:-:S04]  /*1730*/  @!P1 IMAD.WIDE.U32 R10, R218, R14, RZ ;  /* 0x0000000eda0a9225 */ /* 0x000fc800078e00ff */
[----:B------:R-:W-:Y:S01]  /*1740*/  @!P1 IMAD R23, R40, R0, R5 ;  /* 0x0000000028179224 */ /* 0x000fe200078e0205 */
[----:B------:R-:W-:Y:S01]  /*1750*/  @P1 IADD3 R0, R14, R15, RZ ;  /* 0x0000000f0e001210 */ /* 0x000fe20007ffe0ff */
[----:B------:R-:W-:Y:S02]  /*1760*/  @!P1 IMAD.IADD R11, R11, 0x1, R22 ;  /* 0x000000010b0b9824 */ /* 0x000fe400078e0216 */
[----:B------:R-:W-:-:S04]  /*1770*/  @!P1 IMAD.WIDE.U32 R14, R40, R14, RZ ;  /* 0x0000000e280e9225 */ /* 0x000fc800078e00ff */
[----:B------:R-:W-:Y:S02]  /*1780*/  @!P1 IMAD R22, R9, R46, RZ ;  /* 0x0000002e09169224 */ /* 0x000fe400078e02ff */
[-C--:B------:R-:W-:Y:S02]  /*1790*/  @P1 IMAD R5, R219, R16.reuse, RZ ;  /* 0x00000010db051224 */ /* 0x080fe400078e02ff */
[----:B------:R-:W-:Y:S01]  /*17a0*/  @P1 IMAD.WIDE.U32 R16, R218, R16, RZ ;  /* 0x00000010da101225 */ /* 0x000fe200078e00ff */
[----:B------:R-:W-:-:S03]  /*17b0*/  @!P1 IADD3 R9, R15, R23, RZ ;  /* 0x000000170f099210 */ /* 0x000fc60007ffe0ff */
[----:B------:R-:W-:Y:S02]  /*17c0*/  @!P1 IMAD R22, R8, R25, R22 ;  /* 0x0000001908169224 */ /* 0x000fe400078e0216 */
[----:B------:R-:W-:Y:S01]  /*17d0*/  @!P1 IMAD.WIDE.U32 R10, R46, R8, R10 ;  /* 0x000000082e0a9225 */ /* 0x000fe200078e000a */
[----:B------:R-:W-:-:S03]  /*17e0*/  @P1 IADD3 R31, R17, R5, RZ ;  /* 0x00000005111f1210 */ /* 0x000fc60007ffe0ff */
[----:B------:R-:W-:Y:S02]  /*17f0*/  @!P1 IMAD.MOV.U32 R8, RZ, RZ, R14 ;  /* 0x000000ffff089224 */ /* 0x000fe400078e000e */
[----:B------:R-:W-:Y:S02]  /*1800*/  @!P1 IMAD R13, R13, R46, RZ ;  /* 0x0000002e0d0d9224 */ /* 0x000fe400078e02ff */
[----:B------:R-:W-:Y:S02]  /*1810*/  @P1 IMAD.MOV.U32 R30, RZ, RZ, R16 ;  /* 0x000000ffff1e1224 */ /* 0x000fe400078e0010 */
[----:B------:R-:W-:Y:S02]  /*1820*/  @P1 IMAD R5, R41, R0, RZ ;  /* 0x0000000029051224 */ /* 0x000fe400078e02ff */
[----:B------:R-:W-:Y:S01]  /*1830*/  @P1 IMAD.WIDE.U32 R16, R40, R0, RZ ;  /* 0x0000000028101225 */ /* 0x000fe200078e00ff */
[----:B------:R-:W-:-:S03]  /*1840*/  @!P1 MOV R30, R10 ;  /* 0x0000000a001e9202 */ /* 0x000fc60000000f00 */
[----:B------:R-:W-:Y:S01]  /*1850*/  @!P1 IMAD.WIDE.U32 R8, R46, R12, R8 ;  /* 0x0000000c2e089225 */ /* 0x000fe200078e0008 */
[----:B------:R-:W-:-:S03]  /*1860*/  @P1 IADD3 R23, R17, R5, RZ ;  /* 0x0000000511171210 */ /* 0x000fc60007ffe0ff */
[----:B------:R-:W-:Y:S01]  /*1870*/  @!P1 IMAD R0, R12, R25, R13 ;  /* 0x000000190c009224 */ /* 0x000fe200078e020d */
[----:B------:R-:W-:Y:S01]  /*1880*/  @!P0 SHF.R.S32.HI R10, RZ, 0x1f, R46 ;  /* 0x0000001fff0a8819 */ /* 0x000fe2000001142e */
[----:B------:R-:W-:Y:S01]  /*1890*/  @!P0 IMAD R5, R19, R46, RZ ;  /* 0x0000002e13058224 */ /* 0x000fe200078e02ff */
[----:B------:R-:W-:Y:S01]  /*18a0*/  @!P1 MOV R16, R8 ;  /* 0x0000000800109202 */ /* 0x000fe20000000f00 */
[----:B------:R-:W-:Y:S02]  /*18b0*/  @!P1 IMAD.IADD R23, R9, 0x1, R0 ;  /* 0x0000000109179824 */ /* 0x000fe400078e0200 */
[----:B------:R-:W-:-:S04]  /*18c0*/  @P0 IMAD.WIDE.U32 R8, R2, R45, RZ ;  /* 0x0000002d02080225 */ /* 0x000fc800078e00ff */
[C---:B------:R-:W-:Y:S02]  /*18d0*/  @!P0 IMAD R5, R18.reuse, R10, R5 ;  /* 0x0000000a12058224 */ /* 0x040fe400078e0205 */
[----:B------:R-:W-:Y:S01]  /*18e0*/  @P0 IMAD.MOV.U32 R10, RZ, RZ, R8 ;  /* 0x000000ffff0a0224 */ /* 0x000fe200078e0008 */
[----:B------:R-:W-:Y:S01]  /*18f0*/  SHF.R.S32.HI R8, RZ, 0x1f, R32 ;  /* 0x0000001fff087819 */ /* 0x000fe20000011420 */
[----:B------:R-:W-:-:S03]  /*1900*/  @!P0 IMAD.WIDE.U32 R18, R18, R46, RZ ;  /* 0x0000002e12128225 */ /* 0x000fc600078e00ff */
[----:B------:R-:W-:Y:S01]  /*1910*/  LEA.HI R8, R8, R70, RZ, 0x2 ;  /* 0x0000004608087211 */ /* 0x000fe200078f10ff */
[----:B------:R-:W-:Y:S02]  /*1920*/  @P0 IMAD R0, R3, R45, RZ ;  /* 0x0000002d03000224 */ /* 0x000fe400078e02ff */
[----:B------:R-:W-:Y:S01]  /*1930*/  @!P0 IMAD.MOV.U32 R10, RZ, RZ, R18 ;  /* 0x000000ffff0a8224 */ /* 0x000fe200078e0012 */
[----:B------:R-:W-:Y:S02]  /*1940*/  LOP3.LUT R8, R8, 0xffffffc, RZ, 0xc0, !PT ;  /* 0x0ffffffc08087812 */ /* 0x000fe400078ec0ff */
[----:B------:R-:W-:Y:S02]  /*1950*/  @P0 IADD3 R0, R9, R0, RZ ;  /* 0x0000000009000210 */ /* 0x000fe40007ffe0ff */
[----:B------:R-:W-:Y:S01]  /*1960*/  @!P0 IADD3 R0, R19, R5, RZ ;  /* 0x0000000513008210 */ /* 0x000fe20007ffe0ff */
[----:B------:R-:W-:Y:S01]  /*1970*/  IMAD.IADD R8, R70, 0x1, -R8 ;  /* 0x0000000146087824 */ /* 0x000fe200078e0a08 */
[----:B------:R-:W-:-:S02]  /*1980*/  SHF.R.S32.HI R18, RZ, 0x1f, R241 ;  /* 0x0000001fff127819 */ /* 0x000fc400000114f1 */
[----:B------:R-:W-:Y:S02]  /*1990*/  IADD3 R10, P0, R241, R10, RZ ;  /* 0x0000000af10a7210 */ /* 0x000fe40007f1e0ff */
[----:B------:R-:W-:Y:S01]  /*19a0*/  SHF.R.S32.HI R5, RZ, 0x1f, R4 ;  /* 0x0000001fff057819 */ /* 0x000fe20000011404 */
[----:B------:R-:W-:Y:S01]  /*19b0*/  @!P1 IMAD.IADD R31, R11, 0x1, R22 ;  /* 0x000000010b1f9824 */ /* 0x000fe200078e0216 */
[----:B------:R-:W-:Y:S01]  /*19c0*/  IADD3.X R11, R18, R0, RZ, P0, !PT ;  /* 0x00000000120b7210 */ /* 0x000fe200007fe4ff */
[----:B------:R-:W-:Y:S01]  /*19d0*/  IMAD.IADD R22, R192, 0x1, -R193 ;  /* 0x00000001c0167824 */ /* 0x000fe200078e0ac1 */
[----:B------:R-:W-:Y:S01]  /*19e0*/  LEA R0, R8, R71, 0x4 ;  /* 0x0000004708007211 */ /* 0x000fe200078e20ff */
[----:B------:R-:W-:Y:S01]  /*19f0*/  IMAD.WIDE R44, R37, 0x80, R4 ;  /* 0x00000080252c7825 */ /* 0x000fe200078e0204 */
[----:B------:R1:W-:Y:S04]  /*1a00*/  STL.64 [R1+0x80], R186 ;  /* 0x000080ba01007387 */ /* 0x0003e80000100a00 */
[----:B------:R1:W-:Y:S04]  /*1a10*/  STL.64 [R1+0x88], R38 ;  /* 0x0000882601007387 */ /* 0x0003e80000100a00 */
[----:B------:R1:W-:Y:S04]  /*1a20*/  STL [R1+0x314], R22 ;  /* 0x0003141601007387 */ /* 0x0003e80000100800 */
[----:B------:R1:W-:Y:S04]  /*1a30*/  STL [R1+0x318], R0 ;  /* 0x0003180001007387 */ /* 0x0003e80000100800 */
[----:B------:R1:W-:Y:S01]  /*1a40*/  STL.64 [R1+0x308], R44 ;  /* 0x0003082c01007387 */ /* 0x0003e20000100a00 */
[----:B------:R-:W-:Y:S01]  /*1a50*/  ISETP.GE.AND P1, PT, R4, R22, PT ;  /* 0x000000160400720c */ /* 0x000fe20003f26270 */
[----:B------:R-:W-:Y:S01]  /*1a60*/  IMAD R9, R21, R47, RZ ;  /* 0x0000002f15097224 */ /* 0x000fe200078e02ff */
[----:B------:R-:W-:Y:S01]  /*1a70*/  SHF.R.S32.HI R17, RZ, 0x1f, R47 ;  /* 0x0000001fff117819 */ /* 0x000fe2000001142f */
[----:B------:R-:W-:-:S04]  /*1a80*/  IMAD.WIDE.U32 R10, R47, R20, R10 ;  /* 0x000000142f0a7225 */ /* 0x000fc800078e000a */
[----:B------:R-:W-:Y:S02]  /*1a90*/  IMAD R9, R20, R17, R9 ;  /* 0x0000001114097224 */ /* 0x000fe400078e0209 */
[----:B------:R-:W-:-:S03]  /*1aa0*/  IMAD.SHL.U32 R236, R236, 0x2, RZ ;  /* 0x00000002ecec7824 */ /* 0x000fc600078e00ff */
[----:B------:R-:W-:Y:S01]  /*1ab0*/  IADD3 R9, R11, R9, RZ ;  /* 0x000000090b097210 */ /* 0x000fe20007ffe0ff */
[----:B------:R-:W-:Y:S05]  /*1ac0*/  @P1 BRA `(.L_x_1009) ;  /* 0x0000010000001947 */ /* 0x000fea0003800000 */
[----:B------:R-:W-:-:S13]  /*1ad0*/  ISETP.GE.AND P0, PT, R241, R48, PT ;  /* 0x00000030f100720c */ /* 0x000fda0003f06270 */
        /* <DEDUP_REMOVED lines=8> */
[----:B-----5:R-:W-:-:S04]  /*1b60*/  LEA R14, P0, R12, R6, 0x1 ;  /* 0x000000060c0e7211 */ /* 0x020fc800078008ff */
[----:B------:R-:W-:-:S04]  /*1b70*/  IADD3 R0, R13, R0, RZ ;  /* 0x000000000d007210 */ /* 0x000fc80007ffe0ff */
[----:B------:R-:W-:-:S05]  /*1b80*/  LEA.HI.X R15, R12, R7, R0, 0x1, P0 ;  /* 0x000000070c0f7211 */ /* 0x000fca00000f0c00 */
[----:B------:R-:W-:Y:S01]  /*1b90*/  @!PT LDS RZ, [RZ] ;  /* 0x00000000fffff984 */ /* 0x000fe20000000800 */
[----:B------:R-:W-:Y:S01]  /*1ba0*/  @!PT LDS RZ, [RZ] ;  /* 0x00000000fffff984 */ /* 0x000fe20000000800 */
[----:B------:R-:W-:Y:S01]  /*1bb0*/  @!PT LDS RZ, [RZ] ;  /* 0x00000000fffff984 */ /* 0x000fe20000000800 */
[----:B------:R1:W-:Y:S02]  /*1bc0*/  LDGSTS.E.BYPASS.LTC128B.128 [R236], [R14.64] ;  /* 0x000000000eec7fae */ /* 0x0003e4000b901d44 */
.L_x_1009:
[----:B------:R-:W-:Y:S05]  /*1bd0*/  BSYNC B0 ;  /* 0x0000000000007941 */ /* 0x000fea0003800000 */
.L_x_1008:
[----:B------:R-:W-:Y:S01]  /*1be0*/  IADD3 R21, R4, 0x20, RZ ;  /* 0x0000002004157810 */ /* 0x000fe20007ffe0ff */
[----:B------:R-:W-:Y:S03]  /*1bf0*/  BSSY B0, `(.L_x_1010) ;  /* 0x0000015000007945 */ /* 0x000fe60003800000 */
[----:B------:R-:W-:-:S13]  /*1c00*/  ISETP.GE.AND P0, PT, R21, R22, PT ;  /* 0x000000161500720c */ /* 0x000fda0003f06270 */
[----:B------:R-:W-:Y:S05]  /*1c10*/  @P0 BRA `(.L_x_1011) ;  /* 0x0000012000000947 */ /* 0x000fea0003800000 */
[----:B-1----:R-:W3:Y:S02]  /*1c20*/  LDL R0, [R1] ;  /* 0x0000000001007983 */ /* 0x002ee40000100800 */
[----:B---3--:R-:W-:-:S13]  /*1c30*/  ISETP.GE.AND P0, PT, R241, R0, PT ;  /* 0x00000000f100720c */ /* 0x008fda0003f06270 */
[----:B------:R1:W-:Y:S01]  /*1c40*/  @P0 STS.128 [R236+0x800], RZ ;  /* 0x000800ffec000388 */ /* 0x0003e20000000c00 */
[----:B------:R-:W-:Y:S05]  /*1c50*/  @P0 BRA `(.L_x_1011) ;  /* 0x000000e000000947 */ /* 0x000fea0003800000 */
[----:B------:R-:W-:Y:S02]  /*1c60*/  IADD3 R0, P0, R44, 0x20, RZ ;  /* 0x000000202c007810 */ /* 0x000fe40007f1e0ff */
[----:B------:R-:W-:-:S03]  /*1c70*/  MOV R13, R9 ;  /* 0x00000009000d7202 */ /* 0x000fc60000000f00 */
[----:B------:R-:W-:-:S04]  /*1c80*/  IMAD.X R12, RZ, RZ, R45, P0 ;  /* 0x000000ffff0c7224 */ /* 0x000fc800000e062d */
[----:B------:R-:W-:Y:S02]  /*1c90*/  IMAD R14, R12, R2, RZ ;  /* 0x000000020c0e7224 */ /* 0x000fe400078e02ff */
[----:B------:R-:W-:-:S04]  /*1ca0*/  IMAD.MOV.U32 R12, RZ, RZ, R10 ;  /* 0x000000ffff0c7224 */ /* 0x000fc800078e000a */
        /* <DEDUP_REMOVED lines=8> */
[----:B------:R3:W-:Y:S02]  /*1d30*/  LDGSTS.E.BYPASS.LTC128B.128 [R236+0x800], [R14.64] ;  /* 0x008000000eec7fae */ /* 0x0007e4000b901d44 */
.L_x_1011:
[----:B------:R-:W-:Y:S05]  /*1d40*/  BSYNC B0 ;  /* 0x0000000000007941 */ /* 0x000fea0003800000 */
.L_x_1010:
[----:B------:R-:W-:Y:S01]  /*1d50*/  IADD3 R20, R4, 0x40, RZ ;  /* 0x0000004004147810 */ /* 0x000fe20007ffe0ff */
[----:B------:R-:W-:Y:S03]  /*1d60*/  BSSY B0, `(.L_x_1012) ;  /* 0x0000015000007945 */ /* 0x000fe60003800000 */
[----:B------:R-:W-:-:S13]  /*1d70*/  ISETP.GE.AND P0, PT, R20, R22, PT ;  /* 0x000000161400720c */ /* 0x000fda0003f06270 */
[----:B------:R-:W-:Y:S05]  /*1d80*/  @P0 BRA `(.L_x_1013) ;  /* 0x0000012000000947 */ /* 0x000fea0003800000 */
[----:B-1----:R-:W4:Y:S02]  /*1d90*/  LDL R0, [R1] ;  /* 0x0000000001007983 */ /* 0x002f240000100800 */
[----:B----4-:R-:W-:-:S13]  /*1da0*/  ISETP.GE.AND P0, PT, R241, R0, PT ;  /* 0x00000000f100720c */ /* 0x010fda0003f06270 */
[----:B------:R1:W-:Y:S01]  /*1db0*/  @P0 STS.128 [R236+0x1000], RZ ;  /* 0x001000ffec000388 */ /* 0x0003e20000000c00 */
[----:B------:R-:W-:Y:S05]  /*1dc0*/  @P0 BRA `(.L_x_1013) ;  /* 0x000000e000000947 */ /* 0x000fea0003800000 */
[----:B------:R-:W-:Y:S02]  /*1dd0*/  IADD3 R0, P0, R44, 0x40, RZ ;  /* 0x000000402c007810 */ /* 0x000fe40007f1e0ff */
[----:B------:R-:W-:-:S03]  /*1de0*/  MOV R13, R9 ;  /* 0x00000009000d7202 */ /* 0x000fc60000000f00 */
[----:B------:R-:W-:-:S04]  /*1df0*/  IMAD.X R12, RZ, RZ, R45, P0 ;  /* 0x000000ffff0c7224 */ /* 0x000fc800000e062d */
[----:B---3--:R-:W-:Y:S02]  /*1e00*/  IMAD R14, R12, R2, RZ ;  /* 0x000000020c0e7224 */ /* 0x008fe400078e02ff */
        /* <DEDUP_REMOVED lines=10> */
.L_x_1013:
[----:B------:R-:W-:Y:S05]  /*1eb0*/  BSYNC B0 ;  /* 0x0000000000007941 */ /* 0x000fea0003800000 */
.L_x_1012:
        /* <DEDUP_REMOVED lines=8> */
[----:B------:R-:W-:-:S04]  /*1f40*/  IADD3 R0, P0, R44, 0x60, RZ ;  /* 0x000000602c007810 */ /* 0x000fc80007f1e0ff */
[----:B------:R-:W-:-:S05]  /*1f50*/  IADD3.X R8, RZ, R45, RZ, P0, !PT ;  /* 0x0000002dff087210 */ /* 0x000fca00007fe4ff */
[----:B------:R-:W-:Y:S01]  /*1f60*/  IMAD R11, R8, R2, RZ ;  /* 0x00000002080b7224 */ /* 0x000fe200078e02ff */
[----:B------:R-:W-:-:S03]  /*1f70*/  MOV R8, R10 ;  /* 0x0000000a00087202 */ /* 0x000fc60000000f00 */
[-C--:B------:R-:W-:Y:S02]  /*1f80*/  IMAD R3, R3, R0.reuse, R11 ;  /* 0x0000000003037224 */ /* 0x080fe400078e020b */
[----:B------:R-:W-:-:S05]  /*1f90*/  IMAD.WIDE.U32 R8, R2, R0, R8 ;  /* 0x0000000002087225 */ /* 0x000fca00078e0008 */
[----:B-----5:R-:W-:Y:S02]  /*1fa0*/  LEA R2, P0, R8, R6, 0x1 ;  /* 0x0000000608027211 */ /* 0x020fe400078008ff */
[----:B------:R-:W-:-:S04]  /*1fb0*/  IADD3 R3, R9, R3, RZ ;  /* 0x0000000309037210 */ /* 0x000fc80007ffe0ff */
[----:B------:R-:W-:-:S05]  /*1fc0*/  LEA.HI.X R3, R8, R7, R3, 0x1, P0 ;  /* 0x0000000708037211 */ /* 0x000fca00000f0c03 */
[----:B------:R-:W-:Y:S01]  /*1fd0*/  @!PT LDS RZ, [RZ] ;  /* 0x00000000fffff984 */ /* 0x000fe20000000800 */
[----:B------:R-:W-:Y:S01]  /*1fe0*/  @!PT LDS RZ, [RZ] ;  /* 0x00000000fffff984 */ /* 0x000fe20000000800 */
[----:B------:R-:W-:Y:S01]  /*1ff0*/  @!PT LDS RZ, [RZ] ;  /* 0x00000000fffff984 */ /* 0x000fe20000000800 */
[----:B------:R4:W-:Y:S02]  /*2000*/  LDGSTS.E.BYPASS.LTC128B.128 [R236+0x1800], [R2.64] ;  /* 0x0180000002ec7fae */ /* 0x0009e4000b901d44 */
.L_x_1015:
[----:B------:R-:W-:Y:S05]  /*2010*/  BSYNC B0 ;  /* 0x0000000000007941 */ /* 0x000fea0003800000 */
.L_x_1014:
[----:B-----5:R-:W-:Y:S01]  /*2020*/  IABS R6, R24 ;  /* 0x0000001800067213 */ /* 0x020fe20000000000 */
[----:B------:R-:W-:Y:S01]  /*2030*/  IMAD R9, R219, R4, RZ ;  /* 0x00000004db097224 */ /* 0x000fe200078e02ff */
[----:B------:R-:W-:Y:S01]  /*2040*/  IABS R7, R24 ;  /* 0x0000001800077213 */ /* 0x000fe20000000000 */
[C---:B------:R-:W-:Y:S01]  /*2050*/  IMAD.SHL.U32 R206, R218.reuse, 0x80, RZ ;  /* 0x00000080dace7824 */ /* 0x040fe200078e00ff */
[----:B----4-:R-:W4:Y:S01]  /*2060*/  I2F.RP R2, R6 ;  /* 0x0000000600027306 */ /* 0x010f220000209400 */
[----:B------:R-:W-:Y:S01]  /*2070*/  IABS R8, R47 ;  /* 0x0000002f00087213 */ /* 0x000fe20000000000 */
[----:B------:R-:W-:Y:S01]  /*2080*/  IMAD R12, R218, R5, R9 ;  /* 0x00000005da0c7224 */ /* 0x000fe200078e0209 */
[----:B-1----:R-:W-:Y:S01]  /*2090*/  LEA.HI R22, R34, R36, RZ, 0x4 ;  /* 0x0000002422167211 */ /* 0x002fe200078f20ff */
[----:B------:R-:W-:Y:S01]  /*20a0*/  BSSY B0, `(.L_x_1016) ;  /* 0x0000052000007945 */ /* 0x000fe20003800000 */
[----:B------:R-:W-:Y:S02]  /*20b0*/  SHF.L.U64.HI R223, R218, 0x7, R219 ;  /* 0x00000007dadf7819 */ /* 0x000fe400000102db */
[----:B------:R-:W-:-:S04]  /*20c0*/  IADD3 R172, R238, -0x1, RZ ;  /* 0xffffffffeeac7810 */ /* 0x000fc80007ffe0ff */
[----:B------:R-:W-:Y:S01]  /*20d0*/  SHF.R.S32.HI R13, RZ, 0x1f, R172 ;  /* 0x0000001fff0d7819 */ /* 0x000fe200000114ac */
[----:B----4-:R-:W1:Y:S02]  /*20e0*/  MUFU.RCP R2, R2 ;  /* 0x0000000200027308 */ /* 0x010e640000001000 */
        /* <DEDUP_REMOVED lines=16> */
[----:B---3--:R-:W-:-:S05]  /*21f0*/  IMAD.IADD R14, R36, 0x1, -R8 ;  /* 0x00000001240e7824 */ /* 0x008fca00078e0a08 */
[----:B------:R-:W-:Y:S01]  /*2200*/  LEA.HI R15, R14, R14, RZ, 0x1 ;  /* 0x0000000e0e0f7211 */ /* 0x000fe200078f08ff */
[----:B------:R-:W-:Y:S01]  /*2210*/  @!P3 IMAD.IADD R2, R2, 0x1, -R6 ;  /* 0x000000010202b824 */ /* 0x000fe200078e0a06 */
[----:B------:R-:W-:Y:S02]  /*2220*/  @!P3 IADD3 R0, R0, 0x1, RZ ;  /* 0x000000010000b810 */ /* 0x000fe40007ffe0ff */
[----:B------:R-:W-:Y:S02]  /*2230*/  SHF.R.S32.HI R10, RZ, 0x1, R15 ;  /* 0x00000001ff0a7819 */ /* 0x000fe4000001140f */
[----:B------:R-:W-:Y:S02]  /*2240*/  ISETP.GE.U32.AND P4, PT, R2, R6, PT ;  /* 0x000000060200720c */ /* 0x000fe40003f86070 */
[C---:B------:R-:W-:Y:S02]  /*2250*/  IADD3 R6, P0, R241.reuse, R30, RZ ;  /* 0x0000001ef1067210 */ /* 0x040fe40007f1e0ff */
[----:B------:R-:W-:-:S03]  /*2260*/  IADD3 R2, P1, R241, R16, RZ ;  /* 0x00000010f1027210 */ /* 0x000fc60007f3e0ff */
[----:B------:R-:W-:Y:S01]  /*2270*/  IMAD.X R7, R18, 0x1, R31, P0 ;  /* 0x0000000112077824 */ /* 0x000fe200000e061f */
        /* <DEDUP_REMOVED lines=40> */
[----:B------:R-:W3:Y:S02]  /*2500*/  LDL R32, [R1] ;  /* 0x0000000001207983 */ /* 0x000ee40000100800 */
[----:B---3--:R-:W-:-:S13]  /*2510*/  ISETP.GE.AND P0, PT, R241, R32, PT ;  /* 0x00000020f100720c */ /* 0x008fda0003f06270 */
        /* <DEDUP_REMOVED lines=10> */
.L_x_1017:
[----:B------:R-:W-:Y:S05]  /*25c0*/  BSYNC B0 ;  /* 0x0000000000007941 */ /* 0x000fea0003800000 */
.L_x_1016:
[----:B------:R-:W-:Y:S01]  /*25d0*/  ISETP.GE.AND P0, PT, R21, R12, PT ;  /* 0x0000000c1500720c */ /* 0x000fe20003f06270 */
[----:B------:R-:W-:Y:S01]  /*25e0*/  BSSY B0, `(.L_x_1018) ;  /* 0x0000010000007945 */ /* 0x000fe20003800000 */
[C---:B------:R-:W-:Y:S01]  /*25f0*/  SHF.L.U64.HI R184, R218.reuse, 0x5, R219 ;  /* 0x00000005dab87819 */ /* 0x040fe200000102db */
[----:B------:R-:W-:-:S10]  /*2600*/  IMAD.SHL.U32 R133, R218, 0x20, RZ ;  /* 0x00000020da857824 */ /* 0x000fd400078e00ff */
[----:B------:R-:W-:Y:S05]  /*2610*/  @P0 BRA `(.L_x_1019) ;  /* 0x000000c000000947 */ /* 0x000fea0003800000 */
[----:B------:R-:W5:Y:S02]  /*2620*/  LDL R0, [R1] ;  /* 0x0000000001007983 */ /* 0x000f640000100800 */
[----:B-----5:R-:W-:-:S13]  /*2630*/  ISETP.GE.AND P0, PT, R241, R0, PT ;  /* 0x00000000f100720c */ /* 0x020fda0003f06270 */
[----:B------:R1:W-:Y:S01]  /*2640*/  @P0 STS.128 [R236+0x2800], RZ ;  /* 0x002800ffec000388 */ /* 0x0003e20000000c00 */
[----:B------:R-:W-:Y:S05]  /*2650*/  @P0 BRA `(.L_x_1019) ;  /* 0x0000008000000947 */ /* 0x000fea0003800000 */
[----:B------:R-:W-:-:S05]  /*2660*/  IADD3 R0, P0, R133, R6, RZ ;  /* 0x0000000685007210 */ /* 0x000fca0007f1e0ff */
[----:B------:R-:W-:Y:S01]  /*2670*/  IMAD.X R2, R184, 0x1, R9, P0 ;  /* 0x00000001b8027824 */ /* 0x000fe200000e0609 */
[----:B----4-:R-:W-:-:S04]  /*2680*/  LEA R10, P0, R0, R186, 0x1 ;  /* 0x000000ba000a7211 */ /* 0x010fc800078008ff */
[----:B------:R-:W-:-:S05]  /*2690*/  LEA.HI.X R11, R0, R187, R2, 0x1, P0 ;  /* 0x000000bb000b7211 */ /* 0x000fca00000f0c02 */
[----:B------:R-:W-:Y:S01]  /*26a0*/  @!PT LDS RZ, [RZ] ;  /* 0x00000000fffff984 */ /* 0x000fe20000000800 */
[----:B------:R-:W-:Y:S01]  /*26b0*/  @!PT LDS RZ, [RZ] ;  /* 0x00000000fffff984 */ /* 0x000fe20000000800 */
[----:B------:R-:W-:Y:S01]  /*26c0*/  @!PT LDS RZ, [RZ] ;  /* 0x00000000fffff984 */ /* 0x000fe20000000800 */
[----:B------:R4:W-:Y:S04]  /*26d0*/  LDGSTS.E.BYPASS.LTC128B.128 [R236+0x2800], [R10.64] ;  /* 0x028000000aec7fae */ /* 0x0009e8000b901d44 */
.L_x_1019:
[----:B------:R-:W-:Y:S05]  /*26e0*/  BSYNC B0 ;  /* 0x0000000000007941 */ /* 0x000fea0003800000 */
.L_x_1018:
[----:B------:R-:W-:Y:S01]  /*26f0*/  ISETP.GE.AND P0, PT, R20, R12, PT ;  /* 0x0000000c1400720c */ /* 0x000fe20003f06270 */
[----:B------:R-:W-:-:S12]  /*2700*/  BSSY B0, `(.L_x_1020) ;  /* 0x000000e000007945 */ /* 0x000fd80003800000 */
[----:B------:R-:W-:Y:S05]  /*2710*/  @P0 BRA `(.L_x_1021) ;  /* 0x000000c000000947 */ /* 0x000fea0003800000 */
[----:B------:R-:W5:Y:S02]  /*2720*/  LDL R0, [R1] ;  /* 0x0000000001007983 */ /* 0x000f640000100800 */
[----:B-----5:R-:W-:-:S13]  /*2730*/  ISETP.GE.AND P0, PT, R241, R0, PT ;  /* 0x00000000f100720c */ /* 0x020fda0003f06270 */
[----:B------:R1:W-:Y:S01]  /*2740*/  @P0 STS.128 [R236+0x3000], RZ ;  /* 0x003000ffec000388 */ /* 0x0003e20000000c00 */
[----:B------:R-:W-:Y:S05]  /*2750*/  @P0 BRA `(.L_x_1021) ;  /* 0x0000008000000947 */ /* 0x000fea0003800000 */
[----:B------:R-:W-:-:S04]  /*2760*/  LEA R0, P0, R218, R6, 0x6 ;  /* 0x00000006da007211 */ /* 0x000fc800078030ff */
[----:B------:R-:W-:Y:S02]  /*2770*/  LEA.HI.X R2, R218, R9, R219, 0x6, P0 ;  /* 0x00000009da027211 */ /* 0x000fe400000f34db */
[----:B----4-:R-:W-:-:S04]  /*2780*/  LEA R10, P0, R0, R186, 0x1 ;  /* 0x000000ba000a7211 */ /* 0x010fc800078008ff */
[----:B------:R-:W-:-:S05]  /*2790*/  LEA.HI.X R11, R0, R187, R2, 0x1, P0 ;  /* 0x000000bb000b7211 */ /* 0x000fca00000f0c02 */
[----:B------:R-:W-:Y:S01]  /*27a0*/  @!PT LDS RZ, [RZ] ;  /* 0x00000000fffff984 */ /* 0x000fe20000000800 */
[----:B------:R-:W-:Y:S01]  /*27b0*/  @!PT LDS RZ, [RZ] ;  /* 0x00000000fffff984 */ /* 0x000fe20000000800 */
[----:B------:R-:W-:Y:S01]  /*27c0*/  @!PT LDS RZ, [RZ] ;  /* 0x00000000fffff984 */ /* 0x000fe20000000800 */
[----:B------:R4:W-:Y:S04]  /*27d0*/  LDGSTS.E.BYPASS.LTC128B.128 [R236+0x3000], [R10.64] ;  /* 0x030000000aec7fae */ /* 0x0009e8000b901d44 */
.L_x_1021:
[----:B------:R-:W-:Y:S05]  /*27e0*/  BSYNC B0 ;  /* 0x0000000000007941 */ /* 0x000fea0003800000 */
.L_x_1020:
[----:B------:R-:W-:Y:S01]  /*27f0*/  ISETP.GE.AND P0, PT, R19, R12, PT ;  /* 0x0000000c1300720c */ /* 0x000fe20003f06270 */
[----:B------:R-:W-:-:S12]  /*2800*/  BSSY B0, `(.L_x_1022) ;  /* 0x0000010000007945 */ /* 0x000fd80003800000 */
[----:B------:R-:W-:Y:S05]  /*2810*/  @P0 BRA `(.L_x_1023) ;  /* 0x000000e000000947 */ /* 0x000fea0003800000 */
[----:B------:R-:W5:Y:S02]  /*2820*/  LDL R0, [R1] ;  /* 0x0000000001007983 */ /* 0x000f640000100800 */
[----:B-----5:R-:W-:-:S13]  /*2830*/  ISETP.GE.AND P0, PT, R241, R0, PT ;  /* 0x00000000f100720c */ /* 0x020fda0003f06270 */
        /* <DEDUP_REMOVED lines=12> */
.L_x_1023:
[----:B------:R-:W-:Y:S05]  /*2900*/  BSYNC B0 ;  /* 0x0000000000007941 */ /* 0x000fea0003800000 */
.L_x_1022:
[----:B-12---:R-:W2:Y:S04]  /*2910*/  LD.E.64 R6, [R134.64+0x1b8] ;  /* 0x0001b80486067980 */ /* 0x006ea8000c101b00 */
[----:B------:R-:W0:Y:S04]  /*2920*/  LDGDEPBAR ;  /* 0x00000000000079af */ /* 0x000e280000000000 */
[----:B------:R1:W5:Y:S04]  /*2930*/  LD.E R69, [R134.64+0x184] ;  /* 0x0001840486457980 */ /* 0x000368000c101900 */
[----:B------:R1:W5:Y:S01]  /*2940*/  LD.E R132, [R134.64+0x188] ;  /* 0x0001880486847980 */ /* 0x000362000c101900 */
[----:B--2---:R-:W-:-:S04]  /*2950*/  ISETP.NE.U32.AND P1, PT, R6, RZ, PT ;  /* 0x000000ff0600720c */ /* 0x004fc80003f25070 */
[----:B------:R-:W-:-:S13]  /*2960*/  ISETP.NE.AND.EX P1, PT, R7, RZ, PT, P1 ;  /* 0x000000ff0700720c */ /* 0x000fda0003f25310 */
[----:B------:R-:W2:Y:S01]  /*2970*/  @P1 LD.E.64 R8, [R134.64+0x1c0] ;  /* 0x0001c00486081980 */ /* 0x000ea2000c101b00 */
[----:B------:R-:W-:Y:S01]  /*2980*/  @P1 SHF.R.S32.HI R5, RZ, 0x1f, R46 ;  /* 0x0000001fff051819 */ /* 0x000fe2000001142e */
[----:B------:R-:W-:Y:S02]  /*2990*/  @P1 IMAD.MOV.U32 R16, RZ, RZ, R47 ;  /* 0x000000ffff101224 */ /* 0x000fe400078e002f */
[----:B---3--:R-:W3:Y:S01]  /*29a0*/  @P1 LD.E R2, [R134.64+0xd8] ;  /* 0x0000d80486021980 */ /* 0x008ee2000c101900 */
[C---:B------:R-:W-:Y:S01]  /*29b0*/  SHF.L.U64.HI R26, R40.reuse, 0x7, R41 ;  /* 0x00000007281a7819 */ /* 0x040fe20000010229 */
[----:B------:R-:W-:Y:S01]  /*29c0*/  IMAD.MOV.U32 R24, RZ, RZ, R44 ;  /* 0x000000ffff187224 */ /* 0x000fe200078e002c */
[----:B------:R-:W-:Y:S01]  /*29d0*/  SHF.L.U32 R23, R40, 0x7, RZ ;  /* 0x0000000728177819 */ /* 0x000fe200000006ff */
[----:B--2---:R-:W-:Y:S02]  /*29e0*/  @P1 IMAD R0, R9, R46, RZ ;  /* 0x0000002e09001224 */ /* 0x004fe400078e02ff */
[----:B----4-:R-:W-:-:S04]  /*29f0*/  @P1 IMAD.WIDE.U32 R10, R46, R8, R16 ;  /* 0x000000082e0a1225 */ /* 0x010fc800078e0010 */
[----:B------:R-:W-:Y:S01]  /*2a00*/  @P1 IMAD R8, R8, R5, R0 ;  /* 0x0000000508081224 */ /* 0x000fe200078e0200 */
[----:B------:R-:W-:-:S03]  /*2a10*/  @P1 LEA R6, P0, R10, R6, 0x2 ;  /* 0x000000060a061211 */ /* 0x000fc600078010ff */
[----:B------:R-:W-:-:S05]  /*2a20*/  @P1 IMAD.IADD R8, R11, 0x1, R8 ;  /* 0x000000010b081824 */ /* 0x000fca00078e0208 */
[----:B------:R-:W-:-:S05]  /*2a30*/  @P1 LEA.HI.X R7, R10, R7, R8, 0x2, P0 ;  /* 0x000000070a071211 */ /* 0x000fca00000f1408 */
[----:B------:R2:W4:Y:S01]  /*2a40*/  @P1 LD.E R6, [R6.64] ;  /* 0x0000000406061980 */ /* 0x000522000c101900 */
[----:B------:R-:W-:-:S04]  /*2a50*/  DEPBAR.LE SB0, 0x0 ;  /* 0x000080000000791a */ /* 0x000fc80000000000 */
[----:B------:R-:W-:Y:S01]  /*2a60*/  WARPSYNC 0xffffffff ;  /* 0xffffffff00007948 */ /* 0x000fe20003800000 */
[----:B------:R-:W-:Y:S01]  /*2a70*/  ISETP.GE.AND P0, PT, R4, R12, PT ;  /* 0x0000000c0400720c */ /* 0x000fe20003f06270 */
[----:B------:R-:W-:Y:S06]  /*2a80*/  BAR.SYNC.DEFER_BLOCKING 0x0 ;  /* 0x0000000000007b1d */ /* 0x000fec0000010000 */
[----:B------:R1:W-:Y:S04]  /*2a90*/  STL [R1+0x238], R26 ;  /* 0x0002381a01007387 */ /* 0x0003e80000100800 */
[----:B------:R1:W-:Y:S04]  /*2aa0*/  STL [R1+0x234], R23 ;  /* 0x0002341701007387 */ /* 0x0003e80000100800 */
[----:B------:R1:W-:Y:S01]  /*2ab0*/  STL.64 [R1+0x2f0], R24 ;  /* 0x0002f01801007387 */ /* 0x0003e20000100a00 */
[----:B---3--:R-:W4:Y:S03]  /*2ac0*/  @P1 MUFU.RCP R2, R2 ;  /* 0x0000000200021308 */ /* 0x008f260000001000 */
[----:B------:R1:W-:Y:S04]  /*2ad0*/  @P0 STS [R236+0x4000], RZ ;  /* 0x004000ffec000388 */ /* 0x0003e80000000800 */
[----:B------:R1:W-:Y:S04]  /*2ae0*/  @P0 STS [R236+0x4004], RZ ;  /* 0x004004ffec000388 */ /* 0x0003e80000000800 */
[----:B------:R1:W-:Y:S01]  /*2af0*/  @P0 STS.64 [R236+0x4008], RZ ;  /* 0x004008ffec000388 */ /* 0x0003e20000000a00 */
[----:B------:R-:W-:Y:S01]  /*2b00*/  IMAD R0, R26, R172, RZ ;  /* 0x000000ac1a007224 */ /* 0x000fe200078e02ff */
[----:B--2---:R-:W-:Y:S01]  /*2b10*/  SHF.L.U32 R7, R36, 0x1, RZ ;  /* 0x0000000124077819 */ /* 0x004fe200000006ff */
[-C--:B------:R-:W-:Y:S01]  /*2b20*/  IMAD.WIDE.U32 R4, R172, R23.reuse, R24 ;  /* 0x00000017ac047225 */ /* 0x080fe200078e0018 */
[----:B------:R-:W-:Y:S03]  /*2b30*/  BSSY B0, `(.L_x_1024) ;  /* 0x0000015000007945 */ /* 0x000fe60003800000 */
[----:B------:R-:W-:Y:S01]  /*2b40*/  IMAD R0, R13, R23, R0 ;  /* 0x000000170d007224 */ /* 0x000fe200078e0200 */
[----:B------:R-:W-:Y:S01]  /*2b50*/  LOP3.LUT R185, R7, 0x6, RZ, 0xc0, !PT ;  /* 0x0000000607b97812 */ /* 0x000fe200078ec0ff */
[----:B------:R-:W-:Y:S01]  /*2b60*/  IMAD.MOV.U32 R222, RZ, RZ, RZ ;  /* 0x000000ffffde7224 */ /* 0x000fe200078e00ff */
[----:B------:R-:W-:Y:S01]  /*2b70*/  LEA R240, R37, R70, 0x3 ;  /* 0x0000004625f07211 */ /* 0x000fe200078e18ff */
[----:B------:R-:W-:Y:S01]  /*2b80*/  IMAD.IADD R7, R5, 0x1, R0 ;  /* 0x0000000105077824 */ /* 0x000fe200078e0200 */
[----:B------:R-:W-:Y:S01]  /*2b90*/  IADD3 R249, R42, -0x4ab325aa, RZ ;  /* 0xb54cda562af97810 */ /* 0x000fe20007ffe0ff */
[----:B----4-:R-:W-:Y:S01]  /*2ba0*/  @P1 FMUL.FTZ R222, R6, R2 ;  /* 0x0000000206de1220 */ /* 0x010fe20000410000 */
[----:B------:R-:W-:Y:S05]  /*2bb0*/  @P0 BRA `(.L_x_1025) ;  /* 0x000000c000000947 */ /* 0x000fea0003800000 */
[----:B-1----:R-:W2:Y:S02]  /*2bc0*/  LDL R23, [R1] ;  /* 0x0000000001177983 */ /* 0x002ea40000100800 */
[----:B--2---:R-:W-:-:S13]  /*2bd0*/  ISETP.GE.AND P0, PT, R241, R23, PT ;  /* 0x00000017f100720c */ /* 0x004fda0003f06270 */
        /* <DEDUP_REMOVED lines=10> */
.L_x_1025:
[----:B-1----:R-:W-:Y:S05]  /*2c80*/  BSYNC B0 ;  /* 0x0000000000007941 */ /* 0x002fea0003800000 */
.L_x_1024:
[----:B------:R-:W-:Y:S01]  /*2c90*/  ISETP.GE.AND P0, PT, R21, R12, PT ;  /* 0x0000000c1500720c */ /* 0x000fe20003f06270 */
[----:B------:R-:W-:-:S12]  /*2ca0*/  BSSY B0, `(.L_x_1026) ;  /* 0x000000f000007945 */ /* 0x000fd80003800000 */
[----:B------:R1:W-:Y:S01]  /*2cb0*/  @P0 STS.128 [R236+0x4800], RZ ;  /* 0x004800ffec000388 */ /* 0x0003e20000000c00 */
[----:B------:R-:W-:Y:S05]  /*2cc0*/  @P0 BRA `(.L_x_1027) ;  /* 0x000000c000000947 */ /* 0x000fea0003800000 */
[----:B------:R-:W3:Y:S02]  /*2cd0*/  LDL R0, [R1] ;  /* 0x0000000001007983 */ /* 0x000ee40000100800 */
[----:B---3--:R-:W-:-:S13]  /*2ce0*/  ISETP.GE.AND P0, PT, R241, R0, PT ;  /* 0x00000000f100720c */ /* 0x008fda0003f06270 */
[----:B------:R3:W-:Y:S01]  /*2cf0*/  @P0 STS.128 [R236+0x4800], RZ ;  /* 0x004800ffec000388 */ /* 0x0007e20000000c00 */
[----:B------:R-:W-:Y:S05]  /*2d00*/  @P0 BRA `(.L_x_1027) ;  /* 0x0000008000000947 */ /* 0x000fea0003800000 */
[----:B------:R-:W-:-:S04]  /*2d10*/  LEA R0, P0, R40, R4, 0x5 ;  /* 0x0000000428007211 */ /* 0x000fc800078028ff */
[----:B------:R-:W-:Y:S02]  /*2d20*/  LEA.HI.X R2, R40, R7, R41, 0x5, P0 ;  /* 0x0000000728027211 */ /* 0x000fe400000f2c29 */
[----:B--2---:R-:W-:-:S04]  /*2d30*/  LEA R8, P0, R0, R38, 0x1 ;  /* 0x0000002600087211 */ /* 0x004fc800078008ff */
[----:B------:R-:W-:-:S05]  /*2d40*/  LEA.HI.X R9, R0, R39, R2, 0x1, P0 ;  /* 0x0000002700097211 */ /* 0x000fca00000f0c02 */
[----:B------:R-:W-:Y:S01]  /*2d50*/  @!PT LDS RZ, [RZ] ;  /* 0x00000000fffff984 */ /* 0x000fe20000000800 */
[----:B------:R-:W-:Y:S01]  /*2d60*/  @!PT LDS RZ, [RZ] ;  /* 0x00000000fffff984 */ /* 0x000fe20000000800 */
[----:B------:R-:W-:Y:S01]  /*2d70*/  @!PT LDS RZ, [RZ] ;  /* 0x00000000fffff984 */ /* 0x000fe20000000800 */
[----:B------:R2:W-:Y:S04]  /*2d80*/  LDGSTS.E.BYPASS.LTC128B.128 [R236+0x4800], [R8.64] ;  /* 0x0480000008ec7fae */ /* 0x0005e8000b901d44 */
.L_x_1027:
[----:B------:R-:W-:Y:S05]  /*2d90*/  BSYNC B0 ;  /* 0x0000000000007941 */ /* 0x000fea0003800000 */
.L_x_1026:
[----:B------:R-:W-:Y:S01]  /*2da0*/  ISETP.GE.AND P0, PT, R20, R12, PT ;  /* 0x0000000c1400720c */ /* 0x000fe20003f06270 */
[----:B------:R-:W-:-:S12]  /*2db0*/  BSSY B0, `(.L_x_1028) ;  /* 0x000000f000007945 */ /* 0x000fd80003800000 */
[----:B------:R4:W-:Y:S01]  /*2dc0*/  @P0 STS.128 [R236+0x5000], RZ ;  /* 0x005000ffec000388 */ /* 0x0009e20000000c00 */
[----:B------:R-:W-:Y:S05]  /*2dd0*/  @P0 BRA `(.L_x_1029) ;  /* 0x000000c000000947 */ /* 0x000fea0003800000 */
[----:B--2---:R-:W2:Y:S02]  /*2de0*/  LDL R0, [R1] ;  /* 0x0000000001007983 */ /* 0x004ea40000100800 */
[----:B--2---:R-:W-:-:S13]  /*2df0*/  ISETP.GE.AND P0, PT, R241, R0, PT ;  /* 0x00000000f100720c */ /* 0x004fda0003f06270 */
[----:B------:R2:W-:Y:S01]  /*2e00*/  @P0 STS.128 [R236+0x5000], RZ ;  /* 0x005000ffec000388 */ /* 0x0005e20000000c00 */
[----:B------:R-:W-:Y:S05]  /*2e10*/  @P0 BRA `(.L_x_1029) ;  /* 0x0000008000000947 */ /* 0x000fea0003800000 */
[----:B------:R-:W-:-:S04]  /*2e20*/  LEA R0, P0, R40, R4, 0x6 ;  /* 0x0000000428007211 */ /* 0x000fc800078030ff */
[----:B------:R-:W-:Y:S02]  /*2e30*/  LEA.HI.X R2, R40, R7, R41, 0x6, P0 ;  /* 0x0000000728027211 */ /* 0x000fe400000f3429 */
[----:B------:R-:W-:-:S04]  /*2e40*/  LEA R8, P0, R0, R38, 0x1 ;  /* 0x0000002600087211 */ /* 0x000fc800078008ff */
[----:B------:R-:W-:-:S05]  /*2e50*/  LEA.HI.X R9, R0, R39, R2, 0x1, P0 ;  /* 0x0000002700097211 */ /* 0x000fca00000f0c02 */
[----:B------:R-:W-:Y:S01]  /*2e60*/  @!PT LDS RZ, [RZ] ;  /* 0x00000000fffff984 */ /* 0x000fe20000000800 */
[----:B------:R-:W-:Y:S01]  /*2e70*/  @!PT LDS RZ, [RZ] ;  /* 0x00000000fffff984 */ /* 0x000fe20000000800 */
[----:B------:R-:W-:Y:S01]  /*2e80*/  @!PT LDS RZ, [RZ] ;  /* 0x00000000fffff984 */ /* 0x000fe20000000800 */
[----:B------:R1:W-:Y:S04]  /*2e90*/  LDGSTS.E.BYPASS.LTC128B.128 [R236+0x5000], [R8.64] ;  /* 0x0500000008ec7fae */ /* 0x0003e8000b901d44 */
.L_x_1029:
[----:B------:R-:W-:Y:S05]  /*2ea0*/  BSYNC B0 ;  /* 0x0000000000007941 */ /* 0x000fea0003800000 */
.L_x_1028:
        /* <DEDUP_REMOVED lines=18> */
.L_x_1031:
[----:B------:R-:W-:Y:S05]  /*2fd0*/  BSYNC B0 ;  /* 0x0000000000007941 */ /* 0x000fea0003800000 */
.L_x_1030:
[----:B------:R-:W-:Y:S01]  /*2fe0*/  LOP3.LUT R2, R35, 0xfffffff8, RZ, 0xc0, !PT ;  /* 0xfffffff823027812 */ /* 0x000fe200078ec0ff */
[----:B-1----:R-:W-:Y:S01]  /*2ff0*/  IMAD.SHL.U32 R5, R18, 0x40, RZ ;  /* 0x0000004012057824 */ /* 0x002fe200078e00ff */
[----:B--2---:R-:W-:Y:S01]  /*3000*/  SHF.R.S32.HI R8, RZ, 0x4, R22 ;  /* 0x00000004ff087819 */ /* 0x004fe20000011416 */
[----:B------:R-:W0:Y:S01]  /*3010*/  LDGDEPBAR ;  /* 0x00000000000079af */ /* 0x000e220000000000 */
[----:B------:R-:W-:Y:S01]  /*3020*/  LOP3.LUT R4, R15, 0x7fffffe, RZ, 0xc0, !PT ;  /* 0x07fffffe0f047812 */ /* 0x000fe200078ec0ff */
[----:B------:R-:W-:Y:S01]  /*3030*/  IMAD.IADD R2, R36, 0x1, -R2 ;  /* 0x0000000124027824 */ /* 0x000fe200078e0a02 */
[----:B------:R-:W-:Y:S01]  /*3040*/  LEA.HI R6, R22, R8, RZ, 0x1 ;  /* 0x0000000816067211 */ /* 0x000fe200078f08ff */
[----:B------:R-:W-:Y:S01]  /*3050*/  BSSY B1, `(.L_x_1032) ;  /* 0x00000d4000017945 */ /* 0x000fe20003800000 */
        /* <DEDUP_REMOVED lines=28> */
[----:B------:R-:W-:Y:S01]  /*3220*/  IMAD.SHL.U32 R207, R2, 0x2, RZ ;  /* 0x0000000202cf7824 */ /* 0x000fe200078e00ff */
[----:B------:R-:W-:Y:S01]  /*3230*/  IADD3 R2, R68, 0x1, -R192 ;  /* 0x0000000144027810 */ /* 0x000fe20007ffe8c0 */
[----:B------:R-:W-:Y:S02]  /*3240*/  IMAD.SHL.U32 R204, R0, 0x2, RZ ;  /* 0x0000000200cc7824 */ /* 0x000fe400078e00ff */
[----:B------:R-:W-:Y:S01]  /*3250*/  IMAD R208, R3, 0x2, R207 ;  /* 0x0000000203d07824 */ /* 0x000fe200078e02cf */
[----:B------:R-:W-:Y:S01]  /*3260*/  LDSM.16.M88.4 R4, [R207+0x1000] ;  /* 0x00100000cf04783b */ /* 0x000fe20000000200 */
[----:B-----5:R-:W-:Y:S01]  /*3270*/  IMAD.IADD R2, R132, 0x1, R2 ;  /* 0x0000000184027824 */ /* 0x020fe200078e0202 */
[----:B------:R-:W-:-:S02]  /*3280*/  IADD3 R0, R204, 0x2000, RZ ;  /* 0x00002000cc007810 */ /* 0x000fc40007ffe0ff */
[----:B------:R-:W1:Y:S01]  /*3290*/  LDSM.16.M88.4 R44, [R204+0x3c00] ;  /* 0x003c0000cc2c783b */ /* 0x000e620000000200 */
[----:B------:R-:W-:Y:S02]  /*32a0*/  IADD3 R209, R204, 0x2020, RZ ;  /* 0x00002020ccd17810 */ /* 0x000fe40007ffe0ff */
[----:B------:R-:W-:Y:S01]  /*32b0*/  @P0 IADD3 R209, R0, -0x20, RZ ;  /* 0xffffffe000d10810 */ /* 0x000fe20007ffe0ff */
[----:B------:R-:W2:Y:S01]  /*32c0*/  LDSM.16.M88.4 R32, [R204+0x2000] ;  /* 0x00200000cc20783b */ /* 0x000ea20000000200 */
[----:B------:R-:W-:Y:S01]  /*32d0*/  IMAD R0, R70, 0x10, R71 ;  /* 0x0000001046007824 */ /* 0x000fe200078e0247 */
[----:B------:R-:W-:Y:S02]  /*32e0*/  ISETP.GT.AND P0, PT, R172, R239, PT ;  /* 0x000000efac00720c */ /* 0x000fe40003f04270 */
[----:B------:R-:W3:Y:S01]  /*32f0*/  LDSM.16.M88.4 R28, [R204+0x2400] ;  /* 0x00240000cc1c783b */ /* 0x000ee20000000200 */
[----:B------:R-:W-:Y:S01]  /*3300*/  IMAD.IADD R0, R193, 0x1, R0 ;  /* 0x00000001c1007824 */ /* 0x000fe200078e0200 */
[----:B------:R-:W-:-:S02]  /*3310*/  IADD3 R216, R209, 0x400, RZ ;  /* 0x00000400d1d87810 */ /* 0x000fc40007ffe0ff */
[----:B------:R-:W4:Y:S01]  /*3320*/  LDSM.16.M88.4 R24, [R204+0x2800] ;  /* 0x00280000cc18783b */ /* 0x000f220000000200 */
[C---:B------:R-:W-:Y:S02]  /*3330*/  IADD3 R215, R209.reuse, 0x800, RZ ;  /* 0x00000800d1d77810 */ /* 0x040fe40007ffe0ff */
[C---:B------:R-:W-:Y:S01]  /*3340*/  IADD3 R214, R209.reuse, 0xc00, RZ ;  /* 0x00000c00d1d67810 */ /* 0x040fe20007ffe0ff */
[----:B------:R-:W3:Y:S01]  /*3350*/  LDSM.16.M88.4 R20, [R204+0x2c00] ;  /* 0x002c0000cc14783b */ /* 0x000ee20000000200 */
[C---:B------:R-:W-:Y:S02]  /*3360*/  IADD3 R213, R209.reuse, 0x1000, RZ ;  /* 0x00001000d1d57810 */ /* 0x040fe40007ffe0ff */
[C---:B------:R-:W-:Y:S01]  /*3370*/  IADD3 R212, R209.reuse, 0x1400, RZ ;  /* 0x00001400d1d47810 */ /* 0x040fe20007ffe0ff */
[----:B------:R-:W4:Y:S01]  /*3380*/  LDSM.16.M88.4 R16, [R204+0x3000] ;  /* 0x00300000cc10783b */ /* 0x000f220000000200 */
[C---:B------:R-:W-:Y:S02]  /*3390*/  IADD3 R211, R209.reuse, 0x1800, RZ ;  /* 0x00001800d1d37810 */ /* 0x040fe40007ffe0ff */
[----:B------:R-:W-:Y:S01]  /*33a0*/  IADD3 R210, R209, 0x1c00, RZ ;  /* 0x00001c00d1d27810 */ /* 0x000fe20007ffe0ff */
[----:B------:R-:W4:Y:S04]  /*33b0*/  LDSM.16.M88.4 R36, [R204+0x3400] ;  /* 0x00340000cc24783b */ /* 0x000f280000000200 */
[----:B------:R-:W4:Y:S04]  /*33c0*/  LDSM.16.M88.4 R40, [R204+0x3800] ;  /* 0x00380000cc28783b */ /* 0x000f280000000200 */
[----:B------:R-:W-:Y:S04]  /*33d0*/  LDSM.16.M88.4 R8, [R208+0x1000] ;  /* 0x00100000d008783b */ /* 0x000fe80000000200 */
[----:B------:R-:W4:Y:S04]  /*33e0*/  LDSM.16.M88.4 R80, [R209+0x1c00] ;  /* 0x001c0000d150783b */ /* 0x000f280000000200 */
[----:B------:R-:W4:Y:S01]  /*33f0*/  LDSM.16.M88.4 R72, [R209] ;  /* 0x00000000d148783b */ /* 0x000f220000000200 */
[C---:B-1----:R-:W-:Y:S03]  /*3400*/  HMMA.16816.F32.BF16 R88, R4.reuse, R44, RZ ;  /* 0x0000002c0458723c */ /* 0x042fe600000418ff */
[----:B------:R-:W1:Y:S04]  /*3410*/  LDSM.16.M88.4 R64, [R209+0x400] ;  /* 0x00040000d140783b */ /* 0x000e680000000200 */
[----:B------:R-:W1:Y:S01]  /*3420*/  LDSM.16.M88.4 R60, [R209+0x800] ;  /* 0x00080000d13c783b */ /* 0x000e620000000200 */
[C---:B--2---:R-:W-:Y:S03]  /*3430*/  HMMA.16816.F32.BF16 R136, R4.reuse, R32, RZ ;  /* 0x000000200488723c */ /* 0x044fe600000418ff */
[----:B------:R-:W2:Y:S04]  /*3440*/  LDSM.16.M88.4 R56, [R209+0xc00] ;  /* 0x000c0000d138783b */ /* 0x000ea80000000200 */
[----:B------:R-:W1:Y:S01]  /*3450*/  LDSM.16.M88.4 R52, [R209+0x1000] ;  /* 0x00100000d134783b */ /* 0x000e620000000200 */
[C---:B---3--:R-:W-:Y:S03]  /*3460*/  HMMA.16816.F32.BF16 R128, R4.reuse, R28, RZ ;  /* 0x0000001c0480723c */ /* 0x048fe600000418ff */
[----:B------:R-:W3:Y:S04]  /*3470*/  LDSM.16.M88.4 R48, [R209+0x1400] ;  /* 0x00140000d130783b */ /* 0x000ee80000000200 */
[----:B------:R-:W1:Y:S01]  /*3480*/  LDSM.16.M88.4 R76, [R209+0x1800] ;  /* 0x00180000d14c783b */ /* 0x000e620000000200 */
[C---:B----4-:R-:W-:Y:S03]  /*3490*/  HMMA.16816.F32.BF16 R116, R4.reuse, R24, RZ ;  /* 0x000000180474723c */ /* 0x050fe600000418ff */
[----:B------:R-:W4:Y:S05]  /*34a0*/  LDSM.16.M88.4 R12, [R207] ;  /* 0x00000000cf0c783b */ /* 0x000f2a0000000200 */
        /* <DEDUP_REMOVED lines=14> */
[C---:B-1----:R-:W-:Y:S07]  /*3590*/  HMMA.16816.F32.BF16 R128, R8.reuse, R64, R128 ;  /* 0x000000400880723c */ /* 0x042fee0000041880 */
[----:B------:R-:W-:Y:S01]  /*35a0*/  STL.64 [R1+0x20], R4 ;  /* 0x0000200401007387 */ /* 0x000fe20000100a00 */
[C---:B------:R-:W-:Y:S03]  /*35b0*/  HMMA.16816.F32.BF16 R152, R8.reuse, R60, R116 ;  /* 0x0000003c0898723c */ /* 0x040fe60000041874 */
[----:B------:R-:W-:Y:S04]  /*35c0*/  STL.64 [R1+0x28], R6 ;  /* 0x0000280601007387 */ /* 0x000fe80000100a00 */
[----:B------:R-:W1:Y:S01]  /*35d0*/  LDSM.16.M88.4 R4, [R208] ;  /* 0x00000000d004783b */ /* 0x000e620000000200 */
[----:B--2---:R-:W-:Y:S01]  /*35e0*/  HMMA.16816.F32.BF16 R160, R8, R56, R108 ;  /* 0x0000003808a0723c */ /* 0x004fe2000004186c */
[----:B------:R-:W-:-:S07]  /*35f0*/  DEPBAR.LE SB0, 0x0 ;  /* 0x000080000000791a */ /* 0x000fce0000000000 */
[C---:B------:R-:W-:Y:S08]  /*3600*/  HMMA.16816.F32.BF16 R168, R8.reuse, R52, R100 ;  /* 0x0000003408a8723c */ /* 0x040ff00000041864 */
        /* <DEDUP_REMOVED lines=10> */
[C---:B----4-:R-:W-:Y:S08]  /*36b0*/  HMMA.16816.F32.BF16 R116, R12.reuse, R32, RZ ;  /* 0x000000200c74723c */ /* 0x050ff000000418ff */
[C---:B------:R-:W-:Y:S07]  /*36c0*/  HMMA.16816.F32.BF16 R112, R12.reuse, R34, RZ ;  /* 0x000000220c70723c */ /* 0x040fee00000418ff */
[----:B------:R-:W-:Y:S01]  /*36d0*/  STL.64 [R1+0x10], R8 ;  /* 0x0000100801007387 */ /* 0x000fe20000100a00 */
[C---:B------:R-:W-:Y:S03]  /*36e0*/  HMMA.16816.F32.BF16 R108, R12.reuse, R28, RZ ;  /* 0x0000001c0c6c723c */ /* 0x040fe600000418ff */
[----:B------:R2:W-:Y:S05]  /*36f0*/  STL.64 [R1+0x18], R10 ;  /* 0x0000180a01007387 */ /* 0x0005ea0000100a00 */
[C---:B------:R-:W-:Y:S08]  /*3700*/  HMMA.16816.F32.BF16 R104, R12.reuse, R30, RZ ;  /* 0x0000001e0c68723c */ /* 0x040ff000000418ff */
[C---:B------:R-:W-:Y:S08]  /*3710*/  HMMA.16816.F32.BF16 R100, R12.reuse, R24, RZ ;  /* 0x000000180c64723c */ /* 0x040ff000000418ff */
[C---:B------:R-:W-:Y:S08]  /*3720*/  HMMA.16816.F32.BF16 R96, R12.reuse, R26, RZ ;  /* 0x0000001a0c60723c */ /* 0x040ff000000418ff */
[C---:B--2---:R-:W-:Y:S08]  /*3730*/  HMMA.16816.F32.BF16 R8, R12.reuse, R44, RZ ;  /* 0x0000002c0c08723c */ /* 0x044ff000000418ff */
        /* <DEDUP_REMOVED lines=9> */
[----:B------:R-:W-:Y:S01]  /*37d0*/  IMAD.IADD R12, R0, 0x1, R2 ;  /* 0x00000001000c7824 */ /* 0x000fe200078e0202 */
[----:B-1----:R-:W-:Y:S04]  /*37e0*/  HMMA.16816.F32.BF16 R196, R4, R80, R8 ;  /* 0x0000005004c4723c */ /* 0x002fe80000041808 */
[----:B------:R-:W-:-:S03]  /*37f0*/  IMNMX R235, R12, R68, PT ;  /* 0x000000440ceb7217 */ /* 0x000fc60003800200 */
[----:B------:R-:W-:Y:S01]  /*3800*/  IMAD.IADD R8, R68, 0x1, -R192 ;  /* 0x0000000144087824 */ /* 0x000fe200078e0ac0 */
[C---:B------:R-:W-:Y:S01]  /*3810*/  IADD3 R9, R0.reuse, 0x8, RZ ;  /* 0x0000000800097810 */ /* 0x040fe20007ffe0ff */
[C---:B------:R-:W-:Y:S01]  /*3820*/  HMMA.16816.F32.BF16 R92, R4.reuse, R56, R92 ;  /* 0x00000038045c723c */ /* 0x040fe2000004185c */
[C---:B------:R-:W-:Y:S01]  /*3830*/  IADD3 R10, R0.reuse, 0x40, RZ ;  /* 0x00000040000a7810 */ /* 0x040fe20007ffe0ff */
[C---:B------:R-:W-:Y:S01]  /*3840*/  IMAD.IADD R230, R0.reuse, 0x1, R8 ;  /* 0x0000000100e67824 */ /* 0x040fe200078e0208 */
[----:B------:R-:W-:Y:S01]  /*3850*/  IADD3 R0, R0, 0x48, RZ ;  /* 0x0000004800007810 */ /* 0x000fe20007ffe0ff */
[C---:B------:R-:W-:Y:S02]  /*3860*/  IMAD.IADD R228, R8.reuse, 0x1, R9 ;  /* 0x0000000108e47824 */ /* 0x040fe400078e0209 */
[C---:B------:R-:W-:Y:S02]  /*3870*/  IMAD.IADD R229, R8.reuse, 0x1, R10 ;  /* 0x0000000108e57824 */ /* 0x040fe400078e020a */
[--C-:B------:R-:W-:Y:S01]  /*3880*/  IMAD.IADD R231, R8, 0x1, R0.reuse ;  /* 0x0000000108e77824 */ /* 0x100fe200078e0200 */
[----:B------:R-:W-:Y:S01]  /*3890*/  HMMA.16816.F32.BF16 R40, R4, R48, R28 ;  /* 0x000000300428723c */ /* 0x000fe2000004181c */
[----:B------:R-:W-:-:S02]  /*38a0*/  IMAD.IADD R0, R2, 0x1, R0 ;  /* 0x0000000102007824 */ /* 0x000fc400078e0200 */
[C---:B------:R-:W-:Y:S02]  /*38b0*/  IMAD.IADD R11, R2.reuse, 0x1, R9 ;  /* 0x00000001020b7824 */ /* 0x040fe400078e0209 */
[----:B------:R-:W-:Y:S01]  /*38c0*/  IMAD.IADD R10, R2, 0x1, R10 ;  /* 0x00000001020a7824 */ /* 0x000fe200078e020a */
[-C--:B------:R-:W-:Y:S01]  /*38d0*/  IMNMX R232, R0, R68.reuse, PT ;  /* 0x0000004400e87217 */ /* 0x080fe20003800200 */
[--C-:B------:R-:W-:Y:S01]  /*38e0*/  IMAD.IADD R0, R230, 0x1, -R69.reuse ;  /* 0x00000001e6007824 */ /* 0x100fe200078e0a45 */
[----:B------:R-:W-:Y:S01]  /*38f0*/  HMMA.16816.F32.BF16 R116, R4, R72, R116 ;  /* 0x000000480474723c */ /* 0x000fe20000041874 */
[----:B------:R-:W-:Y:S01]  /*3900*/  IMAD.IADD R2, R228, 0x1, -R69 ;  /* 0x00000001e4027824 */ /* 0x000fe200078e0a45 */
[-C--:B------:R-:W-:Y:S02]  /*3910*/  IMNMX R234, R11, R68.reuse, PT ;  /* 0x000000440bea7217 */ /* 0x080fe40003800200 */
[----:B------:R-:W-:Y:S02]  /*3920*/  IMNMX R233, R10, R68, PT ;  /* 0x000000440ae97217 */ /* 0x000fe40003800200 */
[----:B------:R-:W-:-:S02]  /*3930*/  IMNMX R227, RZ, R0, !PT ;  /* 0x00000000ffe37217 */ /* 0x000fc40007800200 */
[----:B------:R-:W-:Y:S01]  /*3940*/  HMMA.16816.F32.BF16 R108, R4, R64, R108 ;  /* 0x00000040046c723c */ /* 0x000fe2000004186c */
[----:B------:R-:W-:-:S07]  /*3950*/  IMNMX R226, RZ, R2, !PT ;  /* 0x00000002ffe27217 */ /* 0x000fce0007800200 */
        /* <DEDUP_REMOVED lines=11> */
[----:B------:R-:W-:-:S02]  /*3a10*/  IMAD.IADD R4, R229, 0x1, -R69 ;  /* 0x00000001e5047824 */ /* 0x000fc400078e0a45 */
[----:B------:R-:W-:-:S03]  /*3a20*/  IMAD.IADD R5, R231, 0x1, -R69 ;  /* 0x00000001e7057824 */ /* 0x000fc600078e0a45 */
[----:B------:R-:W-:Y:S02]  /*3a30*/  IMNMX R225, RZ, R4, !PT ;  /* 0x00000004ffe17217 */ /* 0x000fe40007800200 */
[----:B------:R-:W-:Y:S01]  /*3a40*/  IMNMX R224, RZ, R5, !PT ;  /* 0x00000005ffe07217 */ /* 0x000fe20007800200 */
[----:B------:R-:W-:Y:S06]  /*3a50*/  BAR.SYNC.DEFER_BLOCKING 0x0 ;  /* 0x0000000000007b1d */ /* 0x000fec0000010000 */
[----:B------:R-:W-:Y:S05]  /*3a60*/  @!P0 BRA `(.L_x_1033) ;  /* 0x0000032000008947 */ /* 0x000fea0003800000 */
[----:B------:R-:W2:Y:S01]  /*3a70*/  LDL R237, [R1] ;  /* 0x0000000001ed7983 */ /* 0x000ea20000100800 */
[----:B------:R-:W-:Y:S01]  /*3a80*/  IADD3 R0, R238, -0x2, RZ ;  /* 0xfffffffeee007810 */ /* 0x000fe20007ffe0ff */
[----:B------:R-:W-:Y:S03]  /*3a90*/  BSSY B0, `(.L_x_1034) ;  /* 0x000002e000007945 */ /* 0x000fe60003800000 */
[----:B------:R-:W-:Y:S01]  /*3aa0*/  SHF.R.S32.HI R4, RZ, 0x1f, R0 ;  /* 0x0000001fff047819 */ /* 0x000fe20000011400 */
[----:B------:R-:W-:-:S02]  /*3ab0*/  IMAD R2, R223, R0, RZ ;  /* 0x00000000df027224 */ /* 0x000fc400078e02ff */
[----:B------:R-:W-:-:S04]  /*3ac0*/  IMAD.WIDE.U32 R6, R0, R206, R220 ;  /* 0x000000ce00067225 */ /* 0x000fc800078e00dc */
[----:B------:R-:W-:-:S04]  /*3ad0*/  IMAD R2, R4, R206, R2 ;  /* 0x000000ce04027224 */ /* 0x000fc800078e0202 */
[----:B------:R-:W-:Y:S01]  /*3ae0*/  IMAD.IADD R5, R7, 0x1, R2 ;  /* 0x0000000107057824 */ /* 0x000fe200078e0202 */
[----:B--2---:R-:W-:-:S13]  /*3af0*/  ISETP.GE.AND P0, PT, R241, R237, PT ;  /* 0x000000edf100720c */ /* 0x004fda0003f06270 */
[-C--:B------:R-:W-:Y:S01]  /*3b00*/  @!P0 IADD3 R0, P1, R133, R6.reuse, RZ ;  /* 0x0000000685008210 */ /* 0x080fe20007f3e0ff */
[----:B------:R1:W-:Y:S01]  /*3b10*/  @P0 STS [R236+0x2000], RZ ;  /* 0x002000ffec000388 */ /* 0x0003e20000000800 */
[----:B------:R-:W-:Y:S02]  /*3b20*/  @!P0 LEA R2, P2, R218, R6, 0x6 ;  /* 0x00000006da028211 */ /* 0x000fe400078430ff */
[-C--:B------:R-:W-:Y:S01]  /*3b30*/  @!P0 LEA R12, P4, R6, R186.reuse, 0x1 ;  /* 0x000000ba060c8211 */ /* 0x080fe200078808ff */
[----:B------:R-:W-:Y:S01]  /*3b40*/  @!P0 IMAD.X R9, R184, 0x1, R5, P1 ;  /* 0x00000001b8098824 */ /* 0x000fe200008e0605 */
[-C--:B------:R-:W-:Y:S01]  /*3b50*/  @!P0 LEA R10, P3, R0, R186.reuse, 0x1 ;  /* 0x000000ba000a8211 */ /* 0x080fe200078608ff */
[----:B------:R1:W-:Y:S01]  /*3b60*/  @P0 STS [R236+0x2004], RZ ;  /* 0x002004ffec000388 */ /* 0x0003e20000000800 */
[----:B------:R-:W-:Y:S02]  /*3b70*/  @!P0 LEA R8, P1, R2, R186, 0x1 ;  /* 0x000000ba02088211 */ /* 0x000fe400078208ff */
[----:B------:R-:W-:Y:S01]  /*3b80*/  @!P0 LEA.HI.X R14, R218, R5, R219, 0x6, P2 ;  /* 0x00000005da0e8211 */ /* 0x000fe200010f34db */
[----:B------:R1:W-:Y:S01]  /*3b90*/  @P0 STS.64 [R236+0x2008], RZ ;  /* 0x002008ffec000388 */ /* 0x0003e20000000a00 */
[----:B------:R-:W-:-:S02]  /*3ba0*/  @!P0 LEA.HI.X R13, R6, R187, R5, 0x1, P4 ;  /* 0x000000bb060d8211 */ /* 0x000fc400020f0c05 */
        /* <DEDUP_REMOVED lines=28> */
.L_x_1035:
[----:B------:R-:W-:Y:S05]  /*3d70*/  BSYNC B0 ;  /* 0x0000000000007941 */ /* 0x000fea0003800000 */
.L_x_1034:
[----:B------:R-:W0:Y:S02]  /*3d80*/  LDGDEPBAR ;  /* 0x00000000000079af */ /* 0x000e240000000000 */
.L_x_1033:
[----:B------:R-:W-:Y:S05]  /*3d90*/  BSYNC B1 ;  /* 0x0000000000017941 */ /* 0x000fea0003800000 */
.L_x_1032:
[----:B-1----:R-:W3:Y:S04]  /*3da0*/  LDL R9, [R1+0x1c] ;  /* 0x00001c0001097983 */ /* 0x002ee80000100800 */
[----:B------:R-:W4:Y:S04]  /*3db0*/  LDL.LU R8, [R1+0x10] ;  /* 0x0000100001087983 */ /* 0x000f280000300800 */
[----:B--2---:R-:W2:Y:S04]  /*3dc0*/  LDL R0, [R1+0x20] ;  /* 0x0000200001007983 */ /* 0x004ea80000100800 */
[----:B------:R-:W3:Y:S04]  /*3dd0*/  LDL R4, [R1+0x24] ;  /* 0x0000240001047983 */ /* 0x000ee80000100800 */
[----:B------:R-:W4:Y:S04]  /*3de0*/  LDL R2, [R1+0x2c] ;  /* 0x00002c0001027983 */ /* 0x000f280000100800 */
[----:B------:R-:W4:Y:S04]  /*3df0*/  LDL R7, [R1+0x18] ;  /* 0x0000180001077983 */ /* 0x000f280000100800 */
[----:B------:R-:W4:Y:S04]  /*3e00*/  LDL R5, [R1+0x28] ;  /* 0x0000280001057983 */ /* 0x000f280000100800 */
[----:B------:R-:W4:Y:S01]  /*3e10*/  LDL R6, [R1+0x14] ;  /* 0x0000140001067983 */ /* 0x000f220000100800 */
[----:B------:R-:W-:-:S05]  /*3e20*/  IMAD R17, R172, 0x80, R185 ;  /* 0x00000080ac117824 */ /* 0x000fca00078e02b9 */
[----:B------:R-:W-:-:S04]  /*3e30*/  ISETP.GE.AND P5, PT, R17, R227, PT ;  /* 0x000000e31100720c */ /* 0x000fc80003fa6270 */
[C---:B------:R-:W-:Y:S02]  /*3e40*/  ISETP.GE.OR P5, PT, R17.reuse, R235, !P5 ;  /* 0x000000eb1100720c */ /* 0x040fe40006fa6670 */
[C---:B------:R-:W-:Y:S02]  /*3e50*/  ISETP.GE.AND P0, PT, R17.reuse, R226, PT ;  /* 0x000000e21100720c */ /* 0x040fe40003f06270 */
[C---:B------:R-:W-:Y:S02]  /*3e60*/  ISETP.GE.AND P6, PT, R17.reuse, R225, PT ;  /* 0x000000e11100720c */ /* 0x040fe40003fc6270 */
[C---:B------:R-:W-:Y:S02]  /*3e70*/  ISETP.GE.OR P0, PT, R17.reuse, R234, !P0 ;  /* 0x000000ea1100720c */ /* 0x040fe40004706670 */
[----:B------:R-:W-:Y:S01]  /*3e80*/  ISETP.GE.OR P6, PT, R17, R233, !P6 ;  /* 0x000000e91100720c */ /* 0x000fe200077c6670 */
[----:B--2---:R-:W-:Y:S02]  /*3e90*/  IMAD.MOV.U32 R223, RZ, RZ, R0 ;  /* 0x000000ffffdf7224 */ /* 0x004fe400078e0000 */
[----:B------:R-:W-:-:S02]  /*3ea0*/  IMAD.IADD R0, R230, 0x1, -R17 ;  /* 0x00000001e6007824 */ /* 0x000fc400078e0a11 */
[----:B---3--:R-:W-:Y:S02]  /*3eb0*/  IMAD.MOV.U32 R19, RZ, RZ, R4 ;  /* 0x000000ffff137224 */ /* 0x008fe400078e0004 */
[----:B------:R-:W-:Y:S01]  /*3ec0*/  IMAD.IADD R4, R228, 0x1, -R17 ;  /* 0x00000001e4047824 */ /* 0x000fe200078e0a11 */
[----:B------:R-:W-:Y:S01]  /*3ed0*/  IABS R0, R0 ;  /* 0x0000000000007213 */ /* 0x000fe20000000000 */
[----:B----4-:R-:W-:-:S04]  /*3ee0*/  IMAD.MOV.U32 R220, RZ, RZ, R2 ;  /* 0x000000ffffdc7224 */ /* 0x010fc800078e0002 */
[----:B------:R-:W-:Y:S01]  /*3ef0*/  IMAD.MOV.U32 R2, RZ, RZ, R0 ;  /* 0x000000ffff027224 */ /* 0x000fe200078e0000 */
[----:B------:R-:W-:Y:S01]  /*3f00*/  IABS R0, R4 ;  /* 0x0000000400007213 */ /* 0x000fe20000000000 */
[----:B------:R-:W-:Y:S02]  /*3f10*/  IMAD.IADD R4, R229, 0x1, -R17 ;  /* 0x00000001e5047824 */ /* 0x000fe400078e0a11 */
[----:B------:R-:W-:Y:S02]  /*3f20*/  IMAD.MOV.U32 R187, RZ, RZ, R8 ;  /* 0x000000ffffbb7224 */ /* 0x000fe400078e0008 */
[----:B------:R1:W-:Y:S01]  /*3f30*/  I2F R8, R2 ;  /* 0x0000000200087306 */ /* 0x0003e20000201400 */
[----:B------:R-:W-:Y:S02]  /*3f40*/  IMAD.MOV.U32 R186, RZ, RZ, R7 ;  /* 0x000000ffffba7224 */ /* 0x000fe400078e0007 */
[----:B------:R-:W-:Y:S02]  /*3f50*/  IMAD.MOV.U32 R221, RZ, RZ, R5 ;  /* 0x000000ffffdd7224 */ /* 0x000fe400078e0005 */
[----:B-1----:R-:W-:Y:S01]  /*3f60*/  IMAD.MOV.U32 R2, RZ, RZ, R0 ;  /* 0x000000ffff027224 */ /* 0x002fe200078e0000 */
[----:B------:R-:W-:-:S03]  /*3f70*/  IABS R0, R4 ;  /* 0x0000000400007213 */ /* 0x000fc60000000000 */
[----:B------:R1:W-:Y:S02]  /*3f80*/  I2F R7, R2 ;  /* 0x0000000200077306 */ /* 0x0003e40000201400 */
[----:B------:R-:W-:Y:S01]  /*3f90*/  IMAD.MOV.U32 R4, RZ, RZ, R0 ;  /* 0x000000ffff047224 */ /* 0x000fe200078e0000 */
[----:B------:R-:W-:Y:S01]  /*3fa0*/  IADD3 R0, R17, 0x1, RZ ;  /* 0x0000000111007810 */ /* 0x000fe20007ffe0ff */
[----:B------:R-:W-:-:S04]  /*3fb0*/  IMAD.MOV.U32 R185, RZ, RZ, R6 ;  /* 0x000000ffffb97224 */ /* 0x000fc800078e0006 */
[----:B------:R-:W-:Y:S02]  /*3fc0*/  IMAD.IADD R5, R230, 0x1, -R0 ;  /* 0x00000001e6057824 */ /* 0x000fe400078e0a00 */
[----:B-1----:R-:W-:Y:S01]  /*3fd0*/  IMAD.IADD R2, R231, 0x1, -R17 ;  /* 0x00000001e7027824 */ /* 0x002fe200078e0a11 */
[----:B------:R1:W-:Y:S04]  /*3fe0*/  I2F R6, R4 ;  /* 0x0000000400067306 */ /* 0x0003e80000201400 */
[----:B------:R-:W-:-:S05]  /*3ff0*/  IABS R2, R2 ;  /* 0x0000000200027213 */ /* 0x000fca0000000000 */
[----:B-1----:R-:W-:Y:S01]  /*4000*/  IMAD.MOV.U32 R4, RZ, RZ, R2 ;  /* 0x000000ffff047224 */ /* 0x002fe200078e0002 */
[----:B------:R-:W-:-:S06]  /*4010*/  IABS R2, R5 ;  /* 0x0000000500027213 */ /* 0x000fcc0000000000 */
[----:B------:R-:W1:Y:S08]  /*4020*/  I2F R2, R2 ;  /* 0x0000000200027306 */ /* 0x000e700000201400 */
[----:B------:R-:W2:Y:S01]  /*4030*/  I2F R4, R4 ;  /* 0x0000000400047306 */ /* 0x000ea20000201400 */
[----:B-1----:R-:W-:Y:S02]  /*4040*/  FFMA.FTZ R11, R2, -R222, R117 ;  /* 0x800000de020b7223 */ /* 0x002fe40000010075 */
[----:B------:R-:W-:-:S05]  /*4050*/  IMAD.IADD R2, R228, 0x1, -R0 ;  /* 0x00000001e4027824 */ /* 0x000fca00078e0a00 */
[----:B------:R-:W-:Y:S01]  /*4060*/  IABS R2, R2 ;  /* 0x0000000200027213 */ /* 0x000fe20000000000 */
[----:B--2---:R-:W-:Y:S01]  /*4070*/  FFMA.FTZ R10, R4, -R222, R138 ;  /* 0x800000de040a7223 */ /* 0x004fe2000001008a */
[C---:B------:R-:W-:Y:S01]  /*4080*/  ISETP.GE.AND P4, PT, R0.reuse, R227, PT ;  /* 0x000000e30000720c */ /* 0x040fe20003f86270 */
[----:B------:R-:W-:Y:S01]  /*4090*/  IMAD.IADD R5, R229, 0x1, -R0 ;  /* 0x00000001e5057824 */ /* 0x000fe200078e0a00 */
[C---:B------:R-:W-:Y:S01]  /*40a0*/  ISETP.GE.AND P3, PT, R0.reuse, R226, PT ;  /* 0x000000e20000720c */ /* 0x040fe20003f66270 */
[----:B------:R-:W-:Y:S01]  /*40b0*/  IMAD.MOV.U32 R4, RZ, RZ, R2 ;  /* 0x000000ffff047224 */ /* 0x000fe200078e0002 */
[C---:B------:R-:W-:Y:S02]  /*40c0*/  ISETP.GE.AND P2, PT, R0.reuse, R225, PT ;  /* 0x000000e10000720c */ /* 0x040fe40003f46270 */
[C---:B------:R-:W-:Y:S01]  /*40d0*/  ISETP.GE.AND P1, PT, R0.reuse, R224, PT ;  /* 0x000000e00000720c */ /* 0x040fe20003f26270 */
[----:B------:R1:W-:Y:S01]  /*40e0*/  I2F R12, R4 ;  /* 0x00000004000c7306 */ /* 0x0003e20000201400 */
[----:B------:R-:W-:-:S02]  /*40f0*/  ISETP.GE.OR P4, PT, R0, R235, !P4 ;  /* 0x000000eb0000720c */ /* 0x000fc40006786670 */
[C---:B------:R-:W-:Y:S02]  /*4100*/  ISETP.GE.OR P3, PT, R0.reuse, R234, !P3 ;  /* 0x000000ea0000720c */ /* 0x040fe40005f66670 */
[C---:B------:R-:W-:Y:S02]  /*4110*/  ISETP.GE.OR P2, PT, R0.reuse, R233, !P2 ;  /* 0x000000e90000720c */ /* 0x040fe40005746670 */
[----:B------:R-:W-:Y:S02]  /*4120*/  ISETP.GE.OR P1, PT, R0, R232, !P1 ;  /* 0x000000e80000720c */ /* 0x000fe40004f26670 */
[----:B------:R-:W-:Y:S01]  /*4130*/  IABS R2, R5 ;  /* 0x0000000500027213 */ /* 0x000fe20000000000 */
[----:B------:R-:W-:Y:S02]  /*4140*/  IMAD.MOV.U32 R184, RZ, RZ, R9 ;  /* 0x000000ffffb87224 */ /* 0x000fe400078e0009 */
[-C--:B------:R-:W-:Y:S02]  /*4150*/  FFMA.FTZ R8, R8, -R222.reuse, R116 ;  /* 0x800000de08087223 */ /* 0x080fe40000010074 */
[----:B-1----:R-:W-:Y:S01]  /*4160*/  IMAD.IADD R4, R231, 0x1, -R0 ;  /* 0x00000001e7047824 */ /* 0x002fe200078e0a00 */
[----:B------:R-:W-:Y:S01]  /*4170*/  IADD3 R0, R17, 0x8, RZ ;  /* 0x0000000811007810 */ /* 0x000fe20007ffe0ff */
[----:B------:R-:W-:-:S02]  /*4180*/  FFMA.FTZ R9, R7, -R222, R118 ;  /* 0x800000de07097223 */ /* 0x000fc40000010076 */
[----:B------:R1:W2:Y:S01]  /*4190*/  I2F R7, R2 ;  /* 0x0000000200077306 */ /* 0x0002a20000201400 */
[----:B------:R-:W-:Y:S02]  /*41a0*/  FSEL R141, R8, -INF , !P5 ;  /* 0xff800000088d7808 */ /* 0x000fe40006800000 */
[C---:B------:R-:W-:Y:S01]  /*41b0*/  ISETP.GE.AND P5, PT, R17.reuse, R224, PT ;  /* 0x000000e01100720c */ /* 0x040fe20003fa6270 */
[----:B------:R-:W-:Y:S01]  /*41c0*/  FFMA.FTZ R6, R6, -R222, R136 ;  /* 0x800000de06067223 */ /* 0x000fe20000010088 */
[----:B------:R-:W-:Y:S01]  /*41d0*/  IABS R4, R4 ;  /* 0x0000000400047213 */ /* 0x000fe20000000000 */
[--C-:B------:R-:W-:Y:S01]  /*41e0*/  IMAD.IADD R5, R228, 0x1, -R0.reuse ;  /* 0x00000001e4057824 */ /* 0x100fe200078e0a00 */
[----:B------:R-:W-:Y:S01]  /*41f0*/  ISETP.GE.OR P5, PT, R17, R232, !P5 ;  /* 0x000000e81100720c */ /* 0x000fe20006fa6670 */
[----:B-1----:R-:W-:Y:S01]  /*4200*/  IMAD.IADD R2, R230, 0x1, -R0 ;  /* 0x00000001e6027824 */ /* 0x002fe200078e0a00 */
[----:B------:R1:W3:Y:S04]  /*4210*/  I2F R14, R4 ;  /* 0x00000004000e7306 */ /* 0x0002e80000201400 */
[----:B------:R-:W-:-:S02]  /*4220*/  IABS R2, R2 ;  /* 0x0000000200027213 */ /* 0x000fc40000000000 */
[----:B------:R-:W-:Y:S02]  /*4230*/  FSEL R144, R9, -INF , !P0 ;  /* 0xff80000009907808 */ /* 0x000fe40004000000 */
[----:B------:R-:W-:Y:S02]  /*4240*/  FSEL R148, R6, -INF , !P6 ;  /* 0xff80000006947808 */ /* 0x000fe40007000000 */
[----:B------:R-:W-:Y:S02]  /*4250*/  FSEL R28, R10, -INF , !P5 ;  /* 0xff8000000a1c7808 */ /* 0x000fe40006800000 */
[----:B------:R-:W-:Y:S02]  /*4260*/  FSEL R140, R11, -INF , !P4 ;  /* 0xff8000000b8c7808 */ /* 0x000fe40006000000 */
[C---:B------:R-:W-:Y:S01]  /*4270*/  ISETP.GE.AND P0, PT, R0.reuse, R227, PT ;  /* 0x000000e30000720c */ /* 0x040fe20003f06270 */
[----:B-1----:R-:W-:Y:S01]  /*4280*/  IMAD.MOV.U32 R4, RZ, RZ, R2 ;  /* 0x000000ffff047224 */ /* 0x002fe200078e0002 */
[----:B------:R-:W-:Y:S01]  /*4290*/  IABS R2, R5 ;  /* 0x0000000500027213 */ /* 0x000fe20000000000 */
[----:B------:R-:W-:Y:S01]  /*42a0*/  IMAD.IADD R5, R229, 0x1, -R0 ;  /* 0x00000001e5057824 */ /* 0x000fe200078e0a00 */
[----:B------:R-:W-:-:S02]  /*42b0*/  ISETP.GE.AND P6, PT, R0, R226, PT ;  /* 0x000000e20000720c */ /* 0x000fc40003fc6270 */
[C---:B------:R-:W-:Y:S02]  /*42c0*/  ISETP.GE.AND P5, PT, R0.reuse, R225, PT ;  /* 0x000000e10000720c */ /* 0x040fe40003fa6270 */
[C---:B------:R-:W-:Y:S01]  /*42d0*/  ISETP.GE.AND P4, PT, R0.reuse, R224, PT ;  /* 0x000000e00000720c */ /* 0x040fe20003f86270 */
[----:B------:R1:W4:Y:S01]  /*42e0*/  I2F R8, R4 ;  /* 0x0000000400087306 */ /* 0x0003220000201400 */
[----:B------:R-:W-:Y:S01]  /*42f0*/  IMAD.IADD R6, R231, 0x1, -R0 ;  /* 0x00000001e7067824 */ /* 0x000fe200078e0a00 */
[C---:B------:R-:W-:Y:S02]  /*4300*/  ISETP.GE.OR P0, PT, R0.reuse, R235, !P0 ;  /* 0x000000eb0000720c */ /* 0x040fe40004706670 */
[C---:B------:R-:W-:Y:S02]  /*4310*/  ISETP.GE.OR P6, PT, R0.reuse, R234, !P6 ;  /* 0x000000ea0000720c */ /* 0x040fe400077c6670 */
[C---:B------:R-:W-:Y:S02]  /*4320*/  ISETP.GE.OR P5, PT, R0.reuse, R233, !P5 ;  /* 0x000000e90000720c */ /* 0x040fe40006fa6670 */
[----:B------:R-:W-:-:S02]  /*4330*/  ISETP.GE.OR P4, PT, R0, R232, !P4 ;  /* 0x000000e80000720c */ /* 0x000fc40006786670 */
[----:B------:R-:W-:Y:S01]  /*4340*/  IADD3 R0, R17, 0x9, RZ ;  /* 0x0000000911007810 */ /* 0x000fe20007ffe0ff */
[----:B-1----:R-:W-:Y:S01]  /*4350*/  IMAD.MOV.U32 R4, RZ, RZ, R2 ;  /* 0x000000ffff047224 */ /* 0x002fe200078e0002 */
[----:B------:R-:W-:-:S04]  /*4360*/  IABS R2, R5 ;  /* 0x0000000500027213 */ /* 0x000fc80000000000 */
[----:B------:R1:W-:Y:S01]  /*4370*/  I2F R11, R2 ;  /* 0x00000002000b7306 */ /* 0x0003e20000201400 */
[----:B------:R-:W-:Y:S01]  /*4380*/  IABS R5, R6 ;  /* 0x0000000600057213 */ /* 0x000fe20000000000 */
[-C--:B--2---:R-:W-:Y:S02]  /*4390*/  FFMA.FTZ R6, R7, -R222.reuse, R137 ;  /* 0x800000de07067223 */ /* 0x084fe40000010089 */
[----:B---3--:R-:W-:-:S04]  /*43a0*/  FFMA.FTZ R7, R14, -R222, R139 ;  /* 0x800000de0e077223 */ /* 0x008fc8000001008b */
[----:B------:R2:W-:Y:S01]  /*43b0*/  I2F R13, R4 ;  /* 0x00000004000d7306 */ /* 0x0005e20000201400 */
[----:B-1----:R-:W-:-:S07]  /*43c0*/  IMAD.IADD R2, R230, 0x1, -R0 ;  /* 0x00000001e6027824 */ /* 0x002fce00078e0a00 */
[----:B------:R1:W3:Y:S01]  /*43d0*/  I2F R14, R5 ;  /* 0x00000005000e7306 */ /* 0x0002e20000201400 */
[----:B----4-:R-:W-:Y:S01]  /*43e0*/  FFMA.FTZ R8, R8, -R222, R112 ;  /* 0x800000de08087223 */ /* 0x010fe20000010070 */
[----:B------:R-:W-:Y:S01]  /*43f0*/  IABS R2, R2 ;  /* 0x0000000200027213 */ /* 0x000fe20000000000 */
[----:B--2---:R-:W-:Y:S01]  /*4400*/  FFMA.FTZ R4, R12, -R222, R119 ;  /* 0x800000de0c047223 */ /* 0x004fe20000010077 */
[----:B------:R-:W-:-:S04]  /*4410*/  FSEL R146, R6, -INF , !P2 ;  /* 0xff80000006927808 */ /* 0x000fc80005000000 */
[----:B------:R-:W-:Y:S01]  /*4420*/  FSEL R142, R4, -INF , !P3 ;  /* 0xff800000048e7808 */ /* 0x000fe20005800000 */
[----:B------:R-:W-:Y:S02]  /*4430*/  IMAD.MOV.U32 R4, RZ, RZ, R2 ;  /* 0x000000ffff047224 */ /* 0x000fe400078e0002 */
[--C-:B-1----:R-:W-:Y:S01]  /*4440*/  IMAD.IADD R5, R228, 0x1, -R0.reuse ;  /* 0x00000001e4057824 */ /* 0x102fe200078e0a00 */
[----:B------:R-:W-:Y:S01]  /*4450*/  FSEL R147, R7, -INF , !P1 ;  /* 0xff80000007937808 */ /* 0x000fe20004800000 */
[----:B------:R1:W2:Y:S01]  /*4460*/  I2F R9, R4 ;  /* 0x0000000400097306 */ /* 0x0002a20000201400 */
[----:B------:R-:W-:Y:S02]  /*4470*/  FSEL R137, R8, -INF , !P0 ;  /* 0xff80000008897808 */ /* 0x000fe40004000000 */
[----:B------:R-:W-:Y:S01]  /*4480*/  IABS R2, R5 ;  /* 0x0000000500027213 */ /* 0x000fe20000000000 */
[----:B------:R-:W-:Y:S01]  /*4490*/  IMAD.IADD R5, R229, 0x1, -R0 ;  /* 0x00000001e5057824 */ /* 0x000fe200078e0a00 */
[----:B------:R-:W-:-:S02]  /*44a0*/  ISETP.GE.AND P3, PT, R0, R227, PT ;  /* 0x000000e30000720c */ /* 0x000fc40003f66270 */
[C---:B------:R-:W-:Y:S02]  /*44b0*/  ISETP.GE.AND P2, PT, R0.reuse, R226, PT ;  /* 0x000000e20000720c */ /* 0x040fe40003f46270 */
[C---:B------:R-:W-:Y:S02]  /*44c0*/  ISETP.GE.AND P1, PT, R0.reuse, R225, PT ;  /* 0x000000e10000720c */ /* 0x040fe40003f26270 */
[C---:B------:R-:W-:Y:S01]  /*44d0*/  ISETP.GE.AND P0, PT, R0.reuse, R224, PT ;  /* 0x000000e00000720c */ /* 0x040fe20003f06270 */
[----:B------:R-:W-:Y:S01]  /*44e0*/  IMAD.IADD R6, R231, 0x1, -R0 ;  /* 0x00000001e7067824 */ /* 0x000fe200078e0a00 */
[C---:B------:R-:W-:Y:S02]  /*44f0*/  ISETP.GE.OR P3, PT, R0.reuse, R235, !P3 ;  /* 0x000000eb0000720c */ /* 0x040fe40005f66670 */
[C---:B------:R-:W-:Y:S01]  /*4500*/  ISETP.GE.OR P2, PT, R0.reuse, R234, !P2 ;  /* 0x000000ea0000720c */ /* 0x040fe20005746670 */
[----:B-1----:R-:W-:Y:S01]  /*4510*/  IMAD.MOV.U32 R4, RZ, RZ, R2 ;  /* 0x000000ffff047224 */ /* 0x002fe200078e0002 */
[----:B------:R-:W-:-:S02]  /*4520*/  ISETP.GE.OR P1, PT, R0, R233, !P1 ;  /* 0x000000e90000720c */ /* 0x000fc40004f26670 */
[----:B------:R-:W-:Y:S02]  /*4530*/  ISETP.GE.OR P0, PT, R0, R232, !P0 ;  /* 0x000000e80000720c */ /* 0x000fe40004706670 */
[----:B------:R-:W-:Y:S02]  /*4540*/  IABS R2, R5 ;  /* 0x0000000500027213 */ /* 0x000fe40000000000 */
[----:B------:R-:W-:Y:S02]  /*4550*/  IADD3 R0, R17, 0x10, RZ ;  /* 0x0000001011007810 */ /* 0x000fe40007ffe0ff */
[----:B------:R1:W-:Y:S01]  /*4560*/  I2F R10, R2 ;  /* 0x00000002000a7306 */ /* 0x0003e20000201400 */
[----:B------:R-:W-:Y:S01]  /*4570*/  IABS R5, R6 ;  /* 0x0000000600057213 */ /* 0x000fe20000000000 */
[-C--:B---3--:R-:W-:Y:S02]  /*4580*/  FFMA.FTZ R7, R14, -R222.reuse, R126 ;  /* 0x800000de0e077223 */ /* 0x088fe4000001007e */
[----:B------:R-:W-:-:S04]  /*4590*/  FFMA.FTZ R6, R11, -R222, R124 ;  /* 0x800000de0b067223 */ /* 0x000fc8000001007c */
[----:B------:R3:W-:Y:S01]  /*45a0*/  I2F R12, R4 ;  /* 0x00000004000c7306 */ /* 0x0007e20000201400 */
[----:B--2---:R-:W-:Y:S02]  /*45b0*/  FFMA.FTZ R8, R9, -R222, R113 ;  /* 0x800000de09087223 */ /* 0x004fe40000010071 */
[----:B-1----:R-:W-:-:S05]  /*45c0*/  IMAD.IADD R2, R230, 0x1, -R0 ;  /* 0x00000001e6027824 */ /* 0x002fca00078e0a00 */
[----:B------:R1:W2:Y:S01]  /*45d0*/  I2F R14, R5 ;  /* 0x00000005000e7306 */ /* 0x0002a20000201400 */
[----:B------:R-:W-:Y:S01]  /*45e0*/  IABS R2, R2 ;  /* 0x0000000200027213 */ /* 0x000fe20000000000 */
[----:B---3--:R-:W-:Y:S01]  /*45f0*/  FFMA.FTZ R4, R13, -R222, R114 ;  /* 0x800000de0d047223 */ /* 0x008fe20000010072 */
[----:B------:R-:W-:Y:S02]  /*4600*/  FSEL R143, R6, -INF , !P5 ;  /* 0xff800000068f7808 */ /* 0x000fe40006800000 */
[----:B------:R-:W-:Y:S02]  /*4610*/  FSEL R145, R7, -INF , !P4 ;  /* 0xff80000007917808 */ /* 0x000fe40006000000 */
[----:B------:R-:W-:Y:S01]  /*4620*/  FSEL R138, R4, -INF , !P6 ;  /* 0xff800000048a7808 */ /* 0x000fe20007000000 */
[----:B-1----:R-:W-:Y:S01]  /*4630*/  IMAD.IADD R5, R228, 0x1, -R0 ;  /* 0x00000001e4057824 */ /* 0x002fe200078e0a00 */
[----:B------:R-:W-:Y:S01]  /*4640*/  FSEL R133, R8, -INF , !P3 ;  /* 0xff80000008857808 */ /* 0x000fe20005800000 */
[----:B------:R-:W-:Y:S01]  /*4650*/  IMAD.MOV.U32 R4, RZ, RZ, R2 ;  /* 0x000000ffff047224 */ /* 0x000fe200078e0002 */
[----:B------:R-:W-:-:S02]  /*4660*/  ISETP.GE.AND P6, PT, R0, R227, PT ;  /* 0x000000e30000720c */ /* 0x000fc40003fc6270 */
[----:B------:R-:W-:Y:S01]  /*4670*/  IABS R2, R5 ;  /* 0x0000000500027213 */ /* 0x000fe20000000000 */
[--C-:B------:R-:W-:Y:S01]  /*4680*/  IMAD.IADD R5, R229, 0x1, -R0.reuse ;  /* 0x00000001e5057824 */ /* 0x100fe200078e0a00 */
[C---:B------:R-:W-:Y:S02]  /*4690*/  ISETP.GE.AND P5, PT, R0.reuse, R226, PT ;  /* 0x000000e20000720c */ /* 0x040fe40003fa6270 */
[C---:B------:R-:W-:Y:S02]  /*46a0*/  ISETP.GE.AND P4, PT, R0.reuse, R225, PT ;  /* 0x000000e10000720c */ /* 0x040fe40003f86270 */
[C---:B------:R-:W-:Y:S01]  /*46b0*/  ISETP.GE.AND P3, PT, R0.reuse, R224, PT ;  /* 0x000000e00000720c */ /* 0x040fe20003f66270 */
[----:B------:R1:W3:Y:S01]  /*46c0*/  I2F R9, R4 ;  /* 0x0000000400097306 */ /* 0x0002e20000201400 */
[----:B------:R-:W-:Y:S01]  /*46d0*/  IMAD.IADD R6, R231, 0x1, -R0 ;  /* 0x00000001e7067824 */ /* 0x000fe200078e0a00 */
[C---:B------:R-:W-:Y:S02]  /*46e0*/  ISETP.GE.OR P6, PT, R0.reuse, R235, !P6 ;  /* 0x000000eb0000720c */ /* 0x040fe400077c6670 */
[----:B------:R-:W-:-:S02]  /*46f0*/  ISETP.GE.OR P5, PT, R0, R234, !P5 ;  /* 0x000000ea0000720c */ /* 0x000fc40006fa6670 */
[C---:B------:R-:W-:Y:S02]  /*4700*/  ISETP.GE.OR P4, PT, R0.reuse, R233, !P4 ;  /* 0x000000e90000720c */ /* 0x040fe40006786670 */
[----:B------:R-:W-:Y:S02]  /*4710*/  ISETP.GE.OR P3, PT, R0, R232, !P3 ;  /* 0x000000e80000720c */ /* 0x000fe40005f66670 */
[----:B------:R-:W-:Y:S01]  /*4720*/  IADD3 R0, R17, 0x11, RZ ;  /* 0x0000001111007810 */ /* 0x000fe20007ffe0ff */
[----:B-1----:R-:W-:Y:S01]  /*4730*/  IMAD.MOV.U32 R4, RZ, RZ, R2 ;  /* 0x000000ffff047224 */ /* 0x002fe200078e0002 */
[----:B------:R-:W-:-:S04]  /*4740*/  IABS R2, R5 ;  /* 0x0000000500027213 */ /* 0x000fc80000000000 */
[----:B------:R1:W-:Y:S01]  /*4750*/  I2F R11, R2 ;  /* 0x00000002000b7306 */ /* 0x0003e20000201400 */
[----:B------:R-:W-:Y:S01]  /*4760*/  IABS R5, R6 ;  /* 0x0000000600057213 */ /* 0x000fe20000000000 */
[----:B--2---:R-:W-:-:S06]  /*4770*/  FFMA.FTZ R7, R14, -R222, R127 ;  /* 0x800000de0e077223 */ /* 0x004fcc000001007f */
[----:B------:R2:W-:Y:S01]  /*4780*/  I2F R13, R4 ;  /* 0x00000004000d7306 */ /* 0x0005e20000201400 */
[----:B-1----:R-:W-:-:S07]  /*4790*/  IMAD.IADD R2, R230, 0x1, -R0 ;  /* 0x00000001e6027824 */ /* 0x002fce00078e0a00 */
[----:B------:R1:W4:Y:S01]  /*47a0*/  I2F R14, R5 ;  /* 0x00000005000e7306 */ /* 0x0003220000201400 */
[----:B------:R-:W-:Y:S01]  /*47b0*/  FFMA.FTZ R6, R10, -R222, R125 ;  /* 0x800000de0a067223 */ /* 0x000fe2000001007d */
[----:B------:R-:W-:Y:S01]  /*47c0*/  IABS R2, R2 ;  /* 0x0000000200027213 */ /* 0x000fe20000000000 */
[-C--:B--2---:R-:W-:Y:S02]  /*47d0*/  FFMA.FTZ R4, R12, -R222.reuse, R115 ;  /* 0x800000de0c047223 */ /* 0x084fe40000010073 */
[----:B---3--:R-:W-:-:S03]  /*47e0*/  FFMA.FTZ R8, R9, -R222, R108 ;  /* 0x800000de09087223 */ /* 0x008fc6000001006c */
        /* <DEDUP_REMOVED lines=8> */
[----:B------:R-:W-:-:S02]  /*4870*/  FSEL R132, R8, -INF , !P6 ;  /* 0xff80000008847808 */ /* 0x000fc40007000000 */
[C---:B------:R-:W-:Y:S02]  /*4880*/  ISETP.GE.AND P2, PT, R0.reuse, R227, PT ;  /* 0x000000e30000720c */ /* 0x040fe40003f46270 */
[C---:B------:R-:W-:Y:S02]  /*4890*/  ISETP.GE.AND P1, PT, R0.reuse, R226, PT ;  /* 0x000000e20000720c */ /* 0x040fe40003f26270 */
[C---:B------:R-:W-:Y:S02]  /*48a0*/  ISETP.GE.AND P0, PT, R0.reuse, R225, PT ;  /* 0x000000e10000720c */ /* 0x040fe40003f06270 */
[C---:B------:R-:W-:Y:S01]  /*48b0*/  ISETP.GE.AND P6, PT, R0.reuse, R224, PT ;  /* 0x000000e00000720c */ /* 0x040fe20003fc6270 */
[----:B------:R-:W-:Y:S01]  /*48c0*/  IMAD.IADD R6, R231, 0x1, -R0 ;  /* 0x00000001e7067824 */ /* 0x000fe200078e0a00 */
[C---:B------:R-:W-:Y:S01]  /*48d0*/  ISETP.GE.OR P2, PT, R0.reuse, R235, !P2 ;  /* 0x000000eb0000720c */ /* 0x040fe20005746670 */
[----:B-1----:R-:W-:Y:S01]  /*48e0*/  IMAD.MOV.U32 R4, RZ, RZ, R2 ;  /* 0x000000ffff047224 */ /* 0x002fe200078e0002 */
[----:B------:R-:W-:-:S02]  /*48f0*/  ISETP.GE.OR P1, PT, R0, R234, !P1 ;  /* 0x000000ea0000720c */ /* 0x000fc40004f26670 */
[C---:B------:R-:W-:Y:S02]  /*4900*/  ISETP.GE.OR P0, PT, R0.reuse, R233, !P0 ;  /* 0x000000e90000720c */ /* 0x040fe40004706670 */
[----:B------:R-:W-:Y:S02]  /*4910*/  ISETP.GE.OR P6, PT, R0, R232, !P6 ;  /* 0x000000e80000720c */ /* 0x000fe400077c6670 */
[----:B------:R-:W-:Y:S02]  /*4920*/  IABS R2, R5 ;  /* 0x0000000500027213 */ /* 0x000fe40000000000 */
[----:B------:R-:W-:Y:S02]  /*4930*/  IADD3 R0, R17, 0x18, RZ ;  /* 0x0000001811007810 */ /* 0x000fe40007ffe0ff */
[----:B------:R1:W-:Y:S01]  /*4940*/  I2F R10, R2 ;  /* 0x00000002000a7306 */ /* 0x0003e20000201400 */
[----:B------:R-:W-:Y:S01]  /*4950*/  IABS R5, R6 ;  /* 0x0000000600057213 */ /* 0x000fe20000000000 */
[----:B----4-:R-:W-:-:S02]  /*4960*/  FFMA.FTZ R7, R14, -R222, R130 ;  /* 0x800000de0e077223 */ /* 0x010fc40000010082 */
        /* <DEDUP_REMOVED lines=462> */
[----:B------:R1:W4:Y:S01]  /*6650*/  I2F R11, R2 ;  /* 0x00000002000b7306 */ /* 0x0003220000201400 */
[----:B------:R-:W-:Y:S01]  /*6660*/  IABS R5, R6 ;  /* 0x0000000600057213 */ /* 0x000fe20000000000 */
[----:B--2---:R-:W-:-:S06]  /*6670*/  FFMA.FTZ R7, R14, -R222, R179 ;  /* 0x800000de0e077223 */ /* 0x004fcc00000100b3 */
[----:B------:R2:W-:Y:S01]  /*6680*/  I2F R13, R4 ;  /* 0x00000004000d7306 */ /* 0x0005e20000201400 */
[----:B-1----:R-:W-:-:S07]  /*6690*/  IMAD.IADD R2, R230, 0x1, -R0 ;  /* 0x00000001e6027824 */ /* 0x002fce00078e0a00 */
[----:B------:R1:W1:Y:S01]  /*66a0*/  I2F R14, R5 ;  /* 0x00000005000e7306 */ /* 0x0002620000201400 */
        /* <DEDUP_REMOVED lines=25> */
[----:B------:R1:W3:Y:S01]  /*6840*/  I2F R10, R2 ;  /* 0x00000002000a7306 */ /* 0x0002e20000201400 */
[----:B------:R-:W-:Y:S01]  /*6850*/  IABS R5, R6 ;  /* 0x0000000600057213 */ /* 0x000fe20000000000 */
[----:B----4-:R-:W-:-:S02]  /*6860*/  FFMA.FTZ R6, R11, -R222, R180 ;  /* 0x800000de0b067223 */ /* 0x010fc400000100b4 */
[----:B------:R-:W-:-:S04]  /*6870*/  FFMA.FTZ R7, R14, -R222, R182 ;  /* 0x800000de0e077223 */ /* 0x000fc800000100b6 */
[----:B------:R4:W-:Y:S01]  /*6880*/  I2F R12, R4 ;  /* 0x00000004000c7306 */ /* 0x0009e20000201400 */
[----:B--2---:R-:W-:Y:S02]  /*6890*/  FFMA.FTZ R8, R9, -R222, R41 ;  /* 0x800000de09087223 */ /* 0x004fe40000010029 */
[----:B-1----:R-:W-:-:S05]  /*68a0*/  IMAD.IADD R2, R230, 0x1, -R0 ;  /* 0x00000001e6027824 */ /* 0x002fca00078e0a00 */
[----:B------:R-:W-:Y:S01]  /*68b0*/  IABS R2, R2 ;  /* 0x0000000200027213 */ /* 0x000fe20000000000 */
[----:B----4-:R-:W-:Y:S02]  /*68c0*/  FFMA.FTZ R4, R13, -R222, R42 ;  /* 0x800000de0d047223 */ /* 0x010fe4000001002a */
[----:B------:R1:W2:Y:S01]  /*68d0*/  I2F R13, R5 ;  /* 0x00000005000d7306 */ /* 0x0002a20000201400 */
[----:B------:R-:W-:Y:S02]  /*68e0*/  FSEL R68, R6, -INF , !P3 ;  /* 0xff80000006447808 */ /* 0x000fe40005800000 */
[----:B------:R-:W-:Y:S01]  /*68f0*/  FSEL R67, R4, -INF , !P4 ;  /* 0xff80000004437808 */ /* 0x000fe20006000000 */
[----:B------:R-:W-:Y:S01]  /*6900*/  IMAD.MOV.U32 R4, RZ, RZ, R2 ;  /* 0x000000ffff047224 */ /* 0x000fe200078e0002 */
[----:B------:R-:W-:Y:S02]  /*6910*/  FSEL R42, R7, -INF , !P2 ;  /* 0xff800000072a7808 */ /* 0x000fe40005000000 */
[----:B------:R-:W-:-:S02]  /*6920*/  FSEL R55, R8, -INF , !P1 ;  /* 0xff80000008377808 */ /* 0x000fc40004800000 */
[----:B------:R-:W-:Y:S01]  /*6930*/  ISETP.GE.AND P4, PT, R0, R227, PT ;  /* 0x000000e30000720c */ /* 0x000fe20003f86270 */
[--C-:B-1----:R-:W-:Y:S01]  /*6940*/  IMAD.IADD R5, R228, 0x1, -R0.reuse ;  /* 0x00000001e4057824 */ /* 0x102fe200078e0a00 */
[C---:B------:R-:W-:Y:S02]  /*6950*/  ISETP.GE.AND P3, PT, R0.reuse, R226, PT ;  /* 0x000000e20000720c */ /* 0x040fe40003f66270 */
[C---:B------:R-:W-:Y:S02]  /*6960*/  ISETP.GE.AND P2, PT, R0.reuse, R225, PT ;  /* 0x000000e10000720c */ /* 0x040fe40003f46270 */
[----:B------:R-:W-:Y:S01]  /*6970*/  IABS R2, R5 ;  /* 0x0000000500027213 */ /* 0x000fe20000000000 */
[--C-:B------:R-:W-:Y:S01]  /*6980*/  IMAD.IADD R5, R229, 0x1, -R0.reuse ;  /* 0x00000001e5057824 */ /* 0x100fe200078e0a00 */
[C---:B------:R-:W-:Y:S01]  /*6990*/  ISETP.GE.AND P1, PT, R0.reuse, R224, PT ;  /* 0x000000e00000720c */ /* 0x040fe20003f26270 */
[----:B------:R1:W4:Y:S01]  /*69a0*/  I2F R9, R4 ;  /* 0x0000000400097306 */ /* 0x0003220000201400 */
[----:B------:R-:W-:Y:S01]  /*69b0*/  IMAD.IADD R6, R231, 0x1, -R0 ;  /* 0x00000001e7067824 */ /* 0x000fe200078e0a00 */
[----:B------:R-:W-:-:S02]  /*69c0*/  ISETP.GE.OR P4, PT, R0, R235, !P4 ;  /* 0x000000eb0000720c */ /* 0x000fc40006786670 */
[C---:B------:R-:W-:Y:S02]  /*69d0*/  ISETP.GE.OR P3, PT, R0.reuse, R234, !P3 ;  /* 0x000000ea0000720c */ /* 0x040fe40005f66670 */
[C---:B------:R-:W-:Y:S02]  /*69e0*/  ISETP.GE.OR P2, PT, R0.reuse, R233, !P2 ;  /* 0x000000e90000720c */ /* 0x040fe40005746670 */
[----:B------:R-:W-:Y:S02]  /*69f0*/  ISETP.GE.OR P1, PT, R0, R232, !P1 ;  /* 0x000000e80000720c */ /* 0x000fe40004f26670 */
[----:B------:R-:W-:Y:S01]  /*6a00*/  IADD3 R0, R17, 0x59, RZ ;  /* 0x0000005911007810 */ /* 0x000fe20007ffe0ff */
[----:B-1----:R-:W-:Y:S01]  /*6a10*/  IMAD.MOV.U32 R4, RZ, RZ, R2 ;  /* 0x000000ffff047224 */ /* 0x002fe200078e0002 */
[----:B------:R-:W-:-:S04]  /*6a20*/  IABS R2, R5 ;  /* 0x0000000500027213 */ /* 0x000fc80000000000 */
[----:B------:R1:W1:Y:S01]  /*6a30*/  I2F R11, R2 ;  /* 0x00000002000b7306 */ /* 0x0002620000201400 */
[----:B------:R-:W-:Y:S01]  /*6a40*/  IABS R5, R6 ;  /* 0x0000000600057213 */ /* 0x000fe20000000000 */
[----:B---3--:R-:W-:-:S06]  /*6a50*/  FFMA.FTZ R6, R10, -R222, R181 ;  /* 0x800000de0a067223 */ /* 0x008fcc00000100b5 */
[----:B------:R3:W-:Y:S01]  /*6a60*/  I2F R14, R4 ;  /* 0x00000004000e7306 */ /* 0x0007e20000201400 */
[----:B-1----:R-:W-:Y:S02]  /*6a70*/  IMAD.IADD R2, R230, 0x1, -R0 ;  /* 0x00000001e6027824 */ /* 0x002fe400078e0a00 */
[----:B--2---:R-:W-:-:S03]  /*6a80*/  FFMA.FTZ R7, R13, -R222, R183 ;  /* 0x800000de0d077223 */ /* 0x004fc600000100b7 */
[----:B------:R-:W-:Y:S01]  /*6a90*/  IABS R2, R2 ;  /* 0x0000000200027213 */ /* 0x000fe20000000000 */
[-C--:B---3--:R-:W-:Y:S02]  /*6aa0*/  FFMA.FTZ R4, R12, -R222.reuse, R43 ;  /* 0x800000de0c047223 */ /* 0x088fe4000001002b */
[----:B------:R1:W2:Y:S01]  /*6ab0*/  I2F R12, R5 ;  /* 0x00000005000c7306 */ /* 0x0002a20000201400 */
[----:B----4-:R-:W-:Y:S02]  /*6ac0*/  FFMA.FTZ R8, R9, -R222, R48 ;  /* 0x800000de09087223 */ /* 0x010fe40000010030 */
[----:B------:R-:W-:Y:S01]  /*6ad0*/  FSEL R61, R4, -INF , !P0 ;  /* 0xff800000043d7808 */ /* 0x000fe20004000000 */
[----:B------:R-:W-:Y:S01]  /*6ae0*/  IMAD.MOV.U32 R4, RZ, RZ, R2 ;  /* 0x000000ffff047224 */ /* 0x000fe200078e0002 */
[----:B------:R-:W-:Y:S02]  /*6af0*/  FSEL R63, R6, -INF , !P6 ;  /* 0xff800000063f7808 */ /* 0x000fe40007000000 */
[----:B------:R-:W-:Y:S01]  /*6b00*/  FSEL R40, R7, -INF , !P5 ;  /* 0xff80000007287808 */ /* 0x000fe20006800000 */
[----:B------:R3:W4:Y:S01]  /*6b10*/  I2F R9, R4 ;  /* 0x0000000400097306 */ /* 0x0007220000201400 */
[----:B------:R-:W-:Y:S01]  /*6b20*/  FSEL R54, R8, -INF , !P4 ;  /* 0xff80000008367808 */ /* 0x000fe20006000000 */
[----:B-1----:R-:W-:Y:S01]  /*6b30*/  IMAD.IADD R5, R228, 0x1, -R0 ;  /* 0x00000001e4057824 */ /* 0x002fe200078e0a00 */
[----:B------:R-:W-:-:S02]  /*6b40*/  ISETP.GE.AND P0, PT, R0, R227, PT ;  /* 0x000000e30000720c */ /* 0x000fc40003f06270 */
[C---:B------:R-:W-:Y:S02]  /*6b50*/  ISETP.GE.AND P6, PT, R0.reuse, R226, PT ;  /* 0x000000e20000720c */ /* 0x040fe40003fc6270 */
[----:B------:R-:W-:Y:S01]  /*6b60*/  IABS R2, R5 ;  /* 0x0000000500027213 */ /* 0x000fe20000000000 */
[----:B------:R-:W-:Y:S01]  /*6b70*/  IMAD.IADD R5, R229, 0x1, -R0 ;  /* 0x00000001e5057824 */ /* 0x000fe200078e0a00 */
[C---:B------:R-:W-:Y:S02]  /*6b80*/  ISETP.GE.AND P5, PT, R0.reuse, R225, PT ;  /* 0x000000e10000720c */ /* 0x040fe40003fa6270 */
[C---:B------:R-:W-:Y:S01]  /*6b90*/  ISETP.GE.AND P4, PT, R0.reuse, R224, PT ;  /* 0x000000e00000720c */ /* 0x040fe20003f86270 */
[----:B---3--:R-:W-:Y:S01]  /*6ba0*/  IMAD.MOV.U32 R4, RZ, RZ, R2 ;  /* 0x000000ffff047224 */ /* 0x008fe200078e0002 */
[C---:B------:R-:W-:Y:S01]  /*6bb0*/  ISETP.GE.OR P0, PT, R0.reuse, R235, !P0 ;  /* 0x000000eb0000720c */ /* 0x040fe20004706670 */
[----:B------:R-:W-:Y:S01]  /*6bc0*/  IMAD.IADD R6, R231, 0x1, -R0 ;  /* 0x00000001e7067824 */ /* 0x000fe200078e0a00 */
[----:B------:R-:W-:-:S02]  /*6bd0*/  ISETP.GE.OR P6, PT, R0, R234, !P6 ;  /* 0x000000ea0000720c */ /* 0x000fc400077c6670 */
[C---:B------:R-:W-:Y:S02]  /*6be0*/  ISETP.GE.OR P5, PT, R0.reuse, R233, !P5 ;  /* 0x000000e90000720c */ /* 0x040fe40006fa6670 */
[----:B------:R-:W-:Y:S02]  /*6bf0*/  ISETP.GE.OR P4, PT, R0, R232, !P4 ;  /* 0x000000e80000720c */ /* 0x000fe40006786670 */
[----:B------:R-:W-:Y:S02]  /*6c00*/  IABS R2, R5 ;  /* 0x0000000500027213 */ /* 0x000fe40000000000 */
[----:B------:R-:W-:Y:S02]  /*6c10*/  IADD3 R0, R17, 0x60, RZ ;  /* 0x0000006011007810 */ /* 0x000fe40007ffe0ff */
[----:B------:R1:W3:Y:S01]  /*6c20*/  I2F R10, R2 ;  /* 0x00000002000a7306 */ /* 0x0002e20000201400 */
[----:B------:R-:W-:Y:S01]  /*6c30*/  IABS R5, R6 ;  /* 0x0000000600057213 */ /* 0x000fe20000000000 */
[----:B------:R-:W-:-:S02]  /*6c40*/  FFMA.FTZ R6, R11, -R222, R188 ;  /* 0x800000de0b067223 */ /* 0x000fc400000100bc */
[----:B--2---:R-:W-:-:S04]  /*6c50*/  FFMA.FTZ R7, R12, -R222, R190 ;  /* 0x800000de0c077223 */ /* 0x004fc800000100be */
[----:B------:R2:W2:Y:S01]  /*6c60*/  I2F R13, R4 ;  /* 0x00000004000d7306 */ /* 0x0004a20000201400 */
[----:B----4-:R-:W-:Y:S02]  /*6c70*/  FFMA.FTZ R8, R9, -R222, R49 ;  /* 0x800000de09087223 */ /* 0x010fe40000010031 */
[----:B-1----:R-:W-:-:S05]  /*6c80*/  IMAD.IADD R2, R230, 0x1, -R0 ;  /* 0x00000001e6027824 */ /* 0x002fca00078e0a00 */
[----:B------:R-:W-:Y:S01]  /*6c90*/  IABS R2, R2 ;  /* 0x0000000200027213 */ /* 0x000fe20000000000 */
[----:B--2---:R-:W-:Y:S02]  /*6ca0*/  FFMA.FTZ R4, R14, -R222, R50 ;  /* 0x800000de0e047223 */ /* 0x004fe40000010032 */
[----:B------:R1:W-:Y:S01]  /*6cb0*/  I2F R14, R5 ;  /* 0x00000005000e7306 */ /* 0x0003e20000201400 */
        /* <DEDUP_REMOVED lines=12> */
[----:B------:R1:W2:Y:S01]  /*6d80*/  I2F R9, R4 ;  /* 0x0000000400097306 */ /* 0x0002a20000201400 */
[----:B------:R-:W-:Y:S01]  /*6d90*/  IMAD.IADD R6, R231, 0x1, -R0 ;  /* 0x00000001e7067824 */ /* 0x000fe200078e0a00 */
[----:B------:R-:W-:-:S02]  /*6da0*/  ISETP.GE.OR P3, PT, R0, R235, !P3 ;  /* 0x000000eb0000720c */ /* 0x000fc40005f66670 */
[C---:B------:R-:W-:Y:S02]  /*6db0*/  ISETP.GE.OR P2, PT, R0.reuse, R234, !P2 ;  /* 0x000000ea0000720c */ /* 0x040fe40005746670 */
[C---:B------:R-:W-:Y:S02]  /*6dc0*/  ISETP.GE.OR P1, PT, R0.reuse, R233, !P1 ;  /* 0x000000e90000720c */ /* 0x040fe40004f26670 */
[----:B------:R-:W-:Y:S02]  /*6dd0*/  ISETP.GE.OR P0, PT, R0, R232, !P0 ;  /* 0x000000e80000720c */ /* 0x000fe40004706670 */
[----:B------:R-:W-:Y:S01]  /*6de0*/  IADD3 R0, R17, 0x61, RZ ;  /* 0x0000006111007810 */ /* 0x000fe20007ffe0ff */
[----:B-1----:R-:W-:Y:S01]  /*6df0*/  IMAD.MOV.U32 R4, RZ, RZ, R2 ;  /* 0x000000ffff047224 */ /* 0x002fe200078e0002 */
[----:B------:R-:W-:Y:S02]  /*6e00*/  IABS R2, R5 ;  /* 0x0000000500027213 */ /* 0x000fe40000000000 */
[----:B------:R-:W-:-:S02]  /*6e10*/  IABS R5, R6 ;  /* 0x0000000600057213 */ /* 0x000fc40000000000 */
[----:B------:R1:W4:Y:S01]  /*6e20*/  I2F R11, R2 ;  /* 0x00000002000b7306 */ /* 0x0003220000201400 */
[----:B---3--:R-:W-:-:S07]  /*6e30*/  FFMA.FTZ R6, R10, -R222, R189 ;  /* 0x800000de0a067223 */ /* 0x008fce00000100bd */
[----:B------:R3:W2:Y:S01]  /*6e40*/  I2F R12, R4 ;  /* 0x00000004000c7306 */ /* 0x0006a20000201400 */
[----:B-1----:R-:W-:-:S07]  /*6e50*/  IMAD.IADD R2, R230, 0x1, -R0 ;  /* 0x00000001e6027824 */ /* 0x002fce00078e0a00 */
[----:B------:R1:W1:Y:S01]  /*6e60*/  I2F R10, R5 ;  /* 0x00000005000a7306 */ /* 0x0002620000201400 */
[----:B------:R-:W-:Y:S01]  /*6e70*/  IABS R2, R2 ;  /* 0x0000000200027213 */ /* 0x000fe20000000000 */
[----:B---3--:R-:W-:-:S05]  /*6e80*/  FFMA.FTZ R4, R13, -R222, R51 ;  /* 0x800000de0d047223 */ /* 0x008fca0000010033 */
[----:B------:R-:W-:Y:S01]  /*6e90*/  FSEL R57, R4, -INF , !P6 ;  /* 0xff80000004397808 */ /* 0x000fe20007000000 */
[----:B-1----:R-:W-:Y:S02]  /*6ea0*/  IMAD.IADD R5, R228, 0x1, -R0 ;  /* 0x00000001e4057824 */ /* 0x002fe400078e0a00 */
[----:B------:R-:W-:-:S03]  /*6eb0*/  IMAD.MOV.U32 R4, RZ, RZ, R2 ;  /* 0x000000ffff047224 */ /* 0x000fc600078e0002 */
[----:B------:R-:W-:Y:S01]  /*6ec0*/  IABS R2, R5 ;  /* 0x0000000500027213 */ /* 0x000fe20000000000 */
[----:B------:R-:W-:Y:S02]  /*6ed0*/  IMAD.IADD R5, R229, 0x1, -R0 ;  /* 0x00000001e5057824 */ /* 0x000fe400078e0a00 */
[-C--:B--2---:R-:W-:Y:S02]  /*6ee0*/  FFMA.FTZ R8, R9, -R222.reuse, R24 ;  /* 0x800000de09087223 */ /* 0x084fe40000010018 */
[----:B------:R1:W2:Y:S01]  /*6ef0*/  I2F R9, R4 ;  /* 0x0000000400097306 */ /* 0x0002a20000201400 */
[----:B------:R-:W-:Y:S01]  /*6f00*/  FFMA.FTZ R7, R14, -R222, R191 ;  /* 0x800000de0e077223 */ /* 0x000fe200000100bf */
[----:B------:R-:W-:Y:S01]  /*6f10*/  FSEL R58, R6, -INF , !P5 ;  /* 0xff800000063a7808 */ /* 0x000fe20006800000 */
[----:B------:R-:W-:Y:S01]  /*6f20*/  IMAD.IADD R6, R231, 0x1, -R0 ;  /* 0x00000001e7067824 */ /* 0x000fe200078e0a00 */
[----:B------:R-:W-:Y:S02]  /*6f30*/  FSEL R52, R8, -INF , !P3 ;  /* 0xff80000008347808 */ /* 0x000fe40005800000 */
[----:B------:R-:W-:-:S02]  /*6f40*/  FSEL R32, R7, -INF , !P4 ;  /* 0xff80000007207808 */ /* 0x000fc40006000000 */
[----:B------:R-:W-:Y:S01]  /*6f50*/  ISETP.GE.AND P6, PT, R0, R227, PT ;  /* 0x000000e30000720c */ /* 0x000fe20003fc6270 */
[----:B-1----:R-:W-:Y:S01]  /*6f60*/  IMAD.MOV.U32 R4, RZ, RZ, R2 ;  /* 0x000000ffff047224 */ /* 0x002fe200078e0002 */
[----:B------:R-:W-:-:S03]  /*6f70*/  IABS R2, R5 ;  /* 0x0000000500027213 */ /* 0x000fc60000000000 */
[----:B------:R1:W3:Y:S01]  /*6f80*/  I2F R15, R4 ;  /* 0x00000004000f7306 */ /* 0x0002e20000201400 */
[C---:B------:R-:W-:Y:S02]  /*6f90*/  ISETP.GE.AND P5, PT, R0.reuse, R226, PT ;  /* 0x000000e20000720c */ /* 0x040fe40003fa6270 */
[C---:B------:R-:W-:Y:S02]  /*6fa0*/  ISETP.GE.AND P4, PT, R0.reuse, R225, PT ;  /* 0x000000e10000720c */ /* 0x040fe40003f86270 */
[C---:B------:R-:W-:Y:S02]  /*6fb0*/  ISETP.GE.AND P3, PT, R0.reuse, R224, PT ;  /* 0x000000e00000720c */ /* 0x040fe40003f66270 */
[C---:B------:R-:W-:Y:S02]  /*6fc0*/  ISETP.GE.OR P6, PT, R0.reuse, R235, !P6 ;  /* 0x000000eb0000720c */ /* 0x040fe400077c6670 */
[C---:B------:R-:W-:Y:S02]  /*6fd0*/  ISETP.GE.OR P5, PT, R0.reuse, R234, !P5 ;  /* 0x000000ea0000720c */ /* 0x040fe40006fa6670 */
[----:B------:R-:W-:Y:S01]  /*6fe0*/  ISETP.GE.OR P4, PT, R0, R233, !P4 ;  /* 0x000000e90000720c */ /* 0x000fe20006786670 */
[----:B-1----:R-:W-:Y:S01]  /*6ff0*/  IMAD.MOV.U32 R4, RZ, RZ, R2 ;  /* 0x000000ffff047224 */ /* 0x002fe200078e0002 */
[----:B------:R-:W-:-:S02]  /*7000*/  IADD3 R2, R17, 0x68, RZ ;  /* 0x0000006811027810 */ /* 0x000fc40007ffe0ff */
[----:B------:R-:W-:Y:S02]  /*7010*/  ISETP.GE.OR P3, PT, R0, R232, !P3 ;  /* 0x000000e80000720c */ /* 0x000fe40005f66670 */
[----:B------:R-:W-:Y:S01]  /*7020*/  IABS R5, R6 ;  /* 0x0000000600057213 */ /* 0x000fe20000000000 */
[--C-:B------:R-:W-:Y:S01]  /*7030*/  IMAD.IADD R0, R230, 0x1, -R2.reuse ;  /* 0x00000001e6007824 */ /* 0x100fe200078e0a02 */
[----:B------:R1:W1:Y:S04]  /*7040*/  I2F R16, R4 ;  /* 0x0000000400107306 */ /* 0x0002680000201400 */
[----:B------:R-:W-:Y:S01]  /*7050*/  IABS R0, R0 ;  /* 0x0000000000007213 */ /* 0x000fe20000000000 */
[----:B-1----:R-:W-:Y:S02]  /*7060*/  IMAD.MOV.U32 R4, RZ, RZ, R5 ;  /* 0x000000ffff047224 */ /* 0x002fe400078e0005 */
[----:B------:R-:W-:-:S02]  /*7070*/  IMAD.IADD R5, R228, 0x1, -R2 ;  /* 0x00000001e4057824 */ /* 0x000fc400078e0a02 */
[----:B------:R1:W1:Y:S01]  /*7080*/  I2F R18, R4 ;  /* 0x0000000400127306 */ /* 0x0002620000201400 */
[-C--:B----4-:R-:W-:Y:S02]  /*7090*/  FFMA.FTZ R7, R11, -R222.reuse, R200 ;  /* 0x800000de0b077223 */ /* 0x090fe400000100c8 */
[-C--:B------:R-:W-:Y:S02]  /*70a0*/  FFMA.FTZ R6, R12, -R222.reuse, R26 ;  /* 0x800000de0c067223 */ /* 0x080fe4000001001a */
[----:B------:R-:W-:Y:S02]  /*70b0*/  FFMA.FTZ R8, R10, -R222, R202 ;  /* 0x800000de0a087223 */ /* 0x000fe400000100ca */
[----:B-1----:R-:W-:Y:S01]  /*70c0*/  IMAD.MOV.U32 R4, RZ, RZ, R0 ;  /* 0x000000ffff047224 */ /* 0x002fe200078e0000 */
[----:B------:R-:W-:-:S03]  /*70d0*/  IABS R0, R5 ;  /* 0x0000000500007213 */ /* 0x000fc60000000000 */
[----:B------:R1:W4:Y:S01]  /*70e0*/  I2F R14, R4 ;  /* 0x00000004000e7306 */ /* 0x0003220000201400 */
[----:B--2---:R-:W-:Y:S01]  /*70f0*/  FFMA.FTZ R9, R9, -R222, R25 ;  /* 0x800000de09097223 */ /* 0x004fe20000010019 */
[----:B------:R-:W-:-:S06]  /*7100*/  FSEL R48, R6, -INF , !P2 ;  /* 0xff80000006307808 */ /* 0x000fcc0005000000 */
[----:B------:R2:W-:Y:S01]  /*7110*/  I2F R11, R0 ;  /* 0x00000000000b7306 */ /* 0x0005e20000201400 */
[----:B-1----:R-:W-:-:S05]  /*7120*/  IMAD.IADD R4, R229, 0x1, -R2 ;  /* 0x00000001e5047824 */ /* 0x002fca00078e0a02 */
[----:B------:R-:W-:Y:S01]  /*7130*/  IABS R4, R4 ;  /* 0x0000000400047213 */ /* 0x000fe20000000000 */
[----:B--2---:R-:W-:Y:S01]  /*7140*/  IMAD.IADD R0, R231, 0x1, -R2 ;  /* 0x00000001e7007824 */ /* 0x004fe200078e0a02 */
[----:B------:R-:W-:-:S03]  /*7150*/  FSEL R56, R7, -INF , !P1 ;  /* 0xff80000007387808 */ /* 0x000fc60004800000 */
[----:B------:R-:W-:Y:S01]  /*7160*/  IMAD.MOV.U32 R5, RZ, RZ, R4 ;  /* 0x000000ffff057224 */ /* 0x000fe200078e0004 */
[----:B------:R-:W-:Y:S02]  /*7170*/  FSEL R31, R8, -INF , !P0 ;  /* 0xff800000081f7808 */ /* 0x000fe40004000000 */
[----:B------:R-:W-:Y:S02]  /*7180*/  FSEL R46, R9, -INF , !P6 ;  /* 0xff800000092e7808 */ /* 0x000fe40007000000 */
[----:B------:R-:W-:Y:S02]  /*7190*/  IABS R4, R0 ;  /* 0x0000000000047213 */ /* 0x000fe40000000000 */
[C---:B------:R-:W-:Y:S02]  /*71a0*/  ISETP.GE.AND P2, PT, R2.reuse, R227, PT ;  /* 0x000000e30200720c */ /* 0x040fe40003f46270 */
[C---:B------:R-:W-:Y:S02]  /*71b0*/  ISETP.GE.AND P1, PT, R2.reuse, R226, PT ;  /* 0x000000e20200720c */ /* 0x040fe40003f26270 */
[----:B------:R-:W-:-:S02]  /*71c0*/  ISETP.GE.AND P0, PT, R2, R225, PT ;  /* 0x000000e10200720c */ /* 0x000fc40003f06270 */
[C---:B------:R-:W-:Y:S02]  /*71d0*/  ISETP.GE.AND P6, PT, R2.reuse, R224, PT ;  /* 0x000000e00200720c */ /* 0x040fe40003fc6270 */
[----:B------:R-:W-:Y:S02]  /*71e0*/  IADD3 R0, R17, 0x69, RZ ;  /* 0x0000006911007810 */ /* 0x000fe40007ffe0ff */
[C---:B------:R-:W-:Y:S02]  /*71f0*/  ISETP.GE.OR P2, PT, R2.reuse, R235, !P2 ;  /* 0x000000eb0200720c */ /* 0x040fe40005746670 */
[C---:B------:R-:W-:Y:S02]  /*7200*/  ISETP.GE.OR P1, PT, R2.reuse, R234, !P1 ;  /* 0x000000ea0200720c */ /* 0x040fe40004f26670 */
[C---:B------:R-:W-:Y:S02]  /*7210*/  ISETP.GE.OR P0, PT, R2.reuse, R233, !P0 ;  /* 0x000000e90200720c */ /* 0x040fe40004706670 */
[----:B------:R-:W-:Y:S01]  /*7220*/  ISETP.GE.OR P6, PT, R2, R232, !P6 ;  /* 0x000000e80200720c */ /* 0x000fe200077c6670 */
[----:B------:R-:W-:Y:S01]  /*7230*/  IMAD.IADD R2, R230, 0x1, -R0 ;  /* 0x00000001e6027824 */ /* 0x000fe200078e0a00 */
[----:B------:R1:W-:Y:S04]  /*7240*/  I2F R10, R5 ;  /* 0x00000005000a7306 */ /* 0x0003e80000201400 */
[----:B------:R-:W-:-:S04]  /*7250*/  IABS R2, R2 ;  /* 0x0000000200027213 */ /* 0x000fc80000000000 */
[----:B------:R2:W-:Y:S01]  /*7260*/  I2F R13, R4 ;  /* 0x00000004000d7306 */ /* 0x0005e20000201400 */
[----:B-1----:R-:W-:Y:S02]  /*7270*/  IMAD.IADD R5, R228, 0x1, -R0 ;  /* 0x00000001e4057824 */ /* 0x002fe400078e0a00 */
[----:B--2---:R-:W-:-:S03]  /*7280*/  IMAD.MOV.U32 R4, RZ, RZ, R2 ;  /* 0x000000ffff047224 */ /* 0x004fc600078e0002 */
[----:B------:R-:W-:Y:S01]  /*7290*/  IABS R2, R5 ;  /* 0x0000000500027213 */ /* 0x000fe20000000000 */
[----:B------:R-:W-:Y:S01]  /*72a0*/  IMAD.IADD R5, R229, 0x1, -R0 ;  /* 0x00000001e5057824 */ /* 0x000fe200078e0a00 */
[----:B------:R1:W2:Y:S01]  /*72b0*/  I2F R12, R4 ;  /* 0x00000004000c7306 */ /* 0x0002a20000201400 */
[-C--:B---3--:R-:W-:Y:S02]  /*72c0*/  FFMA.FTZ R9, R15, -R222.reuse, R27 ;  /* 0x800000de0f097223 */ /* 0x088fe4000001001b */
[-C--:B------:R-:W-:Y:S02]  /*72d0*/  FFMA.FTZ R7, R16, -R222.reuse, R201 ;  /* 0x800000de10077223 */ /* 0x080fe400000100c9 */
[-C--:B------:R-:W-:Y:S01]  /*72e0*/  FFMA.FTZ R6, R18, -R222.reuse, R203 ;  /* 0x800000de12067223 */ /* 0x080fe200000100cb */
[----:B------:R-:W-:Y:S02]  /*72f0*/  FSEL R47, R9, -INF , !P5 ;  /* 0xff800000092f7808 */ /* 0x000fe40006800000 */
[----:B------:R-:W-:Y:S01]  /*7300*/  FSEL R51, R7, -INF , !P4 ;  /* 0xff80000007337808 */ /* 0x000fe20006000000 */
[----:B-1----:R-:W-:Y:S01]  /*7310*/  IMAD.MOV.U32 R4, RZ, RZ, R2 ;  /* 0x000000ffff047224 */ /* 0x002fe200078e0002 */
[----:B------:R-:W-:Y:S01]  /*7320*/  IABS R2, R5 ;  /* 0x0000000500027213 */ /* 0x000fe20000000000 */
[----:B----4-:R-:W-:-:S02]  /*7330*/  FFMA.FTZ R5, R14, -R222, R20 ;  /* 0x800000de0e057223 */ /* 0x010fc40000010014 */
[----:B------:R-:W-:Y:S01]  /*7340*/  I2F R8, R4 ;  /* 0x0000000400087306 */ /* 0x000fe20000201400 */
[----:B------:R-:W-:Y:S02]  /*7350*/  FSEL R30, R6, -INF , !P3 ;  /* 0xff800000061e7808 */ /* 0x000fe40005800000 */
[----:B------:R-:W-:Y:S02]  /*7360*/  FSEL R43, R5, -INF , !P2 ;  /* 0xff800000052b7808 */ /* 0x000fe40005000000 */
[----:B------:R-:W-:-:S03]  /*7370*/  ISETP.GE.AND P5, PT, R0, R227, PT ;  /* 0x000000e30000720c */ /* 0x000fc60003fa6270 */
[----:B------:R1:W3:Y:S01]  /*7380*/  I2F R4, R2 ;  /* 0x0000000200047306 */ /* 0x0002e20000201400 */
[C---:B------:R-:W-:Y:S02]  /*7390*/  ISETP.GE.AND P4, PT, R0.reuse, R226, PT ;  /* 0x000000e20000720c */ /* 0x040fe40003f86270 */
[C---:B------:R-:W-:Y:S02]  /*73a0*/  ISETP.GE.AND P3, PT, R0.reuse, R225, PT ;  /* 0x000000e10000720c */ /* 0x040fe40003f66270 */
[C---:B------:R-:W-:Y:S02]  /*73b0*/  ISETP.GE.AND P2, PT, R0.reuse, R224, PT ;  /* 0x000000e00000720c */ /* 0x040fe40003f46270 */
[C---:B------:R-:W-:Y:S02]  /*73c0*/  ISETP.GE.OR P5, PT, R0.reuse, R235, !P5 ;  /* 0x000000eb0000720c */ /* 0x040fe40006fa6670 */
[C---:B------:R-:W-:Y:S02]  /*73d0*/  ISETP.GE.OR P4, PT, R0.reuse, R234, !P4 ;  /* 0x000000ea0000720c */ /* 0x040fe40006786670 */
[----:B------:R-:W-:-:S02]  /*73e0*/  ISETP.GE.OR P3, PT, R0, R233, !P3 ;  /* 0x000000e90000720c */ /* 0x000fc40005f66670 */
[----:B------:R-:W-:Y:S01]  /*73f0*/  ISETP.GE.OR P2, PT, R0, R232, !P2 ;  /* 0x000000e80000720c */ /* 0x000fe20005746670 */
[----:B-1----:R-:W-:Y:S01]  /*7400*/  IMAD.IADD R2, R231, 0x1, -R0 ;  /* 0x00000001e7027824 */ /* 0x002fe200078e0a00 */
[----:B------:R-:W-:-:S04]  /*7410*/  IADD3 R0, R17, 0x70, RZ ;  /* 0x0000007011007810 */ /* 0x000fc80007ffe0ff */
[----:B------:R-:W-:Y:S01]  /*7420*/  IABS R5, R2 ;  /* 0x0000000200057213 */ /* 0x000fe20000000000 */
[--C-:B------:R-:W-:Y:S02]  /*7430*/  IMAD.IADD R2, R230, 0x1, -R0.reuse ;  /* 0x00000001e6027824 */ /* 0x100fe400078e0a00 */
[-C--:B--2---:R-:W-:Y:S02]  /*7440*/  FFMA.FTZ R9, R12, -R222.reuse, R21 ;  /* 0x800000de0c097223 */ /* 0x084fe40000010015 */
[----:B---3--:R-:W-:Y:S01]  /*7450*/  FFMA.FTZ R12, R4, -R222, R245 ;  /* 0x800000de040c7223 */ /* 0x008fe200000100f5 */
[----:B------:R-:W-:Y:S01]  /*7460*/  IABS R2, R2 ;  /* 0x0000000200027213 */ /* 0x000fe20000000000 */
[----:B------:R-:W-:Y:S02]  /*7470*/  IMAD.MOV.U32 R4, RZ, RZ, R5 ;  /* 0x000000ffff047224 */ /* 0x000fe400078e0005 */
[----:B------:R-:W-:Y:S02]  /*7480*/  IMAD.IADD R5, R228, 0x1, -R0 ;  /* 0x00000001e4057824 */ /* 0x000fe400078e0a00 */
[----:B------:R-:W-:-:S02]  /*7490*/  FFMA.FTZ R6, R13, -R222, R246 ;  /* 0x800000de0d067223 */ /* 0x000fc400000100f6 */
[-C--:B------:R-:W-:Y:S02]  /*74a0*/  FFMA.FTZ R13, R8, -R222.reuse, R23 ;  /* 0x800000de080d7223 */ /* 0x080fe40000010017 */
[----:B------:R1:W2:Y:S01]  /*74b0*/  I2F R8, R4 ;  /* 0x0000000400087306 */ /* 0x0002a20000201400 */
[----:B------:R-:W-:Y:S02]  /*74c0*/  FFMA.FTZ R10, R10, -R222, R244 ;  /* 0x800000de0a0a7223 */ /* 0x000fe400000100f4 */
[----:B-1----:R-:W-:Y:S01]  /*74d0*/  IMAD.MOV.U32 R4, RZ, RZ, R2 ;  /* 0x000000ffff047224 */ /* 0x002fe200078e0002 */
[----:B------:R-:W-:Y:S01]  /*74e0*/  IABS R2, R5 ;  /* 0x0000000500027213 */ /* 0x000fe20000000000 */
[----:B------:R-:W-:-:S03]  /*74f0*/  IMAD.IADD R5, R229, 0x1, -R0 ;  /* 0x00000001e5057824 */ /* 0x000fc600078e0a00 */
[----:B------:R1:W3:Y:S01]  /*7500*/  I2F R7, R4 ;  /* 0x0000000400077306 */ /* 0x0002e20000201400 */
[----:B------:R-:W-:Y:S01]  /*7510*/  FSEL R50, R10, -INF , !P0 ;  /* 0xff8000000a327808 */ /* 0x000fe20004000000 */
[----:B------:R-:W-:Y:S02]  /*7520*/  FFMA.FTZ R11, R11, -R222, R22 ;  /* 0x800000de0b0b7223 */ /* 0x000fe40000010016 */
[----:B-1----:R-:W-:Y:S01]  /*7530*/  IMAD.MOV.U32 R4, RZ, RZ, R2 ;  /* 0x000000ffff047224 */ /* 0x002fe200078e0002 */
[----:B------:R-:W-:-:S04]  /*7540*/  IABS R2, R5 ;  /* 0x0000000500027213 */ /* 0x000fc80000000000 */
[----:B------:R1:W2:Y:S01]  /*7550*/  I2F R10, R2 ;  /* 0x00000002000a7306 */ /* 0x0002a20000201400 */
[----:B------:R-:W-:Y:S02]  /*7560*/  FSEL R45, R11, -INF , !P1 ;  /* 0xff8000000b2d7808 */ /* 0x000fe40004800000 */
[----:B------:R-:W-:Y:S02]  /*7570*/  FSEL R24, R6, -INF , !P6 ;  /* 0xff80000006187808 */ /* 0x000fe40007000000 */
[----:B------:R-:W-:Y:S01]  /*7580*/  FSEL R41, R9, -INF , !P5 ;  /* 0xff80000009297808 */ /* 0x000fe20006800000 */
[----:B-1----:R1:W4:Y:S01]  /*7590*/  LD.E R2, [R134.64+0xdc] ;  /* 0x0000dc0486027980 */ /* 0x002322000c101900 */
[C---:B------:R-:W-:Y:S02]  /*75a0*/  ISETP.GE.AND P1, PT, R0.reuse, R227, PT ;  /* 0x000000e30000720c */ /* 0x040fe40003f26270 */
[C---:B------:R-:W-:Y:S02]  /*75b0*/  ISETP.GE.AND P0, PT, R0.reuse, R226, PT ;  /* 0x000000e20000720c */ /* 0x040fe40003f06270 */
[----:B------:R-:W-:-:S02]  /*75c0*/  ISETP.GE.AND P6, PT, R0, R225, PT ;  /* 0x000000e10000720c */ /* 0x000fc40003fc6270 */
[C---:B------:R-:W-:Y:S01]  /*75d0*/  ISETP.GE.AND P5, PT, R0.reuse, R224, PT ;  /* 0x000000e00000720c */ /* 0x040fe20003fa6270 */
[----:B------:R2:W1:Y:S01]  /*75e0*/  I2F R9, R4 ;  /* 0x0000000400097306 */ /* 0x0004620000201400 */
[----:B------:R-:W-:Y:S01]  /*75f0*/  STL [R1+0x368], R3 ;  /* 0x0003680301007387 */ /* 0x000fe20000100800 */
[C---:B------:R-:W-:Y:S02]  /*7600*/  ISETP.GE.OR P1, PT, R0.reuse, R235, !P1 ;  /* 0x000000eb0000720c */ /* 0x040fe40004f26670 */
[C---:B------:R-:W-:Y:S01]  /*7610*/  ISETP.GE.OR P0, PT, R0.reuse, R234, !P0 ;  /* 0x000000ea0000720c */ /* 0x040fe20004706670 */
[----:B------:R-:W-:Y:S01]  /*7620*/  STL [R1+0x364], R241 ;  /* 0x000364f101007387 */ /* 0x000fe20000100800 */
[C---:B------:R-:W-:Y:S02]  /*7630*/  ISETP.GE.OR P6, PT, R0.reuse, R233, !P6 ;  /* 0x000000e90000720c */ /* 0x040fe400077c6670 */
[----:B------:R-:W-:Y:S01]  /*7640*/  ISETP.GE.OR P5, PT, R0, R232, !P5 ;  /* 0x000000e80000720c */ /* 0x000fe20006fa6670 */
[----:B------:R-:W-:Y:S04]  /*7650*/  STL [R1+0x360], R236 ;  /* 0x000360ec01007387 */ /* 0x000fe80000100800 */
[----:B------:R-:W-:Y:S01]  /*7660*/  STL [R1+0x35c], R216 ;  /* 0x00035cd801007387 */ /* 0x000fe20000100800 */
[----:B--2---:R-:W-:Y:S01]  /*7670*/  IMAD.IADD R4, R231, 0x1, -R0 ;  /* 0x00000001e7047824 */ /* 0x004fe200078e0a00 */
[----:B------:R-:W-:-:S02]  /*7680*/  IADD3 R0, R17, 0x71, RZ ;  /* 0x0000007111007810 */ /* 0x000fc40007ffe0ff */
[----:B------:R-:W-:Y:S02]  /*7690*/  STL [R1+0x358], R211 ;  /* 0x000358d301007387 */ /* 0x000fe40000100800 */
[----:B------:R-:W-:Y:S02]  /*76a0*/  IABS R5, R4 ;  /* 0x0000000400057213 */ /* 0x000fe40000000000 */
[----:B------:R-:W-:Y:S01]  /*76b0*/  STL.64 [R1+0x348], R214 ;  /* 0x000348d601007387 */ /* 0x000fe20000100a00 */
[----:B------:R-:W-:-:S03]  /*76c0*/  IMAD.IADD R4, R230, 0x1, -R0 ;  /* 0x00000001e6047824 */ /* 0x000fc600078e0a00 */
[----:B------:R-:W-:Y:S04]  /*76d0*/  STL.64 [R1+0x340], R212 ;  /* 0x000340d401007387 */ /* 0x000fe80000100a00 */
[----:B------:R-:W-:Y:S01]  /*76e0*/  STL [R1+0x33c], R210 ;  /* 0x00033cd201007387 */ /* 0x000fe20000100800 */
[----:B------:R-:W-:-:S03]  /*76f0*/  IABS R4, R4 ;  /* 0x0000000400047213 */ /* 0x000fc60000000000 */
[----:B------:R-:W-:Y:S01]  /*7700*/  STL [R1+0x338], R209 ;  /* 0x000338d101007387 */ /* 0x000fe20000100800 */
[----:B------:R-:W-:-:S03]  /*7710*/  IMAD.IADD R6, R228, 0x1, -R0 ;  /* 0x00000001e4067824 */ /* 0x000fc600078e0a00 */
[----:B------:R-:W-:Y:S04]  /*7720*/  STL [R1+0x334], R208 ;  /* 0x000334d001007387 */ /* 0x000fe80000100800 */
[----:B------:R-:W-:Y:S01]  /*7730*/  STL [R1+0x330], R207 ;  /* 0x000330cf01007387 */ /* 0x000fe20000100800 */
[----:B------:R-:W-:-:S03]  /*7740*/  FSEL R44, R13, -INF , !P4 ;  /* 0xff8000000d2c7808 */ /* 0x000fc60006000000 */
[----:B------:R-:W-:Y:S01]  /*7750*/  STL [R1+0x32c], R204 ;  /* 0x00032ccc01007387 */ /* 0x000fe20000100800 */
[----:B------:R2:W1:Y:S03]  /*7760*/  I2F R13, R5 ;  /* 0x00000005000d7306 */ /* 0x0004660000201400 */
[----:B------:R1:W-:Y:S04]  /*7770*/  STL.64 [R1+0x350], R134 ;  /* 0x0003508601007387 */ /* 0x0003e80000100a00 */
[----:B------:R-:W-:Y:S01]  /*7780*/  STL [R1+0x36c], R230 ;  /* 0x00036ce601007387 */ /* 0x000fe20000100800 */
[----:B------:R-:W-:-:S03]  /*7790*/  FFMA.FTZ R8, R8, -R222, R247 ;  /* 0x800000de08087223 */ /* 0x000fc600000100f7 */
[----:B------:R-:W-:Y:S01]  /*77a0*/  STL [R1+0x370], R228 ;  /* 0x000370e401007387 */ /* 0x000fe20000100800 */
[----:B---3--:R-:W-:-:S03]  /*77b0*/  FFMA.FTZ R7, R7, -R222, R196 ;  /* 0x800000de07077223 */ /* 0x008fc600000100c4 */
[----:B------:R-:W-:Y:S01]  /*77c0*/  STL [R1+0x374], R229 ;  /* 0x000374e501007387 */ /* 0x000fe20000100800 */
[----:B--2---:R-:W-:Y:S01]  /*77d0*/  IMAD.MOV.U32 R5, RZ, RZ, R4 ;  /* 0x000000ffff057224 */ /* 0x004fe200078e0004 */
[----:B------:R-:W-:Y:S02]  /*77e0*/  IABS R4, R6 ;  /* 0x0000000600047213 */ /* 0x000fe40000000000 */
[----:B------:R-:W-:Y:S01]  /*77f0*/  STL [R1+0x378], R231 ;  /* 0x000378e701007387 */ /* 0x000fe20000100800 */
[----:B------:R-:W-:-:S03]  /*7800*/  IMAD.IADD R6, R229, 0x1, -R0 ;  /* 0x00000001e5067824 */ /* 0x000fc600078e0a00 */
[----:B------:R-:W-:Y:S01]  /*7810*/  STL [R1+0x37c], R227 ;  /* 0x00037ce301007387 */ /* 0x000fe20000100800 */
[----:B------:R2:W3:Y:S03]  /*7820*/  I2F R11, R5 ;  /* 0x00000005000b7306 */ /* 0x0004e60000201400 */
[----:B------:R-:W-:Y:S01]  /*7830*/  STL [R1+0x380], R227 ;  /* 0x000380e301007387 */ /* 0x000fe20000100800 */
[----:B------:R-:W-:-:S03]  /*7840*/  FSEL R49, R12, -INF , !P3 ;  /* 0xff8000000c317808 */ /* 0x000fc60005800000 */
[----:B------:R-:W-:Y:S01]  /*7850*/  STL [R1+0x384], R227 ;  /* 0x000384e301007387 */ /* 0x000fe20000100800 */
[----:B------:R-:W-:-:S03]  /*7860*/  FSEL R26, R8, -INF , !P2 ;  /* 0xff800000081a7808 */ /* 0x000fc60005000000 */
[----:B-1----:R-:W4:Y:S01]  /*7870*/  LDL.64 R134, [R1+0x90] ;  /* 0x0000900001867983 */ /* 0x002f220000100a00 */
[----:B------:R-:W-:Y:S02]  /*7880*/  FSEL R21, R7, -INF , !P1 ;  /* 0xff80000007157808 */ /* 0x000fe40004800000 */
[C---:B------:R-:W-:Y:S01]  /*7890*/  ISETP.GE.AND P4, PT, R0.reuse, R227, PT ;  /* 0x000000e30000720c */ /* 0x040fe20003f86270 */
[----:B--2---:R-:W-:Y:S01]  /*78a0*/  IMAD.MOV.U32 R5, RZ, RZ, R4 ;  /* 0x000000ffff057224 */ /* 0x004fe200078e0004 */
[C---:B------:R-:W-:Y:S02]  /*78b0*/  ISETP.GE.AND P3, PT, R0.reuse, R226, PT ;  /* 0x000000e20000720c */ /* 0x040fe40003f66270 */
[C---:B------:R-:W-:Y:S02]  /*78c0*/  ISETP.GE.AND P2, PT, R0.reuse, R225, PT ;  /* 0x000000e10000720c */ /* 0x040fe40003f46270 */
[C---:B------:R-:W-:Y:S02]  /*78d0*/  ISETP.GE.AND P1, PT, R0.reuse, R224, PT ;  /* 0x000000e00000720c */ /* 0x040fe40003f26270 */
[----:B------:R-:W-:Y:S01]  /*78e0*/  IABS R4, R6 ;  /* 0x0000000600047213 */ /* 0x000fe20000000000 */
[----:B------:R1:W2:Y:S01]  /*78f0*/  I2F R12, R5 ;  /* 0x00000005000c7306 */ /* 0x0002a20000201400 */
[----:B------:R-:W-:-:S02]  /*7900*/  ISETP.GE.OR P4, PT, R0, R235, !P4 ;  /* 0x000000eb0000720c */ /* 0x000fc40006786670 */
[C---:B------:R-:W-:Y:S02]  /*7910*/  ISETP.GE.OR P3, PT, R0.reuse, R234, !P3 ;  /* 0x000000ea0000720c */ /* 0x040fe40005f66670 */
[C---:B------:R-:W-:Y:S02]  /*7920*/  ISETP.GE.OR P2, PT, R0.reuse, R233, !P2 ;  /* 0x000000e90000720c */ /* 0x040fe40005746670 */
[----:B------:R-:W-:Y:S01]  /*7930*/  ISETP.GE.OR P1, PT, R0, R232, !P1 ;  /* 0x000000e80000720c */ /* 0x000fe20004f26670 */
[----:B-1----:R-:W-:Y:S02]  /*7940*/  IMAD.IADD R5, R231, 0x1, -R0 ;  /* 0x00000001e7057824 */ /* 0x002fe400078e0a00 */
[----:B------:R-:W-:Y:S01]  /*7950*/  IMAD.MOV.U32 R0, RZ, RZ, R4 ;  /* 0x000000ffff007224 */ /* 0x000fe200078e0004 */
[----:B------:R-:W-:Y:S02]  /*7960*/  IADD3 R4, R17, 0x78, RZ ;  /* 0x0000007811047810 */ /* 0x000fe40007ffe0ff */
[----:B------:R-:W-:Y:S01]  /*7970*/  IABS R5, R5 ;  /* 0x0000000500057213 */ /* 0x000fe20000000000 */
[----:B------:R1:W1:Y:S02]  /*7980*/  I2F R15, R0 ;  /* 0x00000000000f7306 */ /* 0x0002640000201400 */
[----:B------:R-:W-:-:S02]  /*7990*/  IMAD.IADD R7, R228, 0x1, -R4 ;  /* 0x00000001e4077824 */ /* 0x000fc400078e0a04 */
[----:B------:R-:W-:Y:S02]  /*79a0*/  IMAD.MOV.U32 R6, RZ, RZ, R5 ;  /* 0x000000ffff067224 */ /* 0x000fe400078e0005 */
[----:B-1----:R-:W-:Y:S02]  /*79b0*/  IMAD.IADD R0, R230, 0x1, -R4 ;  /* 0x00000001e6007824 */ /* 0x002fe400078e0a04 */
[----:B------:R1:W1:Y:S03]  /*79c0*/  I2F R18, R6 ;  /* 0x0000000600127306 */ /* 0x0002660000201400 */
[----:B------:R-:W-:Y:S01]  /*79d0*/  IABS R5, R0 ;  /* 0x0000000000057213 */ /* 0x000fe20000000000 */
[-C--:B------:R-:W-:Y:S01]  /*79e0*/  FFMA.FTZ R8, R10, -R222.reuse, R223 ;  /* 0x800000de0a087223 */ /* 0x080fe200000100df */
[----:B------:R-:W-:Y:S01]  /*79f0*/  IADD3 R0, R17, 0x79, RZ ;  /* 0x0000007911007810 */ /* 0x000fe20007ffe0ff */
[----:B------:R-:W-:-:S02]  /*7a00*/  FFMA.FTZ R9, R9, -R222, R198 ;  /* 0x800000de09097223 */ /* 0x000fc400000100c6 */
[-C--:B------:R-:W-:Y:S02]  /*7a10*/  FFMA.FTZ R10, R13, -R222.reuse, R221 ;  /* 0x800000de0d0a7223 */ /* 0x080fe400000100dd */
[----:B---3--:R-:W-:Y:S02]  /*7a20*/  FFMA.FTZ R11, R11, -R222, R197 ;  /* 0x800000de0b0b7223 */ /* 0x008fe400000100c5 */
[----:B-1----:R-:W-:Y:S01]  /*7a30*/  IMAD.MOV.U32 R6, RZ, RZ, R5 ;  /* 0x000000ffff067224 */ /* 0x002fe200078e0005 */
[----:B------:R-:W-:-:S03]  /*7a40*/  IABS R5, R7 ;  /* 0x0000000700057213 */ /* 0x000fc60000000000 */
[----:B------:R1:W3:Y:S01]  /*7a50*/  I2F R17, R6 ;  /* 0x0000000600117306 */ /* 0x0002e20000201400 */
[----:B------:R-:W-:Y:S01]  /*7a60*/  IMAD.MOV.U32 R221, RZ, RZ, R19 ;  /* 0x000000ffffdd7224 */ /* 0x000fe200078e0013 */
[----:B------:R-:W-:Y:S01]  /*7a70*/  FSEL R33, R9, -INF , !P0 ;  /* 0xff80000009217808 */ /* 0x000fe20004000000 */
[----:B------:R-:W-:Y:S01]  /*7a80*/  IMAD.IADD R7, R229, 0x1, -R4 ;  /* 0x00000001e5077824 */ /* 0x000fe200078e0a04 */
[----:B------:R-:W-:Y:S02]  /*7a90*/  FSEL R35, R8, -INF , !P6 ;  /* 0xff80000008237808 */ /* 0x000fe40007000000 */
[----:B------:R-:W-:Y:S02]  /*7aa0*/  FSEL R20, R10, -INF , !P5 ;  /* 0xff8000000a147808 */ /* 0x000fe40006800000 */
[----:B------:R-:W-:Y:S02]  /*7ab0*/  FSEL R19, R11, -INF , !P4 ;  /* 0xff8000000b137808 */ /* 0x000fe40006000000 */
[C---:B------:R-:W-:Y:S01]  /*7ac0*/  ISETP.GE.AND P0, PT, R4.reuse, R227, PT ;  /* 0x000000e30400720c */ /* 0x040fe20003f06270 */
[----:B-1----:R-:W-:Y:S01]  /*7ad0*/  IMAD.MOV.U32 R6, RZ, RZ, R5 ;  /* 0x000000ffff067224 */ /* 0x002fe200078e0005 */
[----:B------:R-:W-:-:S02]  /*7ae0*/  ISETP.GE.AND P6, PT, R4, R226, PT ;  /* 0x000000e20400720c */ /* 0x000fc40003fc6270 */
[C---:B------:R-:W-:Y:S01]  /*7af0*/  ISETP.GE.AND P5, PT, R4.reuse, R225, PT ;  /* 0x000000e10400720c */ /* 0x040fe20003fa6270 */
[----:B------:R1:W-:Y:S01]  /*7b00*/  I2F R16, R6 ;  /* 0x0000000600107306 */ /* 0x0003e20000201400 */
[C---:B------:R-:W-:Y:S02]  /*7b10*/  ISETP.GE.AND P4, PT, R4.reuse, R224, PT ;  /* 0x000000e00400720c */ /* 0x040fe40003f86270 */
[C---:B------:R-:W-:Y:S02]  /*7b20*/  ISETP.GE.OR P0, PT, R4.reuse, R235, !P0 ;  /* 0x000000eb0400720c */ /* 0x040fe40004706670 */
[C---:B------:R-:W-:Y:S02]  /*7b30*/  ISETP.GE.OR P6, PT, R4.reuse, R234, !P6 ;  /* 0x000000ea0400720c */ /* 0x040fe400077c6670 */
[C---:B------:R-:W-:Y:S02]  /*7b40*/  ISETP.GE.OR P5, PT, R4.reuse, R233, !P5 ;  /* 0x000000e90400720c */ /* 0x040fe40006fa6670 */
[----:B------:R-:W-:-:S02]  /*7b50*/  ISETP.GE.OR P4, PT, R4, R232, !P4 ;  /* 0x000000e80400720c */ /* 0x000fc40006786670 */
[----:B------:R-:W-:Y:S01]  /*7b60*/  IABS R5, R7 ;  /* 0x0000000700057213 */ /* 0x000fe20000000000 */
[----:B-1----:R-:W-:Y:S02]  /*7b70*/  IMAD.IADD R6, R231, 0x1, -R4 ;  /* 0x00000001e7067824 */ /* 0x002fe400078e0a04 */
[----:B------:R-:W-:-:S03]  /*7b80*/  IMAD.IADD R4, R230, 0x1, -R0 ;  /* 0x00000001e6047824 */ /* 0x000fc600078e0a00 */
[----:B------:R-:W-:Y:S01]  /*7b90*/  IABS R6, R6 ;  /* 0x0000000600067213 */ /* 0x000fe20000000000 */
[----:B------:R1:W-:Y:S01]  /*7ba0*/  I2F R14, R5 ;  /* 0x00000005000e7306 */ /* 0x0003e20000201400 */
[----:B------:R-:W-:Y:S01]  /*7bb0*/  IABS R4, R4 ;  /* 0x0000000400047213 */ /* 0x000fe20000000000 */
[----:B--2---:R-:W-:Y:S02]  /*7bc0*/  FFMA.FTZ R8, R12, -R222, R199 ;  /* 0x800000de0c087223 */ /* 0x004fe400000100c7 */
[----:B-1----:R-:W-:Y:S02]  /*7bd0*/  IMAD.MOV.U32 R5, RZ, RZ, R6 ;  /* 0x000000ffff057224 */ /* 0x002fe400078e0006 */
[----:B------:R-:W-:Y:S02]  /*7be0*/  IMAD.IADD R6, R228, 0x1, -R0 ;  /* 0x00000001e4067824 */ /* 0x000fe400078e0a00 */
[----:B------:R1:W2:Y:S02]  /*7bf0*/  I2F R13, R5 ;  /* 0x00000005000d7306 */ /* 0x0002a40000201400 */
[----:B-1----:R-:W-:Y:S01]  /*7c00*/  IMAD.MOV.U32 R5, RZ, RZ, R4 ;  /* 0x000000ffff057224 */ /* 0x002fe200078e0004 */
[----:B------:R-:W-:Y:S01]  /*7c10*/  IABS R4, R6 ;  /* 0x0000000600047213 */ /* 0x000fe20000000000 */
[----:B------:R-:W-:-:S04]  /*7c20*/  IMAD.IADD R6, R229, 0x1, -R0 ;  /* 0x00000001e5067824 */ /* 0x000fc800078e0a00 */
[----:B------:R1:W-:Y:S01]  /*7c30*/  I2F R12, R5 ;  /* 0x00000005000c7306 */ /* 0x0003e20000201400 */
[-C--:B------:R-:W-:Y:S02]  /*7c40*/  FFMA.FTZ R10, R15, -R222.reuse, R221 ;  /* 0x800000de0f0a7223 */ /* 0x080fe400000100dd */
[----:B------:R-:W-:Y:S02]  /*7c50*/  FFMA.FTZ R7, R18, -R222, R220 ;  /* 0x800000de12077223 */ /* 0x000fe400000100dc */
[----:B-1----:R-:W-:Y:S01]  /*7c60*/  IMAD.MOV.U32 R5, RZ, RZ, R4 ;  /* 0x000000ffff057224 */ /* 0x002fe200078e0004 */
[----:B------:R-:W-:-:S03]  /*7c70*/  IABS R4, R6 ;  /* 0x0000000600047213 */ /* 0x000fc60000000000 */
[----:B------:R1:W1:Y:S01]  /*7c80*/  I2F R11, R5 ;  /* 0x00000005000b7306 */ /* 0x0002620000201400 */
[----:B------:R-:W-:Y:S01]  /*7c90*/  IMAD.IADD R6, R231, 0x1, -R0 ;  /* 0x00000001e7067824 */ /* 0x000fe200078e0a00 */
[----:B------:R-:W-:Y:S02]  /*7ca0*/  FSEL R25, R8, -INF , !P3 ;  /* 0xff80000008197808 */ /* 0x000fe40005800000 */
[----:B------:R-:W-:Y:S02]  /*7cb0*/  FSEL R27, R10, -INF , !P2 ;  /* 0xff8000000a1b7808 */ /* 0x000fe40005000000 */
[----:B------:R-:W-:Y:S01]  /*7cc0*/  FSEL R18, R7, -INF , !P1 ;  /* 0xff80000007127808 */ /* 0x000fe20004800000 */
[----:B-1----:R-:W-:-:S04]  /*7cd0*/  IMAD.MOV.U32 R5, RZ, RZ, R4 ;  /* 0x000000ffff057224 */ /* 0x002fc800078e0004 */
[----:B------:R3:W-:Y:S01]  /*7ce0*/  I2F R9, R5 ;  /* 0x0000000500097306 */ /* 0x0007e20000201400 */
[C---:B------:R-:W-:Y:S02]  /*7cf0*/  ISETP.GE.AND P3, PT, R0.reuse, R227, PT ;  /* 0x000000e30000720c */ /* 0x040fe40003f66270 */
[C---:B------:R-:W-:Y:S02]  /*7d00*/  ISETP.GE.AND P2, PT, R0.reuse, R226, PT ;  /* 0x000000e20000720c */ /* 0x040fe40003f46270 */
[----:B------:R-:W-:Y:S01]  /*7d10*/  ISETP.GE.AND P1, PT, R0, R225, PT ;  /* 0x000000e10000720c */ /* 0x000fe20003f26270 */
[----:B---3--:R-:W-:-:S05]  /*7d20*/  FFMA.FTZ R5, R17, -R222, R192 ;  /* 0x800000de11057223 */ /* 0x008fca00000100c0 */
[----:B------:R-:W-:Y:S02]  /*7d30*/  FSEL R17, R5, -INF , !P0 ;  /* 0xff80000005117808 */ /* 0x000fe40004000000 */
[C---:B------:R-:W-:Y:S02]  /*7d40*/  ISETP.GE.AND P0, PT, R0.reuse, R224, PT ;  /* 0x000000e00000720c */ /* 0x040fe40003f06270 */
[----:B------:R-:W-:Y:S02]  /*7d50*/  IABS R4, R6 ;  /* 0x0000000600047213 */ /* 0x000fe40000000000 */
[C---:B------:R-:W-:Y:S02]  /*7d60*/  ISETP.GE.OR P3, PT, R0.reuse, R235, !P3 ;  /* 0x000000eb0000720c */ /* 0x040fe40005f66670 */
[C---:B------:R-:W-:Y:S02]  /*7d70*/  ISETP.GE.OR P2, PT, R0.reuse, R234, !P2 ;  /* 0x000000ea0000720c */ /* 0x040fe40005746670 */
[----:B------:R-:W-:-:S02]  /*7d80*/  ISETP.GE.OR P1, PT, R0, R233, !P1 ;  /* 0x000000e90000720c */ /* 0x000fc40004f26670 */
[----:B------:R-:W-:Y:S01]  /*7d90*/  ISETP.GE.OR P0, PT, R0, R232, !P0 ;  /* 0x000000e80000720c */ /* 0x000fe20004706670 */
[-C--:B--2---:R-:W-:Y:S01]  /*7da0*/  FFMA.FTZ R0, R13, -R222.reuse, R186 ;  /* 0x800000de0d007223 */ /* 0x084fe200000100ba */
[----:B------:R1:W2:Y:S01]  /*7db0*/  I2F R8, R4 ;  /* 0x0000000400087306 */ /* 0x0002a20000201400 */
[----:B------:R-:W-:Y:S01]  /*7dc0*/  FFMA.FTZ R6, R11, -R222, R195 ;  /* 0x800000de0b067223 */ /* 0x000fe200000100c3 */
[----:B------:R-:W-:Y:S02]  /*7dd0*/  FMNMX.FTZ R39, R28, R147, !PT ;  /* 0x000000931c277209 */ /* 0x000fe40007810000 */
[----:B------:R-:W-:Y:S02]  /*7de0*/  FSEL R11, R0, -INF , !P4 ;  /* 0xff800000000b7808 */ /* 0x000fe40006000000 */
[----:B------:R-:W-:Y:S02]  /*7df0*/  FMNMX.FTZ R0, R141, R140, !PT ;  /* 0x0000008c8d007209 */ /* 0x000fe40007810000 */
[----:B------:R-:W-:-:S02]  /*7e00*/  FSEL R15, R6, -INF , !P2 ;  /* 0xff800000060f7808 */ /* 0x000fc40005000000 */
[----:B------:R-:W-:Y:S01]  /*7e10*/  FMNMX.FTZ R39, R145, R39, !PT ;  /* 0x0000002791277209 */ /* 0x000fe20007810000 */
[----:B-1----:R-:W-:Y:S01]  /*7e20*/  FFMA.FTZ R4, R14, -R222, R187 ;  /* 0x800000de0e047223 */ /* 0x002fe200000100bb */
[----:B------:R-:W-:-:S04]  /*7e30*/  FMNMX.FTZ R6, R144, R142, !PT ;  /* 0x0000008e90067209 */ /* 0x000fc80007810000 */
[----:B------:R-:W-:Y:S02]  /*7e40*/  FSEL R23, R4, -INF , !P5 ;  /* 0xff80000004177808 */ /* 0x000fe40006800000 */
        /* <DEDUP_REMOVED lines=104> */
[----:B------:R-:W-:Y:S01]  /*84d0*/  FMNMX.FTZ R4, R21, R4, !PT ;  /* 0x0000000415047209 */ /* 0x000fe20007810000 */
[-C--:B------:R-:W-:Y:S01]  /*84e0*/  FFMA.FTZ R5, R16, -R222.reuse, R194 ;  /* 0x800000de10057223 */ /* 0x080fe200000100c2 */
[----:B------:R-:W-:Y:S01]  /*84f0*/  FMNMX.FTZ R39, R18, R39, !PT ;  /* 0x0000002712277209 */ /* 0x000fe20007810000 */
[----:B--2---:R-:W-:Y:S01]  /*8500*/  FFMA.FTZ R8, R8, -R222, R184 ;  /* 0x800000de08087223 */ /* 0x004fe200000100b8 */
[----:B------:R-:W-:Y:S01]  /*8510*/  FMNMX.FTZ R0, R49, R0, !PT ;  /* 0x0000000031007209 */ /* 0x000fe20007810000 */
[----:B------:R-:W-:Y:S01]  /*8520*/  FFMA.FTZ R7, R12, -R222, R193 ;  /* 0x800000de0c077223 */ /* 0x000fe200000100c1 */
[----:B------:R-:W-:-:S02]  /*8530*/  FMNMX.FTZ R6, R33, R6, !PT ;  /* 0x0000000621067209 */ /* 0x000fc40007810000 */
[----:B------:R-:W-:Y:S01]  /*8540*/  FMNMX.FTZ R4, R19, R4, !PT ;  /* 0x0000000413047209 */ /* 0x000fe20007810000 */
[----:B------:R-:W-:Y:S01]  /*8550*/  FFMA.FTZ R13, R9, -R222, R185 ;  /* 0x800000de090d7223 */ /* 0x000fe200000100b9 */
[----:B------:R-:W-:Y:S02]  /*8560*/  FSEL R22, R5, -INF , !P6 ;  /* 0xff80000005167808 */ /* 0x000fe40007000000 */
[----:B------:R-:W-:Y:S02]  /*8570*/  FSEL R9, R8, -INF , !P0 ;  /* 0xff80000008097808 */ /* 0x000fe40004000000 */
[----:B------:R-:W-:Y:S02]  /*8580*/  FMNMX.FTZ R39, R11, R39, !PT ;  /* 0x000000270b277209 */ /* 0x000fe40007810000 */
[----:B------:R-:W-:Y:S02]  /*8590*/  FMNMX.FTZ R0, R35, R0, !PT ;  /* 0x0000000023007209 */ /* 0x000fe40007810000 */
[----:B------:R-:W-:-:S02]  /*85a0*/  FMNMX.FTZ R6, R25, R6, !PT ;  /* 0x0000000619067209 */ /* 0x000fc40007810000 */
[----:B------:R-:W-:Y:S02]  /*85b0*/  FSEL R14, R7, -INF , !P3 ;  /* 0xff800000070e7808 */ /* 0x000fe40005800000 */
        /* <DEDUP_REMOVED lines=8> */
[----:B------:R-:W2:Y:S01]  /*8640*/  SHFL.BFLY PT, R6, R4, 0x2, 0x1f ;  /* 0x0c401f0004067f89 */ /* 0x000ea200000e0000 */
[----:B------:R-:W-:-:S03]  /*8650*/  FSEL R13, R13, -INF , !P1 ;  /* 0xff8000000d0d7808 */ /* 0x000fc60004800000 */
[----:B------:R-:W3:Y:S01]  /*8660*/  SHFL.BFLY PT, R37, R0, 0x2, 0x1f ;  /* 0x0c401f0000257f89 */ /* 0x000ee200000e0000 */
[----:B------:R-:W-:-:S05]  /*8670*/  FMNMX.FTZ R5, R13, R5, !PT ;  /* 0x000000050d057209 */ /* 0x000fca0007810000 */
[----:B------:R-:W4:Y:S01]  /*8680*/  SHFL.BFLY PT, R8, R5, 0x2, 0x1f ;  /* 0x0c401f0005087f89 */ /* 0x000f2200000e0000 */
[----:B-1----:R-:W-:Y:S02]  /*8690*/  FMNMX.FTZ R39, R39, R7, !PT ;  /* 0x0000000727277209 */ /* 0x002fe40007810000 */
[----:B--2---:R-:W-:-:S03]  /*86a0*/  FMNMX.FTZ R4, R4, R6, !PT ;  /* 0x0000000604047209 */ /* 0x004fc60007810000 */
[----:B------:R-:W1:Y:S01]  /*86b0*/  SHFL.BFLY PT, R6, R39, 0x1, 0x1f ;  /* 0x0c201f0027067f89 */ /* 0x000e6200000e0000 */
[----:B---3--:R-:W-:-:S03]  /*86c0*/  FMNMX.FTZ R37, R0, R37, !PT ;  /* 0x0000002500257209 */ /* 0x008fc60007810000 */
[----:B------:R-:W2:Y:S01]  /*86d0*/  SHFL.BFLY PT, R38, R4, 0x1, 0x1f ;  /* 0x0c201f0004267f89 */ /* 0x000ea200000e0000 */
[----:B----4-:R-:W-:-:S03]  /*86e0*/  FMNMX.FTZ R5, R5, R8, !PT ;  /* 0x0000000805057209 */ /* 0x010fc60007810000 */
        /* <DEDUP_REMOVED lines=8> */
[----:B---3--:R-:W-:Y:S02]  /*8770*/  FMNMX.FTZ R37, R37, R7, !PT ;  /* 0x0000000725257209 */ /* 0x008fe40007810000 */
[----:B------:R-:W-:Y:S02]  /*8780*/  FSEL R4, R4, RZ, P0 ;  /* 0x000000ff04047208 */ /* 0x000fe40000000000 */
[----:B----4-:R-:W-:Y:S01]  /*8790*/  FMNMX.FTZ R36, R5, R36, !PT ;  /* 0x0000002405247209 */ /* 0x010fe20007810000 */
[----:B------:R-:W-:Y:S01]  /*87a0*/  FMUL.FTZ R5, R2, R37 ;  /* 0x0000002502057220 */ /* 0x000fe20000410000 */
[----:B------:R-:W-:-:S02]  /*87b0*/  FSEL R6, R6, RZ, P1 ;  /* 0x000000ff06067208 */ /* 0x000fc40000800000 */
[----:B------:R-:W-:Y:S01]  /*87c0*/  FSETP.NEU.FTZ.AND P0, PT, R37, -INF , PT ;  /* 0xff8000002500780b */ /* 0x000fe20003f1d000 */
[-C--:B------:R-:W-:Y:S02]  /*87d0*/  FFMA.FTZ R241, R9, R2.reuse, -R4 ;  /* 0x0000000209f17223 */ /* 0x080fe40000010804 */
[-CC-:B------:R-:W-:Y:S01]  /*87e0*/  FFMA.FTZ R9, R141, R2.reuse, -R6.reuse ;  /* 0x000000028d097223 */ /* 0x180fe20000010806 */
[----:B------:R-:W-:Y:S01]  /*87f0*/  FSEL R5, R5, RZ, P0 ;  /* 0x000000ff05057208 */ /* 0x000fe20000000000 */
[-C--:B------:R-:W-:Y:S02]  /*8800*/  FFMA.FTZ R8, R140, R2.reuse, -R6 ;  /* 0x000000028c087223 */ /* 0x080fe40000010806 */
[----:B------:R-:W-:Y:S02]  /*8810*/  IMAD R0, R175, 0x20, R174 ;  /* 0x00000020af007824 */ /* 0x000fe400078e02ae */
[-CC-:B------:R-:W-:Y:S02]  /*8820*/  FFMA.FTZ R10, R28, R2.reuse, -R4.reuse ;  /* 0x000000021c0a7223 */ /* 0x180fe40000010804 */
[----:B------:R-:W-:-:S02]  /*8830*/  FFMA.FTZ R187, R74, R2, -R4 ;  /* 0x000000024abb7223 */ /* 0x000fc40000010804 */
[-C--:B------:R-:W-:Y:S02]  /*8840*/  FFMA.FTZ R7, R147, R2.reuse, -R4 ;  /* 0x0000000293077223 */ /* 0x080fe40000010804 */
[-C--:B------:R-:W-:Y:S01]  /*8850*/  FFMA.FTZ R74, R82, R2.reuse, -R6 ;  /* 0x00000002524a7223 */ /* 0x080fe20000010806 */
[----:B------:R-:W-:Y:S01]  /*8860*/  MUFU.EX2 R9, R9 ;  /* 0x0000000900097308 */ /* 0x000fe20000000800 */
[-CC-:B------:R-:W-:Y:S02]  /*8870*/  FFMA.FTZ R185, R94, R2.reuse, -R4.reuse ;  /* 0x000000025eb97223 */ /* 0x180fe40000010804 */
[-CC-:B------:R-:W-:Y:S02]  /*8880*/  FFMA.FTZ R198, R66, R2.reuse, -R4.reuse ;  /* 0x0000000242c67223 */ /* 0x180fe40000010804 */
[-CC-:B------:R-:W-:Y:S02]  /*8890*/  FFMA.FTZ R199, R65, R2.reuse, -R4.reuse ;  /* 0x0000000241c77223 */ /* 0x180fe40000010804 */
[-CC-:B------:R-:W-:Y:S01]  /*88a0*/  FFMA.FTZ R223, R42, R2.reuse, -R4.reuse ;  /* 0x000000022adf7223 */ /* 0x180fe20000010804 */
[----:B------:R-:W1:Y:S01]  /*88b0*/  MUFU.EX2 R8, R8 ;  /* 0x0000000800087308 */ /* 0x000e620000000800 */
[----:B------:R-:W-:-:S02]  /*88c0*/  FFMA.FTZ R251, R34, R2, -R4 ;  /* 0x0000000222fb7223 */ /* 0x000fc40000010804 */
[-C--:B------:R-:W-:Y:S02]  /*88d0*/  FFMA.FTZ R204, R11, R2.reuse, -R4 ;  /* 0x000000020bcc7223 */ /* 0x080fe40000010804 */
        /* <DEDUP_REMOVED lines=29> */
[----:B------:R-:W-:Y:S01]  /*8ab0*/  FFMA.FTZ R79, R83, R2, -R5 ;  /* 0x00000002534f7223 */ /* 0x000fe20000010805 */
[----:B------:R-:W-:Y:S01]  /*8ac0*/  FSETP.NEU.FTZ.AND P1, PT, R36, -INF , PT ;  /* 0xff8000002400780b */ /* 0x000fe20003f3d000 */
[----:B------:R-:W-:Y:S02]  /*8ad0*/  IMAD.IADD R0, R173, 0x1, R0 ;  /* 0x00000001ad007824 */ /* 0x000fe400078e0200 */
[----:B------:R-:W-:Y:S02]  /*8ae0*/  FMUL.FTZ R4, R2, R36 ;  /* 0x0000002402047220 */ /* 0x000fe40000410000 */
        /* <DEDUP_REMOVED lines=13> */
[-CC-:B------:R-:W-:Y:S01]  /*8bc0*/  FFMA.FTZ R83, R80, R2.reuse, -R5.reuse ;  /* 0x0000000250537223 */ /* 0x180fe20000010805 */
[----:B------:R-:W-:Y:S01]  /*8bd0*/  MUFU.EX2 R10, R10 ;  /* 0x0000000a000a7308 */ /* 0x000fe20000000800 */
        /* <DEDUP_REMOVED lines=29> */
[----:B------:R-:W2:Y:S01]  /*8db0*/  MUFU.EX2 R5, R7 ;  /* 0x0000000700057308 */ /* 0x000ea20000000800 */
[----:B------:R-:W-:-:S07]  /*8dc0*/  FSEL R4, R4, RZ, P1 ;  /* 0x000000ff04047208 */ /* 0x000fce0000800000 */
[----:B------:R-:W3:Y:S01]  /*8dd0*/  MUFU.EX2 R7, R11 ;  /* 0x0000000b00077308 */ /* 0x000ee20000000800 */
[-C--:B------:R-:W-:Y:S02]  /*8de0*/  FFMA.FTZ R250, R35, R2.reuse, -R4 ;  /* 0x0000000223fa7223 */ /* 0x080fe40000010804 */
[----:B------:R-:W-:Y:S02]  /*8df0*/  IMAD.SHL.U32 R35, R172, 0x4, RZ ;  /* 0x00000004ac237824 */ /* 0x000fe400078e00ff */
        /* <DEDUP_REMOVED lines=41> */
[----:B------:R-:W-:Y:S01]  /*9090*/  LOP3.LUT R2, R135, R35, RZ, 0x3c, !PT ;  /* 0x0000002387027212 */ /* 0x000fe200078e3cff */
[----:B-1----:R-:W-:Y:S02]  /*90a0*/  FADD.FTZ R4, R9, R8 ;  /* 0x0000000809047221 */ /* 0x002fe40000010000 */
[----:B------:R-:W-:Y:S01]  /*90b0*/  IMAD.WIDE.U32 R170, R242, -0x2daee0ad, RZ ;  /* 0xd2511f53f2aa7825 */ /* 0x000fe200078e00ff */
[----:B------:R-:W-:Y:S01]  /*90c0*/  LOP3.LUT R216, R134, R205, RZ, 0x3c, !PT ;  /* 0x000000cd86d87212 */ /* 0x000fe200078e3cff */
[----:B------:R-:W1:Y:S02]  /*90d0*/  MUFU.EX2 R6, R12 ;  /* 0x0000000c00067308 */ /* 0x000e640000000800 */
[----:B------:R-:W-:Y:S01]  /*90e0*/  IMAD.WIDE.U32 R212, R240, -0x326172a9, RZ ;  /* 0xcd9e8d57f0d47825 */ /* 0x000fe200078e00ff */
[----:B--2---:R-:W-:-:S03]  /*90f0*/  F2FP.BF16.PACK_AB R49, R5, R10 ;  /* 0x0000000a0531723e */ /* 0x004fc600000010ff */
[----:B------:R-:W-:Y:S02]  /*9100*/  FADD.FTZ R25, R10, R5 ;  /* 0x000000050a197221 */ /* 0x000fe40000010000 */
[----:B---3--:R-:W-:Y:S01]  /*9110*/  FADD.FTZ R5, R7, R4 ;  /* 0x0000000407057221 */ /* 0x008fe20000010000 */
[----:B------:R-:W-:Y:S02]  /*9120*/  LOP3.LUT R4, R2, R171, RZ, 0x3c, !PT ;  /* 0x000000ab02047212 */ /* 0x000fe400078e3cff */
[----:B------:R-:W-:Y:S02]  /*9130*/  LOP3.LUT R2, R216, R213, RZ, 0x3c, !PT ;  /* 0x000000d5d8027212 */ /* 0x000fe400078e3cff */
[----:B------:R-:W-:Y:S01]  /*9140*/  IADD3 R240, R134, -0x61c88647, RZ ;  /* 0x9e3779b986f07810 */ /* 0x000fe20007ffe0ff */
[----:B------:R-:W-:Y:S01]  /*9150*/  IMAD.WIDE.U32 R50, R4, -0x326172a9, RZ ;  /* 0xcd9e8d5704327825 */ /* 0x000fe200078e00ff */
[----:B------:R-:W-:-:S03]  /*9160*/  IADD3 R211, R135, -0x4498517b, RZ ;  /* 0xbb67ae8587d37810 */ /* 0x000fc60007ffe0ff */
[----:B------:R-:W-:Y:S01]  /*9170*/  IMAD.WIDE.U32 R174, R2, -0x2daee0ad, RZ ;  /* 0xd2511f5302ae7825 */ /* 0x000fe200078e00ff */
[----:B------:R-:W-:-:S04]  /*9180*/  LOP3.LUT R4, R51, R240, R212, 0x96, !PT ;  /* 0x000000f033047212 */ /* 0x000fc800078e96d4 */
[----:B------:R-:W-:Y:S01]  /*9190*/  LOP3.LUT R2, R175, R211, R170, 0x96, !PT ;  /* 0x000000d3af027212 */ /* 0x000fe200078e96aa */
[----:B-1----:R-:W-:Y:S01]  /*91a0*/  FADD.FTZ R15, R6, R5 ;  /* 0x00000005060f7221 */ /* 0x002fe20000010000 */
[----:B------:R-:W-:Y:S01]  /*91b0*/  IADD3 R242, R135, 0x76cf5d0a, RZ ;  /* 0x76cf5d0a87f27810 */ /* 0x000fe20007ffe0ff */
[----:B------:R-:W-:Y:S01]  /*91c0*/  IMAD.WIDE.U32 R4, R4, -0x2daee0ad, RZ ;  /* 0xd2511f5304047825 */ /* 0x000fe200078e00ff */
[----:B------:R-:W-:-:S03]  /*91d0*/  F2FP.BF16.PACK_AB R22, R8, R9 ;  /* 0x000000090816723e */ /* 0x000fc600000010ff */
[----:B------:R-:W-:Y:S01]  /*91e0*/  IMAD.MOV.U32 R3, RZ, RZ, R239 ;  /* 0x000000ffff037224 */ /* 0x000fe200078e00ef */
[----:B------:R-:W-:Y:S01]  /*91f0*/  IADD3 R239, R134, 0x3c6ef372, RZ ;  /* 0x3c6ef37286ef7810 */ /* 0x000fe20007ffe0ff */
[----:B------:R-:W-:Y:S01]  /*9200*/  IMAD.WIDE.U32 R102, R2, -0x326172a9, RZ ;  /* 0xcd9e8d5702667825 */ /* 0x000fe200078e00ff */
[----:B------:R-:W-:Y:S02]  /*9210*/  F2FP.BF16.PACK_AB R23, R6, R7 ;  /* 0x000000070617723e */ /* 0x000fe400000010ff */
[----:B------:R-:W-:Y:S02]  /*9220*/  LOP3.LUT R8, R5, R242, R174, 0x96, !PT ;  /* 0x000000f205087212 */ /* 0x000fe400078e96ae */
[----:B------:R-:W-:Y:S01]  /*9230*/  LOP3.LUT R6, R103, R239, R50, 0x96, !PT ;  /* 0x000000ef67067212 */ /* 0x000fe200078e9632 */
[----:B------:R-:W-:Y:S01]  /*9240*/  IMAD.MOV.U32 R236, RZ, RZ, R238 ;  /* 0x000000ffffec7224 */ /* 0x000fe200078e00ee */
[----:B------:R-:W-:Y:S01]  /*9250*/  IADD3 R238, R134, -0x255992d5, RZ ;  /* 0xdaa66d2b86ee7810 */ /* 0x000fe20007ffe0ff */
[----:B------:R-:W-:Y:S01]  /*9260*/  IMAD.WIDE.U32 R8, R8, -0x326172a9, RZ ;  /* 0xcd9e8d5708087825 */ /* 0x000fe200078e00ff */
[----:B------:R-:W-:-:S03]  /*9270*/  IADD3 R245, R135, 0x32370b8f, RZ ;  /* 0x32370b8f87f57810 */ /* 0x000fc60007ffe0ff */
[----:B------:R-:W-:Y:S01]  /*9280*/  IMAD.WIDE.U32 R6, R6, -0x2daee0ad, RZ ;  /* 0xd2511f5306067825 */ /* 0x000fe200078e00ff */
[----:B------:R-:W-:-:S04]  /*9290*/  LOP3.LUT R10, R9, R238, R102, 0x96, !PT ;  /* 0x000000ee090a7212 */ /* 0x000fc800078e9666 */
[----:B------:R-:W-:Y:S01]  /*92a0*/  LOP3.LUT R4, R7, R245, R4, 0x96, !PT ;  /* 0x000000f507047212 */ /* 0x000fe200078e9604 */
        /* <DEDUP_REMOVED lines=21> */
[----:B------:R-:W-:Y:S02]  /*9400*/  SHF.R.U32.HI R11, RZ, 0x18, R2 ;  /* 0x00000018ff0b7819 */ /* 0x000fe40000011602 */
[----:B------:R-:W-:-:S04]  /*9410*/  LOP3.LUT R2, R6, 0xff, RZ, 0xc0, !PT ;  /* 0x000000ff06027812 */ /* 0x000fc800078ec0ff */
[C---:B------:R-:W-:Y:S02]  /*9420*/  ISETP.GE.U32.AND P5, PT, R217.reuse, R2, PT ;  /* 0x00000002d900720c */ /* 0x040fe40003fa6070 */
[----:B------:R-:W-:Y:S01]  /*9430*/  LOP3.LUT R2, R4, 0xff, RZ, 0xc0, !PT ;  /* 0x000000ff04027812 */ /* 0x000fe200078ec0ff */
[----:B------:R-:W-:Y:S03]  /*9440*/  MUFU.EX2 R8, R17 ;  /* 0x0000001100087308 */ /* 0x000fe60000000800 */
[----:B------:R-:W-:Y:S02]  /*9450*/  ISETP.GE.U32.AND P3, PT, R217, R2, PT ;  /* 0x00000002d900720c */ /* 0x000fe40003f66070 */
[----:B------:R-:W-:-:S03]  /*9460*/  SHF.R.U32.HI R2, RZ, 0x18, R4 ;  /* 0x00000018ff027819 */ /* 0x000fc60000011604 */
[----:B------:R-:W1:Y:S01]  /*9470*/  MUFU.EX2 R7, R19 ;  /* 0x0000001300077308 */ /* 0x000e620000000800 */
[C---:B------:R-:W-:Y:S02]  /*9480*/  ISETP.GE.U32.AND P0, PT, R217.reuse, R2, PT ;  /* 0x00000002d900720c */ /* 0x040fe40003f06070 */
[----:B------:R-:W-:-:S05]  /*9490*/  ISETP.GE.U32.AND P4, PT, R217, R11, PT ;  /* 0x0000000bd900720c */ /* 0x000fca0003f86070 */
[----:B------:R-:W2:Y:S01]  /*94a0*/  MUFU.EX2 R10, R16 ;  /* 0x00000010000a7308 */ /* 0x000ea20000000800 */
[----:B------:R-:W-:-:S07]  /*94b0*/  SHF.R.U32.HI R11, RZ, 0x10, R4 ;  /* 0x00000010ff0b7819 */ /* 0x000fce0000011604 */
[----:B------:R-:W3:Y:S01]  /*94c0*/  MUFU.EX2 R9, R18 ;  /* 0x0000001200097308 */ /* 0x000ee20000000800 */
[----:B------:R-:W-:-:S07]  /*94d0*/  LOP3.LUT R13, R4, 0xffff, RZ, 0xc0, !PT ;  /* 0x0000ffff040d7812 */ /* 0x000fce00078ec0ff */
[----:B------:R-:W4:Y:S01]  /*94e0*/  MUFU.EX2 R6, R20 ;  /* 0x0000001400067308 */ /* 0x000f220000000800 */
[----:B------:R-:W-:-:S07]  /*94f0*/  LOP3.LUT R4, R11, 0xff, RZ, 0xc0, !PT ;  /* 0x000000ff0b047812 */ /* 0x000fce00078ec0ff */
[----:B------:R-:W4:Y:S01]  /*9500*/  MUFU.EX2 R2, R21 ;  /* 0x0000001500027308 */ /* 0x000f220000000800 */
[----:B------:R-:W-:Y:S01]  /*9510*/  ISETP.GE.U32.AND P1, PT, R217, R4, PT ;  /* 0x00000004d900720c */ /* 0x000fe20003f26070 */
[----:B-1----:R-:W-:Y:S01]  /*9520*/  FADD.FTZ R4, R8, R7 ;  /* 0x0000000708047221 */ /* 0x002fe20000010000 */
[----:B------:R-:W-:Y:S01]  /*9530*/  PRMT R150, R22, 0x7610, R150 ;  /* 0x0000761016967816 */ /* 0x000fe20000000096 */
[----:B--2---:R-:W-:Y:S01]  /*9540*/  FADD.FTZ R5, R10, R15 ;  /* 0x0000000f0a057221 */ /* 0x004fe20000010000 */
[----:B---3--:R-:W-:Y:S01]  /*9550*/  F2FP.BF16.PACK_AB R19, R9, R10 ;  /* 0x0000000a0913723e */ /* 0x008fe200000010ff */
[----:B----4-:R-:W-:Y:S01]  /*9560*/  FADD.FTZ R4, R6, R4 ;  /* 0x0000000406047221 */ /* 0x010fe20000010000 */
[----:B------:R-:W-:Y:S01]  /*9570*/  PRMT R149, R22, 0x7632, R149 ;  /* 0x0000763216957816 */ /* 0x000fe20000000095 */
[----:B------:R-:W-:Y:S01]  /*9580*/  @!P2 HFMA2.BF16_V2 R131, -RZ.H0_H0, RZ.H0_H0, -R150.H0_H0 ;  /* 0x200000ffff83a231 */ /* 0x000fe20000340996 */
[----:B------:R-:W-:Y:S02]  /*9590*/  F2FP.BF16.PACK_AB R10, R2, R6 ;  /* 0x00000006020a723e */ /* 0x000fe400000010ff */
[----:B------:R-:W-:-:S02]  /*95a0*/  SHF.R.U32.HI R6, RZ, 0x8, R13 ;  /* 0x00000008ff067819 */ /* 0x000fc4000001160d */
[----:B------:R-:W-:Y:S02]  /*95b0*/  PRMT R209, R150, 0x5410, R149 ;  /* 0x0000541096d17816 */ /* 0x000fe40000000095 */
[----:B------:R-:W-:Y:S02]  /*95c0*/  LOP3.LUT R6, R6, 0xffff, RZ, 0xc0, !PT ;  /* 0x0000ffff06067812 */ /* 0x000fe400078ec0ff */
[----:B------:R-:W-:Y:S02]  /*95d0*/  @!P2 PRMT R150, R131, 0x5410, RZ ;  /* 0x000054108396a816 */ /* 0x000fe400000000ff */
[----:B------:R-:W-:Y:S01]  /*95e0*/  ISETP.GE.U32.AND P2, PT, R217, R6, PT ;  /* 0x00000006d900720c */ /* 0x000fe20003f46070 */
[----:B------:R-:W-:Y:S01]  /*95f0*/  FADD.FTZ R18, R9, R5 ;  /* 0x0000000509127221 */ /* 0x000fe20000010000 */
[----:B------:R-:W-:Y:S02]  /*9600*/  PRMT R77, R23, 0x7632, R77 ;  /* 0x00007632174d7816 */ /* 0x000fe4000000004d */
[----:B------:R-:W-:-:S02]  /*9610*/  F2FP.BF16.PACK_AB R9, R7, R8 ;  /* 0x000000080709723e */ /* 0x000fc400000010ff */
[----:B------:R-:W-:Y:S02]  /*9620*/  PRMT R146, R23, 0x7610, R146 ;  /* 0x0000761017927816 */ /* 0x000fe40000000092 */
[C---:B------:R-:W-:Y:S02]  /*9630*/  PRMT R76, R10.reuse, 0x7632, R76 ;  /* 0x000076320a4c7816 */ /* 0x040fe4000000004c */
[----:B------:R-:W-:Y:S01]  /*9640*/  PRMT R75, R10, 0x7610, R75 ;  /* 0x000076100a4b7816 */ /* 0x000fe2000000004b */
[----:B------:R-:W-:Y:S01]  /*9650*/  @!P3 HFMA2.BF16_V2 R197, -RZ.H0_H0, RZ.H0_H0, -R146.H0_H0 ;  /* 0x200000ffffc5b231 */ /* 0x000fe20000340992 */
[C---:B------:R-:W-:Y:S01]  /*9660*/  PRMT R148, R9.reuse, 0x7632, R148 ;  /* 0x0000763209947816 */ /* 0x040fe20000000094 */
[----:B------:R-:W-:Y:S01]  /*9670*/  @!P2 HFMA2.BF16_V2 R196, -RZ.H0_H0, RZ.H0_H0, -R77.H0_H0 ;  /* 0x200000ffffc4a231 */ /* 0x000fe2000034094d */
[----:B------:R-:W-:Y:S01]  /*9680*/  PRMT R147, R9, 0x7610, R147 ;  /* 0x0000761009937816 */ /* 0x000fe20000000093 */
[----:B------:R-:W-:Y:S01]  /*9690*/  @!P0 HFMA2.BF16_V2 R192, -RZ.H0_H0, RZ.H0_H0, -R76.H0_H0 ;  /* 0x200000ffffc08231 */ /* 0x000fe2000034094c */
[----:B------:R1:W-:Y:S01]  /*96a0*/  MUFU.EX2 R9, R29 ;  /* 0x0000001d00097308 */ /* 0x0003e20000000800 */
[----:B------:R-:W-:Y:S01]  /*96b0*/  @!P1 HFMA2.BF16_V2 R195, -RZ.H0_H0, RZ.H0_H0, -R75.H0_H0 ;  /* 0x200000ffffc39231 */ /* 0x000fe2000034094b */
[----:B------:R-:W-:Y:S04]  /*96c0*/  STL [R1+0x2b4], R216 ;  /* 0x0002b4d801007387 */ /* 0x000fe80000100800 */
[----:B------:R-:W-:Y:S04]  /*96d0*/  STL.64 [R1+0x288], R212 ;  /* 0x000288d401007387 */ /* 0x000fe80000100a00 */
[----:B------:R-:W-:Y:S01]  /*96e0*/  STL [R1+0x2b0], R211 ;  /* 0x0002b0d301007387 */ /* 0x000fe20000100800 */
[----:B-1----:R-:W-:Y:S01]  /*96f0*/  IMAD.MOV.U32 R29, RZ, RZ, R210 ;  /* 0x000000ffff1d7224 */ /* 0x002fe200078e00d2 */
[----:B------:R-:W-:-:S02]  /*9700*/  PRMT R210, R146, 0x5410, R77 ;  /* 0x0000541092d27816 */ /* 0x000fc4000000004d */
[----:B------:R-:W-:Y:S02]  /*9710*/  @!P2 PRMT R77, R196, 0x5410, RZ ;  /* 0x00005410c44da816 */ /* 0x000fe400000000ff */
[----:B------:R-:W-:Y:S02]  /*9720*/  @!P3 PRMT R146, R197, 0x5410, RZ ;  /* 0x00005410c592b816 */ /* 0x000fe400000000ff */
[----:B------:R-:W-:Y:S01]  /*9730*/  PRMT R196, R75, 0x5410, R76 ;  /* 0x000054104bc47816 */ /* 0x000fe2000000004c */
[----:B------:R1:W2:Y:S01]  /*9740*/  LDL.LU.S16 R197, [R1+0x1c] ;  /* 0x00001c0001c57983 */ /* 0x0002a20000300600 */
[----:B------:R-:W-:Y:S02]  /*9750*/  @!P0 PRMT R76, R192, 0x5410, RZ ;  /* 0x00005410c04c8816 */ /* 0x000fe400000000ff */
[----:B------:R-:W-:Y:S01]  /*9760*/  @!P1 PRMT R75, R195, 0x5410, RZ ;  /* 0x00005410c34b9816 */ /* 0x000fe200000000ff */
[----:B------:R1:W3:Y:S04]  /*9770*/  LDL.LU.S16 R192, [R1+0x20] ;  /* 0x0000200001c07983 */ /* 0x0002e80000300600 */
[----:B------:R1:W4:Y:S01]  /*9780*/  LDL.LU.S16 R195, [R1+0x18] ;  /* 0x0000180001c37983 */ /* 0x0003220000300600 */
[----:B------:R-:W-:Y:S01]  /*9790*/  FADD.FTZ R11, R2, R4 ;  /* 0x00000004020b7221 */ /* 0x000fe20000010000 */
[----:B------:R-:W-:Y:S01]  /*97a0*/  IADD3 R243, R135, 0x646e171e, RZ ;  /* 0x646e171e87f37810 */ /* 0x000fe20007ffe0ff */
[----:B------:R-:W-:Y:S01]  /*97b0*/  IMAD.WIDE.U32 R4, R14, -0x2daee0ad, RZ ;  /* 0xd2511f530e047825 */ /* 0x000fe200078e00ff */
[----:B------:R-:W1:Y:S04]  /*97c0*/  MUFU.EX2 R7, R24 ;  /* 0x0000001800077308 */ /* 0x000e680000000800 */
[----:B------:R-:W-:-:S04]  /*97d0*/  LOP3.LUT R2, R5, R243, R12, 0x96, !PT ;  /* 0x000000f305027212 */ /* 0x000fc800078e960c */
[----:B------:R-:W-:Y:S01]  /*97e0*/  LOP3.LUT R8, R2, 0xffff, RZ, 0xc0, !PT ;  /* 0x0000ffff02087812 */ /* 0x000fe200078ec0ff */
[----:B------:R-:W1:Y:S01]  /*97f0*/  MUFU.EX2 R6, R26 ;  /* 0x0000001a00067308 */ /* 0x000e620000000800 */
[----:B------:R-:W-:Y:S02]  /*9800*/  @!P6 HFMA2.BF16_V2 R123, -RZ.H0_H0, RZ.H0_H0, -R149.H0_H0 ;  /* 0x200000ffff7be231 */ /* 0x000fe40000340995 */
[----:B------:R-:W-:-:S04]  /*9810*/  SHF.R.U32.HI R8, RZ, 0x8, R8 ;  /* 0x00000008ff087819 */ /* 0x000fc80000011608 */
[----:B------:R-:W-:Y:S02]  /*9820*/  LOP3.LUT R8, R8, 0xffff, RZ, 0xc0, !PT ;  /* 0x0000ffff08087812 */ /* 0x000fe400078ec0ff */
[----:B------:R-:W-:Y:S02]  /*9830*/  @!P6 PRMT R149, R123, 0x5410, RZ ;  /* 0x000054107b95e816 */ /* 0x000fe400000000ff */
[----:B------:R-:W-:Y:S01]  /*9840*/  ISETP.GE.U32.AND P6, PT, R217, R8, PT ;  /* 0x00000008d900720c */ /* 0x000fe20003fc6070 */
[----:B-1----:R-:W-:-:S04]  /*9850*/  FADD.FTZ R8, R7, R11 ;  /* 0x0000000b07087221 */ /* 0x002fc80000010000 */
[----:B------:R-:W-:Y:S01]  /*9860*/  FADD.FTZ R17, R6, R8 ;  /* 0x0000000806117221 */ /* 0x000fe20000010000 */
[----:B------:R-:W-:-:S04]  /*9870*/  LOP3.LUT R8, R4, 0xff, RZ, 0xc0, !PT ;  /* 0x000000ff04087812 */ /* 0x000fc800078ec0ff */
[C---:B------:R-:W-:Y:S02]  /*9880*/  ISETP.GE.U32.AND P3, PT, R217.reuse, R8, PT ;  /* 0x00000008d900720c */ /* 0x040fe40003f66070 */
[----:B------:R-:W-:Y:S01]  /*9890*/  LOP3.LUT R8, R2, 0xff, RZ, 0xc0, !PT ;  /* 0x000000ff02087812 */ /* 0x000fe200078ec0ff */
[----:B------:R-:W-:Y:S01]  /*98a0*/  @!P4 HFMA2.BF16_V2 R151, -RZ.H0_H0, RZ.H0_H0, -R148.H0_H0 ;  /* 0x200000ffff97c231 */ /* 0x000fe20000340994 */
[----:B------:R-:W-:Y:S02]  /*98b0*/  F2FP.BF16.PACK_AB R16, R6, R7 ;  /* 0x000000070610723e */ /* 0x000fe400000010ff */
[----:B------:R-:W1:Y:S01]  /*98c0*/  MUFU.EX2 R7, R30 ;  /* 0x0000001e00077308 */ /* 0x000e620000000800 */
[----:B------:R-:W-:Y:S01]  /*98d0*/  ISETP.GE.U32.AND P2, PT, R217, R8, PT ;  /* 0x00000008d900720c */ /* 0x000fe20003f46070 */
[----:B------:R-:W-:Y:S01]  /*98e0*/  IMAD.MOV.U32 R27, RZ, RZ, R208 ;  /* 0x000000ffff1b7224 */ /* 0x000fe200078e00d0 */
[----:B------:R-:W-:Y:S02]  /*98f0*/  SHF.R.U32.HI R8, RZ, 0x18, R2 ;  /* 0x00000018ff087819 */ /* 0x000fe40000011602 */
[----:B------:R-:W-:-:S02]  /*9900*/  PRMT R208, R147, 0x5410, R148 ;  /* 0x0000541093d07816 */ /* 0x000fc40000000094 */
[----:B------:R-:W-:Y:S01]  /*9910*/  @!P4 PRMT R148, R151, 0x5410, RZ ;  /* 0x000054109794c816 */ /* 0x000fe200000000ff */
[----:B------:R-:W1:Y:S01]  /*9920*/  MUFU.EX2 R6, R31 ;  /* 0x0000001f00067308 */ /* 0x000e620000000800 */
[----:B------:R-:W-:Y:S02]  /*9930*/  ISETP.GE.U32.AND P4, PT, R217, R8, PT ;  /* 0x00000008d900720c */ /* 0x000fe40003f86070 */
[--C-:B------:R-:W-:Y:S02]  /*9940*/  SHF.R.U32.HI R8, RZ, 0x10, R4.reuse ;  /* 0x00000010ff087819 */ /* 0x100fe40000011604 */
[----:B------:R-:W-:Y:S02]  /*9950*/  LOP3.LUT R10, R4, 0xffff, RZ, 0xc0, !PT ;  /* 0x0000ffff040a7812 */ /* 0x000fe400078ec0ff */
[----:B------:R-:W-:Y:S02]  /*9960*/  SHF.R.U32.HI R4, RZ, 0x18, R4 ;  /* 0x00000018ff047819 */ /* 0x000fe40000011604 */
[----:B------:R-:W-:Y:S01]  /*9970*/  SHF.R.U32.HI R2, RZ, 0x10, R2 ;  /* 0x00000010ff027819 */ /* 0x000fe20000011602 */
[----:B------:R-:W-:Y:S01]  /*9980*/  @!P5 HFMA2.BF16_V2 R159, -RZ.H0_H0, RZ.H0_H0, -R147.H0_H0 ;  /* 0x200000ffff9fd231 */ /* 0x000fe20000340993 */
[----:B------:R-:W-:-:S02]  /*9990*/  LOP3.LUT R5, R8, 0xff, RZ, 0xc0, !PT ;  /* 0x000000ff08057812 */ /* 0x000fc400078ec0ff */
[C---:B------:R-:W-:Y:S02]  /*99a0*/  ISETP.GE.U32.AND P0, PT, R217.reuse, R4, PT ;  /* 0x00000004d900720c */ /* 0x040fe40003f06070 */
[----:B------:R-:W-:Y:S01]  /*99b0*/  LOP3.LUT R2, R2, 0xff, RZ, 0xc0, !PT ;  /* 0x000000ff02027812 */ /* 0x000fe200078ec0ff */
[----:B------:R-:W1:Y:S01]  /*99c0*/  MUFU.EX2 R4, R41 ;  /* 0x0000002900047308 */ /* 0x000e620000000800 */
[----:B------:R-:W-:Y:S01]  /*99d0*/  ISETP.GE.U32.AND P1, PT, R217, R5, PT ;  /* 0x00000005d900720c */ /* 0x000fe20003f26070 */
[----:B-1----:R-:W-:Y:S01]  /*99e0*/  FADD.FTZ R5, R7, R18 ;  /* 0x0000001207057221 */ /* 0x002fe20000010000 */
[----:B------:R-:W-:Y:S02]  /*99f0*/  @!P5 PRMT R147, R159, 0x5410, RZ ;  /* 0x000054109f93d816 */ /* 0x000fe400000000ff */
[----:B------:R-:W-:Y:S02]  /*9a00*/  ISETP.GE.U32.AND P5, PT, R217, R2, PT ;  /* 0x00000002d900720c */ /* 0x000fe40003fa6070 */
[----:B------:R-:W-:Y:S01]  /*9a10*/  PRMT R145, R19, 0x7610, R145 ;  /* 0x0000761013917816 */ /* 0x000fe20000000091 */
[----:B------:R-:W1:Y:S01]  /*9a20*/  MUFU.EX2 R2, R43 ;  /* 0x0000002b00027308 */ /* 0x000e620000000800 */
[----:B------:R-:W-:Y:S01]  /*9a30*/  FADD.FTZ R18, R6, R5 ;  /* 0x0000000506127221 */ /* 0x000fe20000010000 */
[----:B------:R-:W-:-:S02]  /*9a40*/  SHF.R.U32.HI R5, RZ, 0x8, R10 ;  /* 0x00000008ff057819 */ /* 0x000fc4000001160a */
[----:B------:R-:W-:Y:S01]  /*9a50*/  PRMT R144, R19, 0x7632, R144 ;  /* 0x0000763213907816 */ /* 0x000fe20000000090 */
[----:B------:R-:W-:Y:S01]  /*9a60*/  @!P2 HFMA2.BF16_V2 R201, -RZ.H0_H0, RZ.H0_H0, -R145.H0_H0 ;  /* 0x200000ffffc9a231 */ /* 0x000fe20000340991 */
[----:B------:R-:W-:Y:S02]  /*9a70*/  LOP3.LUT R5, R5, 0xffff, RZ, 0xc0, !PT ;  /* 0x0000ffff05057812 */ /* 0x000fe400078ec0ff */
[----:B------:R1:W1:Y:S02]  /*9a80*/  MUFU.EX2 R12, R28 ;  /* 0x0000001c000c7308 */ /* 0x0002640000000800 */
[----:B-1----:R-:W-:Y:S01]  /*9a90*/  IMAD.MOV.U32 R28, RZ, RZ, R207 ;  /* 0x000000ffff1c7224 */ /* 0x002fe200078e00cf */
[----:B------:R-:W-:Y:S02]  /*9aa0*/  PRMT R207, R145, 0x5410, R144 ;  /* 0x0000541091cf7816 */ /* 0x000fe40000000090 */
[----:B------:R-:W-:Y:S02]  /*9ab0*/  @!P2 PRMT R145, R201, 0x5410, RZ ;  /* 0x00005410c991a816 */ /* 0x000fe400000000ff */
[----:B------:R-:W-:Y:S01]  /*9ac0*/  ISETP.GE.U32.AND P2, PT, R217, R5, PT ;  /* 0x00000005d900720c */ /* 0x000fe20003f46070 */
[----:B------:R-:W-:Y:S01]  /*9ad0*/  FADD.FTZ R5, R4, R17 ;  /* 0x0000001104057221 */ /* 0x000fe20000010000 */
[----:B------:R-:W-:Y:S03]  /*9ae0*/  MUFU.EX2 R8, R33 ;  /* 0x0000002100087308 */ /* 0x000fe60000000800 */
[C---:B------:R-:W-:Y:S01]  /*9af0*/  FADD.FTZ R17, R2.reuse, R5 ;  /* 0x0000000502117221 */ /* 0x040fe20000010000 */
[----:B------:R-:W-:-:S04]  /*9b00*/  F2FP.BF16.PACK_AB R2, R2, R4 ;  /* 0x000000040202723e */ /* 0x000fc800000010ff */
[----:B------:R-:W1:Y:S01]  /*9b10*/  MUFU.EX2 R5, R44 ;  /* 0x0000002c00057308 */ /* 0x000e620000000800 */
[C---:B------:R-:W-:Y:S02]  /*9b20*/  PRMT R139, R2.reuse, 0x7610, R139 ;  /* 0x00007610028b7816 */ /* 0x040fe4000000008b */
[----:B------:R-:W-:-:S05]  /*9b30*/  PRMT R138, R2, 0x7632, R138 ;  /* 0x00007632028a7816 */ /* 0x000fca000000008a */
[----:B------:R-:W1:Y:S01]  /*9b40*/  MUFU.EX2 R4, R45 ;  /* 0x0000002d00047308 */ /* 0x000e620000000800 */
[----:B------:R-:W-:-:S07]  /*9b50*/  F2FP.BF16.PACK_AB R6, R6, R7 ;  /* 0x000000070606723e */ /* 0x000fce00000010ff */
[----:B------:R-:W1:Y:S01]  /*9b60*/  MUFU.EX2 R2, R47 ;  /* 0x0000002f00027308 */ /* 0x000e620000000800 */
[C---:B------:R-:W-:Y:S02]  /*9b70*/  PRMT R143, R16.reuse, 0x7632, R143 ;  /* 0x00007632108f7816 */ /* 0x040fe4000000008f */
[----:B------:R-:W-:Y:S01]  /*9b80*/  PRMT R141, R16, 0x7610, R141 ;  /* 0x00007610108d7816 */ /* 0x000fe2000000008d */
[----:B------:R-:W-:Y:S01]  /*9b90*/  FADD.FTZ R16, R12, R25 ;  /* 0x000000190c107221 */ /* 0x000fe20000010000 */
[----:B------:R-:W-:-:S03]  /*9ba0*/  F2FP.BF16.PACK_AB R63, R9, R12 ;  /* 0x0000000c093f723e */ /* 0x000fc600000010ff */
[----:B------:R-:W1:Y:S01]  /*9bb0*/  MUFU.EX2 R7, R48 ;  /* 0x0000003000077308 */ /* 0x000e620000000800 */
[----:B------:R-:W-:Y:S01]  /*9bc0*/  PRMT R142, R6, 0x7610, R142 ;  /* 0x00007610068e7816 */ /* 0x000fe2000000008e */
[----:B-1----:R-:W-:Y:S01]  /*9bd0*/  FADD.FTZ R12, R8, R5 ;  /* 0x00000005080c7221 */ /* 0x002fe20000010000 */
[----:B------:R-:W-:-:S05]  /*9be0*/  PRMT R140, R6, 0x7632, R140 ;  /* 0x00007632068c7816 */ /* 0x000fca000000008c */
[----:B------:R-:W1:Y:S01]  /*9bf0*/  MUFU.EX2 R14, R32 ;  /* 0x00000020000e7308 */ /* 0x000e620000000800 */
[----:B------:R-:W-:-:S07]  /*9c00*/  FADD.FTZ R12, R4, R12 ;  /* 0x0000000c040c7221 */ /* 0x000fce0000010000 */
[----:B------:R-:W1:Y:S01]  /*9c10*/  MUFU.EX2 R6, R52 ;  /* 0x0000003400067308 */ /* 0x000e620000000800 */
[----:B------:R-:W-:-:S07]  /*9c20*/  FADD.FTZ R26, R9, R16 ;  /* 0x00000010091a7221 */ /* 0x000fce0000010000 */
[----:B------:R1:W1:Y:S01]  /*9c30*/  MUFU.EX2 R13, R34 ;  /* 0x00000022000d7308 */ /* 0x0002620000000800 */
[----:B------:R-:W-:-:S07]  /*9c40*/  F2FP.BF16.PACK_AB R70, R2, R4 ;  /* 0x000000040246723e */ /* 0x000fce00000010ff */
[----:B------:R1:W-:Y:S08]  /*9c50*/  MUFU.EX2 R15, R40 ;  /* 0x00000028000f7308 */ /* 0x0003f00000000800 */
[----:B------:R-:W1:Y:S02]  /*9c60*/  MUFU.EX2 R10, R46 ;  /* 0x0000002e000a7308 */ /* 0x000e640000000800 */
[----:B-1----:R-:W-:Y:S01]  /*9c70*/  F2FP.BF16.PACK_AB R34, R5, R8 ;  /* 0x000000080522723e */ /* 0x002fe200000010ff */
[----:B------:R-:W-:-:S05]  /*9c80*/  FADD.FTZ R5, R2, R12 ;  /* 0x0000000c02057221 */ /* 0x000fca0000010000 */
[----:B------:R-:W-:Y:S01]  /*9c90*/  MUFU.EX2 R11, R42 ;  /* 0x0000002a000b7308 */ /* 0x000fe20000000800 */
[----:B------:R-:W-:Y:S01]  /*9ca0*/  FADD.FTZ R2, R7, R5 ;  /* 0x0000000507027221 */ /* 0x000fe20000010000 */
[----:B------:R-:W-:Y:S01]  /*9cb0*/  @!P4 HFMA2.BF16_V2 R202, -RZ.H0_H0, RZ.H0_H0, -R143.H0_H0 ;  /* 0x200000ffffcac231 */ /* 0x000fe2000034098f */
[----:B------:R-:W-:Y:S02]  /*9cc0*/  FADD.FTZ R5, R14, R18 ;  /* 0x000000120e057221 */ /* 0x000fe40000010000 */
[----:B------:R-:W-:Y:S01]  /*9cd0*/  IMAD.MOV.U32 R151, RZ, RZ, R204 ;  /* 0x000000ffff977224 */ /* 0x000fe200078e00cc */
[----:B------:R-:W-:Y:S01]  /*9ce0*/  @!P3 HFMA2.BF16_V2 R206, -RZ.H0_H0, RZ.H0_H0, -R142.H0_H0 ;  /* 0x200000ffffceb231 */ /* 0x000fe2000034098e */
[----:B------:R-:W-:Y:S01]  /*9cf0*/  PRMT R201, R139, 0x5410, R138 ;  /* 0x000054108bc97816 */ /* 0x000fe2000000008a */
[----:B------:R-:W1:Y:S01]  /*9d00*/  MUFU.EX2 R9, R53 ;  /* 0x0000003500097308 */ /* 0x000e620000000800 */
[C---:B------:R-:W-:Y:S01]  /*9d10*/  FADD.FTZ R25, R6.reuse, R2 ;  /* 0x0000000206197221 */ /* 0x040fe20000010000 */
[----:B------:R-:W-:Y:S01]  /*9d20*/  F2FP.BF16.PACK_AB R40, R6, R7 ;  /* 0x000000070628723e */ /* 0x000fe200000010ff */
[----:B------:R-:W-:Y:S01]  /*9d30*/  FADD.FTZ R6, R13, R5 ;  /* 0x000000050d067221 */ /* 0x000fe20000010000 */
[----:B------:R-:W-:Y:S01]  /*9d40*/  @!P0 HFMA2.BF16_V2 R218, -RZ.H0_H0, RZ.H0_H0, -R138.H0_H0 ;  /* 0x200000ffffda8231 */ /* 0x000fe2000034098a */
[----:B------:R2:W2:Y:S03]  /*9d50*/  LDL.LU.S16 R32, [R1+0x14] ;  /* 0x0000140001207983 */ /* 0x0004a60000300600 */
[----:B------:R-:W1:Y:S01]  /*9d60*/  MUFU.EX2 R4, R54 ;  /* 0x0000003600047308 */ /* 0x000e620000000800 */
[----:B------:R-:W-:-:S02]  /*9d70*/  FADD.FTZ R5, R10, R17 ;  /* 0x000000110a057221 */ /* 0x000fc40000010000 */
[----:B------:R-:W-:-:S05]  /*9d80*/  FADD.FTZ R6, R15, R6 ;  /* 0x000000060f067221 */ /* 0x000fca0000010000 */
[----:B------:R-:W1:Y:S01]  /*9d90*/  MUFU.EX2 R2, R55 ;  /* 0x0000003700027308 */ /* 0x000e620000000800 */
[----:B------:R-:W-:Y:S01]  /*9da0*/  F2FP.BF16.PACK_AB R22, R13, R14 ;  /* 0x0000000e0d16723e */ /* 0x000fe200000010ff */
[----:B-1----:R-:W-:Y:S02]  /*9db0*/  FADD.FTZ R5, R9, R5 ;  /* 0x0000000509057221 */ /* 0x002fe40000010000 */
[----:B------:R-:W-:Y:S01]  /*9dc0*/  FADD.FTZ R14, R11, R6 ;  /* 0x000000060b0e7221 */ /* 0x000fe20000010000 */
[----:B------:R-:W-:Y:S01]  /*9dd0*/  IADD3 R6, R35, 0x1, RZ ;  /* 0x0000000123067810 */ /* 0x000fe20007ffe0ff */
[----:B------:R-:W-:-:S03]  /*9de0*/  FADD.FTZ R5, R4, R5 ;  /* 0x0000000504057221 */ /* 0x000fc60000010000 */
[----:B------:R-:W-:Y:S01]  /*9df0*/  LOP3.LUT R159, R135, R6, RZ, 0x3c, !PT ;  /* 0x00000006879f7212 */ /* 0x000fe200078e3cff */
[C---:B------:R-:W-:Y:S01]  /*9e00*/  FADD.FTZ R12, R2.reuse, R5 ;  /* 0x00000005020c7221 */ /* 0x040fe20000010000 */
[----:B------:R-:W-:Y:S02]  /*9e10*/  F2FP.BF16.PACK_AB R23, R2, R4 ;  /* 0x000000040217723e */ /* 0x000fe400000010ff */
[----:B------:R-:W-:-:S05]  /*9e20*/  LOP3.LUT R2, R159, R171, RZ, 0x3c, !PT ;  /* 0x000000ab9f027212 */ /* 0x000fca00078e3cff */
[----:B------:R-:W-:-:S05]  /*9e30*/  IMAD.WIDE.U32 R30, R2, -0x326172a9, RZ ;  /* 0xcd9e8d57021e7825 */ /* 0x000fca00078e00ff */
        /* <DEDUP_REMOVED lines=18> */
[----:B------:R-:W-:Y:S02]  /*9f60*/  LOP3.LUT R2, R5, R249, R6, 0x96, !PT ;  /* 0x000000f905027212 */ /* 0x000fe400078e9606 */
[----:B------:R-:W-:Y:S02]  /*9f70*/  PRMT R204, R141, 0x5410, R143 ;  /* 0x000054108dcc7816 */ /* 0x000fe4000000008f */
[----:B------:R-:W-:Y:S02]  /*9f80*/  LOP3.LUT R6, R2, 0xff, RZ, 0xc0, !PT ;  /* 0x000000ff02067812 */ /* 0x000fe400078ec0ff */
[----:B------:R-:W-:Y:S02]  /*9f90*/  @!P4 PRMT R143, R202, 0x5410, RZ ;  /* 0x00005410ca8fc816 */ /* 0x000fe400000000ff */
[----:B------:R-:W-:Y:S02]  /*9fa0*/  ISETP.GE.U32.AND P4, PT, R217, R6, PT ;  /* 0x00000006d900720c */ /* 0x000fe40003f86070 */
[----:B------:R-:W-:-:S04]  /*9fb0*/  LOP3.LUT R6, R2, 0xffff, RZ, 0xc0, !PT ;  /* 0x0000ffff02067812 */ /* 0x000fc800078ec0ff */
[----:B------:R-:W-:Y:S02]  /*9fc0*/  SHF.R.U32.HI R6, RZ, 0x8, R6 ;  /* 0x00000008ff067819 */ /* 0x000fe40000011606 */
[----:B------:R-:W-:Y:S02]  /*9fd0*/  PRMT R202, R142, 0x5410, R140 ;  /* 0x000054108eca7816 */ /* 0x000fe4000000008c */
[----:B------:R-:W-:Y:S02]  /*9fe0*/  LOP3.LUT R6, R6, 0xffff, RZ, 0xc0, !PT ;  /* 0x0000ffff06067812 */ /* 0x000fe400078ec0ff */
[----:B------:R-:W-:Y:S02]  /*9ff0*/  @!P3 PRMT R142, R206, 0x5410, RZ ;  /* 0x00005410ce8eb816 */ /* 0x000fe400000000ff */
[----:B------:R-:W-:Y:S02]  /*a000*/  ISETP.GE.U32.AND P3, PT, R217, R6, PT ;  /* 0x00000006d900720c */ /* 0x000fe40003f66070 */
[----:B------:R-:W-:-:S02]  /*a010*/  SHF.R.U32.HI R6, RZ, 0x10, R2 ;  /* 0x00000010ff067819 */ /* 0x000fc40000011602 */
[----:B------:R-:W-:Y:S01]  /*a020*/  SHF.R.U32.HI R2, RZ, 0x18, R2 ;  /* 0x00000018ff027819 */ /* 0x000fe20000011602 */
[----:B------:R-:W-:Y:S01]  /*a030*/  @!P2 HFMA2.BF16_V2 R205, -RZ.H0_H0, RZ.H0_H0, -R140.H0_H0 ;  /* 0x200000ffffcda231 */ /* 0x000fe2000034098c */
[----:B------:R-:W-:Y:S02]  /*a040*/  @!P0 PRMT R138, R218, 0x5410, RZ ;  /* 0x00005410da8a8816 */ /* 0x000fe400000000ff */
[----:B------:R-:W-:Y:S01]  /*a050*/  ISETP.GE.U32.AND P0, PT, R217, R2, PT ;  /* 0x00000002d900720c */ /* 0x000fe20003f06070 */
[----:B------:R-:W1:Y:S01]  /*a060*/  MUFU.EX2 R9, R65 ;  /* 0x0000004100097308 */ /* 0x000e620000000800 */
[----:B------:R-:W-:Y:S01]  /*a070*/  LOP3.LUT R2, R4, 0xff, RZ, 0xc0, !PT ;  /* 0x000000ff04027812 */ /* 0x000fe200078ec0ff */
[----:B------:R-:W-:Y:S01]  /*a080*/  @!P1 HFMA2.BF16_V2 R219, -RZ.H0_H0, RZ.H0_H0, -R139.H0_H0 ;  /* 0x200000ffffdb9231 */ /* 0x000fe2000034098b */
[----:B------:R-:W-:Y:S02]  /*a090*/  @!P2 PRMT R140, R205, 0x5410, RZ ;  /* 0x00005410cd8ca816 */ /* 0x000fe400000000ff */
[----:B------:R-:W-:-:S02]  /*a0a0*/  LOP3.LUT R11, R7, R246, R8, 0x96, !PT ;  /* 0x000000f6070b7212 */ /* 0x000fc400078e9608 */
[----:B------:R-:W-:Y:S01]  /*a0b0*/  ISETP.GE.U32.AND P2, PT, R217, R2, PT ;  /* 0x00000002d900720c */ /* 0x000fe20003f46070 */
[----:B------:R-:W1:Y:S01]  /*a0c0*/  MUFU.EX2 R7, R62 ;  /* 0x0000003e00077308 */ /* 0x000e620000000800 */
[--C-:B------:R-:W-:Y:S02]  /*a0d0*/  SHF.R.U32.HI R2, RZ, 0x10, R4.reuse ;  /* 0x00000010ff027819 */ /* 0x100fe40000011604 */
[----:B------:R-:W-:Y:S02]  /*a0e0*/  LOP3.LUT R13, R4, 0xffff, RZ, 0xc0, !PT ;  /* 0x0000ffff040d7812 */ /* 0x000fe400078ec0ff */
[----:B------:R-:W-:-:S03]  /*a0f0*/  SHF.R.U32.HI R4, RZ, 0x18, R4 ;  /* 0x00000018ff047819 */ /* 0x000fc60000011604 */
[----:B------:R-:W1:Y:S01]  /*a100*/  MUFU.EX2 R8, R66 ;  /* 0x0000004200087308 */ /* 0x000e620000000800 */
[----:B------:R-:W-:Y:S01]  /*a110*/  @!P6 HFMA2.BF16_V2 R200, -RZ.H0_H0, RZ.H0_H0, -R144.H0_H0 ;  /* 0x200000ffffc8e231 */ /* 0x000fe20000340990 */
[----:B------:R-:W-:Y:S02]  /*a120*/  @!P1 PRMT R139, R219, 0x5410, RZ ;  /* 0x00005410db8b9816 */ /* 0x000fe400000000ff */
[----:B------:R-:W-:Y:S01]  /*a130*/  ISETP.GE.U32.AND P1, PT, R217, R4, PT ;  /* 0x00000004d900720c */ /* 0x000fe20003f26070 */
[----:B------:R-:W-:Y:S01]  /*a140*/  IMAD.WIDE.U32 R4, R11, -0x2daee0ad, RZ ;  /* 0xd2511f530b047825 */ /* 0x000fe200078e00ff */
[----:B------:R-:W-:Y:S02]  /*a150*/  LOP3.LUT R2, R2, 0xff, RZ, 0xc0, !PT ;  /* 0x000000ff02027812 */ /* 0x000fe400078ec0ff */
[----:B------:R-:W-:Y:S02]  /*a160*/  PRMT R133, R22, 0x7632, R133 ;  /* 0x0000763216857816 */ /* 0x000fe40000000085 */
[----:B------:R-:W-:-:S02]  /*a170*/  @!P6 PRMT R144, R200, 0x5410, RZ ;  /* 0x00005410c890e816 */ /* 0x000fc400000000ff */
[----:B------:R-:W-:Y:S01]  /*a180*/  ISETP.GE.U32.AND P6, PT, R217, R2, PT ;  /* 0x00000002d900720c */ /* 0x000fe20003fc6070 */
[----:B----4-:R-:W-:Y:S01]  /*a190*/  @!P3 HFMA2.BF16_V2 R195, -RZ.H0_H0, RZ.H0_H0, -R133.H0_H0 ;  /* 0x200000ffffc3b231 */ /* 0x010fe20000340985 */
[----:B------:R-:W-:Y:S02]  /*a1a0*/  LOP3.LUT R2, R5, R243, R10, 0x96, !PT ;  /* 0x000000f305027212 */ /* 0x000fe400078e960a */
[C---:B------:R-:W-:Y:S01]  /*a1b0*/  LOP3.LUT R20, R4.reuse, 0xffff, RZ, 0xc0, !PT ;  /* 0x0000ffff04147812 */ /* 0x040fe200078ec0ff */
[----:B-1----:R-:W-:Y:S01]  /*a1c0*/  FADD.FTZ R5, R9, R14 ;  /* 0x0000000e09057221 */ /* 0x002fe20000010000 */
[----:B------:R-:W-:Y:S02]  /*a1d0*/  LOP3.LUT R11, R4, 0xff, RZ, 0xc0, !PT ;  /* 0x000000ff040b7812 */ /* 0x000fe400078ec0ff */
[--C-:B------:R-:W-:Y:S02]  /*a1e0*/  SHF.R.U32.HI R16, RZ, 0x10, R4.reuse ;  /* 0x00000010ff107819 */ /* 0x100fe40000011604 */
[----:B------:R-:W-:Y:S01]  /*a1f0*/  SHF.R.U32.HI R10, RZ, 0x18, R4 ;  /* 0x00000018ff0a7819 */ /* 0x000fe20000011604 */
[----:B------:R-:W-:Y:S01]  /*a200*/  FADD.FTZ R4, R7, R12 ;  /* 0x0000000c07047221 */ /* 0x000fe20000010000 */
[C---:B------:R-:W-:Y:S01]  /*a210*/  F2FP.BF16.PACK_AB R17, R8.reuse, R9 ;  /* 0x000000090811723e */ /* 0x040fe200000010ff */
[----:B------:R-:W-:Y:S01]  /*a220*/  FADD.FTZ R12, R8, R5 ;  /* 0x00000005080c7221 */ /* 0x000fe20000010000 */
[----:B------:R-:W-:-:S02]  /*a230*/  PRMT R136, R22, 0x7610, R136 ;  /* 0x0000761016887816 */ /* 0x000fc40000000088 */
[----:B------:R-:W-:Y:S02]  /*a240*/  PRMT R8, R195, 0x7610, R8 ;  /* 0x00007610c3087816 */ /* 0x000fe40000000008 */
[----:B------:R-:W-:Y:S02]  /*a250*/  PRMT R218, R136, 0x5410, R133 ;  /* 0x0000541088da7816 */ /* 0x000fe40000000085 */
[----:B------:R-:W-:Y:S02]  /*a260*/  @!P3 PRMT R133, R8, 0x5410, RZ ;  /* 0x000054100885b816 */ /* 0x000fe400000000ff */
[----:B------:R1:W4:Y:S01]  /*a270*/  LDL.LU.S16 R8, [R1+0x24] ;  /* 0x0000240001087983 */ /* 0x0003220000300600 */
[----:B------:R-:W-:Y:S01]  /*a280*/  @!P5 HFMA2.BF16_V2 R203, -RZ.H0_H0, RZ.H0_H0, -R141.H0_H0 ;  /* 0x200000ffffcbd231 */ /* 0x000fe2000034098d */
[----:B------:R-:W-:-:S04]  /*a290*/  LOP3.LUT R6, R6, 0xff, RZ, 0xc0, !PT ;  /* 0x000000ff06067812 */ /* 0x000fc800078ec0ff */
[----:B------:R-:W-:Y:S02]  /*a2a0*/  @!P5 PRMT R141, R203, 0x5410, RZ ;  /* 0x00005410cb8dd816 */ /* 0x000fe400000000ff */
[----:B------:R-:W-:Y:S02]  /*a2b0*/  ISETP.GE.U32.AND P5, PT, R217, R6, PT ;  /* 0x00000006d900720c */ /* 0x000fe40003fa6070 */
[----:B------:R-:W1:Y:S01]  /*a2c0*/  MUFU.EX2 R6, R64 ;  /* 0x0000004000067308 */ /* 0x000e620000000800 */
[----:B------:R-:W-:-:S07]  /*a2d0*/  PRMT R131, R21, 0x7632, R131 ;  /* 0x0000763215837816 */ /* 0x000fce0000000083 */
[----:B------:R-:W2:Y:S01]  /*a2e0*/  MUFU.EX2 R5, R73 ;  /* 0x0000004900057308 */ /* 0x000ea20000000800 */
[----:B-1----:R-:W-:Y:S01]  /*a2f0*/  FADD.FTZ R19, R6, R4 ;  /* 0x0000000406137221 */ /* 0x002fe20000010000 */
[----:B------:R-:W-:Y:S02]  /*a300*/  SHF.R.U32.HI R4, RZ, 0x8, R13 ;  /* 0x00000008ff047819 */ /* 0x000fe4000001160d */
[----:B------:R1:W4:Y:S01]  /*a310*/  LDL.LU.S16 R13, [R1+0x28] ;  /* 0x00002800010d7983 */ /* 0x0003220000300600 */
[----:B---3--:R-:W-:Y:S01]  /*a320*/  @!P0 HFMA2.BF16_V2 R192, -RZ.H0_H0, RZ.H0_H0, -R131.H0_H0 ;  /* 0x200000ffffc08231 */ /* 0x008fe20000340983 */
[----:B------:R-:W-:Y:S02]  /*a330*/  PRMT R124, R24, 0x7610, R124 ;  /* 0x00007610187c7816 */ /* 0x000fe4000000007c */
[----:B------:R-:W-:Y:S02]  /*a340*/  F2FP.BF16.PACK_AB R18, R6, R7 ;  /* 0x000000070612723e */ /* 0x000fe400000010ff */
[----:B------:R-:W-:-:S02]  /*a350*/  PRMT R129, R21, 0x7610, R129 ;  /* 0x0000761015817816 */ /* 0x000fc40000000081 */
[----:B------:R-:W-:Y:S02]  /*a360*/  PRMT R7, R192, 0x7610, R7 ;  /* 0x00007610c0077816 */ /* 0x000fe40000000007 */
[----:B------:R-:W-:Y:S01]  /*a370*/  PRMT R200, R129, 0x5410, R131 ;  /* 0x0000541081c87816 */ /* 0x000fe20000000083 */
[----:B--2---:R-:W-:Y:S01]  /*a380*/  @!P5 HFMA2.BF16_V2 R197, -RZ.H0_H0, RZ.H0_H0, -R129.H0_H0 ;  /* 0x200000ffffc5d231 */ /* 0x004fe20000340981 */
[----:B------:R-:W-:Y:S01]  /*a390*/  @!P0 PRMT R131, R7, 0x5410, RZ ;  /* 0x0000541007838816 */ /* 0x000fe200000000ff */
[----:B------:R-:W-:Y:S01]  /*a3a0*/  FADD.FTZ R7, R5, R12 ;  /* 0x0000000c05077221 */ /* 0x000fe20000010000 */
[----:B------:R-:W-:Y:S01]  /*a3b0*/  ISETP.GE.U32.AND P0, PT, R217, R10, PT ;  /* 0x0000000ad900720c */ /* 0x000fe20003f06070 */
[----:B------:R1:W2:Y:S01]  /*a3c0*/  LDL.LU.S16 R12, [R1+0x2c] ;  /* 0x00002c00010c7983 */ /* 0x0002a20000300600 */
[----:B------:R-:W-:Y:S02]  /*a3d0*/  PRMT R122, R24, 0x7632, R122 ;  /* 0x00007632187a7816 */ /* 0x000fe4000000007a */
[----:B------:R-:W-:-:S02]  /*a3e0*/  PRMT R6, R197, 0x7610, R6 ;  /* 0x00007610c5067816 */ /* 0x000fc40000000006 */
[----:B------:R-:W-:Y:S01]  /*a3f0*/  PRMT R197, R124, 0x5410, R122 ;  /* 0x000054107cc57816 */ /* 0x000fe2000000007a */
[----:B----4-:R-:W-:-:S05]  /*a400*/  @!P2 HFMA2.BF16_V2 R8, -RZ.H0_H0, RZ.H0_H0, -R124.H0_H0 ;  /* 0x200000ffff08a231 */ /* 0x010fca000034097c */
[----:B------:R-:W-:-:S04]  /*a410*/  PRMT R10, R8, 0x7610, R10 ;  /* 0x00007610080a7816 */ /* 0x000fc8000000000a */
[----:B------:R-:W-:Y:S02]  /*a420*/  @!P2 PRMT R124, R10, 0x5410, RZ ;  /* 0x000054100a7ca816 */ /* 0x000fe400000000ff */
[----:B------:R1:W3:Y:S01]  /*a430*/  LDL.LU.S16 R10, [R1+0x30] ;  /* 0x00003000010a7983 */ /* 0x0002e20000300600 */
[----:B------:R-:W-:Y:S01]  /*a440*/  @!P4 HFMA2.BF16_V2 R32, -RZ.H0_H0, RZ.H0_H0, -R136.H0_H0 ;  /* 0x200000ffff20c231 */ /* 0x000fe20000340988 */
[----:B------:R-:W-:-:S04]  /*a450*/  LOP3.LUT R4, R4, 0xffff, RZ, 0xc0, !PT ;  /* 0x0000ffff04047812 */ /* 0x000fc800078ec0ff */
[----:B------:R-:W-:-:S04]  /*a460*/  PRMT R9, R32, 0x7610, R9 ;  /* 0x0000761020097816 */ /* 0x000fc80000000009 */
[----:B------:R-:W-:Y:S02]  /*a470*/  @!P4 PRMT R136, R9, 0x5410, RZ ;  /* 0x000054100988c816 */ /* 0x000fe400000000ff */
[----:B------:R-:W-:Y:S02]  /*a480*/  ISETP.GE.U32.AND P4, PT, R217, R4, PT ;  /* 0x00000004d900720c */ /* 0x000fe40003f86070 */
[----:B------:R-:W4:Y:S11]  /*a490*/  MUFU.EX2 R4, R74 ;  /* 0x0000004a00047308 */ /* 0x000f360000000800 */
[----:B------:R-:W-:Y:S01]  /*a4a0*/  @!P4 HFMA2.BF16_V2 R13, -RZ.H0_H0, RZ.H0_H0, -R122.H0_H0 ;  /* 0x200000ffff0dc231 */ /* 0x000fe2000034097a */
[C---:B----4-:R-:W-:Y:S01]  /*a4b0*/  FADD.FTZ R21, R4.reuse, R7 ;  /* 0x0000000704157221 */ /* 0x050fe20000010000 */
[----:B------:R-:W-:-:S03]  /*a4c0*/  F2FP.BF16.PACK_AB R7, R4, R5 ;  /* 0x000000050407723e */ /* 0x000fc600000010ff */
[----:B------:R-:W-:-:S04]  /*a4d0*/  PRMT R5, R13, 0x7610, R5 ;  /* 0x000076100d057816 */ /* 0x000fc80000000005 */
[----:B------:R-:W-:Y:S02]  /*a4e0*/  @!P4 PRMT R122, R5, 0x5410, RZ ;  /* 0x00005410057ac816 */ /* 0x000fe400000000ff */
[----:B------:R1:W4:Y:S01]  /*a4f0*/  LDL.LU.S16 R5, [R1+0x34] ;  /* 0x0000340001057983 */ /* 0x0003220000300600 */
[C---:B------:R-:W-:Y:S02]  /*a500*/  PRMT R121, R23.reuse, 0x7632, R121 ;  /* 0x0000763217797816 */ /* 0x040fe40000000079 */
[----:B------:R-:W-:Y:S02]  /*a510*/  LOP3.LUT R4, R2, 0xff, RZ, 0xc0, !PT ;  /* 0x000000ff02047812 */ /* 0x000fe400078ec0ff */
[----:B------:R-:W-:Y:S01]  /*a520*/  PRMT R120, R23, 0x7610, R120 ;  /* 0x0000761017787816 */ /* 0x000fe20000000078 */
[----:B--2---:R-:W-:Y:S01]  /*a530*/  @!P1 HFMA2.BF16_V2 R12, -RZ.H0_H0, RZ.H0_H0, -R121.H0_H0 ;  /* 0x200000ffff0c9231 */ /* 0x004fe20000340979 */
[----:B------:R-:W-:Y:S02]  /*a540*/  ISETP.GE.U32.AND P2, PT, R217, R4, PT ;  /* 0x00000004d900720c */ /* 0x000fe40003f46070 */
[----:B------:R-:W-:-:S02]  /*a550*/  SHF.R.U32.HI R4, RZ, 0x18, R2 ;  /* 0x00000018ff047819 */ /* 0x000fc40000011602 */
[C---:B------:R-:W-:Y:S02]  /*a560*/  ISETP.GE.U32.AND P3, PT, R217.reuse, R11, PT ;  /* 0x0000000bd900720c */ /* 0x040fe40003f66070 */
[----:B------:R-:W-:Y:S02]  /*a570*/  ISETP.GE.U32.AND P4, PT, R217, R4, PT ;  /* 0x00000004d900720c */ /* 0x000fe40003f86070 */
[----:B------:R-:W-:Y:S02]  /*a580*/  PRMT R11, R12, 0x7610, R11 ;  /* 0x000076100c0b7816 */ /* 0x000fe4000000000b */
[----:B------:R-:W-:Y:S02]  /*a590*/  LOP3.LUT R4, R16, 0xff, RZ, 0xc0, !PT ;  /* 0x000000ff10047812 */ /* 0x000fe400078ec0ff */
[----:B------:R-:W-:Y:S02]  /*a5a0*/  PRMT R195, R120, 0x5410, R121 ;  /* 0x0000541078c37816 */ /* 0x000fe40000000079 */
[----:B------:R-:W-:-:S02]  /*a5b0*/  @!P1 PRMT R121, R11, 0x5410, RZ ;  /* 0x000054100b799816 */ /* 0x000fc400000000ff */
[----:B------:R-:W-:Y:S01]  /*a5c0*/  ISETP.GE.U32.AND P1, PT, R217, R4, PT ;  /* 0x00000004d900720c */ /* 0x000fe20003f26070 */
[----:B---3--:R-:W-:-:S05]  /*a5d0*/  @!P6 HFMA2.BF16_V2 R10, -RZ.H0_H0, RZ.H0_H0, -R120.H0_H0 ;  /* 0x200000ffff0ae231 */ /* 0x008fca0000340978 */
[----:B------:R-:W-:Y:S02]  /*a5e0*/  PRMT R4, R10, 0x7610, R4 ;  /* 0x000076100a047816 */ /* 0x000fe40000000004 */
[----:B------:R1:W2:Y:S04]  /*a5f0*/  LDL.LU.S16 R10, [R1+0x38] ;  /* 0x00003800010a7983 */ /* 0x0002a80000300600 */
[----:B------:R1:W3:Y:S01]  /*a600*/  LDL.LU.S16 R24, [R1+0x40] ;  /* 0x0000400001187983 */ /* 0x0002e20000300600 */
[----:B------:R-:W-:Y:S02]  /*a610*/  @!P5 PRMT R129, R6, 0x5410, RZ ;  /* 0x000054100681d816 */ /* 0x000fe400000000ff */
[----:B------:R-:W-:Y:S02]  /*a620*/  PRMT R127, R17, 0x7610, R127 ;  /* 0x00007610117f7816 */ /* 0x000fe4000000007f */
[----:B------:R-:W-:-:S04]  /*a630*/  SHF.R.U32.HI R6, RZ, 0x10, R2 ;  /* 0x00000010ff067819 */ /* 0x000fc80000011602 */
[----:B------:R-:W-:Y:S01]  /*a640*/  LOP3.LUT R6, R6, 0xff, RZ, 0xc0, !PT ;  /* 0x000000ff06067812 */ /* 0x000fe200078ec0ff */
[----:B------:R-:W-:Y:S01]  /*a650*/  IMAD.MOV.U32 R192, RZ, RZ, R151 ;  /* 0x000000ffffc07224 */ /* 0x000fe200078e0097 */
[----:B------:R-:W-:Y:S02]  /*a660*/  PRMT R126, R17, 0x7632, R126 ;  /* 0x00007632117e7816 */ /* 0x000fe4000000007e */
[----:B------:R-:W-:Y:S01]  /*a670*/  ISETP.GE.U32.AND P5, PT, R217, R6, PT ;  /* 0x00000006d900720c */ /* 0x000fe20003fa6070 */
[----:B------:R-:W-:Y:S02]  /*a680*/  IMAD.MOV.U32 R151, RZ, RZ, R29 ;  /* 0x000000ffff977224 */ /* 0x000fe400078e001d */
[----:B------:R-:W-:Y:S01]  /*a690*/  IMAD.MOV.U32 R29, RZ, RZ, R229 ;  /* 0x000000ffff1d7224 */ /* 0x000fe200078e00e5 */
[----:B------:R-:W-:Y:S01]  /*a6a0*/  PRMT R229, R127, 0x5410, R126 ;  /* 0x000054107fe57816 */ /* 0x000fe2000000007e */
[----:B----4-:R-:W-:-:S05]  /*a6b0*/  @!P2 HFMA2.BF16_V2 R5, -RZ.H0_H0, RZ.H0_H0, -R127.H0_H0 ;  /* 0x200000ffff05a231 */ /* 0x010fca000034097f */
[----:B------:R-:W-:-:S04]  /*a6c0*/  PRMT R6, R5, 0x7610, R6 ;  /* 0x0000761005067816 */ /* 0x000fc80000000006 */
[----:B------:R-:W-:Y:S02]  /*a6d0*/  @!P2 PRMT R127, R6, 0x5410, RZ ;  /* 0x00005410067fa816 */ /* 0x000fe400000000ff */
[----:B------:R1:W4:Y:S01]  /*a6e0*/  LDL.LU.S16 R6, [R1+0x3c] ;  /* 0x00003c0001067983 */ /* 0x0003220000300600 */
[----:B------:R-:W-:-:S03]  /*a6f0*/  PRMT R125, R18, 0x7610, R125 ;  /* 0x00007610127d7816 */ /* 0x000fc6000000007d */
[----:B------:R1:W4:Y:S01]  /*a700*/  LDL.LU.S16 R205, [R1+0x50] ;  /* 0x0000500001cd7983 */ /* 0x0003220000300600 */
[----:B------:R-:W-:-:S03]  /*a710*/  SHF.R.U32.HI R5, RZ, 0x8, R20 ;  /* 0x00000008ff057819 */ /* 0x000fc60000011614 */
[----:B------:R1:W4:Y:S01]  /*a720*/  LDL.LU.S16 R33, [R1+0x4c] ;  /* 0x00004c0001217983 */ /* 0x0003220000300600 */
[----:B---3--:R-:W-:-:S05]  /*a730*/  @!P5 HFMA2.BF16_V2 R24, -RZ.H0_H0, RZ.H0_H0, -R125.H0_H0 ;  /* 0x200000ffff18d231 */ /* 0x008fca000034097d */
[----:B------:R-:W-:Y:S02]  /*a740*/  PRMT R206, R24, 0x7610, R206 ;  /* 0x0000761018ce7816 */ /* 0x000fe400000000ce */
[----:B------:R1:W3:Y:S04]  /*a750*/  LDL.LU.S16 R24, [R1+0x48] ;  /* 0x0000480001187983 */ /* 0x0002e80000300600 */
[----:B------:R1:W3:Y:S01]  /*a760*/  LDL.LU.S16 R20, [R1+0x44] ;  /* 0x0000440001147983 */ /* 0x0002e20000300600 */
[----:B------:R-:W-:-:S04]  /*a770*/  LOP3.LUT R2, R2, 0xffff, RZ, 0xc0, !PT ;  /* 0x0000ffff02027812 */ /* 0x000fc800078ec0ff */
[----:B------:R-:W-:-:S04]  /*a780*/  SHF.R.U32.HI R2, RZ, 0x8, R2 ;  /* 0x00000008ff027819 */ /* 0x000fc80000011602 */
[----:B------:R-:W-:Y:S02]  /*a790*/  LOP3.LUT R2, R2, 0xffff, RZ, 0xc0, !PT ;  /* 0x0000ffff02027812 */ /* 0x000fe400078ec0ff */
[----:B------:R-:W-:Y:S02]  /*a7a0*/  @!P6 PRMT R120, R4, 0x5410, RZ ;  /* 0x000054100478e816 */ /* 0x000fe400000000ff */
[----:B------:R-:W-:Y:S01]  /*a7b0*/  ISETP.GE.U32.AND P6, PT, R217, R2, PT ;  /* 0x00000002d900720c */ /* 0x000fe20003fc6070 */
[----:B------:R-:W1:Y:S01]  /*a7c0*/  MUFU.EX2 R4, R71 ;  /* 0x0000004700047308 */ /* 0x000e620000000800 */
[----:B------:R-:W-:-:S07]  /*a7d0*/  PRMT R123, R18, 0x7632, R123 ;  /* 0x00007632127b7816 */ /* 0x000fce000000007b */
[----:B------:R-:W4:Y:S01]  /*a7e0*/  MUFU.EX2 R2, R79 ;  /* 0x0000004f00027308 */ /* 0x000f220000000800 */
[----:B------:R-:W-:-:S03]  /*a7f0*/  LOP3.LUT R5, R5, 0xffff, RZ, 0xc0, !PT ;  /* 0x0000ffff05057812 */ /* 0x000fc600078ec0ff */
[----:B--2---:R-:W-:Y:S02]  /*a800*/  @!P6 HFMA2.BF16_V2 R10, -RZ.H0_H0, RZ.H0_H0, -R126.H0_H0 ;  /* 0x200000ffff0ae231 */ /* 0x004fe4000034097e */
[----:B----4-:R-:W-:Y:S01]  /*a810*/  @!P4 HFMA2.BF16_V2 R6, -RZ.H0_H0, RZ.H0_H0, -R123.H0_H0 ;  /* 0x200000ffff06c231 */ /* 0x010fe2000034097b */
[----:B------:R-:W-:Y:S02]  /*a820*/  ISETP.GE.U32.AND P2, PT, R217, R5, PT ;  /* 0x00000005d900720c */ /* 0x000fe40003f46070 */
[----:B------:R-:W-:Y:S02]  /*a830*/  PRMT R5, R10, 0x7610, R5 ;  /* 0x000076100a057816 */ /* 0x000fe40000000005 */
[----:B------:R-:W-:Y:S01]  /*a840*/  PRMT R18, R6, 0x7610, R18 ;  /* 0x0000761006127816 */ /* 0x000fe20000000012 */
[----:B-1----:R-:W-:Y:S01]  /*a850*/  FADD.FTZ R6, R4, R19 ;  /* 0x0000001304067221 */ /* 0x002fe20000010000 */
[----:B------:R-:W-:Y:S01]  /*a860*/  MUFU.EX2 R15, R86 ;  /* 0x00000056000f7308 */ /* 0x000fe20000000800 */
[----:B------:R-:W-:Y:S01]  /*a870*/  F2FP.BF16.PACK_AB R4, R2, R4 ;  /* 0x000000040204723e */ /* 0x000fe200000010ff */
[----:B------:R-:W-:Y:S01]  /*a880*/  IMAD.MOV.U32 R32, RZ, RZ, R236 ;  /* 0x000000ffff207224 */ /* 0x000fe200078e00ec */
[----:B------:R-:W-:-:S02]  /*a890*/  @!P6 PRMT R126, R5, 0x5410, RZ ;  /* 0x00005410057ee816 */ /* 0x000fc400000000ff */
[----:B------:R-:W-:-:S03]  /*a8a0*/  PRMT R137, R4, 0x7632, R137 ;  /* 0x0000763204897816 */ /* 0x000fc60000000089 */
[----:B------:R-:W1:Y:S01]  /*a8b0*/  MUFU.EX2 R5, R57 ;  /* 0x0000003900057308 */ /* 0x000e620000000800 */
[----:B------:R-:W-:Y:S02]  /*a8c0*/  PRMT R236, R125, 0x5410, R123 ;  /* 0x000054107dec7816 */ /* 0x000fe4000000007b */
[C---:B------:R-:W-:Y:S02]  /*a8d0*/  PRMT R132, R7.reuse, 0x7610, R132 ;  /* 0x0000761007847816 */ /* 0x040fe40000000084 */
[----:B------:R-:W-:Y:S01]  /*a8e0*/  @!P4 PRMT R123, R18, 0x5410, RZ ;  /* 0x00005410127bc816 */ /* 0x000fe200000000ff */
[----:B------:R-:W-:Y:S01]  /*a8f0*/  FADD.FTZ R18, R2, R6 ;  /* 0x0000000602127221 */ /* 0x000fe20000010000 */
[----:B------:R-:W-:Y:S01]  /*a900*/  PRMT R130, R7, 0x7632, R130 ;  /* 0x0000763207827816 */ /* 0x000fe20000000082 */
[----:B------:R-:W-:Y:S01]  /*a910*/  MUFU.EX2 R14, R88 ;  /* 0x00000058000e7308 */ /* 0x000fe20000000800 */
[----:B------:R-:W-:Y:S01]  /*a920*/  PRMT R128, R4, 0x7610, R128 ;  /* 0x0000761004807816 */ /* 0x000fe20000000080 */
[----:B------:R-:W-:-:S02]  /*a930*/  @!P3 HFMA2.BF16_V2 R205, -RZ.H0_H0, RZ.H0_H0, -R132.H0_H0 ;  /* 0x200000ffffcdb231 */ /* 0x000fc40000340984 */
[----:B------:R-:W-:-:S04]  /*a940*/  @!P2 HFMA2.BF16_V2 R33, -RZ.H0_H0, RZ.H0_H0, -R130.H0_H0 ;  /* 0x200000ffff21a231 */ /* 0x000fc80000340982 */
[----:B------:R-:W2:Y:S01]  /*a950*/  MUFU.EX2 R2, R59 ;  /* 0x0000003b00027308 */ /* 0x000ea20000000800 */
[----:B------:R-:W-:-:S07]  /*a960*/  @!P5 PRMT R125, R206, 0x5410, RZ ;  /* 0x00005410ce7dd816 */ /* 0x000fce00000000ff */
[----:B------:R-:W-:Y:S01]  /*a970*/  MUFU.EX2 R9, R91 ;  /* 0x0000005b00097308 */ /* 0x000fe20000000800 */
[----:B------:R-:W-:Y:S02]  /*a980*/  PRMT R17, R205, 0x7610, R17 ;  /* 0x00007610cd117816 */ /* 0x000fe40000000011 */
[----:B------:R-:W-:Y:S02]  /*a990*/  PRMT R206, R128, 0x5410, R137 ;  /* 0x0000541080ce7816 */ /* 0x000fe40000000089 */
[----:B------:R-:W-:-:S03]  /*a9a0*/  PRMT R16, R33, 0x7610, R16 ;  /* 0x0000761021107816 */ /* 0x000fc60000000010 */
[----:B------:R-:W-:Y:S01]  /*a9b0*/  MUFU.EX2 R8, R93 ;  /* 0x0000005d00087308 */ /* 0x000fe20000000800 */
[----:B------:R-:W-:Y:S02]  /*a9c0*/  PRMT R205, R132, 0x5410, R130 ;  /* 0x0000541084cd7816 */ /* 0x000fe40000000082 */
[----:B------:R-:W-:-:S05]  /*a9d0*/  @!P3 PRMT R132, R17, 0x5410, RZ ;  /* 0x000054101184b816 */ /* 0x000fca00000000ff */
[----:B------:R-:W4:Y:S01]  /*a9e0*/  MUFU.EX2 R13, R82 ;  /* 0x00000052000d7308 */ /* 0x000f220000000800 */
[----:B------:R-:W-:Y:S01]  /*a9f0*/  @!P2 PRMT R130, R16, 0x5410, RZ ;  /* 0x000054101082a816 */ /* 0x000fe200000000ff */
[----:B-1----:R-:W-:-:S06]  /*aa00*/  FADD.FTZ R17, R5, R25 ;  /* 0x0000001905117221 */ /* 0x002fcc0000010000 */
[----:B------:R-:W1:Y:S01]  /*aa10*/  MUFU.EX2 R12, R84 ;  /* 0x00000054000c7308 */ /* 0x000e620000000800 */
[C---:B--2---:R-:W-:Y:S01]  /*aa20*/  FADD.FTZ R25, R2.reuse, R17 ;  /* 0x0000001102197221 */ /* 0x044fe20000010000 */
[----:B------:R-:W-:-:S06]  /*aa30*/  F2FP.BF16.PACK_AB R79, R2, R5 ;  /* 0x00000005024f723e */ /* 0x000fcc00000010ff */
[----:B------:R2:W-:Y:S01]  /*aa40*/  MUFU.EX2 R7, R83 ;  /* 0x0000005300077308 */ /* 0x0005e20000000800 */
[----:B----4-:R-:W-:Y:S01]  /*aa50*/  FADD.FTZ R5, R13, R21 ;  /* 0x000000150d057221 */ /* 0x010fe20000010000 */
[----:B------:R-:W-:Y:S01]  /*aa60*/  F2FP.BF16.PACK_AB R81, R8, R9 ;  /* 0x000000090851723e */ /* 0x000fe200000010ff */
[----:B------:R-:W-:Y:S01]  /*aa70*/  IMAD.MOV.U32 R33, RZ, RZ, R151 ;  /* 0x000000ffff217224 */ /* 0x000fe200078e0097 */
[----:B-1----:R-:W-:-:S04]  /*aa80*/  F2FP.BF16.PACK_AB R21, R12, R13 ;  /* 0x0000000d0c15723e */ /* 0x002fc800000010ff */
[----:B------:R-:W-:Y:S01]  /*aa90*/  MUFU.EX2 R11, R85 ;  /* 0x00000055000b7308 */ /* 0x000fe20000000800 */
[----:B------:R-:W-:Y:S02]  /*aaa0*/  IMAD.MOV.U32 R219, RZ, RZ, R32 ;  /* 0x000000ffffdb7224 */ /* 0x000fe400078e0020 */
[----:B------:R-:W-:Y:S02]  /*aab0*/  IMAD.MOV.U32 R32, RZ, RZ, R192 ;  /* 0x000000ffff207224 */ /* 0x000fe400078e00c0 */
[----:B------:R-:W-:-:S03]  /*aac0*/  IMAD.MOV.U32 R192, RZ, RZ, R27 ;  /* 0x000000ffffc07224 */ /* 0x000fc600078e001b */
[----:B------:R-:W1:Y:S01]  /*aad0*/  MUFU.EX2 R10, R90 ;  /* 0x0000005a000a7308 */ /* 0x000e620000000800 */
[----:B--2---:R-:W-:Y:S02]  /*aae0*/  F2FP.BF16.PACK_AB R83, R14, R15 ;  /* 0x0000000f0e53723e */ /* 0x004fe400000010ff */
[----:B-1----:R-:W-:Y:S01]  /*aaf0*/  F2FP.BF16.PACK_AB R23, R10, R11 ;  /* 0x0000000b0a17723e */ /* 0x002fe200000010ff */
[----:B---3--:R-:W-:Y:S02]  /*ab00*/  @!P0 HFMA2.BF16_V2 R20, -RZ.H0_H0, RZ.H0_H0, -R137.H0_H0 ;  /* 0x200000ffff148231 */ /* 0x008fe40000340989 */
[----:B------:R-:W-:-:S03]  /*ab10*/  @!P1 HFMA2.BF16_V2 R24, -RZ.H0_H0, RZ.H0_H0, -R128.H0_H0 ;  /* 0x200000ffff189231 */ /* 0x000fc60000340980 */
[----:B------:R-:W-:Y:S02]  /*ab20*/  PRMT R4, R20, 0x7610, R4 ;  /* 0x0000761014047816 */ /* 0x000fe40000000004 */
[----:B------:R-:W-:Y:S02]  /*ab30*/  PRMT R6, R24, 0x7610, R6 ;  /* 0x0000761018067816 */ /* 0x000fe40000000006 */
[----:B------:R-:W-:Y:S01]  /*ab40*/  @!P0 PRMT R137, R4, 0x5410, RZ ;  /* 0x0000541004898816 */ /* 0x000fe200000000ff */
[----:B------:R-:W-:Y:S01]  /*ab50*/  FADD.FTZ R4, R15, R26 ;  /* 0x0000001a0f047221 */ /* 0x000fe20000010000 */
[----:B------:R-:W-:-:S03]  /*ab60*/  @!P1 PRMT R128, R6, 0x5410, RZ ;  /* 0x0000541006809816 */ /* 0x000fc600000000ff */
[----:B------:R-:W-:Y:S01]  /*ab70*/  FADD.FTZ R16, R14, R4 ;  /* 0x000000040e107221 */ /* 0x000fe20000010000 */
[----:B------:R-:W1:Y:S03]  /*ab80*/  MUFU.EX2 R6, R80 ;  /* 0x0000005000067308 */ /* 0x000e660000000800 */
[----:B------:R-:W-:-:S05]  /*ab90*/  FADD.FTZ R2, R9, R16 ;  /* 0x0000001009027221 */ /* 0x000fca0000010000 */
[----:B------:R-:W2:Y:S01]  /*aba0*/  MUFU.EX2 R4, R72 ;  /* 0x0000004800047308 */ /* 0x000ea20000000800 */
[----:B------:R-:W-:Y:S02]  /*abb0*/  FADD.FTZ R24, R8, R2 ;  /* 0x0000000208187221 */ /* 0x000fe40000010000 */
[----:B------:R-:W-:-:S05]  /*abc0*/  FADD.FTZ R8, R12, R5 ;  /* 0x000000050c087221 */ /* 0x000fca0000010000 */
[----:B------:R-:W3:Y:S01]  /*abd0*/  MUFU.EX2 R2, R69 ;  /* 0x0000004500027308 */ /* 0x000ee20000000800 */
[----:B------:R-:W-:Y:S01]  /*abe0*/  FADD.FTZ R5, R7, R18 ;  /* 0x0000001207057221 */ /* 0x000fe20000010000 */
[----:B-1----:R-:W-:-:S03]  /*abf0*/  F2FP.BF16.PACK_AB R18, R6, R7 ;  /* 0x000000070612723e */ /* 0x002fc600000010ff */
[----:B------:R-:W-:Y:S01]  /*ac00*/  FADD.FTZ R5, R6, R5 ;  /* 0x0000000506057221 */ /* 0x000fe20000010000 */
[----:B------:R-:W-:-:S03]  /*ac10*/  IADD3 R6, R35, 0x2, RZ ;  /* 0x0000000223067810 */ /* 0x000fc60007ffe0ff */
[----:B--2---:R-:W-:Y:S01]  /*ac20*/  FADD.FTZ R5, R4, R5 ;  /* 0x0000000504057221 */ /* 0x004fe20000010000 */
[----:B------:R-:W-:-:S03]  /*ac30*/  LOP3.LUT R151, R135, R6, RZ, 0x3c, !PT ;  /* 0x0000000687977212 */ /* 0x000fc600078e3cff */
[C---:B---3--:R-:W-:Y:S01]  /*ac40*/  FADD.FTZ R12, R2.reuse, R5 ;  /* 0x00000005020c7221 */ /* 0x048fe20000010000 */
[----:B------:R-:W-:Y:S02]  /*ac50*/  F2FP.BF16.PACK_AB R22, R2, R4 ;  /* 0x000000040216723e */ /* 0x000fe400000010ff */
[----:B------:R-:W-:-:S05]  /*ac60*/  LOP3.LUT R2, R151, R171, RZ, 0x3c, !PT ;  /* 0x000000ab97027212 */ /* 0x000fca00078e3cff */
[----:B------:R-:W-:-:S05]  /*ac70*/  IMAD.WIDE.U32 R26, R2, -0x326172a9, RZ ;  /* 0xcd9e8d57021a7825 */ /* 0x000fca00078e00ff */
[----:B------:R-:W-:Y:S02]  /*ac80*/  LOP3.LUT R4, R27, R240, R212, 0x96, !PT ;  /* 0x000000f01b047212 */ /* 0x000fe400078e96d4 */
[----:B------:R-:W-:Y:S01]  /*ac90*/  LOP3.LUT R6, R103, R239, R26, 0x96, !PT ;  /* 0x000000ef67067212 */ /* 0x000fe200078e961a */
[----:B------:R-:W-:Y:S02]  /*aca0*/  FADD.FTZ R8, R11, R8 ;  /* 0x000000080b087221 */ /* 0x000fe40000010000 */
[----:B------:R-:W-:-:S04]  /*acb0*/  IMAD.WIDE.U32 R4, R4, -0x2daee0ad, RZ ;  /* 0xd2511f5304047825 */ /* 0x000fc800078e00ff */
[----:B------:R-:W-:-:S04]  /*acc0*/  IMAD.WIDE.U32 R6, R6, -0x2daee0ad, RZ ;  /* 0xd2511f5306067825 */ /* 0x000fc800078e00ff */
[----:B------:R-:W-:Y:S01]  /*acd0*/  FADD.FTZ R14, R10, R8 ;  /* 0x000000080a0e7221 */ /* 0x000fe20000010000 */
[----:B------:R-:W-:Y:S02]  /*ace0*/  LOP3.LUT R10, R5, R242, R174, 0x96, !PT ;  /* 0x000000f2050a7212 */ /* 0x000fe400078e96ae */
[----:B------:R-:W-:-:S03]  /*acf0*/  LOP3.LUT R8, R7, R245, R4, 0x96, !PT ;  /* 0x000000f507087212 */ /* 0x000fc600078e9604 */
        /* <DEDUP_REMOVED lines=18> */
[----:B------:R-:W-:Y:S01]  /*ae20*/  SHF.R.U32.HI R2, RZ, 0x18, R2 ;  /* 0x00000018ff027819 */ /* 0x000fe20000011602 */
[----:B------:R-:W1:Y:S01]  /*ae30*/  MUFU.EX2 R9, R94 ;  /* 0x0000005e00097308 */ /* 0x000e620000000800 */
[----:B------:R-:W-:Y:S02]  /*ae40*/  LOP3.LUT R11, R7, R246, R8, 0x96, !PT ;  /* 0x000000f6070b7212 */ /* 0x000fe400078e9608 */
[----:B------:R-:W-:Y:S02]  /*ae50*/  ISETP.GE.U32.AND P0, PT, R217, R2, PT ;  /* 0x00000002d900720c */ /* 0x000fe40003f06070 */
[----:B------:R-:W-:-:S03]  /*ae60*/  LOP3.LUT R2, R4, 0xff, RZ, 0xc0, !PT ;  /* 0x000000ff04027812 */ /* 0x000fc600078ec0ff */
[----:B------:R-:W2:Y:S01]  /*ae70*/  MUFU.EX2 R8, R96 ;  /* 0x0000006000087308 */ /* 0x000ea20000000800 */
[C---:B------:R-:W-:Y:S02]  /*ae80*/  ISETP.GE.U32.AND P2, PT, R217.reuse, R2, PT ;  /* 0x00000002d900720c */ /* 0x040fe40003f46070 */
[--C-:B------:R-:W-:Y:S02]  /*ae90*/  SHF.R.U32.HI R2, RZ, 0x10, R4.reuse ;  /* 0x00000010ff027819 */ /* 0x100fe40000011604 */
[----:B------:R-:W-:Y:S02]  /*aea0*/  LOP3.LUT R13, R4, 0xffff, RZ, 0xc0, !PT ;  /* 0x0000ffff040d7812 */ /* 0x000fe400078ec0ff */
[----:B------:R-:W-:Y:S02]  /*aeb0*/  SHF.R.U32.HI R4, RZ, 0x18, R4 ;  /* 0x00000018ff047819 */ /* 0x000fe40000011604 */
[----:B------:R-:W-:Y:S02]  /*aec0*/  LOP3.LUT R2, R2, 0xff, RZ, 0xc0, !PT ;  /* 0x000000ff02027812 */ /* 0x000fe400078ec0ff */
[----:B------:R-:W-:Y:S01]  /*aed0*/  ISETP.GE.U32.AND P1, PT, R217, R4, PT ;  /* 0x00000004d900720c */ /* 0x000fe20003f26070 */
[----:B------:R-:W-:Y:S01]  /*aee0*/  IMAD.WIDE.U32 R4, R11, -0x2daee0ad, RZ ;  /* 0xd2511f530b047825 */ /* 0x000fe200078e00ff */
[----:B------:R-:W-:-:S03]  /*aef0*/  ISETP.GE.U32.AND P6, PT, R217, R2, PT ;  /* 0x00000002d900720c */ /* 0x000fc60003fc6070 */
[----:B------:R-:W-:Y:S01]  /*af00*/  IMAD.MOV.U32 R20, RZ, RZ, R214 ;  /* 0x000000ffff147224 */ /* 0x000fe200078e00d6 */
[----:B------:R-:W-:Y:S01]  /*af10*/  LOP3.LUT R2, R5, R243, R10, 0x96, !PT ;  /* 0x000000f305027212 */ /* 0x000fe200078e960a */
[----:B------:R3:W4:Y:S01]  /*af20*/  LDL.LU.S16 R214, [R1+0x68] ;  /* 0x0000680001d67983 */ /* 0x0007220000300600 */
[----:B------:R-:W-:Y:S01]  /*af30*/  LOP3.LUT R19, R4, 0xffff, RZ, 0xc0, !PT ;  /* 0x0000ffff04137812 */ /* 0x000fe200078ec0ff */
[----:B-1----:R-:W-:Y:S01]  /*af40*/  FADD.FTZ R5, R9, R14 ;  /* 0x0000000e09057221 */ /* 0x002fe20000010000 */
[----:B--2---:R-:W-:Y:S02]  /*af50*/  F2FP.BF16.PACK_AB R16, R8, R9 ;  /* 0x000000090810723e */ /* 0x004fe400000010ff */
[----:B------:R3:W2:Y:S01]  /*af60*/  LDL.LU.S16 R9, [R1+0x6c] ;  /* 0x00006c0001097983 */ /* 0x0006a20000300600 */
[----:B------:R-:W-:Y:S01]  /*af70*/  LOP3.LUT R6, R6, 0xff, RZ, 0xc0, !PT ;  /* 0x000000ff06067812 */ /* 0x000fe200078ec0ff */
[----:B------:R-:W1:Y:S03]  /*af80*/  MUFU.EX2 R7, R67 ;  /* 0x0000004300077308 */ /* 0x000e660000000800 */
[----:B------:R-:W-:-:S05]  /*af90*/  ISETP.GE.U32.AND P5, PT, R217, R6, PT ;  /* 0x00000006d900720c */ /* 0x000fca0003fa6070 */
[----:B------:R-:W3:Y:S01]  /*afa0*/  MUFU.EX2 R6, R61 ;  /* 0x0000003d00067308 */ /* 0x000ee20000000800 */
[----:B------:R-:W-:Y:S02]  /*afb0*/  PRMT R119, R21, 0x7610, R119 ;  /* 0x0000761015777816 */ /* 0x000fe40000000077 */
[----:B------:R-:W-:Y:S02]  /*afc0*/  LOP3.LUT R11, R4, 0xff, RZ, 0xc0, !PT ;  /* 0x000000ff040b7812 */ /* 0x000fe400078ec0ff */
[--C-:B------:R-:W-:Y:S02]  /*afd0*/  SHF.R.U32.HI R15, RZ, 0x10, R4.reuse ;  /* 0x00000010ff0f7819 */ /* 0x100fe40000011604 */
[----:B------:R-:W-:Y:S01]  /*afe0*/  SHF.R.U32.HI R10, RZ, 0x18, R4 ;  /* 0x00000018ff0a7819 */ /* 0x000fe20000011604 */
[----:B-1----:R-:W-:Y:S02]  /*aff0*/  FADD.FTZ R4, R7, R12 ;  /* 0x0000000c07047221 */ /* 0x002fe40000010000 */
[----:B------:R-:W-:-:S02]  /*b000*/  FADD.FTZ R12, R8, R5 ;  /* 0x00000005080c7221 */ /* 0x000fc40000010000 */
[----:B------:R-:W-:Y:S02]  /*b010*/  IMAD.MOV.U32 R8, RZ, RZ, R20 ;  /* 0x000000ffff087224 */ /* 0x000fe400078e0014 */
[----:B---3--:R-:W-:Y:S01]  /*b020*/  FADD.FTZ R20, R6, R4 ;  /* 0x0000000406147221 */ /* 0x008fe20000010000 */
[----:B------:R-:W-:Y:S01]  /*b030*/  SHF.R.U32.HI R4, RZ, 0x8, R13 ;  /* 0x00000008ff047819 */ /* 0x000fe2000001160d */
[----:B------:R-:W-:Y:S01]  /*b040*/  IMAD.MOV.U32 R13, RZ, RZ, R8 ;  /* 0x000000ffff0d7224 */ /* 0x000fe200078e0008 */
[----:B--2---:R-:W-:-:S05]  /*b050*/  @!P4 HFMA2.BF16_V2 R9, -RZ.H0_H0, RZ.H0_H0, -R119.H0_H0 ;  /* 0x200000ffff09c231 */ /* 0x004fca0000340977 */
[----:B------:R-:W-:Y:S02]  /*b060*/  PRMT R227, R9, 0x7610, R227 ;  /* 0x0000761009e37816 */ /* 0x000fe400000000e3 */
[----:B------:R1:W2:Y:S04]  /*b070*/  LDL.LU.S16 R9, [R1+0x70] ;  /* 0x0000700001097983 */ /* 0x0002a80000300600 */
[----:B------:R1:W3:Y:S01]  /*b080*/  LDL.LU.S16 R8, [R1+0x74] ;  /* 0x0000740001087983 */ /* 0x0002e20000300600 */
[----:B------:R-:W-:-:S05]  /*b090*/  PRMT R118, R21, 0x7632, R118 ;  /* 0x0000763215767816 */ /* 0x000fca0000000076 */
[----:B----4-:R-:W-:-:S05]  /*b0a0*/  @!P3 HFMA2.BF16_V2 R214, -RZ.H0_H0, RZ.H0_H0, -R118.H0_H0 ;  /* 0x200000ffffd6b231 */ /* 0x010fca0000340976 */
[----:B------:R-:W-:Y:S02]  /*b0b0*/  PRMT R5, R214, 0x7610, R5 ;  /* 0x00007610d6057816 */ /* 0x000fe40000000005 */
[----:B------:R-:W-:Y:S02]  /*b0c0*/  PRMT R214, R119, 0x5410, R118 ;  /* 0x0000541077d67816 */ /* 0x000fe40000000076 */
[----:B------:R-:W-:Y:S02]  /*b0d0*/  @!P3 PRMT R118, R5, 0x5410, RZ ;  /* 0x000054100576b816 */ /* 0x000fe400000000ff */
[----:B------:R-:W4:Y:S01]  /*b0e0*/  MUFU.EX2 R5, R99 ;  /* 0x0000006300057308 */ /* 0x000f220000000800 */
[C---:B------:R-:W-:Y:S02]  /*b0f0*/  PRMT R117, R18.reuse, 0x7632, R117 ;  /* 0x0000763212757816 */ /* 0x040fe40000000075 */
[----:B------:R-:W-:Y:S02]  /*b100*/  PRMT R116, R18, 0x7610, R116 ;  /* 0x0000761012747816 */ /* 0x000fe40000000074 */
[----:B------:R-:W-:-:S02]  /*b110*/  F2FP.BF16.PACK_AB R17, R6, R7 ;  /* 0x000000070611723e */ /* 0x000fc400000010ff */
[----:B------:R-:W-:Y:S02]  /*b120*/  @!P4 PRMT R119, R227, 0x5410, RZ ;  /* 0x00005410e377c816 */ /* 0x000fe400000000ff */
[----:B------:R-:W4:Y:S01]  /*b130*/  LDL.LU R227, [R1+0x384] ;  /* 0x0003840001e37983 */ /* 0x000f220000300800 */
[----:B------:R-:W-:Y:S01]  /*b140*/  ISETP.GE.U32.AND P3, PT, R217, R11, PT ;  /* 0x0000000bd900720c */ /* 0x000fe20003f66070 */
[----:B------:R-:W-:Y:S01]  /*b150*/  IMAD.MOV.U32 R11, RZ, RZ, R230 ;  /* 0x000000ffff0b7224 */ /* 0x000fe200078e00e6 */
[----:B------:R-:W-:Y:S01]  /*b160*/  PRMT R230, R116, 0x5410, R117 ;  /* 0x0000541074e67816 */ /* 0x000fe20000000075 */
[----:B--2---:R-:W-:Y:S02]  /*b170*/  @!P0 HFMA2.BF16_V2 R9, -RZ.H0_H0, RZ.H0_H0, -R117.H0_H0 ;  /* 0x200000ffff098231 */ /* 0x004fe40000340975 */
[----:B---3--:R-:W-:-:S03]  /*b180*/  @!P5 HFMA2.BF16_V2 R8, -RZ.H0_H0, RZ.H0_H0, -R116.H0_H0 ;  /* 0x200000ffff08d231 */ /* 0x008fc60000340974 */
[----:B------:R-:W-:Y:S01]  /*b190*/  PRMT R7, R9, 0x7610, R7 ;  /* 0x0000761009077816 */ /* 0x000fe20000000007 */
[----:B------:R-:W-:Y:S02]  /*b1a0*/  IMAD.MOV.U32 R9, RZ, RZ, R219 ;  /* 0x000000ffff097224 */ /* 0x000fe400078e00db */
[----:B------:R1:W2:Y:S01]  /*b1b0*/  LDL.LU.S16 R219, [R1+0x78] ;  /* 0x0000780001db7983 */ /* 0x0002a20000300600 */
[----:B------:R-:W-:Y:S02]  /*b1c0*/  PRMT R6, R8, 0x7610, R6 ;  /* 0x0000761008067816 */ /* 0x000fe40000000006 */
[----:B------:R-:W-:Y:S01]  /*b1d0*/  @!P0 PRMT R117, R7, 0x5410, RZ ;  /* 0x0000541007758816 */ /* 0x000fe200000000ff */
[----:B----4-:R-:W-:Y:S01]  /*b1e0*/  FADD.FTZ R7, R5, R12 ;  /* 0x0000000c05077221 */ /* 0x010fe20000010000 */
[----:B------:R-:W-:Y:S01]  /*b1f0*/  @!P5 PRMT R116, R6, 0x5410, RZ ;  /* 0x000054100674d816 */ /* 0x000fe200000000ff */
[----:B------:R1:W3:Y:S01]  /*b200*/  LDL.LU.S16 R12, [R1+0x98] ;  /* 0x00009800010c7983 */ /* 0x0002e20000300600 */
[----:B------:R-:W-:Y:S01]  /*b210*/  SHF.R.U32.HI R6, RZ, 0x10, R2 ;  /* 0x00000010ff067819 */ /* 0x000fe20000011602 */
[----:B------:R4:W-:Y:S03]  /*b220*/  MUFU.EX2 R8, R157 ;  /* 0x0000009d00087308 */ /* 0x0009e60000000800 */
[----:B------:R-:W-:-:S04]  /*b230*/  LOP3.LUT R6, R6, 0xff, RZ, 0xc0, !PT ;  /* 0x000000ff06067812 */ /* 0x000fc800078ec0ff */
[----:B------:R-:W-:Y:S01]  /*b240*/  ISETP.GE.U32.AND P5, PT, R217, R6, PT ;  /* 0x00000006d900720c */ /* 0x000fe20003fa6070 */
[----:B----4-:R-:W-:Y:S02]  /*b250*/  IMAD.MOV.U32 R157, RZ, RZ, R11 ;  /* 0x000000ffff9d7224 */ /* 0x010fe400078e000b */
[----:B------:R1:W4:Y:S04]  /*b260*/  LDL.LU.S16 R11, [R1+0x9c] ;  /* 0x00009c00010b7983 */ /* 0x0003280000300600 */
[----:B------:R1:W4:Y:S01]  /*b270*/  LDL.LU.S16 R6, [R1+0xa8] ;  /* 0x0000a80001067983 */ /* 0x0003220000300600 */
[----:B------:R-:W-:-:S04]  /*b280*/  LOP3.LUT R4, R4, 0xffff, RZ, 0xc0, !PT ;  /* 0x0000ffff04047812 */ /* 0x000fc800078ec0ff */
[----:B------:R-:W-:Y:S02]  /*b290*/  ISETP.GE.U32.AND P4, PT, R217, R4, PT ;  /* 0x00000004d900720c */ /* 0x000fe40003f86070 */
[----:B------:R-:W1:Y:S01]  /*b2a0*/  MUFU.EX2 R4, R100 ;  /* 0x0000006400047308 */ /* 0x000e620000000800 */
[C---:B------:R-:W-:Y:S02]  /*b2b0*/  PRMT R115, R23.reuse, 0x7610, R115 ;  /* 0x0000761017737816 */ /* 0x040fe40000000073 */
[----:B------:R-:W-:Y:S02]  /*b2c0*/  PRMT R114, R23, 0x7632, R114 ;  /* 0x0000763217727816 */ /* 0x000fe40000000072 */
[C---:B------:R-:W-:Y:S02]  /*b2d0*/  PRMT R113, R22.reuse, 0x7632, R113 ;  /* 0x0000763216717816 */ /* 0x040fe40000000071 */
[----:B------:R-:W-:Y:S01]  /*b2e0*/  PRMT R112, R22, 0x7610, R112 ;  /* 0x0000761016707816 */ /* 0x000fe20000000070 */
[C---:B-1----:R-:W-:Y:S01]  /*b2f0*/  FADD.FTZ R18, R4.reuse, R7 ;  /* 0x0000000704127221 */ /* 0x042fe20000010000 */
[----:B------:R-:W-:-:S02]  /*b300*/  F2FP.BF16.PACK_AB R14, R4, R5 ;  /* 0x00000005040e723e */ /* 0x000fc400000010ff */
[----:B------:R-:W-:Y:S02]  /*b310*/  LOP3.LUT R4, R2, 0xff, RZ, 0xc0, !PT ;  /* 0x000000ff02047812 */ /* 0x000fe400078ec0ff */
[----:B------:R-:W-:Y:S01]  /*b320*/  ISETP.GE.U32.AND P0, PT, R217, R10, PT ;  /* 0x0000000ad900720c */ /* 0x000fe20003f06070 */
[----:B------:R1:W-:Y:S02]  /*b330*/  MUFU.EX2 R7, R158 ;  /* 0x0000009e00077308 */ /* 0x0003e40000000800 */
[----:B-1----:R-:W-:Y:S01]  /*b340*/  IMAD.MOV.U32 R158, RZ, RZ, R215 ;  /* 0x000000ffff9e7224 */ /* 0x002fe200078e00d7 */
[----:B--2---:R-:W-:-:S05]  /*b350*/  @!P2 HFMA2.BF16_V2 R219, -RZ.H0_H0, RZ.H0_H0, -R115.H0_H0 ;  /* 0x200000ffffdba231 */ /* 0x004fca0000340973 */
[----:B------:R-:W-:Y:S01]  /*b360*/  PRMT R203, R219, 0x7610, R203 ;  /* 0x00007610dbcb7816 */ /* 0x000fe200000000cb */
[----:B---3--:R-:W-:Y:S01]  /*b370*/  @!P4 HFMA2.BF16_V2 R12, -RZ.H0_H0, RZ.H0_H0, -R114.H0_H0 ;  /* 0x200000ffff0cc231 */ /* 0x008fe20000340972 */
[----:B------:R-:W-:Y:S02]  /*b380*/  PRMT R219, R115, 0x5410, R114 ;  /* 0x0000541073db7816 */ /* 0x000fe40000000072 */
[----:B------:R-:W-:Y:S02]  /*b390*/  @!P2 PRMT R115, R203, 0x5410, RZ ;  /* 0x00005410cb73a816 */ /* 0x000fe400000000ff */
[----:B------:R-:W-:Y:S02]  /*b3a0*/  ISETP.GE.U32.AND P2, PT, R217, R4, PT ;  /* 0x00000004d900720c */ /* 0x000fe40003f46070 */
[----:B------:R-:W-:Y:S02]  /*b3b0*/  PRMT R23, R12, 0x7610, R23 ;  /* 0x000076100c177816 */ /* 0x000fe40000000017 */
[----:B------:R-:W-:-:S02]  /*b3c0*/  SHF.R.U32.HI R4, RZ, 0x18, R2 ;  /* 0x00000018ff047819 */ /* 0x000fc40000011602 */
[----:B------:R-:W-:Y:S02]  /*b3d0*/  @!P4 PRMT R114, R23, 0x5410, RZ ;  /* 0x000054101772c816 */ /* 0x000fe400000000ff */
[----:B------:R-:W-:Y:S01]  /*b3e0*/  ISETP.GE.U32.AND P4, PT, R217, R4, PT ;  /* 0x00000004d900720c */ /* 0x000fe20003f86070 */
[----:B----4-:R-:W-:Y:S01]  /*b3f0*/  @!P1 HFMA2.BF16_V2 R11, -RZ.H0_H0, RZ.H0_H0, -R113.H0_H0 ;  /* 0x200000ffff0b9231 */ /* 0x010fe20000340971 */
[----:B------:R-:W-:Y:S01]  /*b400*/  LOP3.LUT R4, R15, 0xff, RZ, 0xc0, !PT ;  /* 0x000000ff0f047812 */ /* 0x000fe200078ec0ff */
[----:B------:R-:W-:-:S03]  /*b410*/  @!P6 HFMA2.BF16_V2 R6, -RZ.H0_H0, RZ.H0_H0, -R112.H0_H0 ;  /* 0x200000ffff06e231 */ /* 0x000fc60000340970 */
[----:B------:R-:W-:Y:S02]  /*b420*/  PRMT R10, R11, 0x7610, R10 ;  /* 0x000076100b0a7816 */ /* 0x000fe4000000000a */
[----:B------:R-:W-:Y:S02]  /*b430*/  PRMT R203, R112, 0x5410, R113 ;  /* 0x0000541070cb7816 */ /* 0x000fe40000000071 */
[----:B------:R-:W-:Y:S02]  /*b440*/  @!P1 PRMT R113, R10, 0x5410, RZ ;  /* 0x000054100a719816 */ /* 0x000fe400000000ff */
[----:B------:R-:W-:Y:S02]  /*b450*/  ISETP.GE.U32.AND P1, PT, R217, R4, PT ;  /* 0x00000004d900720c */ /* 0x000fe40003f26070 */
[----:B------:R-:W-:Y:S02]  /*b460*/  PRMT R4, R6, 0x7610, R4 ;  /* 0x0000761006047816 */ /* 0x000fe40000000004 */
[----:B------:R1:W2:Y:S01]  /*b470*/  LDL.LU.S16 R6, [R1+0xac] ;  /* 0x0000ac0001067983 */ /* 0x0002a20000300600 */
[----:B------:R-:W-:Y:S01]  /*b480*/  IMAD.MOV.U32 R23, RZ, RZ, R9 ;  /* 0x000000ffff177224 */ /* 0x000fe200078e0009 */
[----:B------:R-:W-:Y:S01]  /*b490*/  @!P6 PRMT R112, R4, 0x5410, RZ ;  /* 0x000054100470e816 */ /* 0x000fe200000000ff */
[----:B------:R3:W-:Y:S01]  /*b4a0*/  MUFU.EX2 R9, R155 ;  /* 0x0000009b00097308 */ /* 0x0007e20000000800 */
[----:B------:R1:W4:Y:S04]  /*b4b0*/  LDL.LU.S16 R4, [R1+0xb4] ;  /* 0x0000b40001047983 */ /* 0x0003280000300600 */
[----:B------:R1:W4:Y:S04]  /*b4c0*/  LDL.LU.S16 R215, [R1+0xb0] ;  /* 0x0000b00001d77983 */ /* 0x0003280000300600 */
[----:B---3--:R1:W3:Y:S01]  /*b4d0*/  LDL.LU.S16 R155, [R1+0xb8] ;  /* 0x0000b800019b7983 */ /* 0x0082e20000300600 */
[----:B------:R-:W-:-:S04]  /*b4e0*/  LOP3.LUT R2, R2, 0xffff, RZ, 0xc0, !PT ;  /* 0x0000ffff02027812 */ /* 0x000fc800078ec0ff */
[----:B------:R-:W-:Y:S01]  /*b4f0*/  SHF.R.U32.HI R2, RZ, 0x8, R2 ;  /* 0x00000008ff027819 */ /* 0x000fe20000011602 */
[----:B------:R1:W-:Y:S03]  /*b500*/  MUFU.EX2 R10, R111 ;  /* 0x0000006f000a7308 */ /* 0x0003e60000000800 */
[----:B------:R-:W-:-:S04]  /*b510*/  LOP3.LUT R2, R2, 0xffff, RZ, 0xc0, !PT ;  /* 0x0000ffff02027812 */ /* 0x000fc800078ec0ff */
[----:B------:R-:W-:Y:S02]  /*b520*/  ISETP.GE.U32.AND P6, PT, R217, R2, PT ;  /* 0x00000002d900720c */ /* 0x000fe40003fc6070 */
[C---:B-1----:R-:W-:Y:S02]  /*b530*/  PRMT R111, R16.reuse, 0x7610, R111 ;  /* 0x00007610106f7816 */ /* 0x042fe4000000006f */
[----:B------:R-:W-:-:S04]  /*b540*/  PRMT R110, R16, 0x7632, R110 ;  /* 0x00007632106e7816 */ /* 0x000fc8000000006e */
[----:B------:R-:W-:Y:S01]  /*b550*/  PRMT R15, R111, 0x5410, R110 ;  /* 0x000054106f0f7816 */ /* 0x000fe2000000006e */
[----:B------:R1:W-:Y:S01]  /*b560*/  MUFU.EX2 R11, R108 ;  /* 0x0000006c000b7308 */ /* 0x0003e20000000800 */
[----:B------:R-:W-:Y:S02]  /*b570*/  PRMT R109, R17, 0x7610, R109 ;  /* 0x00007610116d7816 */ /* 0x000fe4000000006d */
[----:B------:R-:W-:-:S04]  /*b580*/  SHF.R.U32.HI R2, RZ, 0x8, R19 ;  /* 0x00000008ff027819 */ /* 0x000fc80000011613 */
[----:B------:R-:W-:Y:S02]  /*b590*/  LOP3.LUT R2, R2, 0xffff, RZ, 0xc0, !PT ;  /* 0x0000ffff02027812 */ /* 0x000fe400078ec0ff */
[----:B-1----:R-:W-:Y:S01]  /*b5a0*/  PRMT R108, R17, 0x7632, R108 ;  /* 0x00007632116c7816 */ /* 0x002fe2000000006c */
[----:B------:R1:W-:Y:S01]  /*b5b0*/  MUFU.EX2 R12, R107 ;  /* 0x0000006b000c7308 */ /* 0x0003e20000000800 */
[C---:B------:R-:W-:Y:S02]  /*b5c0*/  PRMT R106, R14.reuse, 0x7632, R106 ;  /* 0x000076320e6a7816 */ /* 0x040fe4000000006a */
[----:B-1----:R-:W-:Y:S01]  /*b5d0*/  PRMT R107, R14, 0x7610, R107 ;  /* 0x000076100e6b7816 */ /* 0x002fe2000000006b */
[----:B--2---:R-:W-:-:S05]  /*b5e0*/  @!P2 HFMA2.BF16_V2 R6, -RZ.H0_H0, RZ.H0_H0, -R111.H0_H0 ;  /* 0x200000ffff06a231 */ /* 0x004fca000034096f */
[----:B------:R-:W-:Y:S02]  /*b5f0*/  PRMT R5, R6, 0x7610, R5 ;  /* 0x0000761006057816 */ /* 0x000fe40000000005 */
[----:B------:R-:W1:Y:S02]  /*b600*/  MUFU.EX2 R6, R98 ;  /* 0x0000006200067308 */ /* 0x000e640000000800 */
[----:B------:R-:W-:-:S06]  /*b610*/  @!P2 PRMT R111, R5, 0x5410, RZ ;  /* 0x00005410056fa816 */ /* 0x000fcc00000000ff */
[----:B------:R-:W2:Y:S01]  /*b620*/  MUFU.EX2 R5, R104 ;  /* 0x0000006800057308 */ /* 0x000ea20000000800 */
[----:B---3--:R-:W-:Y:S02]  /*b630*/  @!P6 HFMA2.BF16_V2 R155, -RZ.H0_H0, RZ.H0_H0, -R110.H0_H0 ;  /* 0x200000ffff9be231 */ /* 0x008fe4000034096e */
[----:B----4-:R-:W-:-:S03]  /*b640*/  @!P5 HFMA2.BF16_V2 R4, -RZ.H0_H0, RZ.H0_H0, -R109.H0_H0 ;  /* 0x200000ffff04d231 */ /* 0x010fc6000034096d */
[----:B------:R-:W-:Y:S01]  /*b650*/  PRMT R22, R155, 0x7610, R22 ;  /* 0x000076109b167816 */ /* 0x000fe20000000016 */
[----:B------:R-:W-:Y:S01]  /*b660*/  @!P4 HFMA2.BF16_V2 R215, -RZ.H0_H0, RZ.H0_H0, -R108.H0_H0 ;  /* 0x200000ffffd7c231 */ /* 0x000fe2000034096c */
[----:B------:R-:W-:Y:S01]  /*b670*/  PRMT R19, R4, 0x7610, R19 ;  /* 0x0000761004137816 */ /* 0x000fe20000000013 */
[----:B------:R3:W4:Y:S01]  /*b680*/  LDL.LU.S16 R155, [R1+0xbc] ;  /* 0x0000bc00019b7983 */ /* 0x0007220000300600 */
[----:B------:R-:W-:Y:S01]  /*b690*/  @!P6 PRMT R110, R22, 0x5410, RZ ;  /* 0x00005410166ee816 */ /* 0x000fe200000000ff */
[----:B------:R-:W-:Y:S02]  /*b6a0*/  IMAD.MOV.U32 R22, RZ, RZ, R158 ;  /* 0x000000ffff167224 */ /* 0x000fe400078e009e */
[----:B------:R-:W-:Y:S01]  /*b6b0*/  IMAD.MOV.U32 R158, RZ, RZ, R13 ;  /* 0x000000ffff9e7224 */ /* 0x000fe200078e000d */
[----:B------:R-:W-:Y:S01]  /*b6c0*/  ISETP.GE.U32.AND P2, PT, R217, R2, PT ;  /* 0x00000002d900720c */ /* 0x000fe20003f46070 */
[----:B-1----:R-:W-:Y:S01]  /*b6d0*/  FADD.FTZ R13, R6, R20 ;  /* 0x00000014060d7221 */ /* 0x002fe20000010000 */
[----:B------:R-:W-:-:S02]  /*b6e0*/  PRMT R2, R215, 0x7610, R2 ;  /* 0x00007610d7027816 */ /* 0x000fc40000000002 */
[----:B------:R-:W-:Y:S01]  /*b6f0*/  PRMT R215, R109, 0x5410, R108 ;  /* 0x000054106dd77816 */ /* 0x000fe2000000006c */
[----:B--2---:R-:W-:Y:S01]  /*b700*/  FADD.FTZ R14, R5, R13 ;  /* 0x0000000d050e7221 */ /* 0x004fe20000010000 */
[----:B------:R-:W-:Y:S01]  /*b710*/  @!P5 PRMT R109, R19, 0x5410, RZ ;  /* 0x00005410136dd816 */ /* 0x000fe200000000ff */
[----:B------:R-:W-:Y:S01]  /*b720*/  IMAD.MOV.U32 R19, RZ, RZ, R33 ;  /* 0x000000ffff137224 */ /* 0x000fe200078e0021 */
[----:B------:R-:W-:Y:S01]  /*b730*/  F2FP.BF16.PACK_AB R5, R5, R6 ;  /* 0x000000060505723e */ /* 0x000fe200000010ff */
[----:B------:R3:W2:Y:S04]  /*b740*/  LDL.LU.S16 R33, [R1+0xc4] ;  /* 0x0000c40001217983 */ /* 0x0006a80000300600 */
[----:B------:R3:W2:Y:S01]  /*b750*/  LDL.LU.S16 R6, [R1+0xc0] ;  /* 0x0000c00001067983 */ /* 0x0006a20000300600 */
[----:B------:R-:W-:-:S02]  /*b760*/  PRMT R105, R5, 0x7610, R105 ;  /* 0x0000761005697816 */ /* 0x000fc40000000069 */
[----:B------:R-:W-:Y:S02]  /*b770*/  PRMT R104, R5, 0x7632, R104 ;  /* 0x0000763205687816 */ /* 0x000fe40000000068 */
[----:B------:R3:W3:Y:S01]  /*b780*/  LDL.LU.S16 R5, [R1+0xc8] ;  /* 0x0000c80001057983 */ /* 0x0006e20000300600 */
[----:B------:R-:W-:Y:S01]  /*b790*/  MUFU.EX2 R4, R95 ;  /* 0x0000005f00047308 */ /* 0x000fe20000000800 */
[----:B------:R-:W-:-:S07]  /*b7a0*/  @!P4 PRMT R108, R2, 0x5410, RZ ;  /* 0x00005410026cc816 */ /* 0x000fce00000000ff */
[----:B------:R-:W1:Y:S01]  /*b7b0*/  MUFU.EX2 R2, R89 ;  /* 0x0000005900027308 */ /* 0x000e620000000800 */
[----:B------:R-:W-:Y:S02]  /*b7c0*/  F2FP.BF16.PACK_AB R64, R7, R8 ;  /* 0x000000080740723e */ /* 0x000fe400000010ff */
[----:B-1----:R-:W-:Y:S01]  /*b7d0*/  F2FP.BF16.PACK_AB R67, R2, R4 ;  /* 0x000000040243723e */ /* 0x002fe200000010ff */
[----:B----4-:R-:W-:-:S05]  /*b7e0*/  @!P2 HFMA2.BF16_V2 R155, -RZ.H0_H0, RZ.H0_H0, -R106.H0_H0 ;  /* 0x200000ffff9ba231 */ /* 0x010fca000034096a */
[----:B------:R-:W-:Y:S02]  /*b7f0*/  PRMT R13, R155, 0x7610, R13 ;  /* 0x000076109b0d7816 */ /* 0x000fe4000000000d */
[----:B------:R-:W-:Y:S02]  /*b800*/  PRMT R155, R107, 0x5410, R106 ;  /* 0x000054106b9b7816 */ /* 0x000fe4000000006a */
[----:B------:R-:W-:Y:S01]  /*b810*/  @!P2 PRMT R106, R13, 0x5410, RZ ;  /* 0x000054100d6aa816 */ /* 0x000fe200000000ff */
[----:B------:R-:W-:Y:S01]  /*b820*/  FADD.FTZ R13, R4, R25 ;  /* 0x00000019040d7221 */ /* 0x000fe20000010000 */
[----:B--2---:R-:W-:Y:S02]  /*b830*/  @!P3 HFMA2.BF16_V2 R6, -RZ.H0_H0, RZ.H0_H0, -R107.H0_H0 ;  /* 0x200000ffff06b231 */ /* 0x004fe4000034096b */
[----:B------:R-:W-:Y:S02]  /*b840*/  @!P0 HFMA2.BF16_V2 R33, -RZ.H0_H0, RZ.H0_H0, -R104.H0_H0 ;  /* 0x200000ffff218231 */ /* 0x000fe40000340968 */
[----:B---3--:R-:W-:Y:S01]  /*b850*/  @!P1 HFMA2.BF16_V2 R5, -RZ.H0_H0, RZ.H0_H0, -R105.H0_H0 ;  /* 0x200000ffff059231 */ /* 0x008fe20000340969 */
[----:B------:R-:W-:-:S02]  /*b860*/  PRMT R227, R6, 0x7610, R227 ;  /* 0x0000761006e37816 */ /* 0x000fc400000000e3 */
[----:B------:R-:W1:Y:S01]  /*b870*/  MUFU.EX2 R6, R152 ;  /* 0x0000009800067308 */ /* 0x000e620000000800 */
[----:B------:R-:W-:Y:S02]  /*b880*/  PRMT R16, R33, 0x7610, R16 ;  /* 0x0000761021107816 */ /* 0x000fe40000000010 */
[----:B------:R-:W-:Y:S01]  /*b890*/  PRMT R20, R5, 0x7610, R20 ;  /* 0x0000761005147816 */ /* 0x000fe20000000014 */
[----:B------:R-:W-:Y:S02]  /*b8a0*/  FADD.FTZ R33, R2, R13 ;  /* 0x0000000d02217221 */ /* 0x000fe40000010000 */
[----:B------:R-:W-:Y:S02]  /*b8b0*/  FADD.FTZ R2, R8, R24 ;  /* 0x0000001808027221 */ /* 0x000fe40000010000 */
[----:B------:R-:W2:Y:S08]  /*b8c0*/  MUFU.EX2 R5, R153 ;  /* 0x0000009900057308 */ /* 0x000eb00000000800 */
[----:B------:R3:W4:Y:S01]  /*b8d0*/  MUFU.EX2 R4, R154 ;  /* 0x0000009a00047308 */ /* 0x0007220000000800 */
[----:B------:R-:W-:-:S02]  /*b8e0*/  FADD.FTZ R13, R12, R18 ;  /* 0x000000120c0d7221 */ /* 0x000fc40000010000 */
[----:B---3--:R-:W-:Y:S02]  /*b8f0*/  IMAD.MOV.U32 R154, RZ, RZ, R15 ;  /* 0x000000ffff9a7224 */ /* 0x008fe400078e000f */
[----:B------:R-:W-:Y:S02]  /*b900*/  IMAD.MOV.U32 R15, RZ, RZ, R32 ;  /* 0x000000ffff0f7224 */ /* 0x000fe400078e0020 */
[----:B------:R-:W-:Y:S02]  /*b910*/  FADD.FTZ R32, R7, R2 ;  /* 0x0000000207207221 */ /* 0x000fe40000010000 */
[----:B------:R3:W3:Y:S01]  /*b920*/  MUFU.EX2 R2, R156 ;  /* 0x0000009c00027308 */ /* 0x0006e20000000800 */
[----:B-1----:R-:W-:Y:S01]  /*b930*/  FADD.FTZ R7, R6, R14 ;  /* 0x0000000e06077221 */ /* 0x002fe20000010000 */
[----:B--2---:R-:W-:Y:S02]  /*b940*/  F2FP.BF16.PACK_AB R17, R5, R6 ;  /* 0x000000060511723e */ /* 0x004fe400000010ff */
[----:B------:R-:W-:Y:S01]  /*b950*/  IADD3 R6, R35, 0x3, RZ ;  /* 0x0000000323067810 */ /* 0x000fe20007ffe0ff */
[----:B------:R-:W-:-:S04]  /*b960*/  FADD.FTZ R7, R5, R7 ;  /* 0x0000000705077221 */ /* 0x000fc80000010000 */
[----:B----4-:R-:W-:Y:S02]  /*b970*/  FADD.FTZ R5, R4, R7 ;  /* 0x0000000704057221 */ /* 0x010fe40000010000 */
[----:B------:R-:W-:Y:S02]  /*b980*/  FADD.FTZ R8, R11, R13 ;  /* 0x0000000d0b087221 */ /* 0x000fe40000010000 */
[----:B---3--:R-:W-:Y:S02]  /*b990*/  IMAD.MOV.U32 R156, RZ, RZ, R19 ;  /* 0x000000ffff9c7224 */ /* 0x008fe400078e0013 */
[----:B------:R-:W-:Y:S01]  /*b9a0*/  IMAD.MOV.U32 R19, RZ, RZ, R192 ;  /* 0x000000ffff137224 */ /* 0x000fe200078e00c0 */
[----:B------:R-:W-:Y:S01]  /*b9b0*/  LOP3.LUT R192, R135, R6, RZ, 0x3c, !PT ;  /* 0x0000000687c07212 */ /* 0x000fe200078e3cff */
[C---:B------:R-:W-:Y:S01]  /*b9c0*/  FADD.FTZ R13, R2.reuse, R5 ;  /* 0x00000005020d7221 */ /* 0x040fe20000010000 */
[----:B------:R-:W-:Y:S02]  /*b9d0*/  F2FP.BF16.PACK_AB R24, R2, R4 ;  /* 0x000000040218723e */ /* 0x000fe400000010ff */
[----:B------:R-:W-:-:S02]  /*b9e0*/  LOP3.LUT R2, R192, R171, RZ, 0x3c, !PT ;  /* 0x000000abc0027212 */ /* 0x000fc400078e3cff */
[----:B------:R-:W-:Y:S02]  /*b9f0*/  PRMT R153, R105, 0x5410, R104 ;  /* 0x0000541069997816 */ /* 0x000fe40000000068 */
[----:B------:R-:W-:Y:S01]  /*ba00*/  @!P0 PRMT R104, R16, 0x5410, RZ ;  /* 0x0000541010688816 */ /* 0x000fe200000000ff */
[----:B------:R-:W-:Y:S01]  /*ba10*/  IMAD.MOV.U32 R16, RZ, RZ, R157 ;  /* 0x000000ffff107224 */ /* 0x000fe200078e009d */
[----:B------:R-:W-:Y:S01]  /*ba20*/  @!P1 PRMT R105, R20, 0x5410, RZ ;  /* 0x0000541014699816 */ /* 0x000fe200000000ff */
[----:B------:R-:W-:Y:S02]  /*ba30*/  IMAD.MOV.U32 R157, RZ, RZ, R29 ;  /* 0x000000ffff9d7224 */ /* 0x000fe400078e001d */
[----:B------:R-:W-:Y:S02]  /*ba40*/  IMAD.MOV.U32 R20, RZ, RZ, R28 ;  /* 0x000000ffff147224 */ /* 0x000fe400078e001c */
[----:B------:R-:W-:-:S05]  /*ba50*/  IMAD.WIDE.U32 R28, R2, -0x326172a9, RZ ;  /* 0xcd9e8d57021c7825 */ /* 0x000fca00078e00ff */
[----:B------:R-:W-:Y:S02]  /*ba60*/  LOP3.LUT R4, R29, R240, R212, 0x96, !PT ;  /* 0x000000f01d047212 */ /* 0x000fe400078e96d4 */
[----:B------:R-:W-:Y:S01]  /*ba70*/  LOP3.LUT R6, R103, R239, R28, 0x96, !PT ;  /* 0x000000ef67067212 */ /* 0x000fe200078e961c */
[----:B------:R-:W-:Y:S02]  /*ba80*/  FADD.FTZ R8, R10, R8 ;  /* 0x000000080a087221 */ /* 0x000fe40000010000 */
[----:B------:R-:W-:-:S04]  /*ba90*/  IMAD.WIDE.U32 R4, R4, -0x2daee0ad, RZ ;  /* 0xd2511f5304047825 */ /* 0x000fc800078e00ff */
[----:B------:R-:W-:Y:S01]  /*baa0*/  IMAD.WIDE.U32 R6, R6, -0x2daee0ad, RZ ;  /* 0xd2511f5306067825 */ /* 0x000fe200078e00ff */
[----:B------:R-:W-:Y:S02]  /*bab0*/  F2FP.BF16.PACK_AB R25, R9, R10 ;  /* 0x0000000a0919723e */ /* 0x000fe400000010ff */
[----:B------:R-:W-:Y:S01]  /*bac0*/  LOP3.LUT R10, R5, R242, R174, 0x96, !PT ;  /* 0x000000f2050a7212 */ /* 0x000fe200078e96ae */
[----:B------:R-:W-:Y:S01]  /*bad0*/  FADD.FTZ R14, R9, R8 ;  /* 0x00000008090e7221 */ /* 0x000fe20000010000 */
        /* <DEDUP_REMOVED lines=17> */
[----:B------:R-:W-:Y:S02]  /*bbf0*/  LOP3.LUT R6, R6, 0xffff, RZ, 0xc0, !PT ;  /* 0x0000ffff06067812 */ /* 0x000fe400078ec0ff */
[----:B------:R-:W-:Y:S02]  /*bc00*/  @!P3 PRMT R107, R227, 0x5410, RZ ;  /* 0x00005410e36bb816 */ /* 0x000fe400000000ff */
[----:B------:R-:W-:Y:S01]  /*bc10*/  ISETP.GE.U32.AND P3, PT, R217, R6, PT ;  /* 0x00000006d900720c */ /* 0x000fe20003f66070 */
[----:B------:R-:W1:Y:S01]  /*bc20*/  MUFU.EX2 R9, R162 ;  /* 0x000000a200097308 */ /* 0x000e620000000800 */
[--C-:B------:R-:W-:Y:S01]  /*bc30*/  SHF.R.U32.HI R6, RZ, 0x10, R2.reuse ;  /* 0x00000010ff067819 */ /* 0x100fe20000011602 */
[----:B------:R-:W2:Y:S01]  /*bc40*/  LDL.LU R227, [R1+0x380] ;  /* 0x0003800001e37983 */ /* 0x000ea20000300800 */
[----:B------:R-:W-:Y:S02]  /*bc50*/  SHF.R.U32.HI R2, RZ, 0x18, R2 ;  /* 0x00000018ff027819 */ /* 0x000fe40000011602 */
[----:B------:R-:W-:-:S02]  /*bc60*/  LOP3.LUT R6, R6, 0xff, RZ, 0xc0, !PT ;  /* 0x000000ff06067812 */ /* 0x000fc400078ec0ff */
[----:B------:R-:W-:Y:S02]  /*bc70*/  ISETP.GE.U32.AND P0, PT, R217, R2, PT ;  /* 0x00000002d900720c */ /* 0x000fe40003f06070 */
[----:B------:R-:W-:Y:S02]  /*bc80*/  LOP3.LUT R2, R4, 0xff, RZ, 0xc0, !PT ;  /* 0x000000ff04027812 */ /* 0x000fe400078ec0ff */
[----:B------:R-:W-:Y:S02]  /*bc90*/  LOP3.LUT R11, R7, R246, R8, 0x96, !PT ;  /* 0x000000f6070b7212 */ /* 0x000fe400078e9608 */
[C---:B------:R-:W-:Y:S01]  /*bca0*/  ISETP.GE.U32.AND P2, PT, R217.reuse, R2, PT ;  /* 0x00000002d900720c */ /* 0x040fe20003f46070 */
[----:B------:R-:W3:Y:S01]  /*bcb0*/  MUFU.EX2 R7, R160 ;  /* 0x000000a000077308 */ /* 0x000ee20000000800 */
[----:B------:R-:W-:Y:S02]  /*bcc0*/  ISETP.GE.U32.AND P5, PT, R217, R6, PT ;  /* 0x00000006d900720c */ /* 0x000fe40003fa6070 */
[----:B------:R-:W-:-:S02]  /*bcd0*/  SHF.R.U32.HI R2, RZ, 0x18, R4 ;  /* 0x00000018ff027819 */ /* 0x000fc40000011604 */
[----:B------:R-:W-:-:S03]  /*bce0*/  SHF.R.U32.HI R6, RZ, 0x10, R4 ;  /* 0x00000010ff067819 */ /* 0x000fc60000011604 */
[----:B------:R4:W1:Y:S01]  /*bcf0*/  MUFU.EX2 R8, R163 ;  /* 0x000000a300087308 */ /* 0x0008620000000800 */
[----:B------:R-:W-:Y:S01]  /*bd00*/  LOP3.LUT R12, R4, 0xffff, RZ, 0xc0, !PT ;  /* 0x0000ffff040c7812 */ /* 0x000fe200078ec0ff */
[----:B------:R-:W-:Y:S01]  /*bd10*/  IMAD.WIDE.U32 R4, R11, -0x2daee0ad, RZ ;  /* 0xd2511f530b047825 */ /* 0x000fe200078e00ff */
[----:B------:R-:W-:Y:S02]  /*bd20*/  ISETP.GE.U32.AND P1, PT, R217, R2, PT ;  /* 0x00000002d900720c */ /* 0x000fe40003f26070 */
[----:B------:R-:W-:-:S04]  /*bd30*/  LOP3.LUT R2, R6, 0xff, RZ, 0xc0, !PT ;  /* 0x000000ff06027812 */ /* 0x000fc800078ec0ff */
[----:B------:R-:W-:Y:S02]  /*bd40*/  ISETP.GE.U32.AND P6, PT, R217, R2, PT ;  /* 0x00000002d900720c */ /* 0x000fe40003fc6070 */
[----:B------:R-:W-:Y:S01]  /*bd50*/  LOP3.LUT R2, R5, R243, R10, 0x96, !PT ;  /* 0x000000f305027212 */ /* 0x000fe200078e960a */
[----:B------:R3:W3:Y:S01]  /*bd60*/  MUFU.EX2 R6, R161 ;  /* 0x000000a100067308 */ /* 0x0006e20000000800 */
[----:B----4-:R-:W-:Y:S01]  /*bd70*/  IMAD.MOV.U32 R163, RZ, RZ, R22 ;  /* 0x000000ffffa37224 */ /* 0x010fe200078e0016 */
[C---:B------:R-:W-:Y:S01]  /*bd80*/  LOP3.LUT R22, R4.reuse, 0xffff, RZ, 0xc0, !PT ;  /* 0x0000ffff04167812 */ /* 0x040fe200078ec0ff */
[----:B-1----:R-:W-:Y:S01]  /*bd90*/  FADD.FTZ R5, R9, R14 ;  /* 0x0000000e09057221 */ /* 0x002fe20000010000 */
[----:B------:R-:W-:Y:S01]  /*bda0*/  LOP3.LUT R11, R4, 0xff, RZ, 0xc0, !PT ;  /* 0x000000ff040b7812 */ /* 0x000fe200078ec0ff */
[----:B------:R1:W4:Y:S01]  /*bdb0*/  LDL.LU.S16 R14, [R1+0xdc] ;  /* 0x0000dc00010e7983 */ /* 0x0003220000300600 */
[----:B------:R-:W-:Y:S01]  /*bdc0*/  SHF.R.U32.HI R10, RZ, 0x18, R4 ;  /* 0x00000018ff0a7819 */ /* 0x000fe20000011604 */
[----:B---3--:R-:W-:Y:S01]  /*bdd0*/  IMAD.MOV.U32 R161, RZ, RZ, R20 ;  /* 0x000000ffffa17224 */ /* 0x008fe200078e0014 */
[----:B------:R-:W-:Y:S01]  /*bde0*/  SHF.R.U32.HI R20, RZ, 0x10, R4 ;  /* 0x00000010ff147819 */ /* 0x000fe20000011604 */
[----:B------:R-:W-:-:S02]  /*bdf0*/  FADD.FTZ R4, R7, R13 ;  /* 0x0000000d07047221 */ /* 0x000fc40000010000 */
[----:B------:R-:W-:Y:S02]  /*be00*/  FADD.FTZ R13, R8, R5 ;  /* 0x00000005080d7221 */ /* 0x000fe40000010000 */
[----:B------:R1:W3:Y:S01]  /*be10*/  LDL.LU.S16 R5, [R1+0xd4] ;  /* 0x0000d40001057983 */ /* 0x0002e20000300600 */
[----:B------:R-:W-:Y:S01]  /*be20*/  PRMT R101, R18, 0x7610, R101 ;  /* 0x0000761012657816 */ /* 0x000fe20000000065 */
[----:B------:R-:W-:Y:S02]  /*be30*/  IMAD.MOV.U32 R162, RZ, RZ, R23 ;  /* 0x000000ffffa27224 */ /* 0x000fe400078e0017 */
[----:B------:R-:W-:Y:S01]  /*be40*/  FADD.FTZ R23, R6, R4 ;  /* 0x0000000406177221 */ /* 0x000fe20000010000 */
[----:B------:R-:W-:Y:S01]  /*be50*/  SHF.R.U32.HI R4, RZ, 0x8, R12 ;  /* 0x00000008ff047819 */ /* 0x000fe2000001160c */
[----:B------:R-:W-:Y:S02]  /*be60*/  IMAD.MOV.U32 R160, RZ, RZ, R19 ;  /* 0x000000ffffa07224 */ /* 0x000fe400078e0013 */
[----:B------:R1:W-:Y:S01]  /*be70*/  MUFU.EX2 R19, R181 ;  /* 0x000000b500137308 */ /* 0x0003e20000000800 */
[----:B------:R-:W-:-:S02]  /*be80*/  PRMT R100, R18, 0x7632, R100 ;  /* 0x0000763212647816 */ /* 0x000fc40000000064 */
[----:B------:R-:W-:Y:S01]  /*be90*/  LOP3.LUT R4, R4, 0xffff, RZ, 0xc0, !PT ;  /* 0x0000ffff04047812 */ /* 0x000fe200078ec0ff */
[----:B-1----:R-:W-:-:S04]  /*bea0*/  IMAD.MOV.U32 R181, RZ, RZ, R16 ;  /* 0x000000ffffb57224 */ /* 0x002fc800078e0010 */
[----:B------:R1:W-:Y:S02]  /*beb0*/  MUFU.EX2 R16, R182 ;  /* 0x000000b600107308 */ /* 0x0003e40000000800 */
[----:B-1----:R-:W-:Y:S02]  /*bec0*/  IMAD.MOV.U32 R182, RZ, RZ, R156 ;  /* 0x000000ffffb67224 */ /* 0x002fe400078e009c */
[----:B------:R-:W-:-:S04]  /*bed0*/  IMAD.MOV.U32 R156, RZ, RZ, R15 ;  /* 0x000000ffff9c7224 */ /* 0x000fc800078e000f */
[----:B------:R1:W-:Y:S02]  /*bee0*/  MUFU.EX2 R15, R183 ;  /* 0x000000b7000f7308 */ /* 0x0003e40000000800 */
[----:B-1----:R-:W-:Y:S01]  /*bef0*/  PRMT R183, R101, 0x5410, R100 ;  /* 0x0000541065b77816 */ /* 0x002fe20000000064 */
[----:B---3--:R-:W-:-:S05]  /*bf00*/  @!P4 HFMA2.BF16_V2 R5, -RZ.H0_H0, RZ.H0_H0, -R101.H0_H0 ;  /* 0x200000ffff05c231 */ /* 0x008fca0000340965 */
[----:B--2---:R-:W-:Y:S02]  /*bf10*/  PRMT R227, R5, 0x7610, R227 ;  /* 0x0000761005e37816 */ /* 0x004fe400000000e3 */
[----:B------:R1:W2:Y:S02]  /*bf20*/  MUFU.EX2 R5, R177 ;  /* 0x000000b100057308 */ /* 0x0002a40000000800 */
[----:B------:R-:W-:Y:S02]  /*bf30*/  @!P4 PRMT R101, R227, 0x5410, RZ ;  /* 0x00005410e365c816 */ /* 0x000fe400000000ff */
[----:B------:R-:W-:Y:S01]  /*bf40*/  ISETP.GE.U32.AND P4, PT, R217, R4, PT ;  /* 0x00000004d900720c */ /* 0x000fe20003f86070 */
[----:B-1----:R1:W3:Y:S04]  /*bf50*/  LDL.LU.S16 R177, [R1+0xe0] ;  /* 0x0000e00001b17983 */ /* 0x0022e80000300600 */
[----:B------:R1:W5:Y:S04]  /*bf60*/  LDL.LU R227, [R1+0x37c] ;  /* 0x00037c0001e37983 */ /* 0x0003680000300800 */
[----:B------:R1:W2:Y:S01]  /*bf70*/  LDL.LU.S16 R4, [R1+0xd8] ;  /* 0x0000d80001047983 */ /* 0x0002a20000300600 */
[----:B------:R-:W-:-:S02]  /*bf80*/  PRMT R98, R17, 0x7610, R98 ;  /* 0x0000761011627816 */ /* 0x000fc40000000062 */
[----:B------:R-:W-:-:S03]  /*bf90*/  PRMT R99, R17, 0x7632, R99 ;  /* 0x0000763211637816 */ /* 0x000fc60000000063 */
[----:B----4-:R-:W-:Y:S02]  /*bfa0*/  @!P5 HFMA2.BF16_V2 R14, -RZ.H0_H0, RZ.H0_H0, -R98.H0_H0 ;  /* 0x200000ffff0ed231 */ /* 0x010fe40000340962 */
[----:B--2---:R-:W-:-:S05]  /*bfb0*/  @!P3 HFMA2.BF16_V2 R4, -RZ.H0_H0, RZ.H0_H0, -R100.H0_H0 ;  /* 0x200000ffff04b231 */ /* 0x004fca0000340964 */
[----:B------:R-:W-:-:S04]  /*bfc0*/  PRMT R12, R4, 0x7610, R12 ;  /* 0x00007610040c7816 */ /* 0x000fc8000000000c */
[----:B------:R-:W-:Y:S02]  /*bfd0*/  @!P3 PRMT R100, R12, 0x5410, RZ ;  /* 0x000054100c64b816 */ /* 0x000fe400000000ff */
[----:B------:R-:W-:Y:S02]  /*bfe0*/  ISETP.GE.U32.AND P3, PT, R217, R11, PT ;  /* 0x0000000bd900720c */ /* 0x000fe40003f66070 */
[----:B------:R1:W2:Y:S01]  /*bff0*/  LDL.LU.S16 R11, [R1+0xe4] ;  /* 0x0000e400010b7983 */ /* 0x0002a20000300600 */
[----:B---3--:R-:W-:Y:S01]  /*c000*/  @!P0 HFMA2.BF16_V2 R177, -RZ.H0_H0, RZ.H0_H0, -R99.H0_H0 ;  /* 0x200000ffffb18231 */ /* 0x008fe20000340963 */
[----:B------:R-:W3:Y:S01]  /*c010*/  MUFU.EX2 R4, R178 ;  /* 0x000000b200047308 */ /* 0x000ee20000000800 */
[----:B------:R-:W-:Y:S02]  /*c020*/  F2FP.BF16.PACK_AB R21, R6, R7 ;  /* 0x000000070615723e */ /* 0x000fe400000010ff */
[----:B------:R-:W-:Y:S02]  /*c030*/  PRMT R6, R14, 0x7610, R6 ;  /* 0x000076100e067816 */ /* 0x000fe40000000006 */
[----:B------:R-:W-:-:S02]  /*c040*/  PRMT R7, R177, 0x7610, R7 ;  /* 0x00007610b1077816 */ /* 0x000fc40000000007 */
[----:B------:R-:W-:Y:S02]  /*c050*/  PRMT R177, R98, 0x5410, R99 ;  /* 0x0000541062b17816 */ /* 0x000fe40000000063 */
[----:B------:R-:W-:Y:S02]  /*c060*/  @!P5 PRMT R98, R6, 0x5410, RZ ;  /* 0x000054100662d816 */ /* 0x000fe400000000ff */
[----:B------:R-:W-:Y:S02]  /*c070*/  SHF.R.U32.HI R6, RZ, 0x10, R2 ;  /* 0x00000010ff067819 */ /* 0x000fe40000011602 */
[----:B------:R-:W-:Y:S01]  /*c080*/  @!P0 PRMT R99, R7, 0x5410, RZ ;  /* 0x0000541007638816 */ /* 0x000fe200000000ff */
[----:B------:R-:W-:Y:S01]  /*c090*/  FADD.FTZ R7, R5, R13 ;  /* 0x0000000d05077221 */ /* 0x000fe20000010000 */
[----:B------:R-:W-:Y:S02]  /*c0a0*/  LOP3.LUT R6, R6, 0xff, RZ, 0xc0, !PT ;  /* 0x000000ff06067812 */ /* 0x000fe400078ec0ff */
[----:B------:R-:W-:-:S02]  /*c0b0*/  PRMT R97, R25, 0x7610, R97 ;  /* 0x0000761019617816 */ /* 0x000fc40000000061 */
[----:B------:R-:W-:Y:S01]  /*c0c0*/  ISETP.GE.U32.AND P5, PT, R217, R6, PT ;  /* 0x00000006d900720c */ /* 0x000fe20003fa6070 */
[C---:B---3--:R-:W-:Y:S01]  /*c0d0*/  FADD.FTZ R6, R4.reuse, R7 ;  /* 0x0000000704067221 */ /* 0x048fe20000010000 */
[----:B------:R-:W-:-:S04]  /*c0e0*/  F2FP.BF16.PACK_AB R18, R4, R5 ;  /* 0x000000050412723e */ /* 0x000fc800000010ff */
[----:B------:R3:W-:Y:S01]  /*c0f0*/  STL [R1+0x2a8], R6 ;  /* 0x0002a80601007387 */ /* 0x0007e20000100800 */
[----:B------:R-:W-:Y:S01]  /*c100*/  IMAD.MOV.U32 R178, RZ, RZ, R181 ;  /* 0x000000ffffb27224 */ /* 0x000fe200078e00b5 */
[----:B------:R-:W-:Y:S01]  /*c110*/  PRMT R96, R25, 0x7632, R96 ;  /* 0x0000763219607816 */ /* 0x000fe20000000060 */
[----:B------:R-:W-:Y:S02]  /*c120*/  IMAD.MOV.U32 R181, RZ, RZ, R161 ;  /* 0x000000ffffb57224 */ /* 0x000fe400078e00a1 */
[----:B------:R-:W-:Y:S02]  /*c130*/  IMAD.MOV.U32 R161, RZ, RZ, R153 ;  /* 0x000000ffffa17224 */ /* 0x000fe400078e0099 */
[----:B------:R-:W-:Y:S01]  /*c140*/  IMAD.MOV.U32 R153, RZ, RZ, R241 ;  /* 0x000000ffff997224 */ /* 0x000fe200078e00f1 */
[----:B------:R-:W-:Y:S01]  /*c150*/  PRMT R241, R97, 0x5410, R96 ;  /* 0x0000541061f17816 */ /* 0x000fe20000000060 */
[----:B--2---:R-:W-:-:S05]  /*c160*/  @!P2 HFMA2.BF16_V2 R11, -RZ.H0_H0, RZ.H0_H0, -R97.H0_H0 ;  /* 0x200000ffff0ba231 */ /* 0x004fca0000340961 */
[----:B------:R-:W-:Y:S02]  /*c170*/  PRMT R5, R11, 0x7610, R5 ;  /* 0x000076100b057816 */ /* 0x000fe40000000005 */
[----:B------:R1:W2:Y:S04]  /*c180*/  LDL.LU.S16 R11, [R1+0xe8] ;  /* 0x0000e800010b7983 */ /* 0x0002a80000300600 */
[----:B---3--:R1:W3:Y:S01]  /*c190*/  LDL.LU.S16 R6, [R1+0xec] ;  /* 0x0000ec0001067983 */ /* 0x0082e20000300600 */
[----:B------:R-:W-:-:S03]  /*c1a0*/  @!P2 PRMT R97, R5, 0x5410, RZ ;  /* 0x000054100561a816 */ /* 0x000fc600000000ff */
[----:B------:R1:W4:Y:S01]  /*c1b0*/  LDL.LU.S16 R5, [R1+0xf0] ;  /* 0x0000f00001057983 */ /* 0x0003220000300600 */
[----:B------:R-:W-:Y:S01]  /*c1c0*/  PRMT R95, R24, 0x7632, R95 ;  /* 0x00007632185f7816 */ /* 0x000fe2000000005f */
[----:B------:R1:W-:Y:S01]  /*c1d0*/  MUFU.EX2 R14, R184 ;  /* 0x000000b8000e7308 */ /* 0x0003e20000000800 */
[----:B------:R-:W-:Y:S02]  /*c1e0*/  LOP3.LUT R4, R2, 0xff, RZ, 0xc0, !PT ;  /* 0x000000ff02047812 */ /* 0x000fe400078ec0ff */
[----:B------:R-:W-:Y:S02]  /*c1f0*/  PRMT R94, R24, 0x7610, R94 ;  /* 0x00007610185e7816 */ /* 0x000fe4000000005e */
[----:B------:R-:W-:-:S03]  /*c200*/  ISETP.GE.U32.AND P2, PT, R217, R4, PT ;  /* 0x00000004d900720c */ /* 0x000fc60003f46070 */
[----:B------:R2:W-:Y:S01]  /*c210*/  MUFU.EX2 R17, R185 ;  /* 0x000000b900117308 */ /* 0x0005e20000000800 */
[----:B------:R-:W-:Y:S01]  /*c220*/  SHF.R.U32.HI R4, RZ, 0x18, R2 ;  /* 0x00000018ff047819 */ /* 0x000fe20000011602 */
[----:B-1----:R-:W-:Y:S02]  /*c230*/  IMAD.MOV.U32 R184, RZ, RZ, R178 ;  /* 0x000000ffffb87224 */ /* 0x002fe400078e00b2 */
[----:B------:R-:W-:Y:S02]  /*c240*/  IMAD.MOV.U32 R178, RZ, RZ, R181 ;  /* 0x000000ffffb27224 */ /* 0x000fe400078e00b5 */
[----:B------:R-:W-:Y:S02]  /*c250*/  IMAD.MOV.U32 R181, RZ, RZ, R161 ;  /* 0x000000ffffb57224 */ /* 0x000fe400078e00a1 */
[----:B------:R-:W-:Y:S02]  /*c260*/  IMAD.MOV.U32 R161, RZ, RZ, R153 ;  /* 0x000000ffffa17224 */ /* 0x000fe400078e0099 */
[----:B------:R-:W-:Y:S01]  /*c270*/  IMAD.MOV.U32 R153, RZ, RZ, R228 ;  /* 0x000000ffff997224 */ /* 0x000fe200078e00e4 */
[----:B------:R-:W-:Y:S01]  /*c280*/  PRMT R228, R94, 0x5410, R95 ;  /* 0x000054105ee47816 */ /* 0x000fe2000000005f */
[----:B------:R1:W-:Y:S01]  /*c290*/  MUFU.EX2 R13, R186 ;  /* 0x000000ba000d7308 */ /* 0x0003e20000000800 */
[----:B--2---:R-:W-:-:S02]  /*c2a0*/  @!P4 HFMA2.BF16_V2 R11, -RZ.H0_H0, RZ.H0_H0, -R96.H0_H0 ;  /* 0x200000ffff0bc231 */ /* 0x004fc40000340960 */
[----:B---3--:R-:W-:-:S03]  /*c2b0*/  @!P1 HFMA2.BF16_V2 R6, -RZ.H0_H0, RZ.H0_H0, -R95.H0_H0 ;  /* 0x200000ffff069231 */ /* 0x008fc6000034095f */
[----:B------:R-:W-:Y:S02]  /*c2c0*/  PRMT R185, R11, 0x7610, R185 ;  /* 0x000076100bb97816 */ /* 0x000fe400000000b9 */
[----:B------:R-:W-:Y:S02]  /*c2d0*/  PRMT R7, R6, 0x7610, R7 ;  /* 0x0000761006077816 */ /* 0x000fe40000000007 */
[----:B------:R-:W-:Y:S02]  /*c2e0*/  @!P4 PRMT R96, R185, 0x5410, RZ ;  /* 0x00005410b960c816 */ /* 0x000fe400000000ff */
[----:B------:R-:W-:Y:S02]  /*c2f0*/  @!P1 PRMT R95, R7, 0x5410, RZ ;  /* 0x00005410075f9816 */ /* 0x000fe400000000ff */
[----:B------:R2:W3:Y:S01]  /*c300*/  LDL.LU.S16 R7, [R1+0xf4] ;  /* 0x0000f40001077983 */ /* 0x0004e20000300600 */
[C---:B------:R-:W-:Y:S01]  /*c310*/  ISETP.GE.U32.AND P4, PT, R217.reuse, R4, PT ;  /* 0x00000004d900720c */ /* 0x040fe20003f86070 */
[----:B----4-:R-:W-:Y:S01]  /*c320*/  @!P6 HFMA2.BF16_V2 R5, -RZ.H0_H0, RZ.H0_H0, -R94.H0_H0 ;  /* 0x200000ffff05e231 */ /* 0x010fe2000034095e */
[----:B------:R-:W-:Y:S01]  /*c330*/  LOP3.LUT R4, R20, 0xff, RZ, 0xc0, !PT ;  /* 0x000000ff14047812 */ /* 0x000fe200078ec0ff */
[----:B-1----:R2:W4:Y:S03]  /*c340*/  LDL.LU.S16 R186, [R1+0x100] ;  /* 0x0001000001ba7983 */ /* 0x0025260000300600 */
[----:B------:R-:W-:Y:S01]  /*c350*/  ISETP.GE.U32.AND P1, PT, R217, R4, PT ;  /* 0x00000004d900720c */ /* 0x000fe20003f26070 */
[----:B------:R2:W2:Y:S01]  /*c360*/  LDL.LU.S16 R185, [R1+0xfc] ;  /* 0x0000fc0001b97983 */ /* 0x0004a20000300600 */
[----:B------:R-:W-:-:S02]  /*c370*/  PRMT R4, R5, 0x7610, R4 ;  /* 0x0000761005047816 */ /* 0x000fc40000000004 */
[----:B------:R1:W-:Y:S02]  /*c380*/  MUFU.EX2 R5, R173 ;  /* 0x000000ad00057308 */ /* 0x0003e40000000800 */
[----:B-1----:R1:W2:Y:S01]  /*c390*/  LDL.LU.S16 R173, [R1+0xf8] ;  /* 0x0000f80001ad7983 */ /* 0x0022a20000300600 */
[----:B------:R-:W-:-:S04]  /*c3a0*/  LOP3.LUT R2, R2, 0xffff, RZ, 0xc0, !PT ;  /* 0x0000ffff02027812 */ /* 0x000fc800078ec0ff */
[----:B------:R-:W-:Y:S02]  /*c3b0*/  SHF.R.U32.HI R2, RZ, 0x8, R2 ;  /* 0x00000008ff027819 */ /* 0x000fe40000011602 */
[----:B------:R-:W-:Y:S02]  /*c3c0*/  F2FP.BF16.PACK_AB R8, R8, R9 ;  /* 0x000000090808723e */ /* 0x000fe400000010ff */
[----:B------:R-:W-:Y:S02]  /*c3d0*/  LOP3.LUT R2, R2, 0xffff, RZ, 0xc0, !PT ;  /* 0x0000ffff02027812 */ /* 0x000fe400078ec0ff */
[----:B------:R-:W-:Y:S02]  /*c3e0*/  @!P6 PRMT R94, R4, 0x5410, RZ ;  /* 0x00005410045ee816 */ /* 0x000fe400000000ff */
[----:B------:R-:W-:Y:S02]  /*c3f0*/  ISETP.GE.U32.AND P6, PT, R217, R2, PT ;  /* 0x00000002d900720c */ /* 0x000fe40003fc6070 */
[----:B------:R-:W-:-:S02]  /*c400*/  PRMT R93, R8, 0x7610, R93 ;  /* 0x00007610085d7816 */ /* 0x000fc4000000005d */
[----:B------:R-:W-:Y:S02]  /*c410*/  PRMT R92, R8, 0x7632, R92 ;  /* 0x00007632085c7816 */ /* 0x000fe4000000005c */
[C---:B------:R-:W-:Y:S02]  /*c420*/  PRMT R91, R21.reuse, 0x7610, R91 ;  /* 0x00007610155b7816 */ /* 0x040fe4000000005b */
[----:B------:R-:W-:Y:S01]  /*c430*/  PRMT R90, R21, 0x7632, R90 ;  /* 0x00007632155a7816 */ /* 0x000fe2000000005a */
[----:B------:R1:W-:Y:S01]  /*c440*/  MUFU.EX2 R12, R187 ;  /* 0x000000bb000c7308 */ /* 0x0003e20000000800 */
[----:B------:R-:W-:-:S07]  /*c450*/  ISETP.GE.U32.AND P0, PT, R217, R10, PT ;  /* 0x0000000ad900720c */ /* 0x000fce0003f06070 */
[----:B------:R2:W-:Y:S01]  /*c460*/  MUFU.EX2 R4, R164 ;  /* 0x000000a400047308 */ /* 0x0005e20000000800 */
[----:B-1----:R-:W-:Y:S01]  /*c470*/  PRMT R187, R93, 0x5410, R92 ;  /* 0x000054105dbb7816 */ /* 0x002fe2000000005c */
[----:B---3--:R-:W-:-:S05]  /*c480*/  @!P2 HFMA2.BF16_V2 R7, -RZ.H0_H0, RZ.H0_H0, -R93.H0_H0 ;  /* 0x200000ffff07a231 */ /* 0x008fca000034095d */
[----:B------:R-:W-:Y:S01]  /*c490*/  PRMT R9, R7, 0x7610, R9 ;  /* 0x0000761007097816 */ /* 0x000fe20000000009 */
[----:B----4-:R-:W-:Y:S01]  /*c4a0*/  @!P6 HFMA2.BF16_V2 R186, -RZ.H0_H0, RZ.H0_H0, -R92.H0_H0 ;  /* 0x200000ffffbae231 */ /* 0x010fe2000034095c */
[----:B------:R-:W-:Y:S01]  /*c4b0*/  SHF.R.U32.HI R7, RZ, 0x8, R22 ;  /* 0x00000008ff077819 */ /* 0x000fe20000011616 */
[----:B--2---:R-:W-:-:S03]  /*c4c0*/  @!P5 HFMA2.BF16_V2 R185, -RZ.H0_H0, RZ.H0_H0, -R91.H0_H0 ;  /* 0x200000ffffb9d231 */ /* 0x004fc6000034095b */
[----:B------:R-:W-:Y:S02]  /*c4d0*/  LOP3.LUT R7, R7, 0xffff, RZ, 0xc0, !PT ;  /* 0x0000ffff07077812 */ /* 0x000fe400078ec0ff */
[----:B------:R-:W-:Y:S02]  /*c4e0*/  PRMT R21, R186, 0x7610, R21 ;  /* 0x00007610ba157816 */ /* 0x000fe40000000015 */
[----:B------:R-:W-:Y:S02]  /*c4f0*/  @!P2 PRMT R93, R9, 0x5410, RZ ;  /* 0x00005410095da816 */ /* 0x000fe400000000ff */
[----:B------:R-:W-:Y:S02]  /*c500*/  ISETP.GE.U32.AND P2, PT, R217, R7, PT ;  /* 0x00000007d900720c */ /* 0x000fe40003f46070 */
[----:B------:R-:W-:Y:S02]  /*c510*/  PRMT R10, R185, 0x7610, R10 ;  /* 0x00007610b90a7816 */ /* 0x000fe4000000000a */
[----:B------:R1:W2:Y:S01]  /*c520*/  LDL.LU.S16 R185, [R1+0x108] ;  /* 0x0001080001b97983 */ /* 0x0002a20000300600 */
[----:B------:R-:W-:Y:S01]  /*c530*/  @!P4 HFMA2.BF16_V2 R173, -RZ.H0_H0, RZ.H0_H0, -R90.H0_H0 ;  /* 0x200000ffffadc231 */ /* 0x000fe2000034095a */
[----:B------:R-:W-:-:S04]  /*c540*/  @!P6 PRMT R92, R21, 0x5410, RZ ;  /* 0x00005410155ce816 */ /* 0x000fc800000000ff */
[----:B------:R-:W-:Y:S02]  /*c550*/  PRMT R7, R173, 0x7610, R7 ;  /* 0x00007610ad077816 */ /* 0x000fe40000000007 */
[----:B------:R1:W3:Y:S04]  /*c560*/  LDL.LU.S16 R173, [R1+0x104] ;  /* 0x0001040001ad7983 */ /* 0x0002e80000300600 */
[----:B------:R1:W4:Y:S04]  /*c570*/  LDL.LU.S16 R164, [R1+0x110] ;  /* 0x0001100001a47983 */ /* 0x0003280000300600 */
[----:B------:R1:W4:Y:S01]  /*c580*/  LDL.LU.S16 R21, [R1+0x10c] ;  /* 0x00010c0001157983 */ /* 0x0003220000300600 */
[----:B------:R-:W1:Y:S08]  /*c590*/  MUFU.EX2 R6, R169 ;  /* 0x000000a900067308 */ /* 0x000e700000000800 */
[----:B------:R1:W-:Y:S01]  /*c5a0*/  MUFU.EX2 R8, R168 ;  /* 0x000000a800087308 */ /* 0x0003e20000000800 */
[----:B------:R-:W-:-:S02]  /*c5b0*/  PRMT R88, R18, 0x7632, R88 ;  /* 0x0000763212587816 */ /* 0x000fc40000000058 */
[----:B-1----:R-:W-:Y:S02]  /*c5c0*/  PRMT R168, R91, 0x5410, R90 ;  /* 0x000054105ba87816 */ /* 0x002fe4000000005a */
[----:B------:R-:W-:Y:S01]  /*c5d0*/  @!P4 PRMT R90, R7, 0x5410, RZ ;  /* 0x00005410075ac816 */ /* 0x000fe200000000ff */
[----:B------:R-:W-:-:S04]  /*c5e0*/  FADD.FTZ R7, R6, R23 ;  /* 0x0000001706077221 */ /* 0x000fc80000010000 */
[C---:B------:R-:W-:Y:S01]  /*c5f0*/  FADD.FTZ R186, R5.reuse, R7 ;  /* 0x0000000705ba7221 */ /* 0x040fe20000010000 */
[----:B------:R-:W-:-:S04]  /*c600*/  F2FP.BF16.PACK_AB R5, R5, R6 ;  /* 0x000000060505723e */ /* 0x000fc800000010ff */
[C---:B------:R-:W-:Y:S02]  /*c610*/  PRMT R86, R5.reuse, 0x7632, R86 ;  /* 0x0000763205567816 */ /* 0x040fe40000000056 */
[----:B------:R-:W-:Y:S01]  /*c620*/  PRMT R89, R18, 0x7610, R89 ;  /* 0x0000761012597816 */ /* 0x000fe20000000059 */
[----:B------:R1:W-:Y:S01]  /*c630*/  MUFU.EX2 R6, R87 ;  /* 0x0000005700067308 */ /* 0x0003e20000000800 */
[----:B------:R1:W-:Y:S07]  /*c640*/  STL [R1+0x70], R186 ;  /* 0x000070ba01007387 */ /* 0x0003ee0000100800 */
[----:B------:R1:W-:Y:S02]  /*c650*/  MUFU.EX2 R11, R188 ;  /* 0x000000bc000b7308 */ /* 0x0003e40000000800 */
[----:B-1----:R-:W-:-:S02]  /*c660*/  PRMT R87, R5, 0x7610, R87 ;  /* 0x0000761005577816 */ /* 0x002fc40000000057 */
[----:B------:R-:W-:-:S04]  /*c670*/  PRMT R188, R89, 0x5410, R88 ;  /* 0x0000541059bc7816 */ /* 0x000fc80000000058 */
[----:B------:R-:W1:Y:S01]  /*c680*/  MUFU.EX2 R2, R165 ;  /* 0x000000a500027308 */ /* 0x000e620000000800 */
[----:B------:R-:W2:Y:S07]  /*c690*/  S2R R186, SR_CTAID.X ;  /* 0x0000000000ba7919 */ /* 0x000eae0000002500 */
[----:B------:R-:W1:Y:S01]  /*c6a0*/  MUFU.EX2 R9, R166 ;  /* 0x000000a600097308 */ /* 0x000e620000000800 */
[----:B------:R-:W-:Y:S01]  /*c6b0*/  @!P5 PRMT R91, R10, 0x5410, RZ ;  /* 0x000054100a5bd816 */ /* 0x000fe200000000ff */
[----:B------:R-:W-:-:S06]  /*c6c0*/  FADD.FTZ R5, R4, R33 ;  /* 0x0000002104057221 */ /* 0x000fcc0000010000 */
[----:B------:R-:W2:Y:S01]  /*c6d0*/  MUFU.EX2 R10, R167 ;  /* 0x000000a7000a7308 */ /* 0x000ea20000000800 */
[----:B-1----:R-:W-:Y:S02]  /*c6e0*/  F2FP.BF16.PACK_AB R56, R2, R4 ;  /* 0x000000040238723e */ /* 0x002fe400000010ff */
[----:B------:R-:W-:Y:S02]  /*c6f0*/  F2FP.BF16.PACK_AB R58, R16, R19 ;  /* 0x00000013103a723e */ /* 0x000fe400000010ff */
[----:B------:R-:W-:Y:S01]  /*c700*/  F2FP.BF16.PACK_AB R55, R8, R9 ;  /* 0x000000090837723e */ /* 0x000fe200000010ff */
[----:B--2---:R-:W-:-:S05]  /*c710*/  @!P3 HFMA2.BF16_V2 R185, -RZ.H0_H0, RZ.H0_H0, -R89.H0_H0 ;  /* 0x200000ffffb9b231 */ /* 0x004fca0000340959 */
[----:B------:R-:W-:Y:S01]  /*c720*/  PRMT R169, R185, 0x7610, R169 ;  /* 0x00007610b9a97816 */ /* 0x000fe200000000a9 */
[----:B------:R-:W-:Y:S01]  /*c730*/  IMAD.MOV.U32 R185, RZ, RZ, R182 ;  /* 0x000000ffffb97224 */ /* 0x000fe200078e00b6 */
[----:B---3--:R-:W-:Y:S02]  /*c740*/  @!P2 HFMA2.BF16_V2 R173, -RZ.H0_H0, RZ.H0_H0, -R88.H0_H0 ;  /* 0x200000ffffada231 */ /* 0x008fe40000340958 */
[----:B----4-:R-:W-:-:S03]  /*c750*/  @!P0 HFMA2.BF16_V2 R21, -RZ.H0_H0, RZ.H0_H0, -R86.H0_H0 ;  /* 0x200000ffff158231 */ /* 0x010fc60000340956 */
[----:B------:R-:W-:Y:S01]  /*c760*/  PRMT R7, R173, 0x7610, R7 ;  /* 0x00007610ad077816 */ /* 0x000fe20000000007 */
[----:B------:R-:W-:Y:S01]  /*c770*/  @!P1 HFMA2.BF16_V2 R164, -RZ.H0_H0, RZ.H0_H0, -R87.H0_H0 ;  /* 0x200000ffffa49231 */ /* 0x000fe20000340957 */
[----:B------:R-:W-:Y:S01]  /*c780*/  PRMT R18, R21, 0x7610, R18 ;  /* 0x0000761015127816 */ /* 0x000fe20000000012 */
[----:B------:R-:W-:Y:S02]  /*c790*/  IMAD.MOV.U32 R21, RZ, RZ, R184 ;  /* 0x000000ffff157224 */ /* 0x000fe400078e00b8 */
[----:B------:R-:W-:Y:S02]  /*c7a0*/  IMAD.MOV.U32 R184, RZ, RZ, R153 ;  /* 0x000000ffffb87224 */ /* 0x000fe400078e0099 */
[----:B------:R-:W-:Y:S02]  /*c7b0*/  IMAD.MOV.U32 R153, RZ, RZ, R155 ;  /* 0x000000ffff997224 */ /* 0x000fe400078e009b */
[----:B------:R1:W2:Y:S01]  /*c7c0*/  LDL.LU.S16 R155, [R1+0x11c] ;  /* 0x00011c00019b7983 */ /* 0x0002a20000300600 */
[----:B------:R-:W-:Y:S01]  /*c7d0*/  PRMT R20, R164, 0x7610, R20 ;  /* 0x00007610a4147816 */ /* 0x000fe20000000014 */
[----:B------:R-:W-:Y:S01]  /*c7e0*/  IMAD.MOV.U32 R164, RZ, RZ, R185 ;  /* 0x000000ffffa47224 */ /* 0x000fe200078e00b9 */
[----:B------:R-:W-:Y:S01]  /*c7f0*/  @!P2 PRMT R88, R7, 0x5410, RZ ;  /* 0x000054100758a816 */ /* 0x000fe200000000ff */
[----:B------:R-:W-:Y:S01]  /*c800*/  IMAD.MOV.U32 R185, RZ, RZ, R154 ;  /* 0x000000ffffb97224 */ /* 0x000fe200078e009a */
[----:B------:R3:W4:Y:S02]  /*c810*/  MUFU.EX2 R7, R176 ;  /* 0x000000b000077308 */ /* 0x0007240000000800 */
[----:B---3--:R1:W3:Y:S04]  /*c820*/  LDL.LU.S16 R176, [R1+0x120] ;  /* 0x0001200001b07983 */ /* 0x0082e80000300600 */
[----:B------:R1:W3:Y:S01]  /*c830*/  LDL.LU.S16 R154, [R1+0x124] ;  /* 0x00012400019a7983 */ /* 0x0002e20000300600 */
[----:B------:R-:W-:-:S02]  /*c840*/  @!P3 PRMT R89, R169, 0x5410, RZ ;  /* 0x00005410a959b816 */ /* 0x000fc400000000ff */
[----:B------:R-:W-:Y:S02]  /*c850*/  PRMT R169, R87, 0x5410, R86 ;  /* 0x0000541057a97816 */ /* 0x000fe40000000056 */
[----:B------:R-:W-:Y:S02]  /*c860*/  @!P1 PRMT R87, R20, 0x5410, RZ ;  /* 0x0000541014579816 */ /* 0x000fe400000000ff */
[----:B------:R-:W1:Y:S01]  /*c870*/  S2R R20, SR_TID.X ;  /* 0x0000000000147919 */ /* 0x000e620000002100 */
[----:B------:R-:W-:Y:S01]  /*c880*/  @!P0 PRMT R86, R18, 0x5410, RZ ;  /* 0x0000541012568816 */ /* 0x000fe200000000ff */
[----:B------:R-:W-:Y:S02]  /*c890*/  FADD.FTZ R18, R2, R5 ;  /* 0x0000000502127221 */ /* 0x000fe40000010000 */
[----:B------:R-:W-:Y:S02]  /*c8a0*/  FADD.FTZ R2, R19, R32 ;  /* 0x0000002013027221 */ /* 0x000fe40000010000 */
[----:B------:R-:W-:-:S02]  /*c8b0*/  IMAD.MOV.U32 R182, RZ, RZ, R181 ;  /* 0x000000ffffb67224 */ /* 0x000fc400078e00b5 */
[----:B------:R-:W-:Y:S02]  /*c8c0*/  FADD.FTZ R4, R9, R18 ;  /* 0x0000001209047221 */ /* 0x000fe40000010000 */
[----:B------:R-:W-:Y:S01]  /*c8d0*/  FADD.FTZ R2, R16, R2 ;  /* 0x0000000210027221 */ /* 0x000fe20000010000 */
[----:B------:R-:W4:Y:S01]  /*c8e0*/  MUFU.EX2 R5, R78 ;  /* 0x0000004e00057308 */ /* 0x000f220000000800 */
[----:B------:R-:W-:Y:S02]  /*c8f0*/  FADD.FTZ R16, R8, R4 ;  /* 0x0000000408107221 */ /* 0x000fe40000010000 */
[----:B------:R-:W-:Y:S02]  /*c900*/  FADD.FTZ R2, R15, R2 ;  /* 0x000000020f027221 */ /* 0x000fe40000010000 */
[----:B------:R-:W-:Y:S01]  /*c910*/  FADD.FTZ R8, R10, R16 ;  /* 0x000000100a087221 */ /* 0x000fe20000010000 */
[----:B-1----:R-:W-:Y:S02]  /*c920*/  SHF.R.S32.HI R181, RZ, 0x1f, R20 ;  /* 0x0000001fffb57819 */ /* 0x002fe40000011414 */
[----:B------:R-:W1:Y:S02]  /*c930*/  MUFU.EX2 R4, R179 ;  /* 0x000000b300047308 */ /* 0x000e640000000800 */
[----:B------:R-:W-:Y:S01]  /*c940*/  LEA.HI R181, R181, R20, RZ, 0x5 ;  /* 0x00000014b5b57211 */ /* 0x000fe200078f28ff */
[----:B------:R-:W-:-:S03]  /*c950*/  FADD.FTZ R9, R14, R2 ;  /* 0x000000020e097221 */ /* 0x000fc60000010000 */
[----:B------:R-:W-:Y:S01]  /*c960*/  SHF.R.S32.HI R181, RZ, 0x5, R181 ;  /* 0x00000005ffb57819 */ /* 0x000fe200000114b5 */
[C---:B------:R-:W-:Y:S01]  /*c970*/  FADD.FTZ R8, R6.reuse, R8 ;  /* 0x0000000806087221 */ /* 0x040fe20000010000 */
[----:B------:R-:W1:Y:S01]  /*c980*/  MUFU.EX2 R2, R180 ;  /* 0x000000b400027308 */ /* 0x000e620000000800 */
[----:B------:R-:W-:Y:S01]  /*c990*/  F2FP.BF16.PACK_AB R60, R6, R10 ;  /* 0x0000000a063c723e */ /* 0x000fe200000010ff */
[----:B------:R-:W-:Y:S02]  /*c9a0*/  FADD.FTZ R6, R17, R9 ;  /* 0x0000000911067221 */ /* 0x000fe40000010000 */
[----:B------:R-:W-:Y:S02]  /*c9b0*/  IMAD R181, R186, 0x8, R181 ;  /* 0x00000008bab57824 */ /* 0x000fe400078e02b5 */
[----:B----4-:R-:W-:Y:S02]  /*c9c0*/  FADD.FTZ R8, R7, R8 ;  /* 0x0000000807087221 */ /* 0x010fe40000010000 */
[----:B------:R-:W-:Y:S01]  /*c9d0*/  FADD.FTZ R6, R13, R6 ;  /* 0x000000060d067221 */ /* 0x000fe20000010000 */
[----:B------:R-:W-:Y:S01]  /*c9e0*/  IADD3 R181, R181, 0x4, RZ ;  /* 0x00000004b5b57810 */ /* 0x000fe20007ffe0ff */
[C---:B------:R-:W-:Y:S01]  /*c9f0*/  FADD.FTZ R8, R5.reuse, R8 ;  /* 0x0000000805087221 */ /* 0x040fe20000010000 */
[----:B------:R-:W-:Y:S01]  /*ca00*/  F2FP.BF16.PACK_AB R54, R5, R7 ;  /* 0x000000070536723e */ /* 0x000fe200000010ff */
[----:B------:R-:W-:-:S02]  /*ca10*/  FADD.FTZ R5, R12, R6 ;  /* 0x000000060c057221 */ /* 0x000fc40000010000 */
[----:B------:R-:W-:Y:S02]  /*ca20*/  IMAD.MOV.U32 R173, RZ, RZ, R163 ;  /* 0x000000ffffad7224 */ /* 0x000fe400078e00a3 */
[----:B------:R-:W-:Y:S02]  /*ca30*/  IMAD.MOV.U32 R186, RZ, RZ, R162 ;  /* 0x000000ffffba7224 */ /* 0x000fe400078e00a2 */
[----:B-1----:R-:W-:Y:S02]  /*ca40*/  FADD.FTZ R6, R4, R8 ;  /* 0x0000000804067221 */ /* 0x002fe40000010000 */
[----:B------:R-:W-:Y:S01]  /*ca50*/  IMAD.WIDE.U32 R162, R181, -0x326172a9, RZ ;  /* 0xcd9e8d57b5a27825 */ /* 0x000fe200078e00ff */
[----:B------:R-:W-:-:S03]  /*ca60*/  F2FP.BF16.PACK_AB R23, R2, R4 ;  /* 0x000000040217723e */ /* 0x000fc600000010ff */
[----:B------:R-:W-:Y:S01]  /*ca70*/  FADD.FTZ R20, R2, R6 ;  /* 0x0000000602147221 */ /* 0x000fe20000010000 */
[----:B------:R-:W-:Y:S02]  /*ca80*/  LOP3.LUT R2, R216, R163, RZ, 0x3c, !PT ;  /* 0x000000a3d8027212 */ /* 0x000fe400078e3cff */
[----:B------:R-:W-:-:S03]  /*ca90*/  F2FP.BF16.PACK_AB R62, R13, R17 ;  /* 0x000000110d3e723e */ /* 0x000fc600000010ff */
[----:B------:R-:W-:-:S05]  /*caa0*/  IMAD.WIDE.U32 R16, R2, -0x2daee0ad, RZ ;  /* 0xd2511f5302107825 */ /* 0x000fca00078e00ff */
[----:B------:R-:W-:Y:S01]  /*cab0*/  LOP3.LUT R4, R17, R211, R170, 0x96, !PT ;  /* 0x000000d311047212 */ /* 0x000fe200078e96aa */
[----:B------:R-:W-:-:S04]  /*cac0*/  FADD.FTZ R18, R11, R5 ;  /* 0x000000050b127221 */ /* 0x000fc80000010000 */
[----:B------:R-:W-:Y:S01]  /*cad0*/  IMAD.WIDE.U32 R4, R4, -0x326172a9, RZ ;  /* 0xcd9e8d5704047825 */ /* 0x000fe200078e00ff */
[----:B------:R-:W-:-:S04]  /*cae0*/  LOP3.LUT R6, R51, R240, R162, 0x96, !PT ;  /* 0x000000f033067212 */ /* 0x000fc800078e96a2 */
[----:B------:R-:W-:Y:S01]  /*caf0*/  LOP3.LUT R8, R5, R239, R50, 0x96, !PT ;  /* 0x000000ef05087212 */ /* 0x000fe200078e9632 */
[----:B------:R-:W-:-:S04]  /*cb00*/  IMAD.WIDE.U32 R6, R6, -0x2daee0ad, RZ ;  /* 0xd2511f5306067825 */ /* 0x000fc800078e00ff */
[----:B------:R-:W-:Y:S01]  /*cb10*/  IMAD.WIDE.U32 R8, R8, -0x2daee0ad, RZ ;  /* 0xd2511f5308087825 */ /* 0x000fe200078e00ff */
[----:B------:R-:W-:Y:S02]  /*cb20*/  F2FP.BF16.PACK_AB R52, R11, R12 ;  /* 0x0000000c0b34723e */ /* 0x000fe400000010ff */
        /* <DEDUP_REMOVED lines=21> */
[----:B------:R-:W-:Y:S02]  /*cc80*/  LOP3.LUT R11, R9, R246, R10, 0x96, !PT ;  /* 0x000000f6090b7212 */ /* 0x000fe400078e960a */
[----:B------:R-:W-:Y:S02]  /*cc90*/  ISETP.GE.U32.AND P6, PT, R217, R2, PT ;  /* 0x00000002d900720c */ /* 0x000fe40003fc6070 */
[----:B------:R-:W-:-:S02]  /*cca0*/  LOP3.LUT R2, R6, 0xff, RZ, 0xc0, !PT ;  /* 0x000000ff06027812 */ /* 0x000fc400078ec0ff */
[----:B------:R-:W-:Y:S02]  /*ccb0*/  F2FP.BF16.PACK_AB R35, R14, R15 ;  /* 0x0000000f0e23723e */ /* 0x000fe400000010ff */
[----:B------:R-:W-:Y:S02]  /*ccc0*/  ISETP.GE.U32.AND P2, PT, R217, R2, PT ;  /* 0x00000002d900720c */ /* 0x000fe40003f46070 */
[--C-:B------:R-:W-:Y:S02]  /*ccd0*/  SHF.R.U32.HI R2, RZ, 0x18, R6.reuse ;  /* 0x00000018ff027819 */ /* 0x100fe40000011606 */
[----:B------:R-:W-:Y:S02]  /*cce0*/  LOP3.LUT R13, R6, 0xffff, RZ, 0xc0, !PT ;  /* 0x0000ffff060d7812 */ /* 0x000fe400078ec0ff */
[----:B------:R-:W-:Y:S01]  /*ccf0*/  SHF.R.U32.HI R14, RZ, 0x10, R6 ;  /* 0x00000010ff0e7819 */ /* 0x000fe20000011606 */
[----:B------:R-:W-:Y:S01]  /*cd00*/  IMAD.WIDE.U32 R6, R11, -0x2daee0ad, RZ ;  /* 0xd2511f530b067825 */ /* 0x000fe200078e00ff */
[----:B------:R-:W-:Y:S01]  /*cd10*/  LOP3.LUT R8, R8, 0xff, RZ, 0xc0, !PT ;  /* 0x000000ff08087812 */ /* 0x000fe200078ec0ff */
[----:B------:R-:W1:Y:S03]  /*cd20*/  MUFU.EX2 R10, R198 ;  /* 0x000000c6000a7308 */ /* 0x000e660000000800 */
[----:B------:R-:W-:-:S02]  /*cd30*/  LOP3.LUT R11, R6, 0xff, RZ, 0xc0, !PT ;  /* 0x000000ff060b7812 */ /* 0x000fc400078ec0ff */
[----:B------:R-:W-:Y:S02]  /*cd40*/  PRMT R74, R34, 0x7610, R74 ;  /* 0x00007610224a7816 */ /* 0x000fe4000000004a */
[C---:B------:R-:W-:Y:S01]  /*cd50*/  ISETP.GE.U32.AND P3, PT, R217.reuse, R11, PT ;  /* 0x0000000bd900720c */ /* 0x040fe20003f66070 */
[----:B------:R-:W4:Y:S01]  /*cd60*/  MUFU.EX2 R9, R199 ;  /* 0x000000c700097308 */ /* 0x000f220000000800 */
[----:B------:R-:W-:Y:S02]  /*cd70*/  ISETP.GE.U32.AND P5, PT, R217, R8, PT ;  /* 0x00000008d900720c */ /* 0x000fe40003fa6070 */
[----:B------:R-:W-:Y:S02]  /*cd80*/  LOP3.LUT R17, R6, 0xffff, RZ, 0xc0, !PT ;  /* 0x0000ffff06117812 */ /* 0x000fe400078ec0ff */
[--C-:B------:R-:W-:Y:S02]  /*cd90*/  SHF.R.U32.HI R15, RZ, 0x10, R6.reuse ;  /* 0x00000010ff0f7819 */ /* 0x100fe40000011606 */
[----:B------:R-:W-:Y:S01]  /*cda0*/  SHF.R.U32.HI R11, RZ, 0x18, R6 ;  /* 0x00000018ff0b7819 */ /* 0x000fe20000011606 */
[----:B------:R-:W4:Y:S01]  /*cdb0*/  MUFU.EX2 R8, R68 ;  /* 0x0000004400087308 */ /* 0x000f220000000800 */
[----:B------:R-:W-:-:S07]  /*cdc0*/  PRMT R71, R49, 0x7632, R71 ;  /* 0x0000763231477816 */ /* 0x000fce0000000047 */
[----:B------:R-:W4:Y:S01]  /*cdd0*/  MUFU.EX2 R6, R189 ;  /* 0x000000bd00067308 */ /* 0x000f220000000800 */
[----:B------:R-:W-:Y:S02]  /*cde0*/  PRMT R73, R34, 0x7632, R73 ;  /* 0x0000763222497816 */ /* 0x000fe40000000049 */
[----:B------:R-:W-:Y:S02]  /*cdf0*/  ISETP.GE.U32.AND P1, PT, R217, R2, PT ;  /* 0x00000002d900720c */ /* 0x000fe40003f26070 */
[----:B------:R-:W-:Y:S01]  /*ce00*/  LOP3.LUT R2, R7, R243, R12, 0x96, !PT ;  /* 0x000000f307027212 */ /* 0x000fe200078e960c */
[----:B-1----:R-:W-:Y:S01]  /*ce10*/  FADD.FTZ R7, R10, R18 ;  /* 0x000000120a077221 */ /* 0x002fe20000010000 */
[----:B------:R-:W-:Y:S01]  /*ce20*/  PRMT R72, R49, 0x7610, R72 ;  /* 0x0000761031487816 */ /* 0x000fe20000000048 */
[----:B------:R-:W-:Y:S02]  /*ce30*/  STL [R1+0x2ac], R181 ;  /* 0x0002acb501007387 */ /* 0x000fe40000100800 */
[----:B----4-:R-:W-:-:S02]  /*ce40*/  FADD.FTZ R12, R9, R7 ;  /* 0x00000007090c7221 */ /* 0x010fc40000010000 */
[----:B------:R-:W-:Y:S01]  /*ce50*/  FADD.FTZ R7, R8, R20 ;  /* 0x0000001408077221 */ /* 0x000fe20000010000 */
[C---:B------:R-:W-:Y:S02]  /*ce60*/  F2FP.BF16.PACK_AB R46, R6.reuse, R8 ;  /* 0x00000008062e723e */ /* 0x040fe400000010ff */
[----:B------:R1:W4:Y:S01]  /*ce70*/  LDL.LU.S16 R8, [R1+0x128] ;  /* 0x0001280001087983 */ /* 0x0003220000300600 */
[----:B------:R-:W-:Y:S01]  /*ce80*/  F2FP.BF16.PACK_AB R48, R9, R10 ;  /* 0x0000000a0930723e */ /* 0x000fe200000010ff */
[----:B------:R-:W-:Y:S01]  /*ce90*/  FADD.FTZ R9, R6, R7 ;  /* 0x0000000706097221 */ /* 0x000fe20000010000 */
[----:B--2---:R-:W-:-:S05]  /*cea0*/  @!P0 HFMA2.BF16_V2 R155, -RZ.H0_H0, RZ.H0_H0, -R74.H0_H0 ;  /* 0x200000ffff9b8231 */ /* 0x004fca000034094a */
[----:B------:R-:W-:Y:S02]  /*ceb0*/  PRMT R180, R155, 0x7610, R180 ;  /* 0x000076109bb47816 */ /* 0x000fe400000000b4 */
[----:B------:R-:W-:Y:S02]  /*cec0*/  PRMT R155, R74, 0x5410, R73 ;  /* 0x000054104a9b7816 */ /* 0x000fe40000000049 */
[----:B------:R-:W-:Y:S02]  /*ced0*/  @!P0 PRMT R74, R180, 0x5410, RZ ;  /* 0x00005410b44a8816 */ /* 0x000fe400000000ff */
[----:B------:R-:W-:Y:S01]  /*cee0*/  ISETP.GE.U32.AND P0, PT, R217, R11, PT ;  /* 0x0000000bd900720c */ /* 0x000fe20003f06070 */
[----:B---3--:R-:W-:-:S05]  /*cef0*/  @!P6 HFMA2.BF16_V2 R154, -RZ.H0_H0, RZ.H0_H0, -R71.H0_H0 ;  /* 0x200000ffff9ae231 */ /* 0x008fca0000340947 */
[----:B------:R-:W-:Y:S02]  /*cf00*/  PRMT R11, R154, 0x7610, R11 ;  /* 0x000076109a0b7816 */ /* 0x000fe4000000000b */
[----:B------:R-:W-:Y:S01]  /*cf10*/  PRMT R154, R72, 0x5410, R71 ;  /* 0x00005410489a7816 */ /* 0x000fe20000000047 */
[----:B------:R-:W-:Y:S01]  /*cf20*/  @!P4 HFMA2.BF16_V2 R176, -RZ.H0_H0, RZ.H0_H0, -R73.H0_H0 ;  /* 0x200000ffffb0c231 */ /* 0x000fe20000340949 */
[----:B------:R-:W-:Y:S02]  /*cf30*/  @!P6 PRMT R71, R11, 0x5410, RZ ;  /* 0x000054100b47e816 */ /* 0x000fe400000000ff */
[----:B------:R1:W2:Y:S02]  /*cf40*/  LDL.LU.S16 R11, [R1+0x12c] ;  /* 0x00012c00010b7983 */ /* 0x0002a40000300600 */
[----:B------:R-:W-:Y:S02]  /*cf50*/  PRMT R7, R176, 0x7610, R7 ;  /* 0x00007610b0077816 */ /* 0x000fe40000000007 */
[----:B------:R1:W3:Y:S01]  /*cf60*/  LDL.LU.S16 R176, [R1+0x130] ;  /* 0x0001300001b07983 */ /* 0x0002e20000300600 */
[----:B------:R-:W-:-:S04]  /*cf70*/  SHF.R.U32.HI R6, RZ, 0x8, R13 ;  /* 0x00000008ff067819 */ /* 0x000fc8000001160d */
[----:B------:R-:W-:Y:S02]  /*cf80*/  LOP3.LUT R6, R6, 0xffff, RZ, 0xc0, !PT ;  /* 0x0000ffff06067812 */ /* 0x000fe400078ec0ff */
[----:B------:R-:W-:Y:S02]  /*cf90*/  @!P4 PRMT R73, R7, 0x5410, RZ ;  /* 0x000054100749c816 */ /* 0x000fe400000000ff */
[----:B------:R-:W-:Y:S02]  /*cfa0*/  ISETP.GE.U32.AND P4, PT, R217, R6, PT ;  /* 0x00000006d900720c */ /* 0x000fe40003f86070 */
[----:B------:R-:W-:Y:S01]  /*cfb0*/  PRMT R69, R70, 0x7632, R69 ;  /* 0x0000763246457816 */ /* 0x000fe20000000045 */
[----:B----4-:R-:W-:-:S05]  /*cfc0*/  @!P5 HFMA2.BF16_V2 R8, -RZ.H0_H0, RZ.H0_H0, -R72.H0_H0 ;  /* 0x200000ffff08d231 */ /* 0x010fca0000340948 */
[----:B------:R-:W-:-:S04]  /*cfd0*/  PRMT R165, R8, 0x7610, R165 ;  /* 0x0000761008a57816 */ /* 0x000fc800000000a5 */
[----:B------:R-:W-:Y:S01]  /*cfe0*/  @!P5 PRMT R72, R165, 0x5410, RZ ;  /* 0x00005410a548d816 */ /* 0x000fe200000000ff */
[----:B------:R-:W-:Y:S02]  /*cff0*/  IMAD.MOV.U32 R165, RZ, RZ, R184 ;  /* 0x000000ffffa57224 */ /* 0x000fe400078e00b8 */
[----:B------:R-:W-:Y:S01]  /*d000*/  IMAD.MOV.U32 R184, RZ, RZ, R153 ;  /* 0x000000ffffb87224 */ /* 0x000fe200078e0099 */
[----:B------:R-:W-:Y:S01]  /*d010*/  PRMT R153, R70, 0x5410, R69 ;  /* 0x0000541046997816 */ /* 0x000fe20000000045 */
[----:B--2---:R-:W-:Y:S02]  /*d020*/  @!P2 HFMA2.BF16_V2 R11, -RZ.H0_H0, RZ.H0_H0, -R70.H0_H0 ;  /* 0x200000ffff0ba231 */ /* 0x004fe40000340946 */
[----:B---3--:R-:W-:-:S03]  /*d030*/  @!P4 HFMA2.BF16_V2 R176, -RZ.H0_H0, RZ.H0_H0, -R69.H0_H0 ;  /* 0x200000ffffb0c231 */ /* 0x008fc60000340945 */
[----:B------:R-:W-:-:S04]  /*d040*/  PRMT R152, R11, 0x7610, R152 ;  /* 0x000076100b987816 */ /* 0x000fc80000000098 */
[----:B------:R-:W-:Y:S02]  /*d050*/  @!P2 PRMT R70, R152, 0x5410, RZ ;  /* 0x000054109846a816 */ /* 0x000fe400000000ff */
[----:B------:R1:W2:Y:S01]  /*d060*/  LDL.LU.S16 R152, [R1+0x134] ;  /* 0x0001340001987983 */ /* 0x0002a20000300600 */
[----:B------:R-:W-:-:S04]  /*d070*/  PRMT R20, R176, 0x7610, R20 ;  /* 0x00007610b0147816 */ /* 0x000fc80000000014 */
[----:B------:R-:W-:Y:S02]  /*d080*/  @!P4 PRMT R69, R20, 0x5410, RZ ;  /* 0x000054101445c816 */ /* 0x000fe400000000ff */
[----:B------:R1:W3:Y:S01]  /*d090*/  LDL.LU.S16 R20, [R1+0x138] ;  /* 0x0001380001147983 */ /* 0x0002e20000300600 */
[----:B------:R-:W-:Y:S01]  /*d0a0*/  LOP3.LUT R6, R14, 0xff, RZ, 0xc0, !PT ;  /* 0x000000ff0e067812 */ /* 0x000fe200078ec0ff */
[----:B------:R-:W4:Y:S03]  /*d0b0*/  MUFU.EX2 R7, R223 ;  /* 0x000000df00077308 */ /* 0x000f260000000800 */
[----:B------:R-:W-:Y:S02]  /*d0c0*/  ISETP.GE.U32.AND P6, PT, R217, R6, PT ;  /* 0x00000006d900720c */ /* 0x000fe40003fc6070 */
[----:B------:R-:W-:-:S03]  /*d0d0*/  SHF.R.U32.HI R8, RZ, 0x10, R2 ;  /* 0x00000010ff087819 */ /* 0x000fc60000011602 */
[----:B------:R-:W1:Y:S01]  /*d0e0*/  MUFU.EX2 R6, R237 ;  /* 0x000000ed00067308 */ /* 0x000e620000000800 */
[----:B------:R-:W-:-:S04]  /*d0f0*/  LOP3.LUT R8, R8, 0xff, RZ, 0xc0, !PT ;  /* 0x000000ff08087812 */ /* 0x000fc800078ec0ff */
[----:B------:R-:W-:Y:S01]  /*d100*/  ISETP.GE.U32.AND P5, PT, R217, R8, PT ;  /* 0x00000008d900720c */ /* 0x000fe20003fa6070 */
[----:B----4-:R-:W-:Y:S01]  /*d110*/  FADD.FTZ R8, R7, R12 ;  /* 0x0000000c07087221 */ /* 0x010fe20000010000 */
[----:B------:R-:W-:-:S03]  /*d120*/  PRMT R68, R63, 0x7632, R68 ;  /* 0x000076323f447816 */ /* 0x000fc60000000044 */
[C---:B-1----:R-:W-:Y:S01]  /*d130*/  FADD.FTZ R11, R6.reuse, R8 ;  /* 0x00000008060b7221 */ /* 0x042fe20000010000 */
[----:B------:R-:W-:Y:S02]  /*d140*/  F2FP.BF16.PACK_AB R44, R6, R7 ;  /* 0x00000007062c723e */ /* 0x000fe400000010ff */
[----:B------:R-:W-:-:S04]  /*d150*/  LOP3.LUT R6, R2, 0xff, RZ, 0xc0, !PT ;  /* 0x000000ff02067812 */ /* 0x000fc800078ec0ff */
[----:B------:R-:W-:Y:S02]  /*d160*/  ISETP.GE.U32.AND P2, PT, R217, R6, PT ;  /* 0x00000006d900720c */ /* 0x000fe40003f46070 */
[----:B------:R-:W-:Y:S01]  /*d170*/  SHF.R.U32.HI R6, RZ, 0x18, R2 ;  /* 0x00000018ff067819 */ /* 0x000fe20000011602 */
[----:B------:R-:W-:-:S03]  /*d180*/  IMAD.MOV.U32 R176, RZ, RZ, R173 ;  /* 0x000000ffffb07224 */ /* 0x000fc600078e00ad */
[----:B------:R-:W-:Y:S02]  /*d190*/  ISETP.GE.U32.AND P4, PT, R217, R6, PT ;  /* 0x00000006d900720c */ /* 0x000fe40003f86070 */
[----:B------:R-:W-:Y:S01]  /*d1a0*/  LOP3.LUT R6, R15, 0xff, RZ, 0xc0, !PT ;  /* 0x000000ff0f067812 */ /* 0x000fe200078ec0ff */
[----:B------:R-:W-:Y:S02]  /*d1b0*/  IMAD.MOV.U32 R173, RZ, RZ, R158 ;  /* 0x000000ffffad7224 */ /* 0x000fe400078e009e */
[----:B------:R1:W4:Y:S01]  /*d1c0*/  LDL.LU.S16 R158, [R1+0x13c] ;  /* 0x00013c00019e7983 */ /* 0x0003220000300600 */
[----:B--2---:R-:W-:-:S05]  /*d1d0*/  @!P1 HFMA2.BF16_V2 R152, -RZ.H0_H0, RZ.H0_H0, -R68.H0_H0 ;  /* 0x200000ffff989231 */ /* 0x004fca0000340944 */
[----:B------:R-:W-:Y:S01]  /*d1e0*/  PRMT R167, R152, 0x7610, R167 ;  /* 0x0000761098a77816 */ /* 0x000fe200000000a7 */
[----:B---3--:R-:W-:Y:S01]  /*d1f0*/  @!P6 HFMA2.BF16_V2 R20, -RZ.H0_H0, RZ.H0_H0, -R63.H0_H0 ;  /* 0x200000ffff14e231 */ /* 0x008fe2000034093f */
[----:B------:R-:W-:Y:S02]  /*d200*/  PRMT R152, R63, 0x5410, R68 ;  /* 0x000054103f987816 */ /* 0x000fe40000000044 */
[----:B------:R-:W-:Y:S01]  /*d210*/  @!P1 PRMT R68, R167, 0x5410, RZ ;  /* 0x00005410a7449816 */ /* 0x000fe200000000ff */
[----:B------:R-:W-:Y:S01]  /*d220*/  IMAD.MOV.U32 R167, RZ, RZ, R160 ;  /* 0x000000ffffa77224 */ /* 0x000fe200078e00a0 */
[----:B------:R-:W-:Y:S01]  /*d230*/  ISETP.GE.U32.AND P1, PT, R217, R6, PT ;  /* 0x00000006d900720c */ /* 0x000fe20003f26070 */
[----:B------:R1:W2:Y:S01]  /*d240*/  LDL.LU.S16 R160, [R1+0x140] ;  /* 0x0001400001a07983 */ /* 0x0002a20000300600 */
[----:B------:R-:W-:-:S03]  /*d250*/  PRMT R6, R20, 0x7610, R6 ;  /* 0x0000761014067816 */ /* 0x000fc60000000006 */
[----:B------:R1:W3:Y:S04]  /*d260*/  LDL.LU.S16 R20, [R1+0x144] ;  /* 0x0001440001147983 */ /* 0x0002e80000300600 */
[----:B------:R1:W3:Y:S01]  /*d270*/  LDL.LU.S16 R15, [R1+0x148] ;  /* 0x00014800010f7983 */ /* 0x0002e20000300600 */
[----:B------:R-:W-:-:S04]  /*d280*/  LOP3.LUT R2, R2, 0xffff, RZ, 0xc0, !PT ;  /* 0x0000ffff02027812 */ /* 0x000fc800078ec0ff */
[----:B------:R-:W-:-:S04]  /*d290*/  SHF.R.U32.HI R2, RZ, 0x8, R2 ;  /* 0x00000008ff027819 */ /* 0x000fc80000011602 */
[----:B------:R-:W-:Y:S02]  /*d2a0*/  LOP3.LUT R2, R2, 0xffff, RZ, 0xc0, !PT ;  /* 0x0000ffff02027812 */ /* 0x000fe400078ec0ff */
[----:B------:R-:W-:Y:S02]  /*d2b0*/  @!P6 PRMT R63, R6, 0x5410, RZ ;  /* 0x00005410063fe816 */ /* 0x000fe400000000ff */
[----:B------:R-:W-:Y:S02]  /*d2c0*/  ISETP.GE.U32.AND P6, PT, R217, R2, PT ;  /* 0x00000002d900720c */ /* 0x000fe40003fc6070 */
[C---:B------:R-:W-:Y:S02]  /*d2d0*/  PRMT R85, R40.reuse, 0x7610, R85 ;  /* 0x0000761028557816 */ /* 0x040fe40000000055 */
[----:B------:R-:W-:Y:S02]  /*d2e0*/  PRMT R84, R40, 0x7632, R84 ;  /* 0x0000763228547816 */ /* 0x000fe40000000054 */
[----:B------:R-:W-:Y:S01]  /*d2f0*/  PRMT R82, R83, 0x7632, R82 ;  /* 0x0000763253527816 */ /* 0x000fe20000000052 */
[----:B------:R-:W-:Y:S01]  /*d300*/  IMAD.MOV.U32 R180, RZ, RZ, R167 ;  /* 0x000000ffffb47224 */ /* 0x000fe200078e00a7 */
[----:B----4-:R-:W-:-:S05]  /*d310*/  @!P2 HFMA2.BF16_V2 R158, -RZ.H0_H0, RZ.H0_H0, -R85.H0_H0 ;  /* 0x200000ffff9ea231 */ /* 0x010fca0000340955 */
[----:B------:R-:W-:Y:S02]  /*d320*/  PRMT R179, R158, 0x7610, R179 ;  /* 0x000076109eb37816 */ /* 0x000fe400000000b3 */
[----:B------:R-:W-:Y:S02]  /*d330*/  PRMT R158, R85, 0x5410, R84 ;  /* 0x00005410559e7816 */ /* 0x000fe40000000054 */
[----:B------:R-:W-:Y:S01]  /*d340*/  @!P2 PRMT R85, R179, 0x5410, RZ ;  /* 0x00005410b355a816 */ /* 0x000fe200000000ff */
[----:B------:R-:W-:Y:S02]  /*d350*/  IMAD.MOV.U32 R179, RZ, RZ, R176 ;  /* 0x000000ffffb37224 */ /* 0x000fe400078e00b0 */
[----:B------:R-:W-:Y:S02]  /*d360*/  IMAD.MOV.U32 R176, RZ, RZ, R164 ;  /* 0x000000ffffb07224 */ /* 0x000fe400078e00a4 */
[----:B------:R-:W-:Y:S02]  /*d370*/  IMAD.MOV.U32 R167, RZ, RZ, R178 ;  /* 0x000000ffffa77224 */ /* 0x000fe400078e00b2 */
[----:B------:R-:W-:-:S02]  /*d380*/  IMAD.MOV.U32 R178, RZ, RZ, R161 ;  /* 0x000000ffffb27224 */ /* 0x000fc400078e00a1 */
[----:B------:R-:W-:Y:S02]  /*d390*/  IMAD.MOV.U32 R164, RZ, RZ, R157 ;  /* 0x000000ffffa47224 */ /* 0x000fe400078e009d */
[----:B------:R-:W-:Y:S01]  /*d3a0*/  IMAD.MOV.U32 R161, RZ, RZ, R156 ;  /* 0x000000ffffa17224 */ /* 0x000fe200078e009c */
[----:B--2---:R-:W-:Y:S02]  /*d3b0*/  @!P6 HFMA2.BF16_V2 R160, -RZ.H0_H0, RZ.H0_H0, -R84.H0_H0 ;  /* 0x200000ffffa0e231 */ /* 0x004fe40000340954 */
[----:B---3--:R-:W-:-:S03]  /*d3c0*/  @!P5 HFMA2.BF16_V2 R15, -RZ.H0_H0, RZ.H0_H0, -R83.H0_H0 ;  /* 0x200000ffff0fd231 */ /* 0x008fc60000340953 */
[----:B------:R-:W-:Y:S02]  /*d3d0*/  PRMT R8, R160, 0x7610, R8 ;  /* 0x00007610a0087816 */ /* 0x000fe40000000008 */
[----:B------:R-:W-:Y:S01]  /*d3e0*/  PRMT R7, R15, 0x7610, R7 ;  /* 0x000076100f077816 */ /* 0x000fe20000000007 */
[----:B------:R-:W-:Y:S01]  /*d3f0*/  @!P4 HFMA2.BF16_V2 R20, -RZ.H0_H0, RZ.H0_H0, -R82.H0_H0 ;  /* 0x200000ffff14c231 */ /* 0x000fe20000340952 */
[----:B------:R-:W-:Y:S02]  /*d400*/  PRMT R160, R83, 0x5410, R82 ;  /* 0x0000541053a07816 */ /* 0x000fe40000000052 */
[----:B------:R-:W-:Y:S02]  /*d410*/  @!P5 PRMT R83, R7, 0x5410, RZ ;  /* 0x000054100753d816 */ /* 0x000fe400000000ff */
[----:B------:R2:W-:Y:S01]  /*d420*/  MUFU.EX2 R7, R231 ;  /* 0x000000e700077308 */ /* 0x0005e20000000800 */
[----:B------:R-:W-:Y:S01]  /*d430*/  PRMT R10, R20, 0x7610, R10 ;  /* 0x00007610140a7816 */ /* 0x000fe2000000000a */
[----:B--2---:R1:W5:Y:S04]  /*d440*/  LDL.LU R231, [R1+0x378] ;  /* 0x0003780001e77983 */ /* 0x0043680000300800 */
[----:B------:R1:W2:Y:S04]  /*d450*/  LDL.LU.S16 R157, [R1+0x154] ;  /* 0x00015400019d7983 */ /* 0x0002a80000300600 */
[----:B------:R1:W3:Y:S04]  /*d460*/  LDL.LU.S16 R156, [R1+0x150] ;  /* 0x00015000019c7983 */ /* 0x0002e80000300600 */
[----:B------:R1:W4:Y:S04]  /*d470*/  LDL.LU.S16 R20, [R1+0x15c] ;  /* 0x00015c0001147983 */ /* 0x0003280000300600 */
[----:B------:R1:W3:Y:S01]  /*d480*/  LDL.LU.S16 R15, [R1+0x158] ;  /* 0x00015800010f7983 */ /* 0x0002e20000300600 */
[----:B------:R-:W-:Y:S01]  /*d490*/  SHF.R.U32.HI R2, RZ, 0x8, R17 ;  /* 0x00000008ff027819 */ /* 0x000fe20000011611 */
[----:B------:R-:W1:Y:S03]  /*d4a0*/  MUFU.EX2 R6, R190 ;  /* 0x000000be00067308 */ /* 0x000e660000000800 */
[----:B------:R-:W-:-:S04]  /*d4b0*/  LOP3.LUT R2, R2, 0xffff, RZ, 0xc0, !PT ;  /* 0x0000ffff02027812 */ /* 0x000fc800078ec0ff */
[----:B------:R-:W-:Y:S02]  /*d4c0*/  ISETP.GE.U32.AND P2, PT, R217, R2, PT ;  /* 0x00000002d900720c */ /* 0x000fe40003f46070 */
[----:B------:R-:W1:Y:S01]  /*d4d0*/  MUFU.EX2 R2, R191 ;  /* 0x000000bf00027308 */ /* 0x000e620000000800 */
[----:B------:R-:W-:Y:S02]  /*d4e0*/  @!P6 PRMT R84, R8, 0x5410, RZ ;  /* 0x000054100854e816 */ /* 0x000fe400000000ff */
[----:B------:R-:W-:Y:S01]  /*d4f0*/  PRMT R80, R81, 0x7632, R80 ;  /* 0x0000763251507816 */ /* 0x000fe20000000050 */
[----:B-1----:R-:W-:-:S04]  /*d500*/  FADD.FTZ R9, R6, R9 ;  /* 0x0000000906097221 */ /* 0x002fc80000010000 */
[----:B------:R-:W1:Y:S01]  /*d510*/  MUFU.EX2 R8, R251 ;  /* 0x000000fb00087308 */ /* 0x000e620000000800 */
[----:B------:R-:W-:Y:S01]  /*d520*/  @!P4 PRMT R82, R10, 0x5410, RZ ;  /* 0x000054100a52c816 */ /* 0x000fe200000000ff */
[C---:B------:R-:W-:Y:S01]  /*d530*/  FADD.FTZ R10, R2.reuse, R9 ;  /* 0x00000009020a7221 */ /* 0x040fe20000010000 */
[----:B------:R-:W-:-:S05]  /*d540*/  F2FP.BF16.PACK_AB R42, R2, R6 ;  /* 0x00000006022a723e */ /* 0x000fca00000010ff */
[----:B------:R-:W1:Y:S08]  /*d550*/  MUFU.EX2 R6, R193 ;  /* 0x000000c100067308 */ /* 0x000e700000000800 */
[----:B------:R-:W1:Y:S01]  /*d560*/  MUFU.EX2 R2, R194 ;  /* 0x000000c200027308 */ /* 0x000e620000000800 */
[----:B------:R-:W-:Y:S02]  /*d570*/  LOP3.LUT R18, R31, R240, R162, 0x96, !PT ;  /* 0x000000f01f127212 */ /* 0x000fe400078e96a2 */
[----:B------:R-:W-:-:S02]  /*d580*/  LOP3.LUT R19, R5, R239, R30, 0x96, !PT ;  /* 0x000000ef05137212 */ /* 0x000fc400078e961e */
[----:B------:R-:W-:Y:S01]  /*d590*/  PRMT R78, R79, 0x7632, R78 ;  /* 0x000076324f4e7816 */ /* 0x000fe2000000004e */
[----:B------:R-:W-:Y:S01]  /*d5a0*/  IMAD.MOV.U32 R198, RZ, RZ, R21 ;  /* 0x000000ffffc67224 */ /* 0x000fe200078e0015 */
[----:B-1----:R-:W-:Y:S01]  /*d5b0*/  F2FP.BF16.PACK_AB R32, R7, R8 ;  /* 0x000000080720723e */ /* 0x002fe200000010ff */
[----:B------:R-:W-:Y:S01]  /*d5c0*/  FADD.FTZ R10, R6, R10 ;  /* 0x0000000a060a7221 */ /* 0x000fe20000010000 */
[----:B------:R-:W-:Y:S01]  /*d5d0*/  F2FP.BF16.PACK_AB R30, R2, R6 ;  /* 0x00000006021e723e */ /* 0x000fe200000010ff */
[----:B--2---:R-:W-:-:S05]  /*d5e0*/  @!P3 HFMA2.BF16_V2 R157, -RZ.H0_H0, RZ.H0_H0, -R79.H0_H0 ;  /* 0x200000ffff9db231 */ /* 0x004fca000034094f */
[----:B------:R-:W-:Y:S01]  /*d5f0*/  PRMT R14, R157, 0x7610, R14 ;  /* 0x000076109d0e7816 */ /* 0x000fe2000000000e */
[----:B---3--:R-:W-:Y:S01]  /*d600*/  @!P0 HFMA2.BF16_V2 R15, -RZ.H0_H0, RZ.H0_H0, -R80.H0_H0 ;  /* 0x200000ffff0f8231 */ /* 0x008fe20000340950 */
[----:B------:R-:W-:-:S04]  /*d610*/  PRMT R157, R81, 0x5410, R80 ;  /* 0x00005410519d7816 */ /* 0x000fc80000000050 */
[----:B------:R-:W-:Y:S01]  /*d620*/  PRMT R9, R15, 0x7610, R9 ;  /* 0x000076100f097816 */ /* 0x000fe20000000009 */
[----:B----4-:R-:W-:-:S03]  /*d630*/  @!P1 HFMA2.BF16_V2 R20, -RZ.H0_H0, RZ.H0_H0, -R81.H0_H0 ;  /* 0x200000ffff149231 */ /* 0x010fc60000340951 */
[----:B------:R-:W-:Y:S01]  /*d640*/  @!P0 PRMT R80, R9, 0x5410, RZ ;  /* 0x0000541009508816 */ /* 0x000fe200000000ff */
[----:B------:R-:W-:Y:S01]  /*d650*/  FADD.FTZ R9, R8, R11 ;  /* 0x0000000b08097221 */ /* 0x000fe20000010000 */
[----:B------:R-:W-:Y:S01]  /*d660*/  @!P2 HFMA2.BF16_V2 R156, -RZ.H0_H0, RZ.H0_H0, -R78.H0_H0 ;  /* 0x200000ffff9ca231 */ /* 0x000fe2000034094e */
[----:B------:R-:W-:Y:S02]  /*d670*/  PRMT R12, R20, 0x7610, R12 ;  /* 0x00007610140c7816 */ /* 0x000fe4000000000c */
[----:B------:R-:W-:Y:S02]  /*d680*/  FADD.FTZ R21, R7, R9 ;  /* 0x0000000907157221 */ /* 0x000fe40000010000 */
[----:B------:R-:W-:-:S04]  /*d690*/  IMAD.WIDE.U32 R6, R18, -0x2daee0ad, RZ ;  /* 0xd2511f5312067825 */ /* 0x000fc800078e00ff */
[----:B------:R-:W-:Y:S01]  /*d6a0*/  IMAD.WIDE.U32 R8, R19, -0x2daee0ad, RZ ;  /* 0xd2511f5313087825 */ /* 0x000fe200078e00ff */
[----:B------:R-:W-:Y:S02]  /*d6b0*/  @!P1 PRMT R81, R12, 0x5410, RZ ;  /* 0x000054100c519816 */ /* 0x000fe400000000ff */
[----:B------:R-:W-:Y:S01]  /*d6c0*/  PRMT R13, R156, 0x7610, R13 ;  /* 0x000076109c0d7816 */ /* 0x000fe2000000000d */
[----:B------:R-:W-:Y:S01]  /*d6d0*/  FADD.FTZ R20, R2, R10 ;  /* 0x0000000a02147221 */ /* 0x000fe20000010000 */
[----:B------:R-:W-:Y:S02]  /*d6e0*/  LOP3.LUT R12, R7, R242, R16, 0x96, !PT ;  /* 0x000000f2070c7212 */ /* 0x000fe400078e9610 */
[----:B------:R-:W-:Y:S02]  /*d6f0*/  LOP3.LUT R10, R9, R245, R6, 0x96, !PT ;  /* 0x000000f5090a7212 */ /* 0x000fe400078e9606 */
[----:B------:R-:W-:Y:S02]  /*d700*/  PRMT R156, R79, 0x5410, R78 ;  /* 0x000054104f9c7816 */ /* 0x000fe4000000004e */
        /* <DEDUP_REMOVED lines=12> */
[----:B------:R-:W-:Y:S02]  /*d7d0*/  LOP3.LUT R8, R2, 0xff, RZ, 0xc0, !PT ;  /* 0x000000ff02087812 */ /* 0x000fe400078ec0ff */
[----:B------:R-:W-:Y:S02]  /*d7e0*/  @!P3 PRMT R79, R14, 0x5410, RZ ;  /* 0x000054100e4fb816 */ /* 0x000fe400000000ff */
        /* <DEDUP_REMOVED lines=10> */
[C---:B------:R-:W-:Y:S02]  /*d890*/  ISETP.GE.U32.AND P5, PT, R217.reuse, R8, PT ;  /* 0x00000008d900720c */ /* 0x040fe40003fa6070 */
[C---:B------:R-:W-:Y:S02]  /*d8a0*/  ISETP.GE.U32.AND P2, PT, R217.reuse, R2, PT ;  /* 0x00000002d900720c */ /* 0x040fe40003f46070 */
[--C-:B------:R-:W-:Y:S02]  /*d8b0*/  SHF.R.U32.HI R2, RZ, 0x18, R6.reuse ;  /* 0x00000018ff027819 */ /* 0x100fe40000011606 */
[----:B------:R-:W-:Y:S02]  /*d8c0*/  SHF.R.U32.HI R8, RZ, 0x10, R6 ;  /* 0x00000010ff087819 */ /* 0x000fe40000011606 */
[----:B------:R-:W-:Y:S02]  /*d8d0*/  ISETP.GE.U32.AND P6, PT, R217, R2, PT ;  /* 0x00000002d900720c */ /* 0x000fe40003fc6070 */
[----:B------:R-:W-:-:S02]  /*d8e0*/  LOP3.LUT R2, R8, 0xff, RZ, 0xc0, !PT ;  /* 0x000000ff08027812 */ /* 0x000fc400078ec0ff */
[----:B------:R1:W-:Y:S02]  /*d8f0*/  MUFU.EX2 R8, R180 ;  /* 0x000000b400087308 */ /* 0x0003e40000000800 */
[----:B-1----:R-:W-:Y:S02]  /*d900*/  IMAD.MOV.U32 R180, RZ, RZ, R179 ;  /* 0x000000ffffb47224 */ /* 0x002fe400078e00b3 */
[----:B------:R-:W-:Y:S02]  /*d910*/  IMAD.MOV.U32 R179, RZ, RZ, R165 ;  /* 0x000000ffffb37224 */ /* 0x000fe400078e00a5 */
[----:B------:R1:W2:Y:S01]  /*d920*/  LDL.LU.S16 R165, [R1+0x168] ;  /* 0x0001680001a57983 */ /* 0x0002a20000300600 */
[----:B------:R-:W-:Y:S02]  /*d930*/  LOP3.LUT R11, R9, R246, R10, 0x96, !PT ;  /* 0x000000f6090b7212 */ /* 0x000fe400078e960a */
[----:B------:R-:W3:Y:S01]  /*d940*/  MUFU.EX2 R10, R198 ;  /* 0x000000c6000a7308 */ /* 0x000ee20000000800 */
[----:B------:R-:W-:-:S02]  /*d950*/  LOP3.LUT R14, R6, 0xffff, RZ, 0xc0, !PT ;  /* 0x0000ffff060e7812 */ /* 0x000fc400078ec0ff */
[----:B------:R-:W-:Y:S01]  /*d960*/  IMAD.WIDE.U32 R6, R11, -0x2daee0ad, RZ ;  /* 0xd2511f530b067825 */ /* 0x000fe200078e00ff */
[----:B------:R-:W-:-:S04]  /*d970*/  ISETP.GE.U32.AND P1, PT, R217, R2, PT ;  /* 0x00000002d900720c */ /* 0x000fc80003f26070 */
[----:B------:R-:W-:Y:S02]  /*d980*/  LOP3.LUT R2, R7, R243, R12, 0x96, !PT ;  /* 0x000000f307027212 */ /* 0x000fe400078e960c */
[----:B------:R-:W-:Y:S01]  /*d990*/  LOP3.LUT R17, R6, 0xffff, RZ, 0xc0, !PT ;  /* 0x0000ffff06117812 */ /* 0x000fe200078ec0ff */
[----:B---3--:R-:W-:Y:S01]  /*d9a0*/  FADD.FTZ R7, R10, R21 ;  /* 0x000000150a077221 */ /* 0x008fe20000010000 */
[----:B------:R1:W3:Y:S01]  /*d9b0*/  LDL.LU.S16 R198, [R1+0x16c] ;  /* 0x00016c0001c67983 */ /* 0x0002e20000300600 */
[C---:B------:R-:W-:Y:S02]  /*d9c0*/  F2FP.BF16.PACK_AB R21, R8.reuse, R10 ;  /* 0x0000000a0815723e */ /* 0x040fe400000010ff */
[----:B------:R-:W-:Y:S01]  /*d9d0*/  FADD.FTZ R13, R8, R7 ;  /* 0x00000007080d7221 */ /* 0x000fe20000010000 */
[----:B------:R-:W-:Y:S01]  /*d9e0*/  PRMT R66, R67, 0x7632, R66 ;  /* 0x0000763243427816 */ /* 0x000fe20000000042 */
[----:B------:R1:W4:Y:S01]  /*d9f0*/  LDL.LU.S16 R193, [R1+0x170] ;  /* 0x0001700001c17983 */ /* 0x0003220000300600 */
[----:B--2---:R-:W-:-:S05]  /*da00*/  @!P3 HFMA2.BF16_V2 R165, -RZ.H0_H0, RZ.H0_H0, -R67.H0_H0 ;  /* 0x200000ffffa5b231 */ /* 0x004fca0000340943 */
[----:B------:R-:W-:Y:S02]  /*da10*/  PRMT R8, R165, 0x7610, R8 ;  /* 0x00007610a5087816 */ /* 0x000fe40000000008 */
[----:B------:R-:W-:Y:S02]  /*da20*/  PRMT R165, R67, 0x5410, R66 ;  /* 0x0000541043a57816 */ /* 0x000fe40000000042 */
[----:B------:R-:W-:Y:S02]  /*da30*/  @!P3 PRMT R67, R8, 0x5410, RZ ;  /* 0x000054100843b816 */ /* 0x000fe400000000ff */
[----:B------:R1:W2:Y:S01]  /*da40*/  LDL.LU.S16 R8, [R1+0x178] ;  /* 0x0001780001087983 */ /* 0x0002a20000300600 */
[----:B------:R-:W4:Y:S01]  /*da50*/  MUFU.EX2 R9, R220 ;  /* 0x000000dc00097308 */ /* 0x000f220000000800 */
[----:B------:R-:W-:Y:S02]  /*da60*/  LOP3.LUT R11, R6, 0xff, RZ, 0xc0, !PT ;  /* 0x000000ff060b7812 */ /* 0x000fe400078ec0ff */
[----:B------:R-:W-:-:S02]  /*da70*/  SHF.R.U32.HI R15, RZ, 0x10, R6 ;  /* 0x00000010ff0f7819 */ /* 0x000fc40000011606 */
[----:B------:R-:W-:-:S03]  /*da80*/  SHF.R.U32.HI R12, RZ, 0x18, R6 ;  /* 0x00000018ff0c7819 */ /* 0x000fc60000011606 */
[----:B------:R-:W1:Y:S01]  /*da90*/  MUFU.EX2 R6, R221 ;  /* 0x000000dd00067308 */ /* 0x000e620000000800 */
[----:B------:R-:W-:Y:S01]  /*daa0*/  PRMT R65, R64, 0x7632, R65 ;  /* 0x0000763240417816 */ /* 0x000fe20000000041 */
[----:B---3--:R-:W-:Y:S01]  /*dab0*/  @!P4 HFMA2.BF16_V2 R198, -RZ.H0_H0, RZ.H0_H0, -R66.H0_H0 ;  /* 0x200000ffffc6c231 */ /* 0x008fe20000340942 */
[----:B----4-:R-:W-:-:S03]  /*dac0*/  FADD.FTZ R7, R9, R20 ;  /* 0x0000001409077221 */ /* 0x010fc60000010000 */
[----:B------:R-:W-:Y:S01]  /*dad0*/  @!P0 HFMA2.BF16_V2 R193, -RZ.H0_H0, RZ.H0_H0, -R65.H0_H0 ;  /* 0x200000ffffc18231 */ /* 0x000fe20000340941 */
[----:B------:R-:W-:Y:S01]  /*dae0*/  ISETP.GE.U32.AND P3, PT, R217, R11, PT ;  /* 0x0000000bd900720c */ /* 0x000fe20003f66070 */
[--C-:B-1----:R-:W-:Y:S01]  /*daf0*/  FADD.FTZ R10, R6, R7.reuse ;  /* 0x00000007060a7221 */ /* 0x102fe20000010000 */
[----:B------:R-:W-:Y:S02]  /*db00*/  PRMT R7, R198, 0x7610, R7 ;  /* 0x00007610c6077816 */ /* 0x000fe40000000007 */
[----:B------:R-:W-:Y:S02]  /*db10*/  PRMT R11, R193, 0x7610, R11 ;  /* 0x00007610c10b7816 */ /* 0x000fe4000000000b */
[----:B------:R-:W-:Y:S02]  /*db20*/  @!P4 PRMT R66, R7, 0x5410, RZ ;  /* 0x000054100742c816 */ /* 0x000fe400000000ff */
[----:B------:R1:W3:Y:S02]  /*db30*/  MUFU.EX2 R7, R176 ;  /* 0x000000b000077308 */ /* 0x0002e40000000800 */
[----:B-1----:R-:W-:Y:S01]  /*db40*/  IMAD.MOV.U32 R176, RZ, RZ, R164 ;  /* 0x000000ffffb07224 */ /* 0x002fe200078e00a4 */
[----:B------:R-:W-:-:S02]  /*db50*/  PRMT R164, R64, 0x5410, R65 ;  /* 0x0000541040a47816 */ /* 0x000fc40000000041 */
[----:B------:R-:W-:Y:S02]  /*db60*/  @!P0 PRMT R65, R11, 0x5410, RZ ;  /* 0x000054100b418816 */ /* 0x000fe400000000ff */
[----:B------:R1:W4:Y:S04]  /*db70*/  LDL.LU.S16 R11, [R1+0x17c] ;  /* 0x00017c00010b7983 */ /* 0x0003280000300600 */
[----:B------:R1:W4:Y:S01]  /*db80*/  LDL.LU.S16 R193, [R1+0x180] ;  /* 0x0001800001c17983 */ /* 0x0003220000300600 */
[----:B------:R-:W-:Y:S01]  /*db90*/  IMAD.MOV.U32 R199, RZ, RZ, R167 ;  /* 0x000000ffffc77224 */ /* 0x000fe200078e00a7 */
[----:B--2---:R-:W-:-:S05]  /*dba0*/  @!P5 HFMA2.BF16_V2 R8, -RZ.H0_H0, RZ.H0_H0, -R64.H0_H0 ;  /* 0x200000ffff08d231 */ /* 0x004fca0000340940 */
[----:B------:R-:W-:-:S04]  /*dbb0*/  PRMT R163, R8, 0x7610, R163 ;  /* 0x0000761008a37816 */ /* 0x000fc800000000a3 */
[----:B------:R-:W-:Y:S02]  /*dbc0*/  @!P5 PRMT R64, R163, 0x5410, RZ ;  /* 0x00005410a340d816 */ /* 0x000fe400000000ff */
[----:B------:R1:W2:Y:S04]  /*dbd0*/  LDL.LU.S16 R163, [R1+0x184] ;  /* 0x0001840001a37983 */ /* 0x0002a80000300600 */
[----:B------:R1:W2:Y:S01]  /*dbe0*/  LDL.LU.S16 R167, [R1+0x188] ;  /* 0x0001880001a77983 */ /* 0x0002a20000300600 */
[----:B------:R-:W-:Y:S02]  /*dbf0*/  LOP3.LUT R19, R5, R239, R26, 0x96, !PT ;  /* 0x000000ef05137212 */ /* 0x000fe400078e961a */
[----:B------:R-:W-:Y:S02]  /*dc00*/  F2FP.BF16.PACK_AB R26, R6, R9 ;  /* 0x00000009061a723e */ /* 0x000fe400000010ff */
[----:B------:R-:W-:-:S04]  /*dc10*/  SHF.R.U32.HI R6, RZ, 0x8, R14 ;  /* 0x00000008ff067819 */ /* 0x000fc8000001160e */
[----:B------:R-:W-:-:S04]  /*dc20*/  LOP3.LUT R6, R6, 0xffff, RZ, 0xc0, !PT ;  /* 0x0000ffff06067812 */ /* 0x000fc800078ec0ff */
[----:B------:R-:W-:Y:S02]  /*dc30*/  ISETP.GE.U32.AND P4, PT, R217, R6, PT ;  /* 0x00000006d900720c */ /* 0x000fe40003f86070 */
[----:B------:R-:W1:Y:S01]  /*dc40*/  MUFU.EX2 R6, R173 ;  /* 0x000000ad00067308 */ /* 0x000e620000000800 */
[----:B------:R-:W-:-:S04]  /*dc50*/  SHF.R.U32.HI R8, RZ, 0x10, R2 ;  /* 0x00000010ff087819 */ /* 0x000fc80000011602 */
[----:B------:R-:W-:Y:S02]  /*dc60*/  LOP3.LUT R8, R8, 0xff, RZ, 0xc0, !PT ;  /* 0x000000ff08087812 */ /* 0x000fe400078ec0ff */
[----:B------:R-:W-:Y:S02]  /*dc70*/  PRMT R34, R56, 0x7632, R34 ;  /* 0x0000763238227816 */ /* 0x000fe40000000022 */
[----:B------:R-:W-:Y:S01]  /*dc80*/  ISETP.GE.U32.AND P5, PT, R217, R8, PT ;  /* 0x00000008d900720c */ /* 0x000fe20003fa6070 */
[----:B---3--:R-:W-:Y:S01]  /*dc90*/  FADD.FTZ R8, R7, R13 ;  /* 0x0000000d07087221 */ /* 0x008fe20000010000 */
[----:B------:R-:W-:Y:S02]  /*dca0*/  PRMT R57, R58, 0x7632, R57 ;  /* 0x000076323a397816 */ /* 0x000fe40000000039 */
[----:B-1----:R-:W-:Y:S01]  /*dcb0*/  F2FP.BF16.PACK_AB R24, R6, R7 ;  /* 0x000000070618723e */ /* 0x002fe200000010ff */
[----:B----4-:R-:W-:Y:S01]  /*dcc0*/  @!P2 HFMA2.BF16_V2 R11, -RZ.H0_H0, RZ.H0_H0, -R56.H0_H0 ;  /* 0x200000ffff0ba231 */ /* 0x010fe20000340938 */
[----:B------:R-:W-:Y:S01]  /*dcd0*/  IMAD.MOV.U32 R173, RZ, RZ, R161 ;  /* 0x000000ffffad7224 */ /* 0x000fe200078e00a1 */
[----:B------:R-:W-:-:S03]  /*dce0*/  @!P4 HFMA2.BF16_V2 R193, -RZ.H0_H0, RZ.H0_H0, -R34.H0_H0 ;  /* 0x200000ffffc1c231 */ /* 0x000fc60000340922 */
[----:B------:R-:W-:Y:S01]  /*dcf0*/  PRMT R194, R11, 0x7610, R194 ;  /* 0x000076100bc27816 */ /* 0x000fe200000000c2 */
[----:B------:R-:W-:Y:S01]  /*dd00*/  FADD.FTZ R11, R6, R8 ;  /* 0x00000008060b7221 */ /* 0x000fe20000010000 */
[----:B------:R-:W-:Y:S02]  /*dd10*/  LOP3.LUT R6, R2, 0xff, RZ, 0xc0, !PT ;  /* 0x000000ff02067812 */ /* 0x000fe400078ec0ff */
[----:B------:R-:W-:Y:S02]  /*dd20*/  PRMT R161, R56, 0x5410, R34 ;  /* 0x0000541038a17816 */ /* 0x000fe40000000022 */
[----:B------:R-:W-:Y:S02]  /*dd30*/  @!P2 PRMT R56, R194, 0x5410, RZ ;  /* 0x00005410c238a816 */ /* 0x000fe400000000ff */
[----:B------:R-:W-:Y:S02]  /*dd40*/  PRMT R189, R193, 0x7610, R189 ;  /* 0x00007610c1bd7816 */ /* 0x000fe400000000bd */
[----:B------:R-:W-:-:S02]  /*dd50*/  ISETP.GE.U32.AND P2, PT, R217, R6, PT ;  /* 0x00000006d900720c */ /* 0x000fc40003f46070 */
[----:B------:R-:W-:Y:S02]  /*dd60*/  SHF.R.U32.HI R6, RZ, 0x18, R2 ;  /* 0x00000018ff067819 */ /* 0x000fe40000011602 */
[----:B------:R-:W-:Y:S02]  /*dd70*/  @!P4 PRMT R34, R189, 0x5410, RZ ;  /* 0x00005410bd22c816 */ /* 0x000fe400000000ff */
[----:B------:R-:W-:Y:S02]  /*dd80*/  ISETP.GE.U32.AND P4, PT, R217, R6, PT ;  /* 0x00000006d900720c */ /* 0x000fe40003f86070 */
[----:B------:R-:W-:Y:S01]  /*dd90*/  LOP3.LUT R6, R15, 0xff, RZ, 0xc0, !PT ;  /* 0x000000ff0f067812 */ /* 0x000fe200078ec0ff */
[----:B------:R-:W-:Y:S01]  /*dda0*/  IMAD.MOV.U32 R198, RZ, RZ, R179 ;  /* 0x000000ffffc67224 */ /* 0x000fe200078e00b3 */
[----:B--2---:R-:W-:-:S05]  /*ddb0*/  @!P1 HFMA2.BF16_V2 R163, -RZ.H0_H0, RZ.H0_H0, -R58.H0_H0 ;  /* 0x200000ffffa39231 */ /* 0x004fca000034093a */
[----:B------:R-:W-:Y:S02]  /*ddc0*/  PRMT R166, R163, 0x7610, R166 ;  /* 0x00007610a3a67816 */ /* 0x000fe400000000a6 */
[----:B------:R-:W-:Y:S02]  /*ddd0*/  PRMT R163, R58, 0x5410, R57 ;  /* 0x000054103aa37816 */ /* 0x000fe40000000039 */
[----:B------:R-:W-:Y:S01]  /*dde0*/  @!P1 PRMT R58, R166, 0x5410, RZ ;  /* 0x00005410a63a9816 */ /* 0x000fe200000000ff */
[----:B------:R-:W-:Y:S01]  /*ddf0*/  IMAD.MOV.U32 R166, RZ, RZ, R173 ;  /* 0x000000ffffa67224 */ /* 0x000fe200078e00ad */
[----:B------:R-:W-:Y:S01]  /*de00*/  @!P6 HFMA2.BF16_V2 R167, -RZ.H0_H0, RZ.H0_H0, -R57.H0_H0 ;  /* 0x200000ffffa7e231 */ /* 0x000fe20000340939 */
[----:B------:R1:W2:Y:S01]  /*de10*/  LDL.LU.S16 R173, [R1+0x18c] ;  /* 0x00018c0001ad7983 */ /* 0x0002a20000300600 */
[----:B------:R-:W-:-:S03]  /*de20*/  ISETP.GE.U32.AND P1, PT, R217, R6, PT ;  /* 0x00000006d900720c */ /* 0x000fc60003f26070 */
[----:B------:R1:W3:Y:S01]  /*de30*/  LDL.LU.S16 R189, [R1+0x190] ;  /* 0x0001900001bd7983 */ /* 0x0002e20000300600 */
[----:B------:R-:W-:-:S03]  /*de40*/  PRMT R6, R167, 0x7610, R6 ;  /* 0x00007610a7067816 */ /* 0x000fc60000000006 */
[----:B------:R1:W4:Y:S04]  /*de50*/  LDL.LU.S16 R179, [R1+0x198] ;  /* 0x0001980001b37983 */ /* 0x0003280000300600 */
[----:B------:R1:W4:Y:S01]  /*de60*/  LDL.LU.S16 R167, [R1+0x194] ;  /* 0x0001940001a77983 */ /* 0x0003220000300600 */
[----:B------:R-:W-:-:S04]  /*de70*/  LOP3.LUT R2, R2, 0xffff, RZ, 0xc0, !PT ;  /* 0x0000ffff02027812 */ /* 0x000fc800078ec0ff */
[----:B------:R-:W-:-:S04]  /*de80*/  SHF.R.U32.HI R2, RZ, 0x8, R2 ;  /* 0x00000008ff027819 */ /* 0x000fc80000011602 */
[----:B------:R-:W-:Y:S02]  /*de90*/  LOP3.LUT R2, R2, 0xffff, RZ, 0xc0, !PT ;  /* 0x0000ffff02027812 */ /* 0x000fe400078ec0ff */
[----:B------:R-:W-:Y:S02]  /*dea0*/  @!P6 PRMT R57, R6, 0x5410, RZ ;  /* 0x000054100639e816 */ /* 0x000fe400000000ff */
[----:B------:R-:W-:Y:S02]  /*deb0*/  ISETP.GE.U32.AND P6, PT, R217, R2, PT ;  /* 0x00000002d900720c */ /* 0x000fe40003fc6070 */
[----:B------:R-:W-:Y:S02]  /*dec0*/  PRMT R40, R55, 0x7632, R40 ;  /* 0x0000763237287816 */ /* 0x000fe40000000028 */
[----:B------:R-:W-:Y:S01]  /*ded0*/  PRMT R41, R35, 0x7632, R41 ;  /* 0x0000763223297816 */ /* 0x000fe20000000029 */
[----:B--2---:R-:W-:-:S08]  /*dee0*/  @!P2 HFMA2.BF16_V2 R173, -RZ.H0_H0, RZ.H0_H0, -R55.H0_H0 ;  /* 0x200000ffffada231 */ /* 0x004fd00000340937 */
[----:B---3--:R-:W-:Y:S01]  /*def0*/  @!P6 HFMA2.BF16_V2 R189, -RZ.H0_H0, RZ.H0_H0, -R40.H0_H0 ;  /* 0x200000ffffbde231 */ /* 0x008fe20000340928 */
[----:B------:R-:W-:Y:S01]  /*df00*/  PRMT R191, R173, 0x7610, R191 ;  /* 0x00007610adbf7816 */ /* 0x000fe200000000bf */
[----:B----4-:R-:W-:Y:S01]  /*df10*/  @!P5 HFMA2.BF16_V2 R179, -RZ.H0_H0, RZ.H0_H0, -R35.H0_H0 ;  /* 0x200000ffffb3d231 */ /* 0x010fe20000340923 */
[----:B------:R-:W-:Y:S01]  /*df20*/  PRMT R173, R55, 0x5410, R40 ;  /* 0x0000541037ad7816 */ /* 0x000fe20000000028 */
[----:B------:R-:W-:Y:S01]  /*df30*/  @!P4 HFMA2.BF16_V2 R167, -RZ.H0_H0, RZ.H0_H0, -R41.H0_H0 ;  /* 0x200000ffffa7c231 */ /* 0x000fe20000340929 */
[----:B------:R-:W-:Y:S02]  /*df40*/  @!P2 PRMT R55, R191, 0x5410, RZ ;  /* 0x00005410bf37a816 */ /* 0x000fe400000000ff */
[----:B------:R-:W-:Y:S01]  /*df50*/  PRMT R8, R189, 0x7610, R8 ;  /* 0x00007610bd087816 */ /* 0x000fe20000000008 */
[----:B------:R1:W2:Y:S01]  /*df60*/  LDL.LU.S16 R191, [R1+0x1a0] ;  /* 0x0001a00001bf7983 */ /* 0x0002a20000300600 */
[----:B------:R-:W-:Y:S01]  /*df70*/  PRMT R9, R179, 0x7610, R9 ;  /* 0x00007610b3097816 */ /* 0x000fe20000000009 */
[----:B------:R-:W-:Y:S01]  /*df80*/  IMAD.MOV.U32 R179, RZ, RZ, R166 ;  /* 0x000000ffffb37224 */ /* 0x000fe200078e00a6 */
[----:B------:R-:W-:Y:S01]  /*df90*/  PRMT R7, R167, 0x7610, R7 ;  /* 0x00007610a7077816 */ /* 0x000fe20000000007 */
[----:B------:R1:W3:Y:S04]  /*dfa0*/  LDL.LU.S16 R189, [R1+0x19c] ;  /* 0x00019c0001bd7983 */ /* 0x0002e80000300600 */
[----:B------:R1:W4:Y:S04]  /*dfb0*/  LDL.LU.S16 R167, [R1+0x1a8] ;  /* 0x0001a80001a77983 */ /* 0x0003280000300600 */
[----:B------:R1:W3:Y:S01]  /*dfc0*/  LDL.LU.S16 R166, [R1+0x1a4] ;  /* 0x0001a40001a67983 */ /* 0x0002e20000300600 */
[----:B------:R-:W-:-:S04]  /*dfd0*/  SHF.R.U32.HI R2, RZ, 0x8, R17 ;  /* 0x00000008ff027819 */ /* 0x000fc80000011611 */
[----:B------:R-:W-:Y:S01]  /*dfe0*/  LOP3.LUT R2, R2, 0xffff, RZ, 0xc0, !PT ;  /* 0x0000ffff02027812 */ /* 0x000fe200078ec0ff */
[----:B------:R-:W-:Y:S03]  /*dff0*/  MUFU.EX2 R6, R250 ;  /* 0x000000fa00067308 */ /* 0x000fe60000000800 */
[----:B------:R-:W-:-:S05]  /*e000*/  ISETP.GE.U32.AND P2, PT, R217, R2, PT ;  /* 0x00000002d900720c */ /* 0x000fca0003f46070 */
[----:B------:R-:W1:Y:S01]  /*e010*/  MUFU.EX2 R2, R252 ;  /* 0x000000fc00027308 */ /* 0x000e620000000800 */
[----:B------:R-:W-:Y:S02]  /*e020*/  ISETP.GE.U32.AND P0, PT, R217, R12, PT ;  /* 0x0000000cd900720c */ /* 0x000fe40003f06070 */
[----:B------:R-:W-:-:S05]  /*e030*/  @!P6 PRMT R40, R8, 0x5410, RZ ;  /* 0x000054100828e816 */ /* 0x000fca00000000ff */
[----:B------:R1:W-:Y:S01]  /*e040*/  MUFU.EX2 R8, R176 ;  /* 0x000000b000087308 */ /* 0x0003e20000000800 */
[----:B------:R-:W-:Y:S02]  /*e050*/  PRMT R61, R62, 0x7632, R61 ;  /* 0x000076323e3d7816 */ /* 0x000fe4000000003d */
[----:B-1----:R-:W-:Y:S02]  /*e060*/  F2FP.BF16.PACK_AB R22, R2, R6 ;  /* 0x000000060216723e */ /* 0x002fe400000010ff */
[----:B------:R-:W-:Y:S02]  /*e070*/  PRMT R176, R35, 0x5410, R41 ;  /* 0x0000541023b07816 */ /* 0x000fe40000000029 */
[----:B------:R-:W-:Y:S01]  /*e080*/  @!P5 PRMT R35, R9, 0x5410, RZ ;  /* 0x000054100923d816 */ /* 0x000fe200000000ff */
[----:B------:R-:W-:Y:S02]  /*e090*/  FADD.FTZ R9, R6, R10 ;  /* 0x0000000a06097221 */ /* 0x000fe40000010000 */
[----:B------:R-:W1:Y:S01]  /*e0a0*/  MUFU.EX2 R6, R198 ;  /* 0x000000c600067308 */ /* 0x000e620000000800 */
[----:B------:R-:W-:Y:S01]  /*e0b0*/  @!P4 PRMT R41, R7, 0x5410, RZ ;  /* 0x000054100729c816 */ /* 0x000fe200000000ff */
[----:B------:R-:W-:-:S06]  /*e0c0*/  FADD.FTZ R10, R2, R9 ;  /* 0x00000009020a7221 */ /* 0x000fcc0000010000 */
[----:B------:R-:W1:Y:S08]  /*e0d0*/  MUFU.EX2 R7, R199 ;  /* 0x000000c700077308 */ /* 0x000e700000000800 */
[----:B------:R1:W1:Y:S01]  /*e0e0*/  MUFU.EX2 R2, R180 ;  /* 0x000000b400027308 */ /* 0x0002620000000800 */
[----:B------:R-:W-:Y:S01]  /*e0f0*/  PRMT R59, R60, 0x7632, R59 ;  /* 0x000076323c3b7816 */ /* 0x000fe2000000003b */
[----:B-1----:R-:W-:Y:S01]  /*e100*/  FADD.FTZ R10, R6, R10 ;  /* 0x0000000a060a7221 */ /* 0x002fe20000010000 */
[----:B------:R-:W-:-:S02]  /*e110*/  LOP3.LUT R18, R27, R240, R162, 0x96, !PT ;  /* 0x000000f01b127212 */ /* 0x000fc400078e96a2 */
[----:B------:R-:W-:Y:S01]  /*e120*/  F2FP.BF16.PACK_AB R15, R7, R8 ;  /* 0x00000008070f723e */ /* 0x000fe200000010ff */
[----:B------:R-:W-:Y:S02]  /*e130*/  IMAD.MOV.U32 R180, RZ, RZ, R182 ;  /* 0x000000ffffb47224 */ /* 0x000fe400078e00b6 */
[----:B------:R1:W3:Y:S01]  /*e140*/  LDL.LU.S16 R182, [R1+0x1ac] ;  /* 0x0001ac0001b67983 */ /* 0x0002e20000300600 */
[----:B------:R-:W-:Y:S01]  /*e150*/  F2FP.BF16.PACK_AB R20, R2, R6 ;  /* 0x000000060214723e */ /* 0x000fe200000010ff */
[----:B--2---:R-:W-:Y:S02]  /*e160*/  @!P3 HFMA2.BF16_V2 R191, -RZ.H0_H0, RZ.H0_H0, -R60.H0_H0 ;  /* 0x200000ffffbfb231 */ /* 0x004fe4000034093c */
[----:B----4-:R-:W-:Y:S02]  /*e170*/  @!P1 HFMA2.BF16_V2 R167, -RZ.H0_H0, RZ.H0_H0, -R62.H0_H0 ;  /* 0x200000ffffa79231 */ /* 0x010fe4000034093e */
[----:B---3--:R-:W-:-:S03]  /*e180*/  @!P0 HFMA2.BF16_V2 R166, -RZ.H0_H0, RZ.H0_H0, -R61.H0_H0 ;  /* 0x200000ffffa68231 */ /* 0x008fc6000034093d */
[----:B------:R-:W-:Y:S02]  /*e190*/  PRMT R12, R167, 0x7610, R12 ;  /* 0x00007610a70c7816 */ /* 0x000fe4000000000c */
[----:B------:R-:W-:Y:S02]  /*e1a0*/  PRMT R9, R166, 0x7610, R9 ;  /* 0x00007610a6097816 */ /* 0x000fe40000000009 */
[----:B------:R-:W-:Y:S02]  /*e1b0*/  PRMT R167, R62, 0x5410, R61 ;  /* 0x000054103ea77816 */ /* 0x000fe4000000003d */
[----:B------:R-:W-:Y:S02]  /*e1c0*/  PRMT R14, R191, 0x7610, R14 ;  /* 0x00007610bf0e7816 */ /* 0x000fe4000000000e */
[----:B------:R-:W-:Y:S01]  /*e1d0*/  @!P0 PRMT R61, R9, 0x5410, RZ ;  /* 0x00005410093d8816 */ /* 0x000fe200000000ff */
[----:B------:R-:W-:Y:S01]  /*e1e0*/  FADD.FTZ R9, R8, R11 ;  /* 0x0000000b08097221 */ /* 0x000fe20000010000 */
[----:B------:R-:W-:-:S02]  /*e1f0*/  PRMT R166, R60, 0x5410, R59 ;  /* 0x000054103ca67816 */ /* 0x000fc4000000003b */
[----:B------:R-:W-:Y:S01]  /*e200*/  @!P3 PRMT R60, R14, 0x5410, RZ ;  /* 0x000054100e3cb816 */ /* 0x000fe200000000ff */
[----:B------:R-:W-:Y:S02]  /*e210*/  FADD.FTZ R14, R7, R9 ;  /* 0x00000009070e7221 */ /* 0x000fe40000010000 */
[----:B------:R-:W-:Y:S01]  /*e220*/  FADD.FTZ R7, R2, R10 ;  /* 0x0000000a02077221 */ /* 0x000fe20000010000 */
[----:B------:R-:W-:Y:S01]  /*e230*/  @!P2 HFMA2.BF16_V2 R189, -RZ.H0_H0, RZ.H0_H0, -R59.H0_H0 ;  /* 0x200000ffffbda231 */ /* 0x000fe2000034093b */
[----:B------:R-:W-:-:S03]  /*e240*/  IMAD.WIDE.U32 R8, R19, -0x2daee0ad, RZ ;  /* 0xd2511f5313087825 */ /* 0x000fc600078e00ff */
[----:B------:R2:W-:Y:S01]  /*e250*/  STL [R1+0x6c], R7 ;  /* 0x00006c0701007387 */ /* 0x0005e20000100800 */
[----:B------:R-:W-:Y:S02]  /*e260*/  @!P1 PRMT R62, R12, 0x5410, RZ ;  /* 0x000054100c3e9816 */ /* 0x000fe400000000ff */
[----:B------:R-:W-:Y:S02]  /*e270*/  PRMT R13, R189, 0x7610, R13 ;  /* 0x00007610bd0d7816 */ /* 0x000fe4000000000d */
[----:B------:R1:W3:Y:S02]  /*e280*/  LDL.LU.S16 R189, [R1+0x1b0] ;  /* 0x0001b00001bd7983 */ /* 0x0002e40000300600 */
[----:B------:R-:W-:Y:S01]  /*e290*/  @!P2 PRMT R59, R13, 0x5410, RZ ;  /* 0x000054100d3ba816 */ /* 0x000fe200000000ff */
[----:B--2---:R-:W-:-:S05]  /*e2a0*/  IMAD.WIDE.U32 R6, R18, -0x2daee0ad, RZ ;  /* 0xd2511f5312067825 */ /* 0x004fca00078e00ff */
        /* <DEDUP_REMOVED lines=12> */
[----:B------:R-:W-:Y:S02]  /*e370*/  LOP3.LUT R11, R9, R246, R10, 0x96, !PT ;  /* 0x000000f6090b7212 */ /* 0x000fe400078e960a */
[----:B------:R2:W4:Y:S02]  /*e380*/  MUFU.EX2 R9, R179 ;  /* 0x000000b300097308 */ /* 0x0005240000000800 */
[----:B------:R-:W-:-:S04]  /*e390*/  LOP3.LUT R2, R7, R249, R8, 0x96, !PT ;  /* 0x000000f907027212 */ /* 0x000fc800078e9608 */
[----:B------:R-:W-:Y:S01]  /*e3a0*/  LOP3.LUT R8, R2, 0xff, RZ, 0xc0, !PT ;  /* 0x000000ff02087812 */ /* 0x000fe200078ec0ff */
[----:B--2---:R1:W2:Y:S03]  /*e3b0*/  LDL.LU.S16 R179, [R1+0x1b4] ;  /* 0x0001b40001b37983 */ /* 0x0042a60000300600 */
[----:B------:R-:W-:Y:S02]  /*e3c0*/  ISETP.GE.U32.AND P0, PT, R217, R8, PT ;  /* 0x00000008d900720c */ /* 0x000fe40003f06070 */
[----:B------:R4:W1:Y:S02]  /*e3d0*/  MUFU.EX2 R8, R178 ;  /* 0x000000b200087308 */ /* 0x0008640000000800 */
[----:B----4-:R4:W4:Y:S01]  /*e3e0*/  LDL.LU.S16 R178, [R1+0x1b8] ;  /* 0x0001b80001b27983 */ /* 0x0109220000300600 */
[----:B------:R-:W-:-:S04]  /*e3f0*/  FADD.FTZ R10, R9, R14 ;  /* 0x0000000e090a7221 */ /* 0x000fc80000010000 */
[----:B-1----:R-:W-:-:S05]  /*e400*/  FADD.FTZ R10, R8, R10 ;  /* 0x0000000a080a7221 */ /* 0x002fca0000010000 */
[----:B------:R1:W-:Y:S04]  /*e410*/  STL [R1+0x9c], R10 ;  /* 0x00009c0a01007387 */ /* 0x0003e80000100800 */
[----:B-1----:R1:W4:Y:S01]  /*e420*/  LDL.LU.S16 R10, [R1+0x1bc] ;  /* 0x0001bc00010a7983 */ /* 0x0023220000300600 */
[----:B------:R-:W-:-:S03]  /*e430*/  F2FP.BF16.PACK_AB R18, R8, R9 ;  /* 0x000000090812723e */ /* 0x000fc600000010ff */
[----:B------:R1:W4:Y:S01]  /*e440*/  LDL.LU.S16 R9, [R1+0x1c0] ;  /* 0x0001c00001097983 */ /* 0x0003220000300600 */
[----:B------:R-:W-:Y:S01]  /*e450*/  LOP3.LUT R8, R2, 0xffff, RZ, 0xc0, !PT ;  /* 0x0000ffff02087812 */ /* 0x000fe200078ec0ff */
[----:B------:R-:W-:Y:S01]  /*e460*/  @!P0 HFMA2.BF16_V2 R182, -RZ.H0_H0, RZ.H0_H0, -R54.H0_H0 ;  /* 0x200000ffffb68231 */ /* 0x000fe20000340936 */
[----:B------:R-:W-:Y:S01]  /*e470*/  PRMT R53, R54, 0x7632, R53 ;  /* 0x0000763236357816 */ /* 0x000fe20000000035 */
[----:B------:R1:W4:Y:S01]  /*e480*/  LDL.LU.S16 R14, [R1+0x1c4] ;  /* 0x0001c400010e7983 */ /* 0x0003220000300600 */
[----:B------:R-:W-:Y:S02]  /*e490*/  SHF.R.U32.HI R8, RZ, 0x8, R8 ;  /* 0x00000008ff087819 */ /* 0x000fe40000011608 */
[----:B------:R-:W-:Y:S02]  /*e4a0*/  PRMT R190, R182, 0x7610, R190 ;  /* 0x00007610b6be7816 */ /* 0x000fe400000000be */
[----:B------:R-:W-:Y:S02]  /*e4b0*/  LOP3.LUT R8, R8, 0xffff, RZ, 0xc0, !PT ;  /* 0x0000ffff08087812 */ /* 0x000fe400078ec0ff */
[----:B------:R-:W-:-:S02]  /*e4c0*/  PRMT R182, R54, 0x5410, R53 ;  /* 0x0000541036b67816 */ /* 0x000fc40000000035 */
[----:B------:R-:W-:Y:S02]  /*e4d0*/  @!P0 PRMT R54, R190, 0x5410, RZ ;  /* 0x00005410be368816 */ /* 0x000fe400000000ff */
[----:B------:R-:W-:Y:S02]  /*e4e0*/  ISETP.GE.U32.AND P0, PT, R217, R8, PT ;  /* 0x00000008d900720c */ /* 0x000fe40003f06070 */
[----:B------:R-:W-:Y:S02]  /*e4f0*/  PRMT R51, R52, 0x7632, R51 ;  /* 0x0000763234337816 */ /* 0x000fe40000000033 */
[C---:B------:R-:W-:Y:S02]  /*e500*/  PRMT R50, R23.reuse, 0x7610, R50 ;  /* 0x0000761017327816 */ /* 0x040fe40000000032 */
[----:B------:R-:W-:-:S07]  /*e510*/  PRMT R49, R23, 0x7632, R49 ;  /* 0x0000763217317816 */ /* 0x000fce0000000031 */
[----:B---3--:R-:W-:-:S05]  /*e520*/  @!P0 HFMA2.BF16_V2 R189, -RZ.H0_H0, RZ.H0_H0, -R53.H0_H0 ;  /* 0x200000ffffbd8231 */ /* 0x008fca0000340935 */
[----:B------:R-:W-:-:S04]  /*e530*/  PRMT R8, R189, 0x7610, R8 ;  /* 0x00007610bd087816 */ /* 0x000fc80000000008 */
[----:B------:R-:W-:Y:S02]  /*e540*/  @!P0 PRMT R53, R8, 0x5410, RZ ;  /* 0x0000541008358816 */ /* 0x000fe400000000ff */
[--C-:B------:R-:W-:Y:S02]  /*e550*/  SHF.R.U32.HI R8, RZ, 0x18, R2.reuse ;  /* 0x00000018ff087819 */ /* 0x100fe40000011602 */
[----:B------:R-:W-:Y:S02]  /*e560*/  SHF.R.U32.HI R2, RZ, 0x10, R2 ;  /* 0x00000010ff027819 */ /* 0x000fe40000011602 */
[----:B------:R-:W-:Y:S02]  /*e570*/  ISETP.GE.U32.AND P0, PT, R217, R8, PT ;  /* 0x00000008d900720c */ /* 0x000fe40003f06070 */
[----:B------:R-:W-:-:S04]  /*e580*/  LOP3.LUT R2, R2, 0xff, RZ, 0xc0, !PT ;  /* 0x000000ff02027812 */ /* 0x000fc800078ec0ff */
[----:B------:R-:W-:-:S07]  /*e590*/  ISETP.GE.U32.AND P1, PT, R217, R2, PT ;  /* 0x00000002d900720c */ /* 0x000fce0003f26070 */
[----:B--2---:R-:W-:-:S05]  /*e5a0*/  @!P0 HFMA2.BF16_V2 R179, -RZ.H0_H0, RZ.H0_H0, -R51.H0_H0 ;  /* 0x200000ffffb38231 */ /* 0x004fca0000340933 */
[----:B------:R-:W-:Y:S02]  /*e5b0*/  PRMT R8, R179, 0x7610, R8 ;  /* 0x00007610b3087816 */ /* 0x000fe40000000008 */
[----:B------:R-:W-:Y:S02]  /*e5c0*/  PRMT R179, R52, 0x5410, R51 ;  /* 0x0000541034b37816 */ /* 0x000fe40000000033 */
[----:B------:R-:W-:Y:S02]  /*e5d0*/  @!P0 PRMT R51, R8, 0x5410, RZ ;  /* 0x0000541008338816 */ /* 0x000fe400000000ff */
[----:B------:R1:W2:Y:S01]  /*e5e0*/  LDL.LU.S16 R8, [R1+0x1c8] ;  /* 0x0001c80001087983 */ /* 0x0002a20000300600 */
[----:B----4-:R-:W-:-:S05]  /*e5f0*/  @!P1 HFMA2.BF16_V2 R178, -RZ.H0_H0, RZ.H0_H0, -R52.H0_H0 ;  /* 0x200000ffffb29231 */ /* 0x010fca0000340934 */
[----:B------:R-:W-:-:S04]  /*e600*/  PRMT R2, R178, 0x7610, R2 ;  /* 0x00007610b2027816 */ /* 0x000fc80000000002 */
[----:B------:R-:W-:Y:S02]  /*e610*/  @!P1 PRMT R52, R2, 0x5410, RZ ;  /* 0x0000541002349816 */ /* 0x000fe400000000ff */
[----:B------:R-:W-:-:S04]  /*e620*/  LOP3.LUT R2, R6, 0xff, RZ, 0xc0, !PT ;  /* 0x000000ff06027812 */ /* 0x000fc800078ec0ff */
[----:B------:R-:W-:Y:S02]  /*e630*/  ISETP.GE.U32.AND P0, PT, R217, R2, PT ;  /* 0x00000002d900720c */ /* 0x000fe40003f06070 */
[----:B------:R-:W-:-:S11]  /*e640*/  PRMT R178, R50, 0x5410, R49 ;  /* 0x0000541032b27816 */ /* 0x000fd60000000031 */
[----:B------:R-:W-:-:S05]  /*e650*/  @!P0 HFMA2.BF16_V2 R10, -RZ.H0_H0, RZ.H0_H0, -R50.H0_H0 ;  /* 0x200000ffff0a8231 */ /* 0x000fca0000340932 */
[----:B------:R-:W-:Y:S02]  /*e660*/  PRMT R2, R10, 0x7610, R2 ;  /* 0x000076100a027816 */ /* 0x000fe40000000002 */
[----:B------:R1:W3:Y:S02]  /*e670*/  LDL.LU.S16 R10, [R1+0x1cc] ;  /* 0x0001cc00010a7983 */ /* 0x0002e40000300600 */
[----:B------:R-:W-:Y:S02]  /*e680*/  @!P0 PRMT R50, R2, 0x5410, RZ ;  /* 0x0000541002328816 */ /* 0x000fe400000000ff */
[----:B------:R-:W-:-:S04]  /*e690*/  LOP3.LUT R2, R6, 0xffff, RZ, 0xc0, !PT ;  /* 0x0000ffff06027812 */ /* 0x000fc800078ec0ff */
[----:B------:R-:W-:-:S04]  /*e6a0*/  SHF.R.U32.HI R2, RZ, 0x8, R2 ;  /* 0x00000008ff027819 */ /* 0x000fc80000011602 */
[----:B------:R-:W-:-:S04]  /*e6b0*/  LOP3.LUT R2, R2, 0xffff, RZ, 0xc0, !PT ;  /* 0x0000ffff02027812 */ /* 0x000fc800078ec0ff */
[----:B------:R-:W-:-:S13]  /*e6c0*/  ISETP.GE.U32.AND P0, PT, R217, R2, PT ;  /* 0x00000002d900720c */ /* 0x000fda0003f06070 */
[----:B------:R-:W-:-:S05]  /*e6d0*/  @!P0 HFMA2.BF16_V2 R9, -RZ.H0_H0, RZ.H0_H0, -R49.H0_H0 ;  /* 0x200000ffff098231 */ /* 0x000fca0000340931 */
[----:B------:R-:W-:Y:S02]  /*e6e0*/  PRMT R2, R9, 0x7610, R2 ;  /* 0x0000761009027816 */ /* 0x000fe40000000002 */
[----:B------:R1:W4:Y:S02]  /*e6f0*/  LDL.LU.S16 R9, [R1+0x1d0] ;  /* 0x0001d00001097983 */ /* 0x0003240000300600 */
[----:B------:R-:W-:Y:S02]  /*e700*/  @!P0 PRMT R49, R2, 0x5410, RZ ;  /* 0x0000541002318816 */ /* 0x000fe400000000ff */
[----:B------:R-:W-:-:S04]  /*e710*/  SHF.R.U32.HI R2, RZ, 0x10, R6 ;  /* 0x00000010ff027819 */ /* 0x000fc80000011606 */
[----:B------:R-:W-:-:S04]  /*e720*/  LOP3.LUT R2, R2, 0xff, RZ, 0xc0, !PT ;  /* 0x000000ff02027812 */ /* 0x000fc800078ec0ff */
[----:B------:R-:W-:Y:S02]  /*e730*/  ISETP.GE.U32.AND P1, PT, R217, R2, PT ;  /* 0x00000002d900720c */ /* 0x000fe40003f26070 */
[----:B------:R-:W-:-:S04]  /*e740*/  SHF.R.U32.HI R6, RZ, 0x18, R6 ;  /* 0x00000018ff067819 */ /* 0x000fc80000011606 */
[----:B------:R-:W-:Y:S01]  /*e750*/  ISETP.GE.U32.AND P0, PT, R217, R6, PT ;  /* 0x00000006d900720c */ /* 0x000fe20003f06070 */
[----:B------:R-:W-:Y:S01]  /*e760*/  IMAD.MOV.U32 R189, RZ, RZ, R183 ;  /* 0x000000ffffbd7224 */ /* 0x000fe200078e00b7 */
[----:B------:R-:W-:Y:S01]  /*e770*/  PRMT R47, R48, 0x7632, R47 ;  /* 0x00007632302f7816 */ /* 0x000fe2000000002f */
[----:B------:R1:W4:Y:S04]  /*e780*/  LDL.LU.S16 R183, [R1+0x1d4] ;  /* 0x0001d40001b77983 */ /* 0x0003280000300600 */
[----:B------:R-:W-:-:S05]  /*e790*/  @!P1 HFMA2.BF16_V2 R14, -RZ.H0_H0, RZ.H0_H0, -R48.H0_H0 ;  /* 0x200000ffff0e9231 */ /* 0x000fca0000340930 */
[----:B------:R-:W-:Y:S02]  /*e7a0*/  PRMT R6, R14, 0x7610, R6 ;  /* 0x000076100e067816 */ /* 0x000fe40000000006 */
[----:B------:R1:W4:Y:S01]  /*e7b0*/  LDL.LU.S16 R14, [R1+0x1d8] ;  /* 0x0001d800010e7983 */ /* 0x0003220000300600 */
[----:B------:R-:W-:Y:S01]  /*e7c0*/  IMAD.MOV.U32 R199, RZ, RZ, R177 ;  /* 0x000000ffffc77224 */ /* 0x000fe200078e00b1 */
[----:B------:R-:W-:Y:S02]  /*e7d0*/  PRMT R177, R48, 0x5410, R47 ;  /* 0x0000541030b17816 */ /* 0x000fe4000000002f */
[----:B------:R-:W-:Y:S01]  /*e7e0*/  @!P1 PRMT R48, R6, 0x5410, RZ ;  /* 0x0000541006309816 */ /* 0x000fe200000000ff */
[----:B------:R-:W-:Y:S01]  /*e7f0*/  IMAD.WIDE.U32 R6, R11, -0x2daee0ad, RZ ;  /* 0xd2511f530b067825 */ /* 0x000fe200078e00ff */
[----:B------:R-:W-:-:S03]  /*e800*/  PRMT R45, R46, 0x7632, R45 ;  /* 0x000076322e2d7816 */ /* 0x000fc6000000002d */
[----:B------:R-:W-:Y:S02]  /*e810*/  IMAD.MOV.U32 R198, RZ, RZ, R188 ;  /* 0x000000ffffc67224 */ /* 0x000fe400078e00bc */
[----:B------:R-:W-:Y:S02]  /*e820*/  IMAD.MOV.U32 R188, RZ, RZ, R186 ;  /* 0x000000ffffbc7224 */ /* 0x000fe400078e00ba */
[----:B------:R-:W-:Y:S01]  /*e830*/  IMAD.MOV.U32 R186, RZ, RZ, R185 ;  /* 0x000000ffffba7224 */ /* 0x000fe200078e00b9 */
[----:B------:R-:W-:Y:S01]  /*e840*/  PRMT R185, R46, 0x5410, R45 ;  /* 0x000054102eb97816 */ /* 0x000fe2000000002d */
        /* <DEDUP_REMOVED lines=8> */
[----:B------:R1:W2:Y:S02]  /*e8d0*/  LDL.LU.S16 R10, [R1+0x1dc] ;  /* 0x0001dc00010a7983 */ /* 0x0002a40000300600 */
[----:B------:R-:W-:Y:S02]  /*e8e0*/  @!P0 PRMT R46, R8, 0x5410, RZ ;  /* 0x00005410082e8816 */ /* 0x000fe400000000ff */
[----:B------:R-:W-:-:S04]  /*e8f0*/  LOP3.LUT R8, R2, 0xffff, RZ, 0xc0, !PT ;  /* 0x0000ffff02087812 */ /* 0x000fc800078ec0ff */
[----:B------:R-:W-:-:S04]  /*e900*/  SHF.R.U32.HI R8, RZ, 0x8, R8 ;  /* 0x00000008ff087819 */ /* 0x000fc80000011608 */
[----:B------:R-:W-:-:S04]  /*e910*/  LOP3.LUT R8, R8, 0xffff, RZ, 0xc0, !PT ;  /* 0x0000ffff08087812 */ /* 0x000fc800078ec0ff */
[----:B------:R-:W-:-:S13]  /*e920*/  ISETP.GE.U32.AND P0, PT, R217, R8, PT ;  /* 0x00000008d900720c */ /* 0x000fda0003f06070 */
[----:B----4-:R-:W-:-:S05]  /*e930*/  @!P0 HFMA2.BF16_V2 R9, -RZ.H0_H0, RZ.H0_H0, -R45.H0_H0 ;  /* 0x200000ffff098231 */ /* 0x010fca000034092d */
[----:B------:R-:W-:Y:S02]  /*e940*/  PRMT R8, R9, 0x7610, R8 ;  /* 0x0000761009087816 */ /* 0x000fe40000000008 */
[----:B------:R1:W3:Y:S04]  /*e950*/  LDL.LU.S16 R9, [R1+0x1e0] ;  /* 0x0001e00001097983 */ /* 0x0002e80000300600 */
[----:B------:R1:W4:Y:S01]  /*e960*/  LDL.LU.S16 R190, [R1+0x1e4] ;  /* 0x0001e40001be7983 */ /* 0x0003220000300600 */
[----:B------:R-:W-:Y:S02]  /*e970*/  @!P0 PRMT R45, R8, 0x5410, RZ ;  /* 0x00005410082d8816 */ /* 0x000fe400000000ff */
[--C-:B------:R-:W-:Y:S01]  /*e980*/  SHF.R.U32.HI R8, RZ, 0x10, R2.reuse ;  /* 0x00000010ff087819 */ /* 0x100fe20000011602 */
[----:B------:R1:W4:Y:S01]  /*e990*/  LDL.LU.S16 R191, [R1+0x1e8] ;  /* 0x0001e80001bf7983 */ /* 0x0003220000300600 */
[----:B------:R-:W-:-:S04]  /*e9a0*/  SHF.R.U32.HI R2, RZ, 0x18, R2 ;  /* 0x00000018ff027819 */ /* 0x000fc80000011602 */
[----:B------:R-:W-:Y:S02]  /*e9b0*/  ISETP.GE.U32.AND P0, PT, R217, R2, PT ;  /* 0x00000002d900720c */ /* 0x000fe40003f06070 */
[----:B------:R-:W-:-:S11]  /*e9c0*/  PRMT R43, R44, 0x7632, R43 ;  /* 0x000076322c2b7816 */ /* 0x000fd6000000002b */
[----:B------:R-:W-:-:S05]  /*e9d0*/  @!P0 HFMA2.BF16_V2 R14, -RZ.H0_H0, RZ.H0_H0, -R43.H0_H0 ;  /* 0x200000ffff0e8231 */ /* 0x000fca000034092b */
[----:B------:R-:W-:Y:S02]  /*e9e0*/  PRMT R2, R14, 0x7610, R2 ;  /* 0x000076100e027816 */ /* 0x000fe40000000002 */
[----:B------:R1:W4:Y:S01]  /*e9f0*/  LDL.LU.S16 R14, [R1+0x1ec] ;  /* 0x0001ec00010e7983 */ /* 0x0003220000300600 */
[----:B------:R-:W-:Y:S02]  /*ea00*/  IMAD.MOV.U32 R223, RZ, RZ, R189 ;  /* 0x000000ffffdf7224 */ /* 0x000fe400078e00bd */
[----:B------:R-:W-:Y:S01]  /*ea10*/  IMAD.MOV.U32 R189, RZ, RZ, R199 ;  /* 0x000000ffffbd7224 */ /* 0x000fe200078e00c7 */
[----:B------:R-:W-:Y:S01]  /*ea20*/  LOP3.LUT R8, R8, 0xff, RZ, 0xc0, !PT ;  /* 0x000000ff08087812 */ /* 0x000fe200078ec0ff */
[----:B------:R-:W-:Y:S01]  /*ea30*/  IMAD.MOV.U32 R199, RZ, RZ, R180 ;  /* 0x000000ffffc77224 */ /* 0x000fe200078e00b4 */
[----:B------:R1:W4:Y:S01]  /*ea40*/  LDL.LU.S16 R13, [R1+0x1f0] ;  /* 0x0001f000010d7983 */ /* 0x0003220000300600 */
[----:B------:R-:W-:Y:S01]  /*ea50*/  IMAD.MOV.U32 R180, RZ, RZ, R184 ;  /* 0x000000ffffb47224 */ /* 0x000fe200078e00b8 */
[----:B------:R-:W-:-:S02]  /*ea60*/  PRMT R184, R44, 0x5410, R43 ;  /* 0x000054102cb87816 */ /* 0x000fc4000000002b */
[----:B------:R-:W-:Y:S01]  /*ea70*/  @!P0 PRMT R43, R2, 0x5410, RZ ;  /* 0x00005410022b8816 */ /* 0x000fe200000000ff */
[----:B------:R1:W4:Y:S01]  /*ea80*/  LDL.LU.S16 R12, [R1+0x1f4] ;  /* 0x0001f400010c7983 */ /* 0x0003220000300600 */
[----:B------:R-:W-:Y:S02]  /*ea90*/  LOP3.LUT R2, R6, 0xff, RZ, 0xc0, !PT ;  /* 0x000000ff06027812 */ /* 0x000fe400078ec0ff */
[C---:B------:R-:W-:Y:S02]  /*eaa0*/  ISETP.GE.U32.AND P1, PT, R217.reuse, R8, PT ;  /* 0x00000008d900720c */ /* 0x040fe40003f26070 */
[----:B------:R-:W-:Y:S02]  /*eab0*/  ISETP.GE.U32.AND P0, PT, R217, R2, PT ;  /* 0x00000002d900720c */ /* 0x000fe40003f06070 */
[----:B------:R-:W-:-:S09]  /*eac0*/  PRMT R33, R42, 0x7632, R33 ;  /* 0x000076322a217816 */ /* 0x000fd20000000021 */
[----:B------:R-:W-:-:S05]  /*ead0*/  @!P1 HFMA2.BF16_V2 R183, -RZ.H0_H0, RZ.H0_H0, -R44.H0_H0 ;  /* 0x200000ffffb79231 */ /* 0x000fca000034092c */
[----:B------:R-:W-:Y:S02]  /*eae0*/  PRMT R8, R183, 0x7610, R8 ;  /* 0x00007610b7087816 */ /* 0x000fe40000000008 */
[----:B------:R-:W-:Y:S02]  /*eaf0*/  PRMT R183, R42, 0x5410, R33 ;  /* 0x000054102ab77816 */ /* 0x000fe40000000021 */
[----:B------:R-:W-:Y:S02]  /*eb00*/  @!P1 PRMT R44, R8, 0x5410, RZ ;  /* 0x00005410082c9816 */ /* 0x000fe400000000ff */
[----:B------:R-:W-:Y:S02]  /*eb10*/  LOP3.LUT R8, R29, R240, R162, 0x96, !PT ;  /* 0x000000f01d087212 */ /* 0x000fe400078e96a2 */
[----:B------:R-:W-:-:S04]  /*eb20*/  PRMT R31, R32, 0x7632, R31 ;  /* 0x00007632201f7816 */ /* 0x000fc8000000001f */
[----:B------:R-:W-:Y:S01]  /*eb30*/  PRMT R162, R32, 0x5410, R31 ;  /* 0x0000541020a27816 */ /* 0x000fe2000000001f */
[----:B--2---:R-:W-:-:S05]  /*eb40*/  @!P0 HFMA2.BF16_V2 R10, -RZ.H0_H0, RZ.H0_H0, -R42.H0_H0 ;  /* 0x200000ffff0a8231 */ /* 0x004fca000034092a */
[----:B------:R-:W-:-:S04]  /*eb50*/  PRMT R2, R10, 0x7610, R2 ;  /* 0x000076100a027816 */ /* 0x000fc80000000002 */
[----:B------:R-:W-:Y:S02]  /*eb60*/  @!P0 PRMT R42, R2, 0x5410, RZ ;  /* 0x00005410022a8816 */ /* 0x000fe400000000ff */
[----:B------:R-:W-:-:S04]  /*eb70*/  LOP3.LUT R2, R6, 0xffff, RZ, 0xc0, !PT ;  /* 0x0000ffff06027812 */ /* 0x000fc800078ec0ff */
[----:B------:R-:W-:-:S04]  /*eb80*/  SHF.R.U32.HI R2, RZ, 0x8, R2 ;  /* 0x00000008ff027819 */ /* 0x000fc80000011602 */
[----:B------:R-:W-:-:S04]  /*eb90*/  LOP3.LUT R2, R2, 0xffff, RZ, 0xc0, !PT ;  /* 0x0000ffff02027812 */ /* 0x000fc800078ec0ff */
[----:B------:R-:W-:Y:S02]  /*eba0*/  ISETP.GE.U32.AND P0, PT, R217, R2, PT ;  /* 0x00000002d900720c */ /* 0x000fe40003f06070 */
[----:B------:R-:W-:-:S11]  /*ebb0*/  LOP3.LUT R10, R5, R239, R28, 0x96, !PT ;  /* 0x000000ef050a7212 */ /* 0x000fd600078e961c */
[----:B---3--:R-:W-:-:S05]  /*ebc0*/  @!P0 HFMA2.BF16_V2 R9, -RZ.H0_H0, RZ.H0_H0, -R33.H0_H0 ;  /* 0x200000ffff098231 */ /* 0x008fca0000340921 */
[----:B------:R-:W-:Y:S01]  /*ebd0*/  PRMT R2, R9, 0x7610, R2 ;  /* 0x0000761009027816 */ /* 0x000fe20000000002 */
[----:B------:R-:W-:-:S04]  /*ebe0*/  IMAD.WIDE.U32 R8, R8, -0x2daee0ad, RZ ;  /* 0xd2511f5308087825 */ /* 0x000fc800078e00ff */
[----:B------:R-:W-:Y:S01]  /*ebf0*/  IMAD.WIDE.U32 R10, R10, -0x2daee0ad, RZ ;  /* 0xd2511f530a0a7825 */ /* 0x000fe200078e00ff */
[----:B------:R-:W-:-:S04]  /*ec00*/  LOP3.LUT R9, R9, R242, R16, 0x96, !PT ;  /* 0x000000f209097212 */ /* 0x000fc800078e9610 */
[----:B------:R-:W-:Y:S01]  /*ec10*/  LOP3.LUT R11, R11, R245, R8, 0x96, !PT ;  /* 0x000000f50b0b7212 */ /* 0x000fe200078e9608 */
[----:B------:R-:W-:-:S05]  /*ec20*/  IMAD.WIDE.U32 R8, R9, -0x326172a9, RZ ;  /* 0xcd9e8d5709087825 */ /* 0x000fca00078e00ff */
[----:B------:R-:W-:Y:S02]  /*ec30*/  LOP3.LUT R4, R9, R238, R4, 0x96, !PT ;  /* 0x000000ee09047212 */ /* 0x000fe400078e9604 */
[----:B------:R-:W-:-:S03]  /*ec40*/  @!P0 PRMT R33, R2, 0x5410, RZ ;  /* 0x0000541002218816 */ /* 0x000fc600000000ff */
[----:B------:R-:W-:Y:S01]  /*ec50*/  IMAD.WIDE.U32 R4, R4, -0x2daee0ad, RZ ;  /* 0xd2511f5304047825 */ /* 0x000fe200078e00ff */
[----:B------:R-:W-:-:S04]  /*ec60*/  SHF.R.U32.HI R2, RZ, 0x10, R6 ;  /* 0x00000010ff027819 */ /* 0x000fc80000011606 */
[----:B------:R-:W-:Y:S01]  /*ec70*/  LOP3.LUT R7, R5, R247, R10, 0x96, !PT ;  /* 0x000000f705077212 */ /* 0x000fe200078e960a */
[----:B------:R-:W-:Y:S01]  /*ec80*/  IMAD.WIDE.U32 R10, R11, -0x326172a9, RZ ;  /* 0xcd9e8d570b0a7825 */ /* 0x000fe200078e00ff */
[----:B------:R-:W-:-:S04]  /*ec90*/  LOP3.LUT R2, R2, 0xff, RZ, 0xc0, !PT ;  /* 0x000000ff02027812 */ /* 0x000fc800078ec0ff */
[----:B------:R-:W-:Y:S02]  /*eca0*/  ISETP.GE.U32.AND P2, PT, R217, R2, PT ;  /* 0x00000002d900720c */ /* 0x000fe40003f46070 */
[----:B------:R-:W-:-:S05]  /*ecb0*/  LOP3.LUT R8, R11, R248, R8, 0x96, !PT ;  /* 0x000000f80b087212 */ /* 0x000fca00078e9608 */
[----:B------:R-:W-:-:S05]  /*ecc0*/  IMAD.WIDE.U32 R8, R8, -0x2daee0ad, RZ ;  /* 0xd2511f5308087825 */ /* 0x000fca00078e00ff */
[----:B------:R-:W-:Y:S02]  /*ecd0*/  LOP3.LUT R4, R9, R244, R4, 0x96, !PT ;  /* 0x000000f409047212 */ /* 0x000fe400078e9604 */
[----:B------:R-:W-:Y:S01]  /*ece0*/  SHF.R.U32.HI R9, RZ, 0x18, R6 ;  /* 0x00000018ff097819 */ /* 0x000fe20000011606 */
[----:B------:R-:W-:Y:S01]  /*ecf0*/  IMAD.WIDE.U32 R6, R7, -0x326172a9, RZ ;  /* 0xcd9e8d5707067825 */ /* 0x000fe200078e00ff */
[----:B----4-:R-:W-:-:S04]  /*ed00*/  @!P2 HFMA2.BF16_V2 R190, -RZ.H0_H0, RZ.H0_H0, -R32.H0_H0 ;  /* 0x200000ffffbea231 */ /* 0x010fc80000340920 */
[--C-:B------:R-:W-:Y:S02]  /*ed10*/  LOP3.LUT R7, R7, R246, R10.reuse, 0x96, !PT ;  /* 0x000000f607077212 */ /* 0x100fe400078e960a */
[----:B------:R-:W-:-:S04]  /*ed20*/  PRMT R10, R190, 0x7610, R10 ;  /* 0x00007610be0a7816 */ /* 0x000fc8000000000a */
[----:B------:R-:W-:Y:S02]  /*ed30*/  @!P2 PRMT R32, R10, 0x5410, RZ ;  /* 0x000054100a20a816 */ /* 0x000fe400000000ff */
[----:B------:R1:W2:Y:S01]  /*ed40*/  LDL.LU.S16 R10, [R1+0x1f8] ;  /* 0x0001f800010a7983 */ /* 0x0002a20000300600 */
[----:B------:R-:W-:-:S05]  /*ed50*/  IMAD.WIDE.U32 R4, R4, -0x326172a9, RZ ;  /* 0xcd9e8d5704047825 */ /* 0x000fca00078e00ff */
[----:B------:R-:W-:-:S04]  /*ed60*/  LOP3.LUT R2, R5, R249, R6, 0x96, !PT ;  /* 0x000000f905027212 */ /* 0x000fc800078e9606 */
[----:B------:R-:W-:-:S04]  /*ed70*/  LOP3.LUT R6, R2, 0xff, RZ, 0xc0, !PT ;  /* 0x000000ff02067812 */ /* 0x000fc800078ec0ff */
[----:B------:R-:W-:Y:S02]  /*ed80*/  ISETP.GE.U32.AND P0, PT, R217, R6, PT ;  /* 0x00000006d900720c */ /* 0x000fe40003f06070 */
[----:B------:R-:W-:Y:S01]  /*ed90*/  PRMT R29, R30, 0x7632, R29 ;  /* 0x000076321e1d7816 */ /* 0x000fe2000000001d */
[----:B------:R-:W-:-:S10]  /*eda0*/  IMAD.MOV.U32 R237, RZ, RZ, R189 ;  /* 0x000000ffffed7224 */ /* 0x000fd400078e00bd */
[----:B------:R-:W-:Y:S01]  /*edb0*/  @!P0 HFMA2.BF16_V2 R14, -RZ.H0_H0, RZ.H0_H0, -R30.H0_H0 ;  /* 0x200000ffff0e8231 */ /* 0x000fe2000034091e */
[----:B------:R-:W-:-:S04]  /*edc0*/  PRMT R189, R30, 0x5410, R29 ;  /* 0x000054101ebd7816 */ /* 0x000fc8000000001d */
[----:B------:R-:W-:-:S04]  /*edd0*/  PRMT R6, R14, 0x7610, R6 ;  /* 0x000076100e067816 */ /* 0x000fc80000000006 */
[----:B------:R-:W-:Y:S02]  /*ede0*/  @!P0 PRMT R30, R6, 0x5410, RZ ;  /* 0x00005410061e8816 */ /* 0x000fe400000000ff */
[----:B------:R-:W-:-:S04]  /*edf0*/  LOP3.LUT R6, R2, 0xffff, RZ, 0xc0, !PT ;  /* 0x0000ffff02067812 */ /* 0x000fc800078ec0ff */
[----:B------:R-:W-:-:S04]  /*ee00*/  SHF.R.U32.HI R6, RZ, 0x8, R6 ;  /* 0x00000008ff067819 */ /* 0x000fc80000011606 */
[----:B------:R-:W-:-:S04]  /*ee10*/  LOP3.LUT R6, R6, 0xffff, RZ, 0xc0, !PT ;  /* 0x0000ffff06067812 */ /* 0x000fc800078ec0ff */
[C---:B------:R-:W-:Y:S02]  /*ee20*/  ISETP.GE.U32.AND P0, PT, R217.reuse, R6, PT ;  /* 0x00000006d900720c */ /* 0x040fe40003f06070 */
[----:B------:R-:W-:-:S11]  /*ee30*/  ISETP.GE.U32.AND P1, PT, R217, R9, PT ;  /* 0x00000009d900720c */ /* 0x000fd60003f26070 */
[----:B------:R-:W-:Y:S02]  /*ee40*/  @!P0 HFMA2.BF16_V2 R13, -RZ.H0_H0, RZ.H0_H0, -R29.H0_H0 ;  /* 0x200000ffff0d8231 */ /* 0x000fe4000034091d */
[----:B------:R-:W-:-:S03]  /*ee50*/  @!P1 HFMA2.BF16_V2 R191, -RZ.H0_H0, RZ.H0_H0, -R31.H0_H0 ;  /* 0x200000ffffbf9231 */ /* 0x000fc6000034091f */
[----:B------:R-:W-:-:S04]  /*ee60*/  PRMT R6, R13, 0x7610, R6 ;  /* 0x000076100d067816 */ /* 0x000fc80000000006 */
[----:B------:R-:W-:Y:S02]  /*ee70*/  @!P0 PRMT R29, R6, 0x5410, RZ ;  /* 0x00005410061d8816 */ /* 0x000fe400000000ff */
[----:B------:R-:W-:Y:S02]  /*ee80*/  SHF.R.U32.HI R6, RZ, 0x10, R2 ;  /* 0x00000010ff067819 */ /* 0x000fe40000011602 */
[----:B------:R-:W-:Y:S02]  /*ee90*/  PRMT R11, R191, 0x7610, R11 ;  /* 0x00007610bf0b7816 */ /* 0x000fe4000000000b */
[----:B------:R-:W-:Y:S02]  /*eea0*/  LOP3.LUT R6, R6, 0xff, RZ, 0xc0, !PT ;  /* 0x000000ff06067812 */ /* 0x000fe400078ec0ff */
[----:B------:R-:W-:Y:S02]  /*eeb0*/  @!P1 PRMT R31, R11, 0x5410, RZ ;  /* 0x000054100b1f9816 */ /* 0x000fe400000000ff */
[----:B------:R-:W-:-:S02]  /*eec0*/  ISETP.GE.U32.AND P1, PT, R217, R6, PT ;  /* 0x00000006d900720c */ /* 0x000fc40003f26070 */
[----:B------:R-:W-:-:S11]  /*eed0*/  PRMT R28, R21, 0x7610, R28 ;  /* 0x00007610151c7816 */ /* 0x000fd6000000001c */
[----:B------:R-:W-:-:S05]  /*eee0*/  @!P1 HFMA2.BF16_V2 R12, -RZ.H0_H0, RZ.H0_H0, -R28.H0_H0 ;  /* 0x200000ffff0c9231 */ /* 0x000fca000034091c */
[----:B------:R-:W-:Y:S02]  /*eef0*/  PRMT R6, R12, 0x7610, R6 ;  /* 0x000076100c067816 */ /* 0x000fe40000000006 */
[----:B------:R1:W3:Y:S04]  /*ef00*/  LDL.LU.S16 R12, [R1+0x1fc] ;  /* 0x0001fc00010c7983 */ /* 0x0002e80000300600 */
[----:B------:R1:W4:Y:S01]  /*ef10*/  LDL.LU.S16 R11, [R1+0x200] ;  /* 0x00020000010b7983 */ /* 0x0003220000300600 */
[----:B------:R-:W-:-:S04]  /*ef20*/  SHF.R.U32.HI R2, RZ, 0x18, R2 ;  /* 0x00000018ff027819 */ /* 0x000fc80000011602 */
[----:B------:R-:W-:Y:S02]  /*ef30*/  ISETP.GE.U32.AND P0, PT, R217, R2, PT ;  /* 0x00000002d900720c */ /* 0x000fe40003f06070 */
[----:B------:R-:W-:-:S11]  /*ef40*/  PRMT R27, R21, 0x7632, R27 ;  /* 0x00007632151b7816 */ /* 0x000fd6000000001b */
[----:B--2---:R-:W-:-:S05]  /*ef50*/  @!P0 HFMA2.BF16_V2 R10, -RZ.H0_H0, RZ.H0_H0, -R27.H0_H0 ;  /* 0x200000ffff0a8231 */ /* 0x004fca000034091b */
[----:B------:R-:W-:Y:S02]  /*ef60*/  PRMT R2, R10, 0x7610, R2 ;  /* 0x000076100a027816 */ /* 0x000fe40000000002 */
[----:B------:R1:W2:Y:S01]  /*ef70*/  LDL.LU.S16 R10, [R1+0x204] ;  /* 0x00020400010a7983 */ /* 0x0002a20000300600 */
[----:B------:R-:W-:Y:S02]  /*ef80*/  IMAD.MOV.U32 R190, RZ, RZ, R223 ;  /* 0x000000ffffbe7224 */ /* 0x000fe400078e00df */
[----:B------:R-:W-:Y:S02]  /*ef90*/  IMAD.MOV.U32 R223, RZ, RZ, R199 ;  /* 0x000000ffffdf7224 */ /* 0x000fe400078e00c7 */
[----:B------:R-:W-:Y:S02]  /*efa0*/  IMAD.MOV.U32 R199, RZ, RZ, R198 ;  /* 0x000000ffffc77224 */ /* 0x000fe400078e00c6 */
[----:B------:R-:W-:Y:S01]  /*efb0*/  IMAD.MOV.U32 R198, RZ, RZ, R188 ;  /* 0x000000ffffc67224 */ /* 0x000fe200078e00bc */
[----:B------:R-:W-:-:S02]  /*efc0*/  PRMT R188, R28, 0x5410, R27 ;  /* 0x000054101cbc7816 */ /* 0x000fc4000000001b */
[----:B------:R-:W-:Y:S02]  /*efd0*/  @!P1 PRMT R28, R6, 0x5410, RZ ;  /* 0x00005410061c9816 */ /* 0x000fe400000000ff */
[----:B------:R1:W2:Y:S01]  /*efe0*/  LDL.LU.S16 R6, [R1+0x208] ;  /* 0x0002080001067983 */ /* 0x0002a20000300600 */
[----:B------:R-:W-:Y:S02]  /*eff0*/  @!P0 PRMT R27, R2, 0x5410, RZ ;  /* 0x00005410021b8816 */ /* 0x000fe400000000ff */
[----:B------:R-:W-:-:S04]  /*f000*/  LOP3.LUT R2, R4, 0xff, RZ, 0xc0, !PT ;  /* 0x000000ff04027812 */ /* 0x000fc800078ec0ff */
[----:B------:R-:W-:Y:S02]  /*f010*/  ISETP.GE.U32.AND P0, PT, R217, R2, PT ;  /* 0x00000002d900720c */ /* 0x000fe40003f06070 */
[C---:B------:R-:W-:Y:S01]  /*f020*/  PRMT R25, R26.reuse, 0x7632, R25 ;  /* 0x000076321a197816 */ /* 0x040fe20000000019 */
[----:B------:R-:W-:Y:S02]  /*f030*/  IMAD.MOV.U32 R251, RZ, RZ, R237 ;  /* 0x000000fffffb7224 */ /* 0x000fe400078e00ed */
[----:B------:R-:W-:Y:S01]  /*f040*/  IMAD.MOV.U32 R237, RZ, RZ, R187 ;  /* 0x000000ffffed7224 */ /* 0x000fe200078e00bb */
[----:B------:R-:W-:-:S07]  /*f050*/  PRMT R187, R26, 0x5410, R25 ;  /* 0x000054101abb7816 */ /* 0x000fce0000000019 */
        /* <DEDUP_REMOVED lines=8> */
[----:B----4-:R-:W-:-:S05]  /*f0e0*/  @!P0 HFMA2.BF16_V2 R11, -RZ.H0_H0, RZ.H0_H0, -R25.H0_H0 ;  /* 0x200000ffff0b8231 */ /* 0x010fca0000340919 */
[----:B------:R-:W-:Y:S02]  /*f0f0*/  PRMT R2, R11, 0x7610, R2 ;  /* 0x000076100b027816 */ /* 0x000fe40000000002 */
[----:B------:R1:W4:Y:S02]  /*f100*/  LDL.LU.S16 R11, [R1+0x210] ;  /* 0x00021000010b7983 */ /* 0x0003240000300600 */
        /* <DEDUP_REMOVED lines=9> */
[----:B------:R-:W-:-:S05]  /*f1a0*/  PRMT R23, R24, 0x7632, R23 ;  /* 0x0000763218177816 */ /* 0x000fca0000000017 */
[----:B------:R-:W-:Y:S01]  /*f1b0*/  @!P0 HFMA2.BF16_V2 R6, -RZ.H0_H0, RZ.H0_H0, -R23.H0_H0 ;  /* 0x200000ffff068231 */ /* 0x000fe20000340917 */
[----:B------:R-:W-:Y:S02]  /*f1c0*/  IMAD.MOV.U32 R191, RZ, RZ, R190 ;  /* 0x000000ffffbf7224 */ /* 0x000fe400078e00be */
[----:B------:R-:W-:Y:S02]  /*f1d0*/  IMAD.MOV.U32 R190, RZ, RZ, R223 ;  /* 0x000000ffffbe7224 */ /* 0x000fe400078e00df */
[----:B------:R-:W-:Y:S01]  /*f1e0*/  PRMT R2, R6, 0x7610, R2 ;  /* 0x0000761006027816 */ /* 0x000fe20000000002 */
[----:B------:R-:W-:-:S04]  /*f1f0*/  IMAD.WIDE.U32 R6, R7, -0x2daee0ad, RZ ;  /* 0xd2511f5307067825 */ /* 0x000fc800078e00ff */
[----:B------:R-:W-:Y:S02]  /*f200*/  IMAD.MOV.U32 R223, RZ, RZ, R168 ;  /* 0x000000ffffdf7224 */ /* 0x000fe400078e00a8 */
[----:B------:R-:W-:Y:S01]  /*f210*/  IMAD.MOV.U32 R168, RZ, RZ, R186 ;  /* 0x000000ffffa87224 */ /* 0x000fe200078e00ba */
[----:B------:R-:W-:Y:S02]  /*f220*/  PRMT R186, R24, 0x5410, R23 ;  /* 0x0000541018ba7816 */ /* 0x000fe40000000017 */
[----:B------:R-:W-:Y:S02]  /*f230*/  @!P0 PRMT R23, R2, 0x5410, RZ ;  /* 0x0000541002178816 */ /* 0x000fe400000000ff */
[----:B------:R-:W-:Y:S02]  /*f240*/  LOP3.LUT R2, R7, R243, R8, 0x96, !PT ;  /* 0x000000f307027212 */ /* 0x000fe400078e9608 */
[----:B------:R-:W-:Y:S02]  /*f250*/  @!P1 PRMT R24, R4, 0x5410, RZ ;  /* 0x0000541004189816 */ /* 0x000fe400000000ff */
[----:B------:R-:W-:-:S04]  /*f260*/  LOP3.LUT R4, R2, 0xff, RZ, 0xc0, !PT ;  /* 0x000000ff02047812 */ /* 0x000fc800078ec0ff */
[----:B------:R-:W-:Y:S02]  /*f270*/  ISETP.GE.U32.AND P0, PT, R217, R4, PT ;  /* 0x00000004d900720c */ /* 0x000fe40003f06070 */
[----:B------:R-:W-:-:S04]  /*f280*/  PRMT R21, R22, 0x7632, R21 ;  /* 0x0000763216157816 */ /* 0x000fc80000000015 */
[----:B------:R-:W-:Y:S01]  /*f290*/  PRMT R194, R22, 0x5410, R21 ;  /* 0x0000541016c27816 */ /* 0x000fe20000000015 */
[----:B------:R-:W-:Y:S02]  /*f2a0*/  IMAD.MOV.U32 R221, RZ, RZ, R251 ;  /* 0x000000ffffdd7224 */ /* 0x000fe400078e00fb */
[----:B------:R-:W-:Y:S02]  /*f2b0*/  IMAD.MOV.U32 R220, RZ, RZ, R191 ;  /* 0x000000ffffdc7224 */ /* 0x000fe400078e00bf */
[----:B------:R-:W-:Y:S02]  /*f2c0*/  IMAD.MOV.U32 R251, RZ, RZ, R168 ;  /* 0x000000fffffb7224 */ /* 0x000fe400078e00a8 */
[----:B------:R-:W-:Y:S02]  /*f2d0*/  IMAD.MOV.U32 R191, RZ, RZ, R236 ;  /* 0x000000ffffbf7224 */ /* 0x000fe400078e00ec */
[----:B------:R-:W-:Y:S01]  /*f2e0*/  IMAD.MOV.U32 R168, RZ, RZ, R230 ;  /* 0x000000ffffa87224 */ /* 0x000fe200078e00e6 */
[----:B------:R-:W2:Y:S04]  /*f2f0*/  LDL R236, [R1+0x2dc] ;  /* 0x0002dc0001ec7983 */ /* 0x000ea80000100800 */
[----:B------:R-:W2:Y:S01]  /*f300*/  LDL.LU R230, [R1+0x230] ;  /* 0x0002300001e67983 */ /* 0x000ea20000300800 */
[----:B---3--:R-:W-:-:S05]  /*f310*/  @!P0 HFMA2.BF16_V2 R12, -RZ.H0_H0, RZ.H0_H0, -R22.H0_H0 ;  /* 0x200000ffff0c8231 */ /* 0x008fca0000340916 */
[----:B------:R-:W-:Y:S02]  /*f320*/  PRMT R4, R12, 0x7610, R4 ;  /* 0x000076100c047816 */ /* 0x000fe40000000004 */
[----:B------:R-:W3:Y:S02]  /*f330*/  LDL R12, [R1+0x318] ;  /* 0x00031800010c7983 */ /* 0x000ee40000100800 */
[----:B------:R-:W-:Y:S02]  /*f340*/  @!P0 PRMT R22, R4, 0x5410, RZ ;  /* 0x0000541004168816 */ /* 0x000fe400000000ff */
[----:B------:R-:W-:Y:S01]  /*f350*/  LOP3.LUT R4, R2, 0xffff, RZ, 0xc0, !PT ;  /* 0x0000ffff02047812 */ /* 0x000fe200078ec0ff */
[----:B------:R1:W3:Y:S03]  /*f360*/  LDL.LU.S16 R8, [R1+0x218] ;  /* 0x0002180001087983 */ /* 0x0002e60000300600 */
[----:B------:R-:W-:-:S04]  /*f370*/  SHF.R.U32.HI R4, RZ, 0x8, R4 ;  /* 0x00000008ff047819 */ /* 0x000fc80000011604 */
[----:B------:R-:W-:-:S04]  /*f380*/  LOP3.LUT R4, R4, 0xffff, RZ, 0xc0, !PT ;  /* 0x0000ffff04047812 */ /* 0x000fc800078ec0ff */
[----:B------:R-:W-:-:S13]  /*f390*/  ISETP.GE.U32.AND P0, PT, R217, R4, PT ;  /* 0x00000004d900720c */ /* 0x000fda0003f06070 */
[----:B----4-:R-:W-:-:S05]  /*f3a0*/  @!P0 HFMA2.BF16_V2 R11, -RZ.H0_H0, RZ.H0_H0, -R21.H0_H0 ;  /* 0x200000ffff0b8231 */ /* 0x010fca0000340915 */
[----:B------:R-:W-:-:S04]  /*f3b0*/  PRMT R4, R11, 0x7610, R4 ;  /* 0x000076100b047816 */ /* 0x000fc80000000004 */
[----:B------:R-:W-:Y:S02]  /*f3c0*/  @!P0 PRMT R21, R4, 0x5410, RZ ;  /* 0x0000541004158816 */ /* 0x000fe400000000ff */
[----:B------:R-:W-:-:S04]  /*f3d0*/  LOP3.LUT R4, R6, 0xff, RZ, 0xc0, !PT ;  /* 0x000000ff06047812 */ /* 0x000fc800078ec0ff */
[----:B------:R-:W-:Y:S02]  /*f3e0*/  ISETP.GE.U32.AND P0, PT, R217, R4, PT ;  /* 0x00000004d900720c */ /* 0x000fe40003f06070 */
[----:B------:R-:W-:-:S04]  /*f3f0*/  PRMT R19, R20, 0x7632, R19 ;  /* 0x0000763214137816 */ /* 0x000fc80000000013 */
[----:B------:R-:W-:-:S07]  /*f400*/  PRMT R193, R20, 0x5410, R19 ;  /* 0x0000541014c17816 */ /* 0x000fce0000000013 */
[----:B--2---:R-:W-:-:S05]  /*f410*/  @!P0 HFMA2.BF16_V2 R10, -RZ.H0_H0, RZ.H0_H0, -R20.H0_H0 ;  /* 0x200000ffff0a8231 */ /* 0x004fca0000340914 */
[----:B------:R-:W-:Y:S02]  /*f420*/  PRMT R4, R10, 0x7610, R4 ;  /* 0x000076100a047816 */ /* 0x000fe40000000004 */
[----:B------:R-:W2:Y:S02]  /*f430*/  LDL.64 R10, [R1+0x220] ;  /* 0x00022000010a7983 */ /* 0x000ea40000100a00 */
[----:B------:R-:W-:Y:S02]  /*f440*/  @!P0 PRMT R20, R4, 0x5410, RZ ;  /* 0x0000541004148816 */ /* 0x000fe400000000ff */
[----:B------:R-:W-:Y:S02]  /*f450*/  LOP3.LUT R4, R6, 0xffff, RZ, 0xc0, !PT ;  /* 0x0000ffff06047812 */ /* 0x000fe400078ec0ff */
[----:B------:R-:W4:Y:S02]  /*f460*/  LDL.LU R7, [R1+0x228] ;  /* 0x0002280001077983 */ /* 0x000f240000300800 */
[----:B------:R-:W-:-:S04]  /*f470*/  SHF.R.U32.HI R4, RZ, 0x8, R4 ;  /* 0x00000008ff047819 */ /* 0x000fc80000011604 */
[----:B------:R-:W-:-:S04]  /*f480*/  LOP3.LUT R4, R4, 0xffff, RZ, 0xc0, !PT ;  /* 0x0000ffff04047812 */ /* 0x000fc800078ec0ff */
[----:B------:R-:W-:Y:S02]  /*f490*/  ISETP.GE.U32.AND P0, PT, R217, R4, PT ;  /* 0x00000004d900720c */ /* 0x000fe40003f06070 */
[----:B------:R-:W2:Y:S01]  /*f4a0*/  LDL R4, [R1+0x4] ;  /* 0x0000040001047983 */ /* 0x000ea20000100800 */
[----:B------:R-:W-:Y:S02]  /*f4b0*/  IMAD.MOV.U32 R252, RZ, RZ, R220 ;  /* 0x000000fffffc7224 */ /* 0x000fe400078e00dc */
[----:B------:R-:W-:Y:S02]  /*f4c0*/  IMAD.MOV.U32 R220, RZ, RZ, R237 ;  /* 0x000000ffffdc7224 */ /* 0x000fe400078e00ed */
[----:B------:R-:W-:Y:S02]  /*f4d0*/  IMAD.MOV.U32 R237, RZ, RZ, R199 ;  /* 0x000000ffffed7224 */ /* 0x000fe400078e00c7 */
[----:B------:R-:W-:Y:S02]  /*f4e0*/  IMAD.MOV.U32 R199, RZ, RZ, R169 ;  /* 0x000000ffffc77224 */ /* 0x000fe400078e00a9 */
[----:B------:R-:W-:-:S02]  /*f4f0*/  IMAD.MOV.U32 R169, RZ, RZ, R229 ;  /* 0x000000ffffa97224 */ /* 0x000fc400078e00e5 */
[----:B------:R-:W1:Y:S01]  /*f500*/  S2R R229, SR_TID.X ;  /* 0x0000000000e57919 */ /* 0x000e620000002100 */
[----:B------:R-:W-:Y:S02]  /*f510*/  IMAD.MOV.U32 R250, RZ, RZ, R221 ;  /* 0x000000fffffa7224 */ /* 0x000fe400078e00dd */
[----:B------:R-:W-:Y:S02]  /*f520*/  IMAD.MOV.U32 R13, RZ, RZ, R191 ;  /* 0x000000ffff0d7224 */ /* 0x000fe400078e00bf */
[----:B------:R-:W-:Y:S02]  /*f530*/  IMAD.MOV.U32 R221, RZ, RZ, R228 ;  /* 0x000000ffffdd7224 */ /* 0x000fe400078e00e4 */
[----:B------:R-:W-:Y:S01]  /*f540*/  IMAD.MOV.U32 R191, RZ, RZ, R3 ;  /* 0x000000ffffbf7224 */ /* 0x000fe200078e0003 */
[----:B------:R-:W1:Y:S04]  /*f550*/  S2R R228, SR_CTAID.Z ;  /* 0x0000000000e47919 */ /* 0x000e680000002700 */
[----:B------:R-:W1:Y:S01]  /*f560*/  S2R R3, SR_CTAID.X ;  /* 0x0000000000037919 */ /* 0x000e620000002500 */
[----:B------:R-:W-:-:S02]  /*f570*/  IMAD.MOV.U32 R14, RZ, RZ, R251 ;  /* 0x000000ffff0e7224 */ /* 0x000fc400078e00fb */
[----:B------:R-:W-:Y:S02]  /*f580*/  IMAD.MOV.U32 R251, RZ, RZ, R223 ;  /* 0x000000fffffb7224 */ /* 0x000fe400078e00df */
[----:B------:R-:W2:Y:S01]  /*f590*/  S2R R223, SR_TID.X ;  /* 0x0000000000df7919 */ /* 0x000ea20000002100 */
[----:B-1----:R-:W-:Y:S01]  /*f5a0*/  IMAD.SHL.U32 R3, R3, 0x80, RZ ;  /* 0x0000008003037824 */ /* 0x002fe200078e00ff */
[----:B---3--:R-:W-:-:S05]  /*f5b0*/  @!P0 HFMA2.BF16_V2 R8, -RZ.H0_H0, RZ.H0_H0, -R19.H0_H0 ;  /* 0x200000ffff088231 */ /* 0x008fca0000340913 */
[----:B------:R-:W-:-:S04]  /*f5c0*/  PRMT R5, R8, 0x7610, R5 ;  /* 0x0000761008057816 */ /* 0x000fc80000000005 */
[----:B------:R-:W-:Y:S02]  /*f5d0*/  @!P0 PRMT R19, R5, 0x5410, RZ ;  /* 0x0000541005138816 */ /* 0x000fe400000000ff */
[----:B------:R-:W1:Y:S01]  /*f5e0*/  S2R R5, SR_CTAID.Y ;  /* 0x0000000000057919 */ /* 0x000e620000002600 */
[----:B------:R-:W-:-:S04]  /*f5f0*/  SHF.R.S32.HI R8, RZ, 0x1f, R229 ;  /* 0x0000001fff087819 */ /* 0x000fc800000114e5 */
[----:B------:R-:W-:Y:S02]  /*f600*/  LEA.HI R8, R8, R229, RZ, 0x5 ;  /* 0x000000e508087211 */ /* 0x000fe400078f28ff */
[----:B------:R3:W5:Y:S02]  /*f610*/  LDL.LU R229, [R1+0x374] ;  /* 0x0003740001e57983 */ /* 0x0007640000300800 */
[----:B------:R-:W-:Y:S01]  /*f620*/  LOP3.LUT R8, R8, 0xffffffe0, RZ, 0xc0, !PT ;  /* 0xffffffe008087812 */ /* 0x000fe200078ec0ff */
[----:B-1----:R-:W-:Y:S02]  /*f630*/  IMAD R5, R5, R230, R228 ;  /* 0x000000e605057224 */ /* 0x002fe400078e02e4 */
[----:B------:R3:W5:Y:S04]  /*f640*/  LDL.LU R228, [R1+0x370] ;  /* 0x0003700001e47983 */ /* 0x0007680000300800 */
[----:B------:R3:W5:Y:S01]  /*f650*/  LDL.LU R230, [R1+0x36c] ;  /* 0x00036c0001e67983 */ /* 0x0007620000300800 */
[----:B--2---:R-:W-:Y:S01]  /*f660*/  IMAD R5, R4, R5, R3 ;  /* 0x0000000504057224 */ /* 0x004fe200078e0203 */
[----:B----4-:R-:W-:-:S02]  /*f670*/  LOP3.LUT R4, R7, 0x7ffffffc, RZ, 0xc0, !PT ;  /* 0x7ffffffc07047812 */ /* 0x010fc400078ec0ff */
[----:B------:R-:W2:Y:S02]  /*f680*/  LDL.LU R3, [R1+0x368] ;  /* 0x0003680001037983 */ /* 0x000ea40000300800 */
[----:B------:R-:W-:Y:S01]  /*f690*/  IADD3 R7, -R4, R223, -R8 ;  /* 0x000000df04077210 */ /* 0x000fe20007ffe908 */
[----:B------:R-:W-:-:S04]  /*f6a0*/  IMAD.SHL.U32 R4, R198, 0x80, RZ ;  /* 0x00000080c6047824 */ /* 0x000fc800078e00ff */
[----:B------:R-:W-:Y:S02]  /*f6b0*/  IMAD R4, R236, R5, R4 ;  /* 0x00000005ec047224 */ /* 0x000fe400078e0204 */
[----:B------:R-:W-:-:S04]  /*f6c0*/  IMAD.SHL.U32 R5, R7, 0x2, RZ ;  /* 0x0000000207057824 */ /* 0x000fc800078e00ff */
[----:B------:R-:W-:Y:S02]  /*f6d0*/  IMAD R5, R236, R12, R5 ;  /* 0x0000000cec057224 */ /* 0x000fe400078e0205 */
[----:B------:R-:W-:Y:S02]  /*f6e0*/  IMAD.MOV.U32 R12, RZ, RZ, R252 ;  /* 0x000000ffff0c7224 */ /* 0x000fe400078e00fc */
[----:B------:R-:W-:Y:S02]  /*f6f0*/  IMAD.MOV.U32 R252, RZ, RZ, R241 ;  /* 0x000000fffffc7224 */ /* 0x000fe400078e00f1 */
[----:B------:R3:W4:Y:S01]  /*f700*/  LDL.LU.S16 R241, [R1+0x21c] ;  /* 0x00021c0001f17983 */ /* 0x0007220000300600 */
[----:B------:R-:W-:-:S04]  /*f710*/  IADD3 R4, R4, -0x80, RZ ;  /* 0xffffff8004047810 */ /* 0x000fc80007ffe0ff */
[----:B------:R-:W-:Y:S02]  /*f720*/  SHF.R.S32.HI R8, RZ, 0x1f, R4 ;  /* 0x0000001fff087819 */ /* 0x000fe40000011404 */
[----:B------:R-:W-:-:S04]  /*f730*/  IADD3 R7, P0, R5, R4, RZ ;  /* 0x0000000405077210 */ /* 0x000fc80007f1e0ff */
[----:B------:R-:W-:Y:S02]  /*f740*/  LEA.HI.X.SX32 R5, R5, R8, 0x1, P0 ;  /* 0x0000000805057211 */ /* 0x000fe400000f0eff */
[----:B------:R-:W-:-:S04]  /*f750*/  LEA R4, P0, R7, R10, 0x1 ;  /* 0x0000000a07047211 */ /* 0x000fc800078008ff */
[----:B------:R-:W-:Y:S02]  /*f760*/  LEA.HI.X R5, R7, R11, R5, 0x1, P0 ;  /* 0x0000000b07057211 */ /* 0x000fe400000f0c05 */
[----:B------:R-:W-:-:S04]  /*f770*/  SHF.R.U32.HI R7, RZ, 0x10, R6 ;  /* 0x00000010ff077819 */ /* 0x000fc80000011606 */
[----:B------:R-:W-:-:S04]  /*f780*/  LOP3.LUT R7, R7, 0xff, RZ, 0xc0, !PT ;  /* 0x000000ff07077812 */ /* 0x000fc800078ec0ff */
[C---:B------:R-:W-:Y:S02]  /*f790*/  ISETP.GE.U32.AND P1, PT, R217.reuse, R7, PT ;  /* 0x00000007d900720c */ /* 0x040fe40003f26070 */
[----:B------:R-:W-:Y:S01]  /*f7a0*/  SHF.R.U32.HI R6, RZ, 0x18, R6 ;  /* 0x00000018ff067819 */ /* 0x000fe20000011606 */
[----:B------:R-:W-:Y:S02]  /*f7b0*/  IMAD.MOV.U32 R11, RZ, RZ, R13 ;  /* 0x000000ffff0b7224 */ /* 0x000fe400078e000d */
[----:B------:R-:W-:Y:S01]  /*f7c0*/  IMAD.MOV.U32 R13, RZ, RZ, R14 ;  /* 0x000000ffff0d7224 */ /* 0x000fe200078e000e */
[----:B------:R-:W-:Y:S01]  /*f7d0*/  ISETP.GE.U32.AND P0, PT, R217, R6, PT ;  /* 0x00000006d900720c */ /* 0x000fe20003f06070 */
[----:B------:R-:W-:Y:S01]  /*f7e0*/  IMAD.MOV.U32 R14, RZ, RZ, R250 ;  /* 0x000000ffff0e7224 */ /* 0x000fe200078e00fa */
[--C-:B------:R-:W-:Y:S01]  /*f7f0*/  SHF.R.U32.HI R6, RZ, 0x10, R2.reuse ;  /* 0x00000010ff067819 */ /* 0x100fe20000011602 */
[----:B------:R-:W-:Y:S01]  /*f800*/  IMAD.MOV.U32 R250, RZ, RZ, R221 ;  /* 0x000000fffffa7224 */ /* 0x000fe200078e00dd */
[----:B------:R-:W-:Y:S01]  /*f810*/  SHF.R.U32.HI R2, RZ, 0x18, R2 ;  /* 0x00000018ff027819 */ /* 0x000fe20000011602 */
[----:B------:R-:W-:-:S02]  /*f820*/  IMAD.MOV.U32 R221, RZ, RZ, R191 ;  /* 0x000000ffffdd7224 */ /* 0x000fc400078e00bf */
[----:B------:R3:W2:Y:S01]  /*f830*/  LDL.LU.S16 R191, [R1+0x224] ;  /* 0x0002240001bf7983 */ /* 0x0006a20000300600 */
[----:B------:R-:W-:Y:S02]  /*f840*/  ISETP.GE.U32.AND P2, PT, R217, R2, PT ;  /* 0x00000002d900720c */ /* 0x000fe40003f46070 */
[C---:B------:R-:W-:Y:S01]  /*f850*/  PRMT R16, R15.reuse, 0x7610, R16 ;  /* 0x000076100f107816 */ /* 0x040fe20000000010 */
[----:B------:R3:W2:Y:S01]  /*f860*/  LDL.LU.S16 R10, [R1+0x220] ;  /* 0x00022000010a7983 */ /* 0x0006a20000300600 */
[----:B------:R-:W-:Y:S01]  /*f870*/  PRMT R2, R15, 0x7632, R2 ;  /* 0x000076320f027816 */ /* 0x000fe20000000002 */
[----:B----4-:R-:W-:-:S05]  /*f880*/  @!P1 HFMA2.BF16_V2 R241, -RZ.H0_H0, RZ.H0_H0, -R18.H0_H0 ;  /* 0x200000fffff19231 */ /* 0x010fca0000340912 */
[----:B------:R-:W-:Y:S02]  /*f890*/  PRMT R9, R241, 0x7610, R9 ;  /* 0x00007610f1097816 */ /* 0x000fe40000000009 */
[----:B------:R3:W5:Y:S04]  /*f8a0*/  LDL.LU R241, [R1+0x364] ;  /* 0x0003640001f17983 */ /* 0x0007680000300800 */
[----:B------:R3:W4:Y:S01]  /*f8b0*/  LDL.LU.S16 R15, [R1+0x4] ;  /* 0x00000400010f7983 */ /* 0x0007220000300600 */
[----:B------:R-:W-:Y:S02]  /*f8c0*/  LOP3.LUT R6, R6, 0xff, RZ, 0xc0, !PT ;  /* 0x000000ff06067812 */ /* 0x000fe400078ec0ff */
[----:B------:R-:W-:Y:S02]  /*f8d0*/  PRMT R17, R18, 0x7632, R17 ;  /* 0x0000763212117816 */ /* 0x000fe40000000011 */
[----:B------:R-:W-:Y:S01]  /*f8e0*/  ISETP.GE.U32.AND P3, PT, R217, R6, PT ;  /* 0x00000006d900720c */ /* 0x000fe20003f66070 */
[----:B------:R1:W-:Y:S01]  /*f8f0*/  ST.E.U16 [R4.64], R150 ;  /* 0x0000009604007985 */ /* 0x0003e2000c101504 */
[----:B--2---:R-:W-:-:S05]  /*f900*/  @!P2 HFMA2.BF16_V2 R10, -RZ.H0_H0, RZ.H0_H0, -R2.H0_H0 ;  /* 0x200000ffff0aa231 */ /* 0x004fca0000340902 */
[----:B------:R-:W-:-:S06]  /*f910*/  PRMT R6, R10, 0x7610, R6 ;  /* 0x000076100a067816 */ /* 0x000fcc0000000006 */
[----:B------:R-:W-:Y:S01]  /*f920*/  @!P3 HFMA2.BF16_V2 R191, -RZ.H0_H0, RZ.H0_H0, -R16.H0_H0 ;  /* 0x200000ffffbfb231 */ /* 0x000fe20000340910 */
[----:B-1----:R-:W-:-:S04]  /*f930*/  IMAD.MOV.U32 R150, RZ, RZ, R11 ;  /* 0x000000ffff967224 */ /* 0x002fc800078e000b */
[----:B------:R-:W-:Y:S02]  /*f940*/  PRMT R7, R191, 0x7610, R7 ;  /* 0x00007610bf077816 */ /* 0x000fe40000000007 */
[----:B------:R-:W-:Y:S02]  /*f950*/  PRMT R191, R18, 0x5410, R17 ;  /* 0x0000541012bf7816 */ /* 0x000fe40000000011 */
[----:B------:R-:W-:Y:S01]  /*f960*/  @!P1 PRMT R18, R9, 0x5410, RZ ;  /* 0x0000541009129816 */ /* 0x000fe200000000ff */
[----:B------:R-:W-:Y:S01]  /*f970*/  ST.E.U16 [R4.64+0x2], R149 ;  /* 0x0000029504007985 */ /* 0x000fe2000c101504 */
[----:B----4-:R-:W-:-:S05]  /*f980*/  @!P0 HFMA2.BF16_V2 R15, -RZ.H0_H0, RZ.H0_H0, -R17.H0_H0 ;  /* 0x200000ffff0f8231 */ /* 0x010fca0000340911 */
[----:B------:R-:W-:Y:S01]  /*f990*/  PRMT R8, R15, 0x7610, R8 ;  /* 0x000076100f087816 */ /* 0x000fe20000000008 */
[----:B------:R-:W-:Y:S02]  /*f9a0*/  IMAD.MOV.U32 R15, RZ, RZ, R12 ;  /* 0x000000ffff0f7224 */ /* 0x000fe400078e000c */
[----:B------:R-:W-:Y:S02]  /*f9b0*/  IMAD.MOV.U32 R12, RZ, RZ, R14 ;  /* 0x000000ffff0c7224 */ /* 0x000fe400078e000e */
[----:B------:R-:W-:Y:S01]  /*f9c0*/  IMAD.MOV.U32 R14, RZ, RZ, R190 ;  /* 0x000000ffff0e7224 */ /* 0x000fe200078e00be */
[----:B------:R-:W-:Y:S02]  /*f9d0*/  PRMT R190, R16, 0x5410, R2 ;  /* 0x0000541010be7816 */ /* 0x000fe40000000002 */
[----:B------:R-:W-:Y:S01]  /*f9e0*/  @!P2 PRMT R2, R6, 0x5410, RZ ;  /* 0x000054100602a816 */ /* 0x000fe200000000ff */
[----:B------:R-:W-:Y:S01]  /*f9f0*/  IMAD.SHL.U32 R6, R236, 0x8, RZ ;  /* 0x00000008ec067824 */ /* 0x000fe200078e00ff */
[----:B------:R-:W-:Y:S01]  /*fa00*/  @!P0 PRMT R17, R8, 0x5410, RZ ;  /* 0x0000541008118816 */ /* 0x000fe200000000ff */
[----:B------:R-:W-:-:S02]  /*fa10*/  IMAD.SHL.U32 R8, R236, 0x40, RZ ;  /* 0x00000040ec087824 */ /* 0x000fc400078e00ff */
[--C-:B------:R-:W-:Y:S01]  /*fa20*/  IMAD.WIDE R10, R6, 0x2, R4.reuse ;  /* 0x00000002060a7825 */ /* 0x100fe200078e0204 */
[----:B------:R1:W-:Y:S01]  /*fa30*/  STL [R1+0x244], R6 ;  /* 0x0002440601007387 */ /* 0x0003e20000100800 */
[----:B------:R-:W-:Y:S02]  /*fa40*/  @!P3 PRMT R16, R7, 0x5410, RZ ;  /* 0x000054100710b816 */ /* 0x000fe400000000ff */
[----:B------:R-:W-:Y:S01]  /*fa50*/  IMAD.WIDE R8, R8, 0x2, R4 ;  /* 0x0000000208087825 */ /* 0x000fe200078e0204 */
[----:B------:R-:W-:Y:S04]  /*fa60*/  ST.E.U16 [R10.64], R147 ;  /* 0x000000930a007985 */ /* 0x000fe8000c101504 */
[----:B------:R-:W-:Y:S04]  /*fa70*/  ST.E.U16 [R10.64+0x2], R148 ;  /* 0x000002940a007985 */ /* 0x000fe8000c101504 */
[----:B------:R2:W-:Y:S01]  /*fa80*/  ST.E.U16 [R8.64], R74 ;  /* 0x0000004a08007985 */ /* 0x0005e2000c101504 */
[----:B-1----:R-:W-:-:S03]  /*fa90*/  IMAD R6, R236, 0x48, RZ ;  /* 0x00000048ec067824 */ /* 0x002fc600078e02ff */
[----:B------:R3:W5:Y:S04]  /*faa0*/  LDL.LU R236, [R1+0x360] ;  /* 0x0003600001ec7983 */ /* 0x0007680000300800 */
[----:B------:R1:W-:Y:S04]  /*fab0*/  STL [R1+0x290], R6 ;  /* 0x0002900601007387 */ /* 0x0003e80000100800 */
[----:B------:R4:W-:Y:S01]  /*fac0*/  ST.E.U16 [R8.64+0x2], R73 ;  /* 0x0000024908007985 */ /* 0x0009e2000c101504 */
[----:B--2---:R-:W-:Y:S02]  /*fad0*/  IMAD.MOV.U32 R74, RZ, RZ, R215 ;  /* 0x000000ffff4a7224 */ /* 0x004fe400078e00d7 */
[----:B------:R-:W-:-:S02]  /*fae0*/  IMAD.MOV.U32 R149, RZ, RZ, R12 ;  /* 0x000000ffff957224 */ /* 0x000fc400078e000c */
[----:B-1----:R-:W-:-:S05]  /*faf0*/  IMAD.WIDE R6, R6, 0x2, R4 ;  /* 0x0000000206067825 */ /* 0x002fca00078e0204 */
[----:B------:R1:W-:Y:S01]  /*fb00*/  ST.E.U16 [R6.64], R72 ;  /* 0x0000004806007985 */ /* 0x0003e2000c101504 */
[----:B------:R-:W-:Y:S02]  /*fb10*/  IMAD.MOV.U32 R148, RZ, RZ, R180 ;  /* 0x000000ffff947224 */ /* 0x000fe400078e00b4 */
[----:B------:R-:W-:Y:S01]  /*fb20*/  IMAD.MOV.U32 R147, RZ, RZ, R14 ;  /* 0x000000ffff937224 */ /* 0x000fe200078e000e */
[----:B------:R-:W-:Y:S01]  /*fb30*/  ST.E.U16 [R6.64+0x2], R71 ;  /* 0x0000024706007985 */ /* 0x000fe2000c101504 */
[----:B----4-:R-:W-:Y:S02]  /*fb40*/  IMAD.MOV.U32 R73, RZ, RZ, R150 ;  /* 0x000000ffff497224 */ /* 0x010fe400078e0096 */
[----:B------:R-:W-:Y:S01]  /*fb50*/  IMAD.MOV.U32 R150, RZ, RZ, R15 ;  /* 0x000000ffff967224 */ /* 0x000fe200078e000f */
[----:B------:R2:W-:Y:S01]  /*fb60*/  ST.E.U16 [R4.64+0x10], R146 ;  /* 0x0000109204007985 */ /* 0x0005e2000c101504 */
[----:B------:R-:W-:Y:S01]  /*fb70*/  LOP3.LUT R15, R159, R171, RZ, 0x3c, !PT ;  /* 0x000000ab9f0f7212 */ /* 0x000fe200078e3cff */
[----:B-1----:R-:W-:-:S02]  /*fb80*/  IMAD.MOV.U32 R72, RZ, RZ, R214 ;  /* 0x000000ffff487224 */ /* 0x002fc400078e00d6 */
[----:B------:R-:W-:-:S05]  /*fb90*/  IMAD.WIDE.U32 R214, R181, -0x326172a9, RZ ;  /* 0xcd9e8d57b5d67825 */ /* 0x000fca00078e00ff */
[----:B------:R-:W-:-:S05]  /*fba0*/  LOP3.LUT R12, R216, R215, RZ, 0x3c, !PT ;  /* 0x000000d7d80c7212 */ /* 0x000fca00078e3cff */
[----:B------:R-:W-:Y:S01]  /*fbb0*/  IMAD.WIDE.U32 R180, R12, -0x2daee0ad, RZ ;  /* 0xd2511f530cb47825 */ /* 0x000fe200078e00ff */
[----:B------:R-:W-:Y:S01]  /*fbc0*/  ST.E.U16 [R4.64+0x12], R77 ;  /* 0x0000124d04007985 */ /* 0x000fe2000c101504 */
[----:B------:R-:W-:-:S03]  /*fbd0*/  LOP3.LUT R12, R151, R171, RZ, 0x3c, !PT ;  /* 0x000000ab970c7212 */ /* 0x000fc600078e3cff */
[----:B------:R-:W-:Y:S01]  /*fbe0*/  LOP3.LUT R14, R181, R211, R170, 0x96, !PT ;  /* 0x000000d3b50e7212 */ /* 0x000fe200078e96aa */
[----:B------:R-:W-:Y:S01]  /*fbf0*/  ST.E.U16 [R10.64+0x10], R75 ;  /* 0x0000104b0a007985 */ /* 0x000fe2000c101504 */
[----:B------:R-:W-:-:S03]  /*fc00*/  IMAD.MOV.U32 R159, RZ, RZ, R72 ;  /* 0x000000ffff9f7224 */ /* 0x000fc600078e0048 */
[----:B------:R-:W-:Y:S01]  /*fc10*/  ST.E.U16 [R10.64+0x12], R76 ;  /* 0x0000124c0a007985 */ /* 0x000fe2000c101504 */
[----:B------:R-:W-:-:S03]  /*fc20*/  IMAD.MOV.U32 R151, RZ, RZ, R13 ;  /* 0x000000ffff977224 */ /* 0x000fc600078e000d */
[----:B------:R1:W-:Y:S01]  /*fc30*/  ST.E.U16 [R8.64+0x10], R70 ;  /* 0x0000104608007985 */ /* 0x0003e2000c101504 */
[----:B------:R-:W-:-:S03]  /*fc40*/  IMAD.MOV.U32 R72, RZ, RZ, R169 ;  /* 0x000000ffff487224 */ /* 0x000fc600078e00a9 */
[----:B------:R-:W-:Y:S01]  /*fc50*/  ST.E.U16 [R8.64+0x12], R69 ;  /* 0x0000124508007985 */ /* 0x000fe2000c101504 */
[----:B------:R-:W-:-:S03]  /*fc60*/  IMAD.WIDE.U32 R12, R12, -0x326172a9, RZ ;  /* 0xcd9e8d570c0c7825 */ /* 0x000fc600078e00ff */
[----:B------:R4:W-:Y:S01]  /*fc70*/  ST.E.U16 [R6.64+0x10], R63 ;  /* 0x0000103f06007985 */ /* 0x0009e2000c101504 */
[----:B--2---:R-:W-:-:S03]  /*fc80*/  IMAD.MOV.U32 R146, RZ, RZ, R74 ;  /* 0x000000ffff927224 */ /* 0x004fc600078e004a */
[----:B------:R2:W-:Y:S04]  /*fc90*/  ST.E.U16 [R6.64+0x12], R68 ;  /* 0x0000124406007985 */ /* 0x0005e8000c101504 */
[----:B------:R2:W-:Y:S01]  /*fca0*/  ST.E.U16 [R4.64+0x20], R145 ;  /* 0x0000209104007985 */ /* 0x0005e2000c101504 */
[----:B-1----:R-:W-:Y:S01]  /*fcb0*/  LOP3.LUT R70, R103, R239, R12, 0x96, !PT ;  /* 0x000000ef67467212 */ /* 0x002fe200078e960c */
[----:B----4-:R-:W-:Y:S02]  /*fcc0*/  IMAD.MOV.U32 R63, RZ, RZ, R168 ;  /* 0x000000ffff3f7224 */ /* 0x010fe400078e00a8 */
[----:B------:R-:W-:-:S05]  /*fcd0*/  IMAD.WIDE.U32 R168, R14, -0x326172a9, RZ ;  /* 0xcd9e8d570ea87825 */ /* 0x000fca00078e00ff */
[----:B------:R-:W-:Y:S01]  /*fce0*/  LOP3.LUT R74, R169, R239, R12, 0x96, !PT ;  /* 0x000000efa94a7212 */ /* 0x000fe200078e960c */
[----:B------:R-:W-:Y:S02]  /*fcf0*/  IMAD.SHL.U32 R12, R172, 0x4, RZ ;  /* 0x00000004ac0c7824 */ /* 0x000fe400078e00ff */
[----:B------:R-:W-:-:S03]  /*fd00*/  IMAD.WIDE.U32 R14, R15, -0x326172a9, RZ ;  /* 0xcd9e8d570f0e7825 */ /* 0x000fc600078e00ff */
[----:B------:R-:W-:Y:S01]  /*fd10*/  LOP3.LUT R12, R171, R135, R12, 0x96, !PT ;  /* 0x00000087ab0c7212 */ /* 0x000fe200078e960c */
[----:B------:R-:W-:Y:S01]  /*fd20*/  ST.E.U16 [R4.64+0x22], R144 ;  /* 0x0000229004007985 */ /* 0x000fe2000c101504 */
[-C--:B------:R-:W-:Y:S02]  /*fd30*/  LOP3.LUT R69, R15, R240.reuse, R212, 0x96, !PT ;  /* 0x000000f00f457212 */ /* 0x080fe400078e96d4 */
[-C--:B------:R-:W-:Y:S02]  /*fd40*/  LOP3.LUT R71, R103, R239.reuse, R14, 0x96, !PT ;  /* 0x000000ef67477212 */ /* 0x080fe400078e960e */
[-C--:B------:R-:W-:Y:S02]  /*fd50*/  LOP3.LUT R77, R15, R240.reuse, R214, 0x96, !PT ;  /* 0x000000f00f4d7212 */ /* 0x080fe400078e96d6 */
[----:B------:R-:W-:Y:S01]  /*fd60*/  LOP3.LUT R76, R169, R239, R14, 0x96, !PT ;  /* 0x000000efa94c7212 */ /* 0x000fe200078e960e */
[----:B------:R-:W-:Y:S01]  /*fd70*/  IMAD.WIDE.U32 R14, R12, -0x326172a9, RZ ;  /* 0xcd9e8d570c0e7825 */ /* 0x000fe200078e00ff */
        /* <DEDUP_REMOVED lines=12> */
[----:B------:R1:W-:Y:S04]  /*fe40*/  ST.E.U16 [R8.64+0x32], R78 ;  /* 0x0000324e08007985 */ /* 0x0003e8000c101504 */
[----:B------:R-:W-:Y:S04]  /*fe50*/  ST.E.U16 [R6.64+0x30], R81 ;  /* 0x0000305106007985 */ /* 0x000fe8000c101504 */
[----:B------:R-:W-:Y:S04]  /*fe60*/  ST.E.U16 [R6.64+0x32], R80 ;  /* 0x0000325006007985 */ /* 0x000fe8000c101504 */
[----:B------:R-:W-:Y:S04]  /*fe70*/  ST.E.U16 [R4.64+0x40], R136 ;  /* 0x0000408804007985 */ /* 0x000fe8000c101504 */
[----:B------:R4:W-:Y:S01]  /*fe80*/  ST.E.U16 [R4.64+0x42], R133 ;  /* 0x0000428504007985 */ /* 0x0009e2000c101504 */
[----:B--2---:R-:W-:-:S03]  /*fe90*/  LOP3.LUT R68, R13, R240, R212, 0x96, !PT ;  /* 0x000000f00d447212 */ /* 0x004fc600078e96d4 */
[----:B------:R-:W-:Y:S01]  /*fea0*/  ST.E.U16 [R10.64+0x40], R129 ;  /* 0x000040810a007985 */ /* 0x000fe2000c101504 */
[----:B------:R-:W-:-:S03]  /*feb0*/  LOP3.LUT R75, R13, R240, R214, 0x96, !PT ;  /* 0x000000f00d4b7212 */ /* 0x000fc600078e96d6 */
[----:B------:R-:W-:Y:S01]  /*fec0*/  ST.E.U16 [R10.64+0x42], R131 ;  /* 0x000042830a007985 */ /* 0x000fe2000c101504 */
[----:B------:R-:W-:Y:S02]  /*fed0*/  IMAD.MOV.U32 R145, RZ, RZ, R159 ;  /* 0x000000ffff917224 */ /* 0x000fe400078e009f */
[----:B-1----:R-:W-:Y:S01]  /*fee0*/  IMAD.WIDE.U32 R78, R12, -0x2daee0ad, RZ ;  /* 0xd2511f530c4e7825 */ /* 0x002fe200078e00ff */
[----:B------:R-:W-:Y:S04]  /*fef0*/  ST.E.U16 [R8.64+0x40], R67 ;  /* 0x0000404308007985 */ /* 0x000fe8000c101504 */
[----:B------:R-:W-:Y:S01]  /*ff00*/  ST.E.U16 [R8.64+0x42], R66 ;  /* 0x0000424208007985 */ /* 0x000fe2000c101504 */
[----:B------:R-:W-:-:S03]  /*ff10*/  IMAD.MOV.U32 R159, RZ, RZ, R63 ;  /* 0x000000ffff9f7224 */ /* 0x000fc600078e003f */
[----:B------:R-:W-:Y:S01]  /*ff20*/  ST.E.U16 [R6.64+0x40], R64 ;  /* 0x0000404006007985 */ /* 0x000fe2000c101504 */
[----:B------:R-:W-:-:S03]  /*ff30*/  IMAD.MOV.U32 R13, RZ, RZ, R72 ;  /* 0x000000ffff0d7224 */ /* 0x000fc600078e0048 */
[----:B------:R-:W-:Y:S01]  /*ff40*/  ST.E.U16 [R6.64+0x42], R65 ;  /* 0x0000424106007985 */ /* 0x000fe2000c101504 */
[----:B------:R-:W-:Y:S01]  /*ff50*/  IMAD.MOV.U32 R144, RZ, RZ, R73 ;  /* 0x000000ffff907224 */ /* 0x000fe200078e0049 */
[----:B------:R-:W-:Y:S01]  /*ff60*/  LOP3.LUT R72, R15, R240, R214, 0x96, !PT ;  /* 0x000000f00f487212 */ /* 0x000fe200078e96d6 */
[----:B------:R-:W-:Y:S01]  /*ff70*/  IMAD.MOV.U32 R84, RZ, RZ, R212 ;  /* 0x000000ffff547224 */ /* 0x000fe200078e00d4 */
[----:B------:R-:W-:Y:S01]  /*ff80*/  ST.E.U16 [R4.64+0x50], R124 ;  /* 0x0000507c04007985 */ /* 0x000fe2000c101504 */
[----:B------:R-:W-:Y:S01]  /*ff90*/  IMAD.MOV.U32 R85, RZ, RZ, R213 ;  /* 0x000000ffff557224 */ /* 0x000fe200078e00d5 */
[-CC-:B------:R-:W-:Y:S02]  /*ffa0*/  LOP3.LUT R63, R103, R239.reuse, R14.reuse, 0x96, !PT ;  /* 0x000000ef673f7212 */ /* 0x180fe400078e960e */
[----:B------:R-:W-:Y:S01]  /*ffb0*/  ST.E.U16 [R4.64+0x52], R122 ;  /* 0x0000527a04007985 */ /* 0x000fe2000c101504 */
[----:B------:R-:W-:Y:S01]  /*ffc0*/  LOP3.LUT R73, R169, R239, R14, 0x96, !PT ;  /* 0x000000efa9497212 */ /* 0x000fe200078e960e */
[----:B------:R-:W-:-:S02]  /*ffd0*/  IMAD.MOV.U32 R14, RZ, RZ, R214 ;  /* 0x000000ffff0e7224 */ /* 0x000fc400078e00d6 */
[----:B------:R-:W-:Y:S01]  /*ffe0*/  ST.E.U16 [R10.64+0x50], R120 ;  /* 0x000050780a007985 */ /* 0x000fe2000c101504 */
[----:B------:R-:W-:-:S03]  /*fff0*/  IMAD.MOV.U32 R15, RZ, RZ, R215 ;  /* 0x000000ffff0f7224 */ /* 0x000fc600078e00d7 */
[----:B------:R-:W-:Y:S01]  /*10000*/  ST.E.U16 [R10.64+0x52], R121 ;  /* 0x000052790a007985 */ /* 0x000fe2000c101504 */
[----:B------:R-:W-:-:S03]  /*10010*/  IMAD.MOV.U32 R140, RZ, RZ, R84 ;  /* 0x000000ffff8c7224 */ /* 0x000fc600078e0054 */
[----:B------:R-:W-:Y:S01]  /*10020*/  ST.E.U16 [R8.64+0x50], R56 ;  /* 0x0000503808007985 */ /* 0x000fe2000c101504 */
[----:B------:R-:W-:-:S03]  /*10030*/  IMAD.MOV.U32 R141, RZ, RZ, R85 ;  /* 0x000000ffff8d7224 */ /* 0x000fc600078e0055 */
[----:B------:R1:W-:Y:S01]  /*10040*/  ST.E.U16 [R8.64+0x52], R34 ;  /* 0x0000522208007985 */ /* 0x0003e2000c101504 */
[----:B----4-:R-:W-:-:S03]  /*10050*/  IMAD.MOV.U32 R133, RZ, RZ, R13 ;  /* 0x000000ffff857224 */ /* 0x010fc600078e000d */
[----:B------:R-:W-:Y:S01]  /*10060*/  ST.E.U16 [R6.64+0x50], R58 ;  /* 0x0000503a06007985 */ /* 0x000fe2000c101504 */
[----:B------:R-:W-:-:S03]  /*10070*/  IMAD.WIDE.U32 R12, R68, -0x2daee0ad, RZ ;  /* 0xd2511f53440c7825 */ /* 0x000fc600078e00ff */
[----:B------:R-:W-:Y:S01]  /*10080*/  ST.E.U16 [R6.64+0x52], R57 ;  /* 0x0000523906007985 */ /* 0x000fe2000c101504 */
[----:B------:R-:W-:-:S03]  /*10090*/  IMAD.WIDE.U32 R84, R70, -0x2daee0ad, RZ ;  /* 0xd2511f5346547825 */ /* 0x000fc600078e00ff */
[----:B------:R-:W-:Y:S01]  /*100a0*/  ST.E.U16 [R4.64+0x60], R127 ;  /* 0x0000607f04007985 */ /* 0x000fe2000c101504 */
[----:B------:R-:W-:-:S03]  /*100b0*/  IMAD.MOV.U32 R142, RZ, RZ, R14 ;  /* 0x000000ffff8e7224 */ /* 0x000fc600078e000e */
[----:B------:R-:W-:Y:S01]  /*100c0*/  ST.E.U16 [R4.64+0x62], R126 ;  /* 0x0000627e04007985 */ /* 0x000fe2000c101504 */
[----:B------:R-:W-:-:S03]  /*100d0*/  IMAD.MOV.U32 R143, RZ, RZ, R15 ;  /* 0x000000ffff8f7224 */ /* 0x000fc600078e000f */
[----:B------:R2:W-:Y:S01]  /*100e0*/  ST.E.U16 [R10.64+0x60], R125 ;  /* 0x0000607d0a007985 */ /* 0x0005e2000c101504 */
[----:B------:R-:W-:-:S03]  /*100f0*/  IMAD.WIDE.U32 R14, R69, -0x2daee0ad, RZ ;  /* 0xd2511f53450e7825 */ /* 0x000fc600078e00ff */
[----:B------:R-:W-:Y:S01]  /*10100*/  ST.E.U16 [R10.64+0x62], R123 ;  /* 0x0000627b0a007985 */ /* 0x000fe2000c101504 */
[----:B-1----:R-:W-:-:S03]  /*10110*/  LOP3.LUT R34, R79, R242, R174, 0x96, !PT ;  /* 0x000000f24f227212 */ /* 0x002fc600078e96ae */
[----:B------:R-:W-:Y:S01]  /*10120*/  ST.E.U16 [R8.64+0x60], R55 ;  /* 0x0000603708007985 */ /* 0x000fe2000c101504 */
[----:B------:R-:W-:-:S03]  /*10130*/  IMAD.WIDE.U32 R82, R71, -0x2daee0ad, RZ ;  /* 0xd2511f5347527825 */ /* 0x000fc600078e00ff */
[----:B------:R-:W-:Y:S01]  /*10140*/  ST.E.U16 [R8.64+0x62], R40 ;  /* 0x0000622808007985 */ /* 0x000fe2000c101504 */
[----:B------:R-:W-:-:S03]  /*10150*/  IMAD.WIDE.U32 R80, R63, -0x2daee0ad, RZ ;  /* 0xd2511f533f507825 */ /* 0x000fc600078e00ff */
[----:B------:R1:W-:Y:S01]  /*10160*/  ST.E.U16 [R6.64+0x60], R35 ;  /* 0x0000602306007985 */ /* 0x0003e2000c101504 */
[-C--:B------:R-:W-:Y:S01]  /*10170*/  LOP3.LUT R64, R13, R242.reuse, R174, 0x96, !PT ;  /* 0x000000f20d407212 */ /* 0x080fe200078e96ae */
[----:B------:R-:W-:Y:S01]  /*10180*/  IMAD.WIDE.U32 R138, R74, -0x2daee0ad, RZ ;  /* 0xd2511f534a8a7825 */ /* 0x000fe200078e00ff */
[-C--:B------:R-:W-:Y:S02]  /*10190*/  LOP3.LUT R63, R85, R245.reuse, R12, 0x96, !PT ;  /* 0x000000f5553f7212 */ /* 0x080fe400078e960c */
[-C--:B------:R-:W-:Y:S01]  /*101a0*/  LOP3.LUT R65, R83, R245.reuse, R14, 0x96, !PT ;  /* 0x000000f553417212 */ /* 0x080fe200078e960e */
[----:B------:R-:W-:Y:S01]  /*101b0*/  IMAD.WIDE.U32 R12, R75, -0x2daee0ad, RZ ;  /* 0xd2511f534b0c7825 */ /* 0x000fe200078e00ff */
[-C--:B------:R-:W-:Y:S02]  /*101c0*/  LOP3.LUT R67, R81, R245.reuse, R78, 0x96, !PT ;  /* 0x000000f551437212 */ /* 0x080fe400078e964e */
[-C--:B------:R-:W-:Y:S01]  /*101d0*/  LOP3.LUT R66, R15, R242.reuse, R174, 0x96, !PT ;  /* 0x000000f20f427212 */ /* 0x080fe200078e96ae */
[----:B------:R-:W-:Y:S01]  /*101e0*/  IMAD.WIDE.U32 R78, R72, -0x2daee0ad, RZ ;  /* 0xd2511f53484e7825 */ /* 0x000fe200078e00ff */
[----:B------:R-:W-:Y:S01]  /*101f0*/  LOP3.LUT R71, R13, R242, R180, 0x96, !PT ;  /* 0x000000f20d477212 */ /* 0x000fe200078e96b4 */
[----:B------:R4:W-:Y:S01]  /*10200*/  ST.E.U16 [R6.64+0x62], R41 ;  /* 0x0000622906007985 */ /* 0x0009e2000c101504 */
[----:B------:R-:W-:Y:S01]  /*10210*/  LOP3.LUT R68, R139, R245, R12, 0x96, !PT ;  /* 0x000000f58b447212 */ /* 0x000fe200078e960c */
[----:B------:R-:W-:-:S02]  /*10220*/  IMAD.WIDE.U32 R14, R77, -0x2daee0ad, RZ ;  /* 0xd2511f534d0e7825 */ /* 0x000fc400078e00ff */
[----:B------:R3:W-:Y:S02]  /*10230*/  ST.E.U16 [R4.64+0x72], R130 ;  /* 0x0000728204007985 */ /* 0x0007e4000c101504 */
[----:B--2---:R-:W-:-:S04]  /*10240*/  IMAD.WIDE.U32 R124, R76, -0x2daee0ad, RZ ;  /* 0xd2511f534c7c7825 */ /* 0x004fc800078e00ff */
[----:B-1----:R-:W-:-:S05]  /*10250*/  IMAD.WIDE.U32 R34, R34, -0x326172a9, RZ ;  /* 0xcd9e8d5722227825 */ /* 0x002fca00078e00ff */
[----:B------:R-:W-:Y:S01]  /*10260*/  LOP3.LUT R40, R35, R238, R102, 0x96, !PT ;  /* 0x000000ee23287212 */ /* 0x000fe200078e9666 */
[----:B------:R-:W-:Y:S01]  /*10270*/  IMAD.WIDE.U32 R74, R73, -0x2daee0ad, RZ ;  /* 0xd2511f53494a7825 */ /* 0x000fe200078e00ff */
[----:B------:R-:W-:Y:S03]  /*10280*/  ST.E.U16 [R4.64+0x70], R132 ;  /* 0x0000708404007985 */ /* 0x000fe6000c101504 */
[----:B------:R-:W-:Y:S01]  /*10290*/  IMAD.WIDE.U32 R12, R64, -0x326172a9, RZ ;  /* 0xcd9e8d57400c7825 */ /* 0x000fe200078e00ff */
[----:B------:R1:W-:Y:S03]  /*102a0*/  ST.E.U16 [R10.64+0x70], R128 ;  /* 0x000070800a007985 */ /* 0x0003e6000c101504 */
[----:B------:R-:W-:Y:S01]  /*102b0*/  IMAD.WIDE.U32 R126, R65, -0x326172a9, RZ ;  /* 0xcd9e8d57417e7825 */ /* 0x000fe200078e00ff */
[----:B------:R-:W-:Y:S03]  /*102c0*/  ST.E.U16 [R10.64+0x72], R137 ;  /* 0x000072890a007985 */ /* 0x000fe6000c101504 */
[----:B----4-:R-:W-:Y:S01]  /*102d0*/  IMAD.WIDE.U32 R40, R40, -0x2daee0ad, RZ ;  /* 0xd2511f5328287825 */ /* 0x010fe200078e00ff */
[-C--:B------:R-:W-:Y:S01]  /*102e0*/  LOP3.LUT R70, R15, R242.reuse, R180, 0x96, !PT ;  /* 0x000000f20f467212 */ /* 0x080fe200078e96b4 */
[----:B------:R-:W-:Y:S02]  /*102f0*/  ST.E.U16 [R8.64+0x70], R60 ;  /* 0x0000703c08007985 */ /* 0x000fe4000c101504 */
[----:B---3--:R-:W-:Y:S01]  /*10300*/  IMAD.WIDE.U32 R130, R63, -0x326172a9, RZ ;  /* 0xcd9e8d573f827825 */ /* 0x008fe200078e00ff */
[-C--:B------:R-:W-:Y:S01]  /*10310*/  LOP3.LUT R69, R125, R245.reuse, R14, 0x96, !PT ;  /* 0x000000f57d457212 */ /* 0x080fe200078e960e */
[----:B------:R2:W-:Y:S02]  /*10320*/  ST.E.U16 [R8.64+0x72], R59 ;  /* 0x0000723b08007985 */ /* 0x0005e4000c101504 */
[----:B------:R-:W-:Y:S01]  /*10330*/  IMAD.WIDE.U32 R64, R67, -0x326172a9, RZ ;  /* 0xcd9e8d5743407825 */ /* 0x000fe200078e00ff */
[----:B------:R-:W-:Y:S01]  /*10340*/  LOP3.LUT R56, R79, R242, R180, 0x96, !PT ;  /* 0x000000f24f387212 */ /* 0x000fe200078e96b4 */
[----:B------:R-:W-:Y:S01]  /*10350*/  ST.E.U16 [R6.64+0x70], R62 ;  /* 0x0000703e06007985 */ /* 0x000fe2000c101504 */
[----:B------:R-:W-:Y:S01]  /*10360*/  LOP3.LUT R72, R75, R245, R78, 0x96, !PT ;  /* 0x000000f54b487212 */ /* 0x000fe200078e964e */
[----:B------:R-:W-:Y:S01]  /*10370*/  IMAD.WIDE.U32 R14, R66, -0x326172a9, RZ ;  /* 0xcd9e8d57420e7825 */ /* 0x000fe200078e00ff */
[----:B------:R-:W-:Y:S01]  /*10380*/  LOP3.LUT R58, R41, R247, R80, 0x96, !PT ;  /* 0x000000f7293a7212 */ /* 0x000fe200078e9650 */
[----:B------:R-:W-:Y:S01]  /*10390*/  ST.E.U16 [R6.64+0x72], R61 ;  /* 0x0000723d06007985 */ /* 0x000fe2000c101504 */
[----:B------:R-:W-:-:S02]  /*103a0*/  LOP3.LUT R63, R13, R238, R102, 0x96, !PT ;  /* 0x000000ee0d3f7212 */ /* 0x000fc400078e9666 */
[-C--:B------:R-:W-:Y:S01]  /*103b0*/  LOP3.LUT R83, R131, R248.reuse, R12, 0x96, !PT ;  /* 0x000000f883537212 */ /* 0x080fe200078e960c */
[----:B------:R-:W-:Y:S01]  /*103c0*/  ST.E.U16 [R4.64+0x80], R119 ;  /* 0x0000807704007985 */ /* 0x000fe2000c101504 */
[----:B------:R-:W-:Y:S01]  /*103d0*/  LOP3.LUT R41, R65, R248, R34, 0x96, !PT ;  /* 0x000000f841297212 */ /* 0x000fe200078e9622 */
[----:B------:R-:W-:Y:S02]  /*103e0*/  IMAD.WIDE.U32 R12, R71, -0x326172a9, RZ ;  /* 0xcd9e8d57470c7825 */ /* 0x000fe400078e00ff */
[----:B------:R-:W-:Y:S02]  /*103f0*/  ST.E.U16 [R4.64+0x82], R118 ;  /* 0x0000827604007985 */ /* 0x000fe4000c101504 */
[----:B-1----:R-:W-:Y:S02]  /*10400*/  IMAD.WIDE.U32 R128, R68, -0x326172a9, RZ ;  /* 0xcd9e8d5744807825 */ /* 0x002fe400078e00ff */
[----:B------:R-:W-:Y:S01]  /*10410*/  ST.E.U16 [R10.64+0x80], R116 ;  /* 0x000080740a007985 */ /* 0x000fe2000c101504 */
[----:B------:R-:W-:Y:S01]  /*10420*/  LOP3.LUT R55, R15, R238, R102, 0x96, !PT ;  /* 0x000000ee0f377212 */ /* 0x000fe200078e9666 */
[----:B------:R-:W-:-:S02]  /*10430*/  IMAD.WIDE.U32 R56, R56, -0x326172a9, RZ ;  /* 0xcd9e8d5738387825 */ /* 0x000fc400078e00ff */
[----:B------:R-:W-:Y:S01]  /*10440*/  ST.E.U16 [R10.64+0x82], R117 ;  /* 0x000082750a007985 */ /* 0x000fe2000c101504 */
[----:B------:R-:W-:Y:S01]  /*10450*/  LOP3.LUT R66, R127, R248, R14, 0x96, !PT ;  /* 0x000000f87f427212 */ /* 0x000fe200078e960e */
[----:B------:R-:W-:Y:S02]  /*10460*/  IMAD.WIDE.U32 R72, R72, -0x326172a9, RZ ;  /* 0xcd9e8d5748487825 */ /* 0x000fe400078e00ff */
[----:B------:R-:W-:Y:S04]  /*10470*/  ST.E.U16 [R8.64+0x80], R54 ;  /* 0x0000803608007985 */ /* 0x000fe8000c101504 */
[----:B------:R-:W-:Y:S01]  /*10480*/  ST.E.U16 [R8.64+0x82], R53 ;  /* 0x0000823508007985 */ /* 0x000fe2000c101504 */
[----:B------:R-:W-:-:S03]  /*10490*/  IMAD.WIDE.U32 R14, R70, -0x326172a9, RZ ;  /* 0xcd9e8d57460e7825 */ /* 0x000fc600078e00ff */
[----:B------:R-:W-:Y:S01]  /*104a0*/  ST.E.U16 [R6.64+0x80], R52 ;  /* 0x0000803406007985 */ /* 0x000fe2000c101504 */
[----:B------:R-:W-:-:S03]  /*104b0*/  IMAD.WIDE.U32 R70, R41, -0x2daee0ad, RZ ;  /* 0xd2511f5329467825 */ /* 0x000fc600078e00ff */
[----:B------:R-:W-:Y:S01]  /*104c0*/  ST.E.U16 [R6.64+0x82], R51 ;  /* 0x0000823306007985 */ /* 0x000fe2000c101504 */
[----:B------:R-:W-:-:S03]  /*104d0*/  LOP3.LUT R121, R129, R248, R12, 0x96, !PT ;  /* 0x000000f881797212 */ /* 0x000fc600078e960c */
[----:B------:R-:W-:Y:S04]  /*104e0*/  ST.E.U16 [R4.64+0x90], R115 ;  /* 0x0000907304007985 */ /* 0x000fe8000c101504 */
[----:B------:R-:W-:Y:S01]  /*104f0*/  ST.E.U16 [R4.64+0x92], R114 ;  /* 0x0000927204007985 */ /* 0x000fe2000c101504 */
[----:B------:R-:W-:-:S03]  /*10500*/  LOP3.LUT R34, R57, R238, R168, 0x96, !PT ;  /* 0x000000ee39227212 */ /* 0x000fc600078e96a8 */
[----:B------:R-:W-:Y:S01]  /*10510*/  ST.E.U16 [R10.64+0x90], R112 ;  /* 0x000090700a007985 */ /* 0x000fe2000c101504 */
[----:B------:R-:W-:-:S03]  /*10520*/  LOP3.LUT R12, R73, R248, R56, 0x96, !PT ;  /* 0x000000f8490c7212 */ /* 0x000fc600078e9638 */
        /* <DEDUP_REMOVED lines=10> */
[----:B------:R-:W-:Y:S04]  /*105d0*/  ST.E.U16 [R10.64+0xa0], R109 ;  /* 0x0000a06d0a007985 */ /* 0x000fe8000c101504 */
[----:B------:R-:W-:Y:S01]  /*105e0*/  ST.E.U16 [R10.64+0xa2], R108 ;  /* 0x0000a26c0a007985 */ /* 0x000fe2000c101504 */
[----:B------:R-:W-:-:S03]  /*105f0*/  IMAD.WIDE.U32 R34, R34, -0x2daee0ad, RZ ;  /* 0xd2511f5322227825 */ /* 0x000fc600078e00ff */
[----:B------:R-:W-:Y:S01]  /*10600*/  ST.E.U16 [R8.64+0xa0], R46 ;  /* 0x0000a02e08007985 */ /* 0x000fe2000c101504 */
[----:B--2---:R-:W-:-:S03]  /*10610*/  IMAD.WIDE.U32 R58, R12, -0x2daee0ad, RZ ;  /* 0xd2511f530c3a7825 */ /* 0x004fc600078e00ff */
        /* <DEDUP_REMOVED lines=18> */
[----:B------:R-:W-:-:S03]  /*10740*/  IMAD.WIDE.U32 R122, R69, -0x326172a9, RZ ;  /* 0xcd9e8d57457a7825 */ /* 0x000fc600078e00ff */
[----:B------:R-:W-:Y:S01]  /*10750*/  ST.E.U16 [R6.64+0xc0], R28 ;  /* 0x0000c01c06007985 */ /* 0x000fe2000c101504 */
[----:B------:R-:W-:-:S03]  /*10760*/  LOP3.LUT R120, R13, R238, R168, 0x96, !PT ;  /* 0x000000ee0d787212 */ /* 0x000fc600078e96a8 */
[----:B------:R-:W-:Y:S01]  /*10770*/  ST.E.U16 [R6.64+0xc2], R27 ;  /* 0x0000c21b06007985 */ /* 0x000fe2000c101504 */
[----:B------:R-:W-:-:S03]  /*10780*/  LOP3.LUT R35, R35, R247, R74, 0x96, !PT ;  /* 0x000000f723237212 */ /* 0x000fc600078e964a */
[----:B------:R-:W-:Y:S01]  /*10790*/  ST.E.U16 [R4.64+0xd0], R97 ;  /* 0x0000d06104007985 */ /* 0x000fe2000c101504 */
[----:B------:R-:W-:-:S03]  /*107a0*/  IMAD.WIDE.U32 R12, R12, -0x326172a9, RZ ;  /* 0xcd9e8d570c0c7825 */ /* 0x000fc600078e00ff */
[----:B------:R-:W-:Y:S04]  /*107b0*/  ST.E.U16 [R4.64+0xd2], R96 ;  /* 0x0000d26004007985 */ /* 0x000fe8000c101504 */
[----:B------:R-:W-:Y:S04]  /*107c0*/  ST.E.U16 [R10.64+0xd0], R94 ;  /* 0x0000d05e0a007985 */ /* 0x000fe8000c101504 */
[----:B------:R-:W-:Y:S04]  /*107d0*/  ST.E.U16 [R10.64+0xd2], R95 ;  /* 0x0000d25f0a007985 */ /* 0x000fe8000c101504 */
[----:B------:R-:W-:Y:S04]  /*107e0*/  ST.E.U16 [R8.64+0xd0], R26 ;  /* 0x0000d01a08007985 */ /* 0x000fe8000c101504 */
[----:B------:R-:W-:Y:S01]  /*107f0*/  ST.E.U16 [R8.64+0xd2], R25 ;  /* 0x0000d21908007985 */ /* 0x000fe2000c101504 */
[----:B------:R-:W-:-:S03]  /*10800*/  IMAD.MOV.U32 R76, RZ, RZ, R205 ;  /* 0x000000ffff4c7224 */ /* 0x000fc600078e00cd */
[----:B------:R-:W-:Y:S04]  /*10810*/  ST.E.U16 [R6.64+0xd0], R24 ;  /* 0x0000d01806007985 */ /* 0x000fe8000c101504 */
[----:B------:R-:W-:Y:S01]  /*10820*/  ST.E.U16 [R6.64+0xd2], R23 ;  /* 0x0000d21706007985 */ /* 0x000fe2000c101504 */
[----:B------:R-:W-:-:S03]  /*10830*/  LOP3.LUT R69, R15, R238, R168, 0x96, !PT ;  /* 0x000000ee0f457212 */ /* 0x000fc600078e96a8 */
[----:B------:R-:W-:Y:S01]  /*10840*/  ST.E.U16 [R4.64+0xe0], R93 ;  /* 0x0000e05d04007985 */ /* 0x000fe2000c101504 */
[----:B------:R-:W-:-:S03]  /*10850*/  LOP3.LUT R68, R123, R248, R14, 0x96, !PT ;  /* 0x000000f87b447212 */ /* 0x000fc600078e960e */
[----:B------:R-:W-:Y:S01]  /*10860*/  ST.E.U16 [R4.64+0xe2], R92 ;  /* 0x0000e25c04007985 */ /* 0x000fe2000c101504 */
[----:B------:R-:W-:-:S03]  /*10870*/  IMAD.SHL.U32 R205, R0, 0x2, RZ ;  /* 0x0000000200cd7824 */ /* 0x000fc600078e00ff */
[----:B------:R-:W-:Y:S01]  /*10880*/  ST.E.U16 [R10.64+0xe0], R91 ;  /* 0x0000e05b0a007985 */ /* 0x000fe2000c101504 */
[----:B------:R-:W-:-:S03]  /*10890*/  IMAD.WIDE.U32 R14, R35, -0x326172a9, RZ ;  /* 0xcd9e8d57230e7825 */ /* 0x000fc600078e00ff */
[----:B------:R-:W-:Y:S04]  /*108a0*/  ST.E.U16 [R10.64+0xe2], R90 ;  /* 0x0000e25a0a007985 */ /* 0x000fe8000c101504 */
[----:B------:R-:W-:Y:S04]  /*108b0*/  ST.E.U16 [R8.64+0xe0], R22 ;  /* 0x0000e01608007985 */ /* 0x000fe8000c101504 */
[----:B------:R-:W-:Y:S01]  /*108c0*/  ST.E.U16 [R8.64+0xe2], R21 ;  /* 0x0000e21508007985 */ /* 0x000fe2000c101504 */
[----:B------:R-:W-:-:S03]  /*108d0*/  IMAD.MOV.U32 R77, RZ, RZ, R206 ;  /* 0x000000ffff4d7224 */ /* 0x000fc600078e00ce */
[----:B------:R1:W-:Y:S01]  /*108e0*/  ST.E.U16 [R6.64+0xe2], R2 ;  /* 0x0000e20206007985 */ /* 0x0003e2000c101504 */
[----:B------:R-:W-:Y:S01]  /*108f0*/  IMAD R206, R3, 0x2, R205 ;  /* 0x0000000203ce7824 */ /* 0x000fe200078e02cd */
[C---:B------:R-:W-:Y:S02]  /*10900*/  LOP3.LUT R3, R12.reuse, 0xff, RZ, 0xc0, !PT ;  /* 0x000000ff0c037812 */ /* 0x040fe400078ec0ff */
[----:B------:R-:W-:Y:S01]  /*10910*/  LOP3.LUT R0, R13, R249, R14, 0x96, !PT ;  /* 0x000000f90d007212 */ /* 0x000fe200078e960e */
[----:B------:R2:W-:Y:S01]  /*10920*/  ST.E.U16 [R6.64+0xe0], R16 ;  /* 0x0000e01006007985 */ /* 0x0005e2000c101504 */
[----:B------:R-:W-:Y:S01]  /*10930*/  IMAD.MOV.U32 R136, RZ, RZ, R144 ;  /* 0x000000ffff887224 */ /* 0x000fe200078e0090 */
[----:B------:R-:W-:Y:S02]  /*10940*/  PRMT R144, R217, 0x7054, R217 ;  /* 0x00007054d9907816 */ /* 0x000fe400000000d9 */
[----:B------:R-:W-:Y:S04]  /*10950*/  ST.E.U16 [R4.64+0xf0], R89 ;  /* 0x0000f05904007985 */ /* 0x000fe8000c101504 */
[----:B------:R-:W-:Y:S01]  /*10960*/  ST.E.U16 [R4.64+0xf2], R88 ;  /* 0x0000f25804007985 */ /* 0x000fe2000c101504 */
[----:B-1----:R-:W-:-:S04]  /*10970*/  LOP3.LUT R2, R12, 0xffff, RZ, 0xc0, !PT ;  /* 0x0000ffff0c027812 */ /* 0x002fc800078ec0ff */
[----:B------:R-:W-:Y:S01]  /*10980*/  SHF.R.U32.HI R2, RZ, 0x8, R2 ;  /* 0x00000008ff027819 */ /* 0x000fe20000011602 */
[----:B------:R-:W-:Y:S03]  /*10990*/  ST.E.U16 [R10.64+0xf0], R87 ;  /* 0x0000f0570a007985 */ /* 0x000fe6000c101504 */
[----:B------:R-:W-:Y:S02]  /*109a0*/  PRMT R13, R3, 0x5410, R2 ;  /* 0x00005410030d7816 */ /* 0x000fe40000000002 */
[----:B------:R-:W-:Y:S01]  /*109b0*/  SHF.R.U32.HI R3, RZ, 0x10, R0 ;  /* 0x00000010ff037819 */ /* 0x000fe20000011600 */
[----:B------:R-:W-:Y:S01]  /*109c0*/  ST.E.U16 [R10.64+0xf2], R86 ;  /* 0x0000f2560a007985 */ /* 0x000fe2000c101504 */
[----:B------:R-:W-:Y:S02]  /*109d0*/  LOP3.LUT R22, R15, R246, R72, 0x96, !PT ;  /* 0x000000f60f167212 */ /* 0x000fe400078e9648 */
[----:B------:R-:W-:Y:S01]  /*109e0*/  LOP3.LUT R2, R0, 0xffff, RZ, 0xc0, !PT ;  /* 0x0000ffff00027812 */ /* 0x000fe200078ec0ff */
[----:B------:R-:W-:Y:S01]  /*109f0*/  ST.E.U16 [R8.64+0xf0], R20 ;  /* 0x0000f01408007985 */ /* 0x000fe2000c101504 */
[----:B--2---:R-:W-:-:S02]  /*10a00*/  SHF.R.U32.HI R16, RZ, 0x18, R0 ;  /* 0x00000018ff107819 */ /* 0x004fc40000011600 */
[----:B------:R-:W-:Y:S01]  /*10a10*/  LOP3.LUT R14, R3, 0xff, RZ, 0xc0, !PT ;  /* 0x000000ff030e7812 */ /* 0x000fe200078ec0ff */
[----:B------:R-:W-:Y:S01]  /*10a20*/  ST.E.U16 [R8.64+0xf2], R19 ;  /* 0x0000f21308007985 */ /* 0x000fe2000c101504 */
[----:B------:R-:W-:-:S03]  /*10a30*/  SHF.R.U32.HI R15, RZ, 0x10, R12 ;  /* 0x00000010ff0f7819 */ /* 0x000fc6000001160c */
[----:B------:R1:W-:Y:S01]  /*10a40*/  ST.E.U16 [R6.64+0xf2], R17 ;  /* 0x0000f21106007985 */ /* 0x0003e2000c101504 */
[----:B------:R-:W-:-:S03]  /*10a50*/  SHF.R.U32.HI R2, RZ, 0x8, R2 ;  /* 0x00000008ff027819 */ /* 0x000fc60000011602 */
[----:B------:R2:W-:Y:S04]  /*10a60*/  ST.E.U16 [R6.64+0xf0], R18 ;  /* 0x0000f01206007985 */ /* 0x0005e8000c101504 */
[----:B------:R-:W3:Y:S04]  /*10a70*/  LDSM.16.MT88.4 R24, [R205+0x4000] ;  /* 0x00400000cd18783b */ /* 0x000ee80000004200 */
[----:B------:R-:W4:Y:S01]  /*10a80*/  LDSM.16.MT88.4 R28, [R206+0x4000] ;  /* 0x00400000ce1c783b */ /* 0x000f220000004200 */
[----:B------:R-:W-:Y:S01]  /*10a90*/  LOP3.LUT R15, R15, 0xff, RZ, 0xc0, !PT ;  /* 0x000000ff0f0f7812 */ /* 0x000fe200078ec0ff */
[----:B------:R-:W-:Y:S01]  /*10aa0*/  IMAD.WIDE.U32 R80, R63, -0x2daee0ad, RZ ;  /* 0xd2511f533f507825 */ /* 0x000fe200078e00ff */
[----:B------:R-:W-:Y:S01]  /*10ab0*/  LOP3.LUT R82, R57, R247, R82, 0x96, !PT ;  /* 0x000000f739527212 */ /* 0x000fe200078e9652 */
[----:B------:R-:W-:Y:S01]  /*10ac0*/  LDSM.16.MT88.4 R32, [R206+0x4400] ;  /* 0x00440000ce20783b */ /* 0x000fe20000004200 */
[----:B-1----:R-:W-:-:S02]  /*10ad0*/  SHF.R.U32.HI R17, RZ, 0x18, R12 ;  /* 0x00000018ff117819 */ /* 0x002fc4000001160c */
[----:B------:R-:W-:Y:S01]  /*10ae0*/  LOP3.LUT R12, R0, 0xff, RZ, 0xc0, !PT ;  /* 0x000000ff000c7812 */ /* 0x000fe200078ec0ff */
[--C-:B------:R-:W-:Y:S01]  /*10af0*/  HSET2.LE.AND R0, R13, R144.reuse, PT ;  /* 0x000000900d007233 */ /* 0x100fe20003803000 */
[----:B------:R-:W-:Y:S02]  /*10b00*/  PRMT R13, R14, 0x5410, R16 ;  /* 0x000054100e0d7816 */ /* 0x000fe40000000010 */
[----:B------:R-:W-:Y:S01]  /*10b10*/  PRMT R12, R12, 0x5410, R2 ;  /* 0x000054100c0c7816 */ /* 0x000fe20000000002 */
[----:B------:R-:W-:Y:S01]  /*10b20*/  IMAD.WIDE.U32 R2, R55, -0x326172a9, RZ ;  /* 0xcd9e8d5737027825 */ /* 0x000fe200078e00ff */
[----:B------:R-:W-:Y:S01]  /*10b30*/  LOP3.LUT R14, R153, R0, RZ, 0xc0, !PT ;  /* 0x00000000990e7212 */ /* 0x000fe200078ec0ff */
[----:B------:R-:W-:-:S03]  /*10b40*/  HSET2.LE.AND R0, R13, R144, PT ;  /* 0x000000900d007233 */ /* 0x000fc60003803000 */
[----:B------:R-:W-:Y:S02]  /*10b50*/  LOP3.LUT R16, R2, 0xffff, RZ, 0xc0, !PT ;  /* 0x0000ffff02107812 */ /* 0x000fe400078ec0ff */
[----:B------:R-:W-:Y:S02]  /*10b60*/  LOP3.LUT R13, R154, R0, RZ, 0xc0, !PT ;  /* 0x000000009a0d7212 */ /* 0x000fe400078ec0ff */
[----:B------:R-:W-:Y:S02]  /*10b70*/  LOP3.LUT R0, R3, R249, R40, 0x96, !PT ;  /* 0x000000f903007212 */ /* 0x000fe400078e9628 */
[----:B------:R-:W-:Y:S02]  /*10b80*/  PRMT R15, R15, 0x5410, R17 ;  /* 0x000054100f0f7816 */ /* 0x000fe40000000011 */
[----:B------:R-:W-:Y:S02]  /*10b90*/  LOP3.LUT R17, R2, 0xff, RZ, 0xc0, !PT ;  /* 0x000000ff02117812 */ /* 0x000fe400078ec0ff */
[----:B------:R-:W-:-:S02]  /*10ba0*/  SHF.R.U32.HI R16, RZ, 0x8, R16 ;  /* 0x00000008ff107819 */ /* 0x000fc40000011610 */
[--C-:B------:R-:W-:Y:S02]  /*10bb0*/  SHF.R.U32.HI R20, RZ, 0x10, R2.reuse ;  /* 0x00000010ff147819 */ /* 0x100fe40000011602 */
[----:B------:R-:W-:Y:S02]  /*10bc0*/  SHF.R.U32.HI R21, RZ, 0x18, R2 ;  /* 0x00000018ff157819 */ /* 0x000fe40000011602 */
[----:B------:R-:W-:Y:S02]  /*10bd0*/  LOP3.LUT R2, R0, 0xffff, RZ, 0xc0, !PT ;  /* 0x0000ffff00027812 */ /* 0x000fe400078ec0ff */
[----:B------:R-:W-:Y:S02]  /*10be0*/  SHF.R.U32.HI R3, RZ, 0x10, R0 ;  /* 0x00000010ff037819 */ /* 0x000fe40000011600 */
[----:B------:R-:W-:Y:S02]  /*10bf0*/  PRMT R16, R17, 0x5410, R16 ;  /* 0x0000541011107816 */ /* 0x000fe40000000010 */
[----:B------:R-:W-:-:S02]  /*10c00*/  SHF.R.U32.HI R17, RZ, 0x8, R2 ;  /* 0x00000008ff117819 */ /* 0x000fc40000011602 */
[----:B------:R-:W-:Y:S02]  /*10c10*/  LOP3.LUT R20, R20, 0xff, RZ, 0xc0, !PT ;  /* 0x000000ff14147812 */ /* 0x000fe400078ec0ff */
[----:B--2---:R-:W-:Y:S02]  /*10c20*/  SHF.R.U32.HI R18, RZ, 0x18, R0 ;  /* 0x00000018ff127819 */ /* 0x004fe40000011600 */
[----:B------:R-:W-:Y:S02]  /*10c30*/  LOP3.LUT R2, R3, 0xff, RZ, 0xc0, !PT ;  /* 0x000000ff03027812 */ /* 0x000fe400078ec0ff */
[----:B------:R-:W-:Y:S01]  /*10c40*/  LOP3.LUT R19, R0, 0xff, RZ, 0xc0, !PT ;  /* 0x000000ff00137812 */ /* 0x000fe200078ec0ff */
[--C-:B------:R-:W-:Y:S01]  /*10c50*/  HSET2.LE.AND R0, R16, R144.reuse, PT ;  /* 0x0000009010007233 */ /* 0x100fe20003803000 */
[----:B------:R-:W-:Y:S02]  /*10c60*/  PRMT R3, R20, 0x5410, R21 ;  /* 0x0000541014037816 */ /* 0x000fe40000000015 */
[----:B------:R-:W-:Y:S01]  /*10c70*/  PRMT R2, R2, 0x5410, R18 ;  /* 0x0000541002027816 */ /* 0x000fe20000000012 */
[----:B------:R-:W-:-:S02]  /*10c80*/  HSET2.LE.AND R15, R15, R144, PT ;  /* 0x000000900f0f7233 */ /* 0x000fc40003803000 */
[--C-:B------:R-:W-:Y:S01]  /*10c90*/  HSET2.LE.AND R12, R12, R144.reuse, PT ;  /* 0x000000900c0c7233 */ /* 0x100fe20003803000 */
[----:B------:R-:W-:Y:S01]  /*10ca0*/  PRMT R16, R19, 0x5410, R17 ;  /* 0x0000541013107816 */ /* 0x000fe20000000011 */
[--C-:B------:R-:W-:Y:S01]  /*10cb0*/  HSET2.LE.AND R17, R2, R144.reuse, PT ;  /* 0x0000009002117233 */ /* 0x100fe20003803000 */
[----:B------:R-:W-:Y:S01]  /*10cc0*/  LOP3.LUT R18, R210, R0, RZ, 0xc0, !PT ;  /* 0x00000000d2127212 */ /* 0x000fe200078ec0ff */
[----:B------:R-:W-:Y:S01]  /*10cd0*/  HSET2.LE.AND R0, R3, R144, PT ;  /* 0x0000009003007233 */ /* 0x000fe20003803000 */
[----:B------:R-:W-:Y:S01]  /*10ce0*/  IMAD.WIDE.U32 R2, R22, -0x2daee0ad, RZ ;  /* 0xd2511f5316027825 */ /* 0x000fe200078e00ff */
[----:B------:R-:W-:Y:S02]  /*10cf0*/  LOP3.LUT R15, R152, R15, RZ, 0xc0, !PT ;  /* 0x0000000f980f7212 */ /* 0x000fe400078ec0ff */
[----:B------:R-:W-:Y:S02]  /*10d00*/  LOP3.LUT R12, R155, R12, RZ, 0xc0, !PT ;  /* 0x0000000c9b0c7212 */ /* 0x000fe400078ec0ff */
[----:B------:R-:W-:-:S02]  /*10d10*/  LOP3.LUT R19, R196, R0, RZ, 0xc0, !PT ;  /* 0x00000000c4137212 */ /* 0x000fc400078ec0ff */
[----:B------:R-:W-:-:S03]  /*10d20*/  LOP3.LUT R0, R2, 0xffff, RZ, 0xc0, !PT ;  /* 0x0000ffff02007812 */ /* 0x000fc600078ec0ff */
[----:B---3--:R-:W-:Y:S01]  /*10d30*/  HMMA.16816.F32.BF16 R48, R12, R24, RZ ;  /* 0x000000180c30723c */ /* 0x008fe200000418ff */
[----:B------:R-:W-:-:S07]  /*10d40*/  LOP3.LUT R20, R2, 0xff, RZ, 0xc0, !PT ;  /* 0x000000ff02147812 */ /* 0x000fce00078ec0ff */
[C---:B----4-:R-:W-:Y:S08]  /*10d50*/  HMMA.16816.F32.BF16 R60, R12.reuse, R28, RZ ;  /* 0x0000001c0c3c723c */ /* 0x050ff000000418ff */
[C---:B------:R-:W-:Y:S08]  /*10d60*/  HMMA.16816.F32.BF16 R44, R12.reuse, R26, RZ ;  /* 0x0000001a0c2c723c */ /* 0x040ff000000418ff */
[----:B------:R-:W-:Y:S07]  /*10d70*/  HMMA.16816.F32.BF16 R52, R12, R30, RZ ;  /* 0x0000001e0c34723c */ /* 0x000fee00000418ff */
[----:B------:R-:W-:-:S02]  /*10d80*/  SHF.R.U32.HI R12, RZ, 0x8, R0 ;  /* 0x00000008ff0c7819 */ /* 0x000fc40000011600 */
[----:B------:R-:W-:Y:S02]  /*10d90*/  LOP3.LUT R0, R3, R243, R58, 0x96, !PT ;  /* 0x000000f303007212 */ /* 0x000fe400078e963a */
[--C-:B------:R-:W-:Y:S02]  /*10da0*/  SHF.R.U32.HI R3, RZ, 0x10, R2.reuse ;  /* 0x00000010ff037819 */ /* 0x100fe40000011602 */
[----:B------:R-:W-:Y:S02]  /*10db0*/  SHF.R.U32.HI R15, RZ, 0x18, R2 ;  /* 0x00000018ff0f7819 */ /* 0x000fe40000011602 */
[----:B------:R-:W-:Y:S02]  /*10dc0*/  LOP3.LUT R2, R0, 0xffff, RZ, 0xc0, !PT ;  /* 0x0000ffff00027812 */ /* 0x000fe400078ec0ff */
[----:B------:R-:W-:Y:S02]  /*10dd0*/  PRMT R14, R20, 0x5410, R12 ;  /* 0x00005410140e7816 */ /* 0x000fe4000000000c */
[----:B------:R-:W-:-:S02]  /*10de0*/  LOP3.LUT R3, R3, 0xff, RZ, 0xc0, !PT ;  /* 0x000000ff03037812 */ /* 0x000fc400078ec0ff */
[----:B------:R-:W-:Y:S02]  /*10df0*/  SHF.R.U32.HI R12, RZ, 0x10, R0 ;  /* 0x00000010ff0c7819 */ /* 0x000fe40000011600 */
[----:B------:R-:W-:Y:S02]  /*10e00*/  LOP3.LUT R20, R0, 0xff, RZ, 0xc0, !PT ;  /* 0x000000ff00147812 */ /* 0x000fe400078ec0ff */
[----:B------:R-:W-:Y:S02]  /*10e10*/  SHF.R.U32.HI R13, RZ, 0x8, R2 ;  /* 0x00000008ff0d7819 */ /* 0x000fe40000011602 */
[----:B------:R-:W-:Y:S02]  /*10e20*/  PRMT R2, R3, 0x5410, R15 ;  /* 0x0000541003027816 */ /* 0x000fe4000000000f */
[----:B------:R-:W-:Y:S02]  /*10e30*/  SHF.R.U32.HI R21, RZ, 0x18, R0 ;  /* 0x00000018ff157819 */ /* 0x000fe40000011600 */
[----:B------:R-:W-:-:S02]  /*10e40*/  LOP3.LUT R12, R12, 0xff, RZ, 0xc0, !PT ;  /* 0x000000ff0c0c7812 */ /* 0x000fc400078ec0ff */
[----:B------:R-:W-:Y:S01]  /*10e50*/  PRMT R3, R20, 0x5410, R13 ;  /* 0x0000541014037816 */ /* 0x000fe2000000000d */
[--C-:B------:R-:W-:Y:S01]  /*10e60*/  HSET2.LE.AND R0, R14, R144.reuse, PT ;  /* 0x000000900e007233 */ /* 0x100fe20003803000 */
[----:B------:R-:W-:Y:S01]  /*10e70*/  PRMT R12, R12, 0x5410, R21 ;  /* 0x000054100c0c7816 */ /* 0x000fe20000000015 */
[--C-:B------:R-:W-:Y:S01]  /*10e80*/  HSET2.LE.AND R2, R2, R144.reuse, PT ;  /* 0x0000009002027233 */ /* 0x100fe20003803000 */
[----:B------:R-:W-:Y:S01]  /*10e90*/  LOP3.LUT R57, R41, R246, R64, 0x96, !PT ;  /* 0x000000f629397212 */ /* 0x000fe200078e9640 */
[--C-:B------:R-:W-:Y:S01]  /*10ea0*/  HSET2.LE.AND R3, R3, R144.reuse, PT ;  /* 0x0000009003037233 */ /* 0x100fe20003803000 */
[----:B------:R-:W1:Y:S01]  /*10eb0*/  LDSM.16.MT88.4 R40, [R205+0x4400] ;  /* 0x00440000cd28783b */ /* 0x000e620000004200 */
[--C-:B------:R-:W-:Y:S01]  /*10ec0*/  HSET2.LE.AND R16, R16, R144.reuse, PT ;  /* 0x0000009010107233 */ /* 0x100fe20003803000 */
[----:B------:R-:W-:Y:S01]  /*10ed0*/  LOP3.LUT R14, R156, R0, RZ, 0xc0, !PT ;  /* 0x000000009c0e7212 */ /* 0x000fe200078ec0ff */
[----:B------:R-:W-:Y:S01]  /*10ee0*/  HSET2.LE.AND R0, R12, R144, PT ;  /* 0x000000900c007233 */ /* 0x000fe20003803000 */
[----:B------:R-:W-:-:S02]  /*10ef0*/  LOP3.LUT R15, R157, R2, RZ, 0xc0, !PT ;  /* 0x000000029d0f7212 */ /* 0x000fc400078ec0ff */
[----:B------:R-:W-:Y:S01]  /*10f00*/  LOP3.LUT R12, R158, R3, RZ, 0xc0, !PT ;  /* 0x000000039e0c7212 */ /* 0x000fe200078ec0ff */
[----:B------:R-:W-:Y:S01]  /*10f10*/  IMAD.WIDE.U32 R2, R57, -0x2daee0ad, RZ ;  /* 0xd2511f5339027825 */ /* 0x000fe200078e00ff */
[----:B------:R-:W-:Y:S02]  /*10f20*/  LOP3.LUT R16, R209, R16, RZ, 0xc0, !PT ;  /* 0x00000010d1107212 */ /* 0x000fe400078ec0ff */
[----:B------:R-:W-:Y:S01]  /*10f30*/  LOP3.LUT R17, R208, R17, RZ, 0xc0, !PT ;  /* 0x00000011d0117212 */ /* 0x000fe200078ec0ff */
[----:B------:R-:W-:Y:S01]  /*10f40*/  IMAD.WIDE.U32 R90, R66, -0x2daee0ad, RZ ;  /* 0xd2511f53425a7825 */ /* 0x000fe200078e00ff */
[----:B------:R-:W-:Y:S02]  /*10f50*/  LOP3.LUT R13, R160, R0, RZ, 0xc0, !PT ;  /* 0x00000000a00d7212 */ /* 0x000fe400078ec0ff */
[----:B------:R-:W-:Y:S01]  /*10f60*/  LOP3.LUT R0, R2, 0xffff, RZ, 0xc0, !PT ;  /* 0x0000ffff02007812 */ /* 0x000fe200078ec0ff */
[----:B------:R-:W-:Y:S01]  /*10f70*/  IMAD.MOV.U32 R137, RZ, RZ, R76 ;  /* 0x000000ffff897224 */ /* 0x000fe200078e004c */
[----:B------:R-:W-:Y:S01]  /*10f80*/  LOP3.LUT R123, R81, R247, R84, 0x96, !PT ;  /* 0x000000f7517b7212 */ /* 0x000fe200078e9654 */
[----:B------:R-:W-:Y:S01]  /*10f90*/  IMAD.MOV.U32 R132, RZ, RZ, R77 ;  /* 0x000000ffff847224 */ /* 0x000fe200078e004d */
[----:B------:R-:W-:Y:S01]  /*10fa0*/  LOP3.LUT R81, R91, R244, R56, 0x96, !PT ;  /* 0x000000f45b517212 */ /* 0x000fe200078e9638 */
[----:B------:R-:W-:Y:S01]  /*10fb0*/  HMMA.16816.F32.BF16 R64, R16, R24, RZ ;  /* 0x000000181040723c */ /* 0x000fe200000418ff */
[----:B------:R-:W-:-:S07]  /*10fc0*/  IMAD.WIDE.U32 R20, R69, -0x2daee0ad, RZ ;  /* 0xd2511f5345147825 */ /* 0x000fce00078e00ff */
[----:B------:R-:W-:Y:S01]  /*10fd0*/  HMMA.16816.F32.BF16 R76, R16, R26, RZ ;  /* 0x0000001a104c723c */ /* 0x000fe200000418ff */
[----:B------:R-:W-:Y:S02]  /*10fe0*/  LOP3.LUT R23, R21, R247, R124, 0x96, !PT ;  /* 0x000000f715177212 */ /* 0x000fe400078e967c */
[----:B------:R-:W-:-:S05]  /*10ff0*/  SHF.R.U32.HI R21, RZ, 0x18, R2 ;  /* 0x00000018ff157819 */ /* 0x000fca0000011602 */
[C---:B------:R-:W-:Y:S08]  /*11000*/  HMMA.16816.F32.BF16 R24, R16.reuse, R28, RZ ;  /* 0x0000001c1018723c */ /* 0x040ff000000418ff */
[----:B------:R-:W-:Y:S01]  /*11010*/  HMMA.16816.F32.BF16 R56, R16, R30, RZ ;  /* 0x0000001e1038723c */ /* 0x000fe200000418ff */
[----:B------:R-:W-:Y:S01]  /*11020*/  IMAD.WIDE.U32 R88, R68, -0x2daee0ad, RZ ;  /* 0xd2511f5344587825 */ /* 0x000fe200078e00ff */
[----:B------:R-:W-:Y:S05]  /*11030*/  LDSM.16.MT88.4 R28, [R205+0x4800] ;  /* 0x00480000cd1c783b */ /* 0x000fea0000004200 */
[----:B------:R-:W-:-:S02]  /*11040*/  SHF.R.U32.HI R16, RZ, 0x8, R0 ;  /* 0x00000008ff107819 */ /* 0x000fc40000011600 */
[----:B------:R-:W-:Y:S02]  /*11050*/  LOP3.LUT R0, R3, R243, R70, 0x96, !PT ;  /* 0x000000f303007212 */ /* 0x000fe400078e9646 */
[----:B------:R-:W-:Y:S02]  /*11060*/  LOP3.LUT R17, R2, 0xff, RZ, 0xc0, !PT ;  /* 0x000000ff02117812 */ /* 0x000fe400078ec0ff */
[----:B------:R-:W-:Y:S02]  /*11070*/  SHF.R.U32.HI R3, RZ, 0x10, R2 ;  /* 0x00000010ff037819 */ /* 0x000fe40000011602 */
[----:B------:R-:W-:Y:S02]  /*11080*/  LOP3.LUT R2, R0, 0xffff, RZ, 0xc0, !PT ;  /* 0x0000ffff00027812 */ /* 0x000fe400078ec0ff */
[----:B------:R-:W-:Y:S02]  /*11090*/  PRMT R18, R17, 0x5410, R16 ;  /* 0x0000541011127816 */ /* 0x000fe40000000010 */
[----:B------:R-:W-:-:S02]  /*110a0*/  LOP3.LUT R3, R3, 0xff, RZ, 0xc0, !PT ;  /* 0x000000ff03037812 */ /* 0x000fc400078ec0ff */
[----:B------:R-:W-:Y:S02]  /*110b0*/  SHF.R.U32.HI R16, RZ, 0x10, R0 ;  /* 0x00000010ff107819 */ /* 0x000fe40000011600 */
[----:B------:R-:W-:Y:S02]  /*110c0*/  SHF.R.U32.HI R17, RZ, 0x8, R2 ;  /* 0x00000008ff117819 */ /* 0x000fe40000011602 */
[----:B------:R-:W-:Y:S02]  /*110d0*/  PRMT R2, R3, 0x5410, R21 ;  /* 0x0000541003027816 */ /* 0x000fe40000000015 */
[----:B------:R-:W-:Y:S02]  /*110e0*/  SHF.R.U32.HI R19, RZ, 0x18, R0 ;  /* 0x00000018ff137819 */ /* 0x000fe40000011600 */
[----:B------:R-:W-:Y:S02]  /*110f0*/  LOP3.LUT R16, R16, 0xff, RZ, 0xc0, !PT ;  /* 0x000000ff10107812 */ /* 0x000fe400078ec0ff */
[----:B------:R-:W-:-:S02]  /*11100*/  LOP3.LUT R22, R89, R244, R20, 0x96, !PT ;  /* 0x000000f459167212 */ /* 0x000fc400078e9614 */
        /* <DEDUP_REMOVED lines=9> */
[----:B------:R-:W-:-:S03]  /*111a0*/  HSET2.LE.AND R16, R17, R144, PT ;  /* 0x0000009011107233 */ /* 0x000fc60003803000 */
[----:B------:R-:W-:Y:S01]  /*111b0*/  IMAD.WIDE.U32 R2, R22, -0x326172a9, RZ ;  /* 0xcd9e8d5716027825 */ /* 0x000fe200078e00ff */
[----:B------:R-:W-:Y:S01]  /*111c0*/  LOP3.LUT R17, R204, R0, RZ, 0xc0, !PT ;  /* 0x00000000cc117212 */ /* 0x000fe200078ec0ff */
[----:B-1----:R-:W-:Y:S03]  /*111d0*/  HMMA.16816.F32.BF16 R68, R12, R40, R48 ;  /* 0x000000280c44723c */ /* 0x002fe60000041830 */
[----:B------:R-:W-:Y:S02]  /*111e0*/  LOP3.LUT R0, R3, R249, R20, 0x96, !PT ;  /* 0x000000f903007212 */ /* 0x000fe400078e9614 */
[----:B------:R-:W-:-:S03]  /*111f0*/  LOP3.LUT R3, R2, 0xffff, RZ, 0xc0, !PT ;  /* 0x0000ffff02037812 */ /* 0x000fc600078ec0ff */
[----:B------:R-:W-:Y:S01]  /*11200*/  HMMA.16816.F32.BF16 R72, R12, R32, R60 ;  /* 0x000000200c48723c */ /* 0x000fe2000004183c */
[--C-:B------:R-:W-:Y:S02]  /*11210*/  SHF.R.U32.HI R20, RZ, 0x10, R2.reuse ;  /* 0x00000010ff147819 */ /* 0x100fe40000011602 */
[----:B------:R-:W-:-:S05]  /*11220*/  SHF.R.U32.HI R22, RZ, 0x18, R2 ;  /* 0x00000018ff167819 */ /* 0x000fca0000011602 */
[C---:B------:R-:W-:Y:S01]  /*11230*/  HMMA.16816.F32.BF16 R60, R12.reuse, R42, R44 ;  /* 0x0000002a0c3c723c */ /* 0x040fe2000004182c */
[----:B------:R-:W-:Y:S01]  /*11240*/  LOP3.LUT R16, R207, R16, RZ, 0xc0, !PT ;  /* 0x00000010cf107212 */ /* 0x000fe200078ec0ff */
[----:B------:R-:W1:Y:S06]  /*11250*/  LDSM.16.MT88.4 R44, [R206+0x4800] ;  /* 0x00480000ce2c783b */ /* 0x000e6c0000004200 */
[----:B------:R-:W-:Y:S07]  /*11260*/  HMMA.16816.F32.BF16 R48, R12, R34, R52 ;  /* 0x000000220c30723c */ /* 0x000fee0000041834 */
[----:B------:R-:W-:-:S02]  /*11270*/  LOP3.LUT R15, R2, 0xff, RZ, 0xc0, !PT ;  /* 0x000000ff020f7812 */ /* 0x000fc400078ec0ff */
[C---:B------:R-:W-:Y:S02]  /*11280*/  LOP3.LUT R2, R0.reuse, 0xffff, RZ, 0xc0, !PT ;  /* 0x0000ffff00027812 */ /* 0x040fe400078ec0ff */
[----:B------:R-:W-:Y:S02]  /*11290*/  SHF.R.U32.HI R14, RZ, 0x8, R3 ;  /* 0x00000008ff0e7819 */ /* 0x000fe40000011603 */
[----:B------:R-:W-:Y:S02]  /*112a0*/  SHF.R.U32.HI R3, RZ, 0x10, R0 ;  /* 0x00000010ff037819 */ /* 0x000fe40000011600 */
[----:B------:R-:W-:Y:S02]  /*112b0*/  SHF.R.U32.HI R12, RZ, 0x8, R2 ;  /* 0x00000008ff0c7819 */ /* 0x000fe40000011602 */
[----:B------:R-:W-:Y:S02]  /*112c0*/  LOP3.LUT R13, R0, 0xff, RZ, 0xc0, !PT ;  /* 0x000000ff000d7812 */ /* 0x000fe400078ec0ff */
[----:B------:R-:W-:-:S02]  /*112d0*/  SHF.R.U32.HI R2, RZ, 0x18, R0 ;  /* 0x00000018ff027819 */ /* 0x000fc40000011600 */
[----:B------:R-:W-:Y:S02]  /*112e0*/  LOP3.LUT R0, R3, 0xff, RZ, 0xc0, !PT ;  /* 0x000000ff03007812 */ /* 0x000fe400078ec0ff */
[----:B------:R-:W-:Y:S02]  /*112f0*/  PRMT R3, R13, 0x5410, R12 ;  /* 0x000054100d037816 */ /* 0x000fe4000000000c */
[----:B------:R-:W-:Y:S02]  /*11300*/  PRMT R14, R15, 0x5410, R14 ;  /* 0x000054100f0e7816 */ /* 0x000fe4000000000e */
[----:B------:R-:W-:Y:S02]  /*11310*/  PRMT R2, R0, 0x5410, R2 ;  /* 0x0000541000027816 */ /* 0x000fe40000000002 */
[----:B------:R-:W-:Y:S01]  /*11320*/  LOP3.LUT R15, R20, 0xff, RZ, 0xc0, !PT ;  /* 0x000000ff140f7812 */ /* 0x000fe200078ec0ff */
[--C-:B------:R-:W-:Y:S02]  /*11330*/  HSET2.LE.AND R0, R3, R144.reuse, PT ;  /* 0x0000009003007233 */ /* 0x100fe40003803000 */
[--C-:B------:R-:W-:Y:S01]  /*11340*/  HSET2.LE.AND R2, R2, R144.reuse, PT ;  /* 0x0000009002027233 */ /* 0x100fe20003803000 */
[----:B------:R-:W-:Y:S01]  /*11350*/  PRMT R15, R15, 0x5410, R22 ;  /* 0x000054100f0f7816 */ /* 0x000fe20000000016 */
[--C-:B------:R-:W-:Y:S01]  /*11360*/  HSET2.LE.AND R3, R14, R144.reuse, PT ;  /* 0x000000900e037233 */ /* 0x100fe20003803000 */
[----:B------:R-:W-:Y:S01]  /*11370*/  LOP3.LUT R12, R165, R0, RZ, 0xc0, !PT ;  /* 0x00000000a50c7212 */ /* 0x000fe200078ec0ff */
[----:B------:R-:W-:Y:S01]  /*11380*/  HMMA.16816.F32.BF16 R84, R16, R32, R24 ;  /* 0x000000201054723c */ /* 0x000fe20000041818 */
[----:B------:R-:W-:Y:S01]  /*11390*/  LOP3.LUT R13, R164, R2, RZ, 0xc0, !PT ;  /* 0x00000002a40d7212 */ /* 0x000fe200078ec0ff */
[----:B------:R-:W-:Y:S01]  /*113a0*/  HSET2.LE.AND R0, R15, R144, PT ;  /* 0x000000900f007233 */ /* 0x000fe20003803000 */
[----:B------:R-:W-:Y:S01]  /*113b0*/  LOP3.LUT R14, R161, R3, RZ, 0xc0, !PT ;  /* 0x00000003a10e7212 */ /* 0x000fe200078ec0ff */
[----:B------:R-:W-:-:S04]  /*113c0*/  IMAD.WIDE.U32 R2, R81, -0x326172a9, RZ ;  /* 0xcd9e8d5751027825 */ /* 0x000fc800078e00ff */
[----:B------:R-:W-:Y:S01]  /*113d0*/  IMAD.WIDE.U32 R24, R82, -0x326172a9, RZ ;  /* 0xcd9e8d5752187825 */ /* 0x000fe200078e00ff */
[----:B------:R-:W-:Y:S01]  /*113e0*/  LOP3.LUT R15, R163, R0, RZ, 0xc0, !PT ;  /* 0x00000000a30f7212 */ /* 0x000fe200078ec0ff */
[----:B------:R-:W-:Y:S03]  /*113f0*/  HMMA.16816.F32.BF16 R64, R16, R40, R64 ;  /* 0x000000281040723c */ /* 0x000fe60000041840 */
[----:B------:R-:W-:-:S05]  /*11400*/  LOP3.LUT R0, R3, R249, R24, 0x96, !PT ;  /* 0x000000f903007212 */ /* 0x000fca00078e9618 */
[----:B------:R-:W-:Y:S01]  /*11410*/  HMMA.16816.F32.BF16 R40, R16, R42, R76 ;  /* 0x0000002a1028723c */ /* 0x000fe2000004184c */
[----:B------:R-:W-:-:S07]  /*11420*/  LOP3.LUT R26, R21, R246, R122, 0x96, !PT ;  /* 0x000000f6151a7212 */ /* 0x000fce00078e967a */
[----:B------:R-:W-:Y:S01]  /*11430*/  HMMA.16816.F32.BF16 R56, R16, R34, R56 ;  /* 0x000000221038723c */ /* 0x000fe20000041838 */
[C---:B------:R-:W-:Y:S01]  /*11440*/  LOP3.LUT R21, R2.reuse, 0xff, RZ, 0xc0, !PT ;  /* 0x000000ff02157812 */ /* 0x040fe200078ec0ff */
[----:B------:R-:W-:Y:S01]  /*11450*/  IMAD.WIDE.U32 R98, R83, -0x2daee0ad, RZ ;  /* 0xd2511f5353627825 */ /* 0x000fe200078e00ff */
[----:B------:R-:W-:Y:S01]  /*11460*/  SHF.R.U32.HI R22, RZ, 0x10, R2 ;  /* 0x00000010ff167819 */ /* 0x000fe20000011602 */
[----:B------:R-:W-:Y:S03]  /*11470*/  LDSM.16.MT88.4 R32, [R206+0x4c00] ;  /* 0x004c0000ce20783b */ /* 0x000fe60000004200 */
[----:B------:R-:W-:Y:S02]  /*11480*/  LOP3.LUT R17, R2, 0xffff, RZ, 0xc0, !PT ;  /* 0x0000ffff02117812 */ /* 0x000fe400078ec0ff */
[----:B------:R-:W-:Y:S02]  /*11490*/  LOP3.LUT R3, R0, 0xffff, RZ, 0xc0, !PT ;  /* 0x0000ffff00037812 */ /* 0x000fe400078ec0ff */
[----:B------:R-:W-:-:S02]  /*114a0*/  SHF.R.U32.HI R16, RZ, 0x10, R0 ;  /* 0x00000010ff107819 */ /* 0x000fc40000011600 */
[----:B------:R-:W-:Y:S02]  /*114b0*/  LOP3.LUT R19, R0, 0xff, RZ, 0xc0, !PT ;  /* 0x000000ff00137812 */ /* 0x000fe400078ec0ff */
[----:B------:R-:W-:Y:S02]  /*114c0*/  SHF.R.U32.HI R18, RZ, 0x18, R0 ;  /* 0x00000018ff127819 */ /* 0x000fe40000011600 */
[----:B------:R-:W-:Y:S02]  /*114d0*/  SHF.R.U32.HI R0, RZ, 0x8, R3 ;  /* 0x00000008ff007819 */ /* 0x000fe40000011603 */
[----:B------:R-:W-:Y:S02]  /*114e0*/  SHF.R.U32.HI R17, RZ, 0x8, R17 ;  /* 0x00000008ff117819 */ /* 0x000fe40000011611 */
[----:B------:R-:W-:Y:S02]  /*114f0*/  LOP3.LUT R3, R16, 0xff, RZ, 0xc0, !PT ;  /* 0x000000ff10037812 */ /* 0x000fe400078ec0ff */
[----:B------:R-:W-:-:S02]  /*11500*/  SHF.R.U32.HI R20, RZ, 0x18, R2 ;  /* 0x00000018ff147819 */ /* 0x000fc40000011602 */
[----:B------:R-:W-:Y:S02]  /*11510*/  PRMT R0, R19, 0x5410, R0 ;  /* 0x0000541013007816 */ /* 0x000fe40000000000 */
        /* <DEDUP_REMOVED lines=11> */
[----:B------:R-:W-:Y:S01]  /*115d0*/  IMAD.WIDE.U32 R2, R26, -0x2daee0ad, RZ ;  /* 0xd2511f531a027825 */ /* 0x000fe200078e00ff */
[----:B------:R-:W-:Y:S02]  /*115e0*/  LOP3.LUT R92, R99, R244, R80, 0x96, !PT ;  /* 0x000000f4635c7212 */ /* 0x000fe400078e9650 */
[----:B------:R-:W-:Y:S01]  /*115f0*/  LOP3.LUT R23, R195, R0, RZ, 0xc0, !PT ;  /* 0x00000000c3177212 */ /* 0x000fe200078ec0ff */
[----:B-1----:R-:W-:Y:S01]  /*11600*/  HMMA.16816.F32.BF16 R80, R12, R44, R72 ;  /* 0x0000002c0c50723c */ /* 0x002fe20000041848 */
[----:B------:R-:W-:Y:S01]  /*11610*/  LOP3.LUT R0, R3, R243, R88, 0x96, !PT ;  /* 0x000000f303007212 */ /* 0x000fe200078e9658 */
[----:B------:R-:W-:-:S04]  /*11620*/  IMAD.WIDE.U32 R16, R120, -0x2daee0ad, RZ ;  /* 0xd2511f5378107825 */ /* 0x000fc800078e00ff */
[----:B------:R-:W-:Y:S02]  /*11630*/  IMAD.WIDE.U32 R96, R121, -0x2daee0ad, RZ ;  /* 0xd2511f5379607825 */ /* 0x000fe400078e00ff */
[----:B------:R-:W-:Y:S01]  /*11640*/  HMMA.16816.F32.BF16 R68, R12, R28, R68 ;  /* 0x0000001c0c44723c */ /* 0x000fe20000041844 */
[----:B------:R-:W-:-:S07]  /*11650*/  LOP3.LUT R18, R2, 0xff, RZ, 0xc0, !PT ;  /* 0x000000ff02127812 */ /* 0x000fce00078ec0ff */
[C---:B------:R-:W-:Y:S08]  /*11660*/  HMMA.16816.F32.BF16 R52, R12.reuse, R30, R60 ;  /* 0x0000001e0c34723c */ /* 0x040ff0000004183c */
[----:B------:R-:W-:Y:S07]  /*11670*/  HMMA.16816.F32.BF16 R72, R12, R46, R48 ;  /* 0x0000002e0c48723c */ /* 0x000fee0000041830 */
[----:B------:R-:W-:-:S02]  /*11680*/  LOP3.LUT R14, R2, 0xffff, RZ, 0xc0, !PT ;  /* 0x0000ffff020e7812 */ /* 0x000fc400078ec0ff */
[C---:B------:R-:W-:Y:S02]  /*11690*/  LOP3.LUT R3, R0.reuse, 0xffff, RZ, 0xc0, !PT ;  /* 0x0000ffff00037812 */ /* 0x040fe400078ec0ff */
[----:B------:R-:W-:Y:S02]  /*116a0*/  LOP3.LUT R48, R97, R244, R16, 0x96, !PT ;  /* 0x000000f461307212 */ /* 0x000fe400078e9610 */
[----:B------:R-:W-:Y:S02]  /*116b0*/  SHF.R.U32.HI R15, RZ, 0x10, R2 ;  /* 0x00000010ff0f7819 */ /* 0x000fe40000011602 */
[----:B------:R-:W-:Y:S02]  /*116c0*/  SHF.R.U32.HI R14, RZ, 0x8, R14 ;  /* 0x00000008ff0e7819 */ /* 0x000fe4000001160e */
[----:B------:R-:W-:Y:S02]  /*116d0*/  LOP3.LUT R16, R0, 0xff, RZ, 0xc0, !PT ;  /* 0x000000ff00107812 */ /* 0x000fe400078ec0ff */
[----:B------:R-:W-:-:S02]  /*116e0*/  SHF.R.U32.HI R3, RZ, 0x8, R3 ;  /* 0x00000008ff037819 */ /* 0x000fc40000011603 */
[----:B------:R-:W-:Y:S02]  /*116f0*/  LOP3.LUT R12, R25, R246, R126, 0x96, !PT ;  /* 0x000000f6190c7212 */ /* 0x000fe400078e967e */
[----:B------:R-:W1:Y:S01]  /*11700*/  LDSM.16.MT88.4 R24, [R205+0x4c00] ;  /* 0x004c0000cd18783b */ /* 0x000e620000004200 */
[----:B------:R-:W-:Y:S02]  /*11710*/  LOP3.LUT R49, R17, R247, R138, 0x96, !PT ;  /* 0x000000f711317212 */ /* 0x000fe400078e968a */
[----:B------:R-:W-:Y:S02]  /*11720*/  SHF.R.U32.HI R17, RZ, 0x18, R2 ;  /* 0x00000018ff117819 */ /* 0x000fe40000011602 */
[----:B------:R-:W-:Y:S02]  /*11730*/  LOP3.LUT R15, R15, 0xff, RZ, 0xc0, !PT ;  /* 0x000000ff0f0f7812 */ /* 0x000fe400078ec0ff */
[----:B------:R-:W-:Y:S02]  /*11740*/  PRMT R18, R18, 0x5410, R14 ;  /* 0x0000541012127816 */ /* 0x000fe4000000000e */
[----:B------:R-:W-:-:S02]  /*11750*/  PRMT R3, R16, 0x5410, R3 ;  /* 0x0000541010037816 */ /* 0x000fc40000000003 */
[--C-:B------:R-:W-:Y:S01]  /*11760*/  SHF.R.U32.HI R14, RZ, 0x10, R0.reuse ;  /* 0x00000010ff0e7819 */ /* 0x100fe20000011600 */
[----:B------:R2:W-:Y:S01]  /*11770*/  STL.64 [R1+0x128], R214 ;  /* 0x000128d601007387 */ /* 0x0005e20000100a00 */
[----:B------:R-:W-:Y:S02]  /*11780*/  PRMT R17, R15, 0x5410, R17 ;  /* 0x000054100f117816 */ /* 0x000fe40000000011 */
[----:B------:R-:W-:Y:S01]  /*11790*/  SHF.R.U32.HI R16, RZ, 0x18, R0 ;  /* 0x00000018ff107819 */ /* 0x000fe20000011600 */
[----:B------:R3:W5:Y:S01]  /*117a0*/  LDL.LU R216, [R1+0x35c] ;  /* 0x00035c0001d87983 */ /* 0x0007620000300800 */
[----:B------:R-:W-:Y:S01]  /*117b0*/  LOP3.LUT R15, R14, 0xff, RZ, 0xc0, !PT ;  /* 0x000000ff0e0f7812 */ /* 0x000fe200078ec0ff */
[--C-:B------:R-:W-:Y:S02]  /*117c0*/  HSET2.LE.AND R0, R3, R144.reuse, PT ;  /* 0x0000009003007233 */ /* 0x100fe40003803000 */
[----:B------:R3:W5:Y:S01]  /*117d0*/  LDL.LU R211, [R1+0x358] ;  /* 0x0003580001d37983 */ /* 0x0007620000300800 */
[----:B------:R-:W-:Y:S01]  /*117e0*/  HSET2.LE.AND R3, R18, R144, PT ;  /* 0x0000009012037233 */ /* 0x000fe20003803000 */
[----:B------:R-:W-:-:S02]  /*117f0*/  IMAD.WIDE.U32 R12, R12, -0x2daee0ad, RZ ;  /* 0xd2511f530c0c7825 */ /* 0x000fc400078e00ff */
[----:B------:R3:W5:Y:S01]  /*11800*/  LDL.LU.64 R134, [R1+0x350] ;  /* 0x0003500001867983 */ /* 0x0007620000300a00 */
[----:B------:R-:W-:Y:S02]  /*11810*/  PRMT R15, R15, 0x5410, R16 ;  /* 0x000054100f0f7816 */ /* 0x000fe40000000010 */
[----:B------:R-:W-:Y:S01]  /*11820*/  LOP3.LUT R18, R166, R3, RZ, 0xc0, !PT ;  /* 0x00000003a6127212 */ /* 0x000fe200078ec0ff */
[--C-:B------:R-:W-:Y:S01]  /*11830*/  HSET2.LE.AND R14, R17, R144.reuse, PT ;  /* 0x00000090110e7233 */ /* 0x100fe20003803000 */
[----:B------:R-:W-:Y:S01]  /*11840*/  SHF.R.U32.HI R3, RZ, 0x10, R12 ;  /* 0x00000010ff037819 */ /* 0x000fe2000001160c */
[----:B------:R-:W-:Y:S01]  /*11850*/  HSET2.LE.AND R15, R15, R144, PT ;  /* 0x000000900f0f7233 */ /* 0x000fe20003803000 */
[----:B------:R-:W-:Y:S01]  /*11860*/  LOP3.LUT R2, R13, R243, R90, 0x96, !PT ;  /* 0x000000f30d027212 */ /* 0x000fe200078e965a */
[----:B--2---:R3:W5:Y:S04]  /*11870*/  LDL.LU.64 R214, [R1+0x348] ;  /* 0x0003480001d67983 */ /* 0x0047680000300a00 */
[----:B------:R3:W5:Y:S04]  /*11880*/  LDL.LU.64 R212, [R1+0x340] ;  /* 0x0003400001d47983 */ /* 0x0007680000300a00 */
[----:B------:R3:W5:Y:S04]  /*11890*/  LDL.LU R210, [R1+0x33c] ;  /* 0x00033c0001d27983 */ /* 0x0007680000300800 */
[----:B------:R3:W5:Y:S01]  /*118a0*/  LDL.LU R209, [R1+0x338] ;  /* 0x0003380001d17983 */ /* 0x0007620000300800 */
[----:B------:R-:W-:-:S03]  /*118b0*/  LOP3.LUT R16, R173, R0, RZ, 0xc0, !PT ;  /* 0x00000000ad107212 */ /* 0x000fc600078ec0ff */
[----:B------:R3:W5:Y:S01]  /*118c0*/  LDL.LU R208, [R1+0x334] ;  /* 0x0003340001d07983 */ /* 0x0007620000300800 */
[----:B------:R-:W-:-:S03]  /*118d0*/  LOP3.LUT R0, R12, 0xffff, RZ, 0xc0, !PT ;  /* 0x0000ffff0c007812 */ /* 0x000fc600078ec0ff */
[----:B------:R3:W5:Y:S01]  /*118e0*/  LDL.LU R207, [R1+0x330] ;  /* 0x0003300001cf7983 */ /* 0x0007620000300800 */
[----:B------:R-:W-:-:S03]  /*118f0*/  LOP3.LUT R13, R3, 0xff, RZ, 0xc0, !PT ;  /* 0x000000ff030d7812 */ /* 0x000fc600078ec0ff */
[----:B------:R3:W5:Y:S01]  /*11900*/  LDL.LU R204, [R1+0x32c] ;  /* 0x00032c0001cc7983 */ /* 0x0007620000300800 */
[----:B------:R-:W-:Y:S01]  /*11910*/  SHF.R.U32.HI R3, RZ, 0x10, R2 ;  /* 0x00000010ff037819 */ /* 0x000fe20000011602 */
[C---:B------:R-:W-:Y:S01]  /*11920*/  HMMA.16816.F32.BF16 R76, R20.reuse, R44, R84 ;  /* 0x0000002c144c723c */ /* 0x040fe20000041854 */
[----:B------:R-:W-:Y:S02]  /*11930*/  LOP3.LUT R19, R167, R14, RZ, 0xc0, !PT ;  /* 0x0000000ea7137212 */ /* 0x000fe400078ec0ff */
[----:B------:R-:W-:Y:S02]  /*11940*/  LOP3.LUT R17, R176, R15, RZ, 0xc0, !PT ;  /* 0x0000000fb0117212 */ /* 0x000fe400078ec0ff */
[----:B------:R-:W-:Y:S02]  /*11950*/  SHF.R.U32.HI R14, RZ, 0x8, R0 ;  /* 0x00000008ff0e7819 */ /* 0x000fe40000011600 */
[----:B------:R-:W-:Y:S01]  /*11960*/  LOP3.LUT R0, R2, 0xffff, RZ, 0xc0, !PT ;  /* 0x0000ffff02007812 */ /* 0x000fe200078ec0ff */
[----:B------:R-:W-:Y:S01]  /*11970*/  HMMA.16816.F32.BF16 R64, R20, R28, R64 ;  /* 0x0000001c1440723c */ /* 0x000fe20000041840 */
[----:B------:R-:W-:-:S07]  /*11980*/  SHF.R.U32.HI R15, RZ, 0x18, R2 ;  /* 0x00000018ff0f7819 */ /* 0x000fce0000011602 */
[C---:B------:R-:W-:Y:S01]  /*11990*/  HMMA.16816.F32.BF16 R40, R20.reuse, R30, R40 ;  /* 0x0000001e1428723c */ /* 0x040fe20000041828 */
[----:B------:R-:W-:Y:S07]  /*119a0*/  LDSM.16.MT88.4 R28, [R205+0x5000] ;  /* 0x00500000cd1c783b */ /* 0x000fee0000004200 */
[----:B------:R-:W-:Y:S07]  /*119b0*/  HMMA.16816.F32.BF16 R44, R20, R46, R56 ;  /* 0x0000002e142c723c */ /* 0x000fee0000041838 */
[----:B------:R-:W-:-:S02]  /*119c0*/  LOP3.LUT R20, R2, 0xff, RZ, 0xc0, !PT ;  /* 0x000000ff02147812 */ /* 0x000fc400078ec0ff */
[----:B------:R-:W-:Y:S02]  /*119d0*/  LOP3.LUT R22, R12, 0xff, RZ, 0xc0, !PT ;  /* 0x000000ff0c167812 */ /* 0x000fe400078ec0ff */
[----:B------:R-:W-:Y:S02]  /*119e0*/  SHF.R.U32.HI R21, RZ, 0x18, R12 ;  /* 0x00000018ff157819 */ /* 0x000fe4000001160c */
[----:B------:R-:W-:Y:S02]  /*119f0*/  LOP3.LUT R2, R3, 0xff, RZ, 0xc0, !PT ;  /* 0x000000ff03027812 */ /* 0x000fe400078ec0ff */
[----:B------:R-:W-:Y:S02]  /*11a00*/  SHF.R.U32.HI R12, RZ, 0x8, R0 ;  /* 0x00000008ff0c7819 */ /* 0x000fe40000011600 */
[----:B------:R-:W-:Y:S02]  /*11a10*/  PRMT R0, R22, 0x5410, R14 ;  /* 0x0000541016007816 */ /* 0x000fe4000000000e */
[----:B------:R-:W-:-:S02]  /*11a20*/  PRMT R3, R13, 0x5410, R21 ;  /* 0x000054100d037816 */ /* 0x000fc40000000015 */
[----:B------:R-:W-:Y:S01]  /*11a30*/  PRMT R2, R2, 0x5410, R15 ;  /* 0x0000541002027816 */ /* 0x000fe2000000000f */
[--C-:B------:R-:W-:Y:S02]  /*11a40*/  HSET2.LE.AND R0, R0, R144.reuse, PT ;  /* 0x0000009000007233 */ /* 0x100fe40003803000 */
[--C-:B------:R-:W-:Y:S02]  /*11a50*/  HSET2.LE.AND R15, R3, R144.reuse, PT ;  /* 0x00000090030f7233 */ /* 0x100fe40003803000 */
[--C-:B------:R-:W-:Y:S01]  /*11a60*/  HSET2.LE.AND R13, R2, R144.reuse, PT ;  /* 0x00000090020d7233 */ /* 0x100fe20003803000 */
[----:B------:R-:W-:Y:S01]  /*11a70*/  IMAD.WIDE.U32 R2, R48, -0x326172a9, RZ ;  /* 0xcd9e8d5730027825 */ /* 0x000fe200078e00ff */
[----:B------:R-:W-:Y:S02]  /*11a80*/  PRMT R12, R20, 0x5410, R12 ;  /* 0x00005410140c7816 */ /* 0x000fe4000000000c */
[----:B------:R-:W-:Y:S01]  /*11a90*/  LOP3.LUT R14, R137, R0, RZ, 0xc0, !PT ;  /* 0x00000000890e7212 */ /* 0x000fe200078ec0ff */
[----:B------:R-:W-:Y:S01]  /*11aa0*/  IMAD.WIDE.U32 R20, R49, -0x326172a9, RZ ;  /* 0xcd9e8d5731147825 */ /* 0x000fe200078e00ff */
[----:B------:R-:W-:Y:S01]  /*11ab0*/  LOP3.LUT R0, R2, 0xffff, RZ, 0xc0, !PT ;  /* 0x0000ffff02007812 */ /* 0x000fe200078ec0ff */
[----:B-1----:R-:W-:Y:S01]  /*11ac0*/  HMMA.16816.F32.BF16 R56, R16, R26, R52 ;  /* 0x0000001a1038723c */ /* 0x002fe20000041834 */
[----:B------:R-:W-:-:S07]  /*11ad0*/  HSET2.LE.AND R12, R12, R144, PT ;  /* 0x000000900c0c7233 */ /* 0x000fce0003803000 */
[C---:B------:R-:W-:Y:S08]  /*11ae0*/  HMMA.16816.F32.BF16 R60, R16.reuse, R24, R68 ;  /* 0x00000018103c723c */ /* 0x040ff00000041844 */
[C---:B------:R-:W-:Y:S08]  /*11af0*/  HMMA.16816.F32.BF16 R52, R16.reuse, R32, R80 ;  /* 0x000000201034723c */ /* 0x040ff00000041850 */
[----:B------:R-:W-:Y:S07]  /*11b00*/  HMMA.16816.F32.BF16 R48, R16, R34, R72 ;  /* 0x000000221030723c */ /* 0x000fee0000041848 */
[----:B------:R-:W-:-:S02]  /*11b10*/  SHF.R.U32.HI R18, RZ, 0x8, R0 ;  /* 0x00000008ff127819 */ /* 0x000fc40000011600 */
[----:B------:R-:W-:Y:S02]  /*11b20*/  LOP3.LUT R0, R3, R249, R20, 0x96, !PT ;  /* 0x000000f903007212 */ /* 0x000fe400078e9614 */
[----:B------:R-:W-:Y:S02]  /*11b30*/  LOP3.LUT R16, R2, 0xff, RZ, 0xc0, !PT ;  /* 0x000000ff02107812 */ /* 0x000fe400078ec0ff */
[--C-:B------:R-:W-:Y:S02]  /*11b40*/  SHF.R.U32.HI R19, RZ, 0x10, R2.reuse ;  /* 0x00000010ff137819 */ /* 0x100fe40000011602 */
[----:B------:R-:W-:Y:S02]  /*11b50*/  SHF.R.U32.HI R20, RZ, 0x18, R2 ;  /* 0x00000018ff147819 */ /* 0x000fe40000011602 */
[C---:B------:R-:W-:Y:S02]  /*11b60*/  LOP3.LUT R2, R0.reuse, 0xffff, RZ, 0xc0, !PT ;  /* 0x0000ffff00027812 */ /* 0x040fe400078ec0ff */
[----:B------:R-:W-:-:S02]  /*11b70*/  LOP3.LUT R17, R0, 0xff, RZ, 0xc0, !PT ;  /* 0x000000ff00117812 */ /* 0x000fc400078ec0ff */
[----:B------:R-:W-:Y:S02]  /*11b80*/  SHF.R.U32.HI R3, RZ, 0x10, R0 ;  /* 0x00000010ff037819 */ /* 0x000fe40000011600 */
[----:B------:R-:W-:Y:S02]  /*11b90*/  SHF.R.U32.HI R2, RZ, 0x8, R2 ;  /* 0x00000008ff027819 */ /* 0x000fe40000011602 */
[----:B------:R-:W-:Y:S02]  /*11ba0*/  LOP3.LUT R15, R132, R15, RZ, 0xc0, !PT ;  /* 0x0000000f840f7212 */ /* 0x000fe400078ec0ff */
[----:B------:R-:W-:Y:S02]  /*11bb0*/  LOP3.LUT R12, R133, R12, RZ, 0xc0, !PT ;  /* 0x0000000c850c7212 */ /* 0x000fe400078ec0ff */
[----:B------:R-:W-:Y:S02]  /*11bc0*/  LOP3.LUT R13, R136, R13, RZ, 0xc0, !PT ;  /* 0x0000000d880d7212 */ /* 0x000fe400078ec0ff */
[----:B------:R-:W-:-:S02]  /*11bd0*/  PRMT R18, R16, 0x5410, R18 ;  /* 0x0000541010127816 */ /* 0x000fc40000000012 */
[----:B------:R-:W-:Y:S02]  /*11be0*/  SHF.R.U32.HI R16, RZ, 0x18, R0 ;  /* 0x00000018ff107819 */ /* 0x000fe40000011600 */
[----:B------:R-:W-:Y:S02]  /*11bf0*/  LOP3.LUT R0, R3, 0xff, RZ, 0xc0, !PT ;  /* 0x000000ff03007812 */ /* 0x000fe400078ec0ff */
[----:B------:R-:W-:Y:S01]  /*11c00*/  PRMT R2, R17, 0x5410, R2 ;  /* 0x0000541011027816 */ /* 0x000fe20000000002 */
[----:B------:R-:W-:Y:S01]  /*11c10*/  HMMA.16816.F32.BF16 R64, R12, R24, R64 ;  /* 0x000000180c40723c */ /* 0x000fe20000041840 */
[----:B------:R-:W-:-:S03]  /*11c20*/  PRMT R16, R0, 0x5410, R16 ;  /* 0x0000541000107816 */ /* 0x000fc60000000010 */
[--C-:B------:R-:W-:Y:S01]  /*11c30*/  HSET2.LE.AND R0, R2, R144.reuse, PT ;  /* 0x0000009002007233 */ /* 0x100fe20003803000 */
[----:B------:R-:W-:Y:S01]  /*11c40*/  IMAD.WIDE.U32 R2, R92, -0x326172a9, RZ ;  /* 0xcd9e8d575c027825 */ /* 0x000fe200078e00ff */
[----:B------:R-:W-:-:S03]  /*11c50*/  HSET2.LE.AND R17, R16, R144, PT ;  /* 0x0000009010117233 */ /* 0x000fc60003803000 */
[----:B------:R-:W-:Y:S01]  /*11c60*/  IMAD.WIDE.U32 R24, R123, -0x326172a9, RZ ;  /* 0xcd9e8d577b187825 */ /* 0x000fe200078e00ff */
[C---:B------:R-:W-:Y:S01]  /*11c70*/  HMMA.16816.F32.BF16 R88, R12.reuse, R26, R40 ;  /* 0x0000001a0c58723c */ /* 0x040fe20000041828 */
[----:B------:R-:W-:Y:S01]  /*11c80*/  LOP3.LUT R16, R182, R0, RZ, 0xc0, !PT ;  /* 0x00000000b6107212 */ /* 0x000fe200078ec0ff */
[----:B------:R-:W1:Y:S02]  /*11c90*/  LDSM.16.MT88.4 R40, [R206+0x5000] ;  /* 0x00500000ce28783b */ /* 0x000e640000004200 */
[----:B------:R-:W-:Y:S02]  /*11ca0*/  LOP3.LUT R0, R3, R249, R24, 0x96, !PT ;  /* 0x000000f903007212 */ /* 0x000fe400078e9618 */
[----:B------:R-:W-:Y:S02]  /*11cb0*/  LOP3.LUT R19, R19, 0xff, RZ, 0xc0, !PT ;  /* 0x000000ff13137812 */ /* 0x000fe400078ec0ff */
[----:B------:R-:W-:Y:S01]  /*11cc0*/  HMMA.16816.F32.BF16 R92, R12, R32, R76 ;  /* 0x000000200c5c723c */ /* 0x000fe2000004184c */
[----:B------:R-:W-:-:S02]  /*11cd0*/  LOP3.LUT R68, R21, R246, R128, 0x96, !PT ;  /* 0x000000f615447212 */ /* 0x000fc400078e9680 */
[----:B------:R-:W-:-:S05]  /*11ce0*/  PRMT R19, R19, 0x5410, R20 ;  /* 0x0000541013137816 */ /* 0x000fca0000000014 */
[----:B------:R-:W-:Y:S01]  /*11cf0*/  HMMA.16816.F32.BF16 R76, R12, R34, R44 ;  /* 0x000000220c4c723c */ /* 0x000fe2000004182c */
[----:B------:R-:W-:Y:S02]  /*11d00*/  LOP3.LUT R21, R2, 0xff, RZ, 0xc0, !PT ;  /* 0x000000ff02157812 */ /* 0x000fe400078ec0ff */
[----:B------:R-:W-:Y:S01]  /*11d10*/  SHF.R.U32.HI R20, RZ, 0x18, R2 ;  /* 0x00000018ff147819 */ /* 0x000fe20000011602 */
[--C-:B------:R-:W-:Y:S01]  /*11d20*/  HSET2.LE.AND R18, R18, R144.reuse, PT ;  /* 0x0000009012127233 */ /* 0x100fe20003803000 */
[----:B------:R-:W-:Y:S01]  /*11d30*/  LOP3.LUT R17, R179, R17, RZ, 0xc0, !PT ;  /* 0x00000011b3117212 */ /* 0x000fe200078ec0ff */
[----:B------:R-:W-:Y:S01]  /*11d40*/  HSET2.LE.AND R19, R19, R144, PT ;  /* 0x0000009013137233 */ /* 0x000fe20003803000 */
[----:B------:R-:W-:Y:S01]  /*11d50*/  LOP3.LUT R12, R0, 0xffff, RZ, 0xc0, !PT ;  /* 0x0000ffff000c7812 */ /* 0x000fe200078ec0ff */
[----:B------:R-:W2:Y:S01]  /*11d60*/  LDSM.16.MT88.4 R32, [R205+0x5400] ;  /* 0x00540000cd20783b */ /* 0x000ea20000004200 */
[----:B------:R-:W-:Y:S02]  /*11d70*/  LOP3.LUT R14, R2, 0xffff, RZ, 0xc0, !PT ;  /* 0x0000ffff020e7812 */ /* 0x000fe400078ec0ff */
[----:B------:R-:W-:Y:S01]  /*11d80*/  LOP3.LUT R13, R0, 0xff, RZ, 0xc0, !PT ;  /* 0x000000ff000d7812 */ /* 0x000fe200078ec0ff */
[----:B------:R-:W4:Y:S01]  /*11d90*/  LDSM.16.MT88.4 R44, [R206+0x5400] ;  /* 0x00540000ce2c783b */ /* 0x000f220000004200 */
[----:B------:R-:W-:-:S02]  /*11da0*/  SHF.R.U32.HI R3, RZ, 0x8, R12 ;  /* 0x00000008ff037819 */ /* 0x000fc4000001160c */
[----:B------:R-:W-:Y:S02]  /*11db0*/  SHF.R.U32.HI R15, RZ, 0x10, R2 ;  /* 0x00000010ff0f7819 */ /* 0x000fe40000011602 */
[--C-:B------:R-:W-:Y:S02]  /*11dc0*/  SHF.R.U32.HI R2, RZ, 0x10, R0.reuse ;  /* 0x00000010ff027819 */ /* 0x100fe40000011600 */
[----:B------:R-:W-:Y:S02]  /*11dd0*/  PRMT R3, R13, 0x5410, R3 ;  /* 0x000054100d037816 */ /* 0x000fe40000000003 */
[----:B------:R-:W-:Y:S02]  /*11de0*/  SHF.R.U32.HI R12, RZ, 0x18, R0 ;  /* 0x00000018ff0c7819 */ /* 0x000fe40000011600 */
[----:B------:R-:W-:Y:S02]  /*11df0*/  LOP3.LUT R2, R2, 0xff, RZ, 0xc0, !PT ;  /* 0x000000ff02027812 */ /* 0x000fe400078ec0ff */
[----:B------:R-:W-:-:S02]  /*11e00*/  SHF.R.U32.HI R14, RZ, 0x8, R14 ;  /* 0x00000008ff0e7819 */ /* 0x000fc4000001160e */
[----:B------:R-:W-:Y:S01]  /*11e10*/  LOP3.LUT R15, R15, 0xff, RZ, 0xc0, !PT ;  /* 0x000000ff0f0f7812 */ /* 0x000fe200078ec0ff */
[--C-:B------:R-:W-:Y:S01]  /*11e20*/  HSET2.LE.AND R0, R3, R144.reuse, PT ;  /* 0x0000009003007233 */ /* 0x100fe20003803000 */
[----:B------:R-:W-:Y:S02]  /*11e30*/  LOP3.LUT R3, R192, R171, RZ, 0x3c, !PT ;  /* 0x000000abc0037212 */ /* 0x000fe400078e3cff */
[----:B------:R-:W-:Y:S02]  /*11e40*/  PRMT R2, R2, 0x5410, R12 ;  /* 0x0000541002027816 */ /* 0x000fe4000000000c */
[----:B------:R-:W-:Y:S02]  /*11e50*/  PRMT R14, R21, 0x5410, R14 ;  /* 0x00005410150e7816 */ /* 0x000fe4000000000e */
[----:B------:R-:W-:Y:S01]  /*11e60*/  PRMT R15, R15, 0x5410, R20 ;  /* 0x000054100f0f7816 */ /* 0x000fe20000000014 */
[----:B------:R-:W-:Y:S01]  /*11e70*/  IMAD.WIDE.U32 R12, R3, -0x326172a9, RZ ;  /* 0xcd9e8d57030c7825 */ /* 0x000fe200078e00ff */
[----:B------:R-:W-:Y:S01]  /*11e80*/  LOP3.LUT R20, R145, R0, RZ, 0xc0, !PT ;  /* 0x0000000091147212 */ /* 0x000fe200078ec0ff */
[----:B------:R-:W-:-:S02]  /*11e90*/  HSET2.LE.AND R0, R2, R144, PT ;  /* 0x0000009002007233 */ /* 0x000fc40003803000 */
[--C-:B------:R-:W-:Y:S02]  /*11ea0*/  HSET2.LE.AND R2, R14, R144.reuse, PT ;  /* 0x000000900e027233 */ /* 0x100fe40003803000 */
[----:B------:R-:W-:Y:S01]  /*11eb0*/  HSET2.LE.AND R3, R15, R144, PT ;  /* 0x000000900f037233 */ /* 0x000fe20003803000 */
[----:B------:R-:W-:Y:S02]  /*11ec0*/  LOP3.LUT R21, R159, R0, RZ, 0xc0, !PT ;  /* 0x000000009f157212 */ /* 0x000fe400078ec0ff */
[----:B------:R-:W-:Y:S02]  /*11ed0*/  LOP3.LUT R0, R13, R240, R140, 0x96, !PT ;  /* 0x000000f00d007212 */ /* 0x000fe400078e968c */
[----:B------:R-:W-:Y:S02]  /*11ee0*/  LOP3.LUT R22, R219, R2, RZ, 0xc0, !PT ;  /* 0x00000002db167212 */ /* 0x000fe400078ec0ff */
[----:B------:R-:W-:Y:S01]  /*11ef0*/  LOP3.LUT R23, R203, R3, RZ, 0xc0, !PT ;  /* 0x00000003cb177212 */ /* 0x000fe200078ec0ff */
[----:B------:R-:W-:Y:S01]  /*11f00*/  IMAD.WIDE.U32 R2, R68, -0x2daee0ad, RZ ;  /* 0xd2511f5344027825 */ /* 0x000fe200078e00ff */
[----:B------:R-:W-:-:S02]  /*11f10*/  LOP3.LUT R24, R103, R239, R12, 0x96, !PT ;  /* 0x000000ef67187212 */ /* 0x000fc400078e960c */
[----:B------:R-:W-:Y:S01]  /*11f20*/  LOP3.LUT R18, R178, R18, RZ, 0xc0, !PT ;  /* 0x00000012b2127212 */ /* 0x000fe200078ec0ff */
[----:B------:R-:W-:Y:S01]  /*11f30*/  IMAD.WIDE.U32 R14, R0, -0x2daee0ad, RZ ;  /* 0xd2511f53000e7825 */ /* 0x000fe200078e00ff */
[----:B------:R-:W-:Y:S02]  /*11f40*/  LOP3.LUT R19, R177, R19, RZ, 0xc0, !PT ;  /* 0x00000013b1137212 */ /* 0x000fe400078ec0ff */
[----:B------:R-:W-:Y:S01]  /*11f50*/  LOP3.LUT R0, R3, R243, R96, 0x96, !PT ;  /* 0x000000f303007212 */ /* 0x000fe200078e9660 */
[----:B------:R-:W-:Y:S01]  /*11f60*/  IMAD.WIDE.U32 R26, R24, -0x2daee0ad, RZ ;  /* 0xd2511f53181a7825 */ /* 0x000fe200078e00ff */
[----:B------:R-:W-:Y:S02]  /*11f70*/  LOP3.LUT R24, R169, R239, R12, 0x96, !PT ;  /* 0x000000efa9187212 */ /* 0x000fe400078e960c */
[----:B------:R-:W-:Y:S01]  /*11f80*/  LOP3.LUT R3, R2, 0xffff, RZ, 0xc0, !PT ;  /* 0x0000ffff02037812 */ /* 0x000fe200078ec0ff */
[----:B-1----:R-:W-:Y:S01]  /*11f90*/  HMMA.16816.F32.BF16 R72, R16, R40, R52 ;  /* 0x000000281048723c */ /* 0x002fe20000041834 */
[----:B------:R-:W-:-:S02]  /*11fa0*/  LOP3.LUT R12, R0, 0xffff, RZ, 0xc0, !PT ;  /* 0x0000ffff000c7812 */ /* 0x000fc400078ec0ff */
[----:B------:R-:W-:Y:S02]  /*11fb0*/  LOP3.LUT R27, R27, R245, R14, 0x96, !PT ;  /* 0x000000f51b1b7212 */ /* 0x000fe400078e960e */
[----:B------:R-:W-:Y:S02]  /*11fc0*/  LOP3.LUT R14, R2, 0xff, RZ, 0xc0, !PT ;  /* 0x000000ff020e7812 */ /* 0x000fe400078ec0ff */
[----:B------:R-:W-:Y:S01]  /*11fd0*/  SHF.R.U32.HI R3, RZ, 0x8, R3 ;  /* 0x00000008ff037819 */ /* 0x000fe20000011603 */
[----:B------:R-:W-:Y:S01]  /*11fe0*/  HMMA.16816.F32.BF16 R84, R16, R28, R60 ;  /* 0x0000001c1054723c */ /* 0x000fe2000004183c */
[----:B------:R-:W-:Y:S02]  /*11ff0*/  SHF.R.U32.HI R12, RZ, 0x8, R12 ;  /* 0x00000008ff0c7819 */ /* 0x000fe4000001160c */
[----:B------:R-:W-:-:S05]  /*12000*/  PRMT R14, R14, 0x5410, R3 ;  /* 0x000054100e0e7816 */ /* 0x000fca0000000003 */
[C---:B------:R-:W-:Y:S08]  /*12010*/  HMMA.16816.F32.BF16 R80, R16.reuse, R30, R56 ;  /* 0x0000001e1050723c */ /* 0x040ff00000041838 */
[----:B------:R-:W-:Y:S07]  /*12020*/  HMMA.16816.F32.BF16 R52, R16, R42, R48 ;  /* 0x0000002a1034723c */ /* 0x000fee0000041830 */
[----:B------:R-:W-:-:S02]  /*12030*/  LOP3.LUT R19, R13, R240, R142, 0x96, !PT ;  /* 0x000000f00d137212 */ /* 0x000fc400078e968e */
[----:B------:R-:W-:Y:S02]  /*12040*/  LOP3.LUT R48, R15, R242, R174, 0x96, !PT ;  /* 0x000000f20f307212 */ /* 0x000fe400078e96ae */
[----:B------:R-:W-:Y:S02]  /*12050*/  LOP3.LUT R15, R0, 0xff, RZ, 0xc0, !PT ;  /* 0x000000ff000f7812 */ /* 0x000fe400078ec0ff */
[--C-:B------:R-:W-:Y:S02]  /*12060*/  SHF.R.U32.HI R13, RZ, 0x10, R2.reuse ;  /* 0x00000010ff0d7819 */ /* 0x100fe40000011602 */
[----:B------:R-:W-:Y:S02]  /*12070*/  SHF.R.U32.HI R16, RZ, 0x18, R2 ;  /* 0x00000018ff107819 */ /* 0x000fe40000011602 */
[----:B------:R-:W-:Y:S02]  /*12080*/  SHF.R.U32.HI R2, RZ, 0x10, R0 ;  /* 0x00000010ff027819 */ /* 0x000fe40000011600 */
        /* <DEDUP_REMOVED lines=14> */
[----:B------:R-:W-:Y:S01]  /*12170*/  LOP3.LUT R18, R183, R0, RZ, 0xc0, !PT ;  /* 0x00000000b7127212 */ /* 0x000fe200078ec0ff */
[C---:B------:R-:W-:Y:S02]  /*12180*/  HMMA.16816.F32.BF16 R56, R20.reuse, R28, R64 ;  /* 0x0000001c1438723c */ /* 0x040fe40000041840 */
[----:B------:R-:W-:Y:S01]  /*12190*/  IMAD.WIDE.U32 R12, R19, -0x2daee0ad, RZ ;  /* 0xd2511f53130c7825 */ /* 0x000fe200078e00ff */
[----:B------:R-:W-:Y:S02]  /*121a0*/  LOP3.LUT R0, R2, 0xffff, RZ, 0xc0, !PT ;  /* 0x0000ffff02007812 */ /* 0x000fe400078ec0ff */
[----:B------:R-:W-:Y:S02]  /*121b0*/  LOP3.LUT R19, R162, R14, RZ, 0xc0, !PT ;  /* 0x0000000ea2137212 */ /* 0x000fe400078ec0ff */
[----:B------:R-:W-:Y:S01]  /*121c0*/  IMAD.WIDE.U32 R28, R24, -0x2daee0ad, RZ ;  /* 0xd2511f53181c7825 */ /* 0x000fe200078e00ff */
[----:B------:R-:W-:Y:S01]  /*121d0*/  SHF.R.U32.HI R14, RZ, 0x8, R0 ;  /* 0x00000008ff0e7819 */ /* 0x000fe20000011600 */
[----:B------:R-:W-:Y:S01]  /*121e0*/  HMMA.16816.F32.BF16 R60, R20, R30, R88 ;  /* 0x0000001e143c723c */ /* 0x000fe20000041858 */
[----:B------:R-:W-:Y:S01]  /*121f0*/  LOP3.LUT R0, R3, R243, R98, 0x96, !PT ;  /* 0x000000f303007212 */ /* 0x000fe200078e9662 */
[----:B------:R-:W-:Y:S01]  /*12200*/  LDSM.16.MT88.4 R160, [R205+0x5c00] ;  /* 0x005c0000cda0783b */ /* 0x000fe20000004200 */
[----:B------:R-:W-:-:S05]  /*12210*/  SHF.R.U32.HI R15, RZ, 0x18, R2 ;  /* 0x00000018ff0f7819 */ /* 0x000fca0000011602 */
[----:B------:R-:W-:Y:S01]  /*12220*/  HMMA.16816.F32.BF16 R92, R20, R40, R92 ;  /* 0x00000028145c723c */ /* 0x000fe2000004185c */
[----:B------:R-:W-:-:S07]  /*12230*/  SHF.R.U32.HI R3, RZ, 0x10, R0 ;  /* 0x00000010ff037819 */ /* 0x000fce0000011600 */
[----:B------:R-:W-:Y:S07]  /*12240*/  HMMA.16816.F32.BF16 R76, R20, R42, R76 ;  /* 0x0000002a144c723c */ /* 0x000fee000004184c */
[----:B------:R-:W-:Y:S02]  /*12250*/  LOP3.LUT R21, R13, R242, R180, 0x96, !PT ;  /* 0x000000f20d157212 */ /* 0x000fe400078e96b4 */
[----:B------:R-:W-:Y:S02]  /*12260*/  LOP3.LUT R13, R2, 0xff, RZ, 0xc0, !PT ;  /* 0x000000ff020d7812 */ /* 0x000fe400078ec0ff */
[----:B------:R-:W-:-:S02]  /*12270*/  LOP3.LUT R23, R29, R245, R12, 0x96, !PT ;  /* 0x000000f51d177212 */ /* 0x000fc400078e960c */
[----:B------:R-:W-:Y:S02]  /*12280*/  SHF.R.U32.HI R12, RZ, 0x10, R2 ;  /* 0x00000010ff0c7819 */ /* 0x000fe40000011602 */
[----:B------:R-:W-:Y:S02]  /*12290*/  PRMT R22, R13, 0x5410, R14 ;  /* 0x000054100d167816 */ /* 0x000fe4000000000e */
[C---:B------:R-:W-:Y:S02]  /*122a0*/  LOP3.LUT R2, R0.reuse, 0xffff, RZ, 0xc0, !PT ;  /* 0x0000ffff00027812 */ /* 0x040fe400078ec0ff */
[----:B------:R-:W-:Y:S02]  /*122b0*/  LOP3.LUT R20, R0, 0xff, RZ, 0xc0, !PT ;  /* 0x000000ff00147812 */ /* 0x000fe400078ec0ff */
[----:B------:R-:W-:Y:S02]  /*122c0*/  SHF.R.U32.HI R14, RZ, 0x18, R0 ;  /* 0x00000018ff0e7819 */ /* 0x000fe40000011600 */
[----:B------:R-:W-:-:S02]  /*122d0*/  LOP3.LUT R12, R12, 0xff, RZ, 0xc0, !PT ;  /* 0x000000ff0c0c7812 */ /* 0x000fc400078ec0ff */
[----:B------:R-:W-:Y:S02]  /*122e0*/  LOP3.LUT R0, R3, 0xff, RZ, 0xc0, !PT ;  /* 0x000000ff03007812 */ /* 0x000fe400078ec0ff */
[----:B------:R-:W-:Y:S01]  /*122f0*/  SHF.R.U32.HI R13, RZ, 0x8, R2 ;  /* 0x00000008ff0d7819 */ /* 0x000fe20000011602 */
[----:B------:R-:W-:Y:S01]  /*12300*/  IMAD.WIDE.U32 R2, R21, -0x326172a9, RZ ;  /* 0xcd9e8d5715027825 */ /* 0x000fe200078e00ff */
[----:B------:R-:W-:Y:S02]  /*12310*/  PRMT R15, R12, 0x5410, R15 ;  /* 0x000054100c0f7816 */ /* 0x000fe4000000000f */
[----:B------:R-:W-:Y:S01]  /*12320*/  PRMT R12, R0, 0x5410, R14 ;  /* 0x00005410000c7816 */ /* 0x000fe2000000000e */
[----:B------:R-:W-:Y:S01]  /*12330*/  IMAD.WIDE.U32 R68, R23, -0x326172a9, RZ ;  /* 0xcd9e8d5717447825 */ /* 0x000fe200078e00ff */
[----:B------:R-:W-:Y:S02]  /*12340*/  PRMT R13, R20, 0x5410, R13 ;  /* 0x00005410140d7816 */ /* 0x000fe4000000000d */
[----:B------:R-:W-:Y:S01]  /*12350*/  LOP3.LUT R21, R3, R238, R168, 0x96, !PT ;  /* 0x000000ee03157212 */ /* 0x000fe200078e96a8 */
[--C-:B------:R-:W-:Y:S01]  /*12360*/  HSET2.LE.AND R3, R12, R144.reuse, PT ;  /* 0x000000900c037233 */ /* 0x100fe20003803000 */
[----:B------:R-:W-:Y:S01]  /*12370*/  LOP3.LUT R20, R69, R248, R2, 0x96, !PT ;  /* 0x000000f845147212 */ /* 0x000fe200078e9602 */
[----:B------:R-:W-:-:S03]  /*12380*/  HSET2.LE.AND R0, R13, R144, PT ;  /* 0x000000900d007233 */ /* 0x000fc60003803000 */
[----:B------:R-:W-:Y:S01]  /*12390*/  LOP3.LUT R13, R146, R3, RZ, 0xc0, !PT ;  /* 0x00000003920d7212 */ /* 0x000fe200078ec0ff */
[----:B------:R-:W-:Y:S01]  /*123a0*/  IMAD.WIDE.U32 R2, R21, -0x2daee0ad, RZ ;  /* 0xd2511f5315027825 */ /* 0x000fe200078e00ff */
[----:B--2---:R-:W-:Y:S03]  /*123b0*/  HMMA.16816.F32.BF16 R84, R16, R32, R84 ;  /* 0x000000201054723c */ /* 0x004fe60000041854 */
[----:B------:R-:W-:Y:S01]  /*123c0*/  IMAD.WIDE.U32 R42, R20, -0x2daee0ad, RZ ;  /* 0xd2511f53142a7825 */ /* 0x000fe200078e00ff */
[----:B------:R-:W-:-:S04]  /*123d0*/  LOP3.LUT R3, R3, R247, R28, 0x96, !PT ;  /* 0x000000f703037212 */ /* 0x000fc800078e961c */
[----:B------:R-:W-:Y:S01]  /*123e0*/  HMMA.16816.F32.BF16 R80, R16, R34, R80 ;  /* 0x000000221050723c */ /* 0x000fe20000041850 */
[----:B------:R-:W-:Y:S01]  /*123f0*/  LOP3.LUT R2, R43, R244, R2, 0x96, !PT ;  /* 0x000000f42b027212 */ /* 0x000fe200078e9602 */
[----:B------:R-:W-:Y:S01]  /*12400*/  HSET2.LE.AND R14, R22, R144, PT ;  /* 0x00000090160e7233 */ /* 0x000fe20003803000 */
[----:B------:R-:W-:-:S05]  /*12410*/  LOP3.LUT R12, R151, R0, RZ, 0xc0, !PT ;  /* 0x00000000970c7212 */ /* 0x000fca00078ec0ff */
[----:B----4-:R-:W-:Y:S01]  /*12420*/  HMMA.16816.F32.BF16 R72, R16, R44, R72 ;  /* 0x0000002c1048723c */ /* 0x010fe20000041848 */
[----:B------:R-:W-:-:S07]  /*12430*/  IMAD.WIDE.U32 R24, R27, -0x326172a9, RZ ;  /* 0xcd9e8d571b187825 */ /* 0x000fce00078e00ff */
[----:B------:R-:W-:Y:S01]  /*12440*/  HMMA.16816.F32.BF16 R64, R16, R46, R52 ;  /* 0x0000002e1040723c */ /* 0x000fe20000041834 */
[----:B------:R-:W-:Y:S01]  /*12450*/  IMAD.WIDE.U32 R22, R3, -0x326172a9, RZ ;  /* 0xcd9e8d5703167825 */ /* 0x000fe200078e00ff */
[----:B------:R-:W-:Y:S01]  /*12460*/  HSET2.LE.AND R15, R15, R144, PT ;  /* 0x000000900f0f7233 */ /* 0x000fe20003803000 */
[----:B------:R-:W1:Y:S04]  /*12470*/  LDSM.16.MT88.4 R28, [R205+0x5800] ;  /* 0x00580000cd1c783b */ /* 0x000e680000004200 */
[----:B------:R-:W-:-:S04]  /*12480*/  IMAD.WIDE.U32 R16, R48, -0x326172a9, RZ ;  /* 0xcd9e8d5730107825 */ /* 0x000fc800078e00ff */
[----:B------:R-:W-:Y:S01]  /*12490*/  IMAD.WIDE.U32 R2, R2, -0x326172a9, RZ ;  /* 0xcd9e8d5702027825 */ /* 0x000fe200078e00ff */
[----:B------:R-:W-:Y:S02]  /*124a0*/  LOP3.LUT R0, R17, R238, R102, 0x96, !PT ;  /* 0x000000ee11007212 */ /* 0x000fe400078e9666 */
[----:B------:R-:W-:-:S03]  /*124b0*/  LOP3.LUT R18, R25, R248, R16, 0x96, !PT ;  /* 0x000000f819127212 */ /* 0x000fc600078e9610 */
[----:B------:R-:W-:Y:S01]  /*124c0*/  IMAD.WIDE.U32 R16, R0, -0x2daee0ad, RZ ;  /* 0xd2511f5300107825 */ /* 0x000fe200078e00ff */
[----:B------:R-:W-:Y:S02]  /*124d0*/  LOP3.LUT R0, R3, R249, R22, 0x96, !PT ;  /* 0x000000f903007212 */ /* 0x000fe400078e9616 */
[----:B------:R-:W-:Y:S01]  /*124e0*/  LOP3.LUT R21, R2, 0xffff, RZ, 0xc0, !PT ;  /* 0x0000ffff02157812 */ /* 0x000fe200078ec0ff */
[----:B------:R-:W-:Y:S01]  /*124f0*/  IMAD.WIDE.U32 R40, R18, -0x2daee0ad, RZ ;  /* 0xd2511f5312287825 */ /* 0x000fe200078e00ff */
[----:B------:R-:W-:Y:S02]  /*12500*/  LOP3.LUT R20, R17, R247, R26, 0x96, !PT ;  /* 0x000000f711147212 */ /* 0x000fe400078e961a */
[----:B------:R-:W-:Y:S02]  /*12510*/  LOP3.LUT R3, R0, 0xffff, RZ, 0xc0, !PT ;  /* 0x0000ffff00037812 */ /* 0x000fe400078ec0ff */
[----:B------:R-:W-:Y:S02]  /*12520*/  SHF.R.U32.HI R17, RZ, 0x10, R0 ;  /* 0x00000010ff117819 */ /* 0x000fe40000011600 */
[----:B------:R-:W-:-:S02]  /*12530*/  LOP3.LUT R22, R41, R244, R16, 0x96, !PT ;  /* 0x000000f429167212 */ /* 0x000fc400078e9610 */
[----:B------:R-:W-:Y:S02]  /*12540*/  SHF.R.U32.HI R18, RZ, 0x8, R3 ;  /* 0x00000008ff127819 */ /* 0x000fe40000011603 */
[----:B------:R-:W-:Y:S02]  /*12550*/  SHF.R.U32.HI R16, RZ, 0x18, R0 ;  /* 0x00000018ff107819 */ /* 0x000fe40000011600 */
[----:B------:R-:W-:Y:S02]  /*12560*/  LOP3.LUT R3, R17, 0xff, RZ, 0xc0, !PT ;  /* 0x000000ff11037812 */ /* 0x000fe400078ec0ff */
[----:B------:R-:W-:Y:S02]  /*12570*/  LOP3.LUT R26, R2, 0xff, RZ, 0xc0, !PT ;  /* 0x000000ff021a7812 */ /* 0x000fe400078ec0ff */
[----:B------:R-:W-:Y:S02]  /*12580*/  LOP3.LUT R19, R0, 0xff, RZ, 0xc0, !PT ;  /* 0x000000ff00137812 */ /* 0x000fe400078ec0ff */
[----:B------:R-:W-:-:S02]  /*12590*/  SHF.R.U32.HI R17, RZ, 0x10, R2 ;  /* 0x00000010ff117819 */ /* 0x000fc40000011602 */
[----:B------:R-:W-:Y:S02]  /*125a0*/  SHF.R.U32.HI R25, RZ, 0x18, R2 ;  /* 0x00000018ff197819 */ /* 0x000fe40000011602 */
[----:B------:R-:W-:Y:S02]  /*125b0*/  PRMT R2, R3, 0x5410, R16 ;  /* 0x0000541003027816 */ /* 0x000fe40000000010 */
[----:B------:R-:W-:Y:S02]  /*125c0*/  SHF.R.U32.HI R3, RZ, 0x8, R21 ;  /* 0x00000008ff037819 */ /* 0x000fe40000011615 */
[----:B------:R-:W-:Y:S02]  /*125d0*/  PRMT R0, R19, 0x5410, R18 ;  /* 0x0000541013007816 */ /* 0x000fe40000000012 */
[----:B------:R-:W-:Y:S02]  /*125e0*/  LOP3.LUT R18, R17, 0xff, RZ, 0xc0, !PT ;  /* 0x000000ff11127812 */ /* 0x000fe400078ec0ff */
[----:B------:R-:W-:Y:S01]  /*125f0*/  PRMT R3, R26, 0x5410, R3 ;  /* 0x000054101a037816 */ /* 0x000fe20000000003 */
[--C-:B------:R-:W-:Y:S01]  /*12600*/  HSET2.LE.AND R0, R0, R144.reuse, PT ;  /* 0x0000009000007233 */ /* 0x100fe20003803000 */
[----:B------:R-:W-:Y:S01]  /*12610*/  PRMT R18, R18, 0x5410, R25 ;  /* 0x0000541012127816 */ /* 0x000fe20000000019 */
[--C-:B------:R-:W-:Y:S01]  /*12620*/  HSET2.LE.AND R2, R2, R144.reuse, PT ;  /* 0x0000009002027233 */ /* 0x100fe20003803000 */
[----:B------:R-:W-:Y:S01]  /*12630*/  LOP3.LUT R14, R148, R14, RZ, 0xc0, !PT ;  /* 0x0000000e940e7212 */ /* 0x000fe200078ec0ff */
[----:B------:R-:W-:Y:S01]  /*12640*/  HSET2.LE.AND R3, R3, R144, PT ;  /* 0x0000009003037233 */ /* 0x000fe20003803000 */
[----:B------:R-:W-:-:S02]  /*12650*/  LOP3.LUT R15, R147, R15, RZ, 0xc0, !PT ;  /* 0x0000000f930f7212 */ /* 0x000fc400078ec0ff */
[----:B------:R-:W-:Y:S01]  /*12660*/  LOP3.LUT R16, R189, R0, RZ, 0xc0, !PT ;  /* 0x00000000bd107212 */ /* 0x000fe200078ec0ff */
[----:B------:R-:W-:Y:S01]  /*12670*/  HSET2.LE.AND R0, R18, R144, PT ;  /* 0x0000009012007233 */ /* 0x000fe20003803000 */
[----:B------:R-:W-:Y:S01]  /*12680*/  LOP3.LUT R17, R188, R2, RZ, 0xc0, !PT ;  /* 0x00000002bc117212 */ /* 0x000fe200078ec0ff */
[----:B------:R-:W-:Y:S01]  /*12690*/  IMAD.WIDE.U32 R20, R20, -0x326172a9, RZ ;  /* 0xcd9e8d5714147825 */ /* 0x000fe200078e00ff */
[----:B------:R-:W-:Y:S01]  /*126a0*/  LOP3.LUT R18, R187, R3, RZ, 0xc0, !PT ;  /* 0x00000003bb127212 */ /* 0x000fe200078ec0ff */
[----:B------:R-:W-:Y:S02]  /*126b0*/  HMMA.16816.F32.BF16 R52, R12, R32, R56 ;  /* 0x000000200c34723c */ /* 0x000fe40000041838 */
[----:B------:R-:W-:Y:S01]  /*126c0*/  IMAD.WIDE.U32 R2, R22, -0x326172a9, RZ ;  /* 0xcd9e8d5716027825 */ /* 0x000fe200078e00ff */
[----:B------:R-:W-:-:S05]  /*126d0*/  LOP3.LUT R19, R186, R0, RZ, 0xc0, !PT ;  /* 0x00000000ba137212 */ /* 0x000fca00078ec0ff */
[----:B------:R-:W-:Y:S01]  /*126e0*/  HMMA.16816.F32.BF16 R48, R12, R34, R60 ;  /* 0x000000220c30723c */ /* 0x000fe2000004183c */
[----:B------:R-:W2:Y:S01]  /*126f0*/  LDSM.16.MT88.4 R32, [R206+0x5800] ;  /* 0x00580000ce20783b */ /* 0x000ea20000004200 */
[----:B------:R-:W-:Y:S02]  /*12700*/  LOP3.LUT R0, R3, R249, R20, 0x96, !PT ;  /* 0x000000f903007212 */ /* 0x000fe400078e9614 */
[----:B------:R-:W-:-:S04]  /*12710*/  LOP3.LUT R3, R2, 0xffff, RZ, 0xc0, !PT ;  /* 0x0000ffff02037812 */ /* 0x000fc800078ec0ff */
[----:B------:R-:W-:Y:S01]  /*12720*/  HMMA.16816.F32.BF16 R156, R12, R44, R92 ;  /* 0x0000002c0c9c723c */ /* 0x000fe2000004185c */
[----:B------:R-:W-:Y:S02]  /*12730*/  LOP3.LUT R25, R0, 0xff, RZ, 0xc0, !PT ;  /* 0x000000ff00197812 */ /* 0x000fe400078ec0ff */
[----:B------:R-:W-:-:S05]  /*12740*/  SHF.R.U32.HI R22, RZ, 0x18, R0 ;  /* 0x00000018ff167819 */ /* 0x000fca0000011600 */
[----:B------:R-:W-:Y:S07]  /*12750*/  HMMA.16816.F32.BF16 R44, R12, R46, R76 ;  /* 0x0000002e0c2c723c */ /* 0x000fee000004184c */
[----:B------:R-:W-:Y:S02]  /*12760*/  LOP3.LUT R12, R0, 0xffff, RZ, 0xc0, !PT ;  /* 0x0000ffff000c7812 */ /* 0x000fe400078ec0ff */
[----:B------:R-:W-:Y:S02]  /*12770*/  SHF.R.U32.HI R13, RZ, 0x10, R0 ;  /* 0x00000010ff0d7819 */ /* 0x000fe40000011600 */
[----:B------:R-:W-:-:S02]  /*12780*/  SHF.R.U32.HI R0, RZ, 0x8, R3 ;  /* 0x00000008ff007819 */ /* 0x000fc40000011603 */
[----:B------:R-:W-:Y:S02]  /*12790*/  SHF.R.U32.HI R3, RZ, 0x8, R12 ;  /* 0x00000008ff037819 */ /* 0x000fe4000001160c */
[----:B------:R-:W-:Y:S02]  /*127a0*/  LOP3.LUT R12, R13, 0xff, RZ, 0xc0, !PT ;  /* 0x000000ff0d0c7812 */ /* 0x000fe400078ec0ff */
[----:B------:R-:W-:Y:S02]  /*127b0*/  LOP3.LUT R14, R2, 0xff, RZ, 0xc0, !PT ;  /* 0x000000ff020e7812 */ /* 0x000fe400078ec0ff */
[--C-:B------:R-:W-:Y:S02]  /*127c0*/  SHF.R.U32.HI R15, RZ, 0x10, R2.reuse ;  /* 0x00000010ff0f7819 */ /* 0x100fe40000011602 */
[----:B------:R-:W-:Y:S02]  /*127d0*/  SHF.R.U32.HI R20, RZ, 0x18, R2 ;  /* 0x00000018ff147819 */ /* 0x000fe40000011602 */
[----:B------:R-:W-:Y:S01]  /*127e0*/  PRMT R2, R12, 0x5410, R22 ;  /* 0x000054100c027816 */ /* 0x000fe20000000016 */
[----:B------:R-:W-:Y:S01]  /*127f0*/  IMAD.MOV.U32 R147, RZ, RZ, R149 ;  /* 0x000000ffff937224 */ /* 0x000fe200078e0095 */
[----:B------:R-:W-:-:S03]  /*12800*/  PRMT R13, R14, 0x5410, R0 ;  /* 0x000054100e0d7816 */ /* 0x000fc60000000000 */
[--C-:B------:R-:W-:Y:S01]  /*12810*/  HSET2.LE.AND R2, R2, R144.reuse, PT ;  /* 0x0000009002027233 */ /* 0x100fe20003803000 */
[----:B------:R-:W-:Y:S01]  /*12820*/  PRMT R0, R25, 0x5410, R3 ;  /* 0x0000541019007816 */ /* 0x000fe20000000003 */
[----:B------:R-:W-:-:S03]  /*12830*/  HSET2.LE.AND R3, R13, R144, PT ;  /* 0x000000900d037233 */ /* 0x000fc60003803000 */
[----:B------:R-:W-:Y:S02]  /*12840*/  LOP3.LUT R13, R147, R2, RZ, 0xc0, !PT ;  /* 0x00000002930d7212 */ /* 0x000fe400078ec0ff */
[----:B------:R-:W-:Y:S01]  /*12850*/  LOP3.LUT R2, R23, R246, R68, 0x96, !PT ;  /* 0x000000f617027212 */ /* 0x000fe200078e9644 */
[----:B------:R-:W-:Y:S01]  /*12860*/  IMAD.MOV.U32 R146, RZ, RZ, R150 ;  /* 0x000000ffff927224 */ /* 0x000fe200078e0096 */
[----:B------:R-:W-:Y:S01]  /*12870*/  HSET2.LE.AND R0, R0, R144, PT ;  /* 0x0000009000007233 */ /* 0x000fe20003803000 */
[----:B------:R-:W-:Y:S02]  /*12880*/  LOP3.LUT R14, R252, R3, RZ, 0xc0, !PT ;  /* 0x00000003fc0e7212 */ /* 0x000fe400078ec0ff */
[----:B------:R-:W-:Y:S02]  /*12890*/  IMAD.WIDE.U32 R2, R2, -0x2daee0ad, RZ ;  /* 0xd2511f5302027825 */ /* 0x000fe400078e00ff */
[----:B------:R-:W-:Y:S02]  /*128a0*/  LOP3.LUT R12, R146, R0, RZ, 0xc0, !PT ;  /* 0x00000000920c7212 */ /* 0x000fe400078ec0ff */
[----:B------:R-:W-:-:S02]  /*128b0*/  LOP3.LUT R15, R15, 0xff, RZ, 0xc0, !PT ;  /* 0x000000ff0f0f7812 */ /* 0x000fc400078ec0ff */
[----:B------:R-:W-:Y:S01]  /*128c0*/  LOP3.LUT R0, R3, R243, R42, 0x96, !PT ;  /* 0x000000f303007212 */ /* 0x000fe200078e962a */
[----:B-1----:R-:W-:Y:S01]  /*128d0*/  HMMA.16816.F32.BF16 R152, R16, R28, R84 ;  /* 0x0000001c1098723c */ /* 0x002fe20000041854 */
[----:B------:R-:W-:Y:S02]  /*128e0*/  LOP3.LUT R3, R2, 0xffff, RZ, 0xc0, !PT ;  /* 0x0000ffff02037812 */ /* 0x000fe400078ec0ff */
[----:B------:R-:W-:Y:S02]  /*128f0*/  PRMT R15, R15, 0x5410, R20 ;  /* 0x000054100f0f7816 */ /* 0x000fe40000000014 */
[----:B------:R-:W-:-:S03]  /*12900*/  LOP3.LUT R23, R21, R246, R24, 0x96, !PT ;  /* 0x000000f615177212 */ /* 0x000fc600078e9618 */
[----:B------:R-:W-:Y:S01]  /*12910*/  HMMA.16816.F32.BF16 R148, R16, R30, R80 ;  /* 0x0000001e1094723c */ /* 0x000fe20000041850 */
[----:B------:R-:W-:Y:S02]  /*12920*/  LOP3.LUT R21, R0, 0xff, RZ, 0xc0, !PT ;  /* 0x000000ff00157812 */ /* 0x000fe400078ec0ff */
[----:B------:R-:W-:-:S05]  /*12930*/  SHF.R.U32.HI R20, RZ, 0x18, R0 ;  /* 0x00000018ff147819 */ /* 0x000fca0000011600 */
[----:B--2---:R-:W-:Y:S01]  /*12940*/  HMMA.16816.F32.BF16 R140, R16, R32, R72 ;  /* 0x00000020108c723c */ /* 0x004fe20000041848 */
[----:B------:R-:W-:-:S07]  /*12950*/  SHF.R.U32.HI R22, RZ, 0x10, R2 ;  /* 0x00000010ff167819 */ /* 0x000fce0000011602 */
[----:B------:R-:W-:Y:S01]  /*12960*/  HMMA.16816.F32.BF16 R64, R16, R34, R64 ;  /* 0x000000221040723c */ /* 0x000fe20000041840 */
[----:B------:R-:W-:Y:S01]  /*12970*/  HSET2.LE.AND R15, R15, R144, PT ;  /* 0x000000900f0f7233 */ /* 0x000fe20003803000 */
[----:B------:R-:W1:Y:S05]  /*12980*/  LDSM.16.MT88.4 R24, [R206+0x5c00] ;  /* 0x005c0000ce18783b */ /* 0x000e6a0000004200 */
[----:B------:R-:W-:Y:S02]  /*12990*/  LOP3.LUT R16, R0, 0xffff, RZ, 0xc0, !PT ;  /* 0x0000ffff00107812 */ /* 0x000fe400078ec0ff */
[----:B------:R-:W-:Y:S02]  /*129a0*/  SHF.R.U32.HI R17, RZ, 0x10, R0 ;  /* 0x00000010ff117819 */ /* 0x000fe40000011600 */
[----:B------:R-:W-:-:S02]  /*129b0*/  LOP3.LUT R18, R2, 0xff, RZ, 0xc0, !PT ;  /* 0x000000ff02127812 */ /* 0x000fc400078ec0ff */
[----:B------:R-:W-:Y:S02]  /*129c0*/  SHF.R.U32.HI R0, RZ, 0x8, R3 ;  /* 0x00000008ff007819 */ /* 0x000fe40000011603 */
[----:B------:R-:W-:Y:S02]  /*129d0*/  SHF.R.U32.HI R3, RZ, 0x8, R16 ;  /* 0x00000008ff037819 */ /* 0x000fe40000011610 */
[----:B------:R-:W-:Y:S02]  /*129e0*/  LOP3.LUT R16, R17, 0xff, RZ, 0xc0, !PT ;  /* 0x000000ff11107812 */ /* 0x000fe400078ec0ff */
[----:B------:R-:W-:Y:S02]  /*129f0*/  PRMT R17, R18, 0x5410, R0 ;  /* 0x0000541012117816 */ /* 0x000fe40000000000 */
[----:B------:R-:W-:Y:S02]  /*12a00*/  SHF.R.U32.HI R19, RZ, 0x18, R2 ;  /* 0x00000018ff137819 */ /* 0x000fe40000011602 */
[----:B------:R-:W-:-:S02]  /*12a10*/  PRMT R0, R21, 0x5410, R3 ;  /* 0x0000541015007816 */ /* 0x000fc40000000003 */
[----:B------:R-:W-:Y:S02]  /*12a20*/  PRMT R2, R16, 0x5410, R20 ;  /* 0x0000541010027816 */ /* 0x000fe40000000014 */
        /* <DEDUP_REMOVED lines=9> */
[----:B------:R-:W-:Y:S01]  /*12ac0*/  IMAD.WIDE.U32 R2, R23, -0x2daee0ad, RZ ;  /* 0xd2511f5317027825 */ /* 0x000fe200078e00ff */
[----:B------:R-:W-:-:S02]  /*12ad0*/  LOP3.LUT R15, R250, R15, RZ, 0xc0, !PT ;  /* 0x0000000ffa0f7212 */ /* 0x000fc400078ec0ff */
[----:B------:R-:W-:Y:S02]  /*12ae0*/  LOP3.LUT R139, R191, R0, RZ, 0xc0, !PT ;  /* 0x00000000bf8b7212 */ /* 0x000fe400078ec0ff */
[----:B------:R-:W-:Y:S02]  /*12af0*/  LOP3.LUT R0, R3, R243, R40, 0x96, !PT ;  /* 0x000000f303007212 */ /* 0x000fe400078e9628 */
[----:B------:R-:W-:Y:S01]  /*12b00*/  LOP3.LUT R3, R2, 0xffff, RZ, 0xc0, !PT ;  /* 0x0000ffff02037812 */ /* 0x000fe200078ec0ff */
[----:B------:R-:W-:Y:S01]  /*12b10*/  HMMA.16816.F32.BF16 R156, R12, R32, R156 ;  /* 0x000000200c9c723c */ /* 0x000fe2000004189c */
[----:B------:R-:W-:Y:S02]  /*12b20*/  LOP3.LUT R17, R0, 0xff, RZ, 0xc0, !PT ;  /* 0x000000ff00117812 */ /* 0x000fe400078ec0ff */
[----:B------:R-:W-:-:S05]  /*12b30*/  SHF.R.U32.HI R16, RZ, 0x18, R0 ;  /* 0x00000018ff107819 */ /* 0x000fca0000011600 */
[----:B------:R-:W-:Y:S01]  /*12b40*/  HMMA.16816.F32.BF16 R52, R12, R28, R52 ;  /* 0x0000001c0c34723c */ /* 0x000fe20000041834 */
[----:B------:R-:W-:-:S07]  /*12b50*/  SHF.R.U32.HI R18, RZ, 0x18, R2 ;  /* 0x00000018ff127819 */ /* 0x000fce0000011602 */
[C---:B------:R-:W-:Y:S08]  /*12b60*/  HMMA.16816.F32.BF16 R48, R12.reuse, R30, R48 ;  /* 0x0000001e0c30723c */ /* 0x040ff00000041830 */
[----:B------:R-:W-:Y:S07]  /*12b70*/  HMMA.16816.F32.BF16 R32, R12, R34, R44 ;  /* 0x000000220c20723c */ /* 0x000fee000004182c */
[----:B------:R-:W-:-:S02]  /*12b80*/  LOP3.LUT R12, R0, 0xffff, RZ, 0xc0, !PT ;  /* 0x0000ffff000c7812 */ /* 0x000fc400078ec0ff */
[----:B------:R-:W-:Y:S02]  /*12b90*/  SHF.R.U32.HI R14, RZ, 0x8, R3 ;  /* 0x00000008ff0e7819 */ /* 0x000fe40000011603 */
[----:B------:R-:W-:Y:S02]  /*12ba0*/  SHF.R.U32.HI R13, RZ, 0x10, R0 ;  /* 0x00000010ff0d7819 */ /* 0x000fe40000011600 */
[----:B------:R-:W-:Y:S02]  /*12bb0*/  SHF.R.U32.HI R3, RZ, 0x10, R2 ;  /* 0x00000010ff037819 */ /* 0x000fe40000011602 */
[----:B------:R-:W-:Y:S02]  /*12bc0*/  SHF.R.U32.HI R0, RZ, 0x8, R12 ;  /* 0x00000008ff007819 */ /* 0x000fe4000001160c */
[----:B------:R-:W-:Y:S02]  /*12bd0*/  LOP3.LUT R15, R2, 0xff, RZ, 0xc0, !PT ;  /* 0x000000ff020f7812 */ /* 0x000fe400078ec0ff */
[----:B------:R-:W-:-:S02]  /*12be0*/  LOP3.LUT R13, R13, 0xff, RZ, 0xc0, !PT ;  /* 0x000000ff0d0d7812 */ /* 0x000fc400078ec0ff */
[----:B------:R-:W-:Y:S02]  /*12bf0*/  LOP3.LUT R12, R3, 0xff, RZ, 0xc0, !PT ;  /* 0x000000ff030c7812 */ /* 0x000fe400078ec0ff */
[----:B------:R-:W-:Y:S02]  /*12c00*/  PRMT R14, R15, 0x5410, R14 ;  /* 0x000054100f0e7816 */ /* 0x000fe4000000000e */
[----:B------:R-:W-:Y:S02]  /*12c10*/  PRMT R0, R17, 0x5410, R0 ;  /* 0x0000541011007816 */ /* 0x000fe40000000000 */
[----:B------:R-:W-:Y:S02]  /*12c20*/  PRMT R2, R13, 0x5410, R16 ;  /* 0x000054100d027816 */ /* 0x000fe40000000010 */
[----:B------:R-:W-:Y:S01]  /*12c30*/  PRMT R12, R12, 0x5410, R18 ;  /* 0x000054100c0c7816 */ /* 0x000fe20000000012 */
[--C-:B------:R-:W-:Y:S02]  /*12c40*/  HSET2.LE.AND R0, R0, R144.reuse, PT ;  /* 0x0000009000007233 */ /* 0x100fe40003803000 */
[----:B------:R-:W-:-:S02]  /*12c50*/  HSET2.LE.AND R2, R2, R144, PT ;  /* 0x0000009002027233 */ /* 0x000fc40003803000 */
[--C-:B------:R-:W-:Y:S02]  /*12c60*/  HSET2.LE.AND R3, R14, R144.reuse, PT ;  /* 0x000000900e037233 */ /* 0x100fe40003803000 */
[----:B------:R-:W-:Y:S01]  /*12c70*/  HSET2.LE.AND R12, R12, R144, PT ;  /* 0x000000900c0c7233 */ /* 0x000fe20003803000 */
[----:B------:R-:W-:Y:S02]  /*12c80*/  ISETP.GT.AND P1, PT, R172, R221, PT ;  /* 0x000000ddac00720c */ /* 0x000fe40003f24270 */
[----:B------:R-:W-:Y:S02]  /*12c90*/  LOP3.LUT R144, R220, R0, RZ, 0xc0, !PT ;  /* 0x00000000dc907212 */ /* 0x000fe400078ec0ff */
[----:B------:R-:W-:Y:S02]  /*12ca0*/  LOP3.LUT R145, R251, R2, RZ, 0xc0, !PT ;  /* 0x00000002fb917212 */ /* 0x000fe400078ec0ff */
[----:B------:R-:W-:Y:S02]  /*12cb0*/  LOP3.LUT R146, R237, R3, RZ, 0xc0, !PT ;  /* 0x00000003ed927212 */ /* 0x000fe400078ec0ff */
        /* <DEDUP_REMOVED lines=13> */
[----:B---3--:R-:W2:Y:S01]  /*12d90*/  LDL.LU R252, [R1+0x238] ;  /* 0x0002380001fc7983 */ /* 0x008ea20000300800 */
[----:B------:R-:W-:Y:S01]  /*12da0*/  IMAD.MOV.U32 R116, RZ, RZ, R198 ;  /* 0x000000ffff747224 */ /* 0x000fe200078e00c6 */
[----:B------:R-:W-:-:S04]  /*12db0*/  DEPBAR.LE SB0, 0x0 ;  /* 0x000080000000791a */ /* 0x000fc80000000000 */
[----:B------:R-:W3:Y:S04]  /*12dc0*/  LDL.64 R118, [R1+0x2f0] ;  /* 0x0002f00001767983 */ /* 0x000ee80000100a00 */
[----:B------:R-:W3:Y:S04]  /*12dd0*/  LDL.LU R220, [R1+0x234] ;  /* 0x0002340001dc7983 */ /* 0x000ee80000300800 */
[----:B------:R-:W4:Y:S04]  /*12de0*/  LDL R117, [R1] ;  /* 0x0000000001757983 */ /* 0x000f280000100800 */
[----:B------:R-:W3:Y:S04]  /*12df0*/  LDL.64 R132, [R1+0x58] ;  /* 0x0000580001847983 */ /* 0x000ee80000100a00 */
[----:B------:R-:W3:Y:S01]  /*12e00*/  LDL.64 R198, [R1+0x88] ;  /* 0x0000880001c67983 */ /* 0x000ee20000100a00 */
[----:B------:R-:W-:Y:S01]  /*12e10*/  IADD3 R237, R116, -0x2, RZ ;  /* 0xfffffffe74ed7810 */ /* 0x000fe20007ffe0ff */
[----:B------:R-:W-:Y:S03]  /*12e20*/  WARPSYNC 0xffffffff ;  /* 0xffffffff00007948 */ /* 0x000fe60003800000 */
[----:B------:R-:W-:Y:S01]  /*12e30*/  SHF.R.S32.HI R0, RZ, 0x1f, R237 ;  /* 0x0000001fff007819 */ /* 0x000fe200000114ed */
[----:B------:R-:W-:Y:S01]  /*12e40*/  BAR.SYNC.DEFER_BLOCKING 0x0 ;  /* 0x0000000000007b1d */ /* 0x000fe20000010000 */
[----:B------:R-:W-:-:S05]  /*12e50*/  IMAD.SHL.U32 R223, R223, 0x2, RZ ;  /* 0x00000002dfdf7824 */ /* 0x000fca00078e00ff */
[----:B------:R-:W-:Y:S01]  /*12e60*/  LOP3.LUT R223, R223, 0x6, RZ, 0xc0, !PT ;  /* 0x00000006dfdf7812 */ /* 0x000fe200078ec0ff */
[----:B--2---:R-:W-:Y:S01]  /*12e70*/  IMAD R12, R252, R237, RZ ;  /* 0x000000edfc0c7224 */ /* 0x004fe200078e02ff */
[----:B----45:R-:W-:Y:S01]  /*12e80*/  ISETP.GE.AND P0, PT, R241, R117, PT ;  /* 0x00000075f100720c */ /* 0x030fe20003f06270 */
[----:B---3--:R-:W-:-:S04]  /*12e90*/  IMAD.WIDE.U32 R2, R237, R220, R118 ;  /* 0x000000dced027225 */ /* 0x008fc800078e0076 */
[----:B------:R-:W-:-:S04]  /*12ea0*/  IMAD R13, R0, R220, R12 ;  /* 0x000000dc000d7224 */ /* 0x000fc800078e020c */
[----:B------:R-:W-:-:S04]  /*12eb0*/  IMAD.IADD R3, R3, 0x1, R13 ;  /* 0x0000000103037824 */ /* 0x000fc800078e020d */
[CC--:B------:R-:W-:Y:S02]  /*12ec0*/  @!P0 LEA R0, P4, R132.reuse, R2.reuse, 0x5 ;  /* 0x0000000284008211 */ /* 0x0c0fe400078828ff */
[----:B------:R-:W-:Y:S02]  /*12ed0*/  @!P0 LEA R12, P2, R132, R2, 0x6 ;  /* 0x00000002840c8211 */ /* 0x000fe400078430ff */
[-C--:B------:R-:W-:Y:S02]  /*12ee0*/  @!P0 LEA R18, P5, R2, R198.reuse, 0x1 ;  /* 0x000000c602128211 */ /* 0x080fe400078a08ff */
[----:B------:R-:W-:Y:S02]  /*12ef0*/  @!P0 LEA R16, P3, R0, R198, 0x1 ;  /* 0x000000c600108211 */ /* 0x000fe400078608ff */
[CCC-:B------:R-:W-:Y:S02]  /*12f00*/  @!P0 LEA.HI.X R13, R132.reuse, R3.reuse, R133.reuse, 0x5, P4 ;  /* 0x00000003840d8211 */ /* 0x1c0fe400020f2c85 */
[----:B------:R-:W-:-:S02]  /*12f10*/  @!P0 LEA.HI.X R15, R132, R3, R133, 0x6, P2 ;  /* 0x00000003840f8211 */ /* 0x000fc400010f3485 */
[-CC-:B------:R-:W-:Y:S01]  /*12f20*/  @!P0 LEA.HI.X R19, R2, R199.reuse, R3.reuse, 0x1, P5 ;  /* 0x000000c702138211 */ /* 0x180fe200028f0c03 */
[----:B------:R-:W-:Y:S01]  /*12f30*/  @!P0 IMAD.WIDE.U32 R2, R132, 0x60, R2 ;  /* 0x0000006084028825 */ /* 0x000fe200078e0002 */
[----:B------:R-:W-:Y:S02]  /*12f40*/  @!P0 LEA.HI.X R17, R0, R199, R13, 0x1, P3 ;  /* 0x000000c700118211 */ /* 0x000fe400018f0c0d */
[----:B------:R-:W-:Y:S01]  /*12f50*/  @!P0 LEA R14, P1, R12, R198, 0x1 ;  /* 0x000000c60c0e8211 */ /* 0x000fe200078208ff */
[----:B------:R-:W-:-:S03]  /*12f60*/  @!P0 IMAD R0, R133, 0x60, RZ ;  /* 0x0000006085008824 */ /* 0x000fc600078e02ff */
[-C--:B------:R-:W-:Y:S01]  /*12f70*/  @!P0 LEA.HI.X R15, R12, R199.reuse, R15, 0x1, P1 ;  /* 0x000000c70c0f8211 */ /* 0x080fe200008f0c0f */
[----:B------:R-:W-:Y:S01]  /*12f80*/  @!P0 IMAD.IADD R0, R0, 0x1, R3 ;  /* 0x0000000100008824 */ /* 0x000fe200078e0203 */
[C---:B------:R-:W-:Y:S01]  /*12f90*/  @!P0 LEA R12, P1, R2.reuse, R198, 0x1 ;  /* 0x000000c6020c8211 */ /* 0x040fe200078208ff */
[----:B------:R-:W-:Y:S04]  /*12fa0*/  @P0 STS [R236+0x4000], RZ ;  /* 0x004000ffec000388 */ /* 0x000fe80000000800 */
[----:B------:R-:W-:Y:S01]  /*12fb0*/  @P0 STS [R236+0x4004], RZ ;  /* 0x004004ffec000388 */ /* 0x000fe20000000800 */
[----:B------:R-:W-:-:S03]  /*12fc0*/  @!P0 LEA.HI.X R13, R2, R199, R0, 0x1, P1 ;  /* 0x000000c7020d8211 */ /* 0x000fc600008f0c00 */
[----:B------:R-:W-:Y:S04]  /*12fd0*/  @P0 STS.64 [R236+0x4008], RZ ;  /* 0x004008ffec000388 */ /* 0x000fe80000000a00 */
        /* <DEDUP_REMOVED lines=19> */
[----:B------:R-:W-:Y:S04]  /*13110*/  LDSM.16.M88.4 R24, [R207] ;  /* 0x00000000cf18783b */ /* 0x000fe80000000200 */
[----:B------:R-:W3:Y:S04]  /*13120*/  LDSM.16.M88.4 R44, [R204+0x2000] ;  /* 0x00200000cc2c783b */ /* 0x000ee80000000200 */
[----:B------:R-:W4:Y:S04]  /*13130*/  LDSM.16.M88.4 R20, [R207+0x1000] ;  /* 0x00100000cf14783b */ /* 0x000f280000000200 */
[----:B------:R-:W4:Y:S04]  /*13140*/  LDSM.16.M88.4 R40, [R204+0x2400] ;  /* 0x00240000cc28783b */ /* 0x000f280000000200 */
[----:B------:R-:W4:Y:S04]  /*13150*/  LDSM.16.M88.4 R48, [R204+0x2800] ;  /* 0x00280000cc30783b */ /* 0x000f280000000200 */
[----:B-1----:R-:W-:Y:S04]  /*13160*/  LDSM.16.M88.4 R16, [R208] ;  /* 0x00000000d010783b */ /* 0x002fe80000000200 */
[----:B------:R-:W1:Y:S04]  /*13170*/  LDSM.16.M88.4 R32, [R209] ;  /* 0x00000000d120783b */ /* 0x000e680000000200 */
[----:B--2---:R-:W2:Y:S04]  /*13180*/  LDSM.16.M88.4 R12, [R208+0x1000] ;  /* 0x00100000d00c783b */ /* 0x004ea80000000200 */
[----:B------:R-:W1:Y:S04]  /*13190*/  LDSM.16.M88.4 R56, [R215] ;  /* 0x00000000d738783b */ /* 0x000e680000000200 */
[----:B------:R-:W1:Y:S04]  /*131a0*/  LDSM.16.M88.4 R28, [R216] ;  /* 0x00000000d81c783b */ /* 0x000e680000000200 */
[----:B------:R-:W1:Y:S01]  /*131b0*/  LDSM.16.M88.4 R52, [R204+0x2c00] ;  /* 0x002c0000cc34783b */ /* 0x000e620000000200 */
[----:B---3--:R-:W-:Y:S01]  /*131c0*/  HMMA.16816.F32.BF16 R92, R24, R44, RZ ;  /* 0x0000002c185c723c */ /* 0x008fe200000418ff */
[----:B------:R-:W-:-:S02]  /*131d0*/  IMAD R0, R237, 0x80, R223 ;  /* 0x00000080ed007824 */ /* 0x000fc400078e02df */
[----:B------:R-:W0:Y:S05]  /*131e0*/  LDGDEPBAR ;  /* 0x00000000000079af */ /* 0x000e2a0000000000 */
[C---:B----4-:R-:W-:Y:S08]  /*131f0*/  HMMA.16816.F32.BF16 R88, R20.reuse, R44, RZ ;  /* 0x0000002c1458723c */ /* 0x050ff000000418ff */
[-C--:B------:R-:W-:Y:S08]  /*13200*/  HMMA.16816.F32.BF16 R84, R20, R46.reuse, RZ ;  /* 0x0000002e1454723c */ /* 0x080ff000000418ff */
[C---:B------:R-:W-:Y:S01]  /*13210*/  HMMA.16816.F32.BF16 R80, R24.reuse, R46, RZ ;  /* 0x0000002e1850723c */ /* 0x040fe200000418ff */
[----:B------:R-:W3:Y:S07]  /*13220*/  LDSM.16.M88.4 R44, [R204+0x3000] ;  /* 0x00300000cc2c783b */ /* 0x000eee0000000200 */
[-C--:B------:R-:W-:Y:S08]  /*13230*/  HMMA.16816.F32.BF16 R76, R24, R40.reuse, RZ ;  /* 0x00000028184c723c */ /* 0x080ff000000418ff */
[C---:B------:R-:W-:Y:S08]  /*13240*/  HMMA.16816.F32.BF16 R72, R20.reuse, R40, RZ ;  /* 0x000000281448723c */ /* 0x040ff000000418ff */
[-C--:B------:R-:W-:Y:S08]  /*13250*/  HMMA.16816.F32.BF16 R68, R20, R42.reuse, RZ ;  /* 0x0000002a1444723c */ /* 0x080ff000000418ff */
[----:B------:R-:W-:Y:S08]  /*13260*/  HMMA.16816.F32.BF16 R64, R24, R42, RZ ;  /* 0x0000002a1840723c */ /* 0x000ff000000418ff */
[----:B------:R-:W-:Y:S08]  /*13270*/  HMMA.16816.F32.BF16 R40, R20, R48, RZ ;  /* 0x000000301428723c */ /* 0x000ff000000418ff */
[----:B-1----:R-:W-:Y:S08]  /*13280*/  HMMA.16816.F32.BF16 R96, R16, R32, R92 ;  /* 0x000000201060723c */ /* 0x002ff0000004185c */
[----:B------:R-:W-:Y:S08]  /*13290*/  HMMA.16816.F32.BF16 R60, R24, R48, RZ ;  /* 0x00000030183c723c */ /* 0x000ff000000418ff */
[C---:B--2---:R-:W-:Y:S08]  /*132a0*/  HMMA.16816.F32.BF16 R92, R12.reuse, R32, R88 ;  /* 0x000000200c5c723c */ /* 0x044ff00000041858 */
[-C--:B------:R-:W-:Y:S08]  /*132b0*/  HMMA.16816.F32.BF16 R108, R12, R34.reuse, R84 ;  /* 0x000000220c6c723c */ /* 0x080ff00000041854 */
[----:B------:R-:W-:Y:S01]  /*132c0*/  HMMA.16816.F32.BF16 R104, R16, R34, R80 ;  /* 0x000000221068723c */ /* 0x000fe20000041850 */
[----:B------:R-:W1:Y:S07]  /*132d0*/  LDSM.16.M88.4 R32, [R214] ;  /* 0x00000000d620783b */ /* 0x000e6e0000000200 */
[----:B------:R-:W-:Y:S01]  /*132e0*/  HMMA.16816.F32.BF16 R176, R12, R56, R40 ;  /* 0x000000380cb0723c */ /* 0x000fe20000041828 */
[----:B------:R-:W2:Y:S07]  /*132f0*/  LDSM.16.M88.4 R40, [R204+0x3400] ;  /* 0x00340000cc28783b */ /* 0x000eae0000000200 */
[----:B------:R-:W-:Y:S08]  /*13300*/  HMMA.16816.F32.BF16 R112, R16, R28, R76 ;  /* 0x0000001c1070723c */ /* 0x000ff0000004184c */
[----:B------:R-:W-:Y:S08]  /*13310*/  HMMA.16816.F32.BF16 R124, R12, R30, R68 ;  /* 0x0000001e0c7c723c */ /* 0x000ff00000041844 */
[-C--:B------:R-:W-:Y:S08]  /*13320*/  HMMA.16816.F32.BF16 R88, R24, R52.reuse, RZ ;  /* 0x000000341858723c */ /* 0x080ff000000418ff */
[C---:B------:R-:W-:Y:S08]  /*13330*/  HMMA.16816.F32.BF16 R80, R20.reuse, R52, RZ ;  /* 0x000000341450723c */ /* 0x040ff000000418ff */
[-C--:B------:R-:W-:Y:S08]  /*13340*/  HMMA.16816.F32.BF16 R76, R20, R54.reuse, RZ ;  /* 0x00000036144c723c */ /* 0x080ff000000418ff */
[----:B------:R-:W-:Y:S08]  /*13350*/  HMMA.16816.F32.BF16 R68, R24, R54, RZ ;  /* 0x000000361844723c */ /* 0x000ff000000418ff */
[----:B------:R-:W-:Y:S08]  /*13360*/  HMMA.16816.F32.BF16 R116, R12, R28, R72 ;  /* 0x0000001c0c74723c */ /* 0x000ff00000041848 */
[C---:B------:R-:W-:Y:S01]  /*13370*/  HMMA.16816.F32.BF16 R120, R16.reuse, R30, R64 ;  /* 0x0000001e1078723c */ /* 0x040fe20000041840 */
[----:B------:R-:W4:Y:S07]  /*13380*/  LDSM.16.M88.4 R28, [R213] ;  /* 0x00000000d51c783b */ /* 0x000f2e0000000200 */
[----:B------:R-:W-:Y:S08]  /*13390*/  HMMA.16816.F32.BF16 R128, R16, R56, R60 ;  /* 0x000000381080723c */ /* 0x000ff0000004183c */
[-C--:B------:R-:W-:Y:S08]  /*133a0*/  HMMA.16816.F32.BF16 R84, R20, R50.reuse, RZ ;  /* 0x000000321454723c */ /* 0x080ff000000418ff */
[C---:B------:R-:W-:Y:S08]  /*133b0*/  HMMA.16816.F32.BF16 R72, R24.reuse, R50, RZ ;  /* 0x000000321848723c */ /* 0x040ff000000418ff */
[-C--:B---3--:R-:W-:Y:S08]  /*133c0*/  HMMA.16816.F32.BF16 R64, R24, R44.reuse, RZ ;  /* 0x0000002c1840723c */ /* 0x088ff000000418ff */
[C---:B------:R-:W-:Y:S08]  /*133d0*/  HMMA.16816.F32.BF16 R60, R20.reuse, R44, RZ ;  /* 0x0000002c143c723c */ /* 0x040ff000000418ff */
[-C--:B------:R-:W-:Y:S08]  /*133e0*/  HMMA.16816.F32.BF16 R52, R20, R46.reuse, RZ ;  /* 0x0000002e1434723c */ /* 0x080ff000000418ff */
[----:B------:R-:W-:Y:S01]  /*133f0*/  HMMA.16816.F32.BF16 R48, R24, R46, RZ ;  /* 0x0000002e1830723c */ /* 0x000fe200000418ff */
[----:B------:R-:W3:Y:S07]  /*13400*/  LDSM.16.M88.4 R44, [R212] ;  /* 0x00000000d42c783b */ /* 0x000eee0000000200 */
[-C--:B-1----:R-:W-:Y:S08]  /*13410*/  HMMA.16816.F32.BF16 R88, R16, R32.reuse, R88 ;  /* 0x000000201058723c */ /* 0x082ff00000041858 */
[C---:B------:R-:W-:Y:S08]  /*13420*/  HMMA.16816.F32.BF16 R80, R12.reuse, R32, R80 ;  /* 0x000000200c50723c */ /* 0x040ff00000041850 */
[-C--:B------:R-:W-:Y:S08]  /*13430*/  HMMA.16816.F32.BF16 R76, R12, R34.reuse, R76 ;  /* 0x000000220c4c723c */ /* 0x080ff0000004184c */
[----:B------:R-:W-:Y:S08]  /*13440*/  HMMA.16816.F32.BF16 R68, R16, R34, R68 ;  /* 0x000000221044723c */ /* 0x000ff00000041844 */
[----:B--2---:R-:W-:Y:S08]  /*13450*/  HMMA.16816.F32.BF16 R32, R24, R40, RZ ;  /* 0x000000281820723c */ /* 0x004ff000000418ff */
[-C--:B----4-:R-:W-:Y:S08]  /*13460*/  HMMA.16816.F32.BF16 R64, R16, R28.reuse, R64 ;  /* 0x0000001c1040723c */ /* 0x090ff00000041840 */
[C---:B------:R-:W-:Y:S08]  /*13470*/  HMMA.16816.F32.BF16 R60, R12.reuse, R28, R60 ;  /* 0x0000001c0c3c723c */ /* 0x040ff0000004183c */
[-C--:B------:R-:W-:Y:S01]  /*13480*/  HMMA.16816.F32.BF16 R192, R12, R30.reuse, R52 ;  /* 0x0000001e0cc0723c */ /* 0x080fe20000041834 */
[----:B------:R-:W1:Y:S07]  /*13490*/  LDSM.16.M88.4 R52, [R204+0x3800] ;  /* 0x00380000cc34783b */ /* 0x000e6e0000000200 */
[----:B------:R-:W-:Y:S08]  /*134a0*/  HMMA.16816.F32.BF16 R196, R16, R30, R48 ;  /* 0x0000001e10c4723c */ /* 0x000ff00000041830 */
[C---:B------:R-:W-:Y:S08]  /*134b0*/  HMMA.16816.F32.BF16 R28, R20.reuse, R40, RZ ;  /* 0x00000028141c723c */ /* 0x040ff000000418ff */
[----:B------:R-:W-:Y:S08]  /*134c0*/  HMMA.16816.F32.BF16 R48, R20, R42, RZ ;  /* 0x0000002a1430723c */ /* 0x000ff000000418ff */
[----:B---3--:R-:W-:Y:S08]  /*134d0*/  HMMA.16816.F32.BF16 R32, R16, R44, R32 ;  /* 0x0000002c1020723c */ /* 0x008ff00000041820 */
[----:B------:R-:W-:Y:S08]  /*134e0*/  HMMA.16816.F32.BF16 R40, R24, R42, RZ ;  /* 0x0000002a1828723c */ /* 0x000ff000000418ff */
[----:B------:R-:W-:Y:S08]  /*134f0*/  HMMA.16816.F32.BF16 R28, R12, R44, R28 ;  /* 0x0000002c0c1c723c */ /* 0x000ff0000004181c */
[----:B------:R-:W-:-:S02]  /*13500*/  IMAD.MOV.U32 R185, RZ, RZ, R33 ;  /* 0x000000ffffb97224 */ /* 0x000fc400078e0021 */
[----:B------:R-:W-:Y:S02]  /*13510*/  IMAD.MOV.U32 R172, RZ, RZ, R35 ;  /* 0x000000ffffac7224 */ /* 0x000fe400078e0023 */
[----:B------:R-:W-:Y:S02]  /*13520*/  IMAD.MOV.U32 R133, RZ, RZ, R34 ;  /* 0x000000ffff857224 */ /* 0x000fe400078e0022 */
[----:B------:R-:W-:Y:S02]  /*13530*/  IMAD.MOV.U32 R132, RZ, RZ, R32 ;  /* 0x000000ffff847224 */ /* 0x000fe400078e0020 */
[----:B------:R-:W-:Y:S08]  /*13540*/  HMMA.16816.F32.BF16 R32, R16, R46, R40 ;  /* 0x0000002e1020723c */ /* 0x000ff00000041828 */
[-C--:B------:R-:W-:Y:S08]  /*13550*/  HMMA.16816.F32.BF16 R84, R12, R58.reuse, R84 ;  /* 0x0000003a0c54723c */ /* 0x080ff00000041854 */
[----:B------:R-:W-:Y:S01]  /*13560*/  HMMA.16816.F32.BF16 R72, R16, R58, R72 ;  /* 0x0000003a1048723c */ /* 0x000fe20000041848 */
[----:B------:R-:W2:Y:S01]  /*13570*/  LDSM.16.M88.4 R56, [R211] ;  /* 0x00000000d338783b */ /* 0x000ea20000000200 */
[----:B------:R-:W-:-:S02]  /*13580*/  IMAD.MOV.U32 R187, RZ, RZ, R193 ;  /* 0x000000ffffbb7224 */ /* 0x000fc400078e00c1 */
[----:B------:R-:W-:Y:S02]  /*13590*/  IMAD.MOV.U32 R251, RZ, RZ, R194 ;  /* 0x000000fffffb7224 */ /* 0x000fe400078e00c2 */
[----:B------:R-:W-:Y:S02]  /*135a0*/  IMAD.MOV.U32 R220, RZ, RZ, R28 ;  /* 0x000000ffffdc7224 */ /* 0x000fe400078e001c */
[----:B------:R-:W-:Y:S02]  /*135b0*/  IMAD.MOV.U32 R193, RZ, RZ, R30 ;  /* 0x000000ffffc17224 */ /* 0x000fe400078e001e */
[----:B------:R-:W-:Y:S02]  /*135c0*/  IMAD.MOV.U32 R194, RZ, RZ, R29 ;  /* 0x000000ffffc27224 */ /* 0x000fe400078e001d */
[----:B------:R-:W-:Y:S02]  /*135d0*/  IMAD.MOV.U32 R191, RZ, RZ, R31 ;  /* 0x000000ffffbf7224 */ /* 0x000fe400078e001f */
[----:B------:R-:W-:Y:S01]  /*135e0*/  HMMA.16816.F32.BF16 R28, R12, R46, R48 ;  /* 0x0000002e0c1c723c */ /* 0x000fe20000041830 */
[----:B------:R-:W-:-:S02]  /*135f0*/  IMAD.MOV.U32 R190, RZ, RZ, R195 ;  /* 0x000000ffffbe7224 */ /* 0x000fc400078e00c3 */
[----:B------:R-:W-:Y:S02]  /*13600*/  IMAD.MOV.U32 R219, RZ, RZ, R32 ;  /* 0x000000ffffdb7224 */ /* 0x000fe400078e0020 */
[----:B------:R-:W-:Y:S02]  /*13610*/  IMAD.MOV.U32 R203, RZ, RZ, R34 ;  /* 0x000000ffffcb7224 */ /* 0x000fe400078e0022 */
[----:B------:R-:W-:Y:S02]  /*13620*/  IMAD.MOV.U32 R202, RZ, RZ, R33 ;  /* 0x000000ffffca7224 */ /* 0x000fe400078e0021 */
[----:B------:R-:W-:Y:S02]  /*13630*/  IMAD.MOV.U32 R195, RZ, RZ, R35 ;  /* 0x000000ffffc37224 */ /* 0x000fe400078e0023 */
[----:B-1----:R-:W-:Y:S01]  /*13640*/  HMMA.16816.F32.BF16 R32, R24, R52, RZ ;  /* 0x000000341820723c */ /* 0x002fe200000418ff */
[--C-:B------:R-:W-:Y:S02]  /*13650*/  IMAD.IADD R2, R230, 0x1, -R0.reuse ;  /* 0x00000001e6027824 */ /* 0x100fe400078e0a00 */
[----:B------:R-:W-:-:S03]  /*13660*/  IMAD.IADD R3, R228, 0x1, -R0 ;  /* 0x00000001e4037824 */ /* 0x000fc600078e0a00 */
[----:B------:R-:W-:-:S04]  /*13670*/  IABS R2, R2 ;  /* 0x0000000200027213 */ /* 0x000fc80000000000 */
[----:B------:R1:W-:Y:S03]  /*13680*/  I2F R48, R2 ;  /* 0x0000000200307306 */ /* 0x0003e60000201400 */
[----:B------:R-:W-:Y:S01]  /*13690*/  IMAD.MOV.U32 R51, RZ, RZ, R28 ;  /* 0x000000ffff337224 */ /* 0x000fe200078e001c */
[----:B------:R-:W-:Y:S01]  /*136a0*/  IABS R28, R3 ;  /* 0x00000003001c7213 */ /* 0x000fe20000000000 */
[----:B------:R-:W-:Y:S02]  /*136b0*/  IMAD.MOV.U32 R100, RZ, RZ, R30 ;  /* 0x000000ffff647224 */ /* 0x000fe400078e001e */
[--C-:B------:R-:W-:Y:S02]  /*136c0*/  IMAD.IADD R3, R229, 0x1, -R0.reuse ;  /* 0x00000001e5037824 */ /* 0x100fe400078e0a00 */
[----:B------:R-:W-:Y:S01]  /*136d0*/  IMAD.IADD R30, R231, 0x1, -R0 ;  /* 0x00000001e71e7824 */ /* 0x000fe200078e0a00 */
[----:B------:R-:W-:Y:S01]  /*136e0*/  HMMA.16816.F32.BF16 R40, R20, R52, RZ ;  /* 0x000000341428723c */ /* 0x000fe200000418ff */
[----:B------:R-:W-:-:S02]  /*136f0*/  IMAD.MOV.U32 R189, RZ, RZ, R29 ;  /* 0x000000ffffbd7224 */ /* 0x000fc400078e001d */
[----:B------:R-:W-:Y:S01]  /*13700*/  IMAD.MOV.U32 R29, RZ, RZ, R28 ;  /* 0x000000ffff1d7224 */ /* 0x000fe200078e001c */
[----:B-1----:R-:W-:-:S04]  /*13710*/  IADD3 R2, R0, 0x1, RZ ;  /* 0x0000000100027810 */ /* 0x002fc80007ffe0ff */
[----:B--2---:R-:W-:Y:S01]  /*13720*/  HMMA.16816.F32.BF16 R32, R16, R56, R32 ;  /* 0x000000381020723c */ /* 0x004fe20000041820 */
[----:B------:R-:W-:Y:S01]  /*13730*/  IABS R28, R3 ;  /* 0x00000003001c7213 */ /* 0x000fe20000000000 */
[----:B------:R-:W-:Y:S01]  /*13740*/  IMAD.MOV.U32 R101, RZ, RZ, R192 ;  /* 0x000000ffff657224 */ /* 0x000fe200078e00c0 */
[----:B------:R-:W-:Y:S01]  /*13750*/  IABS R3, R30 ;  /* 0x0000001e00037213 */ /* 0x000fe20000000000 */
[----:B------:R-:W-:Y:S02]  /*13760*/  IMAD.IADD R30, R230, 0x1, -R2 ;  /* 0x00000001e61e7824 */ /* 0x000fe400078e0a02 */
[----:B------:R-:W-:Y:S02]  /*13770*/  IMAD.MOV.U32 R192, RZ, RZ, R31 ;  /* 0x000000ffffc07224 */ /* 0x000fe400078e001f */
[----:B------:R1:W2:Y:S01]  /*13780*/  I2F R31, R29 ;  /* 0x0000001d001f7306 */ /* 0x0002a20000201400 */
[C---:B------:R-:W-:Y:S02]  /*13790*/  ISETP.GE.AND P6, PT, R2.reuse, R227, PT ;  /* 0x000000e30200720c */ /* 0x040fe40003fc6270 */
[----:B------:R-:W-:-:S02]  /*137a0*/  ISETP.GE.AND P5, PT, R2, R226, PT ;  /* 0x000000e20200720c */ /* 0x000fc40003fa6270 */
[----:B------:R-:W-:Y:S01]  /*137b0*/  ISETP.GE.AND P4, PT, R2, R225, PT ;  /* 0x000000e10200720c */ /* 0x000fe20003f86270 */
[----:B-1----:R-:W-:Y:S02]  /*137c0*/  IMAD.MOV.U32 R29, RZ, RZ, R28 ;  /* 0x000000ffff1d7224 */ /* 0x002fe400078e001c */
[----:B------:R-:W-:Y:S01]  /*137d0*/  IMAD.MOV.U32 R28, RZ, RZ, R3 ;  /* 0x000000ffff1c7224 */ /* 0x000fe200078e0003 */
[----:B------:R-:W-:-:S03]  /*137e0*/  IABS R3, R30 ;  /* 0x0000001e00037213 */ /* 0x000fc60000000000 */
[----:B------:R1:W-:Y:S01]  /*137f0*/  I2F R46, R28 ;  /* 0x0000001c002e7306 */ /* 0x0003e20000201400 */
[C---:B------:R-:W-:Y:S02]  /*13800*/  ISETP.GE.AND P2, PT, R2.reuse, R224, PT ;  /* 0x000000e00200720c */ /* 0x040fe40003f46270 */
[----:B------:R-:W-:-:S05]  /*13810*/  ISETP.GE.OR P6, PT, R2, R235, !P6 ;  /* 0x000000eb0200720c */ /* 0x000fca00077c6670 */
[----:B------:R3:W-:Y:S01]  /*13820*/  I2F R47, R29 ;  /* 0x0000001d002f7306 */ /* 0x0007e20000201400 */
[----:B-1----:R-:W-:-:S07]  /*13830*/  IMAD.MOV.U32 R28, RZ, RZ, R3 ;  /* 0x000000ffff1c7224 */ /* 0x002fce00078e0003 */
[----:B------:R1:W4:Y:S01]  /*13840*/  I2F R45, R28 ;  /* 0x0000001c002d7306 */ /* 0x0003220000201400 */
[--C-:B---3--:R-:W-:Y:S01]  /*13850*/  IMAD.IADD R29, R228, 0x1, -R2.reuse ;  /* 0x00000001e41d7824 */ /* 0x108fe200078e0a02 */
[C---:B------:R-:W-:Y:S02]  /*13860*/  ISETP.GE.OR P5, PT, R2.reuse, R234, !P5 ;  /* 0x000000ea0200720c */ /* 0x040fe40006fa6670 */
[C---:B------:R-:W-:Y:S02]  /*13870*/  ISETP.GE.OR P4, PT, R2.reuse, R233, !P4 ;  /* 0x000000e90200720c */ /* 0x040fe40006786670 */
[----:B------:R-:W-:Y:S01]  /*13880*/  ISETP.GE.OR P2, PT, R2, R232, !P2 ;  /* 0x000000e80200720c */ /* 0x000fe20005746670 */
[----:B------:R-:W-:Y:S01]  /*13890*/  IMAD.MOV.U32 R188, RZ, RZ, R33 ;  /* 0x000000ffffbc7224 */ /* 0x000fe200078e0021 */
[----:B------:R-:W-:Y:S01]  /*138a0*/  IABS R3, R29 ;  /* 0x0000001d00037213 */ /* 0x000fe20000000000 */
[--C-:B-1----:R-:W-:Y:S02]  /*138b0*/  IMAD.IADD R28, R229, 0x1, -R2.reuse ;  /* 0x00000001e51c7824 */ /* 0x102fe400078e0a02 */
[----:B------:R-:W-:-:S02]  /*138c0*/  IMAD.IADD R2, R231, 0x1, -R2 ;  /* 0x00000001e7027824 */ /* 0x000fc400078e0a02 */
[----:B------:R-:W-:Y:S01]  /*138d0*/  IMAD.MOV.U32 R186, RZ, RZ, R35 ;  /* 0x000000ffffba7224 */ /* 0x000fe200078e0023 */
[----:B------:R-:W-:Y:S01]  /*138e0*/  IABS R28, R28 ;  /* 0x0000001c001c7213 */ /* 0x000fe20000000000 */
[----:B------:R-:W-:Y:S02]  /*138f0*/  IMAD.MOV.U32 R184, RZ, RZ, R32 ;  /* 0x000000ffffb87224 */ /* 0x000fe400078e0020 */
[----:B------:R-:W-:Y:S02]  /*13900*/  IMAD.MOV.U32 R183, RZ, RZ, R34 ;  /* 0x000000ffffb77224 */ /* 0x000fe400078e0022 */
[----:B------:R-:W-:Y:S01]  /*13910*/  HMMA.16816.F32.BF16 R32, R12, R56, R40 ;  /* 0x000000380c20723c */ /* 0x000fe20000041828 */
[----:B------:R1:W3:Y:S01]  /*13920*/  I2F R30, R3 ;  /* 0x00000003001e7306 */ /* 0x0002e20000201400 */
[----:B------:R-:W-:Y:S02]  /*13930*/  ISETP.GE.AND P3, PT, R0, R226, PT ;  /* 0x000000e20000720c */ /* 0x000fe40003f66270 */
[----:B-1----:R-:W-:Y:S01]  /*13940*/  IABS R3, R2 ;  /* 0x0000000200037213 */ /* 0x002fe20000000000 */
[----:B------:R-:W-:-:S04]  /*13950*/  IMAD.MOV.U32 R2, RZ, RZ, R28 ;  /* 0x000000ffff027224 */ /* 0x000fc800078e001c */
[----:B------:R1:W-:Y:S01]  /*13960*/  I2F R50, R2 ;  /* 0x0000000200327306 */ /* 0x0003e20000201400 */
[----:B------:R-:W-:Y:S01]  /*13970*/  IMAD.MOV.U32 R28, RZ, RZ, R3 ;  /* 0x000000ffff1c7224 */ /* 0x000fe200078e0003 */
[C---:B------:R-:W-:Y:S01]  /*13980*/  ISETP.GE.AND P1, PT, R0.reuse, R227, PT ;  /* 0x000000e30000720c */ /* 0x040fe20003f26270 */
[----:B--2---:R-:W-:Y:S01]  /*13990*/  FFMA.FTZ R31, R31, -R222, R98 ;  /* 0x800000de1f1f7223 */ /* 0x004fe20000010062 */
[----:B-1----:R-:W-:-:S05]  /*139a0*/  IADD3 R2, R0, 0x8, RZ ;  /* 0x0000000800027810 */ /* 0x002fca0007ffe0ff */
[--C-:B------:R-:W-:Y:S02]  /*139b0*/  IMAD.IADD R3, R230, 0x1, -R2.reuse ;  /* 0x00000001e6037824 */ /* 0x100fe400078e0a02 */
[----:B------:R-:W-:-:S03]  /*139c0*/  IMAD.IADD R29, R228, 0x1, -R2 ;  /* 0x00000001e41d7824 */ /* 0x000fc600078e0a02 */
[----:B------:R-:W-:Y:S01]  /*139d0*/  IABS R3, R3 ;  /* 0x0000000300037213 */ /* 0x000fe20000000000 */
[----:B------:R1:W-:Y:S01]  /*139e0*/  I2F R49, R28 ;  /* 0x0000001c00317306 */ /* 0x0003e20000201400 */
[C---:B------:R-:W-:Y:S01]  /*139f0*/  ISETP.GE.OR P3, PT, R0.reuse, R234, !P3 ;  /* 0x000000ea0000720c */ /* 0x040fe20005f66670 */
[----:B------:R-:W-:Y:S01]  /*13a00*/  IMAD.MOV.U32 R57, RZ, RZ, R33 ;  /* 0x000000ffff397224 */ /* 0x000fe200078e0021 */
[----:B------:R-:W-:Y:S01]  /*13a10*/  ISETP.GE.OR P1, PT, R0, R235, !P1 ;  /* 0x000000eb0000720c */ /* 0x000fe20004f26670 */
[----:B------:R-:W-:Y:S01]  /*13a20*/  FFMA.FTZ R33, R48, -R222, R96 ;  /* 0x800000de30217223 */ /* 0x000fe20000010060 */
[----:B------:R-:W-:Y:S02]  /*13a30*/  FSEL R250, R31, -INF , !P3 ;  /* 0xff8000001ffa7808 */ /* 0x000fe40005800000 */
[----:B------:R-:W-:Y:S02]  /*13a40*/  ISETP.GE.AND P3, PT, R0, R224, PT ;  /* 0x000000e00000720c */ /* 0x000fe40003f66270 */
[----:B------:R-:W-:Y:S01]  /*13a50*/  FSEL R201, R33, -INF , !P1 ;  /* 0xff80000021c97808 */ /* 0x000fe20004800000 */
[----:B-1----:R-:W-:Y:S01]  /*13a60*/  IMAD.MOV.U32 R28, RZ, RZ, R3 ;  /* 0x000000ffff1c7224 */ /* 0x002fe200078e0003 */
[----:B------:R-:W-:-:S02]  /*13a70*/  IABS R3, R29 ;  /* 0x0000001d00037213 */ /* 0x000fc40000000000 */
[C---:B------:R-:W-:Y:S02]  /*13a80*/  ISETP.GE.AND P1, PT, R0.reuse, R225, PT ;  /* 0x000000e10000720c */ /* 0x040fe40003f26270 */
[----:B------:R1:W2:Y:S01]  /*13a90*/  I2F R29, R3 ;  /* 0x00000003001d7306 */ /* 0x0002a20000201400 */
[C---:B------:R-:W-:Y:S01]  /*13aa0*/  ISETP.GE.OR P3, PT, R0.reuse, R232, !P3 ;  /* 0x000000e80000720c */ /* 0x040fe20005f66670 */
[----:B------:R-:W-:Y:S01]  /*13ab0*/  IMAD.MOV.U32 R173, RZ, RZ, R32 ;  /* 0x000000ffffad7224 */ /* 0x000fe200078e0020 */
[----:B------:R-:W-:Y:S01]  /*13ac0*/  ISETP.GE.OR P1, PT, R0, R233, !P1 ;  /* 0x000000e90000720c */ /* 0x000fe20004f26670 */
[----:B------:R-:W-:Y:S02]  /*13ad0*/  IMAD.MOV.U32 R52, RZ, RZ, R190 ;  /* 0x000000ffff347224 */ /* 0x000fe400078e00be */
[-C--:B----4-:R-:W-:Y:S02]  /*13ae0*/  FFMA.FTZ R32, R45, -R222.reuse, R97 ;  /* 0x800000de2d207223 */ /* 0x090fe40000010061 */
[----:B------:R4:W2:Y:S01]  /*13af0*/  I2F R44, R28 ;  /* 0x0000001c002c7306 */ /* 0x0008a20000201400 */
[----:B---3--:R-:W-:-:S02]  /*13b00*/  FFMA.FTZ R30, R30, -R222, R99 ;  /* 0x800000de1e1e7223 */ /* 0x008fc40000010063 */
[----:B-1----:R-:W-:-:S05]  /*13b10*/  FFMA.FTZ R3, R46, -R222, R94 ;  /* 0x800000de2e037223 */ /* 0x002fca000001005e */
[----:B------:R-:W-:Y:S01]  /*13b20*/  FSEL R190, R3, -INF , !P3 ;  /* 0xff80000003be7808 */ /* 0x000fe20005800000 */
[----:B------:R-:W-:Y:S02]  /*13b30*/  IMAD.IADD R3, R229, 0x1, -R2 ;  /* 0x00000001e5037824 */ /* 0x000fe400078e0a02 */
[----:B----4-:R-:W-:Y:S01]  /*13b40*/  FFMA.FTZ R28, R47, -R222, R92 ;  /* 0x800000de2f1c7223 */ /* 0x010fe2000001005c */
[----:B------:R-:W-:Y:S02]  /*13b50*/  FSEL R218, R32, -INF , !P6 ;  /* 0xff80000020da7808 */ /* 0x000fe40007000000 */
[----:B------:R-:W-:Y:S02]  /*13b60*/  FSEL R252, R30, -INF , !P5 ;  /* 0xff8000001efc7808 */ /* 0x000fe40006800000 */
[----:B------:R-:W-:Y:S02]  /*13b70*/  FSEL R28, R28, -INF , !P1 ;  /* 0xff8000001c1c7808 */ /* 0x000fe40004800000 */
[----:B------:R-:W-:-:S02]  /*13b80*/  ISETP.GE.AND P1, PT, R2, R227, PT ;  /* 0x000000e30200720c */ /* 0x000fc40003f26270 */
[C---:B------:R-:W-:Y:S02]  /*13b90*/  ISETP.GE.AND P3, PT, R2.reuse, R226, PT ;  /* 0x000000e20200720c */ /* 0x040fe40003f66270 */
[C---:B------:R-:W-:Y:S02]  /*13ba0*/  ISETP.GE.AND P6, PT, R2.reuse, R225, PT ;  /* 0x000000e10200720c */ /* 0x040fe40003fc6270 */
[C---:B------:R-:W-:Y:S02]  /*13bb0*/  ISETP.GE.AND P5, PT, R2.reuse, R224, PT ;  /* 0x000000e00200720c */ /* 0x040fe40003fa6270 */
[----:B------:R-:W-:Y:S01]  /*13bc0*/  IABS R3, R3 ;  /* 0x0000000300037213 */ /* 0x000fe20000000000 */
[----:B------:R1:W-:Y:S01]  /*13bd0*/  STL [R1+0x60], R28 ;  /* 0x0000601c01007387 */ /* 0x0003e20000100800 */
[C---:B------:R-:W-:Y:S02]  /*13be0*/  ISETP.GE.OR P1, PT, R2.reuse, R235, !P1 ;  /* 0x000000eb0200720c */ /* 0x040fe40004f26670 */
[----:B------:R-:W-:-:S02]  /*13bf0*/  ISETP.GE.OR P3, PT, R2, R234, !P3 ;  /* 0x000000ea0200720c */ /* 0x000fc40005f66670 */
[C---:B------:R-:W-:Y:S02]  /*13c00*/  ISETP.GE.OR P6, PT, R2.reuse, R233, !P6 ;  /* 0x000000e90200720c */ /* 0x040fe400077c6670 */
[----:B------:R-:W-:Y:S01]  /*13c10*/  ISETP.GE.OR P5, PT, R2, R232, !P5 ;  /* 0x000000e80200720c */ /* 0x000fe20006fa6670 */
[----:B-1----:R-:W-:Y:S02]  /*13c20*/  IMAD.IADD R28, R231, 0x1, -R2 ;  /* 0x00000001e71c7824 */ /* 0x002fe400078e0a02 */
[----:B------:R-:W-:Y:S01]  /*13c30*/  IMAD.MOV.U32 R2, RZ, RZ, R3 ;  /* 0x000000ffff027224 */ /* 0x000fe200078e0003 */
[----:B------:R-:W-:-:S03]  /*13c40*/  IADD3 R3, R0, 0x9, RZ ;  /* 0x0000000900037810 */ /* 0x000fc60007ffe0ff */
[----:B------:R1:W-:Y:S01]  /*13c50*/  I2F R41, R2 ;  /* 0x0000000200297306 */ /* 0x0003e20000201400 */
[----:B------:R-:W-:Y:S01]  /*13c60*/  IABS R28, R28 ;  /* 0x0000001c001c7213 */ /* 0x000fe20000000000 */
[----:B-1----:R-:W-:-:S06]  /*13c70*/  IMAD.IADD R2, R230, 0x1, -R3 ;  /* 0x00000001e6027824 */ /* 0x002fcc00078e0a03 */
[----:B------:R1:W3:Y:S01]  /*13c80*/  I2F R46, R28 ;  /* 0x0000001c002e7306 */ /* 0x0002e20000201400 */
[----:B------:R-:W-:Y:S01]  /*13c90*/  IABS R2, R2 ;  /* 0x0000000200027213 */ /* 0x000fe20000000000 */
[----:B--2---:R-:W-:Y:S02]  /*13ca0*/  FFMA.FTZ R42, R29, -R222, R106 ;  /* 0x800000de1d2a7223 */ /* 0x004fe4000001006a */
[--C-:B------:R-:W-:Y:S02]  /*13cb0*/  IMAD.IADD R29, R229, 0x1, -R3.reuse ;  /* 0x00000001e51d7824 */ /* 0x100fe400078e0a03 */
[----:B-1----:R-:W-:Y:S02]  /*13cc0*/  IMAD.MOV.U32 R28, RZ, RZ, R2 ;  /* 0x000000ffff1c7224 */ /* 0x002fe400078e0002 */
[----:B------:R-:W-:-:S05]  /*13cd0*/  IMAD.IADD R2, R228, 0x1, -R3 ;  /* 0x00000001e4027824 */ /* 0x000fca00078e0a03 */
[----:B------:R-:W-:Y:S01]  /*13ce0*/  IABS R2, R2 ;  /* 0x0000000200027213 */ /* 0x000fe20000000000 */
[----:B------:R1:W2:Y:S01]  /*13cf0*/  I2F R40, R28 ;  /* 0x0000001c00287306 */ /* 0x0002a20000201400 */
[----:B------:R-:W-:-:S03]  /*13d00*/  IMAD.MOV.U32 R56, RZ, RZ, R35 ;  /* 0x000000ffff387224 */ /* 0x000fc600078e0023 */
[----:B-1----:R-:W-:Y:S01]  /*13d10*/  IMAD.MOV.U32 R28, RZ, RZ, R2 ;  /* 0x000000ffff1c7224 */ /* 0x002fe200078e0002 */
[----:B------:R-:W-:-:S05]  /*13d20*/  IABS R2, R29 ;  /* 0x0000001d00027213 */ /* 0x000fca0000000000 */
[----:B------:R-:W-:Y:S02]  /*13d30*/  IMAD.MOV.U32 R29, RZ, RZ, R2 ;  /* 0x000000ffff1d7224 */ /* 0x000fe400078e0002 */
[----:B------:R-:W-:Y:S01]  /*13d40*/  IMAD.IADD R2, R231, 0x1, -R3 ;  /* 0x00000001e7027824 */ /* 0x000fe200078e0a03 */
[----:B------:R1:W4:Y:S01]  /*13d50*/  I2F R35, R28 ;  /* 0x0000001c00237306 */ /* 0x0003220000201400 */
[----:B------:R-:W-:-:S07]  /*13d60*/  IMAD.MOV.U32 R182, RZ, RZ, R34 ;  /* 0x000000ffffb67224 */ /* 0x000fce00078e0022 */
[----:B------:R2:W2:Y:S01]  /*13d70*/  I2F R34, R29 ;  /* 0x0000001d00227306 */ /* 0x0004a20000201400 */
[----:B-1----:R-:W-:Y:S02]  /*13d80*/  IABS R28, R2 ;  /* 0x00000002001c7213 */ /* 0x002fe40000000000 */
[----:B------:R-:W-:-:S03]  /*13d90*/  IADD3 R2, R0, 0x10, RZ ;  /* 0x0000001000027810 */ /* 0x000fc60007ffe0ff */
[----:B--2---:R-:W-:Y:S02]  /*13da0*/  IMAD.MOV.U32 R29, RZ, RZ, R28 ;  /* 0x000000ffff1d7224 */ /* 0x004fe400078e001c */
[----:B------:R-:W-:-:S05]  /*13db0*/  IMAD.IADD R28, R230, 0x1, -R2 ;  /* 0x00000001e61c7824 */ /* 0x000fca00078e0a02 */
[----:B------:R-:W-:Y:S01]  /*13dc0*/  IABS R28, R28 ;  /* 0x0000001c001c7213 */ /* 0x000fe20000000000 */
[----:B------:R1:W2:Y:S01]  /*13dd0*/  I2F R33, R29 ;  /* 0x0000001d00217306 */ /* 0x0002a20000201400 */
[-C--:B------:R-:W-:Y:S02]  /*13de0*/  FFMA.FTZ R45, R50, -R222.reuse, R93 ;  /* 0x800000de322d7223 */ /* 0x080fe4000001005d */
[-C--:B------:R-:W-:Y:S02]  /*13df0*/  FFMA.FTZ R43, R49, -R222.reuse, R95 ;  /* 0x800000de312b7223 */ /* 0x080fe4000001005f */
[----:B------:R-:W-:Y:S01]  /*13e00*/  FFMA.FTZ R44, R44, -R222, R104 ;  /* 0x800000de2c2c7223 */ /* 0x000fe20000010068 */
[----:B------:R-:W-:Y:S01]  /*13e10*/  FSEL R223, R42, -INF , !P3 ;  /* 0xff8000002adf7808 */ /* 0x000fe20005800000 */
[----:B------:R-:W-:Y:S01]  /*13e20*/  IMAD.MOV.U32 R53, RZ, RZ, R187 ;  /* 0x000000ffff357224 */ /* 0x000fe200078e00bb */
[----:B------:R-:W-:Y:S01]  /*13e30*/  FSEL R187, R43, -INF , !P2 ;  /* 0xff8000002bbb7808 */ /* 0x000fe20005000000 */
[----:B------:R-:W-:Y:S01]  /*13e40*/  IMAD.IADD R30, R228, 0x1, -R2 ;  /* 0x00000001e41e7824 */ /* 0x000fe200078e0a02 */
[----:B------:R-:W-:Y:S01]  /*13e50*/  FSEL R200, R44, -INF , !P1 ;  /* 0xff8000002cc87808 */ /* 0x000fe20004800000 */
[----:B-1----:R-:W-:Y:S01]  /*13e60*/  IMAD.MOV.U32 R29, RZ, RZ, R28 ;  /* 0x000000ffff1d7224 */ /* 0x002fe200078e001c */
[----:B------:R-:W-:-:S03]  /*13e70*/  ISETP.GE.AND P2, PT, R3, R226, PT ;  /* 0x000000e20300720c */ /* 0x000fc60003f46270 */
[----:B------:R1:W1:Y:S01]  /*13e80*/  I2F R32, R29 ;  /* 0x0000001d00207306 */ /* 0x0002620000201400 */
[C---:B------:R-:W-:Y:S02]  /*13e90*/  ISETP.GE.AND P1, PT, R3.reuse, R225, PT ;  /* 0x000000e10300720c */ /* 0x040fe40003f26270 */
[C---:B------:R-:W-:Y:S02]  /*13ea0*/  ISETP.GE.AND P3, PT, R3.reuse, R224, PT ;  /* 0x000000e00300720c */ /* 0x040fe40003f66270 */
[----:B------:R-:W-:Y:S02]  /*13eb0*/  IABS R28, R30 ;  /* 0x0000001e001c7213 */ /* 0x000fe40000000000 */
[C---:B------:R-:W-:Y:S02]  /*13ec0*/  ISETP.GE.OR P2, PT, R3.reuse, R234, !P2 ;  /* 0x000000ea0300720c */ /* 0x040fe40005746670 */
[C---:B------:R-:W-:Y:S02]  /*13ed0*/  ISETP.GE.OR P1, PT, R3.reuse, R233, !P1 ;  /* 0x000000e90300720c */ /* 0x040fe40004f26670 */
[----:B------:R-:W-:-:S02]  /*13ee0*/  ISETP.GE.OR P3, PT, R3, R232, !P3 ;  /* 0x000000e80300720c */ /* 0x000fc40005f66670 */
[----:B-1----:R-:W-:Y:S02]  /*13ef0*/  FSEL R29, R45, -INF , !P4 ;  /* 0xff8000002d1d7808 */ /* 0x002fe40006000000 */
[----:B------:R-:W-:-:S04]  /*13f00*/  ISETP.GE.AND P4, PT, R3, R227, PT ;  /* 0x000000e30300720c */ /* 0x000fc80003f86270 */
[----:B------:R-:W-:Y:S01]  /*13f10*/  ISETP.GE.OR P4, PT, R3, R235, !P4 ;  /* 0x000000eb0300720c */ /* 0x000fe20006786670 */
[-C--:B---3--:R-:W-:Y:S01]  /*13f20*/  FFMA.FTZ R3, R46, -R222.reuse, R110 ;  /* 0x800000de2e037223 */ /* 0x088fe2000001006e */
[----:B------:R1:W3:Y:S01]  /*13f30*/  I2F R31, R28 ;  /* 0x0000001c001f7306 */ /* 0x0002e20000201400 */
[----:B------:R4:W-:Y:S01]  /*13f40*/  STL [R1+0x64], R29 ;  /* 0x0000641d01007387 */ /* 0x0009e20000100800 */
[----:B------:R-:W-:Y:S02]  /*13f50*/  IMAD.MOV.U32 R98, RZ, RZ, R185 ;  /* 0x000000ffff627224 */ /* 0x000fe400078e00b9 */
[----:B------:R-:W-:Y:S01]  /*13f60*/  FFMA.FTZ R30, R40, -R222, R105 ;  /* 0x800000de281e7223 */ /* 0x000fe20000010069 */
[----:B------:R-:W-:Y:S01]  /*13f70*/  FSEL R185, R3, -INF , !P5 ;  /* 0xff80000003b97808 */ /* 0x000fe20006800000 */
[----:B------:R-:W-:Y:S02]  /*13f80*/  IMAD.IADD R3, R229, 0x1, -R2 ;  /* 0x00000001e5037824 */ /* 0x000fe400078e0a02 */
[----:B------:R-:W-:-:S02]  /*13f90*/  IMAD.MOV.U32 R96, RZ, RZ, R220 ;  /* 0x000000ffff607224 */ /* 0x000fc400078e00dc */
[----:B------:R-:W-:Y:S02]  /*13fa0*/  IMAD.MOV.U32 R48, RZ, RZ, R193 ;  /* 0x000000ffff307224 */ /* 0x000fe400078e00c1 */
[----:B-1----:R-:W-:Y:S01]  /*13fb0*/  FFMA.FTZ R28, R41, -R222, R108 ;  /* 0x800000de291c7223 */ /* 0x002fe2000001006c */
[----:B------:R-:W-:Y:S02]  /*13fc0*/  FSEL R193, R30, -INF , !P4 ;  /* 0xff8000001ec17808 */ /* 0x000fe40006000000 */
[----:B------:R-:W-:Y:S02]  /*13fd0*/  ISETP.GE.AND P5, PT, R2, R226, PT ;  /* 0x000000e20200720c */ /* 0x000fe40003fa6270 */
[----:B------:R-:W-:Y:S01]  /*13fe0*/  FSEL R28, R28, -INF , !P6 ;  /* 0xff8000001c1c7808 */ /* 0x000fe20007000000 */
[----:B----4-:R-:W-:Y:S01]  /*13ff0*/  FFMA.FTZ R29, R35, -R222, R107 ;  /* 0x800000de231d7223 */ /* 0x010fe2000001006b */
[C---:B------:R-:W-:Y:S02]  /*14000*/  ISETP.GE.AND P6, PT, R2.reuse, R227, PT ;  /* 0x000000e30200720c */ /* 0x040fe40003fc6270 */
[----:B------:R-:W-:-:S02]  /*14010*/  ISETP.GE.AND P4, PT, R2, R225, PT ;  /* 0x000000e10200720c */ /* 0x000fc40003f86270 */
[----:B------:R-:W-:Y:S02]  /*14020*/  FSEL R220, R29, -INF , !P2 ;  /* 0xff8000001ddc7808 */ /* 0x000fe40005000000 */
[C---:B------:R-:W-:Y:S02]  /*14030*/  ISETP.GE.AND P2, PT, R2.reuse, R224, PT ;  /* 0x000000e00200720c */ /* 0x040fe40003f46270 */
[----:B------:R-:W-:Y:S01]  /*14040*/  IABS R3, R3 ;  /* 0x0000000300037213 */ /* 0x000fe20000000000 */
[----:B------:R1:W-:Y:S01]  /*14050*/  STL [R1+0x8], R28 ;  /* 0x0000081c01007387 */ /* 0x0003e20000100800 */
[C---:B------:R-:W-:Y:S02]  /*14060*/  ISETP.GE.OR P6, PT, R2.reuse, R235, !P6 ;  /* 0x000000eb0200720c */ /* 0x040fe400077c6670 */
[C---:B------:R-:W-:Y:S02]  /*14070*/  ISETP.GE.OR P5, PT, R2.reuse, R234, !P5 ;  /* 0x000000ea0200720c */ /* 0x040fe40006fa6670 */
[----:B------:R-:W-:-:S02]  /*14080*/  ISETP.GE.OR P4, PT, R2, R233, !P4 ;  /* 0x000000e90200720c */ /* 0x000fc40006786670 */
[----:B------:R-:W-:Y:S01]  /*14090*/  ISETP.GE.OR P2, PT, R2, R232, !P2 ;  /* 0x000000e80200720c */ /* 0x000fe20005746670 */
[----:B-1----:R-:W-:Y:S02]  /*140a0*/  IMAD.IADD R28, R231, 0x1, -R2 ;  /* 0x00000001e71c7824 */ /* 0x002fe400078e0a02 */
[----:B------:R-:W-:Y:S01]  /*140b0*/  IMAD.MOV.U32 R2, RZ, RZ, R3 ;  /* 0x000000ffff027224 */ /* 0x000fe200078e0003 */
[----:B------:R-:W-:-:S03]  /*140c0*/  IADD3 R3, R0, 0x11, RZ ;  /* 0x0000001100037810 */ /* 0x000fc60007ffe0ff */
[----:B------:R1:W-:Y:S01]  /*140d0*/  I2F R41, R2 ;  /* 0x0000000200297306 */ /* 0x0003e20000201400 */
[----:B------:R-:W-:Y:S01]  /*140e0*/  IABS R28, R28 ;  /* 0x0000001c001c7213 */ /* 0x000fe20000000000 */
[----:B-1----:R-:W-:-:S06]  /*140f0*/  IMAD.IADD R2, R230, 0x1, -R3 ;  /* 0x00000001e6027824 */ /* 0x002fcc00078e0a03 */
[----:B------:R1:W4:Y:S01]  /*14100*/  I2F R46, R28 ;  /* 0x0000001c002e7306 */ /* 0x0003220000201400 */
[----:B------:R-:W-:Y:S01]  /*14110*/  IABS R2, R2 ;  /* 0x0000000200027213 */ /* 0x000fe20000000000 */
[----:B------:R-:W-:-:S04]  /*14120*/  IMAD.IADD R29, R229, 0x1, -R3 ;  /* 0x00000001e51d7824 */ /* 0x000fc800078e0a03 */
[----:B-1----:R-:W-:Y:S02]  /*14130*/  IMAD.MOV.U32 R28, RZ, RZ, R2 ;  /* 0x000000ffff1c7224 */ /* 0x002fe400078e0002 */
[----:B------:R-:W-:-:S05]  /*14140*/  IMAD.IADD R2, R228, 0x1, -R3 ;  /* 0x00000001e4027824 */ /* 0x000fca00078e0a03 */
[----:B------:R-:W-:Y:S01]  /*14150*/  IABS R2, R2 ;  /* 0x0000000200027213 */ /* 0x000fe20000000000 */
[----:B------:R1:W1:Y:S01]  /*14160*/  I2F R40, R28 ;  /* 0x0000001c00287306 */ /* 0x0002620000201400 */
[----:B------:R-:W-:-:S03]  /*14170*/  FFMA.FTZ R45, R34, -R222, R109 ;  /* 0x800000de222d7223 */ /* 0x000fc6000001006d */
[----:B-1----:R-:W-:Y:S01]  /*14180*/  IMAD.MOV.U32 R28, RZ, RZ, R2 ;  /* 0x000000ffff1c7224 */ /* 0x002fe200078e0002 */
[----:B------:R-:W-:-:S05]  /*14190*/  IABS R2, R29 ;  /* 0x0000001d00027213 */ /* 0x000fca0000000000 */
[----:B------:R-:W-:Y:S02]  /*141a0*/  IMAD.MOV.U32 R29, RZ, RZ, R2 ;  /* 0x000000ffff1d7224 */ /* 0x000fe400078e0002 */
[----:B------:R-:W-:Y:S01]  /*141b0*/  IMAD.IADD R2, R231, 0x1, -R3 ;  /* 0x00000001e7027824 */ /* 0x000fe200078e0a03 */
[----:B------:R1:W1:Y:S08]  /*141c0*/  I2F R35, R28 ;  /* 0x0000001c00237306 */ /* 0x0002700000201400 */
[----:B------:R2:W2:Y:S01]  /*141d0*/  I2F R34, R29 ;  /* 0x0000001d00227306 */ /* 0x0004a20000201400 */
[----:B-1----:R-:W-:-:S02]  /*141e0*/  IABS R28, R2 ;  /* 0x00000002001c7213 */ /* 0x002fc40000000000 */
[----:B------:R-:W-:-:S03]  /*141f0*/  IADD3 R2, R0, 0x18, RZ ;  /* 0x0000001800027810 */ /* 0x000fc60007ffe0ff */
[----:B--2---:R-:W-:Y:S02]  /*14200*/  IMAD.MOV.U32 R29, RZ, RZ, R28 ;  /* 0x000000ffff1d7224 */ /* 0x004fe400078e001c */
[----:B------:R-:W-:Y:S02]  /*14210*/  IMAD.IADD R28, R230, 0x1, -R2 ;  /* 0x00000001e61c7824 */ /* 0x000fe400078e0a02 */
[----:B------:R-:W-:-:S03]  /*14220*/  FFMA.FTZ R43, R33, -R222, R111 ;  /* 0x800000de212b7223 */ /* 0x000fc6000001006f */
[----:B------:R-:W-:Y:S01]  /*14230*/  IABS R28, R28 ;  /* 0x0000001c001c7213 */ /* 0x000fe20000000000 */
[----:B------:R1:W2:Y:S01]  /*14240*/  I2F R33, R29 ;  /* 0x0000001d00217306 */ /* 0x0002a20000201400 */
[-C--:B------:R-:W-:Y:S02]  /*14250*/  FFMA.FTZ R44, R32, -R222.reuse, R112 ;  /* 0x800000de202c7223 */ /* 0x080fe40000010070 */
[----:B---3--:R-:W-:Y:S02]  /*14260*/  FFMA.FTZ R42, R31, -R222, R114 ;  /* 0x800000de1f2a7223 */ /* 0x008fe40000010072 */
[----:B------:R-:W-:Y:S02]  /*14270*/  IMAD.MOV.U32 R108, RZ, RZ, R98 ;  /* 0x000000ffff6c7224 */ /* 0x000fe400078e0062 */
[----:B------:R-:W-:Y:S02]  /*14280*/  IMAD.MOV.U32 R98, RZ, RZ, R53 ;  /* 0x000000ffff627224 */ /* 0x000fe400078e0035 */
[----:B------:R-:W-:Y:S01]  /*14290*/  IMAD.MOV.U32 R50, RZ, RZ, R203 ;  /* 0x000000ffff327224 */ /* 0x000fe200078e00cb */
[----:B------:R-:W-:Y:S01]  /*142a0*/  FSEL R203, R42, -INF , !P5 ;  /* 0xff8000002acb7808 */ /* 0x000fe20006800000 */
[----:B------:R-:W-:-:S02]  /*142b0*/  IMAD.MOV.U32 R53, RZ, RZ, R189 ;  /* 0x000000ffff357224 */ /* 0x000fc400078e00bd */
[----:B-1----:R-:W-:Y:S01]  /*142c0*/  IMAD.MOV.U32 R29, RZ, RZ, R28 ;  /* 0x000000ffff1d7224 */ /* 0x002fe200078e001c */
[----:B------:R-:W-:Y:S01]  /*142d0*/  FSEL R189, R44, -INF , !P6 ;  /* 0xff8000002cbd7808 */ /* 0x000fe20007000000 */
[----:B------:R-:W-:Y:S01]  /*142e0*/  IMAD.MOV.U32 R110, RZ, RZ, R182 ;  /* 0x000000ffff6e7224 */ /* 0x000fe200078e00b6 */
[----:B------:R-:W-:Y:S01]  /*142f0*/  FSEL R182, R43, -INF , !P3 ;  /* 0xff8000002bb67808 */ /* 0x000fe20005800000 */
[----:B------:R1:W3:Y:S01]  /*14300*/  I2F R32, R29 ;  /* 0x0000001d00207306 */ /* 0x0002e20000201400 */
[----:B------:R-:W-:Y:S01]  /*14310*/  IMAD.IADD R30, R228, 0x1, -R2 ;  /* 0x00000001e41e7824 */ /* 0x000fe200078e0a02 */
[C---:B------:R-:W-:Y:S02]  /*14320*/  ISETP.GE.AND P3, PT, R3.reuse, R226, PT ;  /* 0x000000e20300720c */ /* 0x040fe40003f66270 */
[C---:B------:R-:W-:Y:S02]  /*14330*/  ISETP.GE.AND P6, PT, R3.reuse, R225, PT ;  /* 0x000000e10300720c */ /* 0x040fe40003fc6270 */
[----:B------:R-:W-:-:S02]  /*14340*/  ISETP.GE.AND P5, PT, R3, R224, PT ;  /* 0x000000e00300720c */ /* 0x000fc40003fa6270 */
[C---:B------:R-:W-:Y:S02]  /*14350*/  ISETP.GE.OR P3, PT, R3.reuse, R234, !P3 ;  /* 0x000000ea0300720c */ /* 0x040fe40005f66670 */
[----:B------:R-:W-:Y:S02]  /*14360*/  ISETP.GE.OR P6, PT, R3, R233, !P6 ;  /* 0x000000e90300720c */ /* 0x000fe400077c6670 */
[----:B-1----:R-:W-:Y:S02]  /*14370*/  FSEL R29, R45, -INF , !P1 ;  /* 0xff8000002d1d7808 */ /* 0x002fe40004800000 */
[C---:B------:R-:W-:Y:S02]  /*14380*/  ISETP.GE.AND P1, PT, R3.reuse, R227, PT ;  /* 0x000000e30300720c */ /* 0x040fe40003f26270 */
[C---:B------:R-:W-:Y:S02]  /*14390*/  ISETP.GE.OR P5, PT, R3.reuse, R232, !P5 ;  /* 0x000000e80300720c */ /* 0x040fe40006fa6670 */
[----:B------:R-:W-:Y:S01]  /*143a0*/  ISETP.GE.OR P1, PT, R3, R235, !P1 ;  /* 0x000000eb0300720c */ /* 0x000fe20004f26670 */
[----:B----4-:R-:W-:Y:S01]  /*143b0*/  FFMA.FTZ R3, R46, -R222, R118 ;  /* 0x800000de2e037223 */ /* 0x010fe20000010076 */
[----:B------:R-:W-:Y:S01]  /*143c0*/  IABS R28, R30 ;  /* 0x0000001e001c7213 */ /* 0x000fe20000000000 */
[----:B------:R1:W-:Y:S01]  /*143d0*/  STL [R1+0x4], R29 ;  /* 0x0000041d01007387 */ /* 0x0003e20000100800 */
[----:B------:R-:W-:-:S02]  /*143e0*/  IMAD.MOV.U32 R104, RZ, RZ, R172 ;  /* 0x000000ffff687224 */ /* 0x000fc400078e00ac */
[----:B------:R4:W1:Y:S01]  /*143f0*/  I2F R31, R28 ;  /* 0x0000001c001f7306 */ /* 0x0008620000201400 */
[----:B------:R-:W-:Y:S01]  /*14400*/  FFMA.FTZ R30, R40, -R222, R113 ;  /* 0x800000de281e7223 */ /* 0x000fe20000010071 */
[----:B------:R-:W-:Y:S01]  /*14410*/  FSEL R172, R3, -INF , !P2 ;  /* 0xff80000003ac7808 */ /* 0x000fe20005000000 */
[----:B------:R-:W-:Y:S02]  /*14420*/  IMAD.IADD R3, R229, 0x1, -R2 ;  /* 0x00000001e5037824 */ /* 0x000fe400078e0a02 */
[----:B------:R-:W-:Y:S02]  /*14430*/  IMAD.MOV.U32 R92, RZ, RZ, R96 ;  /* 0x000000ffff5c7224 */ /* 0x000fe400078e0060 */
[----:B------:R-:W-:Y:S02]  /*14440*/  IMAD.MOV.U32 R96, RZ, RZ, R251 ;  /* 0x000000ffff607224 */ /* 0x000fe400078e00fb */
[----:B------:R-:W-:Y:S02]  /*14450*/  IMAD.MOV.U32 R93, RZ, RZ, R195 ;  /* 0x000000ffff5d7224 */ /* 0x000fe400078e00c3 */
[----:B------:R-:W-:-:S02]  /*14460*/  IMAD.MOV.U32 R47, RZ, RZ, R186 ;  /* 0x000000ffff2f7224 */ /* 0x000fc400078e00ba */
[-C--:B----4-:R-:W-:Y:S01]  /*14470*/  FFMA.FTZ R28, R41, -R222.reuse, R116 ;  /* 0x800000de291c7223 */ /* 0x090fe20000010074 */
[----:B------:R-:W-:Y:S01]  /*14480*/  FSEL R186, R30, -INF , !P1 ;  /* 0xff8000001eba7808 */ /* 0x000fe20004800000 */
[----:B-1----:R-:W-:-:S03]  /*14490*/  FFMA.FTZ R29, R35, -R222, R115 ;  /* 0x800000de231d7223 */ /* 0x002fc60000010073 */
[----:B------:R-:W-:Y:S02]  /*144a0*/  FSEL R251, R28, -INF , !P4 ;  /* 0xff8000001cfb7808 */ /* 0x000fe40006000000 */
[C---:B------:R-:W-:Y:S02]  /*144b0*/  ISETP.GE.AND P4, PT, R2.reuse, R227, PT ;  /* 0x000000e30200720c */ /* 0x040fe40003f86270 */
[----:B------:R-:W-:Y:S02]  /*144c0*/  FSEL R195, R29, -INF , !P3 ;  /* 0xff8000001dc37808 */ /* 0x000fe40005800000 */
[C---:B------:R-:W-:Y:S02]  /*144d0*/  ISETP.GE.AND P2, PT, R2.reuse, R226, PT ;  /* 0x000000e20200720c */ /* 0x040fe40003f46270 */
[C---:B------:R-:W-:Y:S02]  /*144e0*/  ISETP.GE.AND P1, PT, R2.reuse, R225, PT ;  /* 0x000000e10200720c */ /* 0x040fe40003f26270 */
[----:B------:R-:W-:-:S02]  /*144f0*/  ISETP.GE.AND P3, PT, R2, R224, PT ;  /* 0x000000e00200720c */ /* 0x000fc40003f66270 */
[----:B------:R-:W-:Y:S01]  /*14500*/  IABS R3, R3 ;  /* 0x0000000300037213 */ /* 0x000fe20000000000 */
[----:B------:R-:W-:Y:S01]  /*14510*/  IMAD.IADD R28, R231, 0x1, -R2 ;  /* 0x00000001e71c7824 */ /* 0x000fe200078e0a02 */
[C---:B------:R-:W-:Y:S02]  /*14520*/  ISETP.GE.OR P4, PT, R2.reuse, R235, !P4 ;  /* 0x000000eb0200720c */ /* 0x040fe40006786670 */
[C---:B------:R-:W-:Y:S02]  /*14530*/  ISETP.GE.OR P2, PT, R2.reuse, R234, !P2 ;  /* 0x000000ea0200720c */ /* 0x040fe40005746670 */
[C---:B------:R-:W-:Y:S02]  /*14540*/  ISETP.GE.OR P1, PT, R2.reuse, R233, !P1 ;  /* 0x000000e90200720c */ /* 0x040fe40004f26670 */
[----:B------:R-:W-:Y:S01]  /*14550*/  ISETP.GE.OR P3, PT, R2, R232, !P3 ;  /* 0x000000e80200720c */ /* 0x000fe20005f66670 */
        /* <DEDUP_REMOVED lines=17> */
[----:B------:R1:W1:Y:S01]  /*14670*/  I2F R35, R28 ;  /* 0x0000001c00237306 */ /* 0x0002620000201400 */
[-C--:B--2---:R-:W-:Y:S02]  /*14680*/  FFMA.FTZ R43, R33, -R222.reuse, R119 ;  /* 0x800000de212b7223 */ /* 0x084fe40000010077 */
[-C--:B---3--:R-:W-:Y:S02]  /*14690*/  FFMA.FTZ R44, R32, -R222.reuse, R120 ;  /* 0x800000de202c7223 */ /* 0x088fe40000010078 */
[----:B------:R-:W-:-:S03]  /*146a0*/  FFMA.FTZ R42, R31, -R222, R122 ;  /* 0x800000de1f2a7223 */ /* 0x000fc6000001007a */
[----:B------:R2:W3:Y:S01]  /*146b0*/  I2F R34, R29 ;  /* 0x0000001d00227306 */ /* 0x0004e20000201400 */
[----:B-1----:R-:W-:Y:S02]  /*146c0*/  IABS R28, R2 ;  /* 0x00000002001c7213 */ /* 0x002fe40000000000 */
[----:B------:R-:W-:Y:S01]  /*146d0*/  IADD3 R2, R0, 0x20, RZ ;  /* 0x0000002000027810 */ /* 0x000fe20007ffe0ff */
[----:B------:R-:W-:Y:S02]  /*146e0*/  IMAD.MOV.U32 R94, RZ, RZ, R52 ;  /* 0x000000ffff5e7224 */ /* 0x000fe400078e0034 */
[----:B--2---:R-:W-:Y:S02]  /*146f0*/  IMAD.MOV.U32 R29, RZ, RZ, R28 ;  /* 0x000000ffff1d7224 */ /* 0x004fe400078e001c */
[----:B------:R-:W-:Y:S02]  /*14700*/  IMAD.IADD R28, R230, 0x1, -R2 ;  /* 0x00000001e61c7824 */ /* 0x000fe400078e0a02 */
[----:B------:R-:W-:Y:S01]  /*14710*/  IMAD.MOV.U32 R52, RZ, RZ, R192 ;  /* 0x000000ffff347224 */ /* 0x000fe200078e00c0 */
[----:B------:R-:W-:Y:S01]  /*14720*/  FSEL R192, R42, -INF , !P2 ;  /* 0xff8000002ac07808 */ /* 0x000fe20005000000 */
[----:B------:R-:W-:Y:S01]  /*14730*/  IMAD.MOV.U32 R49, RZ, RZ, R183 ;  /* 0x000000ffff317224 */ /* 0x000fe200078e00b7 */
[----:B------:R-:W-:Y:S01]  /*14740*/  IABS R28, R28 ;  /* 0x0000001c001c7213 */ /* 0x000fe20000000000 */
[----:B------:R-:W-:Y:S01]  /*14750*/  IMAD.MOV.U32 R107, RZ, RZ, R221 ;  /* 0x000000ffff6b7224 */ /* 0x000fe200078e00dd */
[----:B------:R-:W-:Y:S01]  /*14760*/  FSEL R221, R45, -INF , !P6 ;  /* 0xff8000002ddd7808 */ /* 0x000fe20007000000 */
[----:B------:R-:W-:Y:S01]  /*14770*/  IMAD.MOV.U32 R109, RZ, RZ, R132 ;  /* 0x000000ffff6d7224 */ /* 0x000fe200078e0084 */
[----:B------:R-:W-:Y:S01]  /*14780*/  FSEL R132, R43, -INF , !P5 ;  /* 0xff8000002b847808 */ /* 0x000fe20006800000 */
[----:B------:R-:W-:Y:S01]  /*14790*/  IMAD.IADD R30, R228, 0x1, -R2 ;  /* 0x00000001e41e7824 */ /* 0x000fe200078e0a02 */
[----:B------:R-:W-:-:S02]  /*147a0*/  FSEL R183, R44, -INF , !P4 ;  /* 0xff8000002cb77808 */ /* 0x000fc40006000000 */
[C---:B------:R-:W-:Y:S02]  /*147b0*/  ISETP.GE.AND P6, PT, R3.reuse, R227, PT ;  /* 0x000000e30300720c */ /* 0x040fe40003fc6270 */
[C---:B------:R-:W-:Y:S02]  /*147c0*/  ISETP.GE.AND P5, PT, R3.reuse, R226, PT ;  /* 0x000000e20300720c */ /* 0x040fe40003fa6270 */
[C---:B------:R-:W-:Y:S02]  /*147d0*/  ISETP.GE.AND P4, PT, R3.reuse, R225, PT ;  /* 0x000000e10300720c */ /* 0x040fe40003f86270 */
[C---:B------:R-:W-:Y:S01]  /*147e0*/  ISETP.GE.AND P2, PT, R3.reuse, R224, PT ;  /* 0x000000e00300720c */ /* 0x040fe20003f46270 */
[----:B------:R1:W2:Y:S01]  /*147f0*/  I2F R33, R29 ;  /* 0x0000001d00217306 */ /* 0x0002a20000201400 */
[C---:B------:R-:W-:Y:S02]  /*14800*/  ISETP.GE.OR P6, PT, R3.reuse, R235, !P6 ;  /* 0x000000eb0300720c */ /* 0x040fe400077c6670 */
[----:B------:R-:W-:-:S02]  /*14810*/  ISETP.GE.OR P5, PT, R3, R234, !P5 ;  /* 0x000000ea0300720c */ /* 0x000fc40006fa6670 */
[C---:B------:R-:W-:Y:S02]  /*14820*/  ISETP.GE.OR P4, PT, R3.reuse, R233, !P4 ;  /* 0x000000e90300720c */ /* 0x040fe40006786670 */
[----:B------:R-:W-:Y:S01]  /*14830*/  ISETP.GE.OR P2, PT, R3, R232, !P2 ;  /* 0x000000e80300720c */ /* 0x000fe20005746670 */
[----:B----4-:R-:W-:Y:S02]  /*14840*/  FFMA.FTZ R3, R46, -R222, R126 ;  /* 0x800000de2e037223 */ /* 0x010fe4000001007e */
[----:B-1----:R-:W-:Y:S01]  /*14850*/  IMAD.MOV.U32 R29, RZ, RZ, R28 ;  /* 0x000000ffff1d7224 */ /* 0x002fe200078e001c */
[----:B------:R-:W-:Y:S01]  /*14860*/  IABS R28, R30 ;  /* 0x0000001e001c7213 */ /* 0x000fe20000000000 */
[----:B------:R-:W-:Y:S01]  /*14870*/  FFMA.FTZ R30, R40, -R222, R121 ;  /* 0x800000de281e7223 */ /* 0x000fe20000010079 */
[----:B------:R-:W-:Y:S01]  /*14880*/  FSEL R126, R3, -INF , !P3 ;  /* 0xff800000037e7808 */ /* 0x000fe20005800000 */
[----:B------:R1:W4:Y:S01]  /*14890*/  I2F R32, R29 ;  /* 0x0000001d00207306 */ /* 0x0003220000201400 */
[----:B------:R-:W-:-:S02]  /*148a0*/  IMAD.IADD R3, R229, 0x1, -R2 ;  /* 0x00000001e5037824 */ /* 0x000fc400078e0a02 */
[----:B------:R-:W-:-:S05]  /*148b0*/  IMAD.MOV.U32 R99, RZ, RZ, R219 ;  /* 0x000000ffff637224 */ /* 0x000fca00078e00db */
[----:B------:R2:W2:Y:S01]  /*148c0*/  I2F R31, R28 ;  /* 0x0000001c001f7306 */ /* 0x0004a20000201400 */
[----:B------:R-:W-:Y:S02]  /*148d0*/  IMAD.MOV.U32 R95, RZ, RZ, R188 ;  /* 0x000000ffff5f7224 */ /* 0x000fe400078e00bc */
[----:B------:R-:W-:Y:S02]  /*148e0*/  IMAD.MOV.U32 R105, RZ, RZ, R173 ;  /* 0x000000ffff697224 */ /* 0x000fe400078e00ad */
[-C--:B-1----:R-:W-:Y:S01]  /*148f0*/  FFMA.FTZ R29, R35, -R222.reuse, R123 ;  /* 0x800000de231d7223 */ /* 0x082fe2000001007b */
[----:B------:R-:W-:Y:S01]  /*14900*/  FSEL R173, R30, -INF , !P6 ;  /* 0xff8000001ead7808 */ /* 0x000fe20007000000 */
[----:B--2---:R-:W-:-:S03]  /*14910*/  FFMA.FTZ R28, R41, -R222, R124 ;  /* 0x800000de291c7223 */ /* 0x004fc6000001007c */
[----:B------:R-:W-:Y:S02]  /*14920*/  FSEL R188, R29, -INF , !P5 ;  /* 0xff8000001dbc7808 */ /* 0x000fe40006800000 */
[----:B------:R-:W-:Y:S02]  /*14930*/  ISETP.GE.AND P3, PT, R2, R226, PT ;  /* 0x000000e20200720c */ /* 0x000fe40003f66270 */
        /* <DEDUP_REMOVED lines=15> */
[----:B------:R1:W2:Y:S01]  /*14a30*/  I2F R46, R28 ;  /* 0x0000001c002e7306 */ /* 0x0002a20000201400 */
[----:B------:R-:W-:Y:S01]  /*14a40*/  IABS R2, R2 ;  /* 0x0000000200027213 */ /* 0x000fe20000000000 */
[----:B------:R-:W-:-:S04]  /*14a50*/  IMAD.IADD R29, R229, 0x1, -R3 ;  /* 0x00000001e51d7824 */ /* 0x000fc800078e0a03 */
[----:B-1----:R-:W-:Y:S02]  /*14a60*/  IMAD.MOV.U32 R28, RZ, RZ, R2 ;  /* 0x000000ffff1c7224 */ /* 0x002fe400078e0002 */
[----:B------:R-:W-:-:S05]  /*14a70*/  IMAD.IADD R2, R228, 0x1, -R3 ;  /* 0x00000001e4027824 */ /* 0x000fca00078e0a03 */
[----:B------:R-:W-:Y:S01]  /*14a80*/  IABS R2, R2 ;  /* 0x0000000200027213 */ /* 0x000fe20000000000 */
[----:B------:R1:W1:Y:S01]  /*14a90*/  I2F R40, R28 ;  /* 0x0000001c00287306 */ /* 0x0002620000201400 */
[----:B---3--:R-:W-:-:S03]  /*14aa0*/  FFMA.FTZ R45, R34, -R222, R125 ;  /* 0x800000de222d7223 */ /* 0x008fc6000001007d */
[----:B-1----:R-:W-:Y:S01]  /*14ab0*/  IMAD.MOV.U32 R28, RZ, RZ, R2 ;  /* 0x000000ffff1c7224 */ /* 0x002fe200078e0002 */
[----:B------:R-:W-:-:S05]  /*14ac0*/  IABS R2, R29 ;  /* 0x0000001d00027213 */ /* 0x000fca0000000000 */
[----:B------:R-:W-:Y:S02]  /*14ad0*/  IMAD.MOV.U32 R29, RZ, RZ, R2 ;  /* 0x000000ffff1d7224 */ /* 0x000fe400078e0002 */
[----:B------:R-:W-:Y:S01]  /*14ae0*/  IMAD.IADD R2, R231, 0x1, -R3 ;  /* 0x00000001e7027824 */ /* 0x000fe200078e0a03 */
[----:B------:R1:W3:Y:S08]  /*14af0*/  I2F R35, R28 ;  /* 0x0000001c00237306 */ /* 0x0002f00000201400 */
[----:B------:R2:W-:Y:S01]  /*14b00*/  I2F R34, R29 ;  /* 0x0000001d00227306 */ /* 0x0005e20000201400 */
[----:B-1----:R-:W-:-:S02]  /*14b10*/  IABS R28, R2 ;  /* 0x00000002001c7213 */ /* 0x002fc40000000000 */
[----:B------:R-:W-:-:S03]  /*14b20*/  IADD3 R2, R0, 0x28, RZ ;  /* 0x0000002800027810 */ /* 0x000fc60007ffe0ff */
[----:B--2---:R-:W-:Y:S02]  /*14b30*/  IMAD.MOV.U32 R29, RZ, RZ, R28 ;  /* 0x000000ffff1d7224 */ /* 0x004fe400078e001c */
[----:B------:R-:W-:Y:S02]  /*14b40*/  IMAD.IADD R28, R230, 0x1, -R2 ;  /* 0x00000001e61c7824 */ /* 0x000fe400078e0a02 */
[----:B------:R-:W-:-:S03]  /*14b50*/  FFMA.FTZ R43, R33, -R222, R127 ;  /* 0x800000de212b7223 */ /* 0x000fc6000001007f */
[----:B------:R-:W-:Y:S01]  /*14b60*/  IABS R28, R28 ;  /* 0x0000001c001c7213 */ /* 0x000fe20000000000 */
[----:B------:R1:W-:Y:S01]  /*14b70*/  I2F R33, R29 ;  /* 0x0000001d00217306 */ /* 0x0003e20000201400 */
[-C--:B----4-:R-:W-:Y:S02]  /*14b80*/  FFMA.FTZ R44, R32, -R222.reuse, R128 ;  /* 0x800000de202c7223 */ /* 0x090fe40000010080 */
[----:B------:R-:W-:Y:S02]  /*14b90*/  FFMA.FTZ R42, R31, -R222, R130 ;  /* 0x800000de1f2a7223 */ /* 0x000fe40000010082 */
[----:B------:R-:W-:Y:S01]  /*14ba0*/  IMAD.MOV.U32 R97, RZ, RZ, R48 ;  /* 0x000000ffff617224 */ /* 0x000fe200078e0030 */
[----:B------:R-:W-:Y:S01]  /*14bb0*/  FSEL R118, R43, -INF , !P2 ;  /* 0xff8000002b767808 */ /* 0x000fe20005000000 */
[----:B------:R-:W-:Y:S01]  /*14bc0*/  IMAD.MOV.U32 R48, RZ, RZ, R202 ;  /* 0x000000ffff307224 */ /* 0x000fe200078e00ca */
[----:B------:R-:W-:Y:S01]  /*14bd0*/  FSEL R202, R45, -INF , !P4 ;  /* 0xff8000002dca7808 */ /* 0x000fe20006000000 */
[----:B------:R-:W-:-:S02]  /*14be0*/  IMAD.MOV.U32 R106, RZ, RZ, R184 ;  /* 0x000000ffff6a7224 */ /* 0x000fc400078e00b8 */
[----:B-1----:R-:W-:Y:S01]  /*14bf0*/  IMAD.MOV.U32 R29, RZ, RZ, R28 ;  /* 0x000000ffff1d7224 */ /* 0x002fe200078e001c */
[----:B------:R-:W-:Y:S01]  /*14c00*/  FSEL R184, R42, -INF , !P3 ;  /* 0xff8000002ab87808 */ /* 0x000fe20005800000 */
[----:B------:R-:W-:Y:S02]  /*14c10*/  IMAD.MOV.U32 R113, RZ, RZ, R133 ;  /* 0x000000ffff717224 */ /* 0x000fe400078e0085 */
[----:B------:R3:W1:Y:S01]  /*14c20*/  I2F R32, R29 ;  /* 0x0000001d00207306 */ /* 0x0006620000201400 */
[----:B------:R-:W-:Y:S01]  /*14c30*/  FSEL R133, R44, -INF , !P1 ;  /* 0xff8000002c857808 */ /* 0x000fe20004800000 */
[----:B------:R-:W-:Y:S01]  /*14c40*/  IMAD.IADD R30, R228, 0x1, -R2 ;  /* 0x00000001e41e7824 */ /* 0x000fe200078e0a02 */
[C---:B------:R-:W-:Y:S02]  /*14c50*/  ISETP.GE.AND P4, PT, R3.reuse, R227, PT ;  /* 0x000000e30300720c */ /* 0x040fe40003f86270 */
[C---:B------:R-:W-:Y:S02]  /*14c60*/  ISETP.GE.AND P2, PT, R3.reuse, R226, PT ;  /* 0x000000e20300720c */ /* 0x040fe40003f46270 */
[----:B------:R-:W-:-:S02]  /*14c70*/  ISETP.GE.AND P1, PT, R3, R225, PT ;  /* 0x000000e10300720c */ /* 0x000fc40003f26270 */
[C---:B------:R-:W-:Y:S02]  /*14c80*/  ISETP.GE.AND P3, PT, R3.reuse, R224, PT ;  /* 0x000000e00300720c */ /* 0x040fe40003f66270 */
[C---:B------:R-:W-:Y:S02]  /*14c90*/  ISETP.GE.OR P4, PT, R3.reuse, R235, !P4 ;  /* 0x000000eb0300720c */ /* 0x040fe40006786670 */
[C---:B------:R-:W-:Y:S02]  /*14ca0*/  ISETP.GE.OR P2, PT, R3.reuse, R234, !P2 ;  /* 0x000000ea0300720c */ /* 0x040fe40005746670 */
[C---:B------:R-:W-:Y:S02]  /*14cb0*/  ISETP.GE.OR P1, PT, R3.reuse, R233, !P1 ;  /* 0x000000e90300720c */ /* 0x040fe40004f26670 */
[----:B------:R-:W-:Y:S01]  /*14cc0*/  ISETP.GE.OR P3, PT, R3, R232, !P3 ;  /* 0x000000e80300720c */ /* 0x000fe20005f66670 */
[----:B------:R-:W-:Y:S01]  /*14cd0*/  FFMA.FTZ R3, R46, -R222, R178 ;  /* 0x800000de2e037223 */ /* 0x000fe200000100b2 */
[----:B------:R-:W-:Y:S01]  /*14ce0*/  IABS R28, R30 ;  /* 0x0000001e001c7213 */ /* 0x000fe20000000000 */
[----:B------:R-:W-:-:S02]  /*14cf0*/  FFMA.FTZ R30, R40, -R222, R129 ;  /* 0x800000de281e7223 */ /* 0x000fc40000010081 */
[-C--:B---3--:R-:W-:Y:S01]  /*14d00*/  FFMA.FTZ R29, R35, -R222.reuse, R131 ;  /* 0x800000de231d7223 */ /* 0x088fe20000010083 */
[----:B------:R2:W3:Y:S01]  /*14d10*/  I2F R31, R28 ;  /* 0x0000001c001f7306 */ /* 0x0004e20000201400 */
[----:B------:R-:W-:Y:S01]  /*14d20*/  FSEL R119, R3, -INF , !P5 ;  /* 0xff80000003777808 */ /* 0x000fe20006800000 */
[----:B------:R-:W-:Y:S02]  /*14d30*/  IMAD.IADD R3, R229, 0x1, -R2 ;  /* 0x00000001e5037824 */ /* 0x000fe400078e0a02 */
[-C--:B-1----:R-:W-:Y:S02]  /*14d40*/  FFMA.FTZ R44, R32, -R222.reuse, R72 ;  /* 0x800000de202c7223 */ /* 0x082fe40000010048 */
[----:B------:R-:W-:Y:S01]  /*14d50*/  IMAD.MOV.U32 R72, RZ, RZ, R109 ;  /* 0x000000ffff487224 */ /* 0x000fe200078e006d */
[----:B------:R-:W-:Y:S01]  /*14d60*/  FSEL R127, R30, -INF , !P4 ;  /* 0xff8000001e7f7808 */ /* 0x000fe20006000000 */
[----:B------:R-:W-:Y:S01]  /*14d70*/  FFMA.FTZ R45, R34, -R222, R177 ;  /* 0x800000de222d7223 */ /* 0x000fe200000100b1 */
[----:B------:R-:W-:Y:S01]  /*14d80*/  FSEL R177, R29, -INF , !P2 ;  /* 0xff8000001db17808 */ /* 0x000fe20005000000 */
[----:B------:R-:W-:-:S02]  /*14d90*/  IMAD.MOV.U32 R109, RZ, RZ, R194 ;  /* 0x000000ffff6d7224 */ /* 0x000fc400078e00c2 */
[----:B--2---:R-:W-:Y:S01]  /*14da0*/  FFMA.FTZ R28, R41, -R222, R176 ;  /* 0x800000de291c7223 */ /* 0x004fe200000100b0 */
[C---:B------:R-:W-:Y:S02]  /*14db0*/  ISETP.GE.AND P5, PT, R2.reuse, R226, PT ;  /* 0x000000e20200720c */ /* 0x040fe40003fa6270 */
[----:B------:R-:W-:Y:S02]  /*14dc0*/  ISETP.GE.AND P4, PT, R2, R225, PT ;  /* 0x000000e10200720c */ /* 0x000fe40003f86270 */
[----:B------:R-:W-:Y:S02]  /*14dd0*/  FSEL R194, R28, -INF , !P6 ;  /* 0xff8000001cc27808 */ /* 0x000fe40007000000 */
[C---:B------:R-:W-:Y:S02]  /*14de0*/  ISETP.GE.AND P6, PT, R2.reuse, R227, PT ;  /* 0x000000e30200720c */ /* 0x040fe40003fc6270 */
[C---:B------:R-:W-:Y:S02]  /*14df0*/  ISETP.GE.AND P2, PT, R2.reuse, R224, PT ;  /* 0x000000e00200720c */ /* 0x040fe40003f46270 */
[----:B------:R-:W-:Y:S01]  /*14e00*/  IABS R3, R3 ;  /* 0x0000000300037213 */ /* 0x000fe20000000000 */
[----:B------:R-:W-:Y:S01]  /*14e10*/  IMAD.IADD R28, R231, 0x1, -R2 ;  /* 0x00000001e71c7824 */ /* 0x000fe200078e0a02 */
[----:B------:R-:W-:-:S02]  /*14e20*/  ISETP.GE.OR P6, PT, R2, R235, !P6 ;  /* 0x000000eb0200720c */ /* 0x000fc400077c6670 */
        /* <DEDUP_REMOVED lines=14> */
[----:B------:R1:W-:Y:S04]  /*14f10*/  I2F R40, R28 ;  /* 0x0000001c00287306 */ /* 0x0003e80000201400 */
[----:B-1----:R-:W-:Y:S01]  /*14f20*/  IMAD.MOV.U32 R28, RZ, RZ, R2 ;  /* 0x000000ffff1c7224 */ /* 0x002fe200078e0002 */
[----:B------:R-:W-:-:S05]  /*14f30*/  IABS R2, R29 ;  /* 0x0000001d00027213 */ /* 0x000fca0000000000 */
[----:B------:R-:W-:Y:S02]  /*14f40*/  IMAD.MOV.U32 R29, RZ, RZ, R2 ;  /* 0x000000ffff1d7224 */ /* 0x000fe400078e0002 */
[----:B------:R-:W-:Y:S01]  /*14f50*/  IMAD.IADD R2, R231, 0x1, -R3 ;  /* 0x00000001e7027824 */ /* 0x000fe200078e0a03 */
[----:B------:R1:W-:Y:S08]  /*14f60*/  I2F R35, R28 ;  /* 0x0000001c00237306 */ /* 0x0003f00000201400 */
[----:B------:R4:W-:Y:S01]  /*14f70*/  I2F R34, R29 ;  /* 0x0000001d00227306 */ /* 0x0009e20000201400 */
[----:B-1----:R-:W-:-:S02]  /*14f80*/  IABS R28, R2 ;  /* 0x00000002001c7213 */ /* 0x002fc40000000000 */
[----:B------:R-:W-:-:S03]  /*14f90*/  IADD3 R2, R0, 0x30, RZ ;  /* 0x0000003000027810 */ /* 0x000fc60007ffe0ff */
[----:B----4-:R-:W-:Y:S02]  /*14fa0*/  IMAD.MOV.U32 R29, RZ, RZ, R28 ;  /* 0x000000ffff1d7224 */ /* 0x010fe400078e001c */
[----:B------:R-:W-:Y:S02]  /*14fb0*/  IMAD.IADD R28, R230, 0x1, -R2 ;  /* 0x00000001e61c7824 */ /* 0x000fe400078e0a02 */
[----:B------:R-:W-:-:S03]  /*14fc0*/  FFMA.FTZ R43, R33, -R222, R179 ;  /* 0x800000de212b7223 */ /* 0x000fc600000100b3 */
[----:B------:R-:W-:Y:S01]  /*14fd0*/  IABS R28, R28 ;  /* 0x0000001c001c7213 */ /* 0x000fe20000000000 */
[----:B------:R1:W-:Y:S01]  /*14fe0*/  I2F R33, R29 ;  /* 0x0000001d00217306 */ /* 0x0003e20000201400 */
[----:B---3--:R-:W-:Y:S01]  /*14ff0*/  FFMA.FTZ R42, R31, -R222, R74 ;  /* 0x800000de1f2a7223 */ /* 0x008fe2000001004a */
[----:B------:R-:W-:Y:S01]  /*15000*/  FSEL R112, R43, -INF , !P3 ;  /* 0xff8000002b707808 */ /* 0x000fe20005800000 */
[----:B------:R-:W-:Y:S01]  /*15010*/  IMAD.MOV.U32 R111, RZ, RZ, R191 ;  /* 0x000000ffff6f7224 */ /* 0x000fe200078e00bf */
[----:B------:R-:W-:Y:S01]  /*15020*/  FSEL R191, R45, -INF , !P1 ;  /* 0xff8000002dbf7808 */ /* 0x000fe20004800000 */
[----:B-1----:R-:W-:-:S04]  /*15030*/  IMAD.MOV.U32 R29, RZ, RZ, R28 ;  /* 0x000000ffff1d7224 */ /* 0x002fc800078e001c */
[----:B------:R-:W1:Y:S01]  /*15040*/  I2F R32, R29 ;  /* 0x0000001d00207306 */ /* 0x000e620000201400 */
[----:B------:R-:W-:Y:S01]  /*15050*/  FSEL R123, R44, -INF , !P6 ;  /* 0xff8000002c7b7808 */ /* 0x000fe20007000000 */
[----:B------:R-:W-:Y:S01]  /*15060*/  IMAD.IADD R30, R228, 0x1, -R2 ;  /* 0x00000001e41e7824 */ /* 0x000fe200078e0a02 */
        /* <DEDUP_REMOVED lines=8> */
[----:B------:R-:W-:Y:S01]  /*150f0*/  ISETP.GE.OR P5, PT, R3, R232, !P5 ;  /* 0x000000e80300720c */ /* 0x000fe20006fa6670 */
[----:B--2---:R-:W-:Y:S01]  /*15100*/  FFMA.FTZ R3, R46, -R222, R86 ;  /* 0x800000de2e037223 */ /* 0x004fe20000010056 */
[----:B------:R-:W-:Y:S01]  /*15110*/  IABS R28, R30 ;  /* 0x0000001e001c7213 */ /* 0x000fe20000000000 */
[-C--:B-1----:R-:W-:Y:S02]  /*15120*/  FFMA.FTZ R44, R32, -R222.reuse, R88 ;  /* 0x800000de202c7223 */ /* 0x082fe40000010058 */
[----:B------:R-:W-:Y:S01]  /*15130*/  IMAD.MOV.U32 R88, RZ, RZ, R109 ;  /* 0x000000ffff587224 */ /* 0x000fe200078e006d */
[----:B------:R1:W2:Y:S01]  /*15140*/  I2F R31, R28 ;  /* 0x0000001c001f7306 */ /* 0x0002a20000201400 */
[-C--:B------:R-:W-:Y:S01]  /*15150*/  FFMA.FTZ R30, R40, -R222.reuse, R73 ;  /* 0x800000de281e7223 */ /* 0x080fe20000010049 */
[----:B------:R-:W-:Y:S01]  /*15160*/  FSEL R109, R3, -INF , !P2 ;  /* 0xff800000036d7808 */ /* 0x000fe20005000000 */
[----:B------:R-:W-:-:S02]  /*15170*/  FFMA.FTZ R29, R35, -R222, R75 ;  /* 0x800000de231d7223 */ /* 0x000fc4000001004b */
[----:B------:R-:W-:Y:S01]  /*15180*/  IMAD.IADD R3, R229, 0x1, -R2 ;  /* 0x00000001e5037824 */ /* 0x000fe200078e0a02 */
[----:B------:R-:W-:Y:S02]  /*15190*/  FSEL R120, R30, -INF , !P1 ;  /* 0xff8000001e787808 */ /* 0x000fe40004800000 */
[----:B------:R-:W-:Y:S02]  /*151a0*/  FSEL R129, R29, -INF , !P3 ;  /* 0xff8000001d817808 */ /* 0x000fe40005800000 */
[C---:B------:R-:W-:Y:S01]  /*151b0*/  ISETP.GE.AND P2, PT, R2.reuse, R226, PT ;  /* 0x000000e20200720c */ /* 0x040fe20003f46270 */
[----:B-1----:R-:W-:Y:S01]  /*151c0*/  FFMA.FTZ R28, R41, -R222, R84 ;  /* 0x800000de291c7223 */ /* 0x002fe20000010054 */
[C---:B------:R-:W-:Y:S02]  /*151d0*/  ISETP.GE.AND P1, PT, R2.reuse, R225, PT ;  /* 0x000000e10200720c */ /* 0x040fe40003f26270 */
[----:B------:R-:W-:Y:S02]  /*151e0*/  ISETP.GE.AND P3, PT, R2, R224, PT ;  /* 0x000000e00200720c */ /* 0x000fe40003f66270 */
[----:B------:R-:W-:-:S02]  /*151f0*/  FSEL R179, R28, -INF , !P4 ;  /* 0xff8000001cb37808 */ /* 0x000fc40006000000 */
[C---:B------:R-:W-:Y:S02]  /*15200*/  ISETP.GE.AND P4, PT, R2.reuse, R227, PT ;  /* 0x000000e30200720c */ /* 0x040fe40003f86270 */
        /* <DEDUP_REMOVED lines=11> */
[----:B------:R1:W3:Y:S01]  /*152c0*/  I2F R46, R28 ;  /* 0x0000001c002e7306 */ /* 0x0002e20000201400 */
[----:B------:R-:W-:Y:S01]  /*152d0*/  IABS R2, R2 ;  /* 0x0000000200027213 */ /* 0x000fe20000000000 */
[----:B------:R-:W-:-:S04]  /*152e0*/  IMAD.IADD R29, R229, 0x1, -R3 ;  /* 0x00000001e51d7824 */ /* 0x000fc800078e0a03 */
[----:B-1----:R-:W-:Y:S02]  /*152f0*/  IMAD.MOV.U32 R28, RZ, RZ, R2 ;  /* 0x000000ffff1c7224 */ /* 0x002fe400078e0002 */
[----:B------:R-:W-:-:S05]  /*15300*/  IMAD.IADD R2, R228, 0x1, -R3 ;  /* 0x00000001e4027824 */ /* 0x000fca00078e0a03 */
[----:B------:R-:W-:Y:S01]  /*15310*/  IABS R2, R2 ;  /* 0x0000000200027213 */ /* 0x000fe20000000000 */
[----:B------:R1:W4:Y:S01]  /*15320*/  I2F R40, R28 ;  /* 0x0000001c00287306 */ /* 0x0003220000201400 */
[----:B------:R-:W-:-:S03]  /*15330*/  FFMA.FTZ R45, R34, -R222, R85 ;  /* 0x800000de222d7223 */ /* 0x000fc60000010055 */
[----:B-1----:R-:W-:Y:S01]  /*15340*/  IMAD.MOV.U32 R28, RZ, RZ, R2 ;  /* 0x000000ffff1c7224 */ /* 0x002fe200078e0002 */
[----:B------:R-:W-:-:S05]  /*15350*/  IABS R2, R29 ;  /* 0x0000001d00027213 */ /* 0x000fca0000000000 */
[----:B------:R-:W-:Y:S02]  /*15360*/  IMAD.MOV.U32 R29, RZ, RZ, R2 ;  /* 0x000000ffff1d7224 */ /* 0x000fe400078e0002 */
[----:B------:R-:W-:Y:S01]  /*15370*/  IMAD.IADD R2, R231, 0x1, -R3 ;  /* 0x00000001e7027824 */ /* 0x000fe200078e0a03 */
[----:B------:R1:W1:Y:S01]  /*15380*/  I2F R35, R28 ;  /* 0x0000001c00237306 */ /* 0x0002620000201400 */
[-C--:B------:R-:W-:Y:S02]  /*15390*/  FFMA.FTZ R43, R33, -R222.reuse, R87 ;  /* 0x800000de212b7223 */ /* 0x080fe40000010057 */
[----:B--2---:R-:W-:-:S05]  /*153a0*/  FFMA.FTZ R42, R31, -R222, R90 ;  /* 0x800000de1f2a7223 */ /* 0x004fca000001005a */
[----:B------:R2:W2:Y:S01]  /*153b0*/  I2F R34, R29 ;  /* 0x0000001d00227306 */ /* 0x0004a20000201400 */
[----:B-1----:R-:W-:Y:S02]  /*153c0*/  IABS R28, R2 ;  /* 0x00000002001c7213 */ /* 0x002fe40000000000 */
[----:B------:R-:W-:Y:S01]  /*153d0*/  IADD3 R2, R0, 0x38, RZ ;  /* 0x0000003800027810 */ /* 0x000fe20007ffe0ff */
[----:B------:R-:W-:Y:S02]  /*153e0*/  IMAD.MOV.U32 R75, RZ, RZ, R111 ;  /* 0x000000ffff4b7224 */ /* 0x000fe400078e006f */
[----:B--2---:R-:W-:Y:S02]  /*153f0*/  IMAD.MOV.U32 R29, RZ, RZ, R28 ;  /* 0x000000ffff1d7224 */ /* 0x004fe400078e001c */
[----:B------:R-:W-:Y:S01]  /*15400*/  IMAD.IADD R28, R230, 0x1, -R2 ;  /* 0x00000001e61c7824 */ /* 0x000fe200078e0a02 */
[----:B------:R-:W-:Y:S01]  /*15410*/  FSEL R178, R45, -INF , !P6 ;  /* 0xff8000002db27808 */ /* 0x000fe20007000000 */
[----:B------:R-:W-:Y:S01]  /*15420*/  IMAD.MOV.U32 R111, RZ, RZ, R104 ;  /* 0x000000ffff6f7224 */ /* 0x000fe200078e0068 */
[----:B------:R-:W-:Y:S01]  /*15430*/  FSEL R104, R43, -INF , !P5 ;  /* 0xff8000002b687808 */ /* 0x000fe20006800000 */
[----:B------:R-:W-:Y:S01]  /*15440*/  IMAD.IADD R30, R228, 0x1, -R2 ;  /* 0x00000001e41e7824 */ /* 0x000fe200078e0a02 */
[----:B------:R-:W-:-:S02]  /*15450*/  IABS R28, R28 ;  /* 0x0000001c001c7213 */ /* 0x000fc40000000000 */
[----:B------:R-:W-:Y:S02]  /*15460*/  FSEL R114, R44, -INF , !P4 ;  /* 0xff8000002c727808 */ /* 0x000fe40006000000 */
[----:B------:R-:W-:Y:S02]  /*15470*/  FSEL R125, R42, -INF , !P2 ;  /* 0xff8000002a7d7808 */ /* 0x000fe40005000000 */
[C---:B------:R-:W-:Y:S02]  /*15480*/  ISETP.GE.AND P6, PT, R3.reuse, R227, PT ;  /* 0x000000e30300720c */ /* 0x040fe40003fc6270 */
[C---:B------:R-:W-:Y:S02]  /*15490*/  ISETP.GE.AND P5, PT, R3.reuse, R226, PT ;  /* 0x000000e20300720c */ /* 0x040fe40003fa6270 */
[C---:B------:R-:W-:Y:S02]  /*154a0*/  ISETP.GE.AND P4, PT, R3.reuse, R225, PT ;  /* 0x000000e10300720c */ /* 0x040fe40003f86270 */
[C---:B------:R-:W-:Y:S01]  /*154b0*/  ISETP.GE.AND P2, PT, R3.reuse, R224, PT ;  /* 0x000000e00300720c */ /* 0x040fe20003f46270 */
[----:B------:R1:W2:Y:S01]  /*154c0*/  I2F R33, R29 ;  /* 0x0000001d00217306 */ /* 0x0002a20000201400 */
[----:B------:R-:W-:-:S02]  /*154d0*/  ISETP.GE.OR P6, PT, R3, R235, !P6 ;  /* 0x000000eb0300720c */ /* 0x000fc400077c6670 */
[C---:B------:R-:W-:Y:S02]  /*154e0*/  ISETP.GE.OR P5, PT, R3.reuse, R234, !P5 ;  /* 0x000000ea0300720c */ /* 0x040fe40006fa6670 */
[C---:B------:R-:W-:Y:S02]  /*154f0*/  ISETP.GE.OR P4, PT, R3.reuse, R233, !P4 ;  /* 0x000000e90300720c */ /* 0x040fe40006786670 */
[----:B------:R-:W-:Y:S01]  /*15500*/  ISETP.GE.OR P2, PT, R3, R232, !P2 ;  /* 0x000000e80300720c */ /* 0x000fe20005746670 */
[----:B---3--:R-:W-:Y:S02]  /*15510*/  FFMA.FTZ R3, R46, -R222, R82 ;  /* 0x800000de2e037223 */ /* 0x008fe40000010052 */
[----:B------:R-:W-:Y:S02]  /*15520*/  IMAD.MOV.U32 R84, RZ, RZ, R105 ;  /* 0x000000ffff547224 */ /* 0x000fe400078e0069 */
[----:B-1----:R-:W-:Y:S01]  /*15530*/  IMAD.MOV.U32 R29, RZ, RZ, R28 ;  /* 0x000000ffff1d7224 */ /* 0x002fe200078e001c */
[----:B------:R-:W-:Y:S01]  /*15540*/  IABS R28, R30 ;  /* 0x0000001e001c7213 */ /* 0x000fe20000000000 */
[----:B------:R-:W-:Y:S01]  /*15550*/  IMAD.MOV.U32 R105, RZ, RZ, R99 ;  /* 0x000000ffff697224 */ /* 0x000fe200078e0063 */
[----:B------:R-:W-:Y:S01]  /*15560*/  FSEL R99, R3, -INF , !P3 ;  /* 0xff80000003637808 */ /* 0x000fe20005800000 */
[----:B------:R1:W3:Y:S01]  /*15570*/  I2F R32, R29 ;  /* 0x0000001d00207306 */ /* 0x0002e20000201400 */
[----:B----4-:R-:W-:-:S02]  /*15580*/  FFMA.FTZ R30, R40, -R222, R89 ;  /* 0x800000de281e7223 */ /* 0x010fc40000010059 */
[----:B------:R-:W-:-:S05]  /*15590*/  IMAD.IADD R3, R229, 0x1, -R2 ;  /* 0x00000001e5037824 */ /* 0x000fca00078e0a02 */
[----:B------:R4:W2:Y:S01]  /*155a0*/  I2F R31, R28 ;  /* 0x0000001c001f7306 */ /* 0x0008a20000201400 */
[----:B------:R-:W-:Y:S01]  /*155b0*/  IMAD.MOV.U32 R82, RZ, RZ, R111 ;  /* 0x000000ffff527224 */ /* 0x000fe200078e006f */
[----:B------:R-:W-:Y:S01]  /*155c0*/  FSEL R111, R30, -INF , !P6 ;  /* 0xff8000001e6f7808 */ /* 0x000fe20007000000 */
[----:B-1----:R-:W-:Y:S01]  /*155d0*/  FFMA.FTZ R29, R35, -R222, R91 ;  /* 0x800000de231d7223 */ /* 0x002fe2000001005b */
[----:B------:R-:W-:Y:S01]  /*155e0*/  ISETP.GE.AND P3, PT, R2, R226, PT ;  /* 0x000000e20200720c */ /* 0x000fe20003f66270 */
[----:B----4-:R-:W-:-:S03]  /*155f0*/  FFMA.FTZ R28, R41, -R222, R80 ;  /* 0x800000de291c7223 */ /* 0x010fc60000010050 */
[----:B------:R-:W-:Y:S02]  /*15600*/  FSEL R122, R29, -INF , !P5 ;  /* 0xff8000001d7a7808 */ /* 0x000fe40006800000 */
        /* <DEDUP_REMOVED lines=36> */
[--C-:B------:R-:W-:Y:S01]  /*15850*/  IMAD.IADD R28, R230, 0x1, -R2.reuse ;  /* 0x00000001e61c7824 */ /* 0x100fe200078e0a02 */
        /* <DEDUP_REMOVED lines=16> */
[----:B----4-:R-:W-:Y:S02]  /*15960*/  FFMA.FTZ R3, R46, -R222, R78 ;  /* 0x800000de2e037223 */ /* 0x010fe4000001004e */
[----:B------:R-:W-:Y:S02]  /*15970*/  IMAD.MOV.U32 R80, RZ, RZ, R49 ;  /* 0x000000ffff507224 */ /* 0x000fe400078e0031 */
[----:B-1----:R-:W-:Y:S01]  /*15980*/  IMAD.MOV.U32 R29, RZ, RZ, R28 ;  /* 0x000000ffff1d7224 */ /* 0x002fe200078e001c */
[----:B------:R-:W-:Y:S01]  /*15990*/  IABS R28, R30 ;  /* 0x0000001e001c7213 */ /* 0x000fe20000000000 */
[----:B------:R-:W-:Y:S01]  /*159a0*/  IMAD.MOV.U32 R49, RZ, RZ, R93 ;  /* 0x000000ffff317224 */ /* 0x000fe200078e005d */
[----:B------:R-:W-:Y:S01]  /*159b0*/  FSEL R93, R3, -INF , !P5 ;  /* 0xff800000035d7808 */ /* 0x000fe20006800000 */
[----:B------:R1:W4:Y:S01]  /*159c0*/  I2F R32, R29 ;  /* 0x0000001d00207306 */ /* 0x0003220000201400 */
[----:B------:R-:W-:-:S02]  /*159d0*/  FFMA.FTZ R30, R40, -R222, R69 ;  /* 0x800000de281e7223 */ /* 0x000fc40000010045 */
[----:B------:R-:W-:-:S05]  /*159e0*/  IMAD.IADD R3, R229, 0x1, -R2 ;  /* 0x00000001e5037824 */ /* 0x000fca00078e0a02 */
[----:B------:R2:W2:Y:S01]  /*159f0*/  I2F R31, R28 ;  /* 0x0000001c001f7306 */ /* 0x0004a20000201400 */
[----:B------:R-:W-:Y:S01]  /*15a00*/  IMAD.MOV.U32 R68, RZ, RZ, R101 ;  /* 0x000000ffff447224 */ /* 0x000fe200078e0065 */
[----:B------:R-:W-:Y:S01]  /*15a10*/  FSEL R101, R30, -INF , !P4 ;  /* 0xff8000001e657808 */ /* 0x000fe20006000000 */
[----:B-1----:R-:W-:Y:S01]  /*15a20*/  FFMA.FTZ R29, R35, -R222, R71 ;  /* 0x800000de231d7223 */ /* 0x002fe20000010047 */
[----:B------:R-:W-:Y:S01]  /*15a30*/  ISETP.GE.AND P5, PT, R2, R226, PT ;  /* 0x000000e20200720c */ /* 0x000fe20003fa6270 */
[----:B--2---:R-:W-:-:S03]  /*15a40*/  FFMA.FTZ R28, R41, -R222, R76 ;  /* 0x800000de291c7223 */ /* 0x004fc6000001004c */
        /* <DEDUP_REMOVED lines=28> */
[----:B------:R1:W3:Y:S01]  /*15c10*/  I2F R35, R28 ;  /* 0x0000001c00237306 */ /* 0x0002e20000201400 */
[-C--:B------:R-:W-:Y:S02]  /*15c20*/  FFMA.FTZ R43, R33, -R222.reuse, R79 ;  /* 0x800000de212b7223 */ /* 0x080fe4000001004f */
[-C--:B----4-:R-:W-:Y:S02]  /*15c30*/  FFMA.FTZ R44, R32, -R222.reuse, R64 ;  /* 0x800000de202c7223 */ /* 0x090fe40000010040 */
[----:B------:R-:W-:-:S03]  /*15c40*/  FFMA.FTZ R42, R31, -R222, R66 ;  /* 0x800000de1f2a7223 */ /* 0x000fc60000010042 */
[----:B------:R4:W2:Y:S01]  /*15c50*/  I2F R34, R29 ;  /* 0x0000001d00227306 */ /* 0x0008a20000201400 */
[----:B-1----:R-:W-:Y:S02]  /*15c60*/  IABS R28, R2 ;  /* 0x00000002001c7213 */ /* 0x002fe40000000000 */
[----:B------:R-:W-:Y:S01]  /*15c70*/  IADD3 R2, R0, 0x48, RZ ;  /* 0x0000004800027810 */ /* 0x000fe20007ffe0ff */
[----:B------:R-:W-:Y:S02]  /*15c80*/  IMAD.MOV.U32 R86, RZ, RZ, R110 ;  /* 0x000000ffff567224 */ /* 0x000fe400078e006e */
[----:B----4-:R-:W-:Y:S02]  /*15c90*/  IMAD.MOV.U32 R29, RZ, RZ, R28 ;  /* 0x000000ffff1d7224 */ /* 0x010fe400078e001c */
        /* <DEDUP_REMOVED lines=12> */
[----:B------:R1:W4:Y:S01]  /*15d60*/  I2F R33, R29 ;  /* 0x0000001d00217306 */ /* 0x0003220000201400 */
[----:B------:R-:W-:-:S02]  /*15d70*/  ISETP.GE.OR P1, PT, R3, R235, !P1 ;  /* 0x000000eb0300720c */ /* 0x000fc40004f26670 */
[C---:B------:R-:W-:Y:S02]  /*15d80*/  ISETP.GE.OR P3, PT, R3.reuse, R234, !P3 ;  /* 0x000000ea0300720c */ /* 0x040fe40005f66670 */
[C---:B------:R-:W-:Y:S02]  /*15d90*/  ISETP.GE.OR P6, PT, R3.reuse, R233, !P6 ;  /* 0x000000e90300720c */ /* 0x040fe400077c6670 */
[----:B------:R-:W-:Y:S01]  /*15da0*/  ISETP.GE.OR P5, PT, R3, R232, !P5 ;  /* 0x000000e80300720c */ /* 0x000fe20006fa6670 */
[----:B--2---:R-:W-:Y:S02]  /*15db0*/  FFMA.FTZ R3, R46, -R222, R62 ;  /* 0x800000de2e037223 */ /* 0x004fe4000001003e */
[----:B-1----:R-:W-:Y:S01]  /*15dc0*/  IMAD.MOV.U32 R29, RZ, RZ, R28 ;  /* 0x000000ffff1d7224 */ /* 0x002fe200078e001c */
[----:B------:R-:W-:Y:S01]  /*15dd0*/  IABS R28, R30 ;  /* 0x0000001e001c7213 */ /* 0x000fe20000000000 */
[----:B------:R-:W-:Y:S01]  /*15de0*/  FFMA.FTZ R30, R40, -R222, R65 ;  /* 0x800000de281e7223 */ /* 0x000fe20000010041 */
[----:B------:R-:W-:Y:S01]  /*15df0*/  FSEL R85, R3, -INF , !P2 ;  /* 0xff80000003557808 */ /* 0x000fe20005000000 */
[----:B------:R3:W1:Y:S01]  /*15e00*/  I2F R32, R29 ;  /* 0x0000001d00207306 */ /* 0x0006620000201400 */
[----:B------:R-:W-:-:S02]  /*15e10*/  IMAD.IADD R3, R229, 0x1, -R2 ;  /* 0x00000001e5037824 */ /* 0x000fc400078e0a02 */
[----:B------:R-:W-:-:S05]  /*15e20*/  IMAD.MOV.U32 R73, RZ, RZ, R107 ;  /* 0x000000ffff497224 */ /* 0x000fca00078e006b */
[----:B------:R2:W1:Y:S01]  /*15e30*/  I2F R31, R28 ;  /* 0x0000001c001f7306 */ /* 0x0004620000201400 */
[----:B------:R-:W-:Y:S01]  /*15e40*/  IMAD.MOV.U32 R91, RZ, RZ, R94 ;  /* 0x000000ffff5b7224 */ /* 0x000fe200078e005e */
[----:B------:R-:W-:Y:S01]  /*15e50*/  FSEL R94, R30, -INF , !P1 ;  /* 0xff8000001e5e7808 */ /* 0x000fe20004800000 */
[----:B---3--:R-:W-:Y:S01]  /*15e60*/  FFMA.FTZ R29, R35, -R222, R67 ;  /* 0x800000de231d7223 */ /* 0x008fe20000010043 */
        /* <DEDUP_REMOVED lines=17> */
[----:B--2---:R-:W-:-:S06]  /*15f80*/  IMAD.IADD R2, R230, 0x1, -R3 ;  /* 0x00000001e6027824 */ /* 0x004fcc00078e0a03 */
[----:B------:R2:W3:Y:S01]  /*15f90*/  I2F R46, R28 ;  /* 0x0000001c002e7306 */ /* 0x0004e20000201400 */
[----:B------:R-:W-:Y:S01]  /*15fa0*/  IABS R2, R2 ;  /* 0x0000000200027213 */ /* 0x000fe20000000000 */
[----:B------:R-:W-:-:S04]  /*15fb0*/  IMAD.IADD R29, R229, 0x1, -R3 ;  /* 0x00000001e51d7824 */ /* 0x000fc800078e0a03 */
[----:B--2---:R-:W-:Y:S02]  /*15fc0*/  IMAD.MOV.U32 R28, RZ, RZ, R2 ;  /* 0x000000ffff1c7224 */ /* 0x004fe400078e0002 */
[----:B------:R-:W-:-:S05]  /*15fd0*/  IMAD.IADD R2, R228, 0x1, -R3 ;  /* 0x00000001e4027824 */ /* 0x000fca00078e0a03 */
[----:B------:R-:W-:Y:S01]  /*15fe0*/  IABS R2, R2 ;  /* 0x0000000200027213 */ /* 0x000fe20000000000 */
[----:B------:R2:W-:Y:S01]  /*15ff0*/  I2F R40, R28 ;  /* 0x0000001c00287306 */ /* 0x0005e20000201400 */
[----:B------:R-:W-:-:S03]  /*16000*/  FFMA.FTZ R45, R34, -R222, R61 ;  /* 0x800000de222d7223 */ /* 0x000fc6000001003d */
[----:B--2---:R-:W-:Y:S01]  /*16010*/  IMAD.MOV.U32 R28, RZ, RZ, R2 ;  /* 0x000000ffff1c7224 */ /* 0x004fe200078e0002 */
[----:B------:R-:W-:-:S05]  /*16020*/  IABS R2, R29 ;  /* 0x0000001d00027213 */ /* 0x000fca0000000000 */
[----:B------:R-:W-:Y:S02]  /*16030*/  IMAD.MOV.U32 R29, RZ, RZ, R2 ;  /* 0x000000ffff1d7224 */ /* 0x000fe400078e0002 */
[----:B------:R-:W-:Y:S01]  /*16040*/  IMAD.IADD R2, R231, 0x1, -R3 ;  /* 0x00000001e7027824 */ /* 0x000fe200078e0a03 */
[----:B------:R2:W-:Y:S08]  /*16050*/  I2F R35, R28 ;  /* 0x0000001c00237306 */ /* 0x0005f00000201400 */
[----:B------:R1:W1:Y:S01]  /*16060*/  I2F R34, R29 ;  /* 0x0000001d00227306 */ /* 0x0002620000201400 */
[----:B--2---:R-:W-:-:S02]  /*16070*/  IABS R28, R2 ;  /* 0x00000002001c7213 */ /* 0x004fc40000000000 */
[----:B------:R-:W-:-:S03]  /*16080*/  IADD3 R2, R0, 0x50, RZ ;  /* 0x0000005000027810 */ /* 0x000fc60007ffe0ff */
[----:B-1----:R-:W-:Y:S02]  /*16090*/  IMAD.MOV.U32 R29, RZ, RZ, R28 ;  /* 0x000000ffff1d7224 */ /* 0x002fe400078e001c */
[--C-:B------:R-:W-:Y:S02]  /*160a0*/  IMAD.IADD R28, R230, 0x1, -R2.reuse ;  /* 0x00000001e61c7824 */ /* 0x100fe400078e0a02 */
[----:B------:R-:W-:-:S03]  /*160b0*/  IMAD.IADD R30, R228, 0x1, -R2 ;  /* 0x00000001e41e7824 */ /* 0x000fc600078e0a02 */
[----:B------:R-:W-:Y:S01]  /*160c0*/  IABS R28, R28 ;  /* 0x0000001c001c7213 */ /* 0x000fe20000000000 */
[-C--:B----4-:R-:W-:Y:S02]  /*160d0*/  FFMA.FTZ R43, R33, -R222.reuse, R63 ;  /* 0x800000de212b7223 */ /* 0x090fe4000001003f */
[----:B------:R1:W2:Y:S01]  /*160e0*/  I2F R33, R29 ;  /* 0x0000001d00217306 */ /* 0x0002a20000201400 */
[-C--:B------:R-:W-:Y:S02]  /*160f0*/  FFMA.FTZ R44, R32, -R222.reuse, R196 ;  /* 0x800000de202c7223 */ /* 0x080fe400000100c4 */
[----:B------:R-:W-:Y:S01]  /*16100*/  FFMA.FTZ R42, R31, -R222, R198 ;  /* 0x800000de1f2a7223 */ /* 0x000fe200000100c6 */
[----:B------:R-:W-:Y:S01]  /*16110*/  FSEL R116, R45, -INF , !P6 ;  /* 0xff8000002d747808 */ /* 0x000fe20007000000 */
[----:B------:R-:W-:Y:S01]  /*16120*/  IMAD.MOV.U32 R81, RZ, RZ, R98 ;  /* 0x000000ffff517224 */ /* 0x000fe200078e0062 */
[----:B------:R-:W-:Y:S02]  /*16130*/  FSEL R78, R43, -INF , !P5 ;  /* 0xff8000002b4e7808 */ /* 0x000fe40006800000 */
[----:B------:R-:W-:-:S02]  /*16140*/  FSEL R90, R44, -INF , !P4 ;  /* 0xff8000002c5a7808 */ /* 0x000fc40006000000 */
[----:B------:R-:W-:Y:S01]  /*16150*/  FSEL R98, R42, -INF , !P2 ;  /* 0xff8000002a627808 */ /* 0x000fe20005000000 */
[----:B-1----:R-:W-:Y:S01]  /*16160*/  IMAD.MOV.U32 R29, RZ, RZ, R28 ;  /* 0x000000ffff1d7224 */ /* 0x002fe200078e001c */
[----:B------:R-:W-:Y:S02]  /*16170*/  IABS R28, R30 ;  /* 0x0000001e001c7213 */ /* 0x000fe40000000000 */
[C---:B------:R-:W-:Y:S02]  /*16180*/  ISETP.GE.AND P6, PT, R3.reuse, R227, PT ;  /* 0x000000e30300720c */ /* 0x040fe40003fc6270 */
[----:B------:R1:W4:Y:S01]  /*16190*/  I2F R31, R28 ;  /* 0x0000001c001f7306 */ /* 0x0003220000201400 */
[C---:B------:R-:W-:Y:S02]  /*161a0*/  ISETP.GE.AND P5, PT, R3.reuse, R226, PT ;  /* 0x000000e20300720c */ /* 0x040fe40003fa6270 */
[C---:B------:R-:W-:Y:S02]  /*161b0*/  ISETP.GE.AND P4, PT, R3.reuse, R225, PT ;  /* 0x000000e10300720c */ /* 0x040fe40003f86270 */
[----:B------:R-:W-:-:S02]  /*161c0*/  ISETP.GE.AND P2, PT, R3, R224, PT ;  /* 0x000000e00300720c */ /* 0x000fc40003f46270 */
[C---:B------:R-:W-:Y:S02]  /*161d0*/  ISETP.GE.OR P6, PT, R3.reuse, R235, !P6 ;  /* 0x000000eb0300720c */ /* 0x040fe400077c6670 */
[C---:B------:R-:W-:Y:S02]  /*161e0*/  ISETP.GE.OR P5, PT, R3.reuse, R234, !P5 ;  /* 0x000000ea0300720c */ /* 0x040fe40006fa6670 */
[C---:B------:R-:W-:Y:S02]  /*161f0*/  ISETP.GE.OR P4, PT, R3.reuse, R233, !P4 ;  /* 0x000000e90300720c */ /* 0x040fe40006786670 */
[----:B------:R-:W-:Y:S01]  /*16200*/  ISETP.GE.OR P2, PT, R3, R232, !P2 ;  /* 0x000000e80300720c */ /* 0x000fe20005746670 */
[-C--:B---3--:R-:W-:Y:S02]  /*16210*/  FFMA.FTZ R3, R46, -R222.reuse, R83 ;  /* 0x800000de2e037223 */ /* 0x088fe40000010053 */
[----:B------:R-:W-:Y:S01]  /*16220*/  FFMA.FTZ R45, R34, -R222, R81 ;  /* 0x800000de222d7223 */ /* 0x000fe20000010051 */
[----:B------:R3:W3:Y:S01]  /*16230*/  I2F R32, R29 ;  /* 0x0000001d00207306 */ /* 0x0006e20000201400 */
[----:B------:R-:W-:-:S02]  /*16240*/  IMAD.MOV.U32 R81, RZ, RZ, R82 ;  /* 0x000000ffff517224 */ /* 0x000fc400078e0052 */
[----:B------:R-:W-:Y:S01]  /*16250*/  IMAD.MOV.U32 R82, RZ, RZ, R75 ;  /* 0x000000ffff527224 */ /* 0x000fe200078e004b */
[----:B------:R-:W-:Y:S01]  /*16260*/  FSEL R75, R3, -INF , !P3 ;  /* 0xff800000034b7808 */ /* 0x000fe20005800000 */
[-C--:B-1----:R-:W-:Y:S02]  /*16270*/  FFMA.FTZ R28, R41, -R222.reuse, R68 ;  /* 0x800000de291c7223 */ /* 0x082fe40000010044 */
[-C--:B------:R-:W-:Y:S02]  /*16280*/  FFMA.FTZ R30, R40, -R222.reuse, R197 ;  /* 0x800000de281e7223 */ /* 0x080fe400000100c5 */
[----:B------:R-:W-:Y:S02]  /*16290*/  IMAD.IADD R3, R229, 0x1, -R2 ;  /* 0x00000001e5037824 */ /* 0x000fe400078e0a02 */
[-C--:B--2---:R-:W-:Y:S02]  /*162a0*/  FFMA.FTZ R43, R33, -R222.reuse, R91 ;  /* 0x800000de212b7223 */ /* 0x084fe4000001005b */
[----:B---3--:R-:W-:-:S02]  /*162b0*/  FFMA.FTZ R29, R35, -R222, R199 ;  /* 0x800000de231d7223 */ /* 0x008fc400000100c7 */
[----:B------:R-:W-:Y:S01]  /*162c0*/  IMAD.MOV.U32 R91, RZ, RZ, R88 ;  /* 0x000000ffff5b7224 */ /* 0x000fe200078e0058 */
[----:B------:R-:W-:Y:S01]  /*162d0*/  FSEL R88, R30, -INF , !P6 ;  /* 0xff8000001e587808 */ /* 0x000fe20007000000 */
[----:B----4-:R-:W-:Y:S01]  /*162e0*/  FFMA.FTZ R42, R31, -R222, R113 ;  /* 0x800000de1f2a7223 */ /* 0x010fe20000010071 */
[----:B------:R-:W-:Y:S01]  /*162f0*/  FSEL R113, R28, -INF , !P1 ;  /* 0xff8000001c717808 */ /* 0x000fe20004800000 */
[----:B------:R-:W-:Y:S01]  /*16300*/  IMAD.MOV.U32 R68, RZ, RZ, R97 ;  /* 0x000000ffff447224 */ /* 0x000fe200078e0061 */
[----:B------:R-:W-:Y:S02]  /*16310*/  FSEL R97, R29, -INF , !P5 ;  /* 0xff8000001d617808 */ /* 0x000fe40006800000 */
[C---:B------:R-:W-:Y:S02]  /*16320*/  ISETP.GE.AND P1, PT, R2.reuse, R227, PT ;  /* 0x000000e30200720c */ /* 0x040fe40003f26270 */
[C---:B------:R-:W-:Y:S02]  /*16330*/  ISETP.GE.AND P3, PT, R2.reuse, R226, PT ;  /* 0x000000e20200720c */ /* 0x040fe40003f66270 */
[----:B------:R-:W-:-:S02]  /*16340*/  ISETP.GE.AND P6, PT, R2, R225, PT ;  /* 0x000000e10200720c */ /* 0x000fc40003fc6270 */
        /* <DEDUP_REMOVED lines=12> */
[----:B------:R1:W-:Y:S01]  /*16410*/  I2F R46, R28 ;  /* 0x0000001c002e7306 */ /* 0x0003e20000201400 */
[----:B------:R-:W-:Y:S01]  /*16420*/  IABS R2, R2 ;  /* 0x0000000200027213 */ /* 0x000fe20000000000 */
[----:B------:R-:W-:-:S04]  /*16430*/  IMAD.IADD R29, R229, 0x1, -R3 ;  /* 0x00000001e51d7824 */ /* 0x000fc800078e0a03 */
[----:B-1----:R-:W-:Y:S02]  /*16440*/  IMAD.MOV.U32 R28, RZ, RZ, R2 ;  /* 0x000000ffff1c7224 */ /* 0x002fe400078e0002 */
[----:B------:R-:W-:-:S05]  /*16450*/  IMAD.IADD R2, R228, 0x1, -R3 ;  /* 0x00000001e4027824 */ /* 0x000fca00078e0a03 */
[----:B------:R-:W-:Y:S01]  /*16460*/  IABS R2, R2 ;  /* 0x0000000200027213 */ /* 0x000fe20000000000 */
[----:B------:R1:W2:Y:S04]  /*16470*/  I2F R40, R28 ;  /* 0x0000001c00287306 */ /* 0x0002a80000201400 */
[----:B-1----:R-:W-:Y:S01]  /*16480*/  IMAD.MOV.U32 R28, RZ, RZ, R2 ;  /* 0x000000ffff1c7224 */ /* 0x002fe200078e0002 */
[----:B------:R-:W-:-:S05]  /*16490*/  IABS R2, R29 ;  /* 0x0000001d00027213 */ /* 0x000fca0000000000 */
[----:B------:R-:W-:Y:S02]  /*164a0*/  IMAD.MOV.U32 R29, RZ, RZ, R2 ;  /* 0x000000ffff1d7224 */ /* 0x000fe400078e0002 */
[----:B------:R-:W-:Y:S01]  /*164b0*/  IMAD.IADD R2, R231, 0x1, -R3 ;  /* 0x00000001e7027824 */ /* 0x000fe200078e0a03 */
[----:B------:R1:W3:Y:S08]  /*164c0*/  I2F R35, R28 ;  /* 0x0000001c00237306 */ /* 0x0002f00000201400 */
[----:B------:R4:W2:Y:S01]  /*164d0*/  I2F R34, R29 ;  /* 0x0000001d00227306 */ /* 0x0008a20000201400 */
[----:B-1----:R-:W-:-:S02]  /*164e0*/  IABS R28, R2 ;  /* 0x00000002001c7213 */ /* 0x002fc40000000000 */
[----:B------:R-:W-:-:S03]  /*164f0*/  IADD3 R2, R0, 0x58, RZ ;  /* 0x0000005800027810 */ /* 0x000fc60007ffe0ff */
[----:B----4-:R-:W-:Y:S02]  /*16500*/  IMAD.MOV.U32 R29, RZ, RZ, R28 ;  /* 0x000000ffff1d7224 */ /* 0x010fe400078e001c */
[----:B------:R-:W-:-:S05]  /*16510*/  IMAD.IADD R28, R230, 0x1, -R2 ;  /* 0x00000001e61c7824 */ /* 0x000fca00078e0a02 */
[----:B------:R-:W-:Y:S01]  /*16520*/  IABS R28, R28 ;  /* 0x0000001c001c7213 */ /* 0x000fe20000000000 */
[----:B------:R1:W-:Y:S01]  /*16530*/  I2F R33, R29 ;  /* 0x0000001d00217306 */ /* 0x0003e20000201400 */
[----:B------:R-:W-:Y:S02]  /*16540*/  FFMA.FTZ R44, R32, -R222, R72 ;  /* 0x800000de202c7223 */ /* 0x000fe40000010048 */
[----:B------:R-:W-:Y:S01]  /*16550*/  IMAD.IADD R30, R228, 0x1, -R2 ;  /* 0x00000001e41e7824 */ /* 0x000fe200078e0a02 */
[----:B------:R-:W-:Y:S01]  /*16560*/  FSEL R72, R43, -INF , !P2 ;  /* 0xff8000002b487808 */ /* 0x000fe20005000000 */
[----:B------:R-:W-:Y:S01]  /*16570*/  IMAD.MOV.U32 R83, RZ, RZ, R108 ;  /* 0x000000ffff537224 */ /* 0x000fe200078e006c */
[----:B------:R-:W-:Y:S01]  /*16580*/  FSEL R108, R45, -INF , !P4 ;  /* 0xff8000002d6c7808 */ /* 0x000fe20006000000 */
[----:B------:R-:W-:Y:S02]  /*16590*/  IMAD.MOV.U32 R70, RZ, RZ, R92 ;  /* 0x000000ffff467224 */ /* 0x000fe400078e005c */
[----:B-1----:R-:W-:-:S04]  /*165a0*/  IMAD.MOV.U32 R29, RZ, RZ, R28 ;  /* 0x000000ffff1d7224 */ /* 0x002fc800078e001c */
[----:B------:R3:W1:Y:S01]  /*165b0*/  I2F R32, R29 ;  /* 0x0000001d00207306 */ /* 0x0006620000201400 */
[----:B------:R-:W-:Y:S02]  /*165c0*/  IABS R28, R30 ;  /* 0x0000001e001c7213 */ /* 0x000fe40000000000 */
[----:B------:R-:W-:Y:S02]  /*165d0*/  FSEL R79, R44, -INF , !P1 ;  /* 0xff8000002c4f7808 */ /* 0x000fe40004800000 */
[----:B------:R-:W-:Y:S02]  /*165e0*/  FSEL R92, R42, -INF , !P3 ;  /* 0xff8000002a5c7808 */ /* 0x000fe40005800000 */
[C---:B------:R-:W-:Y:S02]  /*165f0*/  ISETP.GE.AND P4, PT, R3.reuse, R227, PT ;  /* 0x000000e30300720c */ /* 0x040fe40003f86270 */
[C---:B------:R-:W-:Y:S02]  /*16600*/  ISETP.GE.AND P2, PT, R3.reuse, R226, PT ;  /* 0x000000e20300720c */ /* 0x040fe40003f46270 */
[----:B------:R-:W-:-:S02]  /*16610*/  ISETP.GE.AND P1, PT, R3, R225, PT ;  /* 0x000000e10300720c */ /* 0x000fc40003f26270 */
[C---:B------:R-:W-:Y:S01]  /*16620*/  ISETP.GE.AND P3, PT, R3.reuse, R224, PT ;  /* 0x000000e00300720c */ /* 0x040fe20003f66270 */
[----:B------:R4:W4:Y:S01]  /*16630*/  I2F R31, R28 ;  /* 0x0000001c001f7306 */ /* 0x0009220000201400 */
[C---:B------:R-:W-:Y:S01]  /*16640*/  ISETP.GE.OR P4, PT, R3.reuse, R235, !P4 ;  /* 0x000000eb0300720c */ /* 0x040fe20006786670 */
[----:B--2---:R-:W-:Y:S01]  /*16650*/  FFMA.FTZ R30, R40, -R222, R83 ;  /* 0x800000de281e7223 */ /* 0x004fe20000010053 */
[----:B------:R-:W-:Y:S01]  /*16660*/  ISETP.GE.OR P2, PT, R3, R234, !P2 ;  /* 0x000000ea0300720c */ /* 0x000fe20005746670 */
[----:B---3--:R-:W-:Y:S01]  /*16670*/  FFMA.FTZ R29, R35, -R222, R81 ;  /* 0x800000de231d7223 */ /* 0x008fe20000010051 */
[C---:B------:R-:W-:Y:S02]  /*16680*/  ISETP.GE.OR P1, PT, R3.reuse, R233, !P1 ;  /* 0x000000e90300720c */ /* 0x040fe40004f26670 */
[----:B------:R-:W-:Y:S01]  /*16690*/  ISETP.GE.OR P3, PT, R3, R232, !P3 ;  /* 0x000000e80300720c */ /* 0x000fe20005f66670 */
[-C--:B------:R-:W-:Y:S01]  /*166a0*/  FFMA.FTZ R3, R46, -R222.reuse, R68 ;  /* 0x800000de2e037223 */ /* 0x080fe20000010044 */
[----:B------:R-:W-:Y:S01]  /*166b0*/  FSEL R77, R30, -INF , !P4 ;  /* 0xff8000001e4d7808 */ /* 0x000fe20006000000 */
[-C--:B------:R-:W-:Y:S01]  /*166c0*/  FFMA.FTZ R34, R34, -R222.reuse, R91 ;  /* 0x800000de22227223 */ /* 0x080fe2000001005b */
[----:B------:R-:W-:Y:S01]  /*166d0*/  FSEL R91, R29, -INF , !P2 ;  /* 0xff8000001d5b7808 */ /* 0x000fe20005000000 */
[----:B-1----:R-:W-:-:S02]  /*166e0*/  FFMA.FTZ R32, R32, -R222, R105 ;  /* 0x800000de20207223 */ /* 0x002fc40000010069 */
[----:B----4-:R-:W-:Y:S01]  /*166f0*/  FFMA.FTZ R28, R41, -R222, R70 ;  /* 0x800000de291c7223 */ /* 0x010fe20000010046 */
[----:B------:R-:W-:Y:S01]  /*16700*/  FSEL R66, R3, -INF , !P5 ;  /* 0xff80000003427808 */ /* 0x000fe20006800000 */
[--C-:B------:R-:W-:Y:S01]  /*16710*/  IMAD.IADD R3, R229, 0x1, -R2.reuse ;  /* 0x00000001e5037824 */ /* 0x100fe200078e0a02 */
[----:B------:R-:W-:Y:S02]  /*16720*/  ISETP.GE.AND P5, PT, R2, R226, PT ;  /* 0x000000e20200720c */ /* 0x000fe40003fa6270 */
[----:B------:R-:W-:Y:S02]  /*16730*/  FSEL R105, R28, -INF , !P6 ;  /* 0xff8000001c697808 */ /* 0x000fe40007000000 */
[C---:B------:R-:W-:Y:S02]  /*16740*/  ISETP.GE.AND P6, PT, R2.reuse, R227, PT ;  /* 0x000000e30200720c */ /* 0x040fe40003fc6270 */
[C---:B------:R-:W-:Y:S02]  /*16750*/  ISETP.GE.AND P4, PT, R2.reuse, R225, PT ;  /* 0x000000e10200720c */ /* 0x040fe40003f86270 */
[C---:B------:R-:W-:Y:S01]  /*16760*/  ISETP.GE.AND P2, PT, R2.reuse, R224, PT ;  /* 0x000000e00200720c */ /* 0x040fe20003f46270 */
[----:B------:R-:W-:Y:S01]  /*16770*/  IMAD.IADD R28, R231, 0x1, -R2 ;  /* 0x00000001e71c7824 */ /* 0x000fe200078e0a02 */
[----:B------:R-:W-:-:S02]  /*16780*/  ISETP.GE.OR P6, PT, R2, R235, !P6 ;  /* 0x000000eb0200720c */ /* 0x000fc400077c6670 */
[C---:B------:R-:W-:Y:S02]  /*16790*/  ISETP.GE.OR P5, PT, R2.reuse, R234, !P5 ;  /* 0x000000ea0200720c */ /* 0x040fe40006fa6670 */
[C---:B------:R-:W-:Y:S02]  /*167a0*/  ISETP.GE.OR P4, PT, R2.reuse, R233, !P4 ;  /* 0x000000e90200720c */ /* 0x040fe40006786670 */
[----:B------:R-:W-:Y:S01]  /*167b0*/  ISETP.GE.OR P2, PT, R2, R232, !P2 ;  /* 0x000000e80200720c */ /* 0x000fe20005746670 */
[-C--:B------:R-:W-:Y:S01]  /*167c0*/  FFMA.FTZ R33, R33, -R222.reuse, R82 ;  /* 0x800000de21217223 */ /* 0x080fe20000010052 */
[----:B------:R-:W-:Y:S02]  /*167d0*/  IABS R3, R3 ;  /* 0x0000000300037213 */ /* 0x000fe40000000000 */
[----:B------:R-:W-:Y:S01]  /*167e0*/  IADD3 R2, R0, 0x59, RZ ;  /* 0x0000005900027810 */ /* 0x000fe20007ffe0ff */
[----:B------:R-:W-:Y:S01]  /*167f0*/  FFMA.FTZ R31, R31, -R222, R50 ;  /* 0x800000de1f1f7223 */ /* 0x000fe20000010032 */
[----:B------:R1:W2:Y:S01]  /*16800*/  I2F R29, R3 ;  /* 0x00000003001d7306 */ /* 0x0002a20000201400 */
[----:B------:R-:W-:Y:S01]  /*16810*/  IMAD.MOV.U32 R50, RZ, RZ, R48 ;  /* 0x000000ffff327224 */ /* 0x000fe200078e0030 */
[----:B------:R-:W-:Y:S01]  /*16820*/  FSEL R64, R33, -INF , !P3 ;  /* 0xff80000021407808 */ /* 0x000fe20005800000 */
[----:B------:R-:W-:Y:S01]  /*16830*/  IMAD.MOV.U32 R81, RZ, RZ, R74 ;  /* 0x000000ffff517224 */ /* 0x000fe200078e004a */
[----:B------:R-:W-:Y:S01]  /*16840*/  FSEL R74, R32, -INF , !P6 ;  /* 0xff800000204a7808 */ /* 0x000fe20007000000 */
[----:B------:R-:W-:Y:S01]  /*16850*/  IMAD.MOV.U32 R48, RZ, RZ, R100 ;  /* 0x000000ffff307224 */ /* 0x000fe200078e0064 */
[----:B------:R-:W-:-:S02]  /*16860*/  FSEL R100, R34, -INF , !P1 ;  /* 0xff80000022647808 */ /* 0x000fc40004800000 */
[----:B------:R-:W3:Y:S01]  /*16870*/  LDSM.16.M88.4 R32, [R204+0x3c00] ;  /* 0x003c0000cc20783b */ /* 0x000ee20000000200 */
[----:B------:R-:W-:Y:S01]  /*16880*/  IABS R28, R28 ;  /* 0x0000001c001c7213 */ /* 0x000fe20000000000 */
[----:B-1----:R-:W-:-:S03]  /*16890*/  IMAD.IADD R3, R230, 0x1, -R2 ;  /* 0x00000001e6037824 */ /* 0x002fc600078e0a02 */
[----:B------:R1:W4:Y:S02]  /*168a0*/  I2F R43, R28 ;  /* 0x0000001c002b7306 */ /* 0x0003240000201400 */
[----:B------:R-:W-:-:S05]  /*168b0*/  IABS R3, R3 ;  /* 0x0000000300037213 */ /* 0x000fca0000000000 */
[----:B-1----:R-:W-:Y:S02]  /*168c0*/  IMAD.MOV.U32 R28, RZ, RZ, R3 ;  /* 0x000000ffff1c7224 */ /* 0x002fe400078e0003 */
[----:B------:R-:W-:Y:S02]  /*168d0*/  IMAD.IADD R3, R228, 0x1, -R2 ;  /* 0x00000001e4037824 */ /* 0x000fe400078e0a02 */
[----:B------:R1:W1:Y:S01]  /*168e0*/  I2F R42, R28 ;  /* 0x0000001c002a7306 */ /* 0x0002620000201400 */
[----:B------:R-:W-:Y:S02]  /*168f0*/  IMAD.MOV.U32 R82, RZ, RZ, R80 ;  /* 0x000000ffff527224 */ /* 0x000fe400078e0050 */
[----:B------:R-:W-:Y:S01]  /*16900*/  IABS R3, R3 ;  /* 0x0000000300037213 */ /* 0x000fe20000000000 */
[----:B------:R-:W-:Y:S01]  /*16910*/  IMAD.MOV.U32 R80, RZ, RZ, R87 ;  /* 0x000000ffff507224 */ /* 0x000fe200078e0057 */
[----:B------:R-:W-:Y:S01]  /*16920*/  FSEL R87, R31, -INF , !P5 ;  /* 0xff8000001f577808 */ /* 0x000fe20006800000 */
[----:B--2---:R-:W-:-:S02]  /*16930*/  FFMA.FTZ R51, R29, -R222, R51 ;  /* 0x800000de1d337223 */ /* 0x004fc40000010033 */
[----:B-1----:R-:W-:-:S05]  /*16940*/  IMAD.IADD R28, R229, 0x1, -R2 ;  /* 0x00000001e51c7824 */ /* 0x002fca00078e0a02 */
[----:B------:R-:W-:Y:S01]  /*16950*/  IABS R28, R28 ;  /* 0x0000001c001c7213 */ /* 0x000fe20000000000 */
[----:B------:R-:W1:Y:S08]  /*16960*/  I2F R41, R3 ;  /* 0x0000000300297306 */ /* 0x000e700000201400 */
[----:B------:R2:W1:Y:S01]  /*16970*/  I2F R40, R28 ;  /* 0x0000001c00287306 */ /* 0x0004620000201400 */
[-C--:B----4-:R-:W-:Y:S01]  /*16980*/  FFMA.FTZ R48, R43, -R222.reuse, R48 ;  /* 0x800000de2b307223 */ /* 0x090fe20000010030 */
[----:B--2---:R-:W2:Y:S01]  /*16990*/  LDSM.16.M88.4 R28, [R210] ;  /* 0x00000000d21c783b */ /* 0x004ea20000000200 */
[-C--:B------:R-:W-:Y:S01]  /*169a0*/  FFMA.FTZ R50, R42, -R222.reuse, R50 ;  /* 0x800000de2a327223 */ /* 0x080fe20000010032 */
[C---:B------:R-:W-:Y:S01]  /*169b0*/  ISETP.GE.AND P1, PT, R2.reuse, R227, PT ;  /* 0x000000e30200720c */ /* 0x040fe20003f26270 */
[----:B-1----:R-:W-:Y:S01]  /*169c0*/  FFMA.FTZ R49, R41, -R222, R49 ;  /* 0x800000de29317223 */ /* 0x002fe20000010031 */
[----:B------:R-:W-:Y:S01]  /*169d0*/  ISETP.GE.AND P3, PT, R2, R226, PT ;  /* 0x000000e20200720c */ /* 0x000fe20003f66270 */
[----:B------:R-:W-:Y:S01]  /*169e0*/  FFMA.FTZ R53, R40, -R222, R53 ;  /* 0x800000de28357223 */ /* 0x000fe20000010035 */
[C---:B------:R-:W-:Y:S01]  /*169f0*/  ISETP.GE.AND P6, PT, R2.reuse, R225, PT ;  /* 0x000000e10200720c */ /* 0x040fe20003fc6270 */
[----:B---3--:R-:W-:Y:S01]  /*16a00*/  HMMA.16816.F32.BF16 R40, R20, R32, RZ ;  /* 0x000000201428723c */ /* 0x008fe200000418ff */
[----:B------:R-:W-:Y:S01]  /*16a10*/  IMAD.IADD R3, R231, 0x1, -R2 ;  /* 0x00000001e7037824 */ /* 0x000fe200078e0a02 */
[----:B------:R-:W-:Y:S01]  /*16a20*/  ISETP.GE.AND P5, PT, R2, R224, PT ;  /* 0x000000e00200720c */ /* 0x000fe20003fa6270 */
[----:B------:R-:W-:Y:S01]  /*16a30*/  IMAD.MOV.U32 R197, RZ, RZ, R81 ;  /* 0x000000ffffc57224 */ /* 0x000fe200078e0051 */
[----:B------:R-:W-:-:S04]  /*16a40*/  DEPBAR.LE SB0, 0x0 ;  /* 0x000080000000791a */ /* 0x000fc80000000000 */
[----:B------:R-:W-:Y:S02]  /*16a50*/  IABS R3, R3 ;  /* 0x0000000300037213 */ /* 0x000fe40000000000 */
[C---:B------:R-:W-:Y:S02]  /*16a60*/  ISETP.GE.OR P1, PT, R2.reuse, R235, !P1 ;  /* 0x000000eb0200720c */ /* 0x040fe40004f26670 */
[C---:B------:R-:W-:Y:S02]  /*16a70*/  ISETP.GE.OR P3, PT, R2.reuse, R234, !P3 ;  /* 0x000000ea0200720c */ /* 0x040fe40005f66670 */
[C---:B------:R-:W-:Y:S02]  /*16a80*/  ISETP.GE.OR P6, PT, R2.reuse, R233, !P6 ;  /* 0x000000e90200720c */ /* 0x040fe400077c6670 */
[----:B------:R-:W-:-:S08]  /*16a90*/  ISETP.GE.OR P5, PT, R2, R232, !P5 ;  /* 0x000000e80200720c */ /* 0x000fd00006fa6670 */
[----:B--2---:R-:W-:Y:S08]  /*16aa0*/  HMMA.16816.F32.BF16 R68, R12, R28, R40 ;  /* 0x0000001c0c44723c */ /* 0x004ff00000041828 */
[C---:B------:R-:W-:Y:S08]  /*16ab0*/  HMMA.16816.F32.BF16 R40, R20.reuse, R54, RZ ;  /* 0x000000361428723c */ /* 0x040ff000000418ff */
[----:B------:R-:W-:Y:S01]  /*16ac0*/  HMMA.16816.F32.BF16 R20, R20, R34, RZ ;  /* 0x000000221414723c */ /* 0x000fe200000418ff */
[----:B------:R-:W-:-:S02]  /*16ad0*/  IMAD.MOV.U32 R2, RZ, RZ, R3 ;  /* 0x000000ffff027224 */ /* 0x000fc400078e0003 */
[----:B------:R-:W-:Y:S02]  /*16ae0*/  IMAD.MOV.U32 R67, RZ, RZ, R82 ;  /* 0x000000ffff437224 */ /* 0x000fe400078e0052 */
[----:B------:R-:W-:Y:S02]  /*16af0*/  IMAD.MOV.U32 R65, RZ, RZ, R80 ;  /* 0x000000ffff417224 */ /* 0x000fe400078e0050 */
[----:B------:R-:W1:Y:S09]  /*16b00*/  I2F R2, R2 ;  /* 0x0000000200027306 */ /* 0x000e720000201400 */
[C---:B------:R-:W-:Y:S08]  /*16b10*/  HMMA.16816.F32.BF16 R40, R12.reuse, R58, R40 ;  /* 0x0000003a0c28723c */ /* 0x040ff00000041828 */
[----:B------:R-:W-:Y:S08]  /*16b20*/  HMMA.16816.F32.BF16 R80, R12, R30, R20 ;  /* 0x0000001e0c50723c */ /* 0x000ff00000041814 */
[----:B------:R-:W-:Y:S01]  /*16b30*/  HMMA.16816.F32.BF16 R12, R24, R54, RZ ;  /* 0x00000036180c723c */ /* 0x000fe200000418ff */
[----:B-1----:R-:W-:Y:S01]  /*16b40*/  FFMA.FTZ R52, R2, -R222, R52 ;  /* 0x800000de02347223 */ /* 0x002fe20000010034 */
[----:B------:R-:W-:-:S05]  /*16b50*/  IADD3 R2, R0, 0x60, RZ ;  /* 0x0000006000027810 */ /* 0x000fca0007ffe0ff */
[----:B------:R-:W-:-:S05]  /*16b60*/  IMAD.IADD R3, R230, 0x1, -R2 ;  /* 0x00000001e6037824 */ /* 0x000fca00078e0a02 */
[----:B------:R-:W-:Y:S11]  /*16b70*/  IABS R3, R3 ;  /* 0x0000000300037213 */ /* 0x000ff60000000000 */
[----:B------:R-:W-:Y:S01]  /*16b80*/  @!UPT UIADD3 URZ, URZ, URZ, URZ ;  /* 0x0000003f3f3ff290 */ /* 0x000fe2000fffe03f */
[----:B------:R-:W-:Y:S07]  /*16b90*/  HMMA.16816.F32.BF16 R20, R16, R58, R12 ;  /* 0x0000003a1014723c */ /* 0x000fee000004180c */
[----:B------:R-:W-:Y:S02]  /*16ba0*/  IMAD.IADD R13, R228, 0x1, -R2 ;  /* 0x00000001e40d7824 */ /* 0x000fe400078e0a02 */
[----:B------:R-:W-:-:S03]  /*16bb0*/  IMAD.MOV.U32 R12, RZ, RZ, R3 ;  /* 0x000000ffff0c7224 */ /* 0x000fc600078e0003 */
[----:B------:R-:W-:Y:S01]  /*16bc0*/  IABS R3, R13 ;  /* 0x0000000d00037213 */ /* 0x000fe20000000000 */
[----:B------:R-:W-:Y:S02]  /*16bd0*/  IMAD.MOV.U32 R198, RZ, RZ, R47 ;  /* 0x000000ffffc67224 */ /* 0x000fe400078e002f */
[C---:B------:R-:W-:Y:S03]  /*16be0*/  HMMA.16816.F32.BF16 R44, R24.reuse, R32, RZ ;  /* 0x00000020182c723c */ /* 0x040fe600000418ff */
[----:B------:R-:W1:Y:S05]  /*16bf0*/  I2F R3, R3 ;  /* 0x0000000300037306 */ /* 0x000e6a0000201400 */
[----:B------:R-:W-:Y:S03]  /*16c00*/  HMMA.16816.F32.BF16 R24, R24, R34, RZ ;  /* 0x000000221818723c */ /* 0x000fe600000418ff */
[----:B------:R-:W2:Y:S01]  /*16c10*/  I2F R12, R12 ;  /* 0x0000000c000c7306 */ /* 0x000ea20000201400 */
[----:B------:R-:W-:Y:S01]  /*16c20*/  IMAD.MOV.U32 R199, RZ, RZ, R86 ;  /* 0x000000ffffc77224 */ /* 0x000fe200078e0056 */
[----:B------:R-:W-:-:S02]  /*16c30*/  FSEL R86, R51, -INF , !P4 ;  /* 0xff80000033567808 */ /* 0x000fc40006000000 */
[----:B------:R-:W-:Y:S02]  /*16c40*/  FSEL R35, R48, -INF , !P2 ;  /* 0xff80000030237808 */ /* 0x000fe40005000000 */
[----:B------:R-:W-:Y:S01]  /*16c50*/  FSEL R50, R50, -INF , !P1 ;  /* 0xff80000032327808 */ /* 0x000fe20004800000 */
[----:B-1----:R-:W-:Y:S01]  /*16c60*/  FFMA.FTZ R15, R3, -R222, R67 ;  /* 0x800000de030f7223 */ /* 0x002fe20000010043 */
[----:B------:R-:W-:Y:S01]  /*16c70*/  FSEL R67, R49, -INF , !P3 ;  /* 0xff80000031437808 */ /* 0x000fe20005800000 */
[----:B------:R-:W-:Y:S01]  /*16c80*/  IMAD.IADD R3, R229, 0x1, -R2 ;  /* 0x00000001e5037824 */ /* 0x000fe200078e0a02 */
[C---:B------:R-:W-:Y:S02]  /*16c90*/  ISETP.GE.AND P4, PT, R2.reuse, R227, PT ;  /* 0x000000e30200720c */ /* 0x040fe40003f86270 */
[C---:B------:R-:W-:Y:S02]  /*16ca0*/  ISETP.GE.AND P2, PT, R2.reuse, R226, PT ;  /* 0x000000e20200720c */ /* 0x040fe40003f46270 */
[----:B------:R-:W-:-:S02]  /*16cb0*/  ISETP.GE.AND P1, PT, R2, R225, PT ;  /* 0x000000e10200720c */ /* 0x000fc40003f26270 */
[----:B------:R-:W-:Y:S01]  /*16cc0*/  ISETP.GE.AND P3, PT, R2, R224, PT ;  /* 0x000000e00200720c */ /* 0x000fe20003f66270 */
[----:B--2---:R-:W-:Y:S01]  /*16cd0*/  FFMA.FTZ R14, R12, -R222, R197 ;  /* 0x800000de0c0e7223 */ /* 0x004fe200000100c5 */
[C---:B------:R-:W-:Y:S01]  /*16ce0*/  ISETP.GE.OR P4, PT, R2.reuse, R235, !P4 ;  /* 0x000000eb0200720c */ /* 0x040fe20006786670 */
[----:B------:R-:W-:Y:S01]  /*16cf0*/  IMAD.IADD R12, R231, 0x1, -R2 ;  /* 0x00000001e70c7824 */ /* 0x000fe200078e0a02 */
[C---:B------:R-:W-:Y:S02]  /*16d00*/  ISETP.GE.OR P2, PT, R2.reuse, R234, !P2 ;  /* 0x000000ea0200720c */ /* 0x040fe40005746670 */
[C---:B------:R-:W-:Y:S02]  /*16d10*/  ISETP.GE.OR P1, PT, R2.reuse, R233, !P1 ;  /* 0x000000e90200720c */ /* 0x040fe40004f26670 */
[----:B------:R-:W-:Y:S02]  /*16d20*/  ISETP.GE.OR P3, PT, R2, R232, !P3 ;  /* 0x000000e80200720c */ /* 0x000fe40005f66670 */
[----:B------:R-:W-:-:S02]  /*16d30*/  IABS R3, R3 ;  /* 0x0000000300037213 */ /* 0x000fc40000000000 */
[----:B------:R-:W-:Y:S01]  /*16d40*/  IADD3 R2, R0, 0x61, RZ ;  /* 0x0000006100027810 */ /* 0x000fe20007ffe0ff */
[----:B------:R-:W-:Y:S01]  /*16d50*/  IMAD.MOV.U32 R196, RZ, RZ, R57 ;  /* 0x000000ffffc47224 */ /* 0x000fe200078e0039 */
[----:B------:R-:W-:Y:S01]  /*16d60*/  HMMA.16816.F32.BF16 R60, R16, R28, R44 ;  /* 0x0000001c103c723c */ /* 0x000fe2000004182c */
[----:B------:R-:W-:-:S07]  /*16d70*/  IMAD.MOV.U32 R76, RZ, RZ, R56 ;  /* 0x000000ffff4c7224 */ /* 0x000fce00078e0038 */
[----:B------:R-:W-:Y:S01]  /*16d80*/  HMMA.16816.F32.BF16 R56, R16, R30, R24 ;  /* 0x0000001e1038723c */ /* 0x000fe20000041818 */
[----:B------:R1:W-:Y:S01]  /*16d90*/  I2F R18, R3 ;  /* 0x0000000300127306 */ /* 0x0003e20000201400 */
[----:B------:R-:W-:Y:S01]  /*16da0*/  IABS R12, R12 ;  /* 0x0000000c000c7213 */ /* 0x000fe20000000000 */
[--C-:B------:R-:W-:Y:S02]  /*16db0*/  IMAD.IADD R13, R228, 0x1, -R2.reuse ;  /* 0x00000001e40d7824 */ /* 0x100fe400078e0a02 */
[----:B-1----:R-:W-:-:S04]  /*16dc0*/  IMAD.IADD R3, R230, 0x1, -R2 ;  /* 0x00000001e6037824 */ /* 0x002fc800078e0a02 */
[----:B------:R1:W-:Y:S01]  /*16dd0*/  I2F R24, R12 ;  /* 0x0000000c00187306 */ /* 0x0003e20000201400 */
[----:B------:R-:W-:Y:S01]  /*16de0*/  IABS R3, R3 ;  /* 0x0000000300037213 */ /* 0x000fe20000000000 */
[----:B------:R-:W-:Y:S01]  /*16df0*/  IMAD.MOV.U32 R197, RZ, RZ, R65 ;  /* 0x000000ffffc57224 */ /* 0x000fe200078e0041 */
[----:B------:R-:W-:Y:S01]  /*16e00*/  FSEL R46, R14, -INF , !P4 ;  /* 0xff8000000e2e7808 */ /* 0x000fe20006000000 */
[----:B------:R-:W-:Y:S01]  /*16e10*/  IMAD.MOV.U32 R33, RZ, RZ, R84 ;  /* 0x000000ffff217224 */ /* 0x000fe200078e0054 */
[----:B------:R-:W-:Y:S02]  /*16e20*/  FSEL R84, R53, -INF , !P6 ;  /* 0xff80000035547808 */ /* 0x000fe40007000000 */
[----:B------:R-:W-:Y:S01]  /*16e30*/  FSEL R32, R52, -INF , !P5 ;  /* 0xff80000034207808 */ /* 0x000fe20006800000 */
[----:B-1----:R-:W-:Y:S01]  /*16e40*/  IMAD.MOV.U32 R12, RZ, RZ, R3 ;  /* 0x000000ffff0c7224 */ /* 0x002fe200078e0003 */
[----:B------:R-:W-:Y:S02]  /*16e50*/  IABS R3, R13 ;  /* 0x0000000d00037213 */ /* 0x000fe40000000000 */
[----:B------:R-:W-:Y:S01]  /*16e60*/  FSEL R65, R15, -INF , !P2 ;  /* 0xff8000000f417808 */ /* 0x000fe20005000000 */
[----:B------:R1:W2:Y:S01]  /*16e70*/  I2F R14, R12 ;  /* 0x0000000c000e7306 */ /* 0x0002a20000201400 */
[----:B------:R-:W-:Y:S01]  /*16e80*/  BAR.SYNC.DEFER_BLOCKING 0x0 ;  /* 0x0000000000007b1d */ /* 0x000fe20000010000 */
[----:B------:R-:W-:-:S02]  /*16e90*/  ISETP.GE.AND P6, PT, R2, R227, PT ;  /* 0x000000e30200720c */ /* 0x000fc40003fc6270 */
[C---:B------:R-:W-:Y:S02]  /*16ea0*/  ISETP.GE.AND P5, PT, R2.reuse, R226, PT ;  /* 0x000000e20200720c */ /* 0x040fe40003fa6270 */
[C---:B------:R-:W-:Y:S02]  /*16eb0*/  ISETP.GE.AND P4, PT, R2.reuse, R225, PT ;  /* 0x000000e10200720c */ /* 0x040fe40003f86270 */
[C---:B------:R-:W-:Y:S02]  /*16ec0*/  ISETP.GE.AND P2, PT, R2.reuse, R224, PT ;  /* 0x000000e00200720c */ /* 0x040fe40003f46270 */
[C---:B------:R-:W-:Y:S01]  /*16ed0*/  ISETP.GE.OR P6, PT, R2.reuse, R235, !P6 ;  /* 0x000000eb0200720c */ /* 0x040fe200077c6670 */
[----:B-1----:R-:W-:Y:S02]  /*16ee0*/  IMAD.MOV.U32 R12, RZ, RZ, R3 ;  /* 0x000000ffff0c7224 */ /* 0x002fe400078e0003 */
[----:B------:R-:W-:Y:S01]  /*16ef0*/  IMAD.IADD R3, R229, 0x1, -R2 ;  /* 0x00000001e5037824 */ /* 0x000fe200078e0a02 */
[C---:B------:R-:W-:Y:S01]  /*16f00*/  ISETP.GE.OR P5, PT, R2.reuse, R234, !P5 ;  /* 0x000000ea0200720c */ /* 0x040fe20006fa6670 */
[----:B------:R1:W3:Y:S01]  /*16f10*/  I2F R15, R12 ;  /* 0x0000000c000f7306 */ /* 0x0002e20000201400 */
[----:B------:R-:W-:-:S02]  /*16f20*/  ISETP.GE.OR P4, PT, R2, R233, !P4 ;  /* 0x000000e90200720c */ /* 0x000fc40006786670 */
[----:B------:R-:W-:Y:S02]  /*16f30*/  ISETP.GE.OR P2, PT, R2, R232, !P2 ;  /* 0x000000e80200720c */ /* 0x000fe40005746670 */
[----:B------:R-:W-:-:S04]  /*16f40*/  IABS R3, R3 ;  /* 0x0000000300037213 */ /* 0x000fc80000000000 */
[----:B------:R4:W-:Y:S01]  /*16f50*/  I2F R17, R3 ;  /* 0x0000000300117306 */ /* 0x0009e20000201400 */
[----:B-1----:R-:W-:Y:S01]  /*16f60*/  IMAD.IADD R12, R231, 0x1, -R2 ;  /* 0x00000001e70c7824 */ /* 0x002fe200078e0a02 */
[----:B------:R-:W-:-:S04]  /*16f70*/  IADD3 R2, R0, 0x68, RZ ;  /* 0x0000006800027810 */ /* 0x000fc80007ffe0ff */
[----:B------:R-:W-:Y:S01]  /*16f80*/  IABS R12, R12 ;  /* 0x0000000c000c7213 */ /* 0x000fe20000000000 */
[----:B----4-:R-:W-:-:S03]  /*16f90*/  IMAD.IADD R3, R230, 0x1, -R2 ;  /* 0x00000001e6037824 */ /* 0x010fc600078e0a02 */
[----:B------:R1:W4:Y:S01]  /*16fa0*/  I2F R19, R12 ;  /* 0x0000000c00137306 */ /* 0x0003220000201400 */
[----:B------:R-:W-:Y:S01]  /*16fb0*/  IMAD.IADD R13, R228, 0x1, -R2 ;  /* 0x00000001e40d7824 */ /* 0x000fe200078e0a02 */
[----:B------:R-:W-:Y:S01]  /*16fc0*/  IABS R3, R3 ;  /* 0x0000000300037213 */ /* 0x000fe20000000000 */
[-C--:B--2---:R-:W-:Y:S02]  /*16fd0*/  FFMA.FTZ R14, R14, -R222.reuse, R197 ;  /* 0x800000de0e0e7223 */ /* 0x084fe400000100c5 */
[----:B---3--:R-:W-:Y:S02]  /*16fe0*/  FFMA.FTZ R15, R15, -R222, R198 ;  /* 0x800000de0f0f7223 */ /* 0x008fe400000100c6 */
[----:B-1----:R-:W-:Y:S01]  /*16ff0*/  IMAD.MOV.U32 R12, RZ, RZ, R3 ;  /* 0x000000ffff0c7224 */ /* 0x002fe200078e0003 */
[----:B------:R-:W-:-:S03]  /*17000*/  IABS R3, R13 ;  /* 0x0000000d00037213 */ /* 0x000fc60000000000 */
[----:B------:R1:W2:Y:S01]  /*17010*/  I2F R16, R12 ;  /* 0x0000000c00107306 */ /* 0x0002a20000201400 */
[----:B------:R-:W-:-:S07]  /*17020*/  FSEL R44, R14, -INF , !P6 ;  /* 0xff8000000e2c7808 */ /* 0x000fce0007000000 */
[----:B------:R3:W2:Y:S01]  /*17030*/  I2F R13, R3 ;  /* 0x00000003000d7306 */ /* 0x0006a20000201400 */
[----:B------:R-:W-:Y:S01]  /*17040*/  FSEL R54, R15, -INF , !P5 ;  /* 0xff8000000f367808 */ /* 0x000fe20006800000 */
[-C--:B-1----:R-:W-:Y:S02]  /*17050*/  FFMA.FTZ R12, R18, -R222.reuse, R33 ;  /* 0x800000de120c7223 */ /* 0x082fe40000010021 */
[-C--:B----4-:R-:W-:Y:S02]  /*17060*/  FFMA.FTZ R18, R19, -R222.reuse, R76 ;  /* 0x800000de13127223 */ /* 0x090fe4000001004c */
[----:B---3--:R-:W-:Y:S01]  /*17070*/  FFMA.FTZ R3, R24, -R222, R199 ;  /* 0x800000de18037223 */ /* 0x008fe200000100c7 */
[----:B------:R-:W-:Y:S02]  /*17080*/  FSEL R76, R12, -INF , !P1 ;  /* 0xff8000000c4c7808 */ /* 0x000fe40004800000 */
[C---:B------:R-:W-:Y:S02]  /*17090*/  ISETP.GE.AND P1, PT, R2.reuse, R227, PT ;  /* 0x000000e30200720c */ /* 0x040fe40003f26270 */
[----:B------:R-:W-:Y:S01]  /*170a0*/  FSEL R29, R3, -INF , !P3 ;  /* 0xff800000031d7808 */ /* 0x000fe20005800000 */
[----:B------:R-:W-:Y:S01]  /*170b0*/  IMAD.IADD R3, R229, 0x1, -R2 ;  /* 0x00000001e5037824 */ /* 0x000fe200078e0a02 */
[----:B------:R-:W-:-:S02]  /*170c0*/  ISETP.GE.AND P3, PT, R2, R226, PT ;  /* 0x000000e20200720c */ /* 0x000fc40003f66270 */
[C---:B------:R-:W-:Y:S02]  /*170d0*/  ISETP.GE.AND P6, PT, R2.reuse, R225, PT ;  /* 0x000000e10200720c */ /* 0x040fe40003fc6270 */
[C---:B------:R-:W-:Y:S01]  /*170e0*/  ISETP.GE.AND P5, PT, R2.reuse, R224, PT ;  /* 0x000000e00200720c */ /* 0x040fe20003fa6270 */
[----:B------:R-:W-:Y:S01]  /*170f0*/  IMAD.IADD R12, R231, 0x1, -R2 ;  /* 0x00000001e70c7824 */ /* 0x000fe200078e0a02 */
[C---:B------:R-:W-:Y:S02]  /*17100*/  ISETP.GE.OR P1, PT, R2.reuse, R235, !P1 ;  /* 0x000000eb0200720c */ /* 0x040fe40004f26670 */
[C---:B------:R-:W-:Y:S02]  /*17110*/  ISETP.GE.OR P3, PT, R2.reuse, R234, !P3 ;  /* 0x000000ea0200720c */ /* 0x040fe40005f66670 */
[C---:B------:R-:W-:Y:S02]  /*17120*/  ISETP.GE.OR P6, PT, R2.reuse, R233, !P6 ;  /* 0x000000e90200720c */ /* 0x040fe400077c6670 */
[----:B------:R-:W-:-:S02]  /*17130*/  ISETP.GE.OR P5, PT, R2, R232, !P5 ;  /* 0x000000e80200720c */ /* 0x000fc40006fa6670 */
[----:B------:R-:W-:Y:S02]  /*17140*/  IABS R3, R3 ;  /* 0x0000000300037213 */ /* 0x000fe40000000000 */
[----:B------:R-:W-:Y:S01]  /*17150*/  IADD3 R2, R0, 0x69, RZ ;  /* 0x0000006900027810 */ /* 0x000fe20007ffe0ff */
[-C--:B--2---:R-:W-:Y:S02]  /*17160*/  FFMA.FTZ R16, R16, -R222.reuse, R20 ;  /* 0x800000de10107223 */ /* 0x084fe40000010014 */
[----:B------:R1:W-:Y:S01]  /*17170*/  I2F R20, R3 ;  /* 0x0000000300147306 */ /* 0x0003e20000201400 */
[----:B------:R-:W-:Y:S01]  /*17180*/  FFMA.FTZ R19, R13, -R222, R22 ;  /* 0x800000de0d137223 */ /* 0x000fe20000010016 */
[----:B------:R-:W-:Y:S01]  /*17190*/  IABS R12, R12 ;  /* 0x0000000c000c7213 */ /* 0x000fe20000000000 */
[----:B------:R-:W-:Y:S02]  /*171a0*/  IMAD.IADD R13, R228, 0x1, -R2 ;  /* 0x00000001e40d7824 */ /* 0x000fe400078e0a02 */
[----:B------:R-:W-:-:S02]  /*171b0*/  FFMA.FTZ R17, R17, -R222, R196 ;  /* 0x800000de11117223 */ /* 0x000fc400000100c4 */
[----:B-1----:R-:W-:Y:S01]  /*171c0*/  IMAD.IADD R3, R230, 0x1, -R2 ;  /* 0x00000001e6037824 */ /* 0x002fe200078e0a02 */
[----:B------:R1:W-:Y:S04]  /*171d0*/  I2F R22, R12 ;  /* 0x0000000c00167306 */ /* 0x0003e80000201400 */
[----:B------:R-:W-:Y:S01]  /*171e0*/  IABS R3, R3 ;  /* 0x0000000300037213 */ /* 0x000fe20000000000 */
[----:B------:R-:W-:Y:S01]  /*171f0*/  IMAD.MOV.U32 R196, RZ, RZ, R73 ;  /* 0x000000ffffc47224 */ /* 0x000fe200078e0049 */
[----:B------:R-:W-:Y:S02]  /*17200*/  FSEL R73, R17, -INF , !P4 ;  /* 0xff80000011497808 */ /* 0x000fe40006000000 */
[----:B------:R-:W-:Y:S02]  /*17210*/  FSEL R26, R18, -INF , !P2 ;  /* 0xff800000121a7808 */ /* 0x000fe40005000000 */
[----:B------:R-:W-:Y:S01]  /*17220*/  FSEL R33, R16, -INF , !P1 ;  /* 0xff80000010217808 */ /* 0x000fe20004800000 */
[----:B-1----:R-:W-:Y:S01]  /*17230*/  IMAD.MOV.U32 R12, RZ, RZ, R3 ;  /* 0x000000ffff0c7224 */ /* 0x002fe200078e0003 */
[----:B------:R-:W-:-:S02]  /*17240*/  IABS R3, R13 ;  /* 0x0000000d00037213 */ /* 0x000fc40000000000 */
[----:B------:R-:W-:Y:S01]  /*17250*/  FSEL R48, R19, -INF , !P3 ;  /* 0xff80000013307808 */ /* 0x000fe20005800000 */
[----:B------:R1:W2:Y:S01]  /*17260*/  I2F R14, R12 ;  /* 0x0000000c000e7306 */ /* 0x0002a20000201400 */
[C---:B------:R-:W-:Y:S02]  /*17270*/  ISETP.GE.AND P4, PT, R2.reuse, R227, PT ;  /* 0x000000e30200720c */ /* 0x040fe40003f86270 */
[C---:B------:R-:W-:Y:S02]  /*17280*/  ISETP.GE.AND P2, PT, R2.reuse, R226, PT ;  /* 0x000000e20200720c */ /* 0x040fe40003f46270 */
[C---:B------:R-:W-:Y:S02]  /*17290*/  ISETP.GE.AND P1, PT, R2.reuse, R225, PT ;  /* 0x000000e10200720c */ /* 0x040fe40003f26270 */
[C---:B------:R-:W-:Y:S02]  /*172a0*/  ISETP.GE.AND P3, PT, R2.reuse, R224, PT ;  /* 0x000000e00200720c */ /* 0x040fe40003f66270 */
[----:B------:R-:W-:-:S02]  /*172b0*/  ISETP.GE.OR P4, PT, R2, R235, !P4 ;  /* 0x000000eb0200720c */ /* 0x000fc40006786670 */
[C---:B------:R-:W-:Y:S01]  /*172c0*/  ISETP.GE.OR P2, PT, R2.reuse, R234, !P2 ;  /* 0x000000ea0200720c */ /* 0x040fe20005746670 */
[----:B-1----:R-:W-:Y:S02]  /*172d0*/  IMAD.MOV.U32 R12, RZ, RZ, R3 ;  /* 0x000000ffff0c7224 */ /* 0x002fe400078e0003 */
[----:B------:R-:W-:Y:S01]  /*172e0*/  IMAD.IADD R3, R229, 0x1, -R2 ;  /* 0x00000001e5037824 */ /* 0x000fe200078e0a02 */
[C---:B------:R-:W-:Y:S01]  /*172f0*/  ISETP.GE.OR P1, PT, R2.reuse, R233, !P1 ;  /* 0x000000e90200720c */ /* 0x040fe20004f26670 */
[----:B------:R1:W3:Y:S01]  /*17300*/  I2F R15, R12 ;  /* 0x0000000c000f7306 */ /* 0x0002e20000201400 */
[----:B------:R-:W-:Y:S02]  /*17310*/  ISETP.GE.OR P3, PT, R2, R232, !P3 ;  /* 0x000000e80200720c */ /* 0x000fe40005f66670 */
[----:B------:R-:W-:-:S05]  /*17320*/  IABS R3, R3 ;  /* 0x0000000300037213 */ /* 0x000fca0000000000 */
[----:B------:R4:W-:Y:S01]  /*17330*/  I2F R17, R3 ;  /* 0x0000000300117306 */ /* 0x0009e20000201400 */
[----:B-1----:R-:W-:Y:S01]  /*17340*/  IMAD.IADD R12, R231, 0x1, -R2 ;  /* 0x00000001e70c7824 */ /* 0x002fe200078e0a02 */
[----:B------:R-:W-:-:S05]  /*17350*/  IADD3 R2, R0, 0x70, RZ ;  /* 0x0000007000027810 */ /* 0x000fca0007ffe0ff */
[--C-:B----4-:R-:W-:Y:S01]  /*17360*/  IMAD.IADD R3, R230, 0x1, -R2.reuse ;  /* 0x00000001e6037824 */ /* 0x110fe200078e0a02 */
[----:B------:R-:W-:Y:S01]  /*17370*/  IABS R12, R12 ;  /* 0x0000000c000c7213 */ /* 0x000fe20000000000 */
[----:B------:R-:W-:-:S03]  /*17380*/  IMAD.IADD R13, R228, 0x1, -R2 ;  /* 0x00000001e40d7824 */ /* 0x000fc600078e0a02 */
[----:B------:R-:W-:Y:S01]  /*17390*/  IABS R3, R3 ;  /* 0x0000000300037213 */ /* 0x000fe20000000000 */
[----:B------:R1:W-:Y:S04]  /*173a0*/  I2F R18, R12 ;  /* 0x0000000c00127306 */ /* 0x0003e80000201400 */
[----:B-1----:R-:W-:Y:S01]  /*173b0*/  IMAD.MOV.U32 R12, RZ, RZ, R3 ;  /* 0x000000ffff0c7224 */ /* 0x002fe200078e0003 */
[----:B------:R-:W-:-:S04]  /*173c0*/  IABS R3, R13 ;  /* 0x0000000d00037213 */ /* 0x000fc80000000000 */
[----:B------:R1:W4:Y:S01]  /*173d0*/  I2F R13, R3 ;  /* 0x00000003000d7306 */ /* 0x0003220000201400 */
[-C--:B--2---:R-:W-:Y:S02]  /*173e0*/  FFMA.FTZ R14, R14, -R222.reuse, R21 ;  /* 0x800000de0e0e7223 */ /* 0x084fe40000010015 */
[----:B---3--:R-:W-:-:S05]  /*173f0*/  FFMA.FTZ R15, R15, -R222, R23 ;  /* 0x800000de0f0f7223 */ /* 0x008fca0000010017 */
[----:B------:R2:W3:Y:S01]  /*17400*/  I2F R16, R12 ;  /* 0x0000000c00107306 */ /* 0x0004e20000201400 */
[----:B------:R-:W-:Y:S01]  /*17410*/  FSEL R30, R14, -INF , !P4 ;  /* 0xff8000000e1e7808 */ /* 0x000fe20006000000 */
[-C--:B-1----:R-:W-:Y:S01]  /*17420*/  FFMA.FTZ R3, R22, -R222.reuse, R42 ;  /* 0x800000de16037223 */ /* 0x082fe2000001002a */
[----:B------:R-:W-:Y:S01]  /*17430*/  FSEL R42, R15, -INF , !P2 ;  /* 0xff8000000f2a7808 */ /* 0x000fe20005000000 */
[-C--:B----4-:R-:W-:Y:S02]  /*17440*/  FFMA.FTZ R19, R13, -R222.reuse, R62 ;  /* 0x800000de0d137223 */ /* 0x090fe4000001003e */
[----:B--2---:R-:W-:Y:S01]  /*17450*/  FFMA.FTZ R12, R20, -R222, R40 ;  /* 0x800000de140c7223 */ /* 0x004fe20000010028 */
[----:B------:R-:W-:Y:S01]  /*17460*/  FSEL R23, R3, -INF , !P5 ;  /* 0xff80000003177808 */ /* 0x000fe20006800000 */
[----:B------:R-:W-:Y:S01]  /*17470*/  IMAD.IADD R3, R229, 0x1, -R2 ;  /* 0x00000001e5037824 */ /* 0x000fe200078e0a02 */
[----:B------:R-:W-:Y:S02]  /*17480*/  ISETP.GE.AND P5, PT, R2, R226, PT ;  /* 0x000000e20200720c */ /* 0x000fe40003fa6270 */
[----:B------:R-:W-:-:S02]  /*17490*/  FSEL R62, R12, -INF , !P6 ;  /* 0xff8000000c3e7808 */ /* 0x000fc40007000000 */
[C---:B------:R-:W-:Y:S02]  /*174a0*/  ISETP.GE.AND P6, PT, R2.reuse, R227, PT ;  /* 0x000000e30200720c */ /* 0x040fe40003fc6270 */
[C---:B------:R-:W-:Y:S02]  /*174b0*/  ISETP.GE.AND P4, PT, R2.reuse, R225, PT ;  /* 0x000000e10200720c */ /* 0x040fe40003f86270 */
[C---:B------:R-:W-:Y:S01]  /*174c0*/  ISETP.GE.AND P2, PT, R2.reuse, R224, PT ;  /* 0x000000e00200720c */ /* 0x040fe20003f46270 */
[----:B------:R-:W-:Y:S01]  /*174d0*/  IMAD.IADD R12, R231, 0x1, -R2 ;  /* 0x00000001e70c7824 */ /* 0x000fe200078e0a02 */
[C---:B------:R-:W-:Y:S02]  /*174e0*/  ISETP.GE.OR P6, PT, R2.reuse, R235, !P6 ;  /* 0x000000eb0200720c */ /* 0x040fe400077c6670 */
[C---:B------:R-:W-:Y:S02]  /*174f0*/  ISETP.GE.OR P5, PT, R2.reuse, R234, !P5 ;  /* 0x000000ea0200720c */ /* 0x040fe40006fa6670 */
[----:B------:R-:W-:-:S02]  /*17500*/  ISETP.GE.OR P4, PT, R2, R233, !P4 ;  /* 0x000000e90200720c */ /* 0x000fc40006786670 */
[----:B------:R-:W-:Y:S02]  /*17510*/  ISETP.GE.OR P2, PT, R2, R232, !P2 ;  /* 0x000000e80200720c */ /* 0x000fe40005746670 */
[----:B------:R-:W-:Y:S02]  /*17520*/  IABS R3, R3 ;  /* 0x0000000300037213 */ /* 0x000fe40000000000 */
[----:B------:R-:W-:Y:S02]  /*17530*/  IADD3 R2, R0, 0x71, RZ ;  /* 0x0000007100027810 */ /* 0x000fe40007ffe0ff */
[----:B------:R1:W-:Y:S01]  /*17540*/  I2F R20, R3 ;  /* 0x0000000300147306 */ /* 0x0003e20000201400 */
[----:B------:R-:W-:Y:S02]  /*17550*/  IABS R12, R12 ;  /* 0x0000000c000c7213 */ /* 0x000fe40000000000 */
[----:B------:R-:W-:Y:S02]  /*17560*/  IMAD.IADD R13, R228, 0x1, -R2 ;  /* 0x00000001e40d7824 */ /* 0x000fe400078e0a02 */
[----:B------:R-:W-:-:S02]  /*17570*/  FFMA.FTZ R17, R17, -R222, R41 ;  /* 0x800000de11117223 */ /* 0x000fc40000010029 */
[----:B-1----:R-:W-:Y:S01]  /*17580*/  IMAD.IADD R3, R230, 0x1, -R2 ;  /* 0x00000001e6037824 */ /* 0x002fe200078e0a02 */
[----:B------:R1:W-:Y:S04]  /*17590*/  I2F R21, R12 ;  /* 0x0000000c00157306 */ /* 0x0003e80000201400 */
[----:B------:R-:W-:Y:S01]  /*175a0*/  IABS R3, R3 ;  /* 0x0000000300037213 */ /* 0x000fe20000000000 */
[-C--:B------:R-:W-:Y:S02]  /*175b0*/  FFMA.FTZ R18, R18, -R222.reuse, R43 ;  /* 0x800000de12127223 */ /* 0x080fe4000001002b */
[----:B---3--:R-:W-:Y:S01]  /*175c0*/  FFMA.FTZ R16, R16, -R222, R60 ;  /* 0x800000de10107223 */ /* 0x008fe2000001003c */
[----:B------:R-:W-:Y:S02]  /*175d0*/  FSEL R60, R17, -INF , !P1 ;  /* 0xff800000113c7808 */ /* 0x000fe40004800000 */
[----:B------:R-:W-:Y:S01]  /*175e0*/  FSEL R22, R18, -INF , !P3 ;  /* 0xff80000012167808 */ /* 0x000fe20005800000 */
[----:B-1----:R-:W-:Y:S01]  /*175f0*/  IMAD.MOV.U32 R12, RZ, RZ, R3 ;  /* 0x000000ffff0c7224 */ /* 0x002fe200078e0003 */
[----:B------:R-:W-:-:S02]  /*17600*/  IABS R3, R13 ;  /* 0x0000000d00037213 */ /* 0x000fc40000000000 */
[----:B------:R-:W-:Y:S01]  /*17610*/  FSEL R27, R16, -INF , !P6 ;  /* 0xff800000101b7808 */ /* 0x000fe20007000000 */
[----:B------:R1:W2:Y:S01]  /*17620*/  I2F R15, R12 ;  /* 0x0000000c000f7306 */ /* 0x0002a20000201400 */
[----:B------:R-:W-:Y:S02]  /*17630*/  FSEL R34, R19, -INF , !P5 ;  /* 0xff80000013227808 */ /* 0x000fe40006800000 */
[C---:B------:R-:W-:Y:S02]  /*17640*/  ISETP.GE.AND P1, PT, R2.reuse, R227, PT ;  /* 0x000000e30200720c */ /* 0x040fe40003f26270 */
[C---:B------:R-:W-:Y:S02]  /*17650*/  ISETP.GE.AND P3, PT, R2.reuse, R226, PT ;  /* 0x000000e20200720c */ /* 0x040fe40003f66270 */
[C---:B------:R-:W-:Y:S02]  /*17660*/  ISETP.GE.AND P6, PT, R2.reuse, R225, PT ;  /* 0x000000e10200720c */ /* 0x040fe40003fc6270 */
[----:B------:R-:W-:-:S02]  /*17670*/  ISETP.GE.AND P5, PT, R2, R224, PT ;  /* 0x000000e00200720c */ /* 0x000fc40003fa6270 */
[C---:B------:R-:W-:Y:S01]  /*17680*/  ISETP.GE.OR P1, PT, R2.reuse, R235, !P1 ;  /* 0x000000eb0200720c */ /* 0x040fe20004f26670 */
[----:B-1----:R-:W-:Y:S02]  /*17690*/  IMAD.MOV.U32 R12, RZ, RZ, R3 ;  /* 0x000000ffff0c7224 */ /* 0x002fe400078e0003 */
[----:B------:R-:W-:Y:S01]  /*176a0*/  IMAD.IADD R3, R229, 0x1, -R2 ;  /* 0x00000001e5037824 */ /* 0x000fe200078e0a02 */
[C---:B------:R-:W-:Y:S01]  /*176b0*/  ISETP.GE.OR P3, PT, R2.reuse, R234, !P3 ;  /* 0x000000ea0200720c */ /* 0x040fe20005f66670 */
[----:B------:R1:W3:Y:S01]  /*176c0*/  I2F R14, R12 ;  /* 0x0000000c000e7306 */ /* 0x0002e20000201400 */
[C---:B------:R-:W-:Y:S02]  /*176d0*/  ISETP.GE.OR P6, PT, R2.reuse, R233, !P6 ;  /* 0x000000e90200720c */ /* 0x040fe400077c6670 */
[----:B------:R-:W-:Y:S02]  /*176e0*/  ISETP.GE.OR P5, PT, R2, R232, !P5 ;  /* 0x000000e80200720c */ /* 0x000fe40006fa6670 */
[----:B------:R-:W-:-:S04]  /*176f0*/  IABS R3, R3 ;  /* 0x0000000300037213 */ /* 0x000fc80000000000 */
[----:B------:R4:W-:Y:S01]  /*17700*/  I2F R17, R3 ;  /* 0x0000000300117306 */ /* 0x0009e20000201400 */
[----:B-1----:R-:W-:Y:S01]  /*17710*/  IMAD.IADD R12, R231, 0x1, -R2 ;  /* 0x00000001e70c7824 */ /* 0x002fe200078e0a02 */
[----:B------:R-:W-:-:S05]  /*17720*/  IADD3 R2, R0, 0x78, RZ ;  /* 0x0000007800027810 */ /* 0x000fca0007ffe0ff */
[--C-:B----4-:R-:W-:Y:S01]  /*17730*/  IMAD.IADD R3, R230, 0x1, -R2.reuse ;  /* 0x00000001e6037824 */ /* 0x110fe200078e0a02 */
[----:B------:R-:W-:Y:S01]  /*17740*/  IABS R12, R12 ;  /* 0x0000000c000c7213 */ /* 0x000fe20000000000 */
[----:B------:R-:W-:-:S03]  /*17750*/  IMAD.IADD R13, R228, 0x1, -R2 ;  /* 0x00000001e40d7824 */ /* 0x000fc600078e0a02 */
[----:B------:R-:W-:Y:S01]  /*17760*/  IABS R3, R3 ;  /* 0x0000000300037213 */ /* 0x000fe20000000000 */
[----:B------:R1:W-:Y:S01]  /*17770*/  I2F R18, R12 ;  /* 0x0000000c00127306 */ /* 0x0003e20000201400 */
[-C--:B--2---:R-:W-:Y:S02]  /*17780*/  FFMA.FTZ R15, R15, -R222.reuse, R61 ;  /* 0x800000de0f0f7223 */ /* 0x084fe4000001003d */
[----:B---3--:R-:W-:Y:S02]  /*17790*/  FFMA.FTZ R14, R14, -R222, R63 ;  /* 0x800000de0e0e7223 */ /* 0x008fe4000001003f */
[----:B-1----:R-:W-:Y:S01]  /*177a0*/  IMAD.MOV.U32 R12, RZ, RZ, R3 ;  /* 0x000000ffff0c7224 */ /* 0x002fe200078e0003 */
[----:B------:R-:W-:-:S03]  /*177b0*/  IABS R3, R13 ;  /* 0x0000000d00037213 */ /* 0x000fc60000000000 */
[----:B------:R1:W2:Y:S01]  /*177c0*/  I2F R16, R12 ;  /* 0x0000000c00107306 */ /* 0x0002a20000201400 */
[----:B------:R-:W-:-:S07]  /*177d0*/  FSEL R24, R15, -INF , !P1 ;  /* 0xff8000000f187808 */ /* 0x000fce0004800000 */
[----:B------:R3:W4:Y:S01]  /*177e0*/  I2F R13, R3 ;  /* 0x00000003000d7306 */ /* 0x0007220000201400 */
[----:B------:R-:W-:Y:S01]  /*177f0*/  FSEL R31, R14, -INF , !P3 ;  /* 0xff8000000e1f7808 */ /* 0x000fe20005800000 */
[-C--:B-1----:R-:W-:Y:S01]  /*17800*/  FFMA.FTZ R12, R20, -R222.reuse, R68 ;  /* 0x800000de140c7223 */ /* 0x082fe20000010044 */
[----:B------:R-:W-:Y:S01]  /*17810*/  ISETP.GE.AND P1, PT, R2, R225, PT ;  /* 0x000000e10200720c */ /* 0x000fe20003f26270 */
[----:B---3--:R-:W-:-:S03]  /*17820*/  FFMA.FTZ R3, R21, -R222, R70 ;  /* 0x800000de15037223 */ /* 0x008fc60000010046 */
[----:B------:R-:W-:Y:S02]  /*17830*/  FSEL R47, R12, -INF , !P4 ;  /* 0xff8000000c2f7808 */ /* 0x000fe40006000000 */
[C---:B------:R-:W-:Y:S02]  /*17840*/  ISETP.GE.AND P4, PT, R2.reuse, R227, PT ;  /* 0x000000e30200720c */ /* 0x040fe40003f86270 */
[----:B------:R-:W-:Y:S02]  /*17850*/  FSEL R20, R3, -INF , !P2 ;  /* 0xff80000003147808 */ /* 0x000fe40005000000 */
[C---:B------:R-:W-:Y:S02]  /*17860*/  ISETP.GE.AND P2, PT, R2.reuse, R226, PT ;  /* 0x000000e20200720c */ /* 0x040fe40003f46270 */
[C---:B------:R-:W-:Y:S01]  /*17870*/  ISETP.GE.AND P3, PT, R2.reuse, R224, PT ;  /* 0x000000e00200720c */ /* 0x040fe20003f66270 */
[----:B------:R-:W-:Y:S01]  /*17880*/  IMAD.IADD R3, R229, 0x1, -R2 ;  /* 0x00000001e5037824 */ /* 0x000fe200078e0a02 */
[----:B------:R-:W-:-:S02]  /*17890*/  ISETP.GE.OR P4, PT, R2, R235, !P4 ;  /* 0x000000eb0200720c */ /* 0x000fc40006786670 */
[C---:B------:R-:W-:Y:S02]  /*178a0*/  ISETP.GE.OR P2, PT, R2.reuse, R234, !P2 ;  /* 0x000000ea0200720c */ /* 0x040fe40005746670 */
[C---:B------:R-:W-:Y:S02]  /*178b0*/  ISETP.GE.OR P1, PT, R2.reuse, R233, !P1 ;  /* 0x000000e90200720c */ /* 0x040fe40004f26670 */
[----:B------:R-:W-:Y:S01]  /*178c0*/  ISETP.GE.OR P3, PT, R2, R232, !P3 ;  /* 0x000000e80200720c */ /* 0x000fe20005f66670 */
[----:B------:R-:W-:Y:S01]  /*178d0*/  IMAD.IADD R2, R231, 0x1, -R2 ;  /* 0x00000001e7027824 */ /* 0x000fe200078e0a02 */
[----:B------:R-:W-:Y:S02]  /*178e0*/  IADD3 R0, R0, 0x79, RZ ;  /* 0x0000007900007810 */ /* 0x000fe40007ffe0ff */
[----:B------:R-:W-:Y:S02]  /*178f0*/  IABS R3, R3 ;  /* 0x0000000300037213 */ /* 0x000fe40000000000 */
[----:B------:R-:W-:Y:S01]  /*17900*/  IABS R12, R2 ;  /* 0x00000002000c7213 */ /* 0x000fe20000000000 */
[----:B------:R-:W-:-:S02]  /*17910*/  IMAD.IADD R2, R230, 0x1, -R0 ;  /* 0x00000001e6027824 */ /* 0x000fc400078e0a00 */
[-C--:B--2---:R-:W-:Y:S02]  /*17920*/  FFMA.FTZ R19, R16, -R222.reuse, R56 ;  /* 0x800000de10137223 */ /* 0x084fe40000010038 */
[----:B----4-:R-:W-:Y:S01]  /*17930*/  FFMA.FTZ R16, R13, -R222, R58 ;  /* 0x800000de0d107223 */ /* 0x010fe2000001003a */
[----:B------:R-:W-:Y:S01]  /*17940*/  IABS R2, R2 ;  /* 0x0000000200027213 */ /* 0x000fe20000000000 */
[----:B------:R1:W2:Y:S02]  /*17950*/  I2F R13, R3 ;  /* 0x00000003000d7306 */ /* 0x0002a40000201400 */
[----:B-1----:R-:W-:-:S06]  /*17960*/  IMAD.MOV.U32 R3, RZ, RZ, R12 ;  /* 0x000000ffff037224 */ /* 0x002fcc00078e000c */
[----:B------:R1:W3:Y:S01]  /*17970*/  I2F R25, R3 ;  /* 0x0000000300197306 */ /* 0x0002e20000201400 */
[----:B------:R-:W-:Y:S02]  /*17980*/  IMAD.IADD R12, R229, 0x1, -R0 ;  /* 0x00000001e50c7824 */ /* 0x000fe400078e0a00 */
[----:B-1----:R-:W-:Y:S02]  /*17990*/  IMAD.MOV.U32 R3, RZ, RZ, R2 ;  /* 0x000000ffff037224 */ /* 0x002fe400078e0002 */
[----:B------:R-:W-:-:S05]  /*179a0*/  IMAD.IADD R2, R228, 0x1, -R0 ;  /* 0x00000001e4027824 */ /* 0x000fca00078e0a00 */
[----:B------:R-:W-:Y:S01]  /*179b0*/  IABS R2, R2 ;  /* 0x0000000200027213 */ /* 0x000fe20000000000 */
[----:B------:R1:W4:Y:S04]  /*179c0*/  I2F R15, R3 ;  /* 0x00000003000f7306 */ /* 0x0003280000201400 */
[----:B-1----:R-:W-:Y:S01]  /*179d0*/  IMAD.MOV.U32 R3, RZ, RZ, R2 ;  /* 0x000000ffff037224 */ /* 0x002fe200078e0002 */
[----:B------:R-:W-:-:S03]  /*179e0*/  IABS R2, R12 ;  /* 0x0000000c00027213 */ /* 0x000fc60000000000 */
[----:B------:R1:W1:Y:S01]  /*179f0*/  I2F R14, R3 ;  /* 0x00000003000e7306 */ /* 0x0002620000201400 */
[----:B--2---:R-:W-:Y:S02]  /*17a00*/  FFMA.FTZ R13, R13, -R222, R80 ;  /* 0x800000de0d0d7223 */ /* 0x004fe40000010050 */
[----:B-1----:R-:W-:Y:S02]  /*17a10*/  IMAD.MOV.U32 R3, RZ, RZ, R2 ;  /* 0x000000ffff037224 */ /* 0x002fe400078e0002 */
[----:B------:R-:W-:-:S05]  /*17a20*/  IMAD.IADD R2, R231, 0x1, -R0 ;  /* 0x00000001e7027824 */ /* 0x000fca00078e0a00 */
[----:B------:R-:W-:Y:S01]  /*17a30*/  IABS R2, R2 ;  /* 0x0000000200027213 */ /* 0x000fe20000000000 */
[----:B------:R3:W1:Y:S01]  /*17a40*/  I2F R12, R3 ;  /* 0x00000003000c7306 */ /* 0x0006620000201400 */
[-C--:B------:R-:W-:Y:S01]  /*17a50*/  FFMA.FTZ R17, R17, -R222.reuse, R69 ;  /* 0x800000de11117223 */ /* 0x080fe20000010045 */
[----:B------:R-:W-:Y:S01]  /*17a60*/  FSEL R41, R13, -INF , !P1 ;  /* 0xff8000000d297808 */ /* 0x000fe20004800000 */
[----:B------:R-:W-:-:S05]  /*17a70*/  FFMA.FTZ R18, R18, -R222, R71 ;  /* 0x800000de12127223 */ /* 0x000fca0000010047 */
[----:B------:R-:W2:Y:S01]  /*17a80*/  I2F R2, R2 ;  /* 0x0000000200027306 */ /* 0x000ea20000201400 */
[----:B------:R-:W-:Y:S02]  /*17a90*/  ISETP.GT.AND P1, PT, R237, R196, PT ;  /* 0x000000c4ed00720c */ /* 0x000fe40003f24270 */
[----:B------:R-:W-:Y:S02]  /*17aa0*/  FSEL R45, R17, -INF , !P6 ;  /* 0xff800000112d7808 */ /* 0x000fe40007000000 */
[----:B------:R-:W-:Y:S02]  /*17ab0*/  FSEL R18, R18, -INF , !P5 ;  /* 0xff80000012127808 */ /* 0x000fe40006800000 */
[----:B------:R-:W-:Y:S02]  /*17ac0*/  FSEL R21, R19, -INF , !P4 ;  /* 0xff80000013157808 */ /* 0x000fe40006000000 */
[----:B------:R-:W-:Y:S02]  /*17ad0*/  FSEL R28, R16, -INF , !P2 ;  /* 0xff800000101c7808 */ /* 0x000fe40005000000 */
[----:B------:R-:W-:-:S02]  /*17ae0*/  ISETP.GE.AND P6, PT, R0, R227, PT ;  /* 0x000000e30000720c */ /* 0x000fc40003fc6270 */
[C---:B------:R-:W-:Y:S02]  /*17af0*/  ISETP.GE.AND P5, PT, R0.reuse, R226, PT ;  /* 0x000000e20000720c */ /* 0x040fe40003fa6270 */
[C---:B------:R-:W-:Y:S02]  /*17b00*/  ISETP.GE.AND P4, PT, R0.reuse, R225, PT ;  /* 0x000000e10000720c */ /* 0x040fe40003f86270 */
[C---:B------:R-:W-:Y:S01]  /*17b10*/  ISETP.GE.AND P2, PT, R0.reuse, R224, PT ;  /* 0x000000e00000720c */ /* 0x040fe20003f46270 */
[-C--:B---3--:R-:W-:Y:S01]  /*17b20*/  FFMA.FTZ R3, R25, -R222.reuse, R82 ;  /* 0x800000de19037223 */ /* 0x088fe20000010052 */
[C---:B------:R-:W-:Y:S01]  /*17b30*/  ISETP.GE.OR P6, PT, R0.reuse, R235, !P6 ;  /* 0x000000eb0000720c */ /* 0x040fe200077c6670 */
[----:B----4-:R-:W-:Y:S01]  /*17b40*/  FFMA.FTZ R15, R15, -R222, R57 ;  /* 0x800000de0f0f7223 */ /* 0x010fe20000010039 */
[----:B------:R-:W-:Y:S01]  /*17b50*/  ISETP.GE.OR P5, PT, R0, R234, !P5 ;  /* 0x000000ea0000720c */ /* 0x000fe20006fa6670 */
[-C--:B------:R-:W-:Y:S01]  /*17b60*/  FFMA.FTZ R14, R14, -R222.reuse, R59 ;  /* 0x800000de0e0e7223 */ /* 0x080fe2000001003b */
[----:B------:R-:W-:Y:S01]  /*17b70*/  ISETP.GE.OR P4, PT, R0, R233, !P4 ;  /* 0x000000e90000720c */ /* 0x000fe20006786670 */
[----:B-1----:R-:W-:Y:S01]  /*17b80*/  FFMA.FTZ R12, R12, -R222, R81 ;  /* 0x800000de0c0c7223 */ /* 0x002fe20000010051 */
[----:B------:R-:W-:Y:S01]  /*17b90*/  ISETP.GE.OR P2, PT, R0, R232, !P2 ;  /* 0x000000e80000720c */ /* 0x000fe20005746670 */
[----:B--2---:R-:W-:Y:S01]  /*17ba0*/  FFMA.FTZ R0, R2, -R222, R83 ;  /* 0x800000de02007223 */ /* 0x004fe20000010053 */
[----:B------:R-:W-:Y:S01]  /*17bb0*/  BSSY B1, `(.L_x_1037) ;  /* 0x000003d000017945 */ /* 0x000fe20003800000 */
[----:B------:R-:W-:-:S02]  /*17bc0*/  FSEL R17, R3, -INF , !P3 ;  /* 0xff80000003117808 */ /* 0x000fc40005800000 */
[----:B------:R-:W-:Y:S02]  /*17bd0*/  FSEL R19, R15, -INF , !P6 ;  /* 0xff8000000f137808 */ /* 0x000fe40007000000 */
[----:B------:R-:W-:Y:S02]  /*17be0*/  FSEL R25, R14, -INF , !P5 ;  /* 0xff8000000e197808 */ /* 0x000fe40006800000 */
        /* <DEDUP_REMOVED lines=55> */
.L_x_1040:
[----:B------:R-:W-:Y:S05]  /*17f60*/  BSYNC B0 ;  /* 0x0000000000007941 */ /* 0x000fea0003800000 */
.L_x_1039:
[----:B------:R-:W0:Y:S02]  /*17f70*/  LDGDEPBAR ;  /* 0x00000000000079af */ /* 0x000e240000000000 */
.L_x_1038:
[----:B------:R-:W-:Y:S05]  /*17f80*/  BSYNC B1 ;  /* 0x0000000000017941 */ /* 0x000fea0003800000 */
.L_x_1037:
        /* <DEDUP_REMOVED lines=68> */
[----:B------:R-:W-:Y:S04]  /*183d0*/  STL [R1+0x364], R226 ;  /* 0x000364e201007387 */ /* 0x000fe80000100800 */
        /* <DEDUP_REMOVED lines=12> */
[----:B------:R-:W-:Y:S01]  /*184a0*/  STL [R1+0x340], R211 ;  /* 0x000340d301007387 */ /* 0x000fe20000100800 */
[----:B------:R-:W-:-:S03]  /*184b0*/  FSEL R0, R82, RZ, P0 ;  /* 0x000000ff52007208 */ /* 0x000fc60000000000 */
[----:B------:R-:W-:Y:S02]  /*184c0*/  STL [R1+0x33c], R210 ;  /* 0x00033cd201007387 */ /* 0x000fe40000100800 */
[----:B------:R-:W-:Y:S02]  /*184d0*/  FADD.FTZ R12, R39, -R0 ;  /* 0x80000000270c7221 */ /* 0x000fe40000010000 */
[----:B------:R-:W-:Y:S04]  /*184e0*/  STL [R1+0x338], R209 ;  /* 0x000338d101007387 */ /* 0x000fe80000100800 */
[----:B------:R-:W2:Y:S04]  /*184f0*/  LD.E R0, [R134.64+0xdc] ;  /* 0x0000dc0486007980 */ /* 0x000ea8000c101900 */
[----:B------:R-:W-:Y:S04]  /*18500*/  STL [R1+0x334], R208 ;  /* 0x000334d001007387 */ /* 0x000fe80000100800 */
[----:B------:R-:W-:Y:S04]  /*18510*/  STL [R1+0x330], R207 ;  /* 0x000330cf01007387 */ /* 0x000fe80000100800 */
[----:B------:R-:W-:Y:S04]  /*18520*/  STL [R1+0x32c], R204 ;  /* 0x00032ccc01007387 */ /* 0x000fe80000100800 */
[----:B------:R-:W-:Y:S04]  /*18530*/  STL [R1+0x398], R134 ;  /* 0x0003988601007387 */ /* 0x000fe80000100800 */
[----:B------:R-:W-:Y:S04]  /*18540*/  STL [R1+0x394], R135 ;  /* 0x0003948701007387 */ /* 0x000fe80000100800 */
[----:B------:R3:W-:Y:S04]  /*18550*/  STL [R1+0x440], R185 ;  /* 0x000440b901007387 */ /* 0x0007e80000100800 */
[----:B------:R-:W-:Y:S04]  /*18560*/  STL [R1+0x448], R182 ;  /* 0x000448b601007387 */ /* 0x000fe80000100800 */
[----:B------:R-:W-:Y:S01]  /*18570*/  STL [R1+0x46c], R172 ;  /* 0x00046cac01007387 */ /* 0x000fe20000100800 */
[----:B--2---:R-:W-:-:S05]  /*18580*/  FMUL.FTZ R2, R0, R82 ;  /* 0x0000005200027220 */ /* 0x004fca0000410000 */
[----:B------:R-:W-:-:S05]  /*18590*/  FSEL R2, R2, RZ, P0 ;  /* 0x000000ff02027208 */ /* 0x000fca0000000000 */
[-CC-:B------:R-:W-:Y:S02]  /*185a0*/  FFMA.FTZ R51, R185, R0.reuse, -R2.reuse ;  /* 0x00000000b9337223 */ /* 0x180fe40000010802 */
[-CC-:B------:R-:W-:Y:S02]  /*185b0*/  FFMA.FTZ R7, R99, R0.reuse, -R2.reuse ;  /* 0x0000000063077223 */ /* 0x180fe40000010802 */
[-CC-:B---3--:R-:W-:Y:S02]  /*185c0*/  FFMA.FTZ R185, R93, R0.reuse, -R2.reuse ;  /* 0x000000005db97223 */ /* 0x188fe40000010802 */
[-CC-:B------:R-:W-:Y:S01]  /*185d0*/  FFMA.FTZ R6, R95, R0.reuse, -R2.reuse ;  /* 0x000000005f067223 */ /* 0x180fe20000010802 */
[----:B------:R2:W-:Y:S01]  /*185e0*/  STL [R1+0xb0], R7 ;  /* 0x0000b00701007387 */ /* 0x0005e20000100800 */
[----:B------:R-:W-:-:S03]  /*185f0*/  FFMA.FTZ R152, R78, R0, -R2 ;  /* 0x000000004e987223 */ /* 0x000fc60000010802 */
[----:B------:R-:W-:Y:S01]  /*18600*/  STL [R1+0x450], R185 ;  /* 0x000450b901007387 */ /* 0x000fe20000100800 */
[----:B------:R-:W-:-:S03]  /*18610*/  FFMA.FTZ R148, R75, R0, -R2 ;  /* 0x000000004b947223 */ /* 0x000fc60000010802 */
[----:B------:R3:W-:Y:S01]  /*18620*/  STL [R1+0xb4], R6 ;  /* 0x0000b40601007387 */ /* 0x0007e20000100800 */
[-CC-:B------:R-:W-:Y:S02]  /*18630*/  FFMA.FTZ R181, R72, R0.reuse, -R2.reuse ;  /* 0x0000000048b57223 */ /* 0x180fe40000010802 */
[-CC-:B------:R-:W-:Y:S02]  /*18640*/  FFMA.FTZ R209, R66, R0.reuse, -R2.reuse ;  /* 0x0000000042d17223 */ /* 0x180fe40000010802 */
[----:B--2---:R-:W-:-:S05]  /*18650*/  FFMA.FTZ R7, R89, R0, -R2 ;  /* 0x0000000059077223 */ /* 0x004fca0000010802 */
[----:B------:R-:W-:Y:S01]  /*18660*/  STL [R1+0x12c], R7 ;  /* 0x00012c0701007387 */ /* 0x000fe20000100800 */
[----:B---3--:R-:W-:-:S03]  /*18670*/  FFMA.FTZ R6, R85, R0, -R2 ;  /* 0x0000000055067223 */ /* 0x008fc60000010802 */
[----:B------:R-:W-:Y:S04]  /*18680*/  STL [R1+0x43c], R152 ;  /* 0x00043c9801007387 */ /* 0x000fe80000100800 */
[----:B------:R2:W-:Y:S04]  /*18690*/  STL [R1+0x144], R6 ;  /* 0x0001440601007387 */ /* 0x0005e80000100800 */
[----:B------:R-:W-:Y:S04]  /*186a0*/  STL [R1+0x444], R148 ;  /* 0x0004449401007387 */ /* 0x000fe80000100800 */
[----:B------:R-:W-:Y:S04]  /*186b0*/  STL [R1+0x454], R181 ;  /* 0x000454b501007387 */ /* 0x000fe80000100800 */
[----:B------:R-:W-:Y:S04]  /*186c0*/  STL [R1+0x478], R209 ;  /* 0x000478d101007387 */ /* 0x000fe80000100800 */
[----:B------:R-:W3:Y:S01]  /*186d0*/  LDL.LU R13, [R1+0x9c] ;  /* 0x00009c00010d7983 */ /* 0x000ee20000300800 */
[----:B------:R-:W-:-:S02]  /*186e0*/  FFMA.FTZ R3, R190, R0, -R2 ;  /* 0x00000000be037223 */ /* 0x000fc40000010802 */
[-CC-:B------:R-:W-:Y:S02]  /*186f0*/  FFMA.FTZ R49, R187, R0.reuse, -R2.reuse ;  /* 0x00000000bb317223 */ /* 0x180fe40000010802 */
[-CC-:B--2---:R-:W-:Y:S02]  /*18700*/  FFMA.FTZ R6, R64, R0.reuse, -R2.reuse ;  /* 0x0000000040067223 */ /* 0x184fe40000010802 */
[-CC-:B------:R-:W-:Y:S02]  /*18710*/  FFMA.FTZ R52, R182, R0.reuse, -R2.reuse ;  /* 0x00000000b6347223 */ /* 0x180fe40000010802 */
[-CC-:B------:R-:W-:Y:S01]  /*18720*/  FFMA.FTZ R53, R172, R0.reuse, -R2.reuse ;  /* 0x00000000ac357223 */ /* 0x180fe20000010802 */
[----:B------:R2:W-:Y:S01]  /*18730*/  STL [R1+0x1c8], R6 ;  /* 0x0001c80601007387 */ /* 0x0005e20000100800 */
        /* <DEDUP_REMOVED lines=12> */
[-CC-:B--2---:R-:W-:Y:S02]  /*18800*/  FFMA.FTZ R6, R23, R0.reuse, -R2.reuse ;  /* 0x0000000017067223 */ /* 0x184fe40000010802 */
[----:B------:R-:W-:-:S02]  /*18810*/  FFMA.FTZ R211, R20, R0, -R2 ;  /* 0x0000000014d37223 */ /* 0x000fc40000010802 */
[-CC-:B------:R-:W-:Y:S02]  /*18820*/  FFMA.FTZ R9, R18, R0.reuse, -R2.reuse ;  /* 0x0000000012097223 */ /* 0x180fe40000010802 */
[-CC-:B------:R-:W-:Y:S02]  /*18830*/  FFMA.FTZ R209, R17, R0.reuse, -R2.reuse ;  /* 0x0000000011d17223 */ /* 0x180fe40000010802 */
[----:B------:R-:W-:Y:S02]  /*18840*/  FFMA.FTZ R215, R16, R0, -R2 ;  /* 0x0000000010d77223 */ /* 0x000fe40000010802 */
[----:B------:R-:W-:-:S06]  /*18850*/  FMUL.FTZ R2, R0, R12 ;  /* 0x0000000c00027220 */ /* 0x000fcc0000410000 */
[----:B------:R-:W2:Y:S01]  /*18860*/  MUFU.EX2 R2, R2 ;  /* 0x0000000200027308 */ /* 0x000ea20000000800 */
[----:B------:R-:W-:Y:S04]  /*18870*/  STL [R1+0x458], R10 ;  /* 0x0004580a01007387 */ /* 0x000fe80000100800 */
[----:B------:R-:W-:Y:S04]  /*18880*/  STL [R1+0x468], R208 ;  /* 0x000468d001007387 */ /* 0x000fe80000100800 */
[----:B------:R-:W-:Y:S04]  /*18890*/  STL [R1+0x470], R204 ;  /* 0x000470cc01007387 */ /* 0x000fe80000100800 */
[----:B------:R4:W-:Y:S01]  /*188a0*/  STL [R1+0x1e4], R6 ;  /* 0x0001e40601007387 */ /* 0x0009e20000100800 */
[----:B--2---:R-:W-:-:S02]  /*188b0*/  FMUL.FTZ R205, R154, R2 ;  /* 0x000000029acd7220 */ /* 0x004fc40000410000 */
[-C--:B------:R-:W-:Y:S01]  /*188c0*/  FMUL.FTZ R206, R155, R2.reuse ;  /* 0x000000029bce7220 */ /* 0x080fe20000410000 */
[----:B------:R-:W-:Y:S01]  /*188d0*/  STL [R1+0x45c], R9 ;  /* 0x00045c0901007387 */ /* 0x000fe20000100800 */
[----:B------:R2:W3:Y:S03]  /*188e0*/  MUFU.EX2 R81, R3 ;  /* 0x0000000300517308 */ /* 0x0004e60000000800 */
[----:B------:R-:W-:Y:S04]  /*188f0*/  STL [R1+0x47c], R209 ;  /* 0x00047cd101007387 */ /* 0x000fe80000100800 */
[----:B------:R-:W-:Y:S04]  /*18900*/  STL [R1+0x3c8], R205 ;  /* 0x0003c8cd01007387 */ /* 0x000fe80000100800 */
[----:B------:R1:W-:Y:S01]  /*18910*/  STL [R1+0x3c4], R206 ;  /* 0x0003c4ce01007387 */ /* 0x0003e20000100800 */
[----:B--2---:R-:W-:-:S02]  /*18920*/  FMUL.FTZ R3, R150, R2 ;  /* 0x0000000296037220 */ /* 0x004fc40000410000 */
[-C--:B----4-:R-:W-:Y:S02]  /*18930*/  FMUL.FTZ R6, R138, R2.reuse ;  /* 0x000000028a067220 */ /* 0x090fe40000410000 */
[----:B-1----:R-:W-:-:S05]  /*18940*/  FMUL.FTZ R206, R151, R2 ;  /* 0x0000000297ce7220 */ /* 0x002fca0000410000 */
[----:B------:R1:W-:Y:S04]  /*18950*/  STL [R1+0x3d0], R206 ;  /* 0x0003d0ce01007387 */ /* 0x0003e80000100800 */
[----:B------:R2:W-:Y:S01]  /*18960*/  STL [R1+0x150], R3 ;  /* 0x0001500301007387 */ /* 0x0005e20000100800 */
[-C--:B-1----:R-:W-:Y:S02]  /*18970*/  FMUL.FTZ R206, R143, R2.reuse ;  /* 0x000000028fce7220 */ /* 0x082fe40000410000 */
[----:B--2---:R-:W-:-:S03]  /*18980*/  FMUL.FTZ R3, R142, R2 ;  /* 0x000000028e037220 */ /* 0x004fc60000410000 */
[----:B------:R-:W-:Y:S04]  /*18990*/  STL [R1+0x474], R206 ;  /* 0x000474ce01007387 */ /* 0x000fe80000100800 */
[----:B------:R1:W-:Y:S04]  /*189a0*/  STL [R1+0x160], R3 ;  /* 0x0001600301007387 */ /* 0x0003e80000100800 */
[----:B------:R-:W-:Y:S04]  /*189b0*/  STL [R1+0x190], R6 ;  /* 0x0001900601007387 */ /* 0x000fe80000100800 */
[----:B------:R-:W3:Y:S01]  /*189c0*/  LDL.LU R14, [R1+0x2a8] ;  /* 0x0002a800010e7983 */ /* 0x000ee20000300800 */
[----:B-1----:R-:W-:-:S02]  /*189d0*/  FMUL.FTZ R3, R139, R2 ;  /* 0x000000028b037220 */ /* 0x002fc40000410000 */
[----:B---3--:R-:W-:Y:S01]  /*189e0*/  FFMA.FTZ R55, R13, R2, R81 ;  /* 0x000000020d377223 */ /* 0x008fe20000010051 */
        /* <DEDUP_REMOVED lines=42> */
[----:B------:R-:W-:-:S05]  /*18c90*/  FMUL.FTZ R2, R0, R213 ;  /* 0x000000d500027220 */ /* 0x000fca0000410000 */
[----:B------:R-:W-:Y:S01]  /*18ca0*/  FSEL R2, R2, RZ, P0 ;  /* 0x000000ff02027208 */ /* 0x000fe20000000000 */
[----:B------:R-:W-:Y:S04]  /*18cb0*/  STL.64 [R1+0x460], R200 ;  /* 0x000460c801007387 */ /* 0x000fe80000100a00 */
[-CC-:B------:R-:W-:Y:S02]  /*18cc0*/  FFMA.FTZ R13, R218, R0.reuse, -R2.reuse ;  /* 0x00000000da0d7223 */ /* 0x180fe40000010802 */
[-CC-:B------:R-:W-:Y:S02]  /*18cd0*/  FFMA.FTZ R70, R133, R0.reuse, -R2.reuse ;  /* 0x0000000085467223 */ /* 0x180fe40000010802 */
[----:B------:R-:W-:Y:S02]  /*18ce0*/  FFMA.FTZ R72, R123, R0, -R2 ;  /* 0x000000007b487223 */ /* 0x000fe40000010802 */
[----:B-1----:R-:W-:-:S02]  /*18cf0*/  FMUL.FTZ R7, R164, R3 ;  /* 0x00000003a4077220 */ /* 0x002fc40000410000 */
[-CC-:B------:R-:W-:Y:S02]  /*18d00*/  FFMA.FTZ R78, R120, R0.reuse, -R2.reuse ;  /* 0x00000000784e7223 */ /* 0x180fe40000010802 */
[----:B------:R-:W-:Y:S02]  /*18d10*/  FMUL.FTZ R6, R165, R3 ;  /* 0x00000003a5067220 */ /* 0x000fe40000410000 */
        /* <DEDUP_REMOVED lines=28> */
[-C--:B------:R-:W-:Y:S02]  /*18ee0*/  FMUL.FTZ R134, R161, R3.reuse ;  /* 0x00000003a1867220 */ /* 0x080fe40000410000 */
[-C--:B------:R-:W-:Y:S01]  /*18ef0*/  FMUL.FTZ R2, R160, R3.reuse ;  /* 0x00000003a0027220 */ /* 0x080fe20000410000 */
[----:B------:R1:W-:Y:S01]  /*18f00*/  STL [R1+0x248], R7 ;  /* 0x0002480701007387 */ /* 0x0003e20000100800 */
[-C--:B------:R-:W-:Y:S02]  /*18f10*/  FMUL.FTZ R235, R156, R3.reuse ;  /* 0x000000039ceb7220 */ /* 0x080fe40000410000 */
[-C--:B------:R-:W-:Y:S01]  /*18f20*/  FMUL.FTZ R234, R157, R3.reuse ;  /* 0x000000039dea7220 */ /* 0x080fe20000410000 */
[----:B------:R3:W-:Y:S01]  /*18f30*/  STL [R1+0x24c], R6 ;  /* 0x00024c0601007387 */ /* 0x0007e20000100800 */
[-C--:B------:R-:W-:Y:S02]  /*18f40*/  FMUL.FTZ R231, R144, R3.reuse ;  /* 0x0000000390e77220 */ /* 0x080fe40000410000 */
[-C--:B------:R-:W-:Y:S01]  /*18f50*/  FMUL.FTZ R230, R145, R3.reuse ;  /* 0x0000000391e67220 */ /* 0x080fe20000410000 */
[----:B------:R-:W-:Y:S04]  /*18f60*/  STL [R1+0x3a4], R134 ;  /* 0x0003a48601007387 */ /* 0x000fe80000100800 */
[----:B------:R4:W-:Y:S04]  /*18f70*/  STL [R1+0x258], R2 ;  /* 0x0002580201007387 */ /* 0x0009e80000100800 */
[----:B------:R-:W-:Y:S04]  /*18f80*/  STL [R1+0x39c], R235 ;  /* 0x00039ceb01007387 */ /* 0x000fe80000100800 */
[----:B------:R-:W-:Y:S04]  /*18f90*/  STL [R1+0x3a0], R234 ;  /* 0x0003a0ea01007387 */ /* 0x000fe80000100800 */
[----:B------:R-:W-:Y:S04]  /*18fa0*/  STL [R1+0x3a8], R231 ;  /* 0x0003a8e701007387 */ /* 0x000fe80000100800 */
[----:B------:R-:W-:Y:S04]  /*18fb0*/  STL [R1+0x3ac], R230 ;  /* 0x0003ace601007387 */ /* 0x000fe80000100800 */
[----:B------:R-:W2:Y:S01]  /*18fc0*/  LDL.LU R236, [R1+0x70] ;  /* 0x0000700001ec7983 */ /* 0x000ea20000300800 */
[----:B------:R-:W4:Y:S03]  /*18fd0*/  MUFU.EX2 R12, R12 ;  /* 0x0000000c000c7308 */ /* 0x000f260000000800 */
[----:B-1----:R-:W2:Y:S04]  /*18fe0*/  LDL.LU R7, [R1+0x60] ;  /* 0x0000600001077983 */ /* 0x002ea80000300800 */
[----:B---3--:R-:W3:Y:S01]  /*18ff0*/  LDL R6, [R1+0x64] ;  /* 0x0000640001067983 */ /* 0x008ee20000100800 */
[----:B----4-:R-:W1:Y:S03]  /*19000*/  MUFU.EX2 R2, R13 ;  /* 0x0000000d00027308 */ /* 0x010e660000000800 */
[----:B------:R-:W4:Y:S04]  /*19010*/  LDL R8, [R1+0x8] ;  /* 0x0000080001087983 */ /* 0x000f280000100800 */
[----:B------:R-:W3:Y:S01]  /*19020*/  LDL R11, [R1+0x4] ;  /* 0x00000400010b7983 */ /* 0x000ee20000100800 */
[----:B------:R-:W-:-:S04]  /*19030*/  FFMA.FTZ R3, R14, R3, R12 ;  /* 0x000000030e037223 */ /* 0x000fc8000001000c */
[C---:B-1----:R-:W-:Y:S01]  /*19040*/  FADD.FTZ R74, R2.reuse, R3 ;  /* 0x00000003024a7221 */ /* 0x042fe20000010000 */
[----:B------:R-:W-:Y:S02]  /*19050*/  F2FP.BF16.PACK_AB R50, R2, R12 ;  /* 0x0000000c0232723e */ /* 0x000fe400000010ff */
        /* <DEDUP_REMOVED lines=43> */
[----:B------:R-:W-:-:S06]  /*19310*/  FFMA.FTZ R12, R250, R0, -R2 ;  /* 0x00000000fa0c7223 */ /* 0x000fcc0000010802 */
[----:B------:R-:W2:Y:S01]  /*19320*/  MUFU.EX2 R12, R12 ;  /* 0x0000000c000c7308 */ /* 0x000ea20000000800 */
[-C--:B-1----:R-:W-:Y:S02]  /*19330*/  FMUL.FTZ R230, R166, R3.reuse ;  /* 0x00000003a6e67220 */ /* 0x082fe40000410000 */
[-C--:B------:R-:W-:Y:S02]  /*19340*/  FMUL.FTZ R231, R167, R3.reuse ;  /* 0x00000003a7e77220 */ /* 0x080fe40000410000 */
[-C--:B------:R-:W-:Y:S02]  /*19350*/  FMUL.FTZ R135, R162, R3.reuse ;  /* 0x00000003a2877220 */ /* 0x080fe40000410000 */
[-C--:B------:R-:W-:Y:S01]  /*19360*/  FMUL.FTZ R241, R163, R3.reuse ;  /* 0x00000003a3f17220 */ /* 0x080fe20000410000 */
[----:B------:R-:W-:Y:S01]  /*19370*/  STL [R1+0x3b0], R230 ;  /* 0x0003b0e601007387 */ /* 0x000fe20000100800 */
[-C--:B------:R-:W-:Y:S02]  /*19380*/  FMUL.FTZ R233, R158, R3.reuse ;  /* 0x000000039ee97220 */ /* 0x080fe40000410000 */
[-C--:B------:R-:W-:Y:S01]  /*19390*/  FMUL.FTZ R232, R159, R3.reuse ;  /* 0x000000039fe87220 */ /* 0x080fe20000410000 */
[----:B------:R-:W-:Y:S01]  /*193a0*/  STL [R1+0x3b4], R231 ;  /* 0x0003b4e701007387 */ /* 0x000fe20000100800 */
[----:B------:R-:W-:-:S02]  /*193b0*/  FMUL.FTZ R229, R146, R3 ;  /* 0x0000000392e57220 */ /* 0x000fc40000410000 */
[-C--:B------:R-:W-:Y:S01]  /*193c0*/  FMUL.FTZ R228, R147, R3.reuse ;  /* 0x0000000393e47220 */ /* 0x080fe20000410000 */
[----:B------:R-:W-:Y:S04]  /*193d0*/  STL [R1+0x3c0], R135 ;  /* 0x0003c08701007387 */ /* 0x000fe80000100800 */
[----:B------:R-:W-:Y:S04]  /*193e0*/  STL [R1+0x3cc], R241 ;  /* 0x0003ccf101007387 */ /* 0x000fe80000100800 */
[----:B------:R-:W-:Y:S04]  /*193f0*/  STL [R1+0x3d4], R233 ;  /* 0x0003d4e901007387 */ /* 0x000fe80000100800 */
[----:B------:R-:W-:Y:S04]  /*19400*/  STL [R1+0x3d8], R232 ;  /* 0x0003d8e801007387 */ /* 0x000fe80000100800 */
[----:B------:R1:W-:Y:S01]  /*19410*/  STL.64 [R1+0x3e0], R228 ;  /* 0x0003e0e401007387 */ /* 0x0003e20000100a00 */
[----:B--2---:R-:W-:-:S03]  /*19420*/  FFMA.FTZ R3, R236, R3, R12 ;  /* 0x00000003ec037223 */ /* 0x004fc6000001000c */
[----:B------:R-:W2:Y:S04]  /*19430*/  LDL R236, [R1+0x6c] ;  /* 0x00006c0001ec7983 */ /* 0x000ea80000100800 */
[----:B-1----:R-:W2:Y:S04]  /*19440*/  LDL.LU.64 R228, [R1+0x288] ;  /* 0x0002880001e47983 */ /* 0x002ea80000300a00 */
[----:B------:R-:W2:Y:S01]  /*19450*/  LDL.64 R200, [R1+0x90] ;  /* 0x0000900001c87983 */ /* 0x000ea20000100a00 */
        /* <DEDUP_REMOVED lines=31> */
[----:B------:R-:W-:-:S04]  /*19650*/  FMNMX.FTZ R2, R36, R7, !PT ;  /* 0x0000000724027209 */ /* 0x000fc80007810000 */
[----:B---3--:R-:W-:-:S04]  /*19660*/  FMNMX.FTZ R2, R6, R2, !PT ;  /* 0x0000000206027209 */ /* 0x008fc80007810000 */
[----:B----4-:R-:W-:-:S04]  /*19670*/  FMNMX.FTZ R2, R8, R2, !PT ;  /* 0x0000000208027209 */ /* 0x010fc80007810000 */
        /* <DEDUP_REMOVED lines=25> */
[----:B------:R-:W1:Y:S03]  /*19810*/  MUFU.EX2 R13, R13 ;  /* 0x0000000d000d7308 */ /* 0x000e660000000800 */
[----:B------:R-:W-:-:S04]  /*19820*/  FMNMX.FTZ R2, R47, R2, !PT ;  /* 0x000000022f027209 */ /* 0x000fc80007810000 */
[----:B------:R-:W-:-:S04]  /*19830*/  FMNMX.FTZ R2, R45, R2, !PT ;  /* 0x000000022d027209 */ /* 0x000fc80007810000 */
[----:B------:R-:W-:-:S04]  /*19840*/  FMNMX.FTZ R2, R41, R2, !PT ;  /* 0x0000000229027209 */ /* 0x000fc80007810000 */
[----:B------:R-:W-:Y:S01]  /*19850*/  FMNMX.FTZ R2, R40, R2, !PT ;  /* 0x0000000228027209 */ /* 0x000fe20007810000 */
[----:B-1----:R-:W-:-:S04]  /*19860*/  FADD.FTZ R24, R13, R3 ;  /* 0x000000030d187221 */ /* 0x002fc80000010000 */
[----:B------:R-:W1:Y:S02]  /*19870*/  SHFL.BFLY PT, R3, R2, 0x2, 0x1f ;  /* 0x0c401f0002037f89 */ /* 0x000e6400000e0000 */
[----:B-1----:R-:W-:-:S05]  /*19880*/  FMNMX.FTZ R2, R2, R3, !PT ;  /* 0x0000000302027209 */ /* 0x002fca0007810000 */
[----:B------:R-:W1:Y:S01]  /*19890*/  SHFL.BFLY PT, R3, R2, 0x1, 0x1f ;  /* 0x0c201f0002037f89 */ /* 0x000e6200000e0000 */
[----:B------:R3:W-:Y:S01]  /*198a0*/  MUFU.EX2 R23, R16 ;  /* 0x0000001000177308 */ /* 0x0007e20000000800 */
[----:B-1----:R-:W-:-:S04]  /*198b0*/  FMNMX.FTZ R135, R2, R3, !PT ;  /* 0x0000000302877209 */ /* 0x002fc80007810000 */
[----:B------:R-:W-:-:S04]  /*198c0*/  FSETP.NEU.FTZ.AND P0, PT, R135, -INF , PT ;  /* 0xff8000008700780b */ /* 0x000fc80003f1d000 */
[----:B------:R-:W-:-:S05]  /*198d0*/  FSEL R2, R135, RZ, P0 ;  /* 0x000000ff87027208 */ /* 0x000fca0000000000 */
[----:B---3--:R-:W-:Y:S02]  /*198e0*/  FADD.FTZ R16, R36, -R2 ;  /* 0x8000000224107221 */ /* 0x008fe40000010000 */
[----:B------:R-:W-:-:S05]  /*198f0*/  FMUL.FTZ R2, R0, R135 ;  /* 0x0000008700027220 */ /* 0x000fca0000410000 */
[----:B------:R-:W-:Y:S01]  /*19900*/  FSEL R2, R2, RZ, P0 ;  /* 0x000000ff02027208 */ /* 0x000fe20000000000 */
[----:B------:R-:W-:Y:S01]  /*19910*/  MUFU.EX2 R33, R20 ;  /* 0x0000001400217308 */ /* 0x000fe20000000800 */
[----:B------:R-:W-:-:S03]  /*19920*/  FMUL.FTZ R16, R0, R16 ;  /* 0x0000001000107220 */ /* 0x000fc60000410000 */
[----:B------:R-:W-:-:S04]  /*19930*/  FFMA.FTZ R3, R7, R0, -R2 ;  /* 0x0000000007037223 */ /* 0x000fc80000010802 */
[----:B------:R1:W-:Y:S01]  /*19940*/  MUFU.EX2 R20, R14 ;  /* 0x0000000e00147308 */ /* 0x0003e20000000800 */
[----:B------:R-:W-:Y:S01]  /*19950*/  F2FP.BF16.PACK_AB R34, R13, R12 ;  /* 0x0000000c0d22723e */ /* 0x000fe200000010ff */
[----:B------:R-:W-:-:S06]  /*19960*/  FFMA.FTZ R13, R8, R0, -R2 ;  /* 0x00000000080d7223 */ /* 0x000fcc0000010802 */
[----:B------:R-:W-:Y:S01]  /*19970*/  MUFU.EX2 R25, R17 ;  /* 0x0000001100197308 */ /* 0x000fe20000000800 */
[----:B-1----:R-:W-:-:S07]  /*19980*/  FFMA.FTZ R14, R6, R0, -R2 ;  /* 0x00000000060e7223 */ /* 0x002fce0000010802 */
[----:B------:R1:W-:Y:S08]  /*19990*/  MUFU.EX2 R17, R3 ;  /* 0x0000000300117308 */ /* 0x0003f00000000800 */
[----:B------:R-:W2:Y:S08]  /*199a0*/  MUFU.EX2 R165, R16 ;  /* 0x0000001000a57308 */ /* 0x000eb00000000800 */
[----:B------:R-:W-:Y:S08]  /*199b0*/  MUFU.EX2 R14, R14 ;  /* 0x0000000e000e7308 */ /* 0x000ff00000000800 */
[----:B------:R3:W4:Y:S01]  /*199c0*/  MUFU.EX2 R19, R49 ;  /* 0x0000003100137308 */ /* 0x0007220000000800 */
[----:B------:R-:W-:-:S07]  /*199d0*/  FFMA.FTZ R12, R11, R0, -R2 ;  /* 0x000000000b0c7223 */ /* 0x000fce0000010802 */
[----:B------:R-:W-:Y:S01]  /*199e0*/  MUFU.EX2 R27, R18 ;  /* 0x00000012001b7308 */ /* 0x000fe20000000800 */
[-CC-:B-1----:R-:W-:Y:S02]  /*199f0*/  FFMA.FTZ R3, R221, R0.reuse, -R2.reuse ;  /* 0x00000000dd037223 */ /* 0x182fe40000010802 */
[----:B------:R-:W-:-:S05]  /*19a00*/  FFMA.FTZ R31, R219, R0, -R2 ;  /* 0x00000000db1f7223 */ /* 0x000fca0000010802 */
[----:B------:R-:W-:Y:S01]  /*19a10*/  MUFU.EX2 R18, R13 ;  /* 0x0000000d00127308 */ /* 0x000fe20000000800 */
[-CC-:B------:R-:W-:Y:S02]  /*19a20*/  FFMA.FTZ R32, R202, R0.reuse, -R2.reuse ;  /* 0x00000000ca207223 */ /* 0x180fe40000010802 */
[----:B------:R-:W-:-:S05]  /*19a30*/  FFMA.FTZ R36, R194, R0, -R2 ;  /* 0x00000000c2247223 */ /* 0x000fca0000010802 */
[----:B------:R1:W-:Y:S01]  /*19a40*/  MUFU.EX2 R30, R51 ;  /* 0x00000033001e7308 */ /* 0x0003e20000000800 */
[-CC-:B------:R-:W-:Y:S02]  /*19a50*/  FFMA.FTZ R37, R191, R0.reuse, -R2.reuse ;  /* 0x00000000bf257223 */ /* 0x180fe40000010802 */
[----:B---3--:R-:W-:-:S05]  /*19a60*/  FFMA.FTZ R49, R179, R0, -R2 ;  /* 0x00000000b3317223 */ /* 0x008fca0000010802 */
[----:B------:R3:W2:Y:S01]  /*19a70*/  MUFU.EX2 R21, R15 ;  /* 0x0000000f00157308 */ /* 0x0006a20000000800 */
[-CC-:B------:R-:W-:Y:S02]  /*19a80*/  FFMA.FTZ R203, R128, R0.reuse, -R2.reuse ;  /* 0x0000000080cb7223 */ /* 0x180fe40000010802 */
[-CC-:B------:R-:W-:Y:S02]  /*19a90*/  FFMA.FTZ R219, R124, R0.reuse, -R2.reuse ;  /* 0x000000007cdb7223 */ /* 0x180fe40000010802 */
[-CC-:B------:R-:W-:Y:S02]  /*19aa0*/  FFMA.FTZ R220, R121, R0.reuse, -R2.reuse ;  /* 0x0000000079dc7223 */ /* 0x180fe40000010802 */
[-CC-:B------:R-:W-:Y:S01]  /*19ab0*/  FFMA.FTZ R221, R116, R0.reuse, -R2.reuse ;  /* 0x0000000074dd7223 */ /* 0x180fe20000010802 */
[----:B------:R2:W2:Y:S01]  /*19ac0*/  MUFU.EX2 R26, R52 ;  /* 0x00000034001a7308 */ /* 0x0004a20000000800 */
[-CC-:B-1----:R-:W-:Y:S02]  /*19ad0*/  FFMA.FTZ R51, R178, R0.reuse, -R2.reuse ;  /* 0x00000000b2337223 */ /* 0x182fe40000010802 */
[----:B------:R-:W-:-:S02]  /*19ae0*/  FFMA.FTZ R250, R113, R0, -R2 ;  /* 0x0000000071fa7223 */ /* 0x000fc40000010802 */
[-CC-:B------:R-:W-:Y:S02]  /*19af0*/  FFMA.FTZ R223, R108, R0.reuse, -R2.reuse ;  /* 0x000000006cdf7223 */ /* 0x180fe40000010802 */
[-CC-:B------:R-:W-:Y:S01]  /*19b00*/  FFMA.FTZ R214, R105, R0.reuse, -R2.reuse ;  /* 0x0000000069d67223 */ /* 0x180fe20000010802 */
[----:B------:R1:W-:Y:S01]  /*19b10*/  MUFU.EX2 R38, R53 ;  /* 0x0000003500267308 */ /* 0x0003e20000000800 */
[-CC-:B---3--:R-:W-:Y:S02]  /*19b20*/  FFMA.FTZ R15, R251, R0.reuse, -R2.reuse ;  /* 0x00000000fb0f7223 */ /* 0x188fe40000010802 */
[-CC-:B------:R-:W-:Y:S02]  /*19b30*/  FFMA.FTZ R232, R100, R0.reuse, -R2.reuse ;  /* 0x0000000064e87223 */ /* 0x180fe40000010802 */
[-CC-:B------:R-:W-:Y:S02]  /*19b40*/  FFMA.FTZ R206, R86, R0.reuse, -R2.reuse ;  /* 0x0000000056ce7223 */ /* 0x180fe40000010802 */
[----:B------:R-:W-:-:S02]  /*19b50*/  FFMA.FTZ R230, R84, R0, -R2 ;  /* 0x0000000054e67223 */ /* 0x000fc40000010802 */
[-CC-:B--2---:R-:W-:Y:S02]  /*19b60*/  FFMA.FTZ R52, R176, R0.reuse, -R2.reuse ;  /* 0x00000000b0347223 */ /* 0x184fe40000010802 */
[-CC-:B------:R-:W-:Y:S02]  /*19b70*/  FFMA.FTZ R11, R76, R0.reuse, -R2.reuse ;  /* 0x000000004c0b7223 */ /* 0x180fe40000010802 */
[-CC-:B------:R-:W-:Y:S02]  /*19b80*/  FFMA.FTZ R8, R73, R0.reuse, -R2.reuse ;  /* 0x0000000049087223 */ /* 0x180fe40000010802 */
[-CC-:B------:R-:W-:Y:S02]  /*19b90*/  FFMA.FTZ R134, R62, R0.reuse, -R2.reuse ;  /* 0x000000003e867223 */ /* 0x180fe40000010802 */
[-CC-:B-1----:R-:W-:Y:S02]  /*19ba0*/  FFMA.FTZ R53, R130, R0.reuse, -R2.reuse ;  /* 0x0000000082357223 */ /* 0x182fe40000010802 */
[----:B------:R-:W-:-:S02]  /*19bb0*/  FFMA.FTZ R209, R60, R0, -R2 ;  /* 0x000000003cd17223 */ /* 0x000fc40000010802 */
[-CC-:B------:R-:W-:Y:S02]  /*19bc0*/  FFMA.FTZ R185, R47, R0.reuse, -R2.reuse ;  /* 0x000000002fb97223 */ /* 0x180fe40000010802 */
[-CC-:B------:R-:W-:Y:S02]  /*19bd0*/  FFMA.FTZ R233, R45, R0.reuse, -R2.reuse ;  /* 0x000000002de97223 */ /* 0x180fe40000010802 */
[-CC-:B------:R-:W-:Y:S02]  /*19be0*/  FFMA.FTZ R6, R41, R0.reuse, -R2.reuse ;  /* 0x0000000029067223 */ /* 0x180fe40000010802 */
[----:B------:R-:W-:Y:S02]  /*19bf0*/  FFMA.FTZ R7, R40, R0, -R2 ;  /* 0x0000000028077223 */ /* 0x000fe40000010802 */
[----:B------:R-:W-:Y:S01]  /*19c00*/  FFMA.FTZ R0, R236, R165, R17 ;  /* 0x000000a5ec007223 */ /* 0x000fe20000010011 */
[----:B------:R1:W2:Y:S01]  /*19c10*/  MUFU.EX2 R16, R12 ;  /* 0x0000000c00107308 */ /* 0x0002a20000000800 */
[C---:B----4-:R-:W-:Y:S01]  /*19c20*/  FADD.FTZ R13, R19.reuse, R55 ;  /* 0x00000037130d7221 */ /* 0x050fe20000010000 */
[C---:B------:R-:W-:Y:S01]  /*19c30*/  F2FP.BF16.PACK_AB R2, R14.reuse, R17 ;  /* 0x000000110e02723e */ /* 0x040fe200000010ff */
[----:B-1----:R-:W-:Y:S01]  /*19c40*/  FADD.FTZ R12, R14, R0 ;  /* 0x000000000e0c7221 */ /* 0x002fe20000010000 */
[----:B------:R-:W-:-:S04]  /*19c50*/  F2FP.BF16.PACK_AB R0, R19, R81 ;  /* 0x000000511300723e */ /* 0x000fc800000010ff */
[----:B------:R1:W-:Y:S01]  /*19c60*/  MUFU.EX2 R14, R3 ;  /* 0x00000003000e7308 */ /* 0x0003e20000000800 */
[C---:B------:R-:W-:Y:S02]  /*19c70*/  PRMT R207, R0.reuse, 0x7610, R207 ;  /* 0x0000761000cf7816 */ /* 0x040fe400000000cf */
[----:B------:R-:W-:Y:S01]  /*19c80*/  PRMT R136, R0, 0x7632, R136 ;  /* 0x0000763200887816 */ /* 0x000fe20000000088 */
[----:B------:R-:W-:-:S04]  /*19c90*/  FADD.FTZ R0, R21, R24 ;  /* 0x0000001815007221 */ /* 0x000fc80000010000 */
[----:B------:R-:W-:Y:S01]  /*19ca0*/  MUFU.EX2 R22, R22 ;  /* 0x0000001600167308 */ /* 0x000fe20000000800 */
[----:B------:R-:W-:Y:S02]  /*19cb0*/  FADD.FTZ R0, R20, R0 ;  /* 0x0000000014007221 */ /* 0x000fe40000010000 */
[----:B-1----:R-:W-:Y:S02]  /*19cc0*/  FADD.FTZ R3, R18, R12 ;  /* 0x0000000c12037221 */ /* 0x002fe40000010000 */
[----:B------:R-:W-:-:S03]  /*19cd0*/  FADD.FTZ R12, R30, R13 ;  /* 0x0000000d1e0c7221 */ /* 0x000fc60000010000 */
[----:B------:R-:W1:Y:S01]  /*19ce0*/  MUFU.EX2 R13, R61 ;  /* 0x0000003d000d7308 */ /* 0x000e620000000800 */
[----:B------:R-:W-:Y:S02]  /*19cf0*/  FADD.FTZ R0, R25, R0 ;  /* 0x0000000019007221 */ /* 0x000fe40000010000 */
[----:B------:R-:W-:Y:S01]  /*19d00*/  FADD.FTZ R12, R26, R12 ;  /* 0x0000000c1a0c7221 */ /* 0x000fe20000010000 */
[----:B--2---:R-:W-:-:S04]  /*19d10*/  F2FP.BF16.PACK_AB R55, R16, R18 ;  /* 0x000000121037723e */ /* 0x004fc800000010ff */
[----:B------:R-:W2:Y:S01]  /*19d20*/  MUFU.EX2 R35, R29 ;  /* 0x0000001d00237308 */ /* 0x000ea20000000800 */
[----:B------:R-:W-:Y:S01]  /*19d30*/  FADD.FTZ R18, R27, R0 ;  /* 0x000000001b127221 */ /* 0x000fe20000010000 */
[----:B------:R-:W-:Y:S01]  /*19d40*/  PRMT R149, R2, 0x7610, R149 ;  /* 0x0000761002957816 */ /* 0x000fe20000000095 */
[----:B------:R-:W-:Y:S01]  /*19d50*/  FADD.FTZ R0, R38, R12 ;  /* 0x0000000c26007221 */ /* 0x000fe20000010000 */
[----:B------:R-:W-:Y:S01]  /*19d60*/  PRMT R140, R2, 0x7632, R140 ;  /* 0x00007632028c7816 */ /* 0x000fe2000000008c */
[----:B------:R-:W-:-:S03]  /*19d70*/  FADD.FTZ R2, R23, R74 ;  /* 0x0000004a17027221 */ /* 0x000fc60000010000 */
[----:B------:R-:W3:Y:S01]  /*19d80*/  MUFU.EX2 R15, R15 ;  /* 0x0000000f000f7308 */ /* 0x000ee20000000800 */
[----:B------:R-:W-:Y:S01]  /*19d90*/  F2FP.BF16.PACK_AB R27, R27, R25 ;  /* 0x000000191b1b723e */ /* 0x000fe200000010ff */
[----:B-1----:R-:W-:Y:S02]  /*19da0*/  FADD.FTZ R25, R13, R0 ;  /* 0x000000000d197221 */ /* 0x002fe40000010000 */
[----:B------:R-:W-:Y:S02]  /*19db0*/  IMAD.SHL.U32 R0, R237, 0x4, RZ ;  /* 0x00000004ed007824 */ /* 0x000fe400078e00ff */
[----:B------:R-:W-:Y:S02]  /*19dc0*/  FADD.FTZ R2, R22, R2 ;  /* 0x0000000216027221 */ /* 0x000fe40000010000 */
[----:B------:R-:W-:Y:S01]  /*19dd0*/  FADD.FTZ R3, R16, R3 ;  /* 0x0000000310037221 */ /* 0x000fe20000010000 */
[----:B------:R-:W-:Y:S01]  /*19de0*/  LOP3.LUT R0, R171, R201, R0, 0x96, !PT ;  /* 0x000000c9ab007212 */ /* 0x000fe200078e9600 */
[----:B--2---:R-:W-:-:S02]  /*19df0*/  FADD.FTZ R2, R35, R2 ;  /* 0x0000000223027221 */ /* 0x004fc40000010000 */
[----:B------:R-:W-:Y:S02]  /*19e00*/  IMAD.MOV.U32 R241, RZ, RZ, R83 ;  /* 0x000000fffff17224 */ /* 0x000fe400078e0053 */
[----:B------:R-:W-:Y:S02]  /*19e10*/  FADD.FTZ R19, R33, R2 ;  /* 0x0000000221137221 */ /* 0x000fe40000010000 */
[----:B------:R-:W-:Y:S02]  /*19e20*/  IMAD.MOV.U32 R205, RZ, RZ, R82 ;  /* 0x000000ffffcd7224 */ /* 0x000fe400078e0052 */
[----:B---3--:R-:W-:Y:S02]  /*19e30*/  FADD.FTZ R2, R15, R3 ;  /* 0x000000030f027221 */ /* 0x008fe40000010000 */
[----:B------:R-:W-:Y:S01]  /*19e40*/  IMAD.WIDE.U32 R82, R0, -0x326172a9, RZ ;  /* 0xcd9e8d5700527825 */ /* 0x000fe200078e00ff */
[----:B------:R-:W-:-:S03]  /*19e50*/  F2FP.BF16.PACK_AB R28, R20, R21 ;  /* 0x00000015141c723e */ /* 0x000fc600000010ff */
[----:B------:R-:W-:Y:S01]  /*19e60*/  FADD.FTZ R21, R14, R2 ;  /* 0x000000020e157221 */ /* 0x000fe20000010000 */
[----:B------:R-:W-:Y:S02]  /*19e70*/  LOP3.LUT R2, R83, R240, R228, 0x96, !PT ;  /* 0x000000f053027212 */ /* 0x000fe400078e96e4 */
[----:B------:R-:W-:Y:S02]  /*19e80*/  LOP3.LUT R0, R103, R239, R82, 0x96, !PT ;  /* 0x000000ef67007212 */ /* 0x000fe400078e9652 */
[----:B------:R-:W-:Y:S01]  /*19e90*/  F2FP.BF16.PACK_AB R16, R13, R38 ;  /* 0x000000260d10723e */ /* 0x000fe200000010ff */
[----:B------:R-:W-:-:S04]  /*19ea0*/  IMAD.WIDE.U32 R154, R2, -0x2daee0ad, RZ ;  /* 0xd2511f53029a7825 */ /* 0x000fc800078e00ff */
[----:B------:R-:W-:Y:S01]  /*19eb0*/  IMAD.WIDE.U32 R12, R0, -0x2daee0ad, RZ ;  /* 0xd2511f53000c7825 */ /* 0x000fe200078e00ff */
[----:B------:R-:W-:-:S04]  /*19ec0*/  LOP3.LUT R2, R155, R242, R174, 0x96, !PT ;  /* 0x000000f29b027212 */ /* 0x000fc800078e96ae */
[----:B------:R-:W-:Y:S01]  /*19ed0*/  LOP3.LUT R0, R13, R245, R154, 0x96, !PT ;  /* 0x000000f50d007212 */ /* 0x000fe200078e969a */
[----:B------:R-:W-:Y:S01]  /*19ee0*/  IMAD.WIDE.U32 R2, R2, -0x326172a9, RZ ;  /* 0xcd9e8d5702027825 */ /* 0x000fe200078e00ff */
[----:B------:R-:W-:-:S03]  /*19ef0*/  F2FP.BF16.PACK_AB R61, R14, R15 ;  /* 0x0000000f0e3d723e */ /* 0x000fc600000010ff */
[----:B------:R-:W-:Y:S01]  /*19f00*/  IMAD.WIDE.U32 R14, R0, -0x326172a9, RZ ;  /* 0xcd9e8d57000e7825 */ /* 0x000fe200078e00ff */
[----:B------:R-:W-:Y:S02]  /*19f10*/  F2FP.BF16.PACK_AB R17, R26, R30 ;  /* 0x0000001e1a11723e */ /* 0x000fe400000010ff */
[----:B------:R-:W-:Y:S02]  /*19f20*/  LOP3.LUT R3, R3, R238, R102, 0x96, !PT ;  /* 0x000000ee03037212 */ /* 0x000fe400078e9666 */
[----:B------:R-:W-:Y:S02]  /*19f30*/  LOP3.LUT R13, R15, R248, R2, 0x96, !PT ;  /* 0x000000f80f0d7212 */ /* 0x000fe400078e9602 */
[----:B------:R-:W-:Y:S01]  /*19f40*/  PRMT R153, R17, 0x7632, R153 ;  /* 0x0000763211997816 */ /* 0x000fe20000000099 */
[----:B------:R-:W-:Y:S01]  /*19f50*/  IMAD.WIDE.U32 R2, R3, -0x2daee0ad, RZ ;  /* 0xd2511f5303027825 */ /* 0x000fe200078e00ff */
[----:B------:R-:W-:Y:S02]  /*19f60*/  PRMT R141, R17, 0x7610, R141 ;  /* 0x00007610118d7816 */ /* 0x000fe4000000008d */
[----:B------:R-:W-:-:S02]  /*19f70*/  PRMT R4, R16, 0x7610, R4 ;  /* 0x0000761010047816 */ /* 0x000fc40000000004 */
[----:B------:R-:W-:Y:S01]  /*19f80*/  PRMT R5, R16, 0x7632, R5 ;  /* 0x0000763210057816 */ /* 0x000fe20000000005 */
        /* <DEDUP_REMOVED lines=14> */
[----:B------:R-:W-:Y:S02]  /*1a070*/  F2FP.BF16.PACK_AB R29, R22, R23 ;  /* 0x00000017161d723e */ /* 0x000fe400000010ff */
[----:B------:R-:W-:Y:S01]  /*1a080*/  ISETP.GE.U32.AND P0, PT, R217, R0, PT ;  /* 0x00000000d900720c */ /* 0x000fe20003f06070 */
[----:B------:R-:W1:Y:S01]  /*1a090*/  MUFU.EX2 R23, R39 ;  /* 0x0000002700177308 */ /* 0x000e620000000800 */
[----:B------:R-:W-:-:S02]  /*1a0a0*/  LOP3.LUT R0, R2, 0xff, RZ, 0xc0, !PT ;  /* 0x000000ff02007812 */ /* 0x000fc400078ec0ff */
[----:B------:R-:W-:Y:S02]  /*1a0b0*/  LOP3.LUT R15, R13, R246, R14, 0x96, !PT ;  /* 0x000000f60d0f7212 */ /* 0x000fe400078e960e */
[----:B------:R-:W-:Y:S02]  /*1a0c0*/  ISETP.GE.U32.AND P2, PT, R217, R0, PT ;  /* 0x00000000d900720c */ /* 0x000fe40003f46070 */
[--C-:B------:R-:W-:Y:S01]  /*1a0d0*/  SHF.R.U32.HI R0, RZ, 0x10, R2.reuse ;  /* 0x00000010ff007819 */ /* 0x100fe20000011602 */
[----:B------:R-:W2:Y:S01]  /*1a0e0*/  MUFU.EX2 R30, R56 ;  /* 0x00000038001e7308 */ /* 0x000ea20000000800 */
[----:B------:R-:W-:Y:S02]  /*1a0f0*/  LOP3.LUT R14, R2, 0xffff, RZ, 0xc0, !PT ;  /* 0x0000ffff020e7812 */ /* 0x000fe400078ec0ff */
[----:B------:R-:W-:-:S05]  /*1a100*/  SHF.R.U32.HI R2, RZ, 0x18, R2 ;  /* 0x00000018ff027819 */ /* 0x000fca0000011602 */
[----:B------:R-:W3:Y:S01]  /*1a110*/  MUFU.EX2 R22, R43 ;  /* 0x0000002b00167308 */ /* 0x000ee20000000800 */
[----:B------:R-:W-:Y:S01]  /*1a120*/  ISETP.GE.U32.AND P1, PT, R217, R2, PT ;  /* 0x00000002d900720c */ /* 0x000fe20003f26070 */
[----:B------:R-:W-:Y:S01]  /*1a130*/  IMAD.WIDE.U32 R2, R15, -0x2daee0ad, RZ ;  /* 0xd2511f530f027825 */ /* 0x000fe200078e00ff */
[----:B------:R-:W-:Y:S02]  /*1a140*/  LOP3.LUT R12, R12, 0xff, RZ, 0xc0, !PT ;  /* 0x000000ff0c0c7812 */ /* 0x000fe400078ec0ff */
[----:B------:R-:W-:Y:S02]  /*1a150*/  LOP3.LUT R0, R0, 0xff, RZ, 0xc0, !PT ;  /* 0x000000ff00007812 */ /* 0x000fe400078ec0ff */
[----:B------:R-:W-:Y:S02]  /*1a160*/  ISETP.GE.U32.AND P5, PT, R217, R12, PT ;  /* 0x0000000cd900720c */ /* 0x000fe40003fa6070 */
[C---:B------:R-:W-:Y:S02]  /*1a170*/  LOP3.LUT R13, R2.reuse, 0xff, RZ, 0xc0, !PT ;  /* 0x000000ff020d7812 */ /* 0x040fe400078ec0ff */
[----:B------:R-:W-:-:S02]  /*1a180*/  LOP3.LUT R17, R2, 0xffff, RZ, 0xc0, !PT ;  /* 0x0000ffff02117812 */ /* 0x000fc400078ec0ff */
[--C-:B------:R-:W-:Y:S02]  /*1a190*/  SHF.R.U32.HI R15, RZ, 0x10, R2.reuse ;  /* 0x00000010ff0f7819 */ /* 0x100fe40000011602 */
[----:B------:R-:W-:Y:S01]  /*1a1a0*/  SHF.R.U32.HI R12, RZ, 0x18, R2 ;  /* 0x00000018ff0c7819 */ /* 0x000fe20000011602 */
[----:B-1----:R-:W-:Y:S01]  /*1a1b0*/  FADD.FTZ R2, R23, R18 ;  /* 0x0000001217027221 */ /* 0x002fe20000010000 */
[----:B------:R-:W-:Y:S02]  /*1a1c0*/  ISETP.GE.U32.AND P6, PT, R217, R0, PT ;  /* 0x00000000d900720c */ /* 0x000fe40003fc6070 */
[----:B------:R-:W-:Y:S01]  /*1a1d0*/  LOP3.LUT R0, R3, R243, R16, 0x96, !PT ;  /* 0x000000f303007212 */ /* 0x000fe200078e9610 */
[----:B--2---:R-:W-:Y:S01]  /*1a1e0*/  FADD.FTZ R3, R30, R19 ;  /* 0x000000131e037221 */ /* 0x004fe20000010000 */
[----:B------:R-:W-:Y:S01]  /*1a1f0*/  PRMT R156, R50, 0x7610, R156 ;  /* 0x00007610329c7816 */ /* 0x000fe2000000009c */
[----:B---3--:R-:W-:Y:S01]  /*1a200*/  FADD.FTZ R19, R22, R2 ;  /* 0x0000000216137221 */ /* 0x008fe20000010000 */
[----:B------:R-:W-:-:S02]  /*1a210*/  SHF.R.U32.HI R2, RZ, 0x8, R14 ;  /* 0x00000008ff027819 */ /* 0x000fc4000001160e */
[----:B------:R-:W-:Y:S01]  /*1a220*/  PRMT R87, R50, 0x7632, R87 ;  /* 0x0000763232577816 */ /* 0x000fe20000000057 */
[----:B------:R-:W-:Y:S01]  /*1a230*/  @!P4 HFMA2.BF16_V2 R47, -RZ.H0_H0, RZ.H0_H0, -R156.H0_H0 ;  /* 0x200000ffff2fc231 */ /* 0x000fe2000034099c */
[----:B------:R-:W-:Y:S02]  /*1a240*/  LOP3.LUT R2, R2, 0xffff, RZ, 0xc0, !PT ;  /* 0x0000ffff02027812 */ /* 0x000fe400078ec0ff */
[----:B------:R-:W-:Y:S02]  /*1a250*/  PRMT R235, R156, 0x5410, R87 ;  /* 0x000054109ceb7816 */ /* 0x000fe40000000057 */
[----:B------:R-:W-:Y:S02]  /*1a260*/  PRMT R85, R34, 0x7610, R85 ;  /* 0x0000761022557816 */ /* 0x000fe40000000055 */
[----:B------:R-:W-:Y:S02]  /*1a270*/  @!P4 PRMT R156, R47, 0x5410, RZ ;  /* 0x000054102f9cc816 */ /* 0x000fe400000000ff */
[----:B------:R-:W-:-:S02]  /*1a280*/  ISETP.GE.U32.AND P4, PT, R217, R2, PT ;  /* 0x00000002d900720c */ /* 0x000fc40003f86070 */
[----:B------:R-:W-:Y:S01]  /*1a290*/  SHF.R.U32.HI R2, RZ, 0x10, R0 ;  /* 0x00000010ff027819 */ /* 0x000fe20000011600 */
[----:B------:R-:W-:Y:S01]  /*1a2a0*/  @!P3 HFMA2.BF16_V2 R42, -RZ.H0_H0, RZ.H0_H0, -R87.H0_H0 ;  /* 0x200000ffff2ab231 */ /* 0x000fe20000340957 */
[----:B------:R-:W-:Y:S01]  /*1a2b0*/  PRMT R86, R34, 0x7632, R86 ;  /* 0x0000763222567816 */ /* 0x000fe20000000056 */
[----:B------:R-:W-:Y:S01]  /*1a2c0*/  @!P5 HFMA2.BF16_V2 R41, -RZ.H0_H0, RZ.H0_H0, -R85.H0_H0 ;  /* 0x200000ffff29d231 */ /* 0x000fe20000340955 */
[----:B------:R-:W-:Y:S02]  /*1a2d0*/  PRMT R84, R29, 0x7610, R84 ;  /* 0x000076101d547816 */ /* 0x000fe40000000054 */
[----:B------:R-:W-:Y:S01]  /*1a2e0*/  LOP3.LUT R2, R2, 0xff, RZ, 0xc0, !PT ;  /* 0x000000ff02027812 */ /* 0x000fe200078ec0ff */
[----:B------:R-:W1:Y:S01]  /*1a2f0*/  MUFU.EX2 R24, R58 ;  /* 0x0000003a00187308 */ /* 0x000e620000000800 */
[----:B------:R-:W-:Y:S01]  /*1a300*/  PRMT R236, R85, 0x5410, R86 ;  /* 0x0000541055ec7816 */ /* 0x000fe20000000056 */
[----:B------:R-:W-:Y:S01]  /*1a310*/  @!P2 HFMA2.BF16_V2 R45, -RZ.H0_H0, RZ.H0_H0, -R84.H0_H0 ;  /* 0x200000ffff2da231 */ /* 0x000fe20000340954 */
[----:B------:R-:W-:-:S02]  /*1a320*/  F2FP.BF16.PACK_AB R16, R22, R23 ;  /* 0x000000171610723e */ /* 0x000fc400000010ff */
[----:B------:R-:W-:Y:S02]  /*1a330*/  @!P3 PRMT R87, R42, 0x5410, RZ ;  /* 0x000054102a57b816 */ /* 0x000fe400000000ff */
[----:B------:R-:W-:Y:S01]  /*1a340*/  @!P5 PRMT R85, R41, 0x5410, RZ ;  /* 0x000054102955d816 */ /* 0x000fe200000000ff */
[----:B------:R-:W2:Y:S01]  /*1a350*/  MUFU.EX2 R22, R31 ;  /* 0x0000001f00167308 */ /* 0x000ea20000000800 */
[----:B------:R-:W-:Y:S02]  /*1a360*/  PRMT R81, R29, 0x7632, R81 ;  /* 0x000076321d517816 */ /* 0x000fe40000000051 */
[C---:B------:R-:W-:Y:S02]  /*1a370*/  ISETP.GE.U32.AND P3, PT, R217.reuse, R13, PT ;  /* 0x0000000dd900720c */ /* 0x040fe40003f66070 */
[----:B------:R-:W-:Y:S01]  /*1a380*/  ISETP.GE.U32.AND P5, PT, R217, R2, PT ;  /* 0x00000002d900720c */ /* 0x000fe20003fa6070 */
[----:B------:R-:W-:Y:S01]  /*1a390*/  IMAD.MOV.U32 R42, RZ, RZ, R134 ;  /* 0x000000ffff2a7224 */ /* 0x000fe200078e0086 */
[----:B------:R-:W-:Y:S01]  /*1a3a0*/  LOP3.LUT R2, R0, 0xff, RZ, 0xc0, !PT ;  /* 0x000000ff00027812 */ /* 0x000fe200078ec0ff */
[----:B------:R-:W3:Y:S01]  /*1a3b0*/  MUFU.EX2 R13, R32 ;  /* 0x00000020000d7308 */ /* 0x000ee20000000800 */
[----:B------:R-:W-:-:S02]  /*1a3c0*/  PRMT R134, R84, 0x5410, R81 ;  /* 0x0000541054867816 */ /* 0x000fc40000000051 */
[----:B------:R-:W-:Y:S02]  /*1a3d0*/  @!P2 PRMT R84, R45, 0x5410, RZ ;  /* 0x000054102d54a816 */ /* 0x000fe400000000ff */
[----:B------:R-:W-:Y:S02]  /*1a3e0*/  ISETP.GE.U32.AND P2, PT, R217, R2, PT ;  /* 0x00000002d900720c */ /* 0x000fe40003f46070 */
[----:B------:R-:W-:Y:S01]  /*1a3f0*/  SHF.R.U32.HI R2, RZ, 0x18, R0 ;  /* 0x00000018ff027819 */ /* 0x000fe20000011600 */
[----:B------:R4:W2:Y:S01]  /*1a400*/  MUFU.EX2 R23, R80 ;  /* 0x0000005000177308 */ /* 0x0008a20000000800 */
[----:B------:R-:W-:Y:S01]  /*1a410*/  LOP3.LUT R0, R0, 0xffff, RZ, 0xc0, !PT ;  /* 0x0000ffff00007812 */ /* 0x000fe200078ec0ff */
[----:B------:R-:W-:Y:S01]  /*1a420*/  @!P0 HFMA2.BF16_V2 R40, -RZ.H0_H0, RZ.H0_H0, -R86.H0_H0 ;  /* 0x200000ffff288231 */ /* 0x000fe20000340956 */
[----:B------:R-:W-:Y:S02]  /*1a430*/  F2FP.BF16.PACK_AB R26, R33, R35 ;  /* 0x00000023211a723e */ /* 0x000fe400000010ff */
[----:B------:R-:W-:-:S02]  /*1a440*/  SHF.R.U32.HI R0, RZ, 0x8, R0 ;  /* 0x00000008ff007819 */ /* 0x000fc40000011600 */
[----:B------:R-:W-:Y:S01]  /*1a450*/  PRMT R157, R28, 0x7632, R157 ;  /* 0x000076321c9d7816 */ /* 0x000fe2000000009d */
[----:B-1----:R-:W-:Y:S01]  /*1a460*/  FADD.FTZ R20, R24, R3 ;  /* 0x0000000318147221 */ /* 0x002fe20000010000 */
[----:B------:R-:W-:Y:S02]  /*1a470*/  @!P0 PRMT R86, R40, 0x5410, RZ ;  /* 0x0000541028568816 */ /* 0x000fe400000000ff */
[----:B----4-:R-:W-:Y:S01]  /*1a480*/  PRMT R80, R28, 0x7610, R80 ;  /* 0x000076101c507816 */ /* 0x010fe20000000050 */
[----:B--2---:R-:W-:Y:S01]  /*1a490*/  FADD.FTZ R3, R22, R21 ;  /* 0x0000001516037221 */ /* 0x004fe20000010000 */
[----:B------:R-:W-:-:S03]  /*1a4a0*/  LOP3.LUT R0, R0, 0xffff, RZ, 0xc0, !PT ;  /* 0x0000ffff00007812 */ /* 0x000fc600078ec0ff */
[----:B------:R-:W-:Y:S01]  /*1a4b0*/  @!P6 HFMA2.BF16_V2 R59, -RZ.H0_H0, RZ.H0_H0, -R80.H0_H0 ;  /* 0x200000ffff3be231 */ /* 0x000fe20000340950 */
[----:B------:R-:W-:Y:S02]  /*1a4c0*/  F2FP.BF16.PACK_AB R18, R24, R30 ;  /* 0x0000001e1812723e */ /* 0x000fe400000010ff */
[----:B------:R-:W-:Y:S01]  /*1a4d0*/  ISETP.GE.U32.AND P0, PT, R217, R12, PT ;  /* 0x0000000cd900720c */ /* 0x000fe20003f06070 */
[----:B------:R-:W-:Y:S01]  /*1a4e0*/  MUFU.EX2 R24, R70 ;  /* 0x0000004600187308 */ /* 0x000fe20000000800 */
[----:B---3--:R-:W-:Y:S02]  /*1a4f0*/  F2FP.BF16.PACK_AB R47, R13, R22 ;  /* 0x000000160d2f723e */ /* 0x008fe400000010ff */
[----:B------:R-:W-:Y:S02]  /*1a500*/  PRMT R234, R80, 0x5410, R157 ;  /* 0x0000541050ea7816 */ /* 0x000fe4000000009d */
[----:B------:R-:W-:Y:S02]  /*1a510*/  PRMT R151, R26, 0x7610, R151 ;  /* 0x000076101a977816 */ /* 0x000fe40000000097 */
[----:B------:R-:W-:Y:S01]  /*1a520*/  @!P6 PRMT R80, R59, 0x5410, RZ ;  /* 0x000054103b50e816 */ /* 0x000fe200000000ff */
[----:B------:R-:W1:Y:S01]  /*1a530*/  MUFU.EX2 R12, R118 ;  /* 0x00000076000c7308 */ /* 0x000e620000000800 */
[----:B------:R-:W-:Y:S01]  /*1a540*/  ISETP.GE.U32.AND P6, PT, R217, R0, PT ;  /* 0x00000000d900720c */ /* 0x000fe20003fc6070 */
[----:B------:R-:W-:Y:S01]  /*1a550*/  FADD.FTZ R14, R13, R3 ;  /* 0x000000030d0e7221 */ /* 0x000fe20000010000 */
[----:B------:R-:W-:Y:S01]  /*1a560*/  SHF.R.U32.HI R0, RZ, 0x8, R17 ;  /* 0x00000008ff007819 */ /* 0x000fe20000011611 */
[----:B------:R-:W-:-:S04]  /*1a570*/  @!P4 HFMA2.BF16_V2 R48, -RZ.H0_H0, RZ.H0_H0, -R81.H0_H0 ;  /* 0x200000ffff30c231 */ /* 0x000fc80000340951 */
[----:B------:R-:W2:Y:S01]  /*1a580*/  MUFU.EX2 R22, R44 ;  /* 0x0000002c00167308 */ /* 0x000ea20000000800 */
[----:B------:R-:W-:Y:S01]  /*1a590*/  @!P2 HFMA2.BF16_V2 R60, -RZ.H0_H0, RZ.H0_H0, -R151.H0_H0 ;  /* 0x200000ffff3ca231 */ /* 0x000fe20000340997 */
[----:B------:R-:W-:Y:S02]  /*1a5a0*/  PRMT R150, R26, 0x7632, R150 ;  /* 0x000076321a967816 */ /* 0x000fe40000000096 */
[----:B------:R-:W-:-:S04]  /*1a5b0*/  LOP3.LUT R0, R0, 0xffff, RZ, 0xc0, !PT ;  /* 0x0000ffff00007812 */ /* 0x000fc800078ec0ff */
[----:B------:R-:W3:Y:S01]  /*1a5c0*/  MUFU.EX2 R13, R71 ;  /* 0x00000047000d7308 */ /* 0x000ee20000000800 */
[----:B------:R-:W-:Y:S01]  /*1a5d0*/  @!P4 PRMT R81, R48, 0x5410, RZ ;  /* 0x000054103051c816 */ /* 0x000fe200000000ff */
[----:B------:R-:W-:Y:S01]  /*1a5e0*/  @!P1 HFMA2.BF16_V2 R54, -RZ.H0_H0, RZ.H0_H0, -R157.H0_H0 ;  /* 0x200000ffff369231 */ /* 0x000fe2000034099d */
[----:B------:R-:W-:-:S05]  /*1a5f0*/  PRMT R227, R151, 0x5410, R150 ;  /* 0x0000541097e37816 */ /* 0x000fca0000000096 */
[----:B------:R-:W4:Y:S01]  /*1a600*/  MUFU.EX2 R21, R46 ;  /* 0x0000002e00157308 */ /* 0x000f220000000800 */
[----:B------:R-:W-:Y:S02]  /*1a610*/  ISETP.GE.U32.AND P4, PT, R217, R2, PT ;  /* 0x00000002d900720c */ /* 0x000fe40003f86070 */
[----:B------:R-:W-:-:S05]  /*1a620*/  @!P2 PRMT R151, R60, 0x5410, RZ ;  /* 0x000054103c97a816 */ /* 0x000fca00000000ff */
[----:B------:R-:W1:Y:S01]  /*1a630*/  MUFU.EX2 R31, R119 ;  /* 0x00000077001f7308 */ /* 0x000e620000000800 */
[----:B------:R-:W-:Y:S02]  /*1a640*/  LOP3.LUT R2, R15, 0xff, RZ, 0xc0, !PT ;  /* 0x000000ff0f027812 */ /* 0x000fe400078ec0ff */
[----:B------:R-:W-:Y:S01]  /*1a650*/  ISETP.GE.U32.AND P2, PT, R217, R0, PT ;  /* 0x00000000d900720c */ /* 0x000fe20003f46070 */
[----:B------:R-:W-:-:S04]  /*1a660*/  FADD.FTZ R0, R23, R25 ;  /* 0x0000001917007221 */ /* 0x000fc80000010000 */
[----:B------:R-:W2:Y:S01]  /*1a670*/  MUFU.EX2 R28, R112 ;  /* 0x00000070001c7308 */ /* 0x000ea20000000800 */
[----:B------:R-:W-:Y:S02]  /*1a680*/  @!P1 PRMT R157, R54, 0x5410, RZ ;  /* 0x00005410369d9816 */ /* 0x000fe400000000ff */
[C---:B------:R-:W-:Y:S02]  /*1a690*/  PRMT R143, R16.reuse, 0x7610, R143 ;  /* 0x00007610108f7816 */ /* 0x040fe4000000008f */
[----:B------:R-:W-:-:S03]  /*1a6a0*/  PRMT R142, R16, 0x7632, R142 ;  /* 0x00007632108e7816 */ /* 0x000fc6000000008e */
[----:B------:R-:W4:Y:S01]  /*1a6b0*/  MUFU.EX2 R26, R72 ;  /* 0x00000048001a7308 */ /* 0x000f220000000800 */
[----:B------:R-:W-:Y:S01]  /*1a6c0*/  ISETP.GE.U32.AND P1, PT, R217, R2, PT ;  /* 0x00000002d900720c */ /* 0x000fe20003f26070 */
[----:B-1----:R-:W-:Y:S02]  /*1a6d0*/  FADD.FTZ R3, R12, R0 ;  /* 0x000000000c037221 */ /* 0x002fe40000010000 */
[----:B------:R-:W-:-:S04]  /*1a6e0*/  FADD.FTZ R2, R24, R20 ;  /* 0x0000001418027221 */ /* 0x000fc80000010000 */
[----:B------:R-:W1:Y:S01]  /*1a6f0*/  MUFU.EX2 R17, R36 ;  /* 0x0000002400117308 */ /* 0x000e620000000800 */
[----:B--2---:R-:W-:Y:S01]  /*1a700*/  FADD.FTZ R0, R22, R19 ;  /* 0x0000001316007221 */ /* 0x004fe20000010000 */
[----:B------:R-:W-:Y:S01]  /*1a710*/  F2FP.BF16.PACK_AB R39, R12, R23 ;  /* 0x000000170c27723e */ /* 0x000fe200000010ff */
[----:B---3--:R-:W-:-:S05]  /*1a720*/  FADD.FTZ R12, R13, R2 ;  /* 0x000000020d0c7221 */ /* 0x008fca0000010000 */
[----:B------:R-:W2:Y:S01]  /*1a730*/  MUFU.EX2 R16, R78 ;  /* 0x0000004e00107308 */ /* 0x000ea20000000800 */
[----:B------:R-:W-:Y:S01]  /*1a740*/  F2FP.BF16.PACK_AB R24, R13, R24 ;  /* 0x000000180d18723e */ /* 0x000fe200000010ff */
[----:B----4-:R-:W-:Y:S02]  /*1a750*/  FADD.FTZ R13, R21, R0 ;  /* 0x00000000150d7221 */ /* 0x010fe40000010000 */
[----:B------:R-:W-:-:S04]  /*1a760*/  FADD.FTZ R0, R31, R3 ;  /* 0x000000031f007221 */ /* 0x000fc80000010000 */
[----:B------:R-:W-:Y:S01]  /*1a770*/  FADD.FTZ R29, R28, R0 ;  /* 0x000000001c1d7221 */ /* 0x000fe20000010000 */
[----:B------:R-:W3:Y:S01]  /*1a780*/  MUFU.EX2 R15, R37 ;  /* 0x00000025000f7308 */ /* 0x000ee20000000800 */
[----:B------:R-:W-:Y:S02]  /*1a790*/  FADD.FTZ R0, R26, R12 ;  /* 0x0000000c1a007221 */ /* 0x000fe40000010000 */
[----:B-1----:R-:W-:-:S05]  /*1a7a0*/  FADD.FTZ R2, R17, R14 ;  /* 0x0000000e11027221 */ /* 0x002fca0000010000 */
[----:B------:R-:W1:Y:S01]  /*1a7b0*/  MUFU.EX2 R14, R57 ;  /* 0x00000039000e7308 */ /* 0x000e620000000800 */
[----:B--2---:R-:W-:Y:S01]  /*1a7c0*/  FADD.FTZ R20, R16, R0 ;  /* 0x0000000010147221 */ /* 0x004fe20000010000 */
[----:B------:R-:W-:-:S06]  /*1a7d0*/  LEA R0, R237, 0x1, 0x2 ;  /* 0x00000001ed007811 */ /* 0x000fcc00078e10ff */
[----:B------:R-:W2:Y:S01]  /*1a7e0*/  MUFU.EX2 R3, R63 ;  /* 0x0000003f00037308 */ /* 0x000ea20000000800 */
[----:B------:R-:W-:-:S04]  /*1a7f0*/  LOP3.LUT R0, R201, R0, RZ, 0x3c, !PT ;  /* 0x00000000c9007212 */ /* 0x000fc800078e3cff */
[----:B------:R-:W-:Y:S01]  /*1a800*/  LOP3.LUT R0, R0, R171, RZ, 0x3c, !PT ;  /* 0x000000ab00007212 */ /* 0x000fe200078e3cff */
[----:B---3--:R-:W-:Y:S02]  /*1a810*/  FADD.FTZ R30, R15, R2 ;  /* 0x000000020f1e7221 */ /* 0x008fe40000010000 */
[----:B-1----:R-:W-:Y:S02]  /*1a820*/  FADD.FTZ R2, R14, R13 ;  /* 0x0000000d0e027221 */ /* 0x002fe40000010000 */
[----:B------:R-:W-:Y:S01]  /*1a830*/  IMAD.WIDE.U32 R40, R0, -0x326172a9, RZ ;  /* 0xcd9e8d5700287825 */ /* 0x000fe200078e00ff */
[C---:B------:R-:W-:Y:S02]  /*1a840*/  PRMT R145, R18.reuse, 0x7610, R145 ;  /* 0x0000761012917816 */ /* 0x040fe40000000091 */
[----:B------:R-:W-:Y:S01]  /*1a850*/  PRMT R144, R18, 0x7632, R144 ;  /* 0x0000763212907816 */ /* 0x000fe20000000090 */
[----:B--2---:R-:W-:Y:S01]  /*1a860*/  FADD.FTZ R18, R3, R2 ;  /* 0x0000000203127221 */ /* 0x004fe20000010000 */
[----:B------:R-:W-:-:S02]  /*1a870*/  LOP3.LUT R2, R41, R240, R228, 0x96, !PT ;  /* 0x000000f029027212 */ /* 0x000fc400078e96e4 */
[----:B------:R-:W-:Y:S02]  /*1a880*/  F2FP.BF16.PACK_AB R23, R21, R22 ;  /* 0x000000161517723e */ /* 0x000fe400000010ff */
[----:B------:R-:W-:Y:S01]  /*1a890*/  F2FP.BF16.PACK_AB R21, R3, R14 ;  /* 0x0000000e0315723e */ /* 0x000fe200000010ff */
[----:B------:R-:W-:-:S05]  /*1a8a0*/  IMAD.WIDE.U32 R2, R2, -0x2daee0ad, RZ ;  /* 0xd2511f5302027825 */ /* 0x000fca00078e00ff */
[----:B------:R-:W-:Y:S02]  /*1a8b0*/  LOP3.LUT R0, R3, R242, R174, 0x96, !PT ;  /* 0x000000f203007212 */ /* 0x000fe400078e96ae */
[----:B------:R-:W-:Y:S02]  /*1a8c0*/  LOP3.LUT R3, R103, R239, R40, 0x96, !PT ;  /* 0x000000ef67037212 */ /* 0x000fe400078e9628 */
[----:B------:R-:W-:-:S03]  /*1a8d0*/  F2FP.BF16.PACK_AB R44, R15, R17 ;  /* 0x000000110f2c723e */ /* 0x000fc600000010ff */
[----:B------:R-:W-:Y:S01]  /*1a8e0*/  IMAD.WIDE.U32 R12, R3, -0x2daee0ad, RZ ;  /* 0xd2511f53030c7825 */ /* 0x000fe200078e00ff */
[----:B------:R-:W-:-:S03]  /*1a8f0*/  F2FP.BF16.PACK_AB R22, R16, R26 ;  /* 0x0000001a1016723e */ /* 0x000fc600000010ff */
        /* <DEDUP_REMOVED lines=9> */
[----:B------:R-:W-:Y:S01]  /*1a990*/  IMAD.WIDE.U32 R12, R3, -0x326172a9, RZ ;  /* 0xcd9e8d57030c7825 */ /* 0x000fe200078e00ff */
[----:B------:R-:W-:-:S03]  /*1a9a0*/  PRMT R147, R27, 0x7632, R147 ;  /* 0x000076321b937816 */ /* 0x000fc60000000093 */
[----:B------:R-:W-:Y:S01]  /*1a9b0*/  IMAD.WIDE.U32 R2, R2, -0x326172a9, RZ ;  /* 0xcd9e8d5702027825 */ /* 0x000fe200078e00ff */
[----:B------:R-:W-:Y:S01]  /*1a9c0*/  PRMT R146, R27, 0x7610, R146 ;  /* 0x000076101b927816 */ /* 0x000fe20000000092 */
[----:B------:R-:W-:-:S03]  /*1a9d0*/  @!P4 HFMA2.BF16_V2 R64, -RZ.H0_H0, RZ.H0_H0, -R147.H0_H0 ;  /* 0x200000ffff40c231 */ /* 0x000fc60000340993 */
[----:B------:R-:W-:Y:S02]  /*1a9e0*/  LOP3.LUT R0, R3, R249, R12, 0x96, !PT ;  /* 0x000000f903007212 */ /* 0x000fe400078e960c */
        /* <DEDUP_REMOVED lines=16> */
[----:B------:R-:W-:Y:S02]  /*1aaf0*/  @!P0 PRMT R142, R66, 0x5410, RZ ;  /* 0x00005410428e8816 */ /* 0x000fe400000000ff */
[----:B------:R-:W-:Y:S01]  /*1ab00*/  ISETP.GE.U32.AND P0, PT, R217, R0, PT ;  /* 0x00000000d900720c */ /* 0x000fe20003f06070 */
[----:B------:R-:W1:Y:S01]  /*1ab10*/  MUFU.EX2 R25, R75 ;  /* 0x0000004b00197308 */ /* 0x000e620000000800 */
[----:B------:R-:W-:Y:S01]  /*1ab20*/  LOP3.LUT R0, R2, 0xff, RZ, 0xc0, !PT ;  /* 0x000000ff02007812 */ /* 0x000fe200078ec0ff */
[----:B------:R-:W-:Y:S01]  /*1ab30*/  @!P1 HFMA2.BF16_V2 R67, -RZ.H0_H0, RZ.H0_H0, -R143.H0_H0 ;  /* 0x200000ffff439231 */ /* 0x000fe2000034098f */
[----:B------:R-:W-:-:S02]  /*1ab40*/  @!P2 PRMT R144, R68, 0x5410, RZ ;  /* 0x000054104490a816 */ /* 0x000fc400000000ff */
[----:B------:R-:W-:Y:S02]  /*1ab50*/  LOP3.LUT R15, R13, R246, R14, 0x96, !PT ;  /* 0x000000f60d0f7212 */ /* 0x000fe400078e960e */
[----:B------:R-:W-:Y:S01]  /*1ab60*/  ISETP.GE.U32.AND P2, PT, R217, R0, PT ;  /* 0x00000000d900720c */ /* 0x000fe20003f46070 */
[----:B------:R-:W2:Y:S01]  /*1ab70*/  MUFU.EX2 R17, R77 ;  /* 0x0000004d00117308 */ /* 0x000ea20000000800 */
[--C-:B------:R-:W-:Y:S02]  /*1ab80*/  SHF.R.U32.HI R0, RZ, 0x10, R2.reuse ;  /* 0x00000010ff007819 */ /* 0x100fe40000011602 */
[----:B------:R-:W-:Y:S02]  /*1ab90*/  LOP3.LUT R14, R2, 0xffff, RZ, 0xc0, !PT ;  /* 0x0000ffff020e7812 */ /* 0x000fe400078ec0ff */
[----:B------:R-:W-:Y:S01]  /*1aba0*/  SHF.R.U32.HI R2, RZ, 0x18, R2 ;  /* 0x00000018ff027819 */ /* 0x000fe20000011602 */
[----:B------:R-:W-:Y:S01]  /*1abb0*/  @!P5 HFMA2.BF16_V2 R65, -RZ.H0_H0, RZ.H0_H0, -R146.H0_H0 ;  /* 0x200000ffff41d231 */ /* 0x000fe20000340992 */
[----:B------:R-:W-:-:S02]  /*1abc0*/  @!P1 PRMT R143, R67, 0x5410, RZ ;  /* 0x00005410438f9816 */ /* 0x000fc400000000ff */
[----:B------:R-:W-:Y:S01]  /*1abd0*/  ISETP.GE.U32.AND P1, PT, R217, R2, PT ;  /* 0x00000002d900720c */ /* 0x000fe20003f26070 */
[----:B------:R-:W-:Y:S01]  /*1abe0*/  IMAD.WIDE.U32 R2, R15, -0x2daee0ad, RZ ;  /* 0xd2511f530f027825 */ /* 0x000fe200078e00ff */
[----:B------:R-:W-:Y:S02]  /*1abf0*/  LOP3.LUT R12, R12, 0xff, RZ, 0xc0, !PT ;  /* 0x000000ff0c0c7812 */ /* 0x000fe400078ec0ff */
[----:B------:R-:W-:Y:S02]  /*1ac00*/  @!P5 PRMT R146, R65, 0x5410, RZ ;  /* 0x000054104192d816 */ /* 0x000fe400000000ff */
[----:B------:R-:W-:Y:S02]  /*1ac10*/  ISETP.GE.U32.AND P5, PT, R217, R12, PT ;  /* 0x0000000cd900720c */ /* 0x000fe40003fa6070 */
[C---:B------:R-:W-:Y:S02]  /*1ac20*/  LOP3.LUT R13, R2.reuse, 0xff, RZ, 0xc0, !PT ;  /* 0x000000ff020d7812 */ /* 0x040fe400078ec0ff */
[----:B------:R-:W-:-:S02]  /*1ac30*/  LOP3.LUT R19, R2, 0xffff, RZ, 0xc0, !PT ;  /* 0x0000ffff02137812 */ /* 0x000fc400078ec0ff */
[--C-:B------:R-:W-:Y:S02]  /*1ac40*/  SHF.R.U32.HI R15, RZ, 0x10, R2.reuse ;  /* 0x00000010ff0f7819 */ /* 0x100fe40000011602 */
[----:B------:R-:W-:Y:S01]  /*1ac50*/  SHF.R.U32.HI R12, RZ, 0x18, R2 ;  /* 0x00000018ff0c7819 */ /* 0x000fe20000011602 */
[----:B-1----:R-:W-:Y:S01]  /*1ac60*/  FADD.FTZ R2, R25, R18 ;  /* 0x0000001219027221 */ /* 0x002fe20000010000 */
[----:B------:R-:W-:Y:S01]  /*1ac70*/  PRMT R127, R24, 0x7610, R127 ;  /* 0x00007610187f7816 */ /* 0x000fe2000000007f */
[----:B------:R-:W-:Y:S01]  /*1ac80*/  @!P6 HFMA2.BF16_V2 R62, -RZ.H0_H0, RZ.H0_H0, -R150.H0_H0 ;  /* 0x200000ffff3ee231 */ /* 0x000fe20000340996 */
[----:B------:R-:W-:Y:S01]  /*1ac90*/  LOP3.LUT R0, R0, 0xff, RZ, 0xc0, !PT ;  /* 0x000000ff00007812 */ /* 0x000fe200078ec0ff */
[----:B--2---:R-:W-:Y:S01]  /*1aca0*/  FADD.FTZ R18, R17, R2 ;  /* 0x0000000211127221 */ /* 0x004fe20000010000 */
[----:B------:R-:W-:Y:S01]  /*1acb0*/  SHF.R.U32.HI R2, RZ, 0x8, R14 ;  /* 0x00000008ff027819 */ /* 0x000fe2000001160e */
[----:B------:R-:W-:Y:S01]  /*1acc0*/  @!P4 HFMA2.BF16_V2 R76, -RZ.H0_H0, RZ.H0_H0, -R127.H0_H0 ;  /* 0x200000ffff4cc231 */ /* 0x000fe2000034097f */
[----:B------:R-:W-:-:S02]  /*1acd0*/  PRMT R126, R24, 0x7632, R126 ;  /* 0x00007632187e7816 */ /* 0x000fc4000000007e */
[----:B------:R-:W-:Y:S01]  /*1ace0*/  @!P6 PRMT R150, R62, 0x5410, RZ ;  /* 0x000054103e96e816 */ /* 0x000fe200000000ff */
[----:B------:R-:W-:Y:S01]  /*1acf0*/  IMAD.MOV.U32 R231, RZ, RZ, R215 ;  /* 0x000000ffffe77224 */ /* 0x000fe200078e00d7 */
[----:B------:R-:W-:Y:S01]  /*1ad00*/  ISETP.GE.U32.AND P6, PT, R217, R0, PT ;  /* 0x00000000d900720c */ /* 0x000fe20003fc6070 */
[----:B------:R1:W-:Y:S01]  /*1ad10*/  MUFU.EX2 R14, R120 ;  /* 0x00000078000e7308 */ /* 0x0003e20000000800 */
[----:B------:R-:W-:Y:S02]  /*1ad20*/  LOP3.LUT R2, R2, 0xffff, RZ, 0xc0, !PT ;  /* 0x0000ffff02027812 */ /* 0x000fe400078ec0ff */
[----:B------:R-:W-:Y:S02]  /*1ad30*/  LOP3.LUT R0, R3, R243, R16, 0x96, !PT ;  /* 0x000000f303007212 */ /* 0x000fe400078e9610 */
[----:B------:R-:W-:Y:S02]  /*1ad40*/  PRMT R215, R127, 0x5410, R126 ;  /* 0x000054107fd77816 */ /* 0x000fe4000000007e */
[----:B------:R-:W-:-:S02]  /*1ad50*/  @!P4 PRMT R127, R76, 0x5410, RZ ;  /* 0x000054104c7fc816 */ /* 0x000fc400000000ff */
[----:B------:R-:W-:Y:S01]  /*1ad60*/  ISETP.GE.U32.AND P4, PT, R217, R2, PT ;  /* 0x00000002d900720c */ /* 0x000fe20003f86070 */
[----:B------:R-:W2:Y:S01]  /*1ad70*/  MUFU.EX2 R27, R109 ;  /* 0x0000006d001b7308 */ /* 0x000ea20000000800 */
[----:B------:R-:W-:Y:S02]  /*1ad80*/  SHF.R.U32.HI R2, RZ, 0x10, R0 ;  /* 0x00000010ff027819 */ /* 0x000fe40000011600 */
[C---:B-1----:R-:W-:Y:S02]  /*1ad90*/  PRMT R120, R23.reuse, 0x7610, R120 ;  /* 0x0000761017787816 */ /* 0x042fe40000000078 */
[----:B------:R-:W-:Y:S02]  /*1ada0*/  PRMT R122, R23, 0x7632, R122 ;  /* 0x00007632177a7816 */ /* 0x000fe4000000007a */
[----:B------:R-:W-:Y:S01]  /*1adb0*/  PRMT R121, R22, 0x7610, R121 ;  /* 0x0000761016797816 */ /* 0x000fe20000000079 */
[----:B------:R-:W-:Y:S01]  /*1adc0*/  @!P5 HFMA2.BF16_V2 R88, -RZ.H0_H0, RZ.H0_H0, -R120.H0_H0 ;  /* 0x200000ffff58d231 */ /* 0x000fe20000340978 */
[----:B------:R-:W-:Y:S01]  /*1add0*/  LOP3.LUT R2, R2, 0xff, RZ, 0xc0, !PT ;  /* 0x000000ff02027812 */ /* 0x000fe200078ec0ff */
[----:B------:R-:W-:Y:S01]  /*1ade0*/  IMAD.MOV.U32 R43, RZ, RZ, R214 ;  /* 0x000000ffff2b7224 */ /* 0x000fe200078e00d6 */
[----:B------:R-:W1:Y:S01]  /*1adf0*/  MUFU.EX2 R26, R111 ;  /* 0x0000006f001a7308 */ /* 0x000e620000000800 */
[----:B------:R-:W-:Y:S01]  /*1ae00*/  @!P3 HFMA2.BF16_V2 R73, -RZ.H0_H0, RZ.H0_H0, -R126.H0_H0 ;  /* 0x200000ffff49b231 */ /* 0x000fe2000034097e */
[----:B------:R-:W-:Y:S01]  /*1ae10*/  PRMT R214, R120, 0x5410, R122 ;  /* 0x0000541078d67816 */ /* 0x000fe2000000007a */
[----:B------:R-:W-:Y:S01]  /*1ae20*/  @!P2 HFMA2.BF16_V2 R89, -RZ.H0_H0, RZ.H0_H0, -R121.H0_H0 ;  /* 0x200000ffff59a231 */ /* 0x000fe20000340979 */
[----:B------:R-:W-:-:S02]  /*1ae30*/  @!P5 PRMT R120, R88, 0x5410, RZ ;  /* 0x000054105878d816 */ /* 0x000fc400000000ff */
[----:B------:R-:W-:Y:S02]  /*1ae40*/  PRMT R124, R22, 0x7632, R124 ;  /* 0x00007632167c7816 */ /* 0x000fe4000000007c */
[----:B------:R-:W-:Y:S02]  /*1ae50*/  ISETP.GE.U32.AND P5, PT, R217, R2, PT ;  /* 0x00000002d900720c */ /* 0x000fe40003fa6070 */
[----:B------:R-:W-:Y:S01]  /*1ae60*/  LOP3.LUT R2, R0, 0xff, RZ, 0xc0, !PT ;  /* 0x000000ff00027812 */ /* 0x000fe200078ec0ff */
[----:B------:R-:W-:Y:S01]  /*1ae70*/  @!P4 HFMA2.BF16_V2 R90, -RZ.H0_H0, RZ.H0_H0, -R124.H0_H0 ;  /* 0x200000ffff5ac231 */ /* 0x000fe2000034097c */
[----:B------:R-:W-:Y:S01]  /*1ae80*/  @!P3 PRMT R126, R73, 0x5410, RZ ;  /* 0x00005410497eb816 */ /* 0x000fe200000000ff */
[----:B------:R3:W-:Y:S01]  /*1ae90*/  MUFU.EX2 R24, R132 ;  /* 0x0000008400187308 */ /* 0x0007e20000000800 */
[----:B------:R-:W-:Y:S02]  /*1aea0*/  PRMT R222, R121, 0x5410, R124 ;  /* 0x0000541079de7816 */ /* 0x000fe4000000007c */
[----:B------:R-:W-:-:S02]  /*1aeb0*/  ISETP.GE.U32.AND P3, PT, R217, R13, PT ;  /* 0x0000000dd900720c */ /* 0x000fc40003f66070 */
[----:B------:R-:W-:Y:S02]  /*1aec0*/  @!P2 PRMT R121, R89, 0x5410, RZ ;  /* 0x000054105979a816 */ /* 0x000fe400000000ff */
[----:B------:R-:W-:Y:S01]  /*1aed0*/  ISETP.GE.U32.AND P2, PT, R217, R2, PT ;  /* 0x00000002d900720c */ /* 0x000fe20003f46070 */
[----:B------:R-:W4:Y:S01]  /*1aee0*/  MUFU.EX2 R13, R123 ;  /* 0x0000007b000d7308 */ /* 0x000f220000000800 */
[----:B------:R-:W-:Y:S02]  /*1aef0*/  SHF.R.U32.HI R2, RZ, 0x18, R0 ;  /* 0x00000018ff027819 */ /* 0x000fe40000011600 */
[----:B------:R-:W-:Y:S01]  /*1af00*/  LOP3.LUT R0, R0, 0xffff, RZ, 0xc0, !PT ;  /* 0x0000ffff00007812 */ /* 0x000fe200078ec0ff */
[----:B--2---:R-:W-:Y:S01]  /*1af10*/  FADD.FTZ R3, R27, R20 ;  /* 0x000000141b037221 */ /* 0x004fe20000010000 */
[C---:B------:R-:W-:Y:S02]  /*1af20*/  PRMT R130, R21.reuse, 0x7610, R130 ;  /* 0x0000761015827816 */ /* 0x040fe40000000082 */
[----:B---3--:R-:W-:-:S02]  /*1af30*/  PRMT R132, R21, 0x7632, R132 ;  /* 0x0000763215847816 */ /* 0x008fc40000000084 */
[----:B------:R-:W-:Y:S02]  /*1af40*/  @!P4 PRMT R124, R90, 0x5410, RZ ;  /* 0x000054105a7cc816 */ /* 0x000fe400000000ff */
[----:B------:R-:W-:Y:S01]  /*1af50*/  ISETP.GE.U32.AND P4, PT, R217, R2, PT ;  /* 0x00000002d900720c */ /* 0x000fe20003f86070 */
[----:B------:R-:W-:Y:S01]  /*1af60*/  @!P1 HFMA2.BF16_V2 R91, -RZ.H0_H0, RZ.H0_H0, -R132.H0_H0 ;  /* 0x200000ffff5b9231 */ /* 0x000fe20000340984 */
[----:B------:R-:W-:Y:S02]  /*1af70*/  LOP3.LUT R2, R15, 0xff, RZ, 0xc0, !PT ;  /* 0x000000ff0f027812 */ /* 0x000fe400078ec0ff */
[----:B------:R-:W-:Y:S01]  /*1af80*/  SHF.R.U32.HI R0, RZ, 0x8, R0 ;  /* 0x00000008ff007819 */ /* 0x000fe20000011600 */
[C---:B-1----:R-:W-:Y:S01]  /*1af90*/  FADD.FTZ R3, R26.reuse, R3 ;  /* 0x000000031a037221 */ /* 0x042fe20000010000 */
[----:B------:R-:W-:Y:S01]  /*1afa0*/  F2FP.BF16.PACK_AB R16, R26, R27 ;  /* 0x0000001b1a10723e */ /* 0x000fe200000010ff */
[----:B------:R-:W-:Y:S01]  /*1afb0*/  @!P6 HFMA2.BF16_V2 R92, -RZ.H0_H0, RZ.H0_H0, -R130.H0_H0 ;  /* 0x200000ffff5ce231 */ /* 0x000fe20000340982 */
[----:B------:R-:W1:Y:S01]  /*1afc0*/  MUFU.EX2 R15, R101 ;  /* 0x00000065000f7308 */ /* 0x000e620000000800 */
[----:B------:R-:W-:Y:S01]  /*1afd0*/  @!P0 HFMA2.BF16_V2 R79, -RZ.H0_H0, RZ.H0_H0, -R122.H0_H0 ;  /* 0x200000ffff4f8231 */ /* 0x000fe2000034097a */
[----:B------:R-:W-:-:S02]  /*1afe0*/  PRMT R216, R130, 0x5410, R132 ;  /* 0x0000541082d87816 */ /* 0x000fc40000000084 */
[----:B------:R-:W-:Y:S02]  /*1aff0*/  @!P1 PRMT R132, R91, 0x5410, RZ ;  /* 0x000054105b849816 */ /* 0x000fe400000000ff */
[----:B------:R-:W-:Y:S01]  /*1b000*/  LOP3.LUT R0, R0, 0xffff, RZ, 0xc0, !PT ;  /* 0x0000ffff00007812 */ /* 0x000fe200078ec0ff */
[----:B------:R-:W-:Y:S01]  /*1b010*/  FADD.FTZ R3, R14, R3 ;  /* 0x000000030e037221 */ /* 0x000fe20000010000 */
[----:B------:R-:W-:Y:S01]  /*1b020*/  ISETP.GE.U32.AND P1, PT, R217, R2, PT ;  /* 0x00000002d900720c */ /* 0x000fe20003f26070 */
[----:B------:R2:W-:Y:S01]  /*1b030*/  MUFU.EX2 R23, R139 ;  /* 0x0000008b00177308 */ /* 0x0005e20000000800 */
[----:B------:R-:W-:Y:S02]  /*1b040*/  @!P6 PRMT R130, R92, 0x5410, RZ ;  /* 0x000054105c82e816 */ /* 0x000fe400000000ff */
[----:B------:R-:W-:Y:S02]  /*1b050*/  @!P0 PRMT R122, R79, 0x5410, RZ ;  /* 0x000054104f7a8816 */ /* 0x000fe400000000ff */
[----:B------:R-:W-:-:S03]  /*1b060*/  ISETP.GE.U32.AND P6, PT, R217, R0, PT ;  /* 0x00000000d900720c */ /* 0x000fc60003fc6070 */
[----:B------:R-:W3:Y:S01]  /*1b070*/  MUFU.EX2 R2, R104 ;  /* 0x0000006800027308 */ /* 0x000ee20000000800 */
[----:B------:R-:W-:Y:S01]  /*1b080*/  ISETP.GE.U32.AND P0, PT, R217, R12, PT ;  /* 0x0000000cd900720c */ /* 0x000fe20003f06070 */
[----:B----4-:R-:W-:Y:S01]  /*1b090*/  FADD.FTZ R12, R13, R3 ;  /* 0x000000030d0c7221 */ /* 0x010fe20000010000 */
[----:B------:R-:W-:Y:S02]  /*1b0a0*/  SHF.R.U32.HI R0, RZ, 0x8, R19 ;  /* 0x00000008ff007819 */ /* 0x000fe40000011613 */
[----:B--2---:R-:W-:-:S03]  /*1b0b0*/  PRMT R139, R16, 0x7610, R139 ;  /* 0x00007610108b7816 */ /* 0x004fc6000000008b */
[----:B------:R2:W-:Y:S01]  /*1b0c0*/  MUFU.EX2 R26, R138 ;  /* 0x0000008a001a7308 */ /* 0x0005e20000000800 */
[----:B------:R-:W-:Y:S01]  /*1b0d0*/  F2FP.BF16.PACK_AB R3, R13, R14 ;  /* 0x0000000e0d03723e */ /* 0x000fe200000010ff */
[----:B------:R-:W-:Y:S01]  /*1b0e0*/  @!P2 HFMA2.BF16_V2 R93, -RZ.H0_H0, RZ.H0_H0, -R139.H0_H0 ;  /* 0x200000ffff5da231 */ /* 0x000fe2000034098b */
[----:B------:R-:W-:Y:S01]  /*1b0f0*/  LOP3.LUT R0, R0, 0xffff, RZ, 0xc0, !PT ;  /* 0x0000ffff00007812 */ /* 0x000fe200078ec0ff */
[----:B------:R-:W-:-:S04]  /*1b100*/  IMAD.MOV.U32 R77, RZ, RZ, R211 ;  /* 0x000000ffff4d7224 */ /* 0x000fc800078e00d3 */
[----:B------:R-:W4:Y:S01]  /*1b110*/  MUFU.EX2 R14, R49 ;  /* 0x00000031000e7308 */ /* 0x000f220000000800 */
[----:B------:R-:W-:Y:S02]  /*1b120*/  F2FP.BF16.PACK_AB R17, R17, R25 ;  /* 0x000000191111723e */ /* 0x000fe400000010ff */
[----:B--2---:R-:W-:-:S05]  /*1b130*/  PRMT R138, R16, 0x7632, R138 ;  /* 0x00007632108a7816 */ /* 0x004fca000000008a */
[----:B------:R-:W2:Y:S01]  /*1b140*/  MUFU.EX2 R13, R51 ;  /* 0x00000033000d7308 */ /* 0x000ea20000000800 */
[----:B------:R-:W-:Y:S02]  /*1b150*/  PRMT R211, R139, 0x5410, R138 ;  /* 0x000054108bd37816 */ /* 0x000fe4000000008a */
[----:B------:R-:W-:Y:S02]  /*1b160*/  @!P2 PRMT R139, R93, 0x5410, RZ ;  /* 0x000054105d8ba816 */ /* 0x000fe400000000ff */
[----:B------:R-:W-:-:S03]  /*1b170*/  ISETP.GE.U32.AND P2, PT, R217, R0, PT ;  /* 0x00000000d900720c */ /* 0x000fc60003f46070 */
[----:B------:R-:W2:Y:S01]  /*1b180*/  MUFU.EX2 R25, R187 ;  /* 0x000000bb00197308 */ /* 0x000ea20000000800 */
[----:B-1----:R-:W-:Y:S01]  /*1b190*/  FADD.FTZ R0, R15, R18 ;  /* 0x000000120f007221 */ /* 0x002fe20000010000 */
[C---:B------:R-:W-:Y:S02]  /*1b1a0*/  PRMT R129, R3.reuse, 0x7610, R129 ;  /* 0x0000761003817816 */ /* 0x040fe40000000081 */
[----:B------:R-:W-:Y:S01]  /*1b1b0*/  PRMT R128, R3, 0x7632, R128 ;  /* 0x0000763203807816 */ /* 0x000fe20000000080 */
[C---:B---3--:R-:W-:Y:S01]  /*1b1c0*/  FADD.FTZ R3, R2.reuse, R0 ;  /* 0x0000000002037221 */ /* 0x048fe20000010000 */
[----:B------:R-:W-:Y:S02]  /*1b1d0*/  F2FP.BF16.PACK_AB R0, R2, R15 ;  /* 0x0000000f0200723e */ /* 0x000fe400000010ff */
[----:B------:R-:W1:Y:S02]  /*1b1e0*/  MUFU.EX2 R20, R190 ;  /* 0x000000be00147308 */ /* 0x000e640000000800 */
[----:B------:R-:W-:-:S06]  /*1b1f0*/  PRMT R125, R0, 0x7610, R125 ;  /* 0x00007610007d7816 */ /* 0x000fcc000000007d */
[----:B------:R-:W3:Y:S01]  /*1b200*/  MUFU.EX2 R22, R133 ;  /* 0x0000008500167308 */ /* 0x000ee20000000800 */
[----:B------:R-:W-:Y:S01]  /*1b210*/  PRMT R123, R0, 0x7632, R123 ;  /* 0x00007632007b7816 */ /* 0x000fe2000000007b */
[----:B----4-:R-:W-:-:S06]  /*1b220*/  FADD.FTZ R0, R14, R30 ;  /* 0x0000001e0e007221 */ /* 0x010fcc0000010000 */
[----:B------:R-:W4:Y:S01]  /*1b230*/  MUFU.EX2 R16, R106 ;  /* 0x0000006a00107308 */ /* 0x000f220000000800 */
[----:B--2---:R-:W-:-:S07]  /*1b240*/  FADD.FTZ R30, R13, R0 ;  /* 0x000000000d1e7221 */ /* 0x004fce0000010000 */
[----:B------:R-:W2:Y:S01]  /*1b250*/  MUFU.EX2 R15, R107 ;  /* 0x0000006b000f7308 */ /* 0x000ea20000000800 */
[----:B------:R-:W-:Y:S02]  /*1b260*/  FADD.FTZ R0, R25, R29 ;  /* 0x0000001d19007221 */ /* 0x000fe40000010000 */
[----:B------:R-:W-:Y:S01]  /*1b270*/  FADD.FTZ R2, R24, R12 ;  /* 0x0000000c18027221 */ /* 0x000fe20000010000 */
[----:B------:R-:W-:Y:S02]  /*1b280*/  F2FP.BF16.PACK_AB R37, R13, R14 ;  /* 0x0000000e0d25723e */ /* 0x000fe400000010ff */
[----:B------:R-:W-:Y:S01]  /*1b290*/  F2FP.BF16.PACK_AB R45, R28, R31 ;  /* 0x0000001f1c2d723e */ /* 0x000fe200000010ff */
[----:B-1----:R-:W-:Y:S01]  /*1b2a0*/  FADD.FTZ R28, R20, R0 ;  /* 0x00000000141c7221 */ /* 0x002fe20000010000 */
[----:B------:R-:W1:Y:S01]  /*1b2b0*/  MUFU.EX2 R13, R110 ;  /* 0x0000006e000d7308 */ /* 0x000e620000000800 */
[----:B---3--:R-:W-:Y:S02]  /*1b2c0*/  FADD.FTZ R2, R22, R2 ;  /* 0x0000000216027221 */ /* 0x008fe40000010000 */
[----:B----4-:R-:W-:-:S02]  /*1b2d0*/  FADD.FTZ R0, R16, R3 ;  /* 0x0000000310007221 */ /* 0x010fc40000010000 */
[----:B------:R-:W-:-:S03]  /*1b2e0*/  FADD.FTZ R3, R26, R2 ;  /* 0x000000021a037221 */ /* 0x000fc60000010000 */
[----:B------:R-:W3:Y:S01]  /*1b2f0*/  MUFU.EX2 R12, R114 ;  /* 0x00000072000c7308 */ /* 0x000ee20000000800 */
[----:B--2---:R-:W-:Y:S01]  /*1b300*/  FADD.FTZ R2, R15, R0 ;  /* 0x000000000f027221 */ /* 0x004fe20000010000 */
[----:B------:R-:W-:Y:S01]  /*1b310*/  LEA R0, R237, 0x2, 0x2 ;  /* 0x00000002ed007811 */ /* 0x000fe200078e10ff */
[----:B------:R-:W-:Y:S02]  /*1b320*/  IMAD.MOV.U32 R19, RZ, RZ, R42 ;  /* 0x000000ffff137224 */ /* 0x000fe400078e002a */
[----:B------:R-:W-:Y:S01]  /*1b330*/  IMAD.MOV.U32 R187, RZ, RZ, R210 ;  /* 0x000000ffffbb7224 */ /* 0x000fe200078e00d2 */
[----:B------:R-:W-:Y:S01]  /*1b340*/  LOP3.LUT R0, R171, R201, R0, 0x96, !PT ;  /* 0x000000c9ab007212 */ /* 0x000fe200078e9600 */
[----:B------:R-:W-:Y:S01]  /*1b350*/  IMAD.MOV.U32 R42, RZ, RZ, R233 ;  /* 0x000000ffff2a7224 */ /* 0x000fe200078e00e9 */
[----:B------:R-:W-:Y:S01]  /*1b360*/  F2FP.BF16.PACK_AB R38, R20, R25 ;  /* 0x000000191426723e */ /* 0x000fe200000010ff */
[----:B------:R-:W-:Y:S01]  /*1b370*/  IMAD.MOV.U32 R25, RZ, RZ, R187 ;  /* 0x000000ffff197224 */ /* 0x000fe200078e00bb */
[----:B------:R-:W-:Y:S01]  /*1b380*/  F2FP.BF16.PACK_AB R22, R22, R24 ;  /* 0x000000181616723e */ /* 0x000fe200000010ff */
[----:B------:R-:W-:Y:S01]  /*1b390*/  IMAD.MOV.U32 R187, RZ, RZ, R42 ;  /* 0x000000ffffbb7224 */ /* 0x000fe200078e002a */
[----:B------:R-:W-:Y:S01]  /*1b3a0*/  F2FP.BF16.PACK_AB R24, R23, R26 ;  /* 0x0000001a1718723e */ /* 0x000fe200000010ff */
[----:B------:R-:W-:-:S02]  /*1b3b0*/  IMAD.MOV.U32 R26, RZ, RZ, R43 ;  /* 0x000000ffff1a7224 */ /* 0x000fc400078e002b */
[----:B-1----:R-:W-:Y:S02]  /*1b3c0*/  FADD.FTZ R2, R13, R2 ;  /* 0x000000020d027221 */ /* 0x002fe40000010000 */
[----:B------:R-:W-:-:S04]  /*1b3d0*/  IMAD.WIDE.U32 R42, R0, -0x326172a9, RZ ;  /* 0xcd9e8d57002a7825 */ /* 0x000fc800078e00ff */
[----:B---3--:R-:W-:Y:S01]  /*1b3e0*/  FADD.FTZ R18, R12, R2 ;  /* 0x000000020c127221 */ /* 0x008fe20000010000 */
[----:B------:R-:W-:Y:S01]  /*1b3f0*/  LOP3.LUT R2, R43, R240, R228, 0x96, !PT ;  /* 0x000000f02b027212 */ /* 0x000fe200078e96e4 */
[----:B------:R-:W-:-:S04]  /*1b400*/  FADD.FTZ R20, R23, R3 ;  /* 0x0000000317147221 */ /* 0x000fc80000010000 */
[----:B------:R-:W-:-:S05]  /*1b410*/  IMAD.WIDE.U32 R2, R2, -0x2daee0ad, RZ ;  /* 0xd2511f5302027825 */ /* 0x000fca00078e00ff */
[----:B------:R-:W-:Y:S02]  /*1b420*/  LOP3.LUT R0, R3, R242, R174, 0x96, !PT ;  /* 0x000000f203007212 */ /* 0x000fe400078e96ae */
[----:B------:R-:W-:Y:S02]  /*1b430*/  LOP3.LUT R3, R103, R239, R42, 0x96, !PT ;  /* 0x000000ef67037212 */ /* 0x000fe400078e962a */
[----:B------:R-:W-:-:S03]  /*1b440*/  F2FP.BF16.PACK_AB R23, R12, R13 ;  /* 0x0000000d0c17723e */ /* 0x000fc600000010ff */
[----:B------:R-:W-:Y:S01]  /*1b450*/  IMAD.WIDE.U32 R12, R3, -0x2daee0ad, RZ ;  /* 0xd2511f53030c7825 */ /* 0x000fe200078e00ff */
[C---:B------:R-:W-:Y:S02]  /*1b460*/  PRMT R133, R17.reuse, 0x7610, R133 ;  /* 0x0000761011857816 */ /* 0x040fe40000000085 */
[----:B------:R-:W-:Y:S02]  /*1b470*/  PRMT R131, R17, 0x7632, R131 ;  /* 0x0000763211837816 */ /* 0x000fe40000000083 */
[----:B------:R-:W-:Y:S01]  /*1b480*/  F2FP.BF16.PACK_AB R21, R15, R16 ;  /* 0x000000100f15723e */ /* 0x000fe200000010ff */
        /* <DEDUP_REMOVED lines=14> */
[----:B------:R-:W-:Y:S02]  /*1b570*/  LOP3.LUT R12, R0, 0xff, RZ, 0xc0, !PT ;  /* 0x000000ff000c7812 */ /* 0x000fe400078ec0ff */
[----:B------:R-:W-:Y:S02]  /*1b580*/  @!P4 PRMT R131, R94, 0x5410, RZ ;  /* 0x000054105e83c816 */ /* 0x000fe400000000ff */
[----:B------:R-:W-:Y:S02]  /*1b590*/  ISETP.GE.U32.AND P4, PT, R217, R12, PT ;  /* 0x0000000cd900720c */ /* 0x000fe40003f86070 */
[----:B------:R-:W-:Y:S01]  /*1b5a0*/  LOP3.LUT R12, R0, 0xffff, RZ, 0xc0, !PT ;  /* 0x0000ffff000c7812 */ /* 0x000fe200078ec0ff */
[----:B------:R-:W-:-:S03]  /*1b5b0*/  @!P3 HFMA2.BF16_V2 R98, -RZ.H0_H0, RZ.H0_H0, -R129.H0_H0 ;  /* 0x200000ffff62b231 */ /* 0x000fc60000340981 */
[----:B------:R-:W-:Y:S01]  /*1b5c0*/  SHF.R.U32.HI R12, RZ, 0x8, R12 ;  /* 0x00000008ff0c7819 */ /* 0x000fe2000001160c */
[----:B------:R-:W-:Y:S02]  /*1b5d0*/  IMAD.MOV.U32 R233, RZ, RZ, R231 ;  /* 0x000000ffffe97224 */ /* 0x000fe400078e00e7 */
[----:B------:R-:W-:Y:S01]  /*1b5e0*/  IMAD.MOV.U32 R231, RZ, RZ, R213 ;  /* 0x000000ffffe77224 */ /* 0x000fe200078e00d5 */
[----:B------:R-:W-:Y:S02]  /*1b5f0*/  LOP3.LUT R12, R12, 0xffff, RZ, 0xc0, !PT ;  /* 0x0000ffff0c0c7812 */ /* 0x000fe400078ec0ff */
[----:B------:R-:W-:Y:S01]  /*1b600*/  PRMT R213, R129, 0x5410, R128 ;  /* 0x0000541081d57816 */ /* 0x000fe20000000080 */
[----:B------:R-:W-:Y:S01]  /*1b610*/  @!P0 HFMA2.BF16_V2 R99, -RZ.H0_H0, RZ.H0_H0, -R123.H0_H0 ;  /* 0x200000ffff638231 */ /* 0x000fe2000034097b */
[----:B------:R-:W-:Y:S02]  /*1b620*/  @!P3 PRMT R129, R98, 0x5410, RZ ;  /* 0x000054106281b816 */ /* 0x000fe400000000ff */
[----:B------:R-:W-:Y:S01]  /*1b630*/  ISETP.GE.U32.AND P3, PT, R217, R12, PT ;  /* 0x0000000cd900720c */ /* 0x000fe20003f66070 */
[----:B------:R-:W-:Y:S01]  /*1b640*/  IMAD.MOV.U32 R27, RZ, RZ, R241 ;  /* 0x000000ffff1b7224 */ /* 0x000fe200078e00f1 */
[----:B------:R-:W-:Y:S01]  /*1b650*/  SHF.R.U32.HI R12, RZ, 0x10, R0 ;  /* 0x00000010ff0c7819 */ /* 0x000fe20000011600 */
[----:B------:R-:W-:Y:S01]  /*1b660*/  IMAD.MOV.U32 R241, RZ, RZ, R212 ;  /* 0x000000fffff17224 */ /* 0x000fe200078e00d4 */
[----:B------:R-:W-:Y:S01]  /*1b670*/  SHF.R.U32.HI R0, RZ, 0x18, R0 ;  /* 0x00000018ff007819 */ /* 0x000fe20000011600 */
[----:B------:R-:W-:Y:S01]  /*1b680*/  @!P2 HFMA2.BF16_V2 R97, -RZ.H0_H0, RZ.H0_H0, -R128.H0_H0 ;  /* 0x200000ffff61a231 */ /* 0x000fe20000340980 */
[----:B------:R-:W-:-:S02]  /*1b690*/  PRMT R212, R125, 0x5410, R123 ;  /* 0x000054107dd47816 */ /* 0x000fc4000000007b */
[----:B------:R-:W-:Y:S02]  /*1b6a0*/  @!P0 PRMT R123, R99, 0x5410, RZ ;  /* 0x00005410637b8816 */ /* 0x000fe400000000ff */
[----:B------:R-:W-:Y:S02]  /*1b6b0*/  ISETP.GE.U32.AND P0, PT, R217, R0, PT ;  /* 0x00000000d900720c */ /* 0x000fe40003f06070 */
[----:B------:R-:W-:Y:S01]  /*1b6c0*/  LOP3.LUT R0, R2, 0xff, RZ, 0xc0, !PT ;  /* 0x000000ff02007812 */ /* 0x000fe200078ec0ff */
[----:B------:R-:W-:Y:S01]  /*1b6d0*/  @!P1 HFMA2.BF16_V2 R100, -RZ.H0_H0, RZ.H0_H0, -R125.H0_H0 ;  /* 0x200000ffff649231 */ /* 0x000fe2000034097d */
[----:B------:R-:W-:Y:S02]  /*1b6e0*/  @!P2 PRMT R128, R97, 0x5410, RZ ;  /* 0x000054106180a816 */ /* 0x000fe400000000ff */
[----:B------:R-:W-:Y:S02]  /*1b6f0*/  LOP3.LUT R15, R13, R246, R14, 0x96, !PT ;  /* 0x000000f60d0f7212 */ /* 0x000fe400078e960e */
[----:B------:R-:W-:-:S02]  /*1b700*/  ISETP.GE.U32.AND P2, PT, R217, R0, PT ;  /* 0x00000000d900720c */ /* 0x000fc40003f46070 */
[--C-:B------:R-:W-:Y:S02]  /*1b710*/  SHF.R.U32.HI R0, RZ, 0x10, R2.reuse ;  /* 0x00000010ff007819 */ /* 0x100fe40000011602 */
[----:B------:R-:W-:Y:S02]  /*1b720*/  LOP3.LUT R14, R2, 0xffff, RZ, 0xc0, !PT ;  /* 0x0000ffff020e7812 */ /* 0x000fe400078ec0ff */
[----:B------:R-:W-:Y:S01]  /*1b730*/  SHF.R.U32.HI R2, RZ, 0x18, R2 ;  /* 0x00000018ff027819 */ /* 0x000fe20000011602 */
[----:B------:R-:W-:Y:S01]  /*1b740*/  @!P5 HFMA2.BF16_V2 R95, -RZ.H0_H0, RZ.H0_H0, -R133.H0_H0 ;  /* 0x200000ffff5fd231 */ /* 0x000fe20000340985 */
[----:B------:R-:W-:Y:S02]  /*1b750*/  @!P1 PRMT R125, R100, 0x5410, RZ ;  /* 0x00005410647d9816 */ /* 0x000fe400000000ff */
[----:B------:R-:W-:Y:S01]  /*1b760*/  ISETP.GE.U32.AND P1, PT, R217, R2, PT ;  /* 0x00000002d900720c */ /* 0x000fe20003f26070 */
[----:B------:R-:W-:Y:S01]  /*1b770*/  IMAD.WIDE.U32 R2, R15, -0x2daee0ad, RZ ;  /* 0xd2511f530f027825 */ /* 0x000fe200078e00ff */
[----:B------:R-:W-:Y:S01]  /*1b780*/  LOP3.LUT R12, R12, 0xff, RZ, 0xc0, !PT ;  /* 0x000000ff0c0c7812 */ /* 0x000fe200078ec0ff */
[----:B------:R1:W-:Y:S01]  /*1b790*/  MUFU.EX2 R17, R177 ;  /* 0x000000b100117308 */ /* 0x0003e20000000800 */
[----:B------:R-:W-:-:S02]  /*1b7a0*/  @!P5 PRMT R133, R95, 0x5410, RZ ;  /* 0x000054105f85d816 */ /* 0x000fc400000000ff */
[----:B------:R-:W-:Y:S02]  /*1b7b0*/  ISETP.GE.U32.AND P5, PT, R217, R12, PT ;  /* 0x0000000cd900720c */ /* 0x000fe40003fa6070 */
[C---:B------:R-:W-:Y:S02]  /*1b7c0*/  LOP3.LUT R13, R2.reuse, 0xff, RZ, 0xc0, !PT ;  /* 0x000000ff020d7812 */ /* 0x040fe400078ec0ff */
[--C-:B------:R-:W-:Y:S02]  /*1b7d0*/  SHF.R.U32.HI R15, RZ, 0x10, R2.reuse ;  /* 0x00000010ff0f7819 */ /* 0x100fe40000011602 */
[----:B------:R-:W-:Y:S01]  /*1b7e0*/  SHF.R.U32.HI R12, RZ, 0x18, R2 ;  /* 0x00000018ff0c7819 */ /* 0x000fe20000011602 */
[----:B-1----:R-:W-:Y:S01]  /*1b7f0*/  IMAD.MOV.U32 R177, RZ, RZ, R19 ;  /* 0x000000ffffb17224 */ /* 0x002fe200078e0013 */
[----:B------:R-:W-:Y:S01]  /*1b800*/  LOP3.LUT R19, R2, 0xffff, RZ, 0xc0, !PT ;  /* 0x0000ffff02137812 */ /* 0x000fe200078ec0ff */
[----:B------:R-:W-:Y:S02]  /*1b810*/  IMAD.MOV.U32 R2, RZ, RZ, R209 ;  /* 0x000000ffff027224 */ /* 0x000fe400078e00d1 */
[----:B------:R-:W2:Y:S01]  /*1b820*/  LDL.LU R209, [R1+0x47c] ;  /* 0x00047c0001d17983 */ /* 0x000ea20000300800 */
[----:B------:R-:W-:-:S02]  /*1b830*/  IMAD.MOV.U32 R190, RZ, RZ, R27 ;  /* 0x000000ffffbe7224 */ /* 0x000fc400078e001b */
[----:B------:R1:W3:Y:S01]  /*1b840*/  MUFU.EX2 R27, R197 ;  /* 0x000000c5001b7308 */ /* 0x0002e20000000800 */
[----:B------:R-:W-:Y:S01]  /*1b850*/  @!P6 HFMA2.BF16_V2 R96, -RZ.H0_H0, RZ.H0_H0, -R138.H0_H0 ;  /* 0x200000ffff60e231 */ /* 0x000fe2000034098a */
[----:B------:R-:W-:Y:S01]  /*1b860*/  LOP3.LUT R0, R0, 0xff, RZ, 0xc0, !PT ;  /* 0x000000ff00007812 */ /* 0x000fe200078ec0ff */
[----:B-1----:R-:W-:-:S05]  /*1b870*/  IMAD.MOV.U32 R197, RZ, RZ, R26 ;  /* 0x000000ffffc57224 */ /* 0x002fca00078e001a */
[----:B------:R1:W4:Y:S01]  /*1b880*/  MUFU.EX2 R26, R198 ;  /* 0x000000c6001a7308 */ /* 0x0003220000000800 */
[----:B------:R-:W-:Y:S02]  /*1b890*/  @!P6 PRMT R138, R96, 0x5410, RZ ;  /* 0x00005410608ae816 */ /* 0x000fe400000000ff */
[----:B------:R-:W-:Y:S01]  /*1b8a0*/  ISETP.GE.U32.AND P6, PT, R217, R0, PT ;  /* 0x00000000d900720c */ /* 0x000fe20003fc6070 */
[----:B-1----:R-:W-:-:S04]  /*1b8b0*/  IMAD.MOV.U32 R198, RZ, RZ, R25 ;  /* 0x000000ffffc67224 */ /* 0x002fc800078e0019 */
[----:B------:R-:W1:Y:S01]  /*1b8c0*/  MUFU.EX2 R25, R117 ;  /* 0x0000007500197308 */ /* 0x000e620000000800 */
[----:B------:R-:W-:Y:S01]  /*1b8d0*/  LOP3.LUT R0, R3, R243, R16, 0x96, !PT ;  /* 0x000000f303007212 */ /* 0x000fe200078e9610 */
[----:B---3--:R-:W-:Y:S02]  /*1b8e0*/  FADD.FTZ R3, R27, R20 ;  /* 0x000000141b037221 */ /* 0x008fe40000010000 */
[----:B------:R-:W-:Y:S01]  /*1b8f0*/  IMAD.MOV.U32 R20, RZ, RZ, R2 ;  /* 0x000000ffff147224 */ /* 0x000fe200078e0002 */
[C---:B----4-:R-:W-:Y:S01]  /*1b900*/  F2FP.BF16.PACK_AB R16, R26.reuse, R27 ;  /* 0x0000001b1a10723e */ /* 0x050fe200000010ff */
[----:B------:R-:W-:Y:S02]  /*1b910*/  FADD.FTZ R3, R26, R3 ;  /* 0x000000031a037221 */ /* 0x000fe40000010000 */
[----:B-1----:R-:W-:Y:S02]  /*1b920*/  FADD.FTZ R2, R25, R18 ;  /* 0x0000001219027221 */ /* 0x002fe40000010000 */
[----:B--2---:R-:W-:-:S02]  /*1b930*/  IMAD.MOV.U32 R18, RZ, RZ, R209 ;  /* 0x000000ffff127224 */ /* 0x004fc400078e00d1 */
[----:B------:R-:W2:Y:S02]  /*1b940*/  LDL.LU R209, [R1+0x478] ;  /* 0x0004780001d17983 */ /* 0x000ea40000300800 */
[----:B------:R-:W-:Y:S02]  /*1b950*/  IMAD.MOV.U32 R26, RZ, RZ, R18 ;  /* 0x000000ffff1a7224 */ /* 0x000fe400078e0012 */
[----:B------:R-:W-:Y:S02]  /*1b960*/  FADD.FTZ R18, R17, R2 ;  /* 0x0000000211127221 */ /* 0x000fe40000010000 */
[----:B------:R-:W3:Y:S01]  /*1b970*/  LDL.LU R2, [R1+0x1e4] ;  /* 0x0001e40001027983 */ /* 0x000ee20000300800 */
[C---:B------:R-:W-:Y:S02]  /*1b980*/  PRMT R119, R22.reuse, 0x7610, R119 ;  /* 0x0000761016777816 */ /* 0x040fe40000000077 */
[----:B------:R-:W-:-:S03]  /*1b990*/  PRMT R118, R22, 0x7632, R118 ;  /* 0x0000763216767816 */ /* 0x000fc60000000076 */
[----:B------:R-:W-:Y:S01]  /*1b9a0*/  @!P4 HFMA2.BF16_V2 R108, -RZ.H0_H0, RZ.H0_H0, -R119.H0_H0 ;  /* 0x200000ffff6cc231 */ /* 0x000fe20000340977 */
[C---:B------:R-:W-:Y:S01]  /*1b9b0*/  PRMT R117, R21.reuse, 0x7632, R117 ;  /* 0x0000763215757816 */ /* 0x040fe20000000075 */
[----:B------:R-:W-:Y:S01]  /*1b9c0*/  @!P3 HFMA2.BF16_V2 R105, -RZ.H0_H0, RZ.H0_H0, -R118.H0_H0 ;  /* 0x200000ffff69b231 */ /* 0x000fe20000340976 */
[----:B------:R-:W-:-:S03]  /*1b9d0*/  PRMT R116, R21, 0x7610, R116 ;  /* 0x0000761015747816 */ /* 0x000fc60000000074 */
[----:B------:R-:W-:Y:S02]  /*1b9e0*/  @!P0 HFMA2.BF16_V2 R113, -RZ.H0_H0, RZ.H0_H0, -R117.H0_H0 ;  /* 0x200000ffff718231 */ /* 0x000fe40000340975 */
[----:B------:R-:W-:Y:S01]  /*1b9f0*/  @!P5 HFMA2.BF16_V2 R115, -RZ.H0_H0, RZ.H0_H0, -R116.H0_H0 ;  /* 0x200000ffff73d231 */ /* 0x000fe20000340974 */
[----:B------:R-:W-:Y:S01]  /*1ba00*/  F2FP.BF16.PACK_AB R17, R17, R25 ;  /* 0x000000191111723e */ /* 0x000fe200000010ff */
[----:B------:R-:W-:Y:S01]  /*1ba10*/  IMAD.MOV.U32 R25, RZ, RZ, R206 ;  /* 0x000000ffff197224 */ /* 0x000fe200078e00ce */
[----:B------:R-:W-:Y:S01]  /*1ba20*/  PRMT R114, R24, 0x7632, R114 ;  /* 0x0000763218727816 */ /* 0x000fe20000000072 */
[----:B------:R-:W4:Y:S01]  /*1ba30*/  LDL.LU R206, [R1+0x474] ;  /* 0x0004740001ce7983 */ /* 0x000f220000300800 */
[----:B---3--:R-:W-:Y:S01]  /*1ba40*/  IMAD.MOV.U32 R22, RZ, RZ, R2 ;  /* 0x000000ffff167224 */ /* 0x008fe200078e0002 */
[----:B------:R-:W-:Y:S01]  /*1ba50*/  SHF.R.U32.HI R2, RZ, 0x8, R14 ;  /* 0x00000008ff027819 */ /* 0x000fe2000001160e */
[----:B--2---:R-:W-:Y:S01]  /*1ba60*/  IMAD.MOV.U32 R14, RZ, RZ, R209 ;  /* 0x000000ffff0e7224 */ /* 0x004fe200078e00d1 */
[----:B------:R-:W-:-:S02]  /*1ba70*/  PRMT R209, R119, 0x5410, R118 ;  /* 0x0000541077d17816 */ /* 0x000fc40000000076 */
[----:B------:R-:W-:Y:S02]  /*1ba80*/  LOP3.LUT R2, R2, 0xffff, RZ, 0xc0, !PT ;  /* 0x0000ffff02027812 */ /* 0x000fe400078ec0ff */
[----:B------:R-:W-:Y:S02]  /*1ba90*/  @!P4 PRMT R119, R108, 0x5410, RZ ;  /* 0x000054106c77c816 */ /* 0x000fe400000000ff */
[----:B------:R-:W-:Y:S01]  /*1baa0*/  ISETP.GE.U32.AND P4, PT, R217, R2, PT ;  /* 0x00000002d900720c */ /* 0x000fe20003f86070 */
[----:B------:R-:W-:Y:S02]  /*1bab0*/  IMAD.MOV.U32 R2, RZ, RZ, R14 ;  /* 0x000000ffff027224 */ /* 0x000fe400078e000e */
[----:B------:R1:W2:Y:S01]  /*1bac0*/  MUFU.EX2 R14, R218 ;  /* 0x000000da000e7308 */ /* 0x0002a20000000800 */
[----:B------:R-:W-:Y:S02]  /*1bad0*/  @!P3 PRMT R118, R105, 0x5410, RZ ;  /* 0x000054106976b816 */ /* 0x000fe400000000ff */
[----:B------:R-:W-:-:S05]  /*1bae0*/  ISETP.GE.U32.AND P3, PT, R217, R13, PT ;  /* 0x0000000dd900720c */ /* 0x000fca0003f66070 */
[----:B------:R3:W3:Y:S01]  /*1baf0*/  MUFU.EX2 R13, R204 ;  /* 0x000000cc000d7308 */ /* 0x0006e20000000800 */
[----:B-1----:R-:W-:Y:S02]  /*1bb00*/  PRMT R218, R116, 0x5410, R117 ;  /* 0x0000541074da7816 */ /* 0x002fe40000000075 */
[----:B------:R-:W-:Y:S02]  /*1bb10*/  @!P0 PRMT R117, R113, 0x5410, RZ ;  /* 0x0000541071758816 */ /* 0x000fe400000000ff */
[----:B------:R-:W-:Y:S01]  /*1bb20*/  ISETP.GE.U32.AND P0, PT, R217, R12, PT ;  /* 0x0000000cd900720c */ /* 0x000fe20003f06070 */
[----:B------:R-:W-:Y:S01]  /*1bb30*/  IMAD.MOV.U32 R12, RZ, RZ, R2 ;  /* 0x000000ffff0c7224 */ /* 0x000fe200078e0002 */
[----:B------:R-:W-:Y:S01]  /*1bb40*/  SHF.R.U32.HI R2, RZ, 0x10, R0 ;  /* 0x00000010ff027819 */ /* 0x000fe20000011600 */
[----:B--2---:R-:W-:Y:S01]  /*1bb50*/  FADD.FTZ R3, R14, R3 ;  /* 0x000000030e037221 */ /* 0x004fe20000010000 */
[----:B------:R-:W-:Y:S01]  /*1bb60*/  @!P5 PRMT R116, R115, 0x5410, RZ ;  /* 0x000054107374d816 */ /* 0x000fe200000000ff */
[----:B------:R-:W-:Y:S01]  /*1bb70*/  IMAD.MOV.U32 R21, RZ, RZ, R22 ;  /* 0x000000ffff157224 */ /* 0x000fe200078e0016 */
[----:B------:R-:W-:Y:S01]  /*1bb80*/  LOP3.LUT R2, R2, 0xff, RZ, 0xc0, !PT ;  /* 0x000000ff02027812 */ /* 0x000fe200078ec0ff */
[----:B------:R-:W-:Y:S01]  /*1bb90*/  @!P4 HFMA2.BF16_V2 R159, -RZ.H0_H0, RZ.H0_H0, -R114.H0_H0 ;  /* 0x200000ffff9fc231 */ /* 0x000fe20000340972 */
[----:B------:R-:W-:Y:S01]  /*1bba0*/  PRMT R115, R24, 0x7610, R115 ;  /* 0x0000761018737816 */ /* 0x000fe20000000073 */
[----:B---3--:R-:W2:Y:S01]  /*1bbb0*/  LDL.LU R204, [R1+0x470] ;  /* 0x0004700001cc7983 */ /* 0x008ea20000300800 */
[----:B------:R-:W-:Y:S01]  /*1bbc0*/  ISETP.GE.U32.AND P5, PT, R217, R2, PT ;  /* 0x00000002d900720c */ /* 0x000fe20003fa6070 */
[----:B------:R-:W-:-:S02]  /*1bbd0*/  IMAD.MOV.U32 R2, RZ, RZ, R12 ;  /* 0x000000ffff027224 */ /* 0x000fc400078e000c */
[C---:B------:R-:W-:Y:S01]  /*1bbe0*/  FADD.FTZ R12, R13.reuse, R3 ;  /* 0x000000030d0c7221 */ /* 0x040fe20000010000 */
[----:B------:R-:W-:Y:S01]  /*1bbf0*/  F2FP.BF16.PACK_AB R3, R13, R14 ;  /* 0x0000000e0d03723e */ /* 0x000fe200000010ff */
[----:B------:R-:W-:Y:S01]  /*1bc00*/  @!P2 HFMA2.BF16_V2 R158, -RZ.H0_H0, RZ.H0_H0, -R115.H0_H0 ;  /* 0x200000ffff9ea231 */ /* 0x000fe20000340973 */
[----:B------:R-:W-:Y:S01]  /*1bc10*/  IMAD.MOV.U32 R14, RZ, RZ, R2 ;  /* 0x000000ffff0e7224 */ /* 0x000fe200078e0002 */
[----:B------:R-:W-:Y:S01]  /*1bc20*/  LOP3.LUT R2, R0, 0xff, RZ, 0xc0, !PT ;  /* 0x000000ff00027812 */ /* 0x000fe200078ec0ff */
[----:B------:R-:W-:Y:S01]  /*1bc30*/  IMAD.MOV.U32 R24, RZ, RZ, R25 ;  /* 0x000000ffff187224 */ /* 0x000fe200078e0019 */
[----:B------:R-:W3:Y:S01]  /*1bc40*/  LDL.LU R22, [R1+0xb0] ;  /* 0x0000b00001167983 */ /* 0x000ee20000300800 */
[----:B------:R-:W-:Y:S02]  /*1bc50*/  IMAD.MOV.U32 R25, RZ, RZ, R26 ;  /* 0x000000ffff197224 */ /* 0x000fe400078e001a */
[----:B------:R-:W-:Y:S01]  /*1bc60*/  IMAD.MOV.U32 R26, RZ, RZ, R197 ;  /* 0x000000ffff1a7224 */ /* 0x000fe200078e00c5 */
[----:B------:R-:W-:-:S02]  /*1bc70*/  PRMT R197, R115, 0x5410, R114 ;  /* 0x0000541073c57816 */ /* 0x000fc40000000072 */
[----:B------:R-:W-:Y:S02]  /*1bc80*/  @!P2 PRMT R115, R158, 0x5410, RZ ;  /* 0x000054109e73a816 */ /* 0x000fe400000000ff */
[----:B------:R-:W-:Y:S02]  /*1bc90*/  ISETP.GE.U32.AND P2, PT, R217, R2, PT ;  /* 0x00000002d900720c */ /* 0x000fe40003f46070 */
[----:B------:R-:W-:Y:S01]  /*1bca0*/  SHF.R.U32.HI R2, RZ, 0x18, R0 ;  /* 0x00000018ff027819 */ /* 0x000fe20000011600 */
[----:B------:R-:W-:Y:S01]  /*1bcb0*/  IMAD.MOV.U32 R13, RZ, RZ, R21 ;  /* 0x000000ffff0d7224 */ /* 0x000fe200078e0015 */
[----:B------:R-:W-:Y:S01]  /*1bcc0*/  @!P4 PRMT R114, R159, 0x5410, RZ ;  /* 0x000054109f72c816 */ /* 0x000fe200000000ff */
[----:B------:R-:W-:Y:S01]  /*1bcd0*/  IMAD.MOV.U32 R21, RZ, RZ, R20 ;  /* 0x000000ffff157224 */ /* 0x000fe200078e0014 */
[----:B------:R-:W-:Y:S01]  /*1bce0*/  ISETP.GE.U32.AND P4, PT, R217, R2, PT ;  /* 0x00000002d900720c */ /* 0x000fe20003f86070 */
[----:B------:R-:W2:Y:S04]  /*1bcf0*/  LDL.LU R20, [R1+0xb4] ;  /* 0x0000b40001147983 */ /* 0x000ea80000300800 */
[----:B------:R-:W2:Y:S01]  /*1bd00*/  LDL.LU R2, [R1+0x1c8] ;  /* 0x0001c80001027983 */ /* 0x000ea20000300800 */
[----:B------:R-:W-:-:S02]  /*1bd10*/  PRMT R112, R23, 0x7610, R112 ;  /* 0x0000761017707816 */ /* 0x000fc40000000070 */
[----:B------:R-:W-:-:S03]  /*1bd20*/  PRMT R113, R23, 0x7632, R113 ;  /* 0x0000763217717816 */ /* 0x000fc60000000071 */
[----:B------:R-:W-:Y:S01]  /*1bd30*/  @!P6 HFMA2.BF16_V2 R161, -RZ.H0_H0, RZ.H0_H0, -R112.H0_H0 ;  /* 0x200000ffffa1e231 */ /* 0x000fe20000340970 */
[----:B------:R-:W-:Y:S01]  /*1bd40*/  LOP3.LUT R0, R0, 0xffff, RZ, 0xc0, !PT ;  /* 0x0000ffff00007812 */ /* 0x000fe200078ec0ff */
[----:B------:R-:W-:-:S03]  /*1bd50*/  @!P1 HFMA2.BF16_V2 R160, -RZ.H0_H0, RZ.H0_H0, -R113.H0_H0 ;  /* 0x200000ffffa09231 */ /* 0x000fc60000340971 */
[----:B------:R-:W-:Y:S02]  /*1bd60*/  SHF.R.U32.HI R0, RZ, 0x8, R0 ;  /* 0x00000008ff007819 */ /* 0x000fe40000011600 */
[----:B------:R-:W-:Y:S02]  /*1bd70*/  PRMT R111, R16, 0x7610, R111 ;  /* 0x00007610106f7816 */ /* 0x000fe4000000006f */
[----:B------:R-:W-:Y:S02]  /*1bd80*/  LOP3.LUT R0, R0, 0xffff, RZ, 0xc0, !PT ;  /* 0x0000ffff00007812 */ /* 0x000fe400078ec0ff */
[----:B------:R-:W-:Y:S01]  /*1bd90*/  PRMT R110, R16, 0x7632, R110 ;  /* 0x00007632106e7816 */ /* 0x000fe2000000006e */
[----:B------:R-:W-:Y:S01]  /*1bda0*/  @!P2 HFMA2.BF16_V2 R162, -RZ.H0_H0, RZ.H0_H0, -R111.H0_H0 ;  /* 0x200000ffffa2a231 */ /* 0x000fe2000034096f */
[C---:B------:R-:W-:Y:S02]  /*1bdb0*/  PRMT R107, R3.reuse, 0x7610, R107 ;  /* 0x00007610036b7816 */ /* 0x040fe4000000006b */
[----:B------:R-:W-:Y:S01]  /*1bdc0*/  PRMT R106, R3, 0x7632, R106 ;  /* 0x00007632036a7816 */ /* 0x000fe2000000006a */
[----:B--2---:R-:W-:Y:S01]  /*1bdd0*/  IMAD.MOV.U32 R23, RZ, RZ, R2 ;  /* 0x000000ffff177224 */ /* 0x004fe200078e0002 */
[----:B------:R-:W-:Y:S01]  /*1bde0*/  LOP3.LUT R2, R15, 0xff, RZ, 0xc0, !PT ;  /* 0x000000ff0f027812 */ /* 0x000fe200078ec0ff */
[----:B------:R-:W-:-:S02]  /*1bdf0*/  IMAD.MOV.U32 R15, RZ, RZ, R14 ;  /* 0x000000ffff0f7224 */ /* 0x000fc400078e000e */
[----:B------:R-:W-:Y:S02]  /*1be00*/  IMAD.MOV.U32 R14, RZ, RZ, R13 ;  /* 0x000000ffff0e7224 */ /* 0x000fe400078e000d */
[----:B------:R-:W-:Y:S01]  /*1be10*/  IMAD.MOV.U32 R13, RZ, RZ, R198 ;  /* 0x000000ffff0d7224 */ /* 0x000fe200078e00c6 */
[----:B------:R-:W-:Y:S02]  /*1be20*/  PRMT R198, R112, 0x5410, R113 ;  /* 0x0000541070c67816 */ /* 0x000fe40000000071 */
[----:B------:R-:W-:Y:S01]  /*1be30*/  @!P6 PRMT R112, R161, 0x5410, RZ ;  /* 0x00005410a170e816 */ /* 0x000fe200000000ff */
[----:B------:R-:W-:Y:S02]  /*1be40*/  IMAD.MOV.U32 R161, RZ, RZ, R24 ;  /* 0x000000ffffa17224 */ /* 0x000fe400078e0018 */
[----:B------:R-:W-:Y:S02]  /*1be50*/  IMAD.MOV.U32 R24, RZ, RZ, R13 ;  /* 0x000000ffff187224 */ /* 0x000fe400078e000d */
[----:B------:R1:W2:Y:S01]  /*1be60*/  MUFU.EX2 R13, R183 ;  /* 0x000000b7000d7308 */ /* 0x0002a20000000800 */
[----:B------:R-:W-:-:S02]  /*1be70*/  @!P1 PRMT R113, R160, 0x5410, RZ ;  /* 0x00005410a0719816 */ /* 0x000fc400000000ff */
[C---:B------:R-:W-:Y:S02]  /*1be80*/  ISETP.GE.U32.AND P1, PT, R217.reuse, R2, PT ;  /* 0x00000002d900720c */ /* 0x040fe40003f26070 */
[----:B------:R-:W-:-:S03]  /*1be90*/  ISETP.GE.U32.AND P6, PT, R217, R0, PT ;  /* 0x00000000d900720c */ /* 0x000fc60003fc6070 */
[----:B------:R-:W3:Y:S01]  /*1bea0*/  MUFU.EX2 R2, R184 ;  /* 0x000000b800027308 */ /* 0x000ee20000000800 */
[----:B------:R-:W-:-:S04]  /*1beb0*/  SHF.R.U32.HI R0, RZ, 0x8, R19 ;  /* 0x00000008ff007819 */ /* 0x000fc80000011613 */
[----:B------:R-:W-:Y:S02]  /*1bec0*/  LOP3.LUT R0, R0, 0xffff, RZ, 0xc0, !PT ;  /* 0x0000ffff00007812 */ /* 0x000fe400078ec0ff */
[----:B-1----:R-:W-:Y:S02]  /*1bed0*/  PRMT R183, R207, 0x7610, R183 ;  /* 0x00007610cfb77816 */ /* 0x002fe400000000b7 */
[----:B------:R-:W-:Y:S02]  /*1bee0*/  PRMT R207, R111, 0x5410, R110 ;  /* 0x000054106fcf7816 */ /* 0x000fe4000000006e */
[----:B------:R-:W-:Y:S02]  /*1bef0*/  @!P2 PRMT R111, R162, 0x5410, RZ ;  /* 0x00005410a26fa816 */ /* 0x000fe400000000ff */
[----:B------:R-:W-:Y:S01]  /*1bf00*/  ISETP.GE.U32.AND P2, PT, R217, R0, PT ;  /* 0x00000000d900720c */ /* 0x000fe20003f46070 */
[----:B--2---:R-:W-:Y:S02]  /*1bf10*/  FADD.FTZ R0, R13, R18 ;  /* 0x000000120d007221 */ /* 0x004fe40000010000 */
[----:B------:R-:W-:-:S02]  /*1bf20*/  IMAD.MOV.U32 R160, RZ, RZ, R21 ;  /* 0x000000ffffa07224 */ /* 0x000fc400078e0015 */
[C---:B---3--:R-:W-:Y:S01]  /*1bf30*/  FADD.FTZ R3, R2.reuse, R0 ;  /* 0x0000000002037221 */ /* 0x048fe20000010000 */
[----:B------:R1:W-:Y:S01]  /*1bf40*/  MUFU.EX2 R21, R172 ;  /* 0x000000ac00157308 */ /* 0x0003e20000000800 */
[----:B------:R-:W-:-:S07]  /*1bf50*/  F2FP.BF16.PACK_AB R0, R2, R13 ;  /* 0x0000000d0200723e */ /* 0x000fce00000010ff */
[----:B------:R2:W-:Y:S01]  /*1bf60*/  MUFU.EX2 R13, R208 ;  /* 0x000000d0000d7308 */ /* 0x0005e20000000800 */
[----:B-1----:R1:W3:Y:S04]  /*1bf70*/  LDL.LU R172, [R1+0x46c] ;  /* 0x00046c0001ac7983 */ /* 0x0022e80000300800 */
[----:B--2---:R-:W2:Y:S01]  /*1bf80*/  LDL.LU R208, [R1+0x468] ;  /* 0x0004680001d07983 */ /* 0x004ea20000300800 */
[----:B------:R-:W-:Y:S02]  /*1bf90*/  IMAD.MOV.U32 R19, RZ, RZ, R15 ;  /* 0x000000ffff137224 */ /* 0x000fe400078e000f */
[----:B------:R-:W1:Y:S01]  /*1bfa0*/  MUFU.EX2 R15, R52 ;  /* 0x00000034000f7308 */ /* 0x000e620000000800 */
[----:B------:R-:W-:Y:S01]  /*1bfb0*/  IMAD.MOV.U32 R16, RZ, RZ, R14 ;  /* 0x000000ffff107224 */ /* 0x000fe200078e000e */
[----:B------:R-:W-:-:S06]  /*1bfc0*/  PRMT R108, R17, 0x7632, R108 ;  /* 0x00007632116c7816 */ /* 0x000fcc000000006c */
[----:B------:R-:W1:Y:S01]  /*1bfd0*/  MUFU.EX2 R14, R53 ;  /* 0x00000035000e7308 */ /* 0x000e620000000800 */
[----:B------:R-:W-:-:S07]  /*1bfe0*/  PRMT R109, R17, 0x7610, R109 ;  /* 0x00007610116d7816 */ /* 0x000fce000000006d */
[----:B------:R-:W4:Y:S01]  /*1bff0*/  MUFU.EX2 R22, R22 ;  /* 0x0000001600167308 */ /* 0x000f220000000800 */
[----:B------:R-:W-:Y:S01]  /*1c000*/  @!P4 HFMA2.BF16_V2 R166, -RZ.H0_H0, RZ.H0_H0, -R108.H0_H0 ;  /* 0x200000ffffa6c231 */ /* 0x000fe2000034096c */
[----:B------:R-:W-:-:S06]  /*1c010*/  IMAD.MOV.U32 R162, RZ, RZ, R204 ;  /* 0x000000ffffa27224 */ /* 0x000fcc00078e00cc */
[----:B------:R-:W4:Y:S01]  /*1c020*/  MUFU.EX2 R20, R20 ;  /* 0x0000001400147308 */ /* 0x000f220000000800 */
[C---:B------:R-:W-:Y:S02]  /*1c030*/  PRMT R105, R0.reuse, 0x7610, R105 ;  /* 0x0000761000697816 */ /* 0x040fe40000000069 */
[----:B------:R-:W-:Y:S01]  /*1c040*/  PRMT R104, R0, 0x7632, R104 ;  /* 0x0000763200687816 */ /* 0x000fe20000000068 */
[----:B-1----:R-:W-:Y:S01]  /*1c050*/  FADD.FTZ R0, R15, R30 ;  /* 0x0000001e0f007221 */ /* 0x002fe20000010000 */
[----:B------:R-:W-:Y:S01]  /*1c060*/  PRMT R204, R109, 0x5410, R108 ;  /* 0x000054106dcc7816 */ /* 0x000fe2000000006c */
[----:B------:R-:W-:Y:S01]  /*1c070*/  @!P5 HFMA2.BF16_V2 R163, -RZ.H0_H0, RZ.H0_H0, -R109.H0_H0 ;  /* 0x200000ffffa3d231 */ /* 0x000fe2000034096d */
[----:B------:R-:W-:Y:S01]  /*1c080*/  @!P4 PRMT R108, R166, 0x5410, RZ ;  /* 0x00005410a66cc816 */ /* 0x000fe200000000ff */
[----:B------:R-:W-:Y:S01]  /*1c090*/  IMAD.MOV.U32 R184, RZ, RZ, R16 ;  /* 0x000000ffffb87224 */ /* 0x000fe200078e0010 */
[----:B------:R-:W-:Y:S01]  /*1c0a0*/  PRMT R166, R183, 0x7610, R166 ;  /* 0x00007610b7a67816 */ /* 0x000fe200000000a6 */
[----:B------:R-:W-:Y:S01]  /*1c0b0*/  IMAD.MOV.U32 R183, RZ, RZ, R25 ;  /* 0x000000ffffb77224 */ /* 0x000fe200078e0019 */
[----:B------:R1:W1:Y:S01]  /*1c0c0*/  MUFU.EX2 R16, R195 ;  /* 0x000000c300107308 */ /* 0x0002620000000800 */
[C---:B------:R-:W-:Y:S01]  /*1c0d0*/  FADD.FTZ R25, R14.reuse, R0 ;  /* 0x000000000e197221 */ /* 0x040fe20000010000 */
[----:B------:R-:W-:Y:S01]  /*1c0e0*/  F2FP.BF16.PACK_AB R35, R14, R15 ;  /* 0x0000000f0e23723e */ /* 0x000fe200000010ff */
[----:B----4-:R-:W-:Y:S01]  /*1c0f0*/  FADD.FTZ R0, R22, R28 ;  /* 0x0000001c16007221 */ /* 0x010fe20000010000 */
[----:B------:R-:W-:Y:S01]  /*1c100*/  @!P5 PRMT R109, R163, 0x5410, RZ ;  /* 0x00005410a36dd816 */ /* 0x000fe200000000ff */
[----:B------:R-:W-:-:S03]  /*1c110*/  IMAD.MOV.U32 R163, RZ, RZ, R26 ;  /* 0x000000ffffa37224 */ /* 0x000fc600078e001a */
[----:B------:R-:W4:Y:S01]  /*1c120*/  MUFU.EX2 R14, R196 ;  /* 0x000000c4000e7308 */ /* 0x000f220000000800 */
[----:B------:R-:W-:Y:S01]  /*1c130*/  FADD.FTZ R26, R20, R0 ;  /* 0x00000000141a7221 */ /* 0x000fe20000010000 */
[----:B------:R-:W-:Y:S01]  /*1c140*/  LEA R0, R237, 0x3, 0x2 ;  /* 0x00000003ed007811 */ /* 0x000fe200078e10ff */
[----:B------:R-:W-:Y:S01]  /*1c150*/  @!P0 HFMA2.BF16_V2 R173, -RZ.H0_H0, RZ.H0_H0, -R104.H0_H0 ;  /* 0x200000ffffad8231 */ /* 0x000fe20000340968 */
[----:B------:R-:W-:Y:S01]  /*1c160*/  IMAD.MOV.U32 R17, RZ, RZ, R162 ;  /* 0x000000ffff117224 */ /* 0x000fe200078e00a2 */
[----:B------:R-:W-:Y:S01]  /*1c170*/  @!P2 HFMA2.BF16_V2 R167, -RZ.H0_H0, RZ.H0_H0, -R106.H0_H0 ;  /* 0x200000ffffa7a231 */ /* 0x000fe2000034096a */
[----:B------:R-:W-:Y:S01]  /*1c180*/  FADD.FTZ R2, R21, R12 ;  /* 0x0000000c15027221 */ /* 0x000fe20000010000 */
[----:B------:R-:W-:Y:S01]  /*1c190*/  LOP3.LUT R0, R171, R201, R0, 0x96, !PT ;  /* 0x000000c9ab007212 */ /* 0x000fe200078e9600 */
[----:B------:R-:W-:Y:S01]  /*1c1a0*/  IMAD.MOV.U32 R162, RZ, RZ, R160 ;  /* 0x000000ffffa27224 */ /* 0x000fe200078e00a0 */
[----:B-1----:R-:W-:Y:S01]  /*1c1b0*/  PRMT R195, R105, 0x5410, R104 ;  /* 0x0000541069c37816 */ /* 0x002fe20000000068 */
[----:B------:R-:W-:Y:S01]  /*1c1c0*/  FADD.FTZ R18, R13, R2 ;  /* 0x000000020d127221 */ /* 0x000fe20000010000 */
[----:B------:R-:W-:Y:S01]  /*1c1d0*/  @!P0 PRMT R104, R173, 0x5410, RZ ;  /* 0x00005410ad688816 */ /* 0x000fe200000000ff */
[----:B------:R-:W-:Y:S01]  /*1c1e0*/  FADD.FTZ R2, R16, R3 ;  /* 0x0000000310027221 */ /* 0x000fe20000010000 */
[----:B------:R-:W-:-:S02]  /*1c1f0*/  PRMT R173, R166, 0x7610, R173 ;  /* 0x00007610a6ad7816 */ /* 0x000fc400000000ad */
[----:B------:R-:W-:Y:S01]  /*1c200*/  F2FP.BF16.PACK_AB R36, R20, R22 ;  /* 0x000000161424723e */ /* 0x000fe200000010ff */
[C---:B----4-:R-:W-:Y:S01]  /*1c210*/  FADD.FTZ R20, R14.reuse, R2 ;  /* 0x000000020e147221 */ /* 0x050fe20000010000 */
[----:B------:R-:W-:Y:S01]  /*1c220*/  F2FP.BF16.PACK_AB R21, R13, R21 ;  /* 0x000000150d15723e */ /* 0x000fe200000010ff */
[----:B------:R-:W-:Y:S01]  /*1c230*/  @!P1 HFMA2.BF16_V2 R176, -RZ.H0_H0, RZ.H0_H0, -R105.H0_H0 ;  /* 0x200000ffffb09231 */ /* 0x000fe20000340969 */
[----:B------:R-:W-:Y:S01]  /*1c240*/  F2FP.BF16.PACK_AB R22, R14, R16 ;  /* 0x000000100e16723e */ /* 0x000fe200000010ff */
[----:B------:R1:W4:Y:S03]  /*1c250*/  LDL.LU.64 R200, [R1+0x460] ;  /* 0x0004600001c87983 */ /* 0x0003260000300a00 */
[----:B------:R-:W-:Y:S01]  /*1c260*/  @!P1 PRMT R105, R176, 0x5410, RZ ;  /* 0x00005410b0699816 */ /* 0x000fe200000000ff */
[----:B------:R-:W-:Y:S02]  /*1c270*/  IMAD.MOV.U32 R176, RZ, RZ, R24 ;  /* 0x000000ffffb07224 */ /* 0x000fe400078e0018 */
[----:B------:R1:W1:Y:S02]  /*1c280*/  MUFU.EX2 R24, R9 ;  /* 0x0000000900187308 */ /* 0x0002640000000800 */
[----:B-1----:R-:W4:Y:S01]  /*1c290*/  LDL.LU R9, [R1+0x45c] ;  /* 0x00045c0001097983 */ /* 0x002f220000300800 */
[----:B--2---:R-:W-:Y:S01]  /*1c2a0*/  IMAD.MOV.U32 R160, RZ, RZ, R208 ;  /* 0x000000ffffa07224 */ /* 0x004fe200078e00d0 */
[----:B------:R-:W-:-:S02]  /*1c2b0*/  PRMT R208, R107, 0x5410, R106 ;  /* 0x000054106bd07816 */ /* 0x000fc4000000006a */
[----:B------:R-:W-:Y:S01]  /*1c2c0*/  @!P2 PRMT R106, R167, 0x5410, RZ ;  /* 0x00005410a76aa816 */ /* 0x000fe200000000ff */
[----:B------:R-:W-:-:S05]  /*1c2d0*/  IMAD.WIDE.U32 R166, R0, -0x326172a9, RZ ;  /* 0xcd9e8d5700a67825 */ /* 0x000fca00078e00ff */
[----:B------:R-:W-:-:S05]  /*1c2e0*/  LOP3.LUT R2, R167, R240, R228, 0x96, !PT ;  /* 0x000000f0a7027212 */ /* 0x000fca00078e96e4 */
[----:B------:R-:W-:-:S05]  /*1c2f0*/  IMAD.WIDE.U32 R2, R2, -0x2daee0ad, RZ ;  /* 0xd2511f5302027825 */ /* 0x000fca00078e00ff */
[----:B------:R-:W-:-:S05]  /*1c300*/  LOP3.LUT R0, R3, R242, R174, 0x96, !PT ;  /* 0x000000f203007212 */ /* 0x000fca00078e96ae */
[----:B------:R-:W-:Y:S01]  /*1c310*/  IMAD.WIDE.U32 R12, R0, -0x326172a9, RZ ;  /* 0xcd9e8d57000c7825 */ /* 0x000fe200078e00ff */
[----:B------:R-:W-:Y:S01]  /*1c320*/  LOP3.LUT R0, R103, R239, R166, 0x96, !PT ;  /* 0x000000ef67007212 */ /* 0x000fe200078e96a6 */
[----:B---3--:R-:W-:-:S04]  /*1c330*/  @!P3 HFMA2.BF16_V2 R172, -RZ.H0_H0, RZ.H0_H0, -R107.H0_H0 ;  /* 0x200000ffffacb231 */ /* 0x008fc8000034096b */
[----:B------:R-:W-:Y:S01]  /*1c340*/  IMAD.WIDE.U32 R14, R0, -0x2daee0ad, RZ ;  /* 0xd2511f53000e7825 */ /* 0x000fe200078e00ff */
[----:B------:R-:W-:-:S04]  /*1c350*/  @!P3 PRMT R107, R172, 0x5410, RZ ;  /* 0x00005410ac6bb816 */ /* 0x000fc800000000ff */
[----:B------:R-:W-:Y:S01]  /*1c360*/  LOP3.LUT R0, R15, R245, R2, 0x96, !PT ;  /* 0x000000f50f007212 */ /* 0x000fe200078e9602 */
[----:B------:R-:W-:Y:S01]  /*1c370*/  IMAD.MOV.U32 R172, RZ, RZ, R17 ;  /* 0x000000ffffac7224 */ /* 0x000fe200078e0011 */
[----:B------:R-:W-:-:S03]  /*1c380*/  LOP3.LUT R3, R13, R238, R102, 0x96, !PT ;  /* 0x000000ee0d037212 */ /* 0x000fc600078e9666 */
[----:B------:R-:W-:-:S04]  /*1c390*/  IMAD.WIDE.U32 R16, R0, -0x326172a9, RZ ;  /* 0xcd9e8d5700107825 */ /* 0x000fc800078e00ff */
[----:B------:R-:W-:Y:S01]  /*1c3a0*/  IMAD.WIDE.U32 R2, R3, -0x2daee0ad, RZ ;  /* 0xd2511f5303027825 */ /* 0x000fe200078e00ff */
[----:B------:R-:W-:-:S04]  /*1c3b0*/  LOP3.LUT R0, R17, R248, R12, 0x96, !PT ;  /* 0x000000f811007212 */ /* 0x000fc800078e960c */
[----:B------:R-:W-:Y:S01]  /*1c3c0*/  LOP3.LUT R3, R3, R247, R14, 0x96, !PT ;  /* 0x000000f703037212 */ /* 0x000fe200078e960e */
[----:B------:R-:W-:Y:S01]  /*1c3d0*/  IMAD.WIDE.U32 R14, R0, -0x2daee0ad, RZ ;  /* 0xd2511f53000e7825 */ /* 0x000fe200078e00ff */
[----:B------:R1:W2:Y:S04]  /*1c3e0*/  MUFU.EX2 R17, R10 ;  /* 0x0000000a00117308 */ /* 0x0002a80000000800 */
[----:B------:R-:W-:-:S04]  /*1c3f0*/  LOP3.LUT R2, R15, R244, R2, 0x96, !PT ;  /* 0x000000f40f027212 */ /* 0x000fc800078e9602 */
[----:B------:R3:W-:Y:S01]  /*1c400*/  MUFU.EX2 R15, R181 ;  /* 0x000000b5000f7308 */ /* 0x0007e20000000800 */
[----:B-1----:R-:W4:Y:S04]  /*1c410*/  LDL.LU R10, [R1+0x458] ;  /* 0x00045800010a7983 */ /* 0x002f280000300800 */
[----:B---3--:R-:W3:Y:S01]  /*1c420*/  LDL.LU R181, [R1+0x454] ;  /* 0x0004540001b57983 */ /* 0x008ee20000300800 */
        /* <DEDUP_REMOVED lines=11> */
[C---:B------:R-:W-:Y:S02]  /*1c4e0*/  ISETP.GE.U32.AND P0, PT, R217.reuse, R0, PT ;  /* 0x00000000d900720c */ /* 0x040fe40003f06070 */
[C---:B------:R-:W-:Y:S01]  /*1c4f0*/  LOP3.LUT R0, R2.reuse, 0xff, RZ, 0xc0, !PT ;  /* 0x000000ff02007812 */ /* 0x040fe200078ec0ff */
[----:B------:R-:W-:Y:S01]  /*1c500*/  IMAD.MOV.U32 R196, RZ, RZ, R163 ;  /* 0x000000ffffc47224 */ /* 0x000fe200078e00a3 */
[----:B------:R-:W-:Y:S01]  /*1c510*/  @!P6 HFMA2.BF16_V2 R164, -RZ.H0_H0, RZ.H0_H0, -R110.H0_H0 ;  /* 0x200000ffffa4e231 */ /* 0x000fe2000034096e */
[----:B------:R-:W-:Y:S01]  /*1c520*/  IMAD.MOV.U32 R163, RZ, RZ, R19 ;  /* 0x000000ffffa37224 */ /* 0x000fe200078e0013 */
[----:B------:R-:W-:Y:S02]  /*1c530*/  ISETP.GE.U32.AND P2, PT, R217, R0, PT ;  /* 0x00000000d900720c */ /* 0x000fe40003f46070 */
[----:B------:R-:W-:Y:S02]  /*1c540*/  SHF.R.U32.HI R0, RZ, 0x10, R2 ;  /* 0x00000010ff007819 */ /* 0x000fe40000011602 */
[----:B------:R-:W-:-:S02]  /*1c550*/  LOP3.LUT R19, R2, 0xffff, RZ, 0xc0, !PT ;  /* 0x0000ffff02137812 */ /* 0x000fc400078ec0ff */
[----:B------:R-:W-:Y:S02]  /*1c560*/  LOP3.LUT R13, R13, R246, R16, 0x96, !PT ;  /* 0x000000f60d0d7212 */ /* 0x000fe400078e9610 */
[----:B------:R-:W-:Y:S02]  /*1c570*/  SHF.R.U32.HI R2, RZ, 0x18, R2 ;  /* 0x00000018ff027819 */ /* 0x000fe40000011602 */
[----:B------:R-:W-:Y:S02]  /*1c580*/  @!P6 PRMT R110, R164, 0x5410, RZ ;  /* 0x00005410a46ee816 */ /* 0x000fe400000000ff */
[----:B------:R-:W-:Y:S02]  /*1c590*/  LOP3.LUT R12, R12, 0xff, RZ, 0xc0, !PT ;  /* 0x000000ff0c0c7812 */ /* 0x000fe400078ec0ff */
[----:B------:R-:W-:Y:S01]  /*1c5a0*/  ISETP.GE.U32.AND P6, PT, R217, R2, PT ;  /* 0x00000002d900720c */ /* 0x000fe20003fc6070 */
[----:B------:R-:W-:Y:S01]  /*1c5b0*/  IMAD.WIDE.U32 R2, R13, -0x2daee0ad, RZ ;  /* 0xd2511f530d027825 */ /* 0x000fe200078e00ff */
[----:B------:R-:W-:-:S02]  /*1c5c0*/  LOP3.LUT R0, R0, 0xff, RZ, 0xc0, !PT ;  /* 0x000000ff00007812 */ /* 0x000fc400078ec0ff */
[C---:B------:R-:W-:Y:S01]  /*1c5d0*/  ISETP.GE.U32.AND P5, PT, R217.reuse, R12, PT ;  /* 0x0000000cd900720c */ /* 0x040fe20003fa6070 */
[----:B------:R-:W-:Y:S01]  /*1c5e0*/  FADD.FTZ R12, R24, R18 ;  /* 0x00000012180c7221 */ /* 0x000fe20000010000 */
[----:B------:R-:W-:Y:S02]  /*1c5f0*/  ISETP.GE.U32.AND P1, PT, R217, R0, PT ;  /* 0x00000000d900720c */ /* 0x000fe40003f26070 */
[----:B------:R-:W-:Y:S02]  /*1c600*/  LOP3.LUT R0, R3, R243, R14, 0x96, !PT ;  /* 0x000000f303007212 */ /* 0x000fe400078e960e */
[----:B------:R-:W-:Y:S01]  /*1c610*/  LOP3.LUT R18, R2, 0xffff, RZ, 0xc0, !PT ;  /* 0x0000ffff02127812 */ /* 0x000fe200078ec0ff */
[----:B------:R-:W-:Y:S02]  /*1c620*/  IMAD.MOV.U32 R3, RZ, RZ, R185 ;  /* 0x000000ffff037224 */ /* 0x000fe400078e00b9 */
[----:B------:R-:W4:Y:S01]  /*1c630*/  LDL.LU R185, [R1+0x450] ;  /* 0x0004500001b97983 */ /* 0x000f220000300800 */
[----:B------:R-:W-:Y:S01]  /*1c640*/  PRMT R16, R173, 0x7610, R16 ;  /* 0x00007610ad107816 */ /* 0x000fe20000000010 */
[----:B------:R-:W-:-:S02]  /*1c650*/  IMAD.MOV.U32 R173, RZ, RZ, R162 ;  /* 0x000000ffffad7224 */ /* 0x000fc400078e00a2 */
[----:B------:R-:W-:Y:S02]  /*1c660*/  IMAD.MOV.U32 R162, RZ, RZ, R23 ;  /* 0x000000ffffa27224 */ /* 0x000fe400078e0017 */
[----:B------:R-:W1:Y:S01]  /*1c670*/  MUFU.EX2 R23, R252 ;  /* 0x000000fc00177308 */ /* 0x000e620000000800 */
[C---:B--2---:R-:W-:Y:S01]  /*1c680*/  FADD.FTZ R12, R17.reuse, R12 ;  /* 0x0000000c110c7221 */ /* 0x044fe20000010000 */
[----:B------:R-:W-:Y:S01]  /*1c690*/  F2FP.BF16.PACK_AB R13, R17, R24 ;  /* 0x00000018110d723e */ /* 0x000fe200000010ff */
[----:B------:R-:W-:Y:S01]  /*1c6a0*/  IMAD.MOV.U32 R17, RZ, RZ, R3 ;  /* 0x000000ffff117224 */ /* 0x000fe200078e0003 */
[C---:B------:R-:W-:Y:S02]  /*1c6b0*/  PRMT R103, R21.reuse, 0x7610, R103 ;  /* 0x0000761015677816 */ /* 0x040fe40000000067 */
[----:B------:R-:W-:Y:S01]  /*1c6c0*/  PRMT R102, R21, 0x7632, R102 ;  /* 0x0000763215667816 */ /* 0x000fe20000000066 */
[----:B------:R-:W-:Y:S02]  /*1c6d0*/  IMAD.MOV.U32 R21, RZ, RZ, R17 ;  /* 0x000000ffff157224 */ /* 0x000fe400078e0011 */
[----:B-1----:R-:W-:-:S04]  /*1c6e0*/  FADD.FTZ R3, R23, R20 ;  /* 0x0000001417037221 */ /* 0x002fc80000010000 */
[----:B------:R-:W-:Y:S01]  /*1c6f0*/  FADD.FTZ R17, R15, R3 ;  /* 0x000000030f117221 */ /* 0x000fe20000010000 */
[----:B------:R-:W-:Y:S02]  /*1c700*/  SHF.R.U32.HI R3, RZ, 0x8, R19 ;  /* 0x00000008ff037819 */ /* 0x000fe40000011613 */
[----:B------:R1:W2:Y:S01]  /*1c710*/  MUFU.EX2 R19, R182 ;  /* 0x000000b600137308 */ /* 0x0002a20000000800 */
[----:B---3--:R-:W-:Y:S02]  /*1c720*/  IMAD.MOV.U32 R20, RZ, RZ, R181 ;  /* 0x000000ffff147224 */ /* 0x008fe400078e00b5 */
[----:B------:R3:W2:Y:S04]  /*1c730*/  LDL.LU R181, [R1+0x44c] ;  /* 0x00044c0001b57983 */ /* 0x0006a80000300800 */
[----:B-1----:R3:W3:Y:S01]  /*1c740*/  LDL.LU R182, [R1+0x448] ;  /* 0x0004480001b67983 */ /* 0x0026e20000300800 */
[----:B------:R-:W-:-:S02]  /*1c750*/  PRMT R57, R16, 0x7610, R57 ;  /* 0x0000761010397816 */ /* 0x000fc40000000039 */
[----:B------:R-:W-:Y:S01]  /*1c760*/  F2FP.BF16.PACK_AB R15, R15, R23 ;  /* 0x000000170f0f723e */ /* 0x000fe200000010ff */
[----:B------:R-:W-:Y:S01]  /*1c770*/  @!P4 HFMA2.BF16_V2 R178, -RZ.H0_H0, RZ.H0_H0, -R103.H0_H0 ;  /* 0x200000ffffb2c231 */ /* 0x000fe20000340967 */
[----:B------:R-:W-:Y:S02]  /*1c780*/  PRMT R23, R57, 0x7610, R23 ;  /* 0x0000761039177816 */ /* 0x000fe40000000017 */
[----:B------:R-:W-:Y:S02]  /*1c790*/  LOP3.LUT R3, R3, 0xffff, RZ, 0xc0, !PT ;  /* 0x0000ffff03037812 */ /* 0x000fe400078ec0ff */
[C---:B------:R-:W-:Y:S02]  /*1c7a0*/  PRMT R101, R22.reuse, 0x7632, R101 ;  /* 0x0000763216657816 */ /* 0x040fe40000000065 */
[----:B------:R-:W-:Y:S02]  /*1c7b0*/  PRMT R100, R22, 0x7610, R100 ;  /* 0x0000761016647816 */ /* 0x000fe40000000064 */
[----:B------:R-:W-:-:S02]  /*1c7c0*/  PRMT R22, R23, 0x7610, R22 ;  /* 0x0000761017167816 */ /* 0x000fc40000000016 */
[----:B------:R-:W-:Y:S02]  /*1c7d0*/  PRMT R57, R103, 0x5410, R102 ;  /* 0x0000541067397816 */ /* 0x000fe40000000066 */
[----:B------:R-:W-:Y:S02]  /*1c7e0*/  @!P4 PRMT R103, R178, 0x5410, RZ ;  /* 0x00005410b267c816 */ /* 0x000fe400000000ff */
[----:B------:R-:W-:Y:S01]  /*1c7f0*/  ISETP.GE.U32.AND P4, PT, R217, R3, PT ;  /* 0x00000003d900720c */ /* 0x000fe20003f86070 */
[----:B------:R-:W-:Y:S01]  /*1c800*/  IMAD.MOV.U32 R23, RZ, RZ, R21 ;  /* 0x000000ffff177224 */ /* 0x000fe200078e0015 */
[----:B------:R1:W1:Y:S01]  /*1c810*/  MUFU.EX2 R3, R148 ;  /* 0x0000009400037308 */ /* 0x0002620000000800 */
[----:B------:R-:W-:Y:S01]  /*1c820*/  PRMT R252, R22, 0x7610, R252 ;  /* 0x0000761016fc7816 */ /* 0x000fe200000000fc */
[----:B-1----:R-:W3:Y:S04]  /*1c830*/  LDL.LU R148, [R1+0x444] ;  /* 0x0004440001947983 */ /* 0x002ee80000300800 */
[----:B------:R-:W3:Y:S01]  /*1c840*/  LDL R21, [R1+0x12c] ;  /* 0x00012c0001157983 */ /* 0x000ee20000100800 */
[----:B------:R-:W-:Y:S01]  /*1c850*/  @!P3 HFMA2.BF16_V2 R179, -RZ.H0_H0, RZ.H0_H0, -R102.H0_H0 ;  /* 0x200000ffffb3b231 */ /* 0x000fe20000340966 */
[----:B----4-:R1:W-:Y:S02]  /*1c860*/  MUFU.EX2 R22, R185 ;  /* 0x000000b900167308 */ /* 0x0103e40000000800 */
[----:B-1----:R1:W4:Y:S01]  /*1c870*/  LDL.LU R185, [R1+0x440] ;  /* 0x0004400001b97983 */ /* 0x0023220000300800 */
[----:B------:R-:W-:-:S02]  /*1c880*/  LOP3.LUT R14, R2, 0xff, RZ, 0xc0, !PT ;  /* 0x000000ff020e7812 */ /* 0x000fc400078ec0ff */
[--C-:B------:R-:W-:Y:S02]  /*1c890*/  SHF.R.U32.HI R16, RZ, 0x10, R2.reuse ;  /* 0x00000010ff107819 */ /* 0x100fe40000011602 */
[----:B------:R-:W-:Y:S02]  /*1c8a0*/  @!P3 PRMT R102, R179, 0x5410, RZ ;  /* 0x00005410b366b816 */ /* 0x000fe400000000ff */
[----:B------:R-:W-:Y:S02]  /*1c8b0*/  SHF.R.U32.HI R2, RZ, 0x18, R2 ;  /* 0x00000018ff027819 */ /* 0x000fe40000011602 */
[----:B------:R-:W-:Y:S01]  /*1c8c0*/  ISETP.GE.U32.AND P3, PT, R217, R14, PT ;  /* 0x0000000ed900720c */ /* 0x000fe20003f66070 */
[----:B------:R-:W-:Y:S01]  /*1c8d0*/  IMAD.MOV.U32 R14, RZ, RZ, R232 ;  /* 0x000000ffff0e7224 */ /* 0x000fe200078e00e8 */
[----:B------:R-:W-:Y:S01]  /*1c8e0*/  PRMT R232, R100, 0x5410, R101 ;  /* 0x0000541064e87816 */ /* 0x000fe20000000065 */
[----:B--2---:R-:W-:-:S05]  /*1c8f0*/  @!P0 HFMA2.BF16_V2 R181, -RZ.H0_H0, RZ.H0_H0, -R101.H0_H0 ;  /* 0x200000ffffb58231 */ /* 0x004fca0000340965 */
[----:B------:R-:W-:Y:S02]  /*1c900*/  @!P0 PRMT R101, R181, 0x5410, RZ ;  /* 0x00005410b5658816 */ /* 0x000fe400000000ff */
[----:B------:R-:W-:Y:S02]  /*1c910*/  ISETP.GE.U32.AND P0, PT, R217, R2, PT ;  /* 0x00000002d900720c */ /* 0x000fe40003f06070 */
[----:B------:R-:W-:Y:S01]  /*1c920*/  SHF.R.U32.HI R2, RZ, 0x10, R0 ;  /* 0x00000010ff027819 */ /* 0x000fe20000011600 */
[----:B---3--:R-:W-:-:S03]  /*1c930*/  @!P5 HFMA2.BF16_V2 R182, -RZ.H0_H0, RZ.H0_H0, -R100.H0_H0 ;  /* 0x200000ffffb6d231 */ /* 0x008fc60000340964 */
[----:B------:R-:W-:Y:S02]  /*1c940*/  LOP3.LUT R2, R2, 0xff, RZ, 0xc0, !PT ;  /* 0x000000ff02027812 */ /* 0x000fe400078ec0ff */
[----:B------:R-:W-:Y:S02]  /*1c950*/  @!P5 PRMT R100, R182, 0x5410, RZ ;  /* 0x00005410b664d816 */ /* 0x000fe400000000ff */
[----:B------:R-:W-:Y:S01]  /*1c960*/  ISETP.GE.U32.AND P5, PT, R217, R2, PT ;  /* 0x00000002d900720c */ /* 0x000fe20003fa6070 */
[----:B------:R-:W-:Y:S02]  /*1c970*/  FADD.FTZ R2, R19, R12 ;  /* 0x0000000c13027221 */ /* 0x000fe40000010000 */
[----:B------:R-:W-:Y:S02]  /*1c980*/  IMAD.MOV.U32 R182, RZ, RZ, R20 ;  /* 0x000000ffffb67224 */ /* 0x000fe400078e0014 */
[C---:B------:R-:W-:Y:S01]  /*1c990*/  FADD.FTZ R12, R3.reuse, R2 ;  /* 0x00000002030c7221 */ /* 0x040fe20000010000 */
[----:B------:R-:W-:Y:S01]  /*1c9a0*/  F2FP.BF16.PACK_AB R3, R3, R19 ;  /* 0x000000130303723e */ /* 0x000fe200000010ff */
[----:B------:R-:W2:Y:S01]  /*1c9b0*/  LDL.LU R20, [R1+0x144] ;  /* 0x0001440001147983 */ /* 0x000ea20000300800 */
[----:B------:R3:W-:Y:S03]  /*1c9c0*/  MUFU.EX2 R19, R152 ;  /* 0x0000009800137308 */ /* 0x0007e60000000800 */
[----:B---3--:R-:W3:Y:S01]  /*1c9d0*/  LDL.LU R152, [R1+0x43c] ;  /* 0x00043c0001987983 */ /* 0x008ee20000300800 */
[----:B------:R-:W-:-:S02]  /*1c9e0*/  PRMT R99, R13, 0x7610, R99 ;  /* 0x000076100d637816 */ /* 0x000fc40000000063 */
[----:B------:R-:W-:Y:S02]  /*1c9f0*/  PRMT R2, R252, 0x7610, R2 ;  /* 0x00007610fc027816 */ /* 0x000fe40000000002 */
[----:B------:R-:W-:Y:S02]  /*1ca00*/  PRMT R98, R13, 0x7632, R98 ;  /* 0x000076320d627816 */ /* 0x000fe40000000062 */
[----:B------:R-:W-:Y:S02]  /*1ca10*/  PRMT R13, R2, 0x7610, R13 ;  /* 0x00007610020d7816 */ /* 0x000fe4000000000d */
[----:B------:R-:W-:Y:S01]  /*1ca20*/  LOP3.LUT R2, R0, 0xff, RZ, 0xc0, !PT ;  /* 0x000000ff00027812 */ /* 0x000fe200078ec0ff */
[----:B------:R-:W-:Y:S01]  /*1ca30*/  @!P4 HFMA2.BF16_V2 R186, -RZ.H0_H0, RZ.H0_H0, -R98.H0_H0 ;  /* 0x200000ffffbac231 */ /* 0x000fe20000340962 */
[----:B------:R-:W-:Y:S02]  /*1ca40*/  PRMT R252, R99, 0x5410, R98 ;  /* 0x0000541063fc7816 */ /* 0x000fe40000000062 */
[----:B------:R-:W-:-:S02]  /*1ca50*/  PRMT R97, R15, 0x7610, R97 ;  /* 0x000076100f617816 */ /* 0x000fc40000000061 */
[----:B------:R-:W-:Y:S02]  /*1ca60*/  @!P4 PRMT R98, R186, 0x5410, RZ ;  /* 0x00005410ba62c816 */ /* 0x000fe400000000ff */
[----:B------:R-:W-:Y:S01]  /*1ca70*/  PRMT R96, R15, 0x7632, R96 ;  /* 0x000076320f607816 */ /* 0x000fe20000000060 */
[----:B------:R-:W-:Y:S01]  /*1ca80*/  @!P1 HFMA2.BF16_V2 R188, -RZ.H0_H0, RZ.H0_H0, -R97.H0_H0 ;  /* 0x200000ffffbc9231 */ /* 0x000fe20000340961 */
[----:B------:R-:W-:Y:S01]  /*1ca90*/  PRMT R186, R13, 0x7610, R186 ;  /* 0x000076100dba7816 */ /* 0x000fe200000000ba */
[----:B------:R-:W-:Y:S02]  /*1caa0*/  IMAD.MOV.U32 R13, RZ, RZ, R182 ;  /* 0x000000ffff0d7224 */ /* 0x000fe400078e00b6 */
[----:B------:R-:W-:Y:S02]  /*1cab0*/  IMAD.MOV.U32 R182, RZ, RZ, R23 ;  /* 0x000000ffffb67224 */ /* 0x000fe400078e0017 */
[----:B------:R-:W-:Y:S01]  /*1cac0*/  IMAD.MOV.U32 R23, RZ, RZ, R196 ;  /* 0x000000ffff177224 */ /* 0x000fe200078e00c4 */
[----:B------:R-:W-:-:S02]  /*1cad0*/  PRMT R196, R97, 0x5410, R96 ;  /* 0x0000541061c47816 */ /* 0x000fc40000000060 */
[----:B------:R-:W-:Y:S01]  /*1cae0*/  @!P1 PRMT R97, R188, 0x5410, RZ ;  /* 0x00005410bc619816 */ /* 0x000fe200000000ff */
[----:B------:R-:W-:Y:S02]  /*1caf0*/  @!P6 HFMA2.BF16_V2 R189, -RZ.H0_H0, RZ.H0_H0, -R96.H0_H0 ;  /* 0x200000ffffbde231 */ /* 0x000fe40000340960 */
[----:B----4-:R-:W-:-:S05]  /*1cb00*/  @!P2 HFMA2.BF16_V2 R185, -RZ.H0_H0, RZ.H0_H0, -R99.H0_H0 ;  /* 0x200000ffffb9a231 */ /* 0x010fca0000340963 */
[----:B------:R-:W-:Y:S02]  /*1cb10*/  @!P2 PRMT R99, R185, 0x5410, RZ ;  /* 0x00005410b963a816 */ /* 0x000fe400000000ff */
[C---:B------:R-:W-:Y:S02]  /*1cb20*/  ISETP.GE.U32.AND P2, PT, R217.reuse, R2, PT ;  /* 0x00000002d900720c */ /* 0x040fe40003f46070 */
[----:B------:R-:W-:Y:S02]  /*1cb30*/  SHF.R.U32.HI R2, RZ, 0x18, R0 ;  /* 0x00000018ff027819 */ /* 0x000fe40000011600 */
[----:B------:R-:W-:Y:S02]  /*1cb40*/  LOP3.LUT R0, R0, 0xffff, RZ, 0xc0, !PT ;  /* 0x0000ffff00007812 */ /* 0x000fe400078ec0ff */
[----:B------:R-:W-:Y:S02]  /*1cb50*/  ISETP.GE.U32.AND P4, PT, R217, R2, PT ;  /* 0x00000002d900720c */ /* 0x000fe40003f86070 */
[----:B------:R-:W-:-:S02]  /*1cb60*/  LOP3.LUT R2, R16, 0xff, RZ, 0xc0, !PT ;  /* 0x000000ff10027812 */ /* 0x000fc400078ec0ff */
[----:B------:R-:W-:Y:S01]  /*1cb70*/  SHF.R.U32.HI R0, RZ, 0x8, R0 ;  /* 0x00000008ff007819 */ /* 0x000fe20000011600 */
[----:B------:R-:W-:Y:S01]  /*1cb80*/  MUFU.EX2 R185, R180 ;  /* 0x000000b400b97308 */ /* 0x000fe20000000800 */
[----:B------:R-:W-:Y:S02]  /*1cb90*/  ISETP.GE.U32.AND P1, PT, R217, R2, PT ;  /* 0x00000002d900720c */ /* 0x000fe40003f26070 */
[----:B------:R-:W-:-:S05]  /*1cba0*/  LOP3.LUT R0, R0, 0xffff, RZ, 0xc0, !PT ;  /* 0x0000ffff00007812 */ /* 0x000fca00078ec0ff */
[----:B------:R-:W4:Y:S01]  /*1cbb0*/  MUFU.EX2 R2, R199 ;  /* 0x000000c700027308 */ /* 0x000f220000000800 */
[----:B------:R-:W-:Y:S02]  /*1cbc0*/  PRMT R95, R3, 0x7610, R95 ;  /* 0x00007610035f7816 */ /* 0x000fe4000000005f */
[----:B------:R-:W-:Y:S02]  /*1cbd0*/  @!P6 PRMT R96, R189, 0x5410, RZ ;  /* 0x00005410bd60e816 */ /* 0x000fe400000000ff */
[----:B------:R-:W-:Y:S02]  /*1cbe0*/  ISETP.GE.U32.AND P6, PT, R217, R0, PT ;  /* 0x00000000d900720c */ /* 0x000fe40003fc6070 */
[----:B------:R-:W-:Y:S01]  /*1cbf0*/  SHF.R.U32.HI R0, RZ, 0x8, R18 ;  /* 0x00000008ff007819 */ /* 0x000fe20000011612 */
[----:B------:R-:W-:Y:S01]  /*1cc00*/  @!P2 HFMA2.BF16_V2 R191, -RZ.H0_H0, RZ.H0_H0, -R95.H0_H0 ;  /* 0x200000ffffbfa231 */ /* 0x000fe2000034095f */
[----:B------:R-:W-:Y:S01]  /*1cc10*/  PRMT R34, R186, 0x7610, R34 ;  /* 0x00007610ba227816 */ /* 0x000fe20000000022 */
[----:B------:R-:W-:Y:S01]  /*1cc20*/  IMAD.MOV.U32 R186, RZ, RZ, R14 ;  /* 0x000000ffffba7224 */ /* 0x000fe200078e000e */
[----:B------:R-:W-:Y:S01]  /*1cc30*/  PRMT R94, R3, 0x7632, R94 ;  /* 0x00007632035e7816 */ /* 0x000fe2000000005e */
[----:B------:R1:W-:Y:S01]  /*1cc40*/  MUFU.EX2 R14, R203 ;  /* 0x000000cb000e7308 */ /* 0x0003e20000000800 */
[----:B------:R-:W-:-:S07]  /*1cc50*/  LOP3.LUT R0, R0, 0xffff, RZ, 0xc0, !PT ;  /* 0x0000ffff00007812 */ /* 0x000fce00078ec0ff */
[----:B------:R4:W4:Y:S01]  /*1cc60*/  MUFU.EX2 R15, R137 ;  /* 0x00000089000f7308 */ /* 0x0009220000000800 */
[----:B-1----:R-:W-:Y:S01]  /*1cc70*/  IMAD.MOV.U32 R203, RZ, RZ, R230 ;  /* 0x000000ffffcb7224 */ /* 0x002fe200078e00e6 */
[----:B------:R-:W-:Y:S02]  /*1cc80*/  PRMT R230, R95, 0x5410, R94 ;  /* 0x000054105fe67816 */ /* 0x000fe4000000005e */
[----:B------:R-:W-:Y:S02]  /*1cc90*/  @!P2 PRMT R95, R191, 0x5410, RZ ;  /* 0x00005410bf5fa816 */ /* 0x000fe400000000ff */
[----:B------:R-:W-:Y:S02]  /*1cca0*/  ISETP.GE.U32.AND P2, PT, R217, R0, PT ;  /* 0x00000000d900720c */ /* 0x000fe40003f46070 */
[----:B----4-:R-:W-:Y:S01]  /*1ccb0*/  F2FP.BF16.PACK_AB R0, R185, R2 ;  /* 0x00000002b900723e */ /* 0x010fe200000010ff */
[----:B------:R-:W-:Y:S01]  /*1ccc0*/  IMAD.MOV.U32 R16, RZ, RZ, R13 ;  /* 0x000000ffff107224 */ /* 0x000fe200078e000d */
[----:B------:R-:W4:Y:S02]  /*1ccd0*/  LDL.LU R137, [R1+0x438] ;  /* 0x0004380001897983 */ /* 0x000f240000300800 */
[----:B------:R-:W-:-:S02]  /*1cce0*/  PRMT R92, R0, 0x7632, R92 ;  /* 0x00007632005c7816 */ /* 0x000fc4000000005c */
[----:B------:R-:W-:Y:S01]  /*1ccf0*/  PRMT R93, R0, 0x7610, R93 ;  /* 0x00007610005d7816 */ /* 0x000fe2000000005d */
[----:B------:R-:W-:Y:S01]  /*1cd00*/  FADD.FTZ R0, R19, R12 ;  /* 0x0000000c13007221 */ /* 0x000fe20000010000 */
[----:B------:R1:W1:Y:S01]  /*1cd10*/  MUFU.EX2 R13, R219 ;  /* 0x000000db000d7308 */ /* 0x0002620000000800 */
[----:B------:R-:W-:Y:S01]  /*1cd20*/  @!P4 HFMA2.BF16_V2 R193, -RZ.H0_H0, RZ.H0_H0, -R92.H0_H0 ;  /* 0x200000ffffc1c231 */ /* 0x000fe2000034095c */
[----:B------:R2:W4:Y:S01]  /*1cd30*/  LDL.LU R199, [R1+0x434] ;  /* 0x0004340001c77983 */ /* 0x0005220000300800 */
[----:B------:R-:W-:Y:S01]  /*1cd40*/  PRMT R191, R34, 0x7610, R191 ;  /* 0x0000761022bf7816 */ /* 0x000fe200000000bf */
[----:B------:R-:W-:Y:S02]  /*1cd50*/  FADD.FTZ R0, R15, R0 ;  /* 0x000000000f007221 */ /* 0x000fe40000010000 */
[----:B------:R-:W4:Y:S01]  /*1cd60*/  LDL.LU R180, [R1+0x430] ;  /* 0x0004300001b47983 */ /* 0x000f220000300800 */
[----:B------:R-:W-:Y:S01]  /*1cd70*/  IMAD.MOV.U32 R3, RZ, RZ, R16 ;  /* 0x000000ffff037224 */ /* 0x000fe200078e0010 */
[----:B------:R1:W-:Y:S01]  /*1cd80*/  MUFU.EX2 R188, R168 ;  /* 0x000000a800bc7308 */ /* 0x0003e20000000800 */
[----:B------:R-:W-:-:S02]  /*1cd90*/  PRMT R18, R191, 0x7610, R18 ;  /* 0x00007610bf127816 */ /* 0x000fc40000000012 */
[----:B-1----:R-:W-:-:S05]  /*1cda0*/  PRMT R219, R93, 0x5410, R92 ;  /* 0x000054105ddb7816 */ /* 0x002fca000000005c */
[----:B------:R1:W1:Y:S01]  /*1cdb0*/  MUFU.EX2 R189, R169 ;  /* 0x000000a900bd7308 */ /* 0x0002620000000800 */
[----:B------:R-:W-:Y:S01]  /*1cdc0*/  @!P4 PRMT R92, R193, 0x5410, RZ ;  /* 0x00005410c15cc816 */ /* 0x000fe200000000ff */
[----:B------:R-:W-:Y:S02]  /*1cdd0*/  IMAD.MOV.U32 R193, RZ, RZ, R186 ;  /* 0x000000ffffc17224 */ /* 0x000fe400078e00ba */
[----:B------:R-:W-:Y:S01]  /*1cde0*/  IMAD.MOV.U32 R186, RZ, RZ, R173 ;  /* 0x000000ffffba7224 */ /* 0x000fe200078e00ad */
[----:B------:R-:W4:Y:S01]  /*1cdf0*/  LDL.LU R168, [R1+0x42c] ;  /* 0x00042c0001a87983 */ /* 0x000f220000300800 */
[----:B------:R-:W-:Y:S02]  /*1ce00*/  IMAD.MOV.U32 R173, RZ, RZ, R177 ;  /* 0x000000ffffad7224 */ /* 0x000fe400078e00b1 */
[----:B------:R-:W-:Y:S01]  /*1ce10*/  IMAD.MOV.U32 R177, RZ, RZ, R190 ;  /* 0x000000ffffb17224 */ /* 0x000fe200078e00be */
[----:B-1----:R-:W4:Y:S01]  /*1ce20*/  LDL.LU R169, [R1+0x428] ;  /* 0x0004280001a97983 */ /* 0x002f220000300800 */
[----:B---3--:R1:W-:Y:S03]  /*1ce30*/  MUFU.EX2 R16, R152 ;  /* 0x0000009800107308 */ /* 0x0083e60000000800 */
[----:B-1----:R-:W3:Y:S04]  /*1ce40*/  LDL.LU R152, [R1+0x424] ;  /* 0x0004240001987983 */ /* 0x002ee80000300800 */
[----:B------:R1:W-:Y:S04]  /*1ce50*/  STL [R1+0x2a8], R0 ;  /* 0x0002a80001007387 */ /* 0x0003e80000100800 */
[----:B------:R-:W3:Y:S01]  /*1ce60*/  LDL.LU.64 R190, [R1+0x128] ;  /* 0x0001280001be7983 */ /* 0x000ee20000300a00 */
[----:B------:R-:W-:Y:S01]  /*1ce70*/  FADD.FTZ R34, R2, R17 ;  /* 0x0000001102227221 */ /* 0x000fe20000010000 */
[----:B------:R-:W-:-:S02]  /*1ce80*/  F2FP.BF16.PACK_AB R2, R15, R19 ;  /* 0x000000130f02723e */ /* 0x000fc400000010ff */
[----:B------:R-:W1:Y:S01]  /*1ce90*/  MUFU.EX2 R15, R220 ;  /* 0x000000dc000f7308 */ /* 0x000e620000000800 */
[----:B------:R-:W-:Y:S01]  /*1cea0*/  F2FP.BF16.PACK_AB R27, R13, R14 ;  /* 0x0000000e0d1b723e */ /* 0x000fe200000010ff */
[----:B------:R-:W-:-:S06]  /*1ceb0*/  IMAD.MOV.U32 R19, RZ, RZ, R3 ;  /* 0x000000ffff137224 */ /* 0x000fcc00078e0003 */
[----:B------:R-:W2:Y:S08]  /*1cec0*/  MUFU.EX2 R12, R221 ;  /* 0x000000dd000c7308 */ /* 0x000eb00000000800 */
[----:B------:R-:W2:Y:S01]  /*1ced0*/  MUFU.EX2 R21, R21 ;  /* 0x0000001500157308 */ /* 0x000ea20000000800 */
[----:B-1----:R-:W-:-:S04]  /*1cee0*/  FADD.FTZ R0, R14, R25 ;  /* 0x000000190e007221 */ /* 0x002fc80000010000 */
[----:B------:R-:W-:-:S03]  /*1cef0*/  FADD.FTZ R3, R13, R0 ;  /* 0x000000000d037221 */ /* 0x000fc60000010000 */
[----:B------:R-:W1:Y:S01]  /*1cf00*/  MUFU.EX2 R14, R250 ;  /* 0x000000fa000e7308 */ /* 0x000e620000000800 */
[----:B------:R-:W-:Y:S02]  /*1cf10*/  F2FP.BF16.PACK_AB R0, R189, R188 ;  /* 0x000000bcbd00723e */ /* 0x000fe400000010ff */
[----:B------:R-:W-:-:S05]  /*1cf20*/  PRMT R91, R2, 0x7610, R91 ;  /* 0x00007610025b7816 */ /* 0x000fca000000005b */
[----:B--2---:R-:W2:Y:S01]  /*1cf30*/  MUFU.EX2 R20, R20 ;  /* 0x0000001400147308 */ /* 0x004ea20000000800 */
[----:B------:R-:W-:Y:S01]  /*1cf40*/  PRMT R90, R2, 0x7632, R90 ;  /* 0x00007632025a7816 */ /* 0x000fe2000000005a */
[----:B------:R-:W-:-:S06]  /*1cf50*/  FADD.FTZ R2, R15, R3 ;  /* 0x000000030f027221 */ /* 0x000fcc0000010000 */
[----:B------:R-:W2:Y:S01]  /*1cf60*/  MUFU.EX2 R13, R223 ;  /* 0x000000df000d7308 */ /* 0x000ea20000000800 */
[C---:B------:R-:W-:Y:S02]  /*1cf70*/  PRMT R89, R0.reuse, 0x7610, R89 ;  /* 0x0000761000597816 */ /* 0x040fe40000000059 */
[----:B------:R-:W-:Y:S01]  /*1cf80*/  PRMT R88, R0, 0x7632, R88 ;  /* 0x0000763200587816 */ /* 0x000fe20000000058 */
[----:B------:R-:W-:Y:S02]  /*1cf90*/  FADD.FTZ R0, R22, R26 ;  /* 0x0000001a16007221 */ /* 0x000fe40000010000 */
[----:B------:R-:W-:Y:S02]  /*1cfa0*/  FADD.FTZ R2, R12, R2 ;  /* 0x000000020c027221 */ /* 0x000fe40000010000 */
[----:B------:R-:W-:Y:S02]  /*1cfb0*/  FADD.FTZ R0, R21, R0 ;  /* 0x0000000015007221 */ /* 0x000fe40000010000 */
[----:B-1----:R-:W-:Y:S01]  /*1cfc0*/  FADD.FTZ R2, R14, R2 ;  /* 0x000000020e027221 */ /* 0x002fe20000010000 */
[----:B--2---:R-:W-:Y:S01]  /*1cfd0*/  F2FP.BF16.PACK_AB R32, R16, R20 ;  /* 0x000000141020723e */ /* 0x004fe200000010ff */
[----:B------:R-:W-:-:S02]  /*1cfe0*/  FADD.FTZ R0, R20, R0 ;  /* 0x0000000014007221 */ /* 0x000fc40000010000 */
[----:B------:R-:W-:Y:S01]  /*1cff0*/  FADD.FTZ R20, R13, R2 ;  /* 0x000000020d147221 */ /* 0x000fe20000010000 */
[----:B------:R-:W-:Y:S02]  /*1d000*/  F2FP.BF16.PACK_AB R31, R12, R15 ;  /* 0x0000000f0c1f723e */ /* 0x000fe400000010ff */
[----:B------:R-:W-:Y:S01]  /*1d010*/  PRMT R15, R18, 0x7610, R15 ;  /* 0x00007610120f7816 */ /* 0x000fe2000000000f */
[----:B------:R-:W-:Y:S01]  /*1d020*/  FADD.FTZ R18, R16, R0 ;  /* 0x0000000010127221 */ /* 0x000fe20000010000 */
[----:B------:R-:W-:Y:S01]  /*1d030*/  F2FP.BF16.PACK_AB R25, R21, R22 ;  /* 0x000000161519723e */ /* 0x000fe200000010ff */
[----:B------:R-:W-:Y:S01]  /*1d040*/  IMAD.MOV.U32 R17, RZ, RZ, R203 ;  /* 0x000000ffff117224 */ /* 0x000fe200078e00cb */
[----:B------:R-:W-:Y:S01]  /*1d050*/  F2FP.BF16.PACK_AB R33, R13, R14 ;  /* 0x0000000e0d21723e */ /* 0x000fe200000010ff */
[----:B------:R-:W-:Y:S02]  /*1d060*/  IMAD.MOV.U32 R22, RZ, RZ, R19 ;  /* 0x000000ffff167224 */ /* 0x000fe400078e0013 */
[----:B------:R-:W-:-:S02]  /*1d070*/  IMAD.MOV.U32 R19, RZ, RZ, R193 ;  /* 0x000000ffff137224 */ /* 0x000fc400078e00c1 */
[----:B------:R-:W-:Y:S01]  /*1d080*/  IMAD.MOV.U32 R193, RZ, RZ, R17 ;  /* 0x000000ffffc17224 */ /* 0x000fe200078e0011 */
[----:B------:R-:W-:Y:S01]  /*1d090*/  @!P3 HFMA2.BF16_V2 R202, -RZ.H0_H0, RZ.H0_H0, -R91.H0_H0 ;  /* 0x200000ffffcab231 */ /* 0x000fe2000034095b */
[----:B------:R-:W-:Y:S01]  /*1d0a0*/  PRMT R203, R91, 0x5410, R90 ;  /* 0x000054105bcb7816 */ /* 0x000fe2000000005a */
[----:B------:R-:W-:-:S03]  /*1d0b0*/  @!P2 HFMA2.BF16_V2 R201, -RZ.H0_H0, RZ.H0_H0, -R90.H0_H0 ;  /* 0x200000ffffc9a231 */ /* 0x000fc6000034095a */
[----:B------:R-:W-:Y:S01]  /*1d0c0*/  @!P3 PRMT R91, R202, 0x5410, RZ ;  /* 0x00005410ca5bb816 */ /* 0x000fe200000000ff */
[----:B------:R-:W-:Y:S01]  /*1d0d0*/  @!P5 HFMA2.BF16_V2 R194, -RZ.H0_H0, RZ.H0_H0, -R93.H0_H0 ;  /* 0x200000ffffc2d231 */ /* 0x000fe2000034095d */
[----:B------:R-:W-:Y:S02]  /*1d0e0*/  @!P2 PRMT R90, R201, 0x5410, RZ ;  /* 0x00005410c95aa816 */ /* 0x000fe400000000ff */
[----:B------:R-:W-:Y:S02]  /*1d0f0*/  PRMT R201, R89, 0x5410, R88 ;  /* 0x0000541059c97816 */ /* 0x000fe40000000058 */
[----:B------:R-:W-:Y:S01]  /*1d100*/  @!P5 PRMT R93, R194, 0x5410, RZ ;  /* 0x00005410c25dd816 */ /* 0x000fe200000000ff */
[----:B----4-:R-:W-:-:S05]  /*1d110*/  @!P0 HFMA2.BF16_V2 R199, -RZ.H0_H0, RZ.H0_H0, -R88.H0_H0 ;  /* 0x200000ffffc78231 */ /* 0x010fca0000340958 */
[----:B------:R-:W-:Y:S01]  /*1d120*/  @!P0 PRMT R88, R199, 0x5410, RZ ;  /* 0x00005410c7588816 */ /* 0x000fe200000000ff */
[----:B------:R-:W-:Y:S01]  /*1d130*/  @!P6 HFMA2.BF16_V2 R192, -RZ.H0_H0, RZ.H0_H0, -R94.H0_H0 ;  /* 0x200000ffffc0e231 */ /* 0x000fe2000034095e */
[----:B------:R-:W-:Y:S01]  /*1d140*/  MUFU.EX2 R22, R22 ;  /* 0x0000001600167308 */ /* 0x000fe20000000800 */
[----:B------:R-:W-:-:S03]  /*1d150*/  @!P1 HFMA2.BF16_V2 R200, -RZ.H0_H0, RZ.H0_H0, -R89.H0_H0 ;  /* 0x200000ffffc89231 */ /* 0x000fc60000340959 */
[----:B------:R-:W-:Y:S02]  /*1d160*/  @!P6 PRMT R94, R192, 0x5410, RZ ;  /* 0x00005410c05ee816 */ /* 0x000fe400000000ff */
[----:B------:R-:W-:Y:S02]  /*1d170*/  @!P1 PRMT R89, R200, 0x5410, RZ ;  /* 0x00005410c8599816 */ /* 0x000fe400000000ff */
[----:B------:R-:W-:Y:S01]  /*1d180*/  MUFU.EX2 R23, R23 ;  /* 0x0000001700177308 */ /* 0x000fe20000000800 */
[----:B------:R-:W-:Y:S02]  /*1d190*/  PRMT R60, R140, 0x7610, R60 ;  /* 0x000076108c3c7816 */ /* 0x000fe4000000003c */
[----:B---3--:R-:W-:-:S05]  /*1d1a0*/  LOP3.LUT R2, R83, R240, R190, 0x96, !PT ;  /* 0x000000f053027212 */ /* 0x008fca00078e96be */
[----:B------:R-:W-:-:S05]  /*1d1b0*/  IMAD.WIDE.U32 R2, R2, -0x2daee0ad, RZ ;  /* 0xd2511f5302027825 */ /* 0x000fca00078e00ff */
[----:B------:R-:W-:Y:S02]  /*1d1c0*/  LOP3.LUT R0, R3, R242, R180, 0x96, !PT ;  /* 0x000000f203007212 */ /* 0x000fe400078e96b4 */
[----:B------:R-:W-:-:S05]  /*1d1d0*/  LOP3.LUT R3, R169, R239, R82, 0x96, !PT ;  /* 0x000000efa9037212 */ /* 0x000fca00078e9652 */
[----:B------:R-:W-:-:S04]  /*1d1e0*/  IMAD.WIDE.U32 R12, R3, -0x2daee0ad, RZ ;  /* 0xd2511f53030c7825 */ /* 0x000fc800078e00ff */
[----:B------:R-:W-:Y:S01]  /*1d1f0*/  IMAD.WIDE.U32 R16, R0, -0x326172a9, RZ ;  /* 0xcd9e8d5700107825 */ /* 0x000fe200078e00ff */
[----:B------:R-:W-:Y:S02]  /*1d200*/  LOP3.LUT R0, R13, R245, R2, 0x96, !PT ;  /* 0x000000f50d007212 */ /* 0x000fe400078e9602 */
[----:B------:R-:W-:Y:S02]  /*1d210*/  PRMT R13, R15, 0x7610, R13 ;  /* 0x000076100f0d7816 */ /* 0x000fe4000000000d */
        /* <DEDUP_REMOVED lines=8> */
[----:B------:R-:W-:Y:S02]  /*1d2a0*/  LOP3.LUT R2, R17, R244, R2, 0x96, !PT ;  /* 0x000000f411027212 */ /* 0x000fe400078e9602 */
[----:B------:R-:W-:Y:S02]  /*1d2b0*/  PRMT R3, R153, 0x7610, R3 ;  /* 0x0000761099037816 */ /* 0x000fe40000000003 */
[--C-:B------:R-:W-:Y:S01]  /*1d2c0*/  LOP3.LUT R15, R13, R246, R14.reuse, 0x96, !PT ;  /* 0x000000f60d0f7212 */ /* 0x100fe200078e960e */
[----:B------:R-:W2:Y:S01]  /*1d2d0*/  LDL.LU R153, [R1+0x420] ;  /* 0x0004200001997983 */ /* 0x000ea20000300800 */
[----:B------:R-:W-:Y:S01]  /*1d2e0*/  PRMT R14, R3, 0x7610, R14 ;  /* 0x00007610030e7816 */ /* 0x000fe2000000000e */
[----:B------:R-:W-:Y:S01]  /*1d2f0*/  IMAD.WIDE.U32 R2, R2, -0x326172a9, RZ ;  /* 0xcd9e8d5702027825 */ /* 0x000fe200078e00ff */
[----:B------:R-:W-:-:S04]  /*1d300*/  PRMT R24, R0, 0x7610, R24 ;  /* 0x0000761000187816 */ /* 0x000fc80000000018 */
        /* <DEDUP_REMOVED lines=10> */
[C---:B------:R-:W-:Y:S02]  /*1d3b0*/  ISETP.GE.U32.AND P0, PT, R217.reuse, R0, PT ;  /* 0x00000000d900720c */ /* 0x040fe40003f06070 */
[----:B------:R-:W-:-:S02]  /*1d3c0*/  ISETP.GE.U32.AND P5, PT, R217, R12, PT ;  /* 0x0000000cd900720c */ /* 0x000fc40003fa6070 */
[----:B------:R-:W-:Y:S02]  /*1d3d0*/  LOP3.LUT R0, R2, 0xff, RZ, 0xc0, !PT ;  /* 0x000000ff02007812 */ /* 0x000fe400078ec0ff */
[----:B------:R-:W-:Y:S02]  /*1d3e0*/  PRMT R12, R24, 0x7610, R12 ;  /* 0x00007610180c7816 */ /* 0x000fe4000000000c */
[----:B------:R1:W3:Y:S01]  /*1d3f0*/  MUFU.EX2 R24, R148 ;  /* 0x0000009400187308 */ /* 0x0002e20000000800 */
[----:B------:R-:W-:Y:S02]  /*1d400*/  ISETP.GE.U32.AND P2, PT, R217, R0, PT ;  /* 0x00000000d900720c */ /* 0x000fe40003f46070 */
[----:B------:R-:W-:Y:S02]  /*1d410*/  PRMT R13, R12, 0x7610, R13 ;  /* 0x000076100c0d7816 */ /* 0x000fe4000000000d */
[--C-:B------:R-:W-:Y:S02]  /*1d420*/  SHF.R.U32.HI R0, RZ, 0x18, R2.reuse ;  /* 0x00000018ff007819 */ /* 0x100fe40000011602 */
[----:B------:R-:W-:-:S02]  /*1d430*/  SHF.R.U32.HI R12, RZ, 0x10, R2 ;  /* 0x00000010ff0c7819 */ /* 0x000fc40000011602 */
[----:B------:R-:W-:Y:S02]  /*1d440*/  PRMT R21, R14, 0x7610, R21 ;  /* 0x000076100e157816 */ /* 0x000fe40000000015 */
[----:B------:R-:W-:Y:S01]  /*1d450*/  LOP3.LUT R14, R2, 0xffff, RZ, 0xc0, !PT ;  /* 0x0000ffff020e7812 */ /* 0x000fe200078ec0ff */
[----:B------:R-:W-:Y:S01]  /*1d460*/  IMAD.WIDE.U32 R2, R15, -0x2daee0ad, RZ ;  /* 0xd2511f530f027825 */ /* 0x000fe200078e00ff */
[C---:B------:R-:W-:Y:S02]  /*1d470*/  ISETP.GE.U32.AND P6, PT, R217.reuse, R0, PT ;  /* 0x00000000d900720c */ /* 0x040fe40003fc6070 */
[----:B------:R-:W-:Y:S01]  /*1d480*/  LOP3.LUT R0, R12, 0xff, RZ, 0xc0, !PT ;  /* 0x000000ff0c007812 */ /* 0x000fe200078ec0ff */
[----:B-1----:R-:W4:Y:S03]  /*1d490*/  LDL.LU R148, [R1+0x41c] ;  /* 0x00041c0001947983 */ /* 0x002f260000300800 */
[----:B------:R-:W-:-:S02]  /*1d4a0*/  ISETP.GE.U32.AND P1, PT, R217, R0, PT ;  /* 0x00000000d900720c */ /* 0x000fc40003f26070 */
[--C-:B------:R-:W-:Y:S02]  /*1d4b0*/  LOP3.LUT R0, R3, R243, R16.reuse, 0x96, !PT ;  /* 0x000000f303007212 */ /* 0x100fe400078e9610 */
[----:B------:R-:W-:Y:S02]  /*1d4c0*/  PRMT R16, R21, 0x7610, R16 ;  /* 0x0000761015107816 */ /* 0x000fe40000000010 */
[----:B------:R-:W-:Y:S01]  /*1d4d0*/  PRMT R250, R13, 0x7610, R250 ;  /* 0x000076100dfa7816 */ /* 0x000fe200000000fa */
[----:B------:R-:W1:Y:S01]  /*1d4e0*/  MUFU.EX2 R21, R19 ;  /* 0x0000001300157308 */ /* 0x000e620000000800 */
[C---:B------:R-:W-:Y:S02]  /*1d4f0*/  LOP3.LUT R17, R2.reuse, 0xffff, RZ, 0xc0, !PT ;  /* 0x0000ffff02117812 */ /* 0x040fe400078ec0ff */
[----:B------:R-:W-:Y:S02]  /*1d500*/  LOP3.LUT R13, R2, 0xff, RZ, 0xc0, !PT ;  /* 0x000000ff020d7812 */ /* 0x000fe400078ec0ff */
[----:B------:R-:W-:-:S02]  /*1d510*/  SHF.R.U32.HI R15, RZ, 0x10, R2 ;  /* 0x00000010ff0f7819 */ /* 0x000fc40000011602 */
[----:B------:R-:W-:Y:S01]  /*1d520*/  SHF.R.U32.HI R3, RZ, 0x18, R2 ;  /* 0x00000018ff037819 */ /* 0x000fe20000011602 */
[----:B---3--:R-:W-:-:S04]  /*1d530*/  FADD.FTZ R2, R24, R18 ;  /* 0x0000001218027221 */ /* 0x008fc80000010000 */
[C-C-:B------:R-:W-:Y:S01]  /*1d540*/  FADD.FTZ R12, R22.reuse, R2.reuse ;  /* 0x00000002160c7221 */ /* 0x140fe20000010000 */
[----:B------:R-:W-:Y:S02]  /*1d550*/  PRMT R2, R149, 0x7610, R2 ;  /* 0x0000761095027816 */ /* 0x000fe40000000002 */
[----:B------:R-:W-:Y:S01]  /*1d560*/  F2FP.BF16.PACK_AB R29, R22, R24 ;  /* 0x00000018161d723e */ /* 0x000fe200000010ff */
[----:B------:R-:W3:Y:S01]  /*1d570*/  LDL.LU R149, [R1+0x418] ;  /* 0x0004180001957983 */ /* 0x000ee20000300800 */
[----:B------:R-:W-:Y:S01]  /*1d580*/  PRMT R64, R2, 0x7610, R64 ;  /* 0x0000761002407816 */ /* 0x000fe20000000040 */
[----:B------:R-:W-:Y:S01]  /*1d590*/  FADD.FTZ R2, R23, R20 ;  /* 0x0000001417027221 */ /* 0x000fe20000010000 */
[----:B------:R-:W-:Y:S01]  /*1d5a0*/  PRMT R24, R16, 0x7610, R24 ;  /* 0x0000761010187816 */ /* 0x000fe20000000018 */
[----:B------:R-:W2:Y:S02]  /*1d5b0*/  LDL.LU R140, [R1+0x414] ;  /* 0x00041400018c7983 */ /* 0x000ea40000300800 */
[----:B-1----:R-:W-:Y:S01]  /*1d5c0*/  FADD.FTZ R16, R21, R2 ;  /* 0x0000000215107221 */ /* 0x002fe20000010000 */
[----:B------:R-:W-:-:S02]  /*1d5d0*/  SHF.R.U32.HI R2, RZ, 0x8, R14 ;  /* 0x00000008ff027819 */ /* 0x000fc4000001160e */
[----:B------:R1:W2:Y:S01]  /*1d5e0*/  LDL.LU.S16 R14, [R1+0x4] ;  /* 0x00000400010e7983 */ /* 0x0002a20000300600 */
[----:B------:R-:W-:Y:S01]  /*1d5f0*/  @!P4 HFMA2.BF16_V2 R251, -RZ.H0_H0, RZ.H0_H0, -R64.H0_H0 ;  /* 0x200000fffffbc231 */ /* 0x000fe20000340940 */
[----:B------:R-:W-:Y:S01]  /*1d600*/  PRMT R223, R250, 0x7610, R223 ;  /* 0x00007610fadf7816 */ /* 0x000fe200000000df */
[----:B------:R-:W-:Y:S01]  /*1d610*/  IMAD.MOV.U32 R250, RZ, RZ, R162 ;  /* 0x000000fffffa7224 */ /* 0x000fe200078e00a2 */
[----:B------:R-:W-:Y:S02]  /*1d620*/  PRMT R162, R64, 0x5410, R60 ;  /* 0x0000541040a27816 */ /* 0x000fe4000000003c */
[----:B------:R-:W-:Y:S02]  /*1d630*/  @!P4 PRMT R64, R251, 0x5410, RZ ;  /* 0x00005410fb40c816 */ /* 0x000fe400000000ff */
[----:B------:R-:W-:Y:S02]  /*1d640*/  PRMT R251, R141, 0x7610, R251 ;  /* 0x000076108dfb7816 */ /* 0x000fe400000000fb */
[----:B------:R-:W3:Y:S01]  /*1d650*/  LDL.LU R141, [R1+0x410] ;  /* 0x00041000018d7983 */ /* 0x000ee20000300800 */
[----:B------:R-:W-:-:S02]  /*1d660*/  PRMT R59, R136, 0x7610, R59 ;  /* 0x00007610883b7816 */ /* 0x000fc4000000003b */
[----:B------:R-:W-:Y:S01]  /*1d670*/  LOP3.LUT R2, R2, 0xffff, RZ, 0xc0, !PT ;  /* 0x0000ffff02027812 */ /* 0x000fe200078ec0ff */
[----:B------:R-:W3:Y:S03]  /*1d680*/  LDL.LU R136, [R1+0x40c] ;  /* 0x00040c0001887983 */ /* 0x000ee60000300800 */
[----:B------:R-:W-:Y:S01]  /*1d690*/  ISETP.GE.U32.AND P4, PT, R217, R2, PT ;  /* 0x00000002d900720c */ /* 0x000fe20003f86070 */
[----:B--2---:R-:W-:-:S05]  /*1d6a0*/  @!P3 HFMA2.BF16_V2 R14, -RZ.H0_H0, RZ.H0_H0, -R60.H0_H0 ;  /* 0x200000ffff0eb231 */ /* 0x004fca000034093c */
[----:B------:R-:W-:Y:S02]  /*1d6b0*/  PRMT R137, R14, 0x7610, R137 ;  /* 0x000076100e897816 */ /* 0x000fe40000000089 */
[----:B------:R1:W2:Y:S02]  /*1d6c0*/  LDL.LU.S16 R14, [R1+0x8] ;  /* 0x00000800010e7983 */ /* 0x0002a40000300600 */
[----:B------:R-:W-:Y:S02]  /*1d6d0*/  @!P3 PRMT R60, R137, 0x5410, RZ ;  /* 0x00005410893cb816 */ /* 0x000fe400000000ff */
[----:B------:R-:W3:Y:S04]  /*1d6e0*/  LDL.LU R137, [R1+0x408] ;  /* 0x0004080001897983 */ /* 0x000ee80000300800 */
[----:B------:R1:W3:Y:S01]  /*1d6f0*/  LDL.LU.S16 R2, [R1+0x18] ;  /* 0x0000180001027983 */ /* 0x0002e20000300600 */
[----:B------:R-:W-:-:S02]  /*1d700*/  PRMT R58, R223, 0x7610, R58 ;  /* 0x00007610df3a7816 */ /* 0x000fc4000000003a */
[----:B------:R-:W-:Y:S02]  /*1d710*/  F2FP.BF16.PACK_AB R30, R21, R23 ;  /* 0x00000017151e723e */ /* 0x000fe400000010ff */
[----:B------:R-:W-:Y:S01]  /*1d720*/  PRMT R179, R24, 0x7610, R179 ;  /* 0x0000761018b37816 */ /* 0x000fe200000000b3 */
[----:B--2---:R-:W-:-:S05]  /*1d730*/  @!P0 HFMA2.BF16_V2 R14, -RZ.H0_H0, RZ.H0_H0, -R59.H0_H0 ;  /* 0x200000ffff0e8231 */ /* 0x004fca000034093b */
[----:B------:R-:W-:Y:S02]  /*1d740*/  PRMT R21, R14, 0x7610, R21 ;  /* 0x000076100e157816 */ /* 0x000fe40000000015 */
[----:B------:R2:W1:Y:S01]  /*1d750*/  MUFU.EX2 R14, R163 ;  /* 0x000000a3000e7308 */ /* 0x0004620000000800 */
[----:B---3--:R-:W-:Y:S01]  /*1d760*/  @!P5 HFMA2.BF16_V2 R2, -RZ.H0_H0, RZ.H0_H0, -R58.H0_H0 ;  /* 0x200000ffff02d231 */ /* 0x008fe2000034093a */
[----:B--2---:R-:W-:Y:S02]  /*1d770*/  PRMT R163, R58, 0x5410, R59 ;  /* 0x000054103aa37816 */ /* 0x004fe4000000003b */
[----:B------:R-:W-:Y:S02]  /*1d780*/  @!P0 PRMT R59, R21, 0x5410, RZ ;  /* 0x00005410153b8816 */ /* 0x000fe400000000ff */
[----:B------:R-:W-:Y:S02]  /*1d790*/  ISETP.GE.U32.AND P0, PT, R217, R3, PT ;  /* 0x00000003d900720c */ /* 0x000fe40003f06070 */
[----:B------:R-:W-:-:S04]  /*1d7a0*/  PRMT R3, R2, 0x7610, R3 ;  /* 0x0000761002037816 */ /* 0x000fc80000000003 */
[----:B------:R-:W-:Y:S02]  /*1d7b0*/  @!P5 PRMT R58, R3, 0x5410, RZ ;  /* 0x00005410033ad816 */ /* 0x000fe400000000ff */
[----:B------:R2:W3:Y:S04]  /*1d7c0*/  LDL.LU.S16 R3, [R1+0x20] ;  /* 0x0000200001037983 */ /* 0x0004e80000300600 */
[----:B------:R2:W2:Y:S04]  /*1d7d0*/  LDL.LU.S16 R24, [R1+0x28] ;  /* 0x0000280001187983 */ /* 0x0004a80000300600 */
[----:B------:R1:W2:Y:S01]  /*1d7e0*/  LDL.LU.S16 R21, [R1+0x2c] ;  /* 0x00002c0001157983 */ /* 0x0002a20000300600 */
[----:B------:R-:W-:-:S04]  /*1d7f0*/  PRMT R221, R251, 0x7610, R221 ;  /* 0x00007610fbdd7816 */ /* 0x000fc800000000dd */
[----:B------:R-:W-:-:S04]  /*1d800*/  PRMT R220, R221, 0x7610, R220 ;  /* 0x00007610dddc7816 */ /* 0x000fc800000000dc */
[----:B------:R-:W-:Y:S02]  /*1d810*/  PRMT R73, R220, 0x7610, R73 ;  /* 0x00007610dc497816 */ /* 0x000fe40000000049 */
[----:B------:R-:W-:Y:S02]  /*1d820*/  ISETP.GE.U32.AND P3, PT, R217, R13, PT ;  /* 0x0000000dd900720c */ /* 0x000fe40003f66070 */
[----:B------:R-:W1:Y:S01]  /*1d830*/  MUFU.EX2 R13, R250 ;  /* 0x000000fa000d7308 */ /* 0x000e620000000800 */
[----:B------:R-:W-:Y:S02]  /*1d840*/  SHF.R.U32.HI R2, RZ, 0x10, R0 ;  /* 0x00000010ff027819 */ /* 0x000fe40000011600 */
[----:B------:R-:W-:Y:S01]  /*1d850*/  PRMT R75, R55, 0x7610, R75 ;  /* 0x00007610374b7816 */ /* 0x000fe2000000004b */
[----:B--2---:R-:W-:-:S05]  /*1d860*/  @!P1 HFMA2.BF16_V2 R21, -RZ.H0_H0, RZ.H0_H0, -R73.H0_H0 ;  /* 0x200000ffff159231 */ /* 0x004fca0000340949 */
[----:B------:R-:W-:Y:S02]  /*1d870*/  PRMT R23, R21, 0x7610, R23 ;  /* 0x0000761015177816 */ /* 0x000fe40000000017 */
[----:B------:R2:W2:Y:S01]  /*1d880*/  LDL.LU.S16 R21, [R1+0x30] ;  /* 0x0000300001157983 */ /* 0x0004a20000300600 */
[----:B------:R-:W-:Y:S01]  /*1d890*/  LOP3.LUT R2, R2, 0xff, RZ, 0xc0, !PT ;  /* 0x000000ff02027812 */ /* 0x000fe200078ec0ff */
[----:B---3--:R-:W-:Y:S01]  /*1d8a0*/  @!P2 HFMA2.BF16_V2 R3, -RZ.H0_H0, RZ.H0_H0, -R75.H0_H0 ;  /* 0x200000ffff03a231 */ /* 0x008fe2000034094b */
[----:B------:R-:W-:Y:S02]  /*1d8b0*/  PRMT R74, R55, 0x7632, R74 ;  /* 0x00007632374a7816 */ /* 0x000fe4000000004a */
[----:B------:R-:W-:Y:S01]  /*1d8c0*/  ISETP.GE.U32.AND P5, PT, R217, R2, PT ;  /* 0x00000002d900720c */ /* 0x000fe20003fa6070 */
[----:B-1----:R-:W-:Y:S01]  /*1d8d0*/  FADD.FTZ R2, R14, R12 ;  /* 0x0000000c0e027221 */ /* 0x002fe20000010000 */
[----:B------:R-:W-:Y:S01]  /*1d8e0*/  PRMT R202, R3, 0x7610, R202 ;  /* 0x0000761003ca7816 */ /* 0x000fe200000000ca */
[----:B------:R-:W-:Y:S01]  /*1d8f0*/  @!P4 HFMA2.BF16_V2 R24, -RZ.H0_H0, RZ.H0_H0, -R74.H0_H0 ;  /* 0x200000ffff18c231 */ /* 0x000fe2000034094a */
[----:B------:R-:W-:Y:S01]  /*1d900*/  PRMT R194, R179, 0x7610, R194 ;  /* 0x00007610b3c27816 */ /* 0x000fe200000000c2 */
[----:B------:R-:W-:Y:S01]  /*1d910*/  FADD.FTZ R3, R13, R2 ;  /* 0x000000020d037221 */ /* 0x000fe20000010000 */
[----:B------:R-:W-:Y:S01]  /*1d920*/  LOP3.LUT R2, R0, 0xff, RZ, 0xc0, !PT ;  /* 0x000000ff00027812 */ /* 0x000fe200078ec0ff */
[----:B------:R-:W-:Y:S01]  /*1d930*/  IMAD.MOV.U32 R179, RZ, RZ, R161 ;  /* 0x000000ffffb37224 */ /* 0x000fe200078e00a1 */
[----:B------:R-:W-:-:S02]  /*1d940*/  PRMT R161, R75, 0x5410, R74 ;  /* 0x000054104ba17816 */ /* 0x000fc4000000004a */
[----:B------:R-:W-:Y:S02]  /*1d950*/  @!P2 PRMT R75, R202, 0x5410, RZ ;  /* 0x00005410ca4ba816 */ /* 0x000fe400000000ff */
[----:B------:R-:W-:Y:S02]  /*1d960*/  PRMT R12, R24, 0x7610, R12 ;  /* 0x00007610180c7816 */ /* 0x000fe4000000000c */
[C---:B------:R-:W-:Y:S02]  /*1d970*/  ISETP.GE.U32.AND P2, PT, R217.reuse, R2, PT ;  /* 0x00000002d900720c */ /* 0x040fe40003f46070 */
[----:B------:R-:W-:Y:S02]  /*1d980*/  SHF.R.U32.HI R2, RZ, 0x18, R0 ;  /* 0x00000018ff027819 */ /* 0x000fe40000011600 */
[----:B------:R-:W-:Y:S02]  /*1d990*/  PRMT R72, R194, 0x7610, R72 ;  /* 0x00007610c2487816 */ /* 0x000fe40000000048 */
[----:B------:R-:W-:Y:S01]  /*1d9a0*/  @!P4 PRMT R74, R12, 0x5410, RZ ;  /* 0x000054100c4ac816 */ /* 0x000fe200000000ff */
[----:B------:R-:W-:Y:S01]  /*1d9b0*/  IMAD.MOV.U32 R194, RZ, RZ, R179 ;  /* 0x000000ffffc27224 */ /* 0x000fe200078e00b3 */
[----:B------:R-:W-:Y:S01]  /*1d9c0*/  ISETP.GE.U32.AND P4, PT, R217, R2, PT ;  /* 0x00000002d900720c */ /* 0x000fe20003f86070 */
[----:B------:R-:W-:Y:S01]  /*1d9d0*/  IMAD.MOV.U32 R179, RZ, RZ, R160 ;  /* 0x000000ffffb37224 */ /* 0x000fe200078e00a0 */
[----:B------:R-:W-:Y:S01]  /*1d9e0*/  LOP3.LUT R2, R15, 0xff, RZ, 0xc0, !PT ;  /* 0x000000ff0f027812 */ /* 0x000fe200078ec0ff */
[----:B------:R1:W3:Y:S01]  /*1d9f0*/  LDL.LU.S16 R12, [R1+0x34] ;  /* 0x00003400010c7983 */ /* 0x0002e20000300600 */
[----:B------:R-:W-:-:S02]  /*1da00*/  PRMT R160, R73, 0x5410, R72 ;  /* 0x0000541049a07816 */ /* 0x000fc40000000048 */
[----:B------:R-:W-:Y:S02]  /*1da10*/  @!P1 PRMT R73, R23, 0x5410, RZ ;  /* 0x0000541017499816 */ /* 0x000fe400000000ff */
[----:B------:R-:W-:Y:S01]  /*1da20*/  ISETP.GE.U32.AND P1, PT, R217, R2, PT ;  /* 0x00000002d900720c */ /* 0x000fe20003f26070 */
[----:B--2---:R-:W-:-:S05]  /*1da30*/  @!P6 HFMA2.BF16_V2 R21, -RZ.H0_H0, RZ.H0_H0, -R72.H0_H0 ;  /* 0x200000ffff15e231 */ /* 0x004fca0000340948 */
[----:B------:R-:W-:-:S04]  /*1da40*/  PRMT R2, R21, 0x7610, R2 ;  /* 0x0000761015027816 */ /* 0x000fc80000000002 */
[----:B------:R-:W-:Y:S02]  /*1da50*/  @!P6 PRMT R72, R2, 0x5410, RZ ;  /* 0x000054100248e816 */ /* 0x000fe400000000ff */
[----:B------:R1:W2:Y:S04]  /*1da60*/  LDL.LU.S16 R2, [R1+0x38] ;  /* 0x0000380001027983 */ /* 0x0002a80000300600 */
[----:B------:R1:W4:Y:S01]  /*1da70*/  LDL.LU.S16 R21, [R1+0x44] ;  /* 0x0000440001157983 */ /* 0x0003220000300600 */
[----:B------:R-:W-:Y:S02]  /*1da80*/  LOP3.LUT R0, R0, 0xffff, RZ, 0xc0, !PT ;  /* 0x0000ffff00007812 */ /* 0x000fe400078ec0ff */
[----:B------:R-:W-:Y:S01]  /*1da90*/  PRMT R71, R61, 0x7610, R71 ;  /* 0x000076103d477816 */ /* 0x000fe20000000047 */
[----:B------:R1:W4:Y:S01]  /*1daa0*/  LDL.LU.S16 R15, [R1+0x40] ;  /* 0x00004000010f7983 */ /* 0x0003220000300600 */
[----:B------:R-:W-:-:S04]  /*1dab0*/  SHF.R.U32.HI R0, RZ, 0x8, R0 ;  /* 0x00000008ff007819 */ /* 0x000fc80000011600 */
[----:B------:R-:W-:-:S04]  /*1dac0*/  LOP3.LUT R0, R0, 0xffff, RZ, 0xc0, !PT ;  /* 0x0000ffff00007812 */ /* 0x000fc800078ec0ff */
[----:B------:R-:W-:Y:S02]  /*1dad0*/  ISETP.GE.U32.AND P6, PT, R217, R0, PT ;  /* 0x00000000d900720c */ /* 0x000fe40003fc6070 */
[----:B------:R-:W-:Y:S01]  /*1dae0*/  PRMT R70, R61, 0x7632, R70 ;  /* 0x000076323d467816 */ /* 0x000fe20000000046 */
[----:B---3--:R-:W-:Y:S01]  /*1daf0*/  @!P2 HFMA2.BF16_V2 R12, -RZ.H0_H0, RZ.H0_H0, -R71.H0_H0 ;  /* 0x200000ffff0ca231 */ /* 0x008fe20000340947 */
[----:B------:R-:W-:-:S04]  /*1db00*/  F2FP.BF16.PACK_AB R26, R13, R14 ;  /* 0x0000000e0d1a723e */ /* 0x000fc800000010ff */
[----:B------:R-:W-:Y:S02]  /*1db10*/  PRMT R22, R12, 0x7610, R22 ;  /* 0x000076100c167816 */ /* 0x000fe40000000016 */
[----:B------:R3:W-:Y:S01]  /*1db20*/  MUFU.EX2 R12, R194 ;  /* 0x000000c2000c7308 */ /* 0x0007e20000000800 */
[----:B------:R-:W-:Y:S02]  /*1db30*/  PRMT R69, R4, 0x7610, R69 ;  /* 0x0000761004457816 */ /* 0x000fe40000000045 */
[----:B------:R-:W4:Y:S01]  /*1db40*/  LDL.LU R4, [R1+0x404] ;  /* 0x0004040001047983 */ /* 0x000f220000300800 */
[----:B------:R-:W-:-:S03]  /*1db50*/  PRMT R68, R5, 0x7610, R68 ;  /* 0x0000761005447816 */ /* 0x000fc60000000044 */
[----:B------:R-:W4:Y:S01]  /*1db60*/  LDL.LU R5, [R1+0x400] ;  /* 0x0004000001057983 */ /* 0x000f220000300800 */
[----:B---3--:R-:W-:Y:S02]  /*1db70*/  IMAD.MOV.U32 R194, RZ, RZ, R179 ;  /* 0x000000ffffc27224 */ /* 0x008fe400078e00b3 */
[----:B------:R-:W-:Y:S01]  /*1db80*/  IMAD.MOV.U32 R179, RZ, RZ, R176 ;  /* 0x000000ffffb37224 */ /* 0x000fe200078e00b0 */
[----:B------:R-:W-:Y:S02]  /*1db90*/  PRMT R176, R71, 0x5410, R70 ;  /* 0x0000541047b07816 */ /* 0x000fe40000000046 */
[----:B------:R-:W-:Y:S01]  /*1dba0*/  @!P2 PRMT R71, R22, 0x5410, RZ ;  /* 0x000054101647a816 */ /* 0x000fe200000000ff */
[----:B--2---:R-:W-:-:S05]  /*1dbb0*/  @!P6 HFMA2.BF16_V2 R2, -RZ.H0_H0, RZ.H0_H0, -R70.H0_H0 ;  /* 0x200000ffff02e231 */ /* 0x004fca0000340946 */
[----:B------:R-:W-:-:S04]  /*1dbc0*/  PRMT R14, R2, 0x7610, R14 ;  /* 0x00007610020e7816 */ /* 0x000fc8000000000e */
[----:B------:R-:W-:Y:S02]  /*1dbd0*/  @!P6 PRMT R70, R14, 0x5410, RZ ;  /* 0x000054100e46e816 */ /* 0x000fe400000000ff */
[----:B------:R2:W-:Y:S02]  /*1dbe0*/  MUFU.EX2 R14, R10 ;  /* 0x0000000a000e7308 */ /* 0x0005e40000000800 */
[----:B--2---:R-:W2:Y:S04]  /*1dbf0*/  LDL.LU R10, [R1+0x3fc] ;  /* 0x0003fc00010a7983 */ /* 0x004ea80000300800 */
[----:B------:R1:W3:Y:S04]  /*1dc00*/  LDL.LU.S16 R24, [R1+0x64] ;  /* 0x0000640001187983 */ /* 0x0002e80000300600 */
[----:B------:R1:W2:Y:S04]  /*1dc10*/  LDL.LU.S16 R23, [R1+0x54] ;  /* 0x0000540001177983 */ /* 0x0002a80000300600 */
[----:B------:R1:W3:Y:S01]  /*1dc20*/  LDL.LU.S16 R22, [R1+0x6c] ;  /* 0x00006c0001167983 */ /* 0x0002e20000300600 */
[----:B----4-:R-:W-:-:S05]  /*1dc30*/  @!P5 HFMA2.BF16_V2 R21, -RZ.H0_H0, RZ.H0_H0, -R69.H0_H0 ;  /* 0x200000ffff15d231 */ /* 0x010fca0000340945 */
[----:B------:R-:W-:Y:S02]  /*1dc40*/  PRMT R13, R21, 0x7610, R13 ;  /* 0x00007610150d7816 */ /* 0x000fe4000000000d */
[----:B------:R1:W4:Y:S01]  /*1dc50*/  LDL.LU.S16 R21, [R1+0x68] ;  /* 0x0000680001157983 */ /* 0x0003220000300600 */
[----:B------:R-:W-:Y:S01]  /*1dc60*/  SHF.R.U32.HI R0, RZ, 0x8, R17 ;  /* 0x00000008ff007819 */ /* 0x000fe20000011611 */
[----:B------:R-:W1:Y:S03]  /*1dc70*/  MUFU.EX2 R2, R193 ;  /* 0x000000c100027308 */ /* 0x000e660000000800 */
[----:B------:R-:W-:Y:S01]  /*1dc80*/  LOP3.LUT R0, R0, 0xffff, RZ, 0xc0, !PT ;  /* 0x0000ffff00007812 */ /* 0x000fe200078ec0ff */
[----:B------:R-:W-:-:S03]  /*1dc90*/  @!P4 HFMA2.BF16_V2 R15, -RZ.H0_H0, RZ.H0_H0, -R68.H0_H0 ;  /* 0x200000ffff0fc231 */ /* 0x000fc60000340944 */
[----:B------:R-:W-:Y:S02]  /*1dca0*/  ISETP.GE.U32.AND P2, PT, R217, R0, PT ;  /* 0x00000000d900720c */ /* 0x000fe40003f46070 */
[----:B------:R-:W-:Y:S02]  /*1dcb0*/  PRMT R0, R15, 0x7610, R0 ;  /* 0x000076100f007816 */ /* 0x000fe40000000000 */
[----:B------:R-:W-:Y:S01]  /*1dcc0*/  PRMT R61, R47, 0x7632, R61 ;  /* 0x000076322f3d7816 */ /* 0x000fe2000000003d */
[----:B------:R1:W-:Y:S01]  /*1dcd0*/  MUFU.EX2 R15, R177 ;  /* 0x000000b1000f7308 */ /* 0x0003e20000000800 */
[----:B------:R-:W-:Y:S01]  /*1dce0*/  PRMT R67, R39, 0x7610, R67 ;  /* 0x0000761027437816 */ /* 0x000fe20000000043 */
[----:B------:R-:W-:Y:S01]  /*1dcf0*/  IMAD.MOV.U32 R220, RZ, RZ, R194 ;  /* 0x000000ffffdc7224 */ /* 0x000fe200078e00c2 */
[----:B-1----:R-:W-:Y:S01]  /*1dd00*/  F2FP.BF16.PACK_AB R158, R2, R12 ;  /* 0x0000000c029e723e */ /* 0x002fe200000010ff */
[----:B------:R-:W-:Y:S01]  /*1dd10*/  IMAD.MOV.U32 R194, RZ, RZ, R173 ;  /* 0x000000ffffc27224 */ /* 0x000fe200078e00ad */
[----:B------:R-:W-:-:S02]  /*1dd20*/  PRMT R177, R69, 0x5410, R68 ;  /* 0x0000541045b17816 */ /* 0x000fc40000000044 */
[----:B------:R-:W-:Y:S02]  /*1dd30*/  @!P5 PRMT R69, R13, 0x5410, RZ ;  /* 0x000054100d45d816 */ /* 0x000fe400000000ff */
[----:B------:R-:W-:Y:S01]  /*1dd40*/  @!P4 PRMT R68, R0, 0x5410, RZ ;  /* 0x000054100044c816 */ /* 0x000fe200000000ff */
[----:B------:R-:W-:Y:S01]  /*1dd50*/  FADD.FTZ R0, R12, R16 ;  /* 0x000000100c007221 */ /* 0x000fe20000010000 */
[----:B------:R1:W1:Y:S08]  /*1dd60*/  MUFU.EX2 R13, R11 ;  /* 0x0000000b000d7308 */ /* 0x0002700000000800 */
[----:B------:R1:W1:Y:S02]  /*1dd70*/  MUFU.EX2 R12, R8 ;  /* 0x00000008000c7308 */ /* 0x0002640000000800 */
[----:B-1----:R-:W4:Y:S04]  /*1dd80*/  LDL.LU R11, [R1+0x3f8] ;  /* 0x0003f800010b7983 */ /* 0x002f280000300800 */
[----:B------:R-:W4:Y:S04]  /*1dd90*/  LDL.LU R8, [R1+0x3f4] ;  /* 0x0003f40001087983 */ /* 0x000f280000300800 */
[----:B------:R1:W4:Y:S01]  /*1dda0*/  LDL.LU.S16 R181, [R1+0xc8] ;  /* 0x0000c80001b57983 */ /* 0x0003220000300600 */
[----:B------:R-:W-:-:S02]  /*1ddb0*/  PRMT R66, R39, 0x7632, R66 ;  /* 0x0000763227427816 */ /* 0x000fc40000000042 */
[----:B------:R-:W-:Y:S01]  /*1ddc0*/  PRMT R63, R47, 0x7610, R63 ;  /* 0x000076102f3f7816 */ /* 0x000fe2000000003f */
[----:B------:R-:W-:Y:S01]  /*1ddd0*/  FADD.FTZ R0, R2, R0 ;  /* 0x0000000002007221 */ /* 0x000fe20000010000 */
[----:B------:R-:W-:Y:S01]  /*1dde0*/  PRMT R173, R67, 0x5410, R66 ;  /* 0x0000541043ad7816 */ /* 0x000fe20000000042 */
[----:B------:R-:W-:Y:S01]  /*1ddf0*/  IMAD.MOV.U32 R193, RZ, RZ, R172 ;  /* 0x000000ffffc17224 */ /* 0x000fe200078e00ac */
[----:B------:R-:W-:Y:S02]  /*1de00*/  LOP3.LUT R18, R41, R240, R190, 0x96, !PT ;  /* 0x000000f029127212 */ /* 0x000fe400078e96be */
[----:B------:R-:W-:Y:S01]  /*1de10*/  PRMT R172, R63, 0x5410, R61 ;  /* 0x000054103fac7816 */ /* 0x000fe2000000003d */
[----:B------:R-:W-:Y:S01]  /*1de20*/  FADD.FTZ R0, R13, R0 ;  /* 0x000000000d007221 */ /* 0x000fe20000010000 */
[----:B------:R-:W-:Y:S02]  /*1de30*/  F2FP.BF16.PACK_AB R28, R14, R15 ;  /* 0x0000000f0e1c723e */ /* 0x000fe400000010ff */
[----:B------:R-:W-:-:S02]  /*1de40*/  F2FP.BF16.PACK_AB R159, R12, R13 ;  /* 0x0000000d0c9f723e */ /* 0x000fc400000010ff */
[----:B------:R-:W-:Y:S01]  /*1de50*/  LOP3.LUT R19, R169, R239, R40, 0x96, !PT ;  /* 0x000000efa9137212 */ /* 0x000fe200078e9628 */
[----:B--2---:R-:W-:Y:S02]  /*1de60*/  @!P2 HFMA2.BF16_V2 R23, -RZ.H0_H0, RZ.H0_H0, -R61.H0_H0 ;  /* 0x200000ffff17a231 */ /* 0x004fe4000034093d */
[----:B---3--:R-:W-:-:S03]  /*1de70*/  @!P1 HFMA2.BF16_V2 R22, -RZ.H0_H0, RZ.H0_H0, -R67.H0_H0 ;  /* 0x200000ffff169231 */ /* 0x008fc60000340943 */
[----:B------:R-:W-:Y:S02]  /*1de80*/  PRMT R17, R23, 0x7610, R17 ;  /* 0x0000761017117816 */ /* 0x000fe40000000011 */
[----:B------:R2:W-:Y:S01]  /*1de90*/  MUFU.EX2 R23, R194 ;  /* 0x000000c200177308 */ /* 0x0005e20000000800 */
[----:B------:R-:W-:-:S07]  /*1dea0*/  PRMT R16, R22, 0x7610, R16 ;  /* 0x0000761016107816 */ /* 0x000fce0000000010 */
[----:B------:R3:W-:Y:S01]  /*1deb0*/  MUFU.EX2 R22, R186 ;  /* 0x000000ba00167308 */ /* 0x0007e20000000800 */
[----:B--2---:R-:W-:Y:S01]  /*1dec0*/  IMAD.MOV.U32 R194, RZ, RZ, R179 ;  /* 0x000000ffffc27224 */ /* 0x004fe200078e00b3 */
[----:B---3--:R1:W2:Y:S04]  /*1ded0*/  LDL.LU.S16 R186, [R1+0xd0] ;  /* 0x0000d00001ba7983 */ /* 0x0082a80000300600 */
[----:B------:R1:W3:Y:S01]  /*1dee0*/  LDL.LU.S16 R179, [R1+0xd4] ;  /* 0x0000d40001b37983 */ /* 0x0002e20000300600 */
[----:B----4-:R-:W-:Y:S02]  /*1def0*/  @!P0 HFMA2.BF16_V2 R21, -RZ.H0_H0, RZ.H0_H0, -R66.H0_H0 ;  /* 0x200000ffff158231 */ /* 0x010fe40000340942 */
[----:B------:R-:W-:-:S03]  /*1df00*/  @!P3 HFMA2.BF16_V2 R24, -RZ.H0_H0, RZ.H0_H0, -R63.H0_H0 ;  /* 0x200000ffff18b231 */ /* 0x000fc6000034093f */
[----:B------:R-:W-:Y:S02]  /*1df10*/  PRMT R2, R21, 0x7610, R2 ;  /* 0x0000761015027816 */ /* 0x000fe40000000002 */
[----:B------:R-:W-:Y:S02]  /*1df20*/  PRMT R20, R24, 0x7610, R20 ;  /* 0x0000761018147816 */ /* 0x000fe40000000014 */
[----:B------:R-:W-:Y:S01]  /*1df30*/  @!P0 PRMT R66, R2, 0x5410, RZ ;  /* 0x0000541002428816 */ /* 0x000fe200000000ff */
[----:B------:R-:W-:Y:S01]  /*1df40*/  FADD.FTZ R2, R15, R3 ;  /* 0x000000030f027221 */ /* 0x000fe20000010000 */
[----:B------:R-:W-:-:S03]  /*1df50*/  @!P3 PRMT R63, R20, 0x5410, RZ ;  /* 0x00005410143fb816 */ /* 0x000fc600000000ff */
[----:B------:R-:W-:Y:S02]  /*1df60*/  FADD.FTZ R20, R14, R2 ;  /* 0x000000020e147221 */ /* 0x000fe40000010000 */
[----:B------:R-:W-:-:S04]  /*1df70*/  IMAD.WIDE.U32 R14, R18, -0x2daee0ad, RZ ;  /* 0xd2511f53120e7825 */ /* 0x000fc800078e00ff */
[----:B------:R-:W-:Y:S01]  /*1df80*/  FADD.FTZ R21, R12, R0 ;  /* 0x000000000c157221 */ /* 0x000fe20000010000 */
[----:B------:R-:W-:-:S05]  /*1df90*/  LOP3.LUT R0, R15, R242, R180, 0x96, !PT ;  /* 0x000000f20f007212 */ /* 0x000fca00078e96b4 */
        /* <DEDUP_REMOVED lines=23> */
[----:B------:R-:W4:Y:S01]  /*1e110*/  MUFU.EX2 R24, R220 ;  /* 0x000000dc00187308 */ /* 0x000f220000000800 */
[----:B------:R-:W-:Y:S02]  /*1e120*/  LOP3.LUT R12, R12, 0xff, RZ, 0xc0, !PT ;  /* 0x000000ff0c0c7812 */ /* 0x000fe400078ec0ff */
[----:B------:R-:W-:Y:S02]  /*1e130*/  ISETP.GE.U32.AND P0, PT, R217, R0, PT ;  /* 0x00000000d900720c */ /* 0x000fe40003f06070 */
[----:B------:R-:W-:-:S02]  /*1e140*/  LOP3.LUT R0, R2, 0xff, RZ, 0xc0, !PT ;  /* 0x000000ff02007812 */ /* 0x000fc400078ec0ff */
[----:B------:R-:W-:Y:S02]  /*1e150*/  LOP3.LUT R13, R13, R246, R16, 0x96, !PT ;  /* 0x000000f60d0d7212 */ /* 0x000fe400078e9610 */
[C---:B------:R-:W-:Y:S01]  /*1e160*/  ISETP.GE.U32.AND P2, PT, R217.reuse, R0, PT ;  /* 0x00000000d900720c */ /* 0x040fe20003f46070 */
[----:B------:R-:W1:Y:S01]  /*1e170*/  MUFU.EX2 R16, R193 ;  /* 0x000000c100107308 */ /* 0x000e620000000800 */
[----:B------:R-:W-:Y:S02]  /*1e180*/  ISETP.GE.U32.AND P5, PT, R217, R12, PT ;  /* 0x0000000cd900720c */ /* 0x000fe40003fa6070 */
[--C-:B------:R-:W-:Y:S02]  /*1e190*/  SHF.R.U32.HI R0, RZ, 0x18, R2.reuse ;  /* 0x00000018ff007819 */ /* 0x100fe40000011602 */
[----:B------:R-:W-:Y:S02]  /*1e1a0*/  SHF.R.U32.HI R12, RZ, 0x10, R2 ;  /* 0x00000010ff0c7819 */ /* 0x000fe40000011602 */
[----:B------:R-:W-:Y:S01]  /*1e1b0*/  LOP3.LUT R18, R2, 0xffff, RZ, 0xc0, !PT ;  /* 0x0000ffff02127812 */ /* 0x000fe200078ec0ff */
[----:B------:R-:W-:Y:S01]  /*1e1c0*/  IMAD.WIDE.U32 R2, R13, -0x2daee0ad, RZ ;  /* 0xd2511f530d027825 */ /* 0x000fe200078e00ff */
[----:B------:R-:W-:-:S02]  /*1e1d0*/  ISETP.GE.U32.AND P6, PT, R217, R0, PT ;  /* 0x00000000d900720c */ /* 0x000fc40003fc6070 */
[----:B------:R-:W-:Y:S02]  /*1e1e0*/  LOP3.LUT R0, R12, 0xff, RZ, 0xc0, !PT ;  /* 0x000000ff0c007812 */ /* 0x000fe400078ec0ff */
[C---:B------:R-:W-:Y:S02]  /*1e1f0*/  LOP3.LUT R15, R2.reuse, 0xffff, RZ, 0xc0, !PT ;  /* 0x0000ffff020f7812 */ /* 0x040fe400078ec0ff */
[----:B------:R-:W-:Y:S02]  /*1e200*/  ISETP.GE.U32.AND P1, PT, R217, R0, PT ;  /* 0x00000000d900720c */ /* 0x000fe40003f26070 */
[----:B------:R-:W-:Y:S02]  /*1e210*/  LOP3.LUT R0, R3, R243, R14, 0x96, !PT ;  /* 0x000000f303007212 */ /* 0x000fe400078e960e */
[----:B------:R-:W-:Y:S02]  /*1e220*/  LOP3.LUT R12, R2, 0xff, RZ, 0xc0, !PT ;  /* 0x000000ff020c7812 */ /* 0x000fe400078ec0ff */
[----:B------:R-:W-:-:S02]  /*1e230*/  SHF.R.U32.HI R14, RZ, 0x10, R2 ;  /* 0x00000010ff0e7819 */ /* 0x000fc40000011602 */
[----:B------:R-:W-:Y:S01]  /*1e240*/  SHF.R.U32.HI R3, RZ, 0x18, R2 ;  /* 0x00000018ff037819 */ /* 0x000fe20000011602 */
[----:B----4-:R-:W-:-:S04]  /*1e250*/  FADD.FTZ R2, R24, R20 ;  /* 0x0000001418027221 */ /* 0x010fc80000010000 */
[C---:B-1----:R-:W-:Y:S02]  /*1e260*/  FADD.FTZ R13, R16.reuse, R2 ;  /* 0x00000002100d7221 */ /* 0x042fe40000010000 */
[----:B------:R-:W-:Y:S01]  /*1e270*/  FADD.FTZ R2, R23, R21 ;  /* 0x0000001517027221 */ /* 0x000fe20000010000 */
[----:B------:R-:W-:Y:S02]  /*1e280*/  F2FP.BF16.PACK_AB R79, R16, R24 ;  /* 0x00000018104f723e */ /* 0x000fe400000010ff */
[C---:B------:R-:W-:Y:S01]  /*1e290*/  F2FP.BF16.PACK_AB R78, R22.reuse, R23 ;  /* 0x00000017164e723e */ /* 0x040fe200000010ff */
[----:B------:R-:W-:Y:S02]  /*1e2a0*/  FADD.FTZ R16, R22, R2 ;  /* 0x0000000216107221 */ /* 0x000fe40000010000 */
[----:B------:R1:W4:Y:S01]  /*1e2b0*/  LDL.LU.S16 R22, [R1+0xd8] ;  /* 0x0000d80001167983 */ /* 0x0003220000300600 */
[----:B------:R-:W-:Y:S02]  /*1e2c0*/  PRMT R54, R44, 0x7610, R54 ;  /* 0x000076102c367816 */ /* 0x000fe40000000036 */
[----:B------:R-:W-:-:S03]  /*1e2d0*/  PRMT R55, R45, 0x7632, R55 ;  /* 0x000076322d377816 */ /* 0x000fc60000000037 */
[----:B------:R-:W-:Y:S01]  /*1e2e0*/  @!P4 HFMA2.BF16_V2 R181, -RZ.H0_H0, RZ.H0_H0, -R54.H0_H0 ;  /* 0x200000ffffb5c231 */ /* 0x000fe20000340936 */
[----:B------:R-:W-:Y:S02]  /*1e2f0*/  SHF.R.U32.HI R2, RZ, 0x8, R18 ;  /* 0x00000008ff027819 */ /* 0x000fe40000011612 */
[----:B------:R-:W-:Y:S02]  /*1e300*/  PRMT R53, R44, 0x7632, R53 ;  /* 0x000076322c357816 */ /* 0x000fe40000000035 */
[----:B------:R-:W-:Y:S02]  /*1e310*/  PRMT R24, R181, 0x7610, R24 ;  /* 0x00007610b5187816 */ /* 0x000fe40000000018 */
[----:B------:R-:W-:Y:S02]  /*1e320*/  LOP3.LUT R2, R2, 0xffff, RZ, 0xc0, !PT ;  /* 0x0000ffff02027812 */ /* 0x000fe400078ec0ff */
[----:B------:R-:W-:Y:S02]  /*1e330*/  PRMT R181, R54, 0x5410, R53 ;  /* 0x0000541036b57816 */ /* 0x000fe40000000035 */
[----:B------:R-:W-:-:S02]  /*1e340*/  @!P4 PRMT R54, R24, 0x5410, RZ ;  /* 0x000054101836c816 */ /* 0x000fc400000000ff */
[----:B------:R-:W-:Y:S01]  /*1e350*/  ISETP.GE.U32.AND P4, PT, R217, R2, PT ;  /* 0x00000002d900720c */ /* 0x000fe20003f86070 */
[----:B--2---:R-:W-:Y:S02]  /*1e360*/  @!P3 HFMA2.BF16_V2 R186, -RZ.H0_H0, RZ.H0_H0, -R53.H0_H0 ;  /* 0x200000ffffbab231 */ /* 0x004fe40000340935 */
[----:B---3--:R-:W-:-:S03]  /*1e370*/  @!P0 HFMA2.BF16_V2 R179, -RZ.H0_H0, RZ.H0_H0, -R55.H0_H0 ;  /* 0x200000ffffb38231 */ /* 0x008fc60000340937 */
[----:B------:R-:W-:Y:S02]  /*1e380*/  PRMT R18, R186, 0x7610, R18 ;  /* 0x00007610ba127816 */ /* 0x000fe40000000012 */
[----:B------:R-:W-:Y:S02]  /*1e390*/  PRMT R2, R179, 0x7610, R2 ;  /* 0x00007610b3027816 */ /* 0x000fe40000000002 */
[----:B------:R1:W2:Y:S01]  /*1e3a0*/  LDL.LU.S16 R179, [R1+0xdc] ;  /* 0x0000dc0001b37983 */ /* 0x0002a20000300600 */
[----:B------:R-:W-:Y:S02]  /*1e3b0*/  @!P3 PRMT R53, R18, 0x5410, RZ ;  /* 0x000054101235b816 */ /* 0x000fe400000000ff */
[----:B------:R3:W1:Y:S02]  /*1e3c0*/  MUFU.EX2 R18, R184 ;  /* 0x000000b800127308 */ /* 0x0006640000000800 */
[----:B---3--:R3:W3:Y:S01]  /*1e3d0*/  LDL.LU.S16 R184, [R1+0xe4] ;  /* 0x0000e40001b87983 */ /* 0x0086e20000300600 */
[----:B------:R-:W-:Y:S01]  /*1e3e0*/  PRMT R56, R45, 0x7610, R56 ;  /* 0x000076102d387816 */ /* 0x000fe20000000038 */
[----:B------:R-:W-:-:S02]  /*1e3f0*/  IMAD.MOV.U32 R186, RZ, RZ, R182 ;  /* 0x000000ffffba7224 */ /* 0x000fc400078e00b6 */
[----:B------:R1:W3:Y:S01]  /*1e400*/  LDL.LU.S16 R24, [R1+0xf0] ;  /* 0x0000f00001187983 */ /* 0x0002e20000300600 */
[----:B------:R-:W-:Y:S02]  /*1e410*/  PRMT R182, R56, 0x5410, R55 ;  /* 0x0000541038b67816 */ /* 0x000fe40000000037 */
[----:B------:R-:W-:Y:S02]  /*1e420*/  @!P0 PRMT R55, R2, 0x5410, RZ ;  /* 0x0000541002378816 */ /* 0x000fe400000000ff */
[C---:B------:R-:W-:Y:S02]  /*1e430*/  ISETP.GE.U32.AND P0, PT, R217.reuse, R3, PT ;  /* 0x00000003d900720c */ /* 0x040fe40003f06070 */
[----:B------:R-:W-:Y:S02]  /*1e440*/  ISETP.GE.U32.AND P3, PT, R217, R12, PT ;  /* 0x0000000cd900720c */ /* 0x000fe40003f66070 */
[----:B------:R-:W1:Y:S01]  /*1e450*/  MUFU.EX2 R12, R194 ;  /* 0x000000c2000c7308 */ /* 0x000e620000000800 */
[----:B------:R-:W-:Y:S01]  /*1e460*/  SHF.R.U32.HI R2, RZ, 0x10, R0 ;  /* 0x00000010ff027819 */ /* 0x000fe20000011600 */
[----:B----4-:R-:W-:-:S05]  /*1e470*/  @!P5 HFMA2.BF16_V2 R22, -RZ.H0_H0, RZ.H0_H0, -R56.H0_H0 ;  /* 0x200000ffff16d231 */ /* 0x010fca0000340938 */
[----:B------:R-:W-:Y:S02]  /*1e480*/  PRMT R3, R22, 0x7610, R3 ;  /* 0x0000761016037816 */ /* 0x000fe40000000003 */
[----:B------:R4:W4:Y:S01]  /*1e490*/  LDL.LU.S16 R22, [R1+0xf8] ;  /* 0x0000f80001167983 */ /* 0x0009220000300600 */
[----:B------:R-:W-:Y:S02]  /*1e4a0*/  LOP3.LUT R2, R2, 0xff, RZ, 0xc0, !PT ;  /* 0x000000ff02027812 */ /* 0x000fe400078ec0ff */
[----:B------:R-:W-:Y:S02]  /*1e4b0*/  @!P5 PRMT R56, R3, 0x5410, RZ ;  /* 0x000054100338d816 */ /* 0x000fe400000000ff */
[----:B------:R-:W-:Y:S01]  /*1e4c0*/  ISETP.GE.U32.AND P5, PT, R217, R2, PT ;  /* 0x00000002d900720c */ /* 0x000fe20003fa6070 */
[----:B-1----:R-:W-:Y:S01]  /*1e4d0*/  FADD.FTZ R2, R18, R13 ;  /* 0x0000000d12027221 */ /* 0x002fe20000010000 */
[----:B------:R-:W-:Y:S02]  /*1e4e0*/  PRMT R50, R37, 0x7610, R50 ;  /* 0x0000761025327816 */ /* 0x000fe40000000032 */
[C---:B------:R-:W-:Y:S01]  /*1e4f0*/  F2FP.BF16.PACK_AB R62, R12.reuse, R18 ;  /* 0x000000120c3e723e */ /* 0x040fe200000010ff */
[----:B------:R-:W-:-:S02]  /*1e500*/  FADD.FTZ R3, R12, R2 ;  /* 0x000000020c037221 */ /* 0x000fc40000010000 */
[----:B------:R1:W4:Y:S01]  /*1e510*/  LDL.LU.S16 R12, [R1+0xfc] ;  /* 0x0000fc00010c7983 */ /* 0x0003220000300600 */
[----:B------:R-:W-:-:S03]  /*1e520*/  PRMT R49, R37, 0x7632, R49 ;  /* 0x0000763225317816 */ /* 0x000fc60000000031 */
[----:B------:R1:W4:Y:S01]  /*1e530*/  LDL.LU.S16 R193, [R1+0x100] ;  /* 0x0001000001c17983 */ /* 0x0003220000300600 */
[----:B--2---:R-:W-:-:S05]  /*1e540*/  @!P2 HFMA2.BF16_V2 R179, -RZ.H0_H0, RZ.H0_H0, -R50.H0_H0 ;  /* 0x200000ffffb3a231 */ /* 0x004fca0000340932 */
[----:B------:R-:W-:Y:S02]  /*1e550*/  PRMT R192, R179, 0x7610, R192 ;  /* 0x00007610b3c07816 */ /* 0x000fe400000000c0 */
[----:B------:R-:W-:Y:S02]  /*1e560*/  PRMT R179, R50, 0x5410, R49 ;  /* 0x0000541032b37816 */ /* 0x000fe40000000031 */
[----:B------:R-:W-:Y:S01]  /*1e570*/  @!P2 PRMT R50, R192, 0x5410, RZ ;  /* 0x00005410c032a816 */ /* 0x000fe200000000ff */
[----:B------:R-:W-:Y:S02]  /*1e580*/  IMAD.MOV.U32 R192, RZ, RZ, R187 ;  /* 0x000000ffffc07224 */ /* 0x000fe400078e00bb */
[----:B------:R1:W2:Y:S01]  /*1e590*/  LDL.LU.S16 R187, [R1+0x108] ;  /* 0x0001080001bb7983 */ /* 0x0002a20000300600 */
[----:B---3--:R-:W-:-:S05]  /*1e5a0*/  @!P4 HFMA2.BF16_V2 R184, -RZ.H0_H0, RZ.H0_H0, -R49.H0_H0 ;  /* 0x200000ffffb8c231 */ /* 0x008fca0000340931 */
[----:B------:R-:W-:Y:S02]  /*1e5b0*/  PRMT R178, R184, 0x7610, R178 ;  /* 0x00007610b8b27816 */ /* 0x000fe400000000b2 */
[----:B------:R1:W3:Y:S01]  /*1e5c0*/  LDL.LU.S16 R184, [R1+0x104] ;  /* 0x0001040001b87983 */ /* 0x0002e20000300600 */
[C---:B------:R-:W-:Y:S02]  /*1e5d0*/  PRMT R52, R38.reuse, 0x7610, R52 ;  /* 0x0000761026347816 */ /* 0x040fe40000000034 */
[----:B------:R-:W-:-:S03]  /*1e5e0*/  PRMT R51, R38, 0x7632, R51 ;  /* 0x0000763226337816 */ /* 0x000fc60000000033 */
[----:B------:R-:W-:Y:S01]  /*1e5f0*/  @!P1 HFMA2.BF16_V2 R24, -RZ.H0_H0, RZ.H0_H0, -R52.H0_H0 ;  /* 0x200000ffff189231 */ /* 0x000fe20000340934 */
[----:B------:R-:W-:-:S04]  /*1e600*/  @!P4 PRMT R49, R178, 0x5410, RZ ;  /* 0x00005410b231c816 */ /* 0x000fc800000000ff */
[----:B------:R-:W-:Y:S02]  /*1e610*/  PRMT R23, R24, 0x7610, R23 ;  /* 0x0000761018177816 */ /* 0x000fe40000000017 */
[----:B------:R-:W-:Y:S01]  /*1e620*/  PRMT R178, R52, 0x5410, R51 ;  /* 0x0000541034b27816 */ /* 0x000fe20000000033 */
[----:B------:R1:W3:Y:S01]  /*1e630*/  LDL.LU.S16 R24, [R1+0x110] ;  /* 0x0001100001187983 */ /* 0x0002e20000300600 */
[----:B------:R-:W-:-:S03]  /*1e640*/  @!P1 PRMT R52, R23, 0x5410, RZ ;  /* 0x0000541017349816 */ /* 0x000fc600000000ff */
[----:B------:R1:W3:Y:S01]  /*1e650*/  LDL.LU.S16 R23, [R1+0x10c] ;  /* 0x00010c0001177983 */ /* 0x0002e20000300600 */
[----:B------:R-:W-:-:S04]  /*1e660*/  LOP3.LUT R2, R0, 0xff, RZ, 0xc0, !PT ;  /* 0x000000ff00027812 */ /* 0x000fc800078ec0ff */
[----:B------:R-:W-:Y:S02]  /*1e670*/  ISETP.GE.U32.AND P2, PT, R217, R2, PT ;  /* 0x00000002d900720c */ /* 0x000fe40003f46070 */
[----:B------:R-:W-:Y:S02]  /*1e680*/  SHF.R.U32.HI R2, RZ, 0x18, R0 ;  /* 0x00000018ff027819 */ /* 0x000fe40000011600 */
[----:B------:R-:W-:Y:S01]  /*1e690*/  LOP3.LUT R0, R0, 0xffff, RZ, 0xc0, !PT ;  /* 0x0000ffff00007812 */ /* 0x000fe200078ec0ff */
[----:B----4-:R-:W-:-:S05]  /*1e6a0*/  @!P6 HFMA2.BF16_V2 R22, -RZ.H0_H0, RZ.H0_H0, -R51.H0_H0 ;  /* 0x200000ffff16e231 */ /* 0x010fca0000340933 */
[----:B------:R-:W-:Y:S02]  /*1e6b0*/  PRMT R21, R22, 0x7610, R21 ;  /* 0x0000761016157816 */ /* 0x000fe40000000015 */
[----:B------:R1:W3:Y:S02]  /*1e6c0*/  LDL.LU.S16 R22, [R1+0x118] ;  /* 0x0001180001167983 */ /* 0x0002e40000300600 */
[----:B------:R-:W-:Y:S02]  /*1e6d0*/  @!P6 PRMT R51, R21, 0x5410, RZ ;  /* 0x000054101533e816 */ /* 0x000fe400000000ff */
[----:B------:R1:W3:Y:S01]  /*1e6e0*/  LDL.LU.S16 R21, [R1+0x114] ;  /* 0x0001140001157983 */ /* 0x0002e20000300600 */
[----:B------:R-:W-:-:S04]  /*1e6f0*/  SHF.R.U32.HI R0, RZ, 0x8, R0 ;  /* 0x00000008ff007819 */ /* 0x000fc80000011600 */
[----:B------:R-:W-:Y:S02]  /*1e700*/  LOP3.LUT R0, R0, 0xffff, RZ, 0xc0, !PT ;  /* 0x0000ffff00007812 */ /* 0x000fe400078ec0ff */
[----:B------:R-:W-:Y:S02]  /*1e710*/  PRMT R46, R35, 0x7610, R46 ;  /* 0x00007610232e7816 */ /* 0x000fe4000000002e */
[C---:B------:R-:W-:Y:S02]  /*1e720*/  ISETP.GE.U32.AND P6, PT, R217.reuse, R0, PT ;  /* 0x00000000d900720c */ /* 0x040fe40003fc6070 */
[----:B------:R-:W-:Y:S01]  /*1e730*/  ISETP.GE.U32.AND P4, PT, R217, R2, PT ;  /* 0x00000002d900720c */ /* 0x000fe20003f86070 */
[----:B------:R-:W-:Y:S01]  /*1e740*/  @!P2 HFMA2.BF16_V2 R12, -RZ.H0_H0, RZ.H0_H0, -R46.H0_H0 ;  /* 0x200000ffff0ca231 */ /* 0x000fe2000034092e */
[----:B------:R-:W-:Y:S02]  /*1e750*/  LOP3.LUT R2, R14, 0xff, RZ, 0xc0, !PT ;  /* 0x000000ff0e027812 */ /* 0x000fe400078ec0ff */
[----:B------:R-:W-:-:S02]  /*1e760*/  PRMT R45, R35, 0x7632, R45 ;  /* 0x00007632232d7816 */ /* 0x000fc4000000002d */
[----:B------:R-:W-:Y:S02]  /*1e770*/  ISETP.GE.U32.AND P1, PT, R217, R2, PT ;  /* 0x00000002d900720c */ /* 0x000fe40003f26070 */
[----:B------:R-:W-:Y:S02]  /*1e780*/  PRMT R2, R12, 0x7610, R2 ;  /* 0x000076100c027816 */ /* 0x000fe40000000002 */
[----:B------:R1:W-:Y:S01]  /*1e790*/  MUFU.EX2 R12, R186 ;  /* 0x000000ba000c7308 */ /* 0x0003e20000000800 */
[C---:B------:R-:W-:Y:S01]  /*1e7a0*/  PRMT R48, R36.reuse, 0x7610, R48 ;  /* 0x0000761024307816 */ /* 0x040fe20000000030 */
[----:B------:R-:W-:Y:S01]  /*1e7b0*/  @!P6 HFMA2.BF16_V2 R193, -RZ.H0_H0, RZ.H0_H0, -R45.H0_H0 ;  /* 0x200000ffffc1e231 */ /* 0x000fe2000034092d */
[----:B------:R-:W-:Y:S02]  /*1e7c0*/  PRMT R47, R36, 0x7632, R47 ;  /* 0x00007632242f7816 */ /* 0x000fe4000000002f */
[----:B------:R-:W-:Y:S02]  /*1e7d0*/  SHF.R.U32.HI R0, RZ, 0x8, R15 ;  /* 0x00000008ff007819 */ /* 0x000fe4000001160f */
[----:B------:R-:W-:-:S02]  /*1e7e0*/  PRMT R14, R193, 0x7610, R14 ;  /* 0x00007610c10e7816 */ /* 0x000fc4000000000e */
[----:B-1----:R-:W-:Y:S02]  /*1e7f0*/  PRMT R186, R46, 0x5410, R45 ;  /* 0x000054102eba7816 */ /* 0x002fe4000000002d */
[----:B------:R-:W-:Y:S02]  /*1e800*/  @!P2 PRMT R46, R2, 0x5410, RZ ;  /* 0x00005410022ea816 */ /* 0x000fe400000000ff */
[----:B------:R-:W1:Y:S01]  /*1e810*/  MUFU.EX2 R2, R192 ;  /* 0x000000c000027308 */ /* 0x000e620000000800 */
[----:B------:R-:W-:Y:S02]  /*1e820*/  LOP3.LUT R0, R0, 0xffff, RZ, 0xc0, !PT ;  /* 0x0000ffff00007812 */ /* 0x000fe400078ec0ff */
[----:B------:R-:W-:Y:S02]  /*1e830*/  @!P6 PRMT R45, R14, 0x5410, RZ ;  /* 0x000054100e2de816 */ /* 0x000fe400000000ff */
[----:B------:R-:W-:-:S03]  /*1e840*/  ISETP.GE.U32.AND P2, PT, R217, R0, PT ;  /* 0x00000000d900720c */ /* 0x000fc60003f46070 */
[----:B------:R2:W2:Y:S01]  /*1e850*/  MUFU.EX2 R14, R77 ;  /* 0x0000004d000e7308 */ /* 0x0004a20000000800 */
[----:B-1----:R-:W-:Y:S01]  /*1e860*/  F2FP.BF16.PACK_AB R76, R2, R12 ;  /* 0x0000000c024c723e */ /* 0x002fe200000010ff */
[----:B--2---:R-:W-:-:S05]  /*1e870*/  @!P5 HFMA2.BF16_V2 R187, -RZ.H0_H0, RZ.H0_H0, -R48.H0_H0 ;  /* 0x200000ffffbbd231 */ /* 0x004fca0000340930 */
[----:B------:R-:W-:Y:S02]  /*1e880*/  PRMT R13, R187, 0x7610, R13 ;  /* 0x00007610bb0d7816 */ /* 0x000fe4000000000d */
[----:B------:R-:W-:Y:S01]  /*1e890*/  PRMT R187, R48, 0x5410, R47 ;  /* 0x0000541030bb7816 */ /* 0x000fe2000000002f */
[----:B---3--:R-:W-:Y:S01]  /*1e8a0*/  @!P4 HFMA2.BF16_V2 R184, -RZ.H0_H0, RZ.H0_H0, -R47.H0_H0 ;  /* 0x200000ffffb8c231 */ /* 0x008fe2000034092f */
[----:B------:R-:W-:Y:S02]  /*1e8b0*/  @!P5 PRMT R48, R13, 0x5410, RZ ;  /* 0x000054100d30d816 */ /* 0x000fe400000000ff */
[----:B------:R1:W2:Y:S02]  /*1e8c0*/  MUFU.EX2 R13, R9 ;  /* 0x00000009000d7308 */ /* 0x0002a40000000800 */
[----:B------:R-:W-:-:S04]  /*1e8d0*/  PRMT R0, R184, 0x7610, R0 ;  /* 0x00007610b8007816 */ /* 0x000fc80000000000 */
[----:B------:R-:W-:Y:S01]  /*1e8e0*/  @!P4 PRMT R47, R0, 0x5410, RZ ;  /* 0x00005410002fc816 */ /* 0x000fe200000000ff */
[----:B------:R-:W-:Y:S02]  /*1e8f0*/  FADD.FTZ R0, R12, R16 ;  /* 0x000000100c007221 */ /* 0x000fe40000010000 */
[----:B------:R-:W3:Y:S02]  /*1e900*/  MUFU.EX2 R12, R183 ;  /* 0x000000b7000c7308 */ /* 0x000ee40000000800 */
[----:B------:R-:W-:Y:S02]  /*1e910*/  FADD.FTZ R77, R2, R0 ;  /* 0x00000000024d7221 */ /* 0x000fe40000010000 */
[----:B------:R-:W-:Y:S01]  /*1e920*/  FADD.FTZ R0, R14, R3 ;  /* 0x000000030e007221 */ /* 0x000fe20000010000 */
[----:B-1----:R-:W4:Y:S03]  /*1e930*/  LDL.LU R9, [R1+0x3f0] ;  /* 0x0003f00001097983 */ /* 0x002f260000300800 */
[----:B------:R-:W1:Y:S01]  /*1e940*/  MUFU.EX2 R2, R233 ;  /* 0x000000e900027308 */ /* 0x000e620000000800 */
[----:B--2---:R-:W-:-:S04]  /*1e950*/  FADD.FTZ R0, R13, R0 ;  /* 0x000000000d007221 */ /* 0x004fc80000010000 */
[----:B---3--:R-:W-:-:S04]  /*1e960*/  FADD.FTZ R0, R12, R0 ;  /* 0x000000000c007221 */ /* 0x008fc80000010000 */
[----:B-1----:R-:W-:-:S05]  /*1e970*/  FADD.FTZ R0, R2, R0 ;  /* 0x0000000002007221 */ /* 0x002fca0000010000 */
[----:B------:R1:W-:Y:S04]  /*1e980*/  STL [R1+0x9c], R0 ;  /* 0x00009c0001007387 */ /* 0x0003e80000100800 */
[----:B------:R2:W3:Y:S04]  /*1e990*/  LDL.LU.S16 R251, [R1+0x140] ;  /* 0x0001400001fb7983 */ /* 0x0004e80000300600 */
[----:B------:R2:W2:Y:S04]  /*1e9a0*/  LDL.LU.S16 R250, [R1+0x13c] ;  /* 0x00013c0001fa7983 */ /* 0x0004a80000300600 */
[----:B------:R1:W2:Y:S01]  /*1e9b0*/  LDL.LU.S16 R202, [R1+0x138] ;  /* 0x0001380001ca7983 */ /* 0x0002a20000300600 */
[----:B------:R-:W-:-:S02]  /*1e9c0*/  LOP3.LUT R17, R43, R240, R190, 0x96, !PT ;  /* 0x000000f02b117212 */ /* 0x000fc400078e96be */
[C---:B------:R-:W-:Y:S02]  /*1e9d0*/  PRMT R43, R25.reuse, 0x7632, R43 ;  /* 0x00007632192b7816 */ /* 0x040fe4000000002b */
[----:B------:R-:W-:Y:S02]  /*1e9e0*/  PRMT R44, R25, 0x7610, R44 ;  /* 0x00007610192c7816 */ /* 0x000fe4000000002c */
[----:B------:R-:W-:Y:S02]  /*1e9f0*/  F2FP.BF16.PACK_AB R65, R13, R14 ;  /* 0x0000000e0d41723e */ /* 0x000fe400000010ff */
[----:B------:R-:W-:Y:S02]  /*1ea00*/  PRMT R183, R44, 0x5410, R43 ;  /* 0x000054102cb77816 */ /* 0x000fe4000000002b */
[----:B------:R-:W-:Y:S02]  /*1ea10*/  LOP3.LUT R19, R169, R239, R42, 0x96, !PT ;  /* 0x000000efa9137212 */ /* 0x000fe400078e962a */
[----:B------:R-:W-:-:S02]  /*1ea20*/  F2FP.BF16.PACK_AB R164, R2, R12 ;  /* 0x0000000c02a4723e */ /* 0x000fc400000010ff */
[----:B------:R-:W-:-:S05]  /*1ea30*/  PRMT R42, R27, 0x7610, R42 ;  /* 0x000076101b2a7816 */ /* 0x000fca000000002a */
[----:B------:R-:W-:Y:S01]  /*1ea40*/  @!P3 HFMA2.BF16_V2 R24, -RZ.H0_H0, RZ.H0_H0, -R42.H0_H0 ;  /* 0x200000ffff18b231 */ /* 0x000fe2000034092a */
[----:B------:R-:W-:-:S04]  /*1ea50*/  PRMT R41, R27, 0x7632, R41 ;  /* 0x000076321b297816 */ /* 0x000fc80000000029 */
[----:B------:R-:W-:Y:S02]  /*1ea60*/  PRMT R20, R24, 0x7610, R20 ;  /* 0x0000761018147816 */ /* 0x000fe40000000014 */
[----:B------:R-:W-:Y:S02]  /*1ea70*/  PRMT R184, R42, 0x5410, R41 ;  /* 0x000054102ab87816 */ /* 0x000fe40000000029 */
[----:B------:R-:W-:Y:S01]  /*1ea80*/  @!P3 PRMT R42, R20, 0x5410, RZ ;  /* 0x00005410142ab816 */ /* 0x000fe200000000ff */
[----:B------:R-:W-:Y:S02]  /*1ea90*/  @!P0 HFMA2.BF16_V2 R21, -RZ.H0_H0, RZ.H0_H0, -R43.H0_H0 ;  /* 0x200000ffff158231 */ /* 0x000fe4000034092b */
[----:B------:R-:W-:-:S03]  /*1eaa0*/  @!P1 HFMA2.BF16_V2 R22, -RZ.H0_H0, RZ.H0_H0, -R44.H0_H0 ;  /* 0x200000ffff169231 */ /* 0x000fc6000034092c */
[----:B------:R-:W-:Y:S02]  /*1eab0*/  PRMT R15, R21, 0x7610, R15 ;  /* 0x00007610150f7816 */ /* 0x000fe4000000000f */
[----:B------:R-:W-:Y:S02]  /*1eac0*/  PRMT R16, R22, 0x7610, R16 ;  /* 0x0000761016107816 */ /* 0x000fe40000000010 */
[----:B------:R-:W-:Y:S01]  /*1ead0*/  @!P0 PRMT R43, R15, 0x5410, RZ ;  /* 0x000054100f2b8816 */ /* 0x000fe200000000ff */
[----:B------:R-:W-:Y:S01]  /*1eae0*/  IMAD.WIDE.U32 R14, R17, -0x2daee0ad, RZ ;  /* 0xd2511f53110e7825 */ /* 0x000fe200078e00ff */
[----:B------:R-:W-:-:S03]  /*1eaf0*/  @!P1 PRMT R44, R16, 0x5410, RZ ;  /* 0x00005410102c9816 */ /* 0x000fc600000000ff */
[----:B------:R-:W-:Y:S01]  /*1eb00*/  IMAD.WIDE.U32 R16, R19, -0x2daee0ad, RZ ;  /* 0xd2511f5313107825 */ /* 0x000fe200078e00ff */
[----:B-1----:R-:W-:-:S05]  /*1eb10*/  LOP3.LUT R0, R15, R242, R180, 0x96, !PT ;  /* 0x000000f20f007212 */ /* 0x002fca00078e96b4 */
        /* <DEDUP_REMOVED lines=10> */
[----:B------:R-:W-:-:S03]  /*1ebc0*/  @!P2 HFMA2.BF16_V2 R23, -RZ.H0_H0, RZ.H0_H0, -R41.H0_H0 ;  /* 0x200000ffff17a231 */ /* 0x000fc60000340929 */
[----:B------:R-:W-:Y:S02]  /*1ebd0*/  IMAD.WIDE.U32 R2, R2, -0x326172a9, RZ ;  /* 0xcd9e8d5702027825 */ /* 0x000fe400078e00ff */
[----:B------:R-:W-:-:S03]  /*1ebe0*/  PRMT R18, R23, 0x7610, R18 ;  /* 0x0000761017127816 */ /* 0x000fc60000000012 */
[----:B------:R-:W-:Y:S02]  /*1ebf0*/  LOP3.LUT R0, R3, R249, R12, 0x96, !PT ;  /* 0x000000f903007212 */ /* 0x000fe400078e960c */
[----:B------:R-:W-:Y:S02]  /*1ec00*/  @!P2 PRMT R41, R18, 0x5410, RZ ;  /* 0x000054101229a816 */ /* 0x000fe400000000ff */
[----:B------:R-:W-:Y:S02]  /*1ec10*/  LOP3.LUT R12, R0, 0xff, RZ, 0xc0, !PT ;  /* 0x000000ff000c7812 */ /* 0x000fe400078ec0ff */
[----:B------:R-:W-:Y:S02]  /*1ec20*/  LOP3.LUT R18, R13, R246, R14, 0x96, !PT ;  /* 0x000000f60d127212 */ /* 0x000fe400078e960e */
[----:B------:R-:W-:Y:S02]  /*1ec30*/  LOP3.LUT R14, R167, R240, R190, 0x96, !PT ;  /* 0x000000f0a70e7212 */ /* 0x000fe400078e96be */
[----:B------:R-:W-:-:S02]  /*1ec40*/  LOP3.LUT R13, R169, R239, R166, 0x96, !PT ;  /* 0x000000efa90d7212 */ /* 0x000fc400078e96a6 */
[----:B------:R-:W-:Y:S02]  /*1ec50*/  ISETP.GE.U32.AND P4, PT, R217, R12, PT ;  /* 0x0000000cd900720c */ /* 0x000fe40003f86070 */
[----:B------:R-:W-:Y:S01]  /*1ec60*/  LOP3.LUT R12, R0, 0xffff, RZ, 0xc0, !PT ;  /* 0x0000ffff000c7812 */ /* 0x000fe200078ec0ff */
[----:B------:R-:W-:-:S03]  /*1ec70*/  IMAD.WIDE.U32 R14, R14, -0x2daee0ad, RZ ;  /* 0xd2511f530e0e7825 */ /* 0x000fc600078e00ff */
[----:B------:R-:W-:Y:S01]  /*1ec80*/  SHF.R.U32.HI R12, RZ, 0x8, R12 ;  /* 0x00000008ff0c7819 */ /* 0x000fe2000001160c */
[----:B------:R-:W-:Y:S01]  /*1ec90*/  IMAD.WIDE.U32 R24, R13, -0x2daee0ad, RZ ;  /* 0xd2511f530d187825 */ /* 0x000fe200078e00ff */
[----:B------:R-:W-:Y:S02]  /*1eca0*/  LOP3.LUT R13, R15, R242, R180, 0x96, !PT ;  /* 0x000000f20f0d7212 */ /* 0x000fe400078e96b4 */
[----:B------:R-:W-:Y:S02]  /*1ecb0*/  LOP3.LUT R12, R12, 0xffff, RZ, 0xc0, !PT ;  /* 0x0000ffff0c0c7812 */ /* 0x000fe400078ec0ff */
[----:B------:R-:W-:Y:S02]  /*1ecc0*/  LOP3.LUT R14, R25, R245, R14, 0x96, !PT ;  /* 0x000000f5190e7212 */ /* 0x000fe400078e960e */
[----:B------:R-:W-:Y:S01]  /*1ecd0*/  ISETP.GE.U32.AND P2, PT, R217, R12, PT ;  /* 0x0000000cd900720c */ /* 0x000fe20003f46070 */
[----:B------:R-:W-:-:S04]  /*1ece0*/  IMAD.WIDE.U32 R12, R13, -0x326172a9, RZ ;  /* 0xcd9e8d570d0c7825 */ /* 0x000fc800078e00ff */
[----:B------:R-:W-:-:S05]  /*1ecf0*/  IMAD.WIDE.U32 R16, R14, -0x326172a9, RZ ;  /* 0xcd9e8d570e107825 */ /* 0x000fca00078e00ff */
[----:B------:R-:W-:Y:S02]  /*1ed00*/  LOP3.LUT R14, R17, R248, R12, 0x96, !PT ;  /* 0x000000f8110e7212 */ /* 0x000fe400078e960c */
[----:B------:R-:W-:Y:S02]  /*1ed10*/  SHF.R.U32.HI R12, RZ, 0x10, R0 ;  /* 0x00000010ff0c7819 */ /* 0x000fe40000011600 */
[----:B------:R-:W-:Y:S02]  /*1ed20*/  LOP3.LUT R13, R13, R238, R168, 0x96, !PT ;  /* 0x000000ee0d0d7212 */ /* 0x000fe400078e96a8 */
[----:B------:R-:W-:Y:S01]  /*1ed30*/  LOP3.LUT R12, R12, 0xff, RZ, 0xc0, !PT ;  /* 0x000000ff0c0c7812 */ /* 0x000fe200078ec0ff */
[----:B------:R-:W-:Y:S01]  /*1ed40*/  IMAD.WIDE.U32 R22, R14, -0x2daee0ad, RZ ;  /* 0xd2511f530e167825 */ /* 0x000fe200078e00ff */
[----:B------:R-:W-:Y:S02]  /*1ed50*/  SHF.R.U32.HI R0, RZ, 0x18, R0 ;  /* 0x00000018ff007819 */ /* 0x000fe40000011600 */
[----:B------:R-:W-:Y:S01]  /*1ed60*/  ISETP.GE.U32.AND P3, PT, R217, R12, PT ;  /* 0x0000000cd900720c */ /* 0x000fe20003f66070 */
[----:B------:R-:W-:Y:S01]  /*1ed70*/  IMAD.WIDE.U32 R12, R13, -0x2daee0ad, RZ ;  /* 0xd2511f530d0c7825 */ /* 0x000fe200078e00ff */
[----:B------:R-:W-:-:S04]  /*1ed80*/  ISETP.GE.U32.AND P1, PT, R217, R0, PT ;  /* 0x00000000d900720c */ /* 0x000fc80003f26070 */
[----:B------:R-:W-:Y:S02]  /*1ed90*/  LOP3.LUT R0, R23, R244, R12, 0x96, !PT ;  /* 0x000000f417007212 */ /* 0x000fe400078e960c */
[C---:B------:R-:W-:Y:S02]  /*1eda0*/  LOP3.LUT R12, R2.reuse, 0xff, RZ, 0xc0, !PT ;  /* 0x000000ff020c7812 */ /* 0x040fe400078ec0ff */
[----:B------:R-:W-:Y:S02]  /*1edb0*/  LOP3.LUT R19, R2, 0xffff, RZ, 0xc0, !PT ;  /* 0x0000ffff02137812 */ /* 0x000fe400078ec0ff */
[--C-:B------:R-:W-:Y:S02]  /*1edc0*/  SHF.R.U32.HI R15, RZ, 0x10, R2.reuse ;  /* 0x00000010ff0f7819 */ /* 0x100fe40000011602 */
[----:B------:R-:W-:Y:S01]  /*1edd0*/  SHF.R.U32.HI R14, RZ, 0x18, R2 ;  /* 0x00000018ff0e7819 */ /* 0x000fe20000011602 */
[----:B------:R-:W-:Y:S01]  /*1ede0*/  IMAD.WIDE.U32 R2, R0, -0x326172a9, RZ ;  /* 0xcd9e8d5700027825 */ /* 0x000fe200078e00ff */
[----:B------:R-:W-:-:S03]  /*1edf0*/  PRMT R38, R31, 0x7610, R38 ;  /* 0x000076101f267816 */ /* 0x000fc60000000026 */
[----:B------:R-:W-:Y:S01]  /*1ee00*/  IMAD.MOV.U32 R191, RZ, RZ, R231 ;  /* 0x000000ffffbf7224 */ /* 0x000fe200078e00e7 */
[----:B------:R-:W-:Y:S01]  /*1ee10*/  LOP3.LUT R0, R2, 0xff, RZ, 0xc0, !PT ;  /* 0x000000ff02007812 */ /* 0x000fe200078ec0ff */
[----:B------:R-:W-:Y:S01]  /*1ee20*/  FMUL.FTZ R231, R136, R165 ;  /* 0x000000a588e77220 */ /* 0x000fe20000410000 */
[----:B------:R-:W-:Y:S01]  /*1ee30*/  LOP3.LUT R13, R13, R247, R24, 0x96, !PT ;  /* 0x000000f70d0d7212 */ /* 0x000fe200078e9618 */
[----:B------:R-:W-:Y:S01]  /*1ee40*/  @!P4 HFMA2.BF16_V2 R136, -RZ.H0_H0, RZ.H0_H0, -R38.H0_H0 ;  /* 0x200000ffff88c231 */ /* 0x000fe20000340926 */
[----:B------:R-:W-:Y:S02]  /*1ee50*/  PRMT R37, R31, 0x7632, R37 ;  /* 0x000076321f257816 */ /* 0x000fe40000000025 */
[----:B------:R-:W-:Y:S02]  /*1ee60*/  ISETP.GE.U32.AND P5, PT, R217, R0, PT ;  /* 0x00000000d900720c */ /* 0x000fe40003fa6070 */
[----:B------:R-:W-:Y:S02]  /*1ee70*/  LOP3.LUT R0, R15, 0xff, RZ, 0xc0, !PT ;  /* 0x000000ff0f007812 */ /* 0x000fe400078ec0ff */
[----:B------:R-:W-:Y:S01]  /*1ee80*/  ISETP.GE.U32.AND P0, PT, R217, R12, PT ;  /* 0x0000000cd900720c */ /* 0x000fe20003f06070 */
[----:B------:R-:W-:Y:S01]  /*1ee90*/  IMAD.WIDE.U32 R12, R13, -0x326172a9, RZ ;  /* 0xcd9e8d570d0c7825 */ /* 0x000fe200078e00ff */
[----:B------:R-:W-:-:S02]  /*1eea0*/  PRMT R168, R38, 0x5410, R37 ;  /* 0x0000541026a87816 */ /* 0x000fc40000000025 */
[----:B------:R-:W-:Y:S01]  /*1eeb0*/  @!P4 PRMT R38, R136, 0x5410, RZ ;  /* 0x000054108826c816 */ /* 0x000fe200000000ff */
[----:B------:R-:W-:Y:S01]  /*1eec0*/  IMAD.MOV.U32 R220, RZ, RZ, R230 ;  /* 0x000000ffffdc7224 */ /* 0x000fe200078e00e6 */
[----:B------:R-:W-:Y:S01]  /*1eed0*/  ISETP.GE.U32.AND P4, PT, R217, R0, PT ;  /* 0x00000000d900720c */ /* 0x000fe20003f86070 */
[----:B------:R-:W-:Y:S01]  /*1eee0*/  FMUL.FTZ R230, R137, R165 ;  /* 0x000000a589e67220 */ /* 0x000fe20000410000 */
[----:B------:R-:W-:Y:S01]  /*1eef0*/  SHF.R.U32.HI R0, RZ, 0x8, R19 ;  /* 0x00000008ff007819 */ /* 0x000fe20000011613 */
[----:B------:R-:W-:Y:S01]  /*1ef00*/  IMAD.MOV.U32 R193, RZ, RZ, R57 ;  /* 0x000000ffffc17224 */ /* 0x000fe200078e0039 */
[----:B------:R-:W-:Y:S01]  /*1ef10*/  @!P2 HFMA2.BF16_V2 R137, -RZ.H0_H0, RZ.H0_H0, -R37.H0_H0 ;  /* 0x200000ffff89a231 */ /* 0x000fe20000340925 */
[----:B------:R-:W-:Y:S02]  /*1ef20*/  LOP3.LUT R12, R3, R249, R12, 0x96, !PT ;  /* 0x000000f9030c7212 */ /* 0x000fe400078e960c */
[----:B------:R-:W-:Y:S02]  /*1ef30*/  LOP3.LUT R57, R2, 0xffff, RZ, 0xc0, !PT ;  /* 0x0000ffff02397812 */ /* 0x000fe400078ec0ff */
[----:B------:R-:W-:-:S02]  /*1ef40*/  SHF.R.U32.HI R23, RZ, 0x10, R2 ;  /* 0x00000010ff177819 */ /* 0x000fc40000011602 */
[----:B------:R-:W-:Y:S01]  /*1ef50*/  SHF.R.U32.HI R21, RZ, 0x18, R2 ;  /* 0x00000018ff157819 */ /* 0x000fe20000011602 */
[----:B------:R-:W-:Y:S01]  /*1ef60*/  IMAD.WIDE.U32 R2, R18, -0x2daee0ad, RZ ;  /* 0xd2511f5312027825 */ /* 0x000fe200078e00ff */
[----:B------:R-:W-:Y:S02]  /*1ef70*/  LOP3.LUT R0, R0, 0xffff, RZ, 0xc0, !PT ;  /* 0x0000ffff00007812 */ /* 0x000fe400078ec0ff */
[----:B------:R-:W-:Y:S02]  /*1ef80*/  @!P2 PRMT R37, R137, 0x5410, RZ ;  /* 0x000054108925a816 */ /* 0x000fe400000000ff */
[----:B------:R-:W-:Y:S02]  /*1ef90*/  ISETP.GE.U32.AND P2, PT, R217, R0, PT ;  /* 0x00000000d900720c */ /* 0x000fe40003f46070 */
[----:B------:R-:W-:Y:S02]  /*1efa0*/  LOP3.LUT R0, R3, R243, R20, 0x96, !PT ;  /* 0x000000f303007212 */ /* 0x000fe400078e9614 */
[----:B------:R-:W-:Y:S01]  /*1efb0*/  PRMT R39, R32, 0x7632, R39 ;  /* 0x0000763220277816 */ /* 0x000fe20000000027 */
[----:B------:R-:W-:Y:S01]  /*1efc0*/  IMAD.MOV.U32 R221, RZ, RZ, R232 ;  /* 0x000000ffffdd7224 */ /* 0x000fe200078e00e8 */
[----:B------:R-:W-:Y:S01]  /*1efd0*/  LOP3.LUT R17, R13, R246, R16, 0x96, !PT ;  /* 0x000000f60d117212 */ /* 0x000fe200078e9610 */
[----:B------:R-:W-:Y:S01]  /*1efe0*/  FMUL.FTZ R232, R140, R165 ;  /* 0x000000a58ce87220 */ /* 0x000fe20000410000 */
[----:B------:R-:W-:Y:S01]  /*1eff0*/  SHF.R.U32.HI R13, RZ, 0x10, R0 ;  /* 0x00000010ff0d7819 */ /* 0x000fe20000011600 */
[----:B------:R-:W-:Y:S01]  /*1f000*/  @!P1 HFMA2.BF16_V2 R140, -RZ.H0_H0, RZ.H0_H0, -R39.H0_H0 ;  /* 0x200000ffff8c9231 */ /* 0x000fe20000340927 */
[----:B------:R-:W-:-:S02]  /*1f010*/  PRMT R40, R32, 0x7610, R40 ;  /* 0x0000761020287816 */ /* 0x000fc40000000028 */
[----:B------:R-:W-:Y:S01]  /*1f020*/  LOP3.LUT R13, R13, 0xff, RZ, 0xc0, !PT ;  /* 0x000000ff0d0d7812 */ /* 0x000fe200078ec0ff */
[----:B------:R-:W-:Y:S01]  /*1f030*/  FMUL.FTZ R233, R141, R165 ;  /* 0x000000a58de97220 */ /* 0x000fe20000410000 */
[----:B------:R-:W-:Y:S01]  /*1f040*/  PRMT R167, R40, 0x5410, R39 ;  /* 0x0000541028a77816 */ /* 0x000fe20000000027 */
[----:B------:R-:W-:Y:S01]  /*1f050*/  @!P3 HFMA2.BF16_V2 R141, -RZ.H0_H0, RZ.H0_H0, -R40.H0_H0 ;  /* 0x200000ffff8db231 */ /* 0x000fe20000340928 */
[----:B------:R-:W-:Y:S02]  /*1f060*/  @!P1 PRMT R39, R140, 0x5410, RZ ;  /* 0x000054108c279816 */ /* 0x000fe400000000ff */
[----:B------:R-:W-:Y:S02]  /*1f070*/  ISETP.GE.U32.AND P1, PT, R217, R13, PT ;  /* 0x0000000dd900720c */ /* 0x000fe40003f26070 */
[----:B------:R-:W-:Y:S02]  /*1f080*/  LOP3.LUT R13, R0, 0xff, RZ, 0xc0, !PT ;  /* 0x000000ff000d7812 */ /* 0x000fe400078ec0ff */
[----:B------:R-:W-:-:S02]  /*1f090*/  @!P3 PRMT R40, R141, 0x5410, RZ ;  /* 0x000054108d28b816 */ /* 0x000fc400000000ff */
[----:B------:R-:W-:Y:S02]  /*1f0a0*/  ISETP.GE.U32.AND P3, PT, R217, R13, PT ;  /* 0x0000000dd900720c */ /* 0x000fe40003f66070 */
[----:B------:R-:W-:Y:S02]  /*1f0b0*/  SHF.R.U32.HI R13, RZ, 0x18, R0 ;  /* 0x00000018ff0d7819 */ /* 0x000fe40000011600 */
[----:B------:R-:W-:Y:S02]  /*1f0c0*/  LOP3.LUT R0, R0, 0xffff, RZ, 0xc0, !PT ;  /* 0x0000ffff00007812 */ /* 0x000fe400078ec0ff */
[----:B------:R-:W-:Y:S01]  /*1f0d0*/  PRMT R35, R33, 0x7632, R35 ;  /* 0x0000763221237816 */ /* 0x000fe20000000023 */
[----:B------:R-:W-:Y:S01]  /*1f0e0*/  IMAD.MOV.U32 R192, RZ, RZ, R205 ;  /* 0x000000ffffc07224 */ /* 0x000fe200078e00cd */
[----:B------:R-:W-:Y:S01]  /*1f0f0*/  PRMT R32, R26, 0x7610, R32 ;  /* 0x000076101a207816 */ /* 0x000fe20000000020 */
[----:B------:R-:W-:Y:S01]  /*1f100*/  FMUL.FTZ R205, R149, R165 ;  /* 0x000000a595cd7220 */ /* 0x000fe20000410000 */
[----:B------:R-:W-:Y:S01]  /*1f110*/  SHF.R.U32.HI R0, RZ, 0x8, R0 ;  /* 0x00000008ff007819 */ /* 0x000fe20000011600 */
[----:B------:R-:W-:Y:S01]  /*1f120*/  @!P2 HFMA2.BF16_V2 R149, -RZ.H0_H0, RZ.H0_H0, -R35.H0_H0 ;  /* 0x200000ffff95a231 */ /* 0x000fe20000340923 */
[----:B------:R-:W-:-:S02]  /*1f130*/  PRMT R36, R33, 0x7610, R36 ;  /* 0x0000761021247816 */ /* 0x000fc40000000024 */
[----:B------:R-:W-:Y:S02]  /*1f140*/  LOP3.LUT R0, R0, 0xffff, RZ, 0xc0, !PT ;  /* 0x0000ffff00007812 */ /* 0x000fe400078ec0ff */
[----:B------:R-:W-:Y:S02]  /*1f150*/  PRMT R166, R36, 0x5410, R35 ;  /* 0x0000541024a67816 */ /* 0x000fe40000000023 */
[----:B------:R-:W-:Y:S02]  /*1f160*/  @!P2 PRMT R35, R149, 0x5410, RZ ;  /* 0x000054109523a816 */ /* 0x000fe400000000ff */
[C---:B------:R-:W-:Y:S02]  /*1f170*/  ISETP.GE.U32.AND P2, PT, R217.reuse, R0, PT ;  /* 0x00000000d900720c */ /* 0x040fe40003f46070 */
[----:B------:R-:W-:Y:S01]  /*1f180*/  ISETP.GE.U32.AND P6, PT, R217, R14, PT ;  /* 0x0000000ed900720c */ /* 0x000fe20003fc6070 */
[--C-:B------:R-:W-:Y:S01]  /*1f190*/  FADD.FTZ R14, R185, R34.reuse ;  /* 0x00000022b90e7221 */ /* 0x100fe20000010000 */
[C---:B------:R-:W-:Y:S01]  /*1f1a0*/  PRMT R34, R29.reuse, 0x7610, R34 ;  /* 0x000076101d227816 */ /* 0x040fe20000000022 */
[----:B------:R-:W-:Y:S01]  /*1f1b0*/  IMAD.MOV.U32 R190, RZ, RZ, R241 ;  /* 0x000000ffffbe7224 */ /* 0x000fe200078e00f1 */
[----:B------:R-:W-:Y:S01]  /*1f1c0*/  PRMT R33, R29, 0x7632, R33 ;  /* 0x000076321d217816 */ /* 0x000fe20000000021 */
[----:B------:R-:W-:Y:S01]  /*1f1d0*/  FMUL.FTZ R241, R148, R165 ;  /* 0x000000a594f17220 */ /* 0x000fe20000410000 */
[----:B------:R-:W-:Y:S01]  /*1f1e0*/  PRMT R29, R30, 0x7632, R29 ;  /* 0x000076321e1d7816 */ /* 0x000fe2000000001d */
[----:B------:R-:W-:Y:S01]  /*1f1f0*/  @!P0 HFMA2.BF16_V2 R148, -RZ.H0_H0, RZ.H0_H0, -R36.H0_H0 ;  /* 0x200000ffff948231 */ /* 0x000fe20000340924 */
[----:B------:R-:W-:Y:S01]  /*1f200*/  PRMT R31, R26, 0x7632, R31 ;  /* 0x000076321a1f7816 */ /* 0x000fe2000000001f */
[----:B--2---:R-:W-:-:S05]  /*1f210*/  @!P1 HFMA2.BF16_V2 R202, -RZ.H0_H0, RZ.H0_H0, -R32.H0_H0 ;  /* 0x200000ffffca9231 */ /* 0x004fca0000340920 */
[----:B------:R-:W-:Y:S02]  /*1f220*/  PRMT R0, R202, 0x7610, R0 ;  /* 0x00007610ca007816 */ /* 0x000fe40000000000 */
[----:B------:R1:W2:Y:S01]  /*1f230*/  LDL.LU.S16 R202, [R1+0x168] ;  /* 0x0001680001ca7983 */ /* 0x0002a20000300600 */
[----:B---3--:R-:W-:Y:S02]  /*1f240*/  @!P3 HFMA2.BF16_V2 R251, -RZ.H0_H0, RZ.H0_H0, -R30.H0_H0 ;  /* 0x200000fffffbb231 */ /* 0x008fe4000034091e */
[----:B------:R-:W-:Y:S01]  /*1f250*/  @!P2 HFMA2.BF16_V2 R250, -RZ.H0_H0, RZ.H0_H0, -R29.H0_H0 ;  /* 0x200000fffffaa231 */ /* 0x000fe2000034091d */
[----:B------:R-:W-:Y:S01]  /*1f260*/  @!P0 PRMT R36, R148, 0x5410, RZ ;  /* 0x0000541094248816 */ /* 0x000fe200000000ff */
[----:B------:R-:W-:Y:S01]  /*1f270*/  FADD.FTZ R16, R188, R14 ;  /* 0x0000000ebc107221 */ /* 0x000fe20000010000 */
[----:B------:R-:W-:Y:S02]  /*1f280*/  ISETP.GE.U32.AND P0, PT, R217, R13, PT ;  /* 0x0000000dd900720c */ /* 0x000fe40003f06070 */
[----:B------:R-:W-:-:S02]  /*1f290*/  PRMT R185, R32, 0x5410, R31 ;  /* 0x0000541020b97816 */ /* 0x000fc4000000001f */
[----:B------:R-:W-:Y:S02]  /*1f2a0*/  PRMT R14, R251, 0x7610, R14 ;  /* 0x00007610fb0e7816 */ /* 0x000fe4000000000e */
[----:B------:R-:W-:Y:S02]  /*1f2b0*/  PRMT R13, R250, 0x7610, R13 ;  /* 0x00007610fa0d7816 */ /* 0x000fe4000000000d */
[----:B------:R-:W-:Y:S01]  /*1f2c0*/  @!P1 PRMT R32, R0, 0x5410, RZ ;  /* 0x0000541000209816 */ /* 0x000fe200000000ff */
[----:B------:R-:W-:Y:S01]  /*1f2d0*/  IMAD.MOV.U32 R250, RZ, RZ, R190 ;  /* 0x000000fffffa7224 */ /* 0x000fe200078e00be */
[----:B------:R-:W-:Y:S01]  /*1f2e0*/  LOP3.LUT R0, R2, 0xff, RZ, 0xc0, !PT ;  /* 0x000000ff02007812 */ /* 0x000fe200078ec0ff */
[----:B------:R-:W-:Y:S01]  /*1f2f0*/  FMUL.FTZ R223, R153, R165 ;  /* 0x000000a599df7220 */ /* 0x000fe20000410000 */
[----:B------:R-:W-:Y:S01]  /*1f300*/  PRMT R180, R30, 0x5410, R29 ;  /* 0x000054101eb47816 */ /* 0x000fe2000000001d */
[----:B------:R1:W3:Y:S01]  /*1f310*/  LDL.LU.S16 R190, [R1+0x16c] ;  /* 0x00016c0001be7983 */ /* 0x0002e20000300600 */
[----:B------:R-:W-:Y:S01]  /*1f320*/  @!P6 HFMA2.BF16_V2 R153, -RZ.H0_H0, RZ.H0_H0, -R33.H0_H0 ;  /* 0x200000ffff99e231 */ /* 0x000fe20000340921 */
[----:B------:R-:W-:-:S02]  /*1f330*/  @!P3 PRMT R30, R14, 0x5410, RZ ;  /* 0x000054100e1eb816 */ /* 0x000fc400000000ff */
[----:B------:R-:W-:Y:S01]  /*1f340*/  @!P2 PRMT R29, R13, 0x5410, RZ ;  /* 0x000054100d1da816 */ /* 0x000fe200000000ff */
[----:B------:R-:W-:Y:S01]  /*1f350*/  IMAD.MOV.U32 R194, RZ, RZ, R135 ;  /* 0x000000ffffc27224 */ /* 0x000fe200078e0087 */
[----:B------:R-:W-:Y:S02]  /*1f360*/  ISETP.GE.U32.AND P2, PT, R217, R0, PT ;  /* 0x00000000d900720c */ /* 0x000fe40003f46070 */
[----:B------:R-:W-:Y:S02]  /*1f370*/  LOP3.LUT R14, R2, 0xffff, RZ, 0xc0, !PT ;  /* 0x0000ffff020e7812 */ /* 0x000fe400078ec0ff */
[--C-:B------:R-:W-:Y:S02]  /*1f380*/  SHF.R.U32.HI R15, RZ, 0x10, R2.reuse ;  /* 0x00000010ff0f7819 */ /* 0x100fe40000011602 */
[----:B------:R-:W-:Y:S01]  /*1f390*/  SHF.R.U32.HI R13, RZ, 0x18, R2 ;  /* 0x00000018ff0d7819 */ /* 0x000fe20000011602 */
[----:B------:R-:W-:Y:S01]  /*1f3a0*/  IMAD.WIDE.U32 R2, R17, -0x2daee0ad, RZ ;  /* 0xd2511f5311027825 */ /* 0x000fe200078e00ff */
[----:B------:R-:W-:-:S03]  /*1f3b0*/  LOP3.LUT R0, R23, 0xff, RZ, 0xc0, !PT ;  /* 0x000000ff17007812 */ /* 0x000fc600078ec0ff */
[----:B------:R-:W-:Y:S01]  /*1f3c0*/  FMUL.FTZ R135, R152, R165 ;  /* 0x000000a598877220 */ /* 0x000fe20000410000 */
[----:B------:R-:W-:Y:S02]  /*1f3d0*/  PRMT R165, R34, 0x5410, R33 ;  /* 0x0000541022a57816 */ /* 0x000fe40000000021 */
[----:B------:R-:W-:Y:S01]  /*1f3e0*/  @!P6 PRMT R33, R153, 0x5410, RZ ;  /* 0x000054109921e816 */ /* 0x000fe200000000ff */
[----:B------:R-:W-:Y:S01]  /*1f3f0*/  @!P0 HFMA2.BF16_V2 R169, -RZ.H0_H0, RZ.H0_H0, -R31.H0_H0 ;  /* 0x200000ffffa98231 */ /* 0x000fe2000034091f */
[----:B------:R-:W-:Y:S02]  /*1f400*/  ISETP.GE.U32.AND P6, PT, R217, R0, PT ;  /* 0x00000000d900720c */ /* 0x000fe40003fc6070 */
[----:B------:R-:W-:Y:S02]  /*1f410*/  LOP3.LUT R0, R3, R243, R22, 0x96, !PT ;  /* 0x000000f303007212 */ /* 0x000fe400078e9616 */
[----:B------:R-:W-:Y:S02]  /*1f420*/  LOP3.LUT R24, R2, 0xffff, RZ, 0xc0, !PT ;  /* 0x0000ffff02187812 */ /* 0x000fe400078ec0ff */
[----:B------:R-:W-:-:S02]  /*1f430*/  LOP3.LUT R3, R15, 0xff, RZ, 0xc0, !PT ;  /* 0x000000ff0f037812 */ /* 0x000fc400078ec0ff */
[----:B------:R-:W-:Y:S02]  /*1f440*/  @!P0 PRMT R31, R169, 0x5410, RZ ;  /* 0x00005410a91f8816 */ /* 0x000fe400000000ff */
[----:B------:R-:W-:Y:S02]  /*1f450*/  ISETP.GE.U32.AND P0, PT, R217, R3, PT ;  /* 0x00000003d900720c */ /* 0x000fe40003f06070 */
[----:B------:R1:W4:Y:S01]  /*1f460*/  LDL.LU.S16 R3, [R1+0x170] ;  /* 0x0001700001037983 */ /* 0x0003220000300600 */
[----:B------:R-:W-:Y:S02]  /*1f470*/  LOP3.LUT R23, R2, 0xff, RZ, 0xc0, !PT ;  /* 0x000000ff02177812 */ /* 0x000fe400078ec0ff */
[--C-:B------:R-:W-:Y:S02]  /*1f480*/  SHF.R.U32.HI R18, RZ, 0x10, R2.reuse ;  /* 0x00000010ff127819 */ /* 0x100fe40000011602 */
[----:B------:R-:W-:Y:S02]  /*1f490*/  SHF.R.U32.HI R17, RZ, 0x18, R2 ;  /* 0x00000018ff117819 */ /* 0x000fe40000011602 */
[----:B------:R-:W-:-:S02]  /*1f4a0*/  SHF.R.U32.HI R2, RZ, 0x8, R14 ;  /* 0x00000008ff027819 */ /* 0x000fc4000001160e */
[----:B------:R-:W-:Y:S02]  /*1f4b0*/  PRMT R26, R158, 0x7610, R26 ;  /* 0x000076109e1a7816 */ /* 0x000fe4000000001a */
[----:B------:R-:W-:-:S04]  /*1f4c0*/  LOP3.LUT R2, R2, 0xffff, RZ, 0xc0, !PT ;  /* 0x0000ffff02027812 */ /* 0x000fc800078ec0ff */
[----:B------:R-:W-:Y:S01]  /*1f4d0*/  ISETP.GE.U32.AND P1, PT, R217, R2, PT ;  /* 0x00000002d900720c */ /* 0x000fe20003f26070 */
[----:B------:R-:W-:-:S05]  /*1f4e0*/  FADD.FTZ R2, R189, R16 ;  /* 0x00000010bd027221 */ /* 0x000fca0000010000 */
[----:B------:R1:W-:Y:S01]  /*1f4f0*/  STL [R1+0x70], R2 ;  /* 0x0000700201007387 */ /* 0x0003e20000100800 */
[----:B------:R-:W-:-:S04]  /*1f500*/  PRMT R25, R158, 0x7632, R25 ;  /* 0x000076329e197816 */ /* 0x000fc80000000019 */
[----:B------:R-:W-:Y:S02]  /*1f510*/  PRMT R169, R26, 0x5410, R25 ;  /* 0x000054101aa97816 */ /* 0x000fe40000000019 */
[----:B------:R-:W-:Y:S02]  /*1f520*/  PRMT R27, R28, 0x7632, R27 ;  /* 0x000076321c1b7816 */ /* 0x000fe4000000001b */
[C---:B------:R-:W-:Y:S02]  /*1f530*/  PRMT R20, R159.reuse, 0x7610, R20 ;  /* 0x000076109f147816 */ /* 0x040fe40000000014 */
[----:B------:R-:W-:Y:S01]  /*1f540*/  PRMT R19, R159, 0x7632, R19 ;  /* 0x000076329f137816 */ /* 0x000fe20000000013 */
[----:B--2---:R-:W-:-:S05]  /*1f550*/  @!P2 HFMA2.BF16_V2 R202, -RZ.H0_H0, RZ.H0_H0, -R26.H0_H0 ;  /* 0x200000ffffcaa231 */ /* 0x004fca000034091a */
[----:B------:R-:W-:Y:S02]  /*1f560*/  PRMT R189, R202, 0x7610, R189 ;  /* 0x00007610cabd7816 */ /* 0x000fe400000000bd */
[----:B------:R2:W2:Y:S02]  /*1f570*/  LDL.LU.S16 R202, [R1+0x174] ;  /* 0x0001740001ca7983 */ /* 0x0004a40000300600 */
[----:B------:R-:W-:Y:S01]  /*1f580*/  @!P2 PRMT R26, R189, 0x5410, RZ ;  /* 0x00005410bd1aa816 */ /* 0x000fe200000000ff */
[----:B---3--:R-:W-:-:S05]  /*1f590*/  @!P1 HFMA2.BF16_V2 R190, -RZ.H0_H0, RZ.H0_H0, -R25.H0_H0 ;  /* 0x200000ffffbe9231 */ /* 0x008fca0000340919 */
[----:B------:R-:W-:Y:S02]  /*1f5a0*/  PRMT R158, R190, 0x7610, R158 ;  /* 0x00007610be9e7816 */ /* 0x000fe4000000009e */
[----:B------:R3:W3:Y:S04]  /*1f5b0*/  LDL.LU.S16 R190, [R1+0x178] ;  /* 0x0001780001be7983 */ /* 0x0006e80000300600 */
[----:B------:R1:W3:Y:S01]  /*1f5c0*/  LDL.LU.S16 R189, [R1+0x184] ;  /* 0x0001840001bd7983 */ /* 0x0002e20000300600 */
[----:B------:R-:W-:Y:S02]  /*1f5d0*/  @!P1 PRMT R25, R158, 0x5410, RZ ;  /* 0x000054109e199816 */ /* 0x000fe400000000ff */
[----:B------:R-:W-:Y:S01]  /*1f5e0*/  PRMT R158, R28, 0x5410, R27 ;  /* 0x000054101c9e7816 */ /* 0x000fe2000000001b */
[----:B----4-:R-:W-:-:S05]  /*1f5f0*/  @!P0 HFMA2.BF16_V2 R3, -RZ.H0_H0, RZ.H0_H0, -R28.H0_H0 ;  /* 0x200000ffff038231 */ /* 0x010fca000034091c */
[----:B------:R-:W-:-:S04]  /*1f600*/  PRMT R188, R3, 0x7610, R188 ;  /* 0x0000761003bc7816 */ /* 0x000fc800000000bc */
[----:B------:R-:W-:Y:S02]  /*1f610*/  @!P0 PRMT R28, R188, 0x5410, RZ ;  /* 0x00005410bc1c8816 */ /* 0x000fe400000000ff */
[----:B------:R4:W4:Y:S04]  /*1f620*/  LDL.LU.S16 R188, [R1+0x180] ;  /* 0x0001800001bc7983 */ /* 0x0009280000300600 */
[----:B------:R2:W4:Y:S01]  /*1f630*/  LDL.LU.S16 R159, [R1+0x17c] ;  /* 0x00017c00019f7983 */ /* 0x0005220000300600 */
[----:B-1----:R-:W-:Y:S02]  /*1f640*/  LOP3.LUT R2, R12, 0xff, RZ, 0xc0, !PT ;  /* 0x000000ff0c027812 */ /* 0x002fe400078ec0ff */
[C---:B------:R-:W-:Y:S02]  /*1f650*/  ISETP.GE.U32.AND P3, PT, R217.reuse, R13, PT ;  /* 0x0000000dd900720c */ /* 0x040fe40003f66070 */
[----:B------:R-:W-:-:S02]  /*1f660*/  ISETP.GE.U32.AND P2, PT, R217, R2, PT ;  /* 0x00000002d900720c */ /* 0x000fc40003f46070 */
[----:B------:R-:W-:-:S04]  /*1f670*/  SHF.R.U32.HI R2, RZ, 0x18, R12 ;  /* 0x00000018ff027819 */ /* 0x000fc8000001160c */
[----:B------:R-:W-:Y:S02]  /*1f680*/  ISETP.GE.U32.AND P1, PT, R217, R2, PT ;  /* 0x00000002d900720c */ /* 0x000fe40003f26070 */
[----:B------:R-:W-:-:S04]  /*1f690*/  SHF.R.U32.HI R2, RZ, 0x10, R12 ;  /* 0x00000010ff027819 */ /* 0x000fc8000001160c */
[----:B------:R-:W-:Y:S02]  /*1f6a0*/  LOP3.LUT R3, R2, 0xff, RZ, 0xc0, !PT ;  /* 0x000000ff02037812 */ /* 0x000fe400078ec0ff */
[----:B------:R-:W-:-:S04]  /*1f6b0*/  LOP3.LUT R2, R12, 0xffff, RZ, 0xc0, !PT ;  /* 0x0000ffff0c027812 */ /* 0x000fc800078ec0ff */
[----:B------:R-:W-:-:S04]  /*1f6c0*/  SHF.R.U32.HI R2, RZ, 0x8, R2 ;  /* 0x00000008ff027819 */ /* 0x000fc80000011602 */
[----:B------:R-:W-:Y:S02]  /*1f6d0*/  LOP3.LUT R2, R2, 0xffff, RZ, 0xc0, !PT ;  /* 0x0000ffff02027812 */ /* 0x000fe400078ec0ff */
[----:B------:R-:W-:Y:S01]  /*1f6e0*/  ISETP.GE.U32.AND P0, PT, R217, R3, PT ;  /* 0x00000003d900720c */ /* 0x000fe20003f06070 */
[----:B------:R-:W-:Y:S01]  /*1f6f0*/  @!P4 HFMA2.BF16_V2 R152, -RZ.H0_H0, RZ.H0_H0, -R34.H0_H0 ;  /* 0x200000ffff98c231 */ /* 0x000fe20000340922 */
[----:B------:R-:W-:-:S04]  /*1f700*/  PRMT R22, R79, 0x7610, R22 ;  /* 0x000076104f167816 */ /* 0x000fc80000000016 */
[----:B------:R-:W-:Y:S02]  /*1f710*/  @!P4 PRMT R34, R152, 0x5410, RZ ;  /* 0x000054109822c816 */ /* 0x000fe400000000ff */
[----:B------:R-:W-:Y:S02]  /*1f720*/  ISETP.GE.U32.AND P4, PT, R217, R21, PT ;  /* 0x00000015d900720c */ /* 0x000fe40003f86070 */
[----:B------:R-:W-:Y:S01]  /*1f730*/  PRMT R21, R79, 0x7632, R21 ;  /* 0x000076324f157816 */ /* 0x000fe20000000015 */
[----:B--2---:R-:W-:-:S05]  /*1f740*/  @!P3 HFMA2.BF16_V2 R202, -RZ.H0_H0, RZ.H0_H0, -R27.H0_H0 ;  /* 0x200000ffffcab231 */ /* 0x004fca000034091b */
[----:B------:R-:W-:-:S04]  /*1f750*/  PRMT R200, R202, 0x7610, R200 ;  /* 0x00007610cac87816 */ /* 0x000fc800000000c8 */
[----:B------:R-:W-:Y:S02]  /*1f760*/  @!P3 PRMT R27, R200, 0x5410, RZ ;  /* 0x00005410c81bb816 */ /* 0x000fe400000000ff */
[----:B------:R-:W-:Y:S01]  /*1f770*/  ISETP.GE.U32.AND P3, PT, R217, R2, PT ;  /* 0x00000002d900720c */ /* 0x000fe20003f66070 */
[----:B---3--:R-:W-:-:S12]  /*1f780*/  @!P2 HFMA2.BF16_V2 R190, -RZ.H0_H0, RZ.H0_H0, -R20.H0_H0 ;  /* 0x200000ffffbea231 */ /* 0x008fd80000340914 */
[----:B------:R-:W-:Y:S01]  /*1f790*/  @!P3 HFMA2.BF16_V2 R189, -RZ.H0_H0, RZ.H0_H0, -R19.H0_H0 ;  /* 0x200000ffffbdb231 */ /* 0x000fe20000340913 */
[----:B------:R-:W-:-:S04]  /*1f7a0*/  PRMT R199, R190, 0x7610, R199 ;  /* 0x00007610bec77816 */ /* 0x000fc800000000c7 */
[----:B------:R-:W-:Y:S02]  /*1f7b0*/  PRMT R140, R189, 0x7610, R140 ;  /* 0x00007610bd8c7816 */ /* 0x000fe4000000008c */
[----:B------:R-:W-:Y:S02]  /*1f7c0*/  PRMT R190, R20, 0x5410, R19 ;  /* 0x0000541014be7816 */ /* 0x000fe40000000013 */
[----:B------:R-:W-:Y:S02]  /*1f7d0*/  @!P3 PRMT R19, R140, 0x5410, RZ ;  /* 0x000054108c13b816 */ /* 0x000fe400000000ff */
[----:B------:R1:W2:Y:S01]  /*1f7e0*/  LDL.LU.S16 R140, [R1+0x198] ;  /* 0x00019800018c7983 */ /* 0x0002a20000300600 */
[----:B------:R-:W-:Y:S02]  /*1f7f0*/  SHF.R.U32.HI R2, RZ, 0x8, R57 ;  /* 0x00000008ff027819 */ /* 0x000fe40000011639 */
[----:B------:R-:W-:Y:S02]  /*1f800*/  @!P2 PRMT R20, R199, 0x5410, RZ ;  /* 0x00005410c714a816 */ /* 0x000fe400000000ff */
[----:B------:R-:W-:Y:S01]  /*1f810*/  LOP3.LUT R2, R2, 0xffff, RZ, 0xc0, !PT ;  /* 0x0000ffff02027812 */ /* 0x000fe200078ec0ff */
[----:B------:R1:W3:Y:S03]  /*1f820*/  LDL.LU.S16 R199, [R1+0x19c] ;  /* 0x00019c0001c77983 */ /* 0x0002e60000300600 */
[----:B------:R-:W-:-:S02]  /*1f830*/  ISETP.GE.U32.AND P2, PT, R217, R2, PT ;  /* 0x00000002d900720c */ /* 0x000fc40003f46070 */
[----:B------:R-:W-:Y:S01]  /*1f840*/  PRMT R189, R22, 0x5410, R21 ;  /* 0x0000541016bd7816 */ /* 0x000fe20000000015 */
[----:B----4-:R-:W-:Y:S02]  /*1f850*/  @!P0 HFMA2.BF16_V2 R188, -RZ.H0_H0, RZ.H0_H0, -R22.H0_H0 ;  /* 0x200000ffffbc8231 */ /* 0x010fe40000340916 */
[----:B------:R-:W-:-:S03]  /*1f860*/  @!P1 HFMA2.BF16_V2 R159, -RZ.H0_H0, RZ.H0_H0, -R21.H0_H0 ;  /* 0x200000ffff9f9231 */ /* 0x000fc60000340915 */
[----:B------:R-:W-:Y:S02]  /*1f870*/  PRMT R2, R188, 0x7610, R2 ;  /* 0x00007610bc027816 */ /* 0x000fe40000000002 */
[----:B------:R1:W4:Y:S01]  /*1f880*/  LDL.LU.S16 R188, [R1+0x1a4] ;  /* 0x0001a40001bc7983 */ /* 0x0003220000300600 */
[----:B------:R-:W-:-:S04]  /*1f890*/  PRMT R153, R159, 0x7610, R153 ;  /* 0x000076109f997816 */ /* 0x000fc80000000099 */
[----:B------:R-:W-:Y:S02]  /*1f8a0*/  @!P1 PRMT R21, R153, 0x5410, RZ ;  /* 0x0000541099159816 */ /* 0x000fe400000000ff */
[----:B------:R1:W4:Y:S01]  /*1f8b0*/  LDL.LU.S16 R153, [R1+0x1a0] ;  /* 0x0001a00001997983 */ /* 0x0003220000300600 */
[----:B------:R-:W-:Y:S02]  /*1f8c0*/  PRMT R16, R78, 0x7610, R16 ;  /* 0x000076104e107816 */ /* 0x000fe40000000010 */
[----:B------:R-:W-:Y:S02]  /*1f8d0*/  @!P0 PRMT R22, R2, 0x5410, RZ ;  /* 0x0000541002168816 */ /* 0x000fe400000000ff */
[----:B------:R-:W-:-:S04]  /*1f8e0*/  LOP3.LUT R2, R18, 0xff, RZ, 0xc0, !PT ;  /* 0x000000ff12027812 */ /* 0x000fc800078ec0ff */
[----:B------:R-:W-:Y:S02]  /*1f8f0*/  ISETP.GE.U32.AND P1, PT, R217, R2, PT ;  /* 0x00000002d900720c */ /* 0x000fe40003f26070 */
[----:B------:R-:W-:Y:S02]  /*1f900*/  SHF.R.U32.HI R2, RZ, 0x10, R0 ;  /* 0x00000010ff027819 */ /* 0x000fe40000011600 */
[----:B------:R-:W-:Y:S02]  /*1f910*/  PRMT R15, R78, 0x7632, R15 ;  /* 0x000076324e0f7816 */ /* 0x000fe4000000000f */
[----:B------:R-:W-:Y:S02]  /*1f920*/  LOP3.LUT R2, R2, 0xff, RZ, 0xc0, !PT ;  /* 0x000000ff02027812 */ /* 0x000fe400078ec0ff */
[----:B------:R-:W-:Y:S02]  /*1f930*/  PRMT R159, R16, 0x5410, R15 ;  /* 0x00005410109f7816 */ /* 0x000fe4000000000f */
[----:B------:R-:W-:-:S02]  /*1f940*/  PRMT R18, R62, 0x7610, R18 ;  /* 0x000076103e127816 */ /* 0x000fc40000000012 */
[----:B------:R-:W-:Y:S02]  /*1f950*/  ISETP.GE.U32.AND P0, PT, R217, R17, PT ;  /* 0x00000011d900720c */ /* 0x000fe40003f06070 */
[----:B------:R-:W-:Y:S01]  /*1f960*/  PRMT R17, R62, 0x7632, R17 ;  /* 0x000076323e117816 */ /* 0x000fe20000000011 */
[----:B--2---:R-:W-:-:S05]  /*1f970*/  @!P5 HFMA2.BF16_V2 R140, -RZ.H0_H0, RZ.H0_H0, -R16.H0_H0 ;  /* 0x200000ffff8cd231 */ /* 0x004fca0000340910 */
[----:B------:R-:W-:Y:S01]  /*1f980*/  PRMT R79, R140, 0x7610, R79 ;  /* 0x000076108c4f7816 */ /* 0x000fe2000000004f */
[----:B---3--:R-:W-:Y:S01]  /*1f990*/  @!P2 HFMA2.BF16_V2 R199, -RZ.H0_H0, RZ.H0_H0, -R15.H0_H0 ;  /* 0x200000ffffc7a231 */ /* 0x008fe2000034090f */
[----:B------:R1:W2:Y:S02]  /*1f9a0*/  LDL.LU.S16 R140, [R1+0x1a8] ;  /* 0x0001a800018c7983 */ /* 0x0002a40000300600 */
[----:B------:R-:W-:Y:S02]  /*1f9b0*/  @!P5 PRMT R16, R79, 0x5410, RZ ;  /* 0x000054104f10d816 */ /* 0x000fe400000000ff */
[----:B------:R-:W-:Y:S01]  /*1f9c0*/  ISETP.GE.U32.AND P5, PT, R217, R2, PT ;  /* 0x00000002d900720c */ /* 0x000fe20003fa6070 */
[----:B------:R1:W3:Y:S01]  /*1f9d0*/  LDL.LU.S16 R79, [R1+0x1ac] ;  /* 0x0001ac00014f7983 */ /* 0x0002e20000300600 */
[----:B------:R-:W-:Y:S02]  /*1f9e0*/  SHF.R.U32.HI R2, RZ, 0x8, R24 ;  /* 0x00000008ff027819 */ /* 0x000fe40000011618 */
[----:B------:R-:W-:-:S02]  /*1f9f0*/  PRMT R152, R199, 0x7610, R152 ;  /* 0x00007610c7987816 */ /* 0x000fc40000000098 */
[----:B------:R-:W-:Y:S02]  /*1fa00*/  LOP3.LUT R2, R2, 0xffff, RZ, 0xc0, !PT ;  /* 0x0000ffff02027812 */ /* 0x000fe400078ec0ff */
[----:B------:R-:W-:Y:S02]  /*1fa10*/  @!P2 PRMT R15, R152, 0x5410, RZ ;  /* 0x00005410980fa816 */ /* 0x000fe400000000ff */
[----:B------:R-:W-:Y:S02]  /*1fa20*/  ISETP.GE.U32.AND P2, PT, R217, R2, PT ;  /* 0x00000002d900720c */ /* 0x000fe40003f46070 */
[----:B------:R-:W-:Y:S01]  /*1fa30*/  LOP3.LUT R2, R0, 0xff, RZ, 0xc0, !PT ;  /* 0x000000ff00027812 */ /* 0x000fe200078ec0ff */
[----:B----4-:R-:W-:-:S05]  /*1fa40*/  @!P6 HFMA2.BF16_V2 R188, -RZ.H0_H0, RZ.H0_H0, -R18.H0_H0 ;  /* 0x200000ffffbce231 */ /* 0x010fca0000340912 */
[----:B------:R-:W-:Y:S01]  /*1fa50*/  PRMT R149, R188, 0x7610, R149 ;  /* 0x00007610bc957816 */ /* 0x000fe20000000095 */
[----:B------:R-:W-:Y:S01]  /*1fa60*/  @!P4 HFMA2.BF16_V2 R153, -RZ.H0_H0, RZ.H0_H0, -R17.H0_H0 ;  /* 0x200000ffff99c231 */ /* 0x000fe20000340911 */
[----:B------:R-:W-:Y:S02]  /*1fa70*/  PRMT R188, R18, 0x5410, R17 ;  /* 0x0000541012bc7816 */ /* 0x000fe40000000011 */
[----:B------:R-:W-:Y:S02]  /*1fa80*/  @!P6 PRMT R18, R149, 0x5410, RZ ;  /* 0x000054109512e816 */ /* 0x000fe400000000ff */
[----:B------:R-:W-:Y:S02]  /*1fa90*/  ISETP.GE.U32.AND P6, PT, R217, R2, PT ;  /* 0x00000002d900720c */ /* 0x000fe40003fc6070 */
[----:B------:R-:W-:Y:S02]  /*1faa0*/  PRMT R141, R153, 0x7610, R141 ;  /* 0x00007610998d7816 */ /* 0x000fe4000000008d */
[----:B------:R-:W-:-:S02]  /*1fab0*/  SHF.R.U32.HI R2, RZ, 0x18, R0 ;  /* 0x00000018ff027819 */ /* 0x000fc40000011600 */
[----:B------:R-:W-:Y:S02]  /*1fac0*/  @!P4 PRMT R17, R141, 0x5410, RZ ;  /* 0x000054108d11c816 */ /* 0x000fe400000000ff */
[----:B------:R-:W-:Y:S01]  /*1fad0*/  ISETP.GE.U32.AND P4, PT, R217, R2, PT ;  /* 0x00000002d900720c */ /* 0x000fe20003f86070 */
[----:B------:R-:W-:Y:S08]  /*1fae0*/  MUFU.EX2 R199, R7 ;  /* 0x0000000700c77308 */ /* 0x000ff00000000800 */
[----:B------:R4:W1:Y:S02]  /*1faf0*/  MUFU.EX2 R2, R6 ;  /* 0x0000000600027308 */ /* 0x0008640000000800 */
[----:B----4-:R-:W4:Y:S04]  /*1fb00*/  LDL.LU R6, [R1+0x3ec] ;  /* 0x0003ec0001067983 */ /* 0x010f280000300800 */
[----:B------:R-:W4:Y:S04]  /*1fb10*/  LDL.LU R7, [R1+0x3e8] ;  /* 0x0003e80001077983 */ /* 0x000f280000300800 */
[----:B------:R1:W4:Y:S04]  /*1fb20*/  LDL.LU.S16 R149, [R1+0x1b0] ;  /* 0x0001b00001957983 */ /* 0x0003280000300600 */
[----:B------:R1:W4:Y:S01]  /*1fb30*/  LDL.LU.S16 R141, [R1+0x1b4] ;  /* 0x0001b400018d7983 */ /* 0x0003220000300600 */
[----:B------:R-:W-:-:S04]  /*1fb40*/  LOP3.LUT R0, R0, 0xffff, RZ, 0xc0, !PT ;  /* 0x0000ffff00007812 */ /* 0x000fc800078ec0ff */
[----:B------:R-:W-:Y:S02]  /*1fb50*/  SHF.R.U32.HI R0, RZ, 0x8, R0 ;  /* 0x00000008ff007819 */ /* 0x000fe40000011600 */
[----:B------:R-:W-:Y:S02]  /*1fb60*/  @P1 PRMT R62, R164, 0x7610, R62 ;  /* 0x00007610a43e1816 */ /* 0x000fe4000000003e */
[----:B------:R-:W-:Y:S02]  /*1fb70*/  LOP3.LUT R0, R0, 0xffff, RZ, 0xc0, !PT ;  /* 0x0000ffff00007812 */ /* 0x000fe400078ec0ff */
[----:B------:R-:W-:Y:S02]  /*1fb80*/  PRMT R12, R76, 0x7610, R12 ;  /* 0x000076104c0c7816 */ /* 0x000fe4000000000c */
[----:B------:R-:W-:Y:S01]  /*1fb90*/  @P0 PRMT R57, R164, 0x7632, R57 ;  /* 0x00007632a4390816 */ /* 0x000fe20000000039 */
[----:B------:R-:W-:Y:S02]  /*1fba0*/  IMAD.MOV.U32 R251, RZ, RZ, R221 ;  /* 0x000000fffffb7224 */ /* 0x000fe400078e00dd */
[----:B------:R-:W-:Y:S01]  /*1fbb0*/  IMAD.MOV.U32 R221, RZ, RZ, R192 ;  /* 0x000000ffffdd7224 */ /* 0x000fe200078e00c0 */
[----:B--2---:R-:W-:-:S05]  /*1fbc0*/  @!P1 HFMA2.BF16_V2 R140, -RZ.H0_H0, RZ.H0_H0, -R164.H0_H0 ;  /* 0x200000ffff8c9231 */ /* 0x004fca00003409a4 */
[----:B------:R-:W-:Y:S01]  /*1fbd0*/  PRMT R137, R140, 0x7610, R137 ;  /* 0x000076108c897816 */ /* 0x000fe20000000089 */
[----:B---3--:R-:W-:Y:S01]  /*1fbe0*/  @!P0 HFMA2.BF16_V2 R79, -RZ.H0_H0, RZ.H0_H0, -R164.H1_H1 ;  /* 0x200000ffff4f8231 */ /* 0x008fe200003609a4 */
[----:B------:R2:W3:Y:S02]  /*1fbf0*/  LDL.LU.S16 R140, [R1+0x1b8] ;  /* 0x0001b800018c7983 */ /* 0x0004e40000300600 */
[----:B------:R-:W-:Y:S02]  /*1fc00*/  @!P1 PRMT R62, R137, 0x5410, RZ ;  /* 0x00005410893e9816 */ /* 0x000fe400000000ff */
[----:B------:R-:W-:Y:S01]  /*1fc10*/  ISETP.GE.U32.AND P1, PT, R217, R0, PT ;  /* 0x00000000d900720c */ /* 0x000fe20003f26070 */
[----:B------:R2:W2:Y:S01]  /*1fc20*/  LDL.LU.S16 R137, [R1+0x1c4] ;  /* 0x0001c40001897983 */ /* 0x0004a20000300600 */
[----:B------:R-:W-:Y:S02]  /*1fc30*/  PRMT R0, R76, 0x7632, R0 ;  /* 0x000076324c007816 */ /* 0x000fe40000000000 */
[----:B------:R-:W-:-:S02]  /*1fc40*/  PRMT R78, R79, 0x7610, R78 ;  /* 0x000076104f4e7816 */ /* 0x000fc4000000004e */
[----:B------:R1:W2:Y:S02]  /*1fc50*/  LDL.LU.S16 R79, [R1+0x1c0] ;  /* 0x0001c000014f7983 */ /* 0x0002a40000300600 */
[----:B------:R-:W-:Y:S02]  /*1fc60*/  @!P0 PRMT R57, R78, 0x5410, RZ ;  /* 0x000054104e398816 */ /* 0x000fe400000000ff */
[----:B------:R1:W2:Y:S01]  /*1fc70*/  LDL.LU.S16 R78, [R1+0x1bc] ;  /* 0x0001bc00014e7983 */ /* 0x0002a20000300600 */
[----:B------:R-:W-:-:S03]  /*1fc80*/  PRMT R192, R12, 0x5410, R0 ;  /* 0x000054100cc07816 */ /* 0x000fc60000000000 */
[----:B------:R-:W2:Y:S01]  /*1fc90*/  LDL R153, [R1+0x2b4] ;  /* 0x0002b40001997983 */ /* 0x000ea20000100800 */
[----:B----4-:R-:W-:-:S05]  /*1fca0*/  @!P1 HFMA2.BF16_V2 R141, -RZ.H0_H0, RZ.H0_H0, -R0.H0_H0 ;  /* 0x200000ffff8d9231 */ /* 0x010fca0000340900 */
[----:B------:R-:W-:Y:S01]  /*1fcb0*/  PRMT R136, R141, 0x7610, R136 ;  /* 0x000076108d887816 */ /* 0x000fe20000000088 */
[----:B------:R-:W-:Y:S01]  /*1fcc0*/  @!P6 HFMA2.BF16_V2 R149, -RZ.H0_H0, RZ.H0_H0, -R12.H0_H0 ;  /* 0x200000ffff95e231 */ /* 0x000fe2000034090c */
[----:B------:R-:W4:Y:S02]  /*1fcd0*/  LDL R141, [R1+0x2b0] ;  /* 0x0002b000018d7983 */ /* 0x000f240000100800 */
[----:B------:R-:W-:Y:S02]  /*1fce0*/  @!P1 PRMT R0, R136, 0x5410, RZ ;  /* 0x0000541088009816 */ /* 0x000fe400000000ff */
[----:B------:R-:W4:Y:S01]  /*1fcf0*/  LDL R136, [R1+0x2ac] ;  /* 0x0002ac0001887983 */ /* 0x000f220000100800 */
[----:B------:R-:W-:-:S04]  /*1fd00*/  PRMT R148, R149, 0x7610, R148 ;  /* 0x0000761095947816 */ /* 0x000fc80000000094 */
[----:B------:R-:W-:Y:S02]  /*1fd10*/  @!P6 PRMT R12, R148, 0x5410, RZ ;  /* 0x00005410940ce816 */ /* 0x000fe400000000ff */
[----:B------:R-:W4:Y:S01]  /*1fd20*/  LDL.64 R148, [R1+0x90] ;  /* 0x0000900001947983 */ /* 0x000f220000100a00 */
[----:B------:R-:W-:Y:S01]  /*1fd30*/  ISETP.GE.U32.AND P3, PT, R217, R23, PT ;  /* 0x00000017d900720c */ /* 0x000fe20003f66070 */
[----:B------:R-:W-:Y:S02]  /*1fd40*/  IMAD.MOV.U32 R200, RZ, RZ, R250 ;  /* 0x000000ffffc87224 */ /* 0x000fe400078e00fa */
[----:B------:R-:W-:Y:S02]  /*1fd50*/  IMAD.MOV.U32 R250, RZ, RZ, R220 ;  /* 0x000000fffffa7224 */ /* 0x000fe400078e00dc */
[----:B------:R-:W-:Y:S02]  /*1fd60*/  IMAD.MOV.U32 R220, RZ, RZ, R194 ;  /* 0x000000ffffdc7224 */ /* 0x000fe400078e00c2 */
[----:B-1----:R-:W-:Y:S01]  /*1fd70*/  FADD.FTZ R194, R2, R77 ;  /* 0x0000004d02c27221 */ /* 0x002fe20000010000 */
[----:B------:R-:W-:-:S02]  /*1fd80*/  F2FP.BF16.PACK_AB R2, R199, R2 ;  /* 0x00000002c702723e */ /* 0x000fc400000010ff */
[C---:B------:R-:W-:Y:S02]  /*1fd90*/  PRMT R13, R65.reuse, 0x7632, R13 ;  /* 0x00007632410d7816 */ /* 0x040fe4000000000d */
[----:B------:R-:W-:Y:S02]  /*1fda0*/  PRMT R14, R65, 0x7610, R14 ;  /* 0x00007610410e7816 */ /* 0x000fe4000000000e */
[C---:B------:R-:W-:Y:S02]  /*1fdb0*/  PRMT R24, R2.reuse, 0x7610, R24 ;  /* 0x0000761002187816 */ /* 0x040fe40000000018 */
[----:B------:R-:W-:Y:S01]  /*1fdc0*/  PRMT R23, R2, 0x7632, R23 ;  /* 0x0000763202177816 */ /* 0x000fe20000000017 */
[----:B------:R-:W-:Y:S02]  /*1fdd0*/  IMAD.MOV.U32 R202, RZ, RZ, R193 ;  /* 0x000000ffffca7224 */ /* 0x000fe400078e00c1 */
[----:B------:R-:W-:Y:S02]  /*1fde0*/  IMAD.MOV.U32 R193, RZ, RZ, R191 ;  /* 0x000000ffffc17224 */ /* 0x000fe400078e00bf */
[----:B------:R-:W-:Y:S01]  /*1fdf0*/  IMAD.SHL.U32 R152, R237, 0x4, RZ ;  /* 0x00000004ed987824 */ /* 0x000fe200078e00ff */
[----:B------:R-:W-:Y:S04]  /*1fe00*/  ST.E.U16 [R4.64+-0x100], R156 ;  /* 0xffff009c04007985 */ /* 0x000fe8000c101504 */
[----:B------:R-:W-:Y:S04]  /*1fe10*/  ST.E.U16 [R4.64+-0xfe], R87 ;  /* 0xffff025704007985 */ /* 0x000fe8000c101504 */
[----:B------:R-:W-:Y:S04]  /*1fe20*/  ST.E.U16 [R10.64+-0x100], R85 ;  /* 0xffff00550a007985 */ /* 0x000fe8000c101504 */
[----:B------:R-:W-:Y:S04]  /*1fe30*/  ST.E.U16 [R10.64+-0xfe], R86 ;  /* 0xffff02560a007985 */ /* 0x000fe8000c101504 */
[----:B------:R-:W-:Y:S04]  /*1fe40*/  ST.E.U16 [R8.64+-0x100], R64 ;  /* 0xffff004008007985 */ /* 0x000fe8000c101504 */
[----:B------:R-:W-:Y:S04]  /*1fe50*/  ST.E.U16 [R8.64+-0xfe], R60 ;  /* 0xffff023c08007985 */ /* 0x000fe8000c101504 */
[----:B------:R1:W-:Y:S04]  /*1fe60*/  ST.E.U16 [R6.64+-0x100], R58 ;  /* 0xffff003a06007985 */ /* 0x0003e8000c101504 */
[----:B------:R1:W-:Y:S04]  /*1fe70*/  ST.E.U16 [R6.64+-0xfe], R59 ;  /* 0xffff023b06007985 */ /* 0x0003e8000c101504 */
[----:B------:R-:W-:Y:S04]  /*1fe80*/  ST.E.U16 [R4.64+-0xf0], R84 ;  /* 0xffff105404007985 */ /* 0x000fe8000c101504 */
[----:B------:R-:W-:Y:S04]  /*1fe90*/  ST.E.U16 [R4.64+-0xee], R81 ;  /* 0xffff125104007985 */ /* 0x000fe8000c101504 */
[----:B------:R2:W-:Y:S04]  /*1fea0*/  ST.E.U16 [R10.64+-0xf0], R80 ;  /* 0xffff10500a007985 */ /* 0x0005e8000c101504 */
[----:B------:R-:W-:Y:S04]  /*1feb0*/  ST.E.U16 [R10.64+-0xee], R157 ;  /* 0xffff129d0a007985 */ /* 0x000fe8000c101504 */
[----:B------:R-:W-:Y:S01]  /*1fec0*/  ST.E.U16 [R8.64+-0xf0], R75 ;  /* 0xffff104b08007985 */ /* 0x000fe2000c101504 */
[----:B-1----:R-:W-:-:S03]  /*1fed0*/  IADD3 R58, R152, 0x1, RZ ;  /* 0x00000001983a7810 */ /* 0x002fc60007ffe0ff */
[----:B------:R-:W-:Y:S04]  /*1fee0*/  ST.E.U16 [R8.64+-0xee], R74 ;  /* 0xffff124a08007985 */ /* 0x000fe8000c101504 */
[----:B------:R-:W-:Y:S01]  /*1fef0*/  ST.E.U16 [R6.64+-0xf0], R73 ;  /* 0xffff104906007985 */ /* 0x000fe2000c101504 */
[----:B------:R-:W-:-:S03]  /*1ff00*/  IADD3 R59, R152, 0x3, RZ ;  /* 0x00000003983b7810 */ /* 0x000fc60007ffe0ff */
[----:B------:R-:W-:Y:S04]  /*1ff10*/  ST.E.U16 [R6.64+-0xee], R72 ;  /* 0xffff124806007985 */ /* 0x000fe8000c101504 */
[----:B------:R-:W-:Y:S04]  /*1ff20*/  ST.E.U16 [R4.64+-0xe0], R151 ;  /* 0xffff209704007985 */ /* 0x000fe8000c101504 */
[----:B------:R-:W-:Y:S04]  /*1ff30*/  ST.E.U16 [R4.64+-0xde], R150 ;  /* 0xffff229604007985 */ /* 0x000fe8000c101504 */
[----:B------:R-:W-:Y:S04]  /*1ff40*/  ST.E.U16 [R10.64+-0xe0], R146 ;  /* 0xffff20920a007985 */ /* 0x000fe8000c101504 */
[----:B------:R-:W-:Y:S04]  /*1ff50*/  ST.E.U16 [R10.64+-0xde], R147 ;  /* 0xffff22930a007985 */ /* 0x000fe8000c101504 */
[----:B------:R-:W-:Y:S04]  /*1ff60*/  ST.E.U16 [R8.64+-0xe0], R71 ;  /* 0xffff204708007985 */ /* 0x000fe8000c101504 */
[----:B------:R-:W-:Y:S01]  /*1ff70*/  ST.E.U16 [R8.64+-0xde], R70 ;  /* 0xffff224608007985 */ /* 0x000fe2000c101504 */
[----:B------:R-:W-:-:S03]  /*1ff80*/  PRMT R191, R14, 0x5410, R13 ;  /* 0x000054100ebf7816 */ /* 0x000fc6000000000d */
        /* <DEDUP_REMOVED lines=18> */
[----:B---3--:R-:W-:-:S02]  /*200b0*/  @!P5 HFMA2.BF16_V2 R140, -RZ.H0_H0, RZ.H0_H0, -R14.H0_H0 ;  /* 0x200000ffff8cd231 */ /* 0x008fc4000034090e */
[----:B--2---:R-:W-:Y:S02]  /*200c0*/  @!P4 HFMA2.BF16_V2 R137, -RZ.H0_H0, RZ.H0_H0, -R13.H0_H0 ;  /* 0x200000ffff89c231 */ /* 0x004fe4000034090d */
[----:B------:R-:W-:Y:S02]  /*200d0*/  @!P3 HFMA2.BF16_V2 R79, -RZ.H0_H0, RZ.H0_H0, -R24.H0_H0 ;  /* 0x200000ffff4fb231 */ /* 0x000fe40000340918 */
[----:B------:R-:W-:Y:S01]  /*200e0*/  @!P2 HFMA2.BF16_V2 R78, -RZ.H0_H0, RZ.H0_H0, -R23.H0_H0 ;  /* 0x200000ffff4ea231 */ /* 0x000fe20000340917 */
[----:B------:R-:W-:Y:S02]  /*200f0*/  PRMT R65, R137, 0x7610, R65 ;  /* 0x0000761089417816 */ /* 0x000fe40000000041 */
[----:B------:R-:W-:Y:S01]  /*20100*/  PRMT R76, R140, 0x7610, R76 ;  /* 0x000076108c4c7816 */ /* 0x000fe2000000004c */
[----:B------:R-:W-:Y:S01]  /*20110*/  IMAD.MOV.U32 R140, RZ, RZ, R202 ;  /* 0x000000ffff8c7224 */ /* 0x000fe200078e00ca */
[----:B------:R-:W-:Y:S02]  /*20120*/  PRMT R3, R79, 0x7610, R3 ;  /* 0x000076104f037816 */ /* 0x000fe40000000003 */
[----:B------:R-:W-:Y:S01]  /*20130*/  PRMT R2, R78, 0x7610, R2 ;  /* 0x000076104e027816 */ /* 0x000fe20000000002 */
[----:B------:R-:W-:Y:S01]  /*20140*/  IMAD.MOV.U32 R202, RZ, RZ, R193 ;  /* 0x000000ffffca7224 */ /* 0x000fe200078e00c1 */
[----:B------:R-:W-:-:S02]  /*20150*/  PRMT R193, R24, 0x5410, R23 ;  /* 0x0000541018c17816 */ /* 0x000fc40000000017 */
[----:B------:R-:W-:Y:S02]  /*20160*/  @!P3 PRMT R24, R3, 0x5410, RZ ;  /* 0x000054100318b816 */ /* 0x000fe400000000ff */
[----:B------:R-:W-:Y:S02]  /*20170*/  @!P2 PRMT R23, R2, 0x5410, RZ ;  /* 0x000054100217a816 */ /* 0x000fe400000000ff */
[----:B------:R-:W-:Y:S02]  /*20180*/  IADD3 R3, R152, 0x2, RZ ;  /* 0x0000000298037810 */ /* 0x000fe40007ffe0ff */
[----:B------:R-:W-:Y:S01]  /*20190*/  @!P4 PRMT R13, R65, 0x5410, RZ ;  /* 0x00005410410dc816 */ /* 0x000fe200000000ff */
[----:B------:R-:W-:Y:S04]  /*201a0*/  ST.E.U16 [R4.64+-0xb0], R121 ;  /* 0xffff507904007985 */ /* 0x000fe8000c101504 */
[----:B------:R-:W-:Y:S04]  /*201b0*/  ST.E.U16 [R4.64+-0xae], R124 ;  /* 0xffff527c04007985 */ /* 0x000fe8000c101504 */
[----:B------:R-:W-:Y:S04]  /*201c0*/  ST.E.U16 [R10.64+-0xb0], R130 ;  /* 0xffff50820a007985 */ /* 0x000fe8000c101504 */
[----:B------:R-:W-:Y:S04]  /*201d0*/  ST.E.U16 [R10.64+-0xae], R132 ;  /* 0xffff52840a007985 */ /* 0x000fe8000c101504 */
[----:B------:R-:W-:Y:S04]  /*201e0*/  ST.E.U16 [R8.64+-0xb0], R50 ;  /* 0xffff503208007985 */ /* 0x000fe8000c101504 */
[----:B------:R-:W-:Y:S01]  /*201f0*/  ST.E.U16 [R8.64+-0xae], R49 ;  /* 0xffff523108007985 */ /* 0x000fe2000c101504 */
[----:B------:R-:W-:-:S03]  /*20200*/  @!P5 PRMT R14, R76, 0x5410, RZ ;  /* 0x000054104c0ed816 */ /* 0x000fc600000000ff */
[----:B------:R-:W-:Y:S01]  /*20210*/  ST.E.U16 [R6.64+-0xb0], R52 ;  /* 0xffff503406007985 */ /* 0x000fe2000c101504 */
[----:B----4-:R-:W-:-:S05]  /*20220*/  IMAD.WIDE.U32 R136, R136, -0x326172a9, RZ ;  /* 0xcd9e8d5788887825 */ /* 0x010fca00078e00ff */
[----:B------:R-:W-:Y:S02]  /*20230*/  LOP3.LUT R2, R153, R137, RZ, 0x3c, !PT ;  /* 0x0000008999027212 */ /* 0x000fe400078e3cff */
[----:B------:R-:W-:-:S03]  /*20240*/  LOP3.LUT R64, R171, R149, R3, 0x96, !PT ;  /* 0x00000095ab407212 */ /* 0x000fc600078e9603 */
[----:B------:R-:W-:Y:S01]  /*20250*/  IMAD.WIDE.U32 R2, R2, -0x2daee0ad, RZ ;  /* 0xd2511f5302027825 */ /* 0x000fe200078e00ff */
[----:B------:R-:W-:Y:S02]  /*20260*/  LOP3.LUT R60, R171, R149, R58, 0x96, !PT ;  /* 0x00000095ab3c7212 */ /* 0x000fe400078e963a */
[-CC-:B------:R-:W-:Y:S02]  /*20270*/  LOP3.LUT R58, R175, R141.reuse, R170.reuse, 0x96, !PT ;  /* 0x0000008daf3a7212 */ /* 0x180fe400078e96aa */
[----:B------:R-:W-:Y:S02]  /*20280*/  LOP3.LUT R3, R3, R141, R170, 0x96, !PT ;  /* 0x0000008d03037212 */ /* 0x000fe400078e96aa */
[----:B------:R-:W-:Y:S01]  /*20290*/  LOP3.LUT R59, R171, R149, R59, 0x96, !PT ;  /* 0x00000095ab3b7212 */ /* 0x000fe200078e963b */
[----:B------:R-:W-:-:S04]  /*202a0*/  IMAD.WIDE.U32 R86, R64, -0x326172a9, RZ ;  /* 0xcd9e8d5740567825 */ /* 0x000fc800078e00ff */
[----:B------:R-:W-:-:S04]  /*202b0*/  IMAD.WIDE.U32 R152, R58, -0x326172a9, RZ ;  /* 0xcd9e8d573a987825 */ /* 0x000fc800078e00ff */
[----:B------:R-:W-:-:S04]  /*202c0*/  IMAD.WIDE.U32 R64, R3, -0x326172a9, RZ ;  /* 0xcd9e8d5703407825 */ /* 0x000fc800078e00ff */
[----:B------:R-:W-:Y:S01]  /*202d0*/  IMAD.WIDE.U32 R80, R60, -0x326172a9, RZ ;  /* 0xcd9e8d573c507825 */ /* 0x000fe200078e00ff */
[----:B------:R-:W-:-:S03]  /*202e0*/  LOP3.LUT R58, R153, R239, R82, 0x96, !PT ;  /* 0x000000ef993a7212 */ /* 0x000fc600078e9652 */
[----:B------:R-:W-:Y:S01]  /*202f0*/  IMAD.WIDE.U32 R84, R59, -0x326172a9, RZ ;  /* 0xcd9e8d573b547825 */ /* 0x000fe200078e00ff */
[-C--:B------:R-:W-:Y:S02]  /*20300*/  LOP3.LUT R3, R83, R240.reuse, R136, 0x96, !PT ;  /* 0x000000f053037212 */ /* 0x080fe400078e9688 */
[-C--:B------:R-:W-:Y:S01]  /*20310*/  LOP3.LUT R60, R65, R239.reuse, R82, 0x96, !PT ;  /* 0x000000ef413c7212 */ /* 0x080fe200078e9652 */
[----:B------:R-:W-:Y:S01]  /*20320*/  ST.E.U16 [R6.64+-0xae], R51 ;  /* 0xffff523306007985 */ /* 0x000fe2000c101504 */
[-C--:B------:R-:W-:Y:S02]  /*20330*/  LOP3.LUT R79, R81, R240.reuse, R228, 0x96, !PT ;  /* 0x000000f0514f7212 */ /* 0x080fe400078e96e4 */
[-C--:B------:R-:W-:Y:S02]  /*20340*/  LOP3.LUT R78, R153, R239.reuse, R80, 0x96, !PT ;  /* 0x000000ef994e7212 */ /* 0x080fe400078e9650 */
[-C--:B------:R-:W-:Y:S02]  /*20350*/  LOP3.LUT R82, R81, R240.reuse, R136, 0x96, !PT ;  /* 0x000000f051527212 */ /* 0x080fe400078e9688 */
[----:B------:R-:W-:Y:S01]  /*20360*/  LOP3.LUT R83, R65, R239, R80, 0x96, !PT ;  /* 0x000000ef41537212 */ /* 0x000fe200078e9650 */
[----:B------:R-:W-:Y:S01]  /*20370*/  ST.E.U16 [R4.64+-0xa0], R139 ;  /* 0xffff608b04007985 */ /* 0x000fe2000c101504 */
[----:B------:R-:W-:-:S02]  /*20380*/  LOP3.LUT R81, R87, R240, R136, 0x96, !PT ;  /* 0x000000f057517212 */ /* 0x000fc400078e9688 */
[-C--:B------:R-:W-:Y:S01]  /*20390*/  LOP3.LUT R80, R85, R240.reuse, R136, 0x96, !PT ;  /* 0x000000f055507212 */ /* 0x080fe200078e9688 */
[----:B------:R-:W-:Y:S01]  /*203a0*/  ST.E.U16 [R4.64+-0x9e], R138 ;  /* 0xffff628a04007985 */ /* 0x000fe2000c101504 */
[-CC-:B------:R-:W-:Y:S02]  /*203b0*/  LOP3.LUT R77, R87, R240.reuse, R228.reuse, 0x96, !PT ;  /* 0x000000f0574d7212 */ /* 0x180fe400078e96e4 */
[----:B------:R-:W-:Y:S01]  /*203c0*/  LOP3.LUT R149, R85, R240, R228, 0x96, !PT ;  /* 0x000000f055957212 */ /* 0x000fe200078e96e4 */
[----:B------:R-:W-:Y:S01]  /*203d0*/  ST.E.U16 [R10.64+-0xa0], R133 ;  /* 0xffff60850a007985 */ /* 0x000fe2000c101504 */
[-CC-:B------:R-:W-:Y:S02]  /*203e0*/  LOP3.LUT R136, R153, R239.reuse, R84.reuse, 0x96, !PT ;  /* 0x000000ef99887212 */ /* 0x180fe400078e9654 */
[-C--:B------:R-:W-:Y:S01]  /*203f0*/  LOP3.LUT R148, R65, R239.reuse, R84, 0x96, !PT ;  /* 0x000000ef41947212 */ /* 0x080fe200078e9654 */
[----:B------:R-:W2:Y:S01]  /*20400*/  LDL.LU.64 R228, [R1+0x3e0] ;  /* 0x0003e00001e47983 */ /* 0x000ea20000300a00 */
[----:B------:R-:W-:Y:S01]  /*20410*/  IMAD.MOV.U32 R84, RZ, RZ, R232 ;  /* 0x000000ffff547224 */ /* 0x000fe200078e00e8 */
[-CC-:B------:R-:W-:Y:S01]  /*20420*/  LOP3.LUT R76, R153, R239.reuse, R86.reuse, 0x96, !PT ;  /* 0x000000ef994c7212 */ /* 0x180fe200078e9656 */
[----:B------:R-:W-:Y:S01]  /*20430*/  IMAD.MOV.U32 R85, RZ, RZ, R233 ;  /* 0x000000ffff557224 */ /* 0x000fe200078e00e9 */
[----:B------:R-:W-:Y:S01]  /*20440*/  ST.E.U16 [R10.64+-0x9e], R131 ;  /* 0xffff62830a007985 */ /* 0x000fe2000c101504 */
[----:B------:R-:W-:Y:S01]  /*20450*/  LOP3.LUT R137, R65, R239, R86, 0x96, !PT ;  /* 0x000000ef41897212 */ /* 0x000fe200078e9656 */
[----:B------:R-:W-:-:S02]  /*20460*/  IMAD.MOV.U32 R87, RZ, RZ, R206 ;  /* 0x000000ffff577224 */ /* 0x000fc400078e00ce */
[----:B------:R-:W3:Y:S04]  /*20470*/  LDL.LU R232, [R1+0x3d8] ;  /* 0x0003d80001e87983 */ /* 0x000ee80000300800 */
[----:B------:R-:W-:Y:S04]  /*20480*/  ST.E.U16 [R8.64+-0xa0], R46 ;  /* 0xffff602e08007985 */ /* 0x000fe8000c101504 */
[----:B------:R-:W-:Y:S04]  /*20490*/  ST.E.U16 [R8.64+-0x9e], R45 ;  /* 0xffff622d08007985 */ /* 0x000fe8000c101504 */
[----:B------:R-:W4:Y:S04]  /*204a0*/  LDL.LU R233, [R1+0x3d4] ;  /* 0x0003d40001e97983 */ /* 0x000f280000300800 */
[----:B------:R-:W-:Y:S04]  /*204b0*/  ST.E.U16 [R6.64+-0xa0], R48 ;  /* 0xffff603006007985 */ /* 0x000fe8000c101504 */
[----:B------:R-:W-:Y:S04]  /*204c0*/  ST.E.U16 [R6.64+-0x9e], R47 ;  /* 0xffff622f06007985 */ /* 0x000fe8000c101504 */
[----:B------:R-:W2:Y:S04]  /*204d0*/  LDL.LU R86, [R1+0x160] ;  /* 0x0001600001567983 */ /* 0x000ea80000300800 */
[----:B------:R1:W-:Y:S04]  /*204e0*/  ST.E.U16 [R4.64+-0x8e], R128 ;  /* 0xffff728004007985 */ /* 0x0003e8000c101504 */
[----:B------:R-:W2:Y:S04]  /*204f0*/  LDL.LU R206, [R1+0x3d0] ;  /* 0x0003d00001ce7983 */ /* 0x000ea80000300800 */
[----:B------:R1:W-:Y:S02]  /*20500*/  ST.E.U16 [R4.64+-0x90], R129 ;  /* 0xffff708104007985 */ /* 0x0003e4000c101504 */
[----:B-1----:R-:W-:-:S02]  /*20510*/  IMAD.MOV.U32 R128, RZ, RZ, R241 ;  /* 0x000000ffff807224 */ /* 0x002fc400078e00f1 */
[----:B------:R-:W3:Y:S01]  /*20520*/  LDL.LU R241, [R1+0x3cc] ;  /* 0x0003cc0001f17983 */ /* 0x000ee20000300800 */
[----:B------:R-:W-:-:S03]  /*20530*/  IMAD.MOV.U32 R129, RZ, RZ, R205 ;  /* 0x000000ffff817224 */ /* 0x000fc600078e00cd */
[----:B------:R-:W3:Y:S01]  /*20540*/  LDL.LU R205, [R1+0x3c8] ;  /* 0x0003c80001cd7983 */ /* 0x000ee20000300800 */
[----:B------:R-:W-:-:S03]  /*20550*/  IMAD.MOV.U32 R144, RZ, RZ, R135 ;  /* 0x000000ffff907224 */ /* 0x000fc600078e0087 */
[----:B------:R-:W4:Y:S01]  /*20560*/  LDL.LU R130, [R1+0x150] ;  /* 0x0001500001827983 */ /* 0x000f220000300800 */
[----:B--2---:R-:W-:-:S03]  /*20570*/  IMAD.MOV.U32 R131, RZ, RZ, R206 ;  /* 0x000000ffff837224 */ /* 0x004fc600078e00ce */
[----:B------:R-:W2:Y:S04]  /*20580*/  LDL.LU R206, [R1+0x3c4] ;  /* 0x0003c40001ce7983 */ /* 0x000ea80000300800 */
[----:B------:R-:W4:Y:S01]  /*20590*/  LDL.LU R135, [R1+0x3c0] ;  /* 0x0003c00001877983 */ /* 0x000f220000300800 */
[----:B---3--:R-:W-:-:S03]  /*205a0*/  IMAD.MOV.U32 R146, RZ, RZ, R205 ;  /* 0x000000ffff927224 */ /* 0x008fc600078e00cd */
[----:B------:R-:W3:Y:S04]  /*205b0*/  LDL.LU R205, [R1+0x3bc] ;  /* 0x0003bc0001cd7983 */ /* 0x000ee80000300800 */
[----:B------:R-:W-:Y:S04]  /*205c0*/  ST.E.U16 [R10.64+-0x90], R125 ;  /* 0xffff707d0a007985 */ /* 0x000fe8000c101504 */
[----:B------:R-:W-:Y:S01]  /*205d0*/  ST.E.U16 [R10.64+-0x8e], R123 ;  /* 0xffff727b0a007985 */ /* 0x000fe2000c101504 */
[----:B------:R-:W-:-:S03]  /*205e0*/  IMAD.WIDE.U32 R70, R58, -0x2daee0ad, RZ ;  /* 0xd2511f533a467825 */ /* 0x000fc600078e00ff */
[----:B------:R-:W-:Y:S04]  /*205f0*/  ST.E.U16 [R8.64+-0x90], R42 ;  /* 0xffff702a08007985 */ /* 0x000fe8000c101504 */
[----:B------:R-:W-:Y:S01]  /*20600*/  ST.E.U16 [R8.64+-0x8e], R41 ;  /* 0xffff722908007985 */ /* 0x000fe2000c101504 */
[----:B------:R-:W-:-:S03]  /*20610*/  IMAD.WIDE.U32 R58, R3, -0x2daee0ad, RZ ;  /* 0xd2511f53033a7825 */ /* 0x000fc600078e00ff */
[----:B------:R-:W-:Y:S04]  /*20620*/  ST.E.U16 [R6.64+-0x90], R44 ;  /* 0xffff702c06007985 */ /* 0x000fe8000c101504 */
        /* <DEDUP_REMOVED lines=12> */
[----:B------:R-:W-:Y:S01]  /*206f0*/  ST.E.U16 [R4.64+-0x6e], R114 ;  /* 0xffff927204007985 */ /* 0x000fe2000c101504 */
[----:B------:R-:W-:-:S03]  /*20700*/  LOP3.LUT R3, R61, R245, R58, 0x96, !PT ;  /* 0x000000f53d037212 */ /* 0x000fc600078e963a */
        /* <DEDUP_REMOVED lines=9> */
[----:B------:R-:W-:Y:S01]  /*207a0*/  ST.E.U16 [R4.64+-0x5e], R110 ;  /* 0xffffa26e04007985 */ /* 0x000fe2000c101504 */
[----:B------:R-:W-:-:S03]  /*207b0*/  LOP3.LUT R63, R155, R242, R174, 0x96, !PT ;  /* 0x000000f29b3f7212 */ /* 0x000fc600078e96ae */
        /* <DEDUP_REMOVED lines=8> */
[----:B------:R-:W-:Y:S01]  /*20840*/  ST.E.U16 [R6.64+-0x5e], R31 ;  /* 0xffffa21f06007985 */ /* 0x000fe2000c101504 */
[----:B------:R-:W-:-:S03]  /*20850*/  IMAD.MOV.U32 R156, RZ, RZ, R140 ;  /* 0x000000ffff9c7224 */ /* 0x000fc600078e008c */
        /* <DEDUP_REMOVED lines=8> */
[----:B------:R-:W-:Y:S01]  /*208e0*/  ST.E.U16 [R8.64+-0x50], R26 ;  /* 0xffffb01a08007985 */ /* 0x000fe2000c101504 */
[----:B------:R-:W-:-:S03]  /*208f0*/  IMAD.WIDE.U32 R66, R82, -0x2daee0ad, RZ ;  /* 0xd2511f5352427825 */ /* 0x000fc600078e00ff */
[----:B------:R-:W-:Y:S01]  /*20900*/  ST.E.U16 [R8.64+-0x4e], R25 ;  /* 0xffffb21908007985 */ /* 0x000fe2000c101504 */
[----:B------:R-:W-:Y:S01]  /*20910*/  IMAD.WIDE.U32 R120, R81, -0x2daee0ad, RZ ;  /* 0xd2511f5351787825 */ /* 0x000fe200078e00ff */
[----:B------:R-:W-:Y:S02]  /*20920*/  LOP3.LUT R3, R55, R238, R64, 0x96, !PT ;  /* 0x000000ee37037212 */ /* 0x000fe400078e9640 */
[----:B------:R-:W-:Y:S01]  /*20930*/  ST.E.U16 [R6.64+-0x50], R28 ;  /* 0xffffb01c06007985 */ /* 0x000fe2000c101504 */
[----:B------:R-:W-:-:S03]  /*20940*/  IMAD.WIDE.U32 R142, R80, -0x2daee0ad, RZ ;  /* 0xd2511f53508e7825 */ /* 0x000fc600078e00ff */
[----:B------:R-:W-:Y:S01]  /*20950*/  ST.E.U16 [R6.64+-0x4e], R27 ;  /* 0xffffb21b06007985 */ /* 0x000fe2000c101504 */
[----:B------:R-:W-:Y:S01]  /*20960*/  IMAD.WIDE.U32 R50, R63, -0x326172a9, RZ ;  /* 0xcd9e8d573f327825 */ /* 0x000fe200078e00ff */
[----:B------:R-:W-:Y:S02]  /*20970*/  LOP3.LUT R54, R59, R248, R54, 0x96, !PT ;  /* 0x000000f83b367212 */ /* 0x000fe400078e9636 */
        /* <DEDUP_REMOVED lines=9> */
[----:B------:R-:W-:-:S03]  /*20a10*/  LOP3.LUT R126, R143, R242, R2, 0x96, !PT ;  /* 0x000000f28f7e7212 */ /* 0x000fc600078e9602 */
[----:B------:R-:W-:Y:S01]  /*20a20*/  ST.E.U16 [R6.64+-0x40], R22 ;  /* 0xffffc01606007985 */ /* 0x000fe2000c101504 */
[----:B------:R-:W-:-:S03]  /*20a30*/  LOP3.LUT R49, R51, R238, R152, 0x96, !PT ;  /* 0x000000ee33317212 */ /* 0x000fc600078e9698 */
[----:B------:R-:W-:Y:S01]  /*20a40*/  ST.E.U16 [R6.64+-0x3e], R21 ;  /* 0xffffc21506007985 */ /* 0x000fe2000c101504 */
[----:B------:R-:W-:Y:S01]  /*20a50*/  LOP3.LUT R52, R77, R248, R50, 0x96, !PT ;  /* 0x000000f84d347212 */ /* 0x000fe200078e9632 */
[----:B------:R-:W-:Y:S02]  /*20a60*/  IMAD.WIDE.U32 R2, R3, -0x2daee0ad, RZ ;  /* 0xd2511f5303027825 */ /* 0x000fe400078e00ff */
        /* <DEDUP_REMOVED lines=18> */
[----:B------:R1:W-:Y:S04]  /*20b90*/  ST.E.U16 [R6.64+-0x1e], R13 ;  /* 0xffffe20d06007985 */ /* 0x0003e8000c101504 */
[----:B------:R-:W-:Y:S04]  /*20ba0*/  ST.E.U16 [R4.64+-0x10], R91 ;  /* 0xfffff05b04007985 */ /* 0x000fe8000c101504 */
[----:B------:R-:W-:Y:S04]  /*20bb0*/  ST.E.U16 [R4.64+-0xe], R90 ;  /* 0xfffff25a04007985 */ /* 0x000fe8000c101504 */
[----:B------:R-:W-:Y:S04]  /*20bc0*/  ST.E.U16 [R10.64+-0x10], R89 ;  /* 0xfffff0590a007985 */ /* 0x000fe8000c101504 */
[----:B------:R4:W-:Y:S04]  /*20bd0*/  ST.E.U16 [R10.64+-0xe], R88 ;  /* 0xfffff2580a007985 */ /* 0x0009e8000c101504 */
[----:B------:R-:W-:Y:S01]  /*20be0*/  ST.E.U16 [R8.64+-0x10], R24 ;  /* 0xfffff01808007985 */ /* 0x000fe2000c101504 */
[----:B--2---:R-:W-:-:S03]  /*20bf0*/  IMAD.MOV.U32 R147, RZ, RZ, R206 ;  /* 0x000000ffff937224 */ /* 0x004fc600078e00ce */
[----:B------:R3:W-:Y:S01]  /*20c00*/  ST.E.U16 [R8.64+-0xe], R23 ;  /* 0xfffff21708007985 */ /* 0x0007e2000c101504 */
[----:B-1----:R-:W-:-:S03]  /*20c10*/  IMAD.WIDE.U32 R12, R3, -0x326172a9, RZ ;  /* 0xcd9e8d57030c7825 */ /* 0x002fc600078e00ff */
[----:B------:R-:W-:Y:S04]  /*20c20*/  ST.E.U16 [R6.64+-0x10], R62 ;  /* 0xfffff03e06007985 */ /* 0x000fe8000c101504 */
[----:B------:R1:W-:Y:S01]  /*20c30*/  ST.E.U16 [R6.64+-0xe], R57 ;  /* 0xfffff23906007985 */ /* 0x0003e2000c101504 */
[----:B------:R-:W-:-:S03]  /*20c40*/  IMAD.WIDE.U32 R2, R2, -0x326172a9, RZ ;  /* 0xcd9e8d5702027825 */ /* 0x000fc600078e00ff */
[----:B------:R-:W2:Y:S02]  /*20c50*/  LDL.LU R206, [R1+0x3b8] ;  /* 0x0003b80001ce7983 */ /* 0x000ea40000300800 */
[----:B------:R-:W-:Y:S02]  /*20c60*/  LOP3.LUT R0, R3, R249, R12, 0x96, !PT ;  /* 0x000000f903007212 */ /* 0x000fe400078e960c */
[----:B----4-:R-:W-:Y:S01]  /*20c70*/  LOP3.LUT R11, R2, 0xff, RZ, 0xc0, !PT ;  /* 0x000000ff020b7812 */ /* 0x010fe200078ec0ff */
[----:B---3--:R-:W3:Y:S01]  /*20c80*/  LDSM.16.MT88.4 R24, [R205+0x4000] ;  /* 0x00400000cd18783b */ /* 0x008ee20000004200 */
[--C-:B------:R-:W-:Y:S02]  /*20c90*/  SHF.R.U32.HI R8, RZ, 0x10, R2.reuse ;  /* 0x00000010ff087819 */ /* 0x100fe40000011602 */
[----:B------:R-:W-:Y:S01]  /*20ca0*/  SHF.R.U32.HI R10, RZ, 0x18, R2 ;  /* 0x00000018ff0a7819 */ /* 0x000fe20000011602 */
[----:B------:R-:W-:Y:S02]  /*20cb0*/  IMAD.MOV.U32 R145, RZ, RZ, R223 ;  /* 0x000000ffff917224 */ /* 0x000fe400078e00df */
[----:B------:R-:W-:Y:S01]  /*20cc0*/  IMAD.WIDE.U32 R44, R52, -0x2daee0ad, RZ ;  /* 0xd2511f53342c7825 */ /* 0x000fe200078e00ff */
[----:B-1----:R-:W-:Y:S01]  /*20cd0*/  LOP3.LUT R7, R2, 0xffff, RZ, 0xc0, !PT ;  /* 0x0000ffff02077812 */ /* 0x002fe200078ec0ff */
[----:B------:R-:W-:Y:S01]  /*20ce0*/  LDSM.16.MT88.4 R28, [R205+0x4400] ;  /* 0x00440000cd1c783b */ /* 0x000fe20000004200 */
[----:B------:R-:W-:Y:S01]  /*20cf0*/  LOP3.LUT R6, R0, 0xffff, RZ, 0xc0, !PT ;  /* 0x0000ffff00067812 */ /* 0x000fe200078ec0ff */
[----:B------:R-:W-:Y:S01]  /*20d00*/  IMAD.WIDE.U32 R2, R49, -0x2daee0ad, RZ ;  /* 0xd2511f5331027825 */ /* 0x000fe200078e00ff */
[----:B------:R-:W-:-:S02]  /*20d10*/  SHF.R.U32.HI R9, RZ, 0x8, R7 ;  /* 0x00000008ff097819 */ /* 0x000fc40000011607 */
[----:B------:R-:W-:Y:S02]  /*20d20*/  LOP3.LUT R7, R8, 0xff, RZ, 0xc0, !PT ;  /* 0x000000ff08077812 */ /* 0x000fe400078ec0ff */
[----:B------:R-:W-:Y:S02]  /*20d30*/  LOP3.LUT R8, R0, 0xff, RZ, 0xc0, !PT ;  /* 0x000000ff00087812 */ /* 0x000fe400078ec0ff */
[----:B------:R-:W-:Y:S02]  /*20d40*/  SHF.R.U32.HI R6, RZ, 0x8, R6 ;  /* 0x00000008ff067819 */ /* 0x000fe40000011606 */
[----:B------:R-:W-:Y:S02]  /*20d50*/  LOP3.LUT R12, R3, R247, R70, 0x96, !PT ;  /* 0x000000f7030c7212 */ /* 0x000fe400078e9646 */
[----:B------:R-:W-:Y:S02]  /*20d60*/  PRMT R11, R11, 0x5410, R9 ;  /* 0x000054100b0b7816 */ /* 0x000fe40000000009 */
[----:B------:R-:W-:-:S02]  /*20d70*/  SHF.R.U32.HI R3, RZ, 0x10, R0 ;  /* 0x00000010ff037819 */ /* 0x000fc40000011600 */
[----:B------:R-:W-:Y:S02]  /*20d80*/  PRMT R9, R7, 0x5410, R10 ;  /* 0x0000541007097816 */ /* 0x000fe4000000000a */
        /* <DEDUP_REMOVED lines=8> */
[----:B------:R-:W-:-:S03]  /*20e10*/  HSET2.LE.AND R6, R6, R223, PT ;  /* 0x000000df06067233 */ /* 0x000fc60003803000 */
[----:B------:R-:W-:Y:S01]  /*20e20*/  LOP3.LUT R10, R161, R0, RZ, 0xc0, !PT ;  /* 0x00000000a10a7212 */ /* 0x000fe200078ec0ff */
[----:B------:R-:W-:Y:S01]  /*20e30*/  HSET2.LE.AND R0, R2, R223, PT ;  /* 0x000000df02007233 */ /* 0x000fe20003803000 */
[----:B------:R-:W-:Y:S01]  /*20e40*/  LOP3.LUT R11, R160, R3, RZ, 0xc0, !PT ;  /* 0x00000003a00b7212 */ /* 0x000fe200078ec0ff */
[----:B------:R-:W-:Y:S01]  /*20e50*/  IMAD.WIDE.U32 R2, R9, -0x326172a9, RZ ;  /* 0xcd9e8d5709027825 */ /* 0x000fe200078e00ff */
[----:B------:R-:W-:Y:S02]  /*20e60*/  LOP3.LUT R8, R162, R6, RZ, 0xc0, !PT ;  /* 0x00000006a2087212 */ /* 0x000fe400078ec0ff */
[----:B------:R-:W-:Y:S01]  /*20e70*/  LOP3.LUT R9, R163, R0, RZ, 0xc0, !PT ;  /* 0x00000000a3097212 */ /* 0x000fe200078ec0ff */
[----:B------:R-:W-:-:S04]  /*20e80*/  IMAD.WIDE.U32 R6, R12, -0x326172a9, RZ ;  /* 0xcd9e8d570c067825 */ /* 0x000fc800078e00ff */
[----:B------:R-:W-:Y:S01]  /*20e90*/  IMAD.WIDE.U32 R14, R56, -0x326172a9, RZ ;  /* 0xcd9e8d57380e7825 */ /* 0x000fe200078e00ff */
[----:B------:R-:W-:Y:S01]  /*20ea0*/  LOP3.LUT R16, R13, R246, R58, 0x96, !PT ;  /* 0x000000f60d107212 */ /* 0x000fe200078e963a */
[----:B---3--:R-:W-:Y:S02]  /*20eb0*/  HMMA.16816.F32.BF16 R60, R8, R24, R144 ;  /* 0x00000018083c723c */ /* 0x008fe40000041890 */
[----:B------:R-:W-:Y:S01]  /*20ec0*/  IMAD.WIDE.U32 R46, R53, -0x326172a9, RZ ;  /* 0xcd9e8d57352e7825 */ /* 0x000fe200078e00ff */
[----:B------:R-:W-:Y:S01]  /*20ed0*/  LOP3.LUT R124, R69, R242, R174, 0x96, !PT ;  /* 0x000000f2457c7212 */ /* 0x000fe200078e96ae */
[----:B------:R-:W-:Y:S03]  /*20ee0*/  LDSM.16.MT88.4 R160, [R205+0x5c00] ;  /* 0x005c0000cda0783b */ /* 0x000fe60000004200 */
[----:B------:R-:W-:Y:S02]  /*20ef0*/  IMAD.MOV.U32 R144, RZ, RZ, R231 ;  /* 0x000000ffff907224 */ /* 0x000fe400078e00e7 */
[----:B------:R-:W3:Y:S01]  /*20f00*/  LDL.LU R231, [R1+0x3b4] ;  /* 0x0003b40001e77983 */ /* 0x000ee20000300800 */
[----:B------:R-:W-:-:S03]  /*20f10*/  IMAD.MOV.U32 R145, RZ, RZ, R230 ;  /* 0x000000ffff917224 */ /* 0x000fc600078e00e6 */
[----:B------:R-:W4:Y:S01]  /*20f20*/  LDL.LU R230, [R1+0x3b0] ;  /* 0x0003b00001e67983 */ /* 0x000f220000300800 */
[----:B------:R-:W-:Y:S02]  /*20f30*/  LOP3.LUT R0, R3, R249, R6, 0x96, !PT ;  /* 0x000000f903007212 */ /* 0x000fe400078e9606 */
[----:B------:R-:W-:Y:S01]  /*20f40*/  LOP3.LUT R17, R15, R238, R152, 0x96, !PT ;  /* 0x000000ee0f117212 */ /* 0x000fe200078e9698 */
[----:B------:R-:W4:Y:S01]  /*20f50*/  LDL.LU R146, [R1+0x190] ;  /* 0x0001900001927983 */ /* 0x000f220000300800 */
[C---:B------:R-:W-:Y:S02]  /*20f60*/  LOP3.LUT R3, R2.reuse, 0xffff, RZ, 0xc0, !PT ;  /* 0x0000ffff02037812 */ /* 0x040fe400078ec0ff */
[----:B------:R-:W-:Y:S01]  /*20f70*/  LOP3.LUT R15, R2, 0xff, RZ, 0xc0, !PT ;  /* 0x000000ff020f7812 */ /* 0x000fe200078ec0ff */
[----:B------:R-:W4:Y:S01]  /*20f80*/  LDL.LU R147, [R1+0x194] ;  /* 0x0001940001937983 */ /* 0x000f220000300800 */
[--C-:B------:R-:W-:Y:S02]  /*20f90*/  SHF.R.U32.HI R6, RZ, 0x10, R2.reuse ;  /* 0x00000010ff067819 */ /* 0x100fe40000011602 */
[----:B------:R-:W-:-:S02]  /*20fa0*/  SHF.R.U32.HI R13, RZ, 0x18, R2 ;  /* 0x00000018ff0d7819 */ /* 0x000fc40000011602 */
[----:B------:R-:W-:Y:S02]  /*20fb0*/  LOP3.LUT R2, R0, 0xffff, RZ, 0xc0, !PT ;  /* 0x0000ffff00027812 */ /* 0x000fe400078ec0ff */
[----:B------:R-:W-:Y:S02]  /*20fc0*/  LOP3.LUT R45, R47, R248, R14, 0x96, !PT ;  /* 0x000000f82f2d7212 */ /* 0x000fe400078e960e */
[----:B------:R-:W-:Y:S02]  /*20fd0*/  SHF.R.U32.HI R3, RZ, 0x8, R3 ;  /* 0x00000008ff037819 */ /* 0x000fe40000011603 */
[----:B------:R-:W-:Y:S02]  /*20fe0*/  LOP3.LUT R14, R6, 0xff, RZ, 0xc0, !PT ;  /* 0x000000ff060e7812 */ /* 0x000fe400078ec0ff */
[----:B------:R-:W-:Y:S02]  /*20ff0*/  LOP3.LUT R12, R0, 0xff, RZ, 0xc0, !PT ;  /* 0x000000ff000c7812 */ /* 0x000fe400078ec0ff */
[----:B------:R-:W-:-:S02]  /*21000*/  SHF.R.U32.HI R6, RZ, 0x8, R2 ;  /* 0x00000008ff067819 */ /* 0x000fc40000011602 */
[----:B------:R-:W-:Y:S02]  /*21010*/  PRMT R2, R15, 0x5410, R3 ;  /* 0x000054100f027816 */ /* 0x000fe40000000003 */
[----:B------:R-:W-:Y:S02]  /*21020*/  PRMT R14, R14, 0x5410, R13 ;  /* 0x000054100e0e7816 */ /* 0x000fe4000000000d */
[----:B------:R-:W-:Y:S02]  /*21030*/  SHF.R.U32.HI R3, RZ, 0x10, R0 ;  /* 0x00000010ff037819 */ /* 0x000fe40000011600 */
[----:B------:R-:W-:Y:S02]  /*21040*/  PRMT R12, R12, 0x5410, R6 ;  /* 0x000054100c0c7816 */ /* 0x000fe40000000006 */
[----:B------:R-:W-:Y:S01]  /*21050*/  SHF.R.U32.HI R13, RZ, 0x18, R0 ;  /* 0x00000018ff0d7819 */ /* 0x000fe20000011600 */
[--C-:B------:R-:W-:Y:S01]  /*21060*/  HSET2.LE.AND R0, R2, R223.reuse, PT ;  /* 0x000000df02007233 */ /* 0x100fe20003803000 */
[----:B------:R-:W-:Y:S01]  /*21070*/  LOP3.LUT R6, R3, 0xff, RZ, 0xc0, !PT ;  /* 0x000000ff03067812 */ /* 0x000fe200078ec0ff */
[----:B------:R-:W-:-:S02]  /*21080*/  HSET2.LE.AND R2, R14, R223, PT ;  /* 0x000000df0e027233 */ /* 0x000fc40003803000 */
[----:B------:R-:W-:Y:S01]  /*21090*/  HSET2.LE.AND R3, R12, R223, PT ;  /* 0x000000df0c037233 */ /* 0x000fe20003803000 */
[----:B------:R-:W-:Y:S02]  /*210a0*/  LOP3.LUT R14, R134, R0, RZ, 0xc0, !PT ;  /* 0x00000000860e7212 */ /* 0x000fe400078ec0ff */
[----:B------:R-:W-:Y:S02]  /*210b0*/  LOP3.LUT R15, R234, R2, RZ, 0xc0, !PT ;  /* 0x00000002ea0f7212 */ /* 0x000fe400078ec0ff */
[----:B------:R-:W-:Y:S02]  /*210c0*/  LOP3.LUT R12, R235, R3, RZ, 0xc0, !PT ;  /* 0x00000003eb0c7212 */ /* 0x000fe400078ec0ff */
[----:B------:R-:W-:Y:S02]  /*210d0*/  LOP3.LUT R122, R141, R245, R68, 0x96, !PT ;  /* 0x000000f58d7a7212 */ /* 0x000fe400078e9644 */
[----:B------:R-:W-:Y:S01]  /*210e0*/  HMMA.16816.F32.BF16 R68, R8, R26, R128 ;  /* 0x0000001a0844723c */ /* 0x000fe20000041880 */
[----:B--2---:R-:W1:Y:S01]  /*210f0*/  LDSM.16.MT88.4 R36, [R206+0x4000] ;  /* 0x00400000ce24783b */ /* 0x004e620000004200 */
[----:B------:R-:W-:-:S03]  /*21100*/  IMAD.WIDE.U32 R20, R55, -0x326172a9, RZ ;  /* 0xcd9e8d5737147825 */ /* 0x000fc600078e00ff */
[----:B------:R-:W3:Y:S03]  /*21110*/  LDSM.16.MT88.4 R32, [R206+0x4400] ;  /* 0x00440000ce20783b */ /* 0x000ee60000004200 */
[----:B-1----:R-:W-:Y:S01]  /*21120*/  HMMA.16816.F32.BF16 R56, R8, R36, R84 ;  /* 0x000000240838723c */ /* 0x002fe20000041854 */
[----:B------:R-:W2:Y:S04]  /*21130*/  LDL.LU R84, [R1+0x248] ;  /* 0x0002480001547983 */ /* 0x000ea80000300800 */
[----:B------:R-:W2:Y:S02]  /*21140*/  LDL.LU R85, [R1+0x24c] ;  /* 0x00024c0001557983 */ /* 0x000ea40000300800 */
[----:B---3--:R-:W-:-:S02]  /*21150*/  IMAD.MOV.U32 R87, RZ, RZ, R231 ;  /* 0x000000ffff577224 */ /* 0x008fc400078e00e7 */
[----:B----4-:R-:W-:Y:S02]  /*21160*/  IMAD.MOV.U32 R86, RZ, RZ, R230 ;  /* 0x000000ffff567224 */ /* 0x010fe400078e00e6 */
[----:B------:R-:W3:Y:S04]  /*21170*/  LDL.LU R230, [R1+0x3ac] ;  /* 0x0003ac0001e67983 */ /* 0x000ee80000300800 */
[----:B------:R-:W4:Y:S04]  /*21180*/  LDL.LU R231, [R1+0x3a8] ;  /* 0x0003a80001e77983 */ /* 0x000f280000300800 */
[----:B------:R-:W4:Y:S04]  /*21190*/  LDL.LU R134, [R1+0x3a4] ;  /* 0x0003a40001867983 */ /* 0x000f280000300800 */
[----:B------:R-:W4:Y:S04]  /*211a0*/  LDL.LU R234, [R1+0x3a0] ;  /* 0x0003a00001ea7983 */ /* 0x000f280000300800 */
[----:B------:R-:W4:Y:S04]  /*211b0*/  LDL.LU R235, [R1+0x39c] ;  /* 0x00039c0001eb7983 */ /* 0x000f280000300800 */
[----:B------:R-:W4:Y:S01]  /*211c0*/  LDL.LU R128, [R1+0x258] ;  /* 0x0002580001807983 */ /* 0x000f220000300800 */
[----:B------:R-:W-:Y:S01]  /*211d0*/  PRMT R6, R6, 0x5410, R13 ;  /* 0x0000541006067816 */ /* 0x000fe2000000000d */
[----:B------:R-:W-:-:S04]  /*211e0*/  IMAD.WIDE.U32 R18, R83, -0x2daee0ad, RZ ;  /* 0xd2511f5353127825 */ /* 0x000fc800078e00ff */
[----:B------:R-:W-:Y:S01]  /*211f0*/  HSET2.LE.AND R0, R6, R223, PT ;  /* 0x000000df06007233 */ /* 0x000fe20003803000 */
[----:B------:R-:W-:Y:S01]  /*21200*/  IMAD.WIDE.U32 R2, R16, -0x2daee0ad, RZ ;  /* 0xd2511f5310027825 */ /* 0x000fe200078e00ff */
[----:B------:R-:W-:Y:S02]  /*21210*/  LOP3.LUT R6, R21, R238, R64, 0x96, !PT ;  /* 0x000000ee15067212 */ /* 0x000fe400078e9640 */
[----:B------:R-:W-:Y:S02]  /*21220*/  LOP3.LUT R19, R19, R245, R66, 0x96, !PT ;  /* 0x000000f513137212 */ /* 0x000fe400078e9642 */
[----:B------:R-:W-:Y:S02]  /*21230*/  LOP3.LUT R13, R236, R0, RZ, 0xc0, !PT ;  /* 0x00000000ec0d7212 */ /* 0x000fe400078ec0ff */
[----:B------:R-:W-:Y:S01]  /*21240*/  LOP3.LUT R0, R2, 0xffff, RZ, 0xc0, !PT ;  /* 0x0000ffff02007812 */ /* 0x000fe200078ec0ff */
[----:B------:R-:W-:Y:S01]  /*21250*/  IMAD.WIDE.U32 R42, R17, -0x2daee0ad, RZ ;  /* 0xd2511f53112a7825 */ /* 0x000fe200078e00ff */
[----:B------:R-:W-:Y:S03]  /*21260*/  HMMA.16816.F32.BF16 R52, R8, R38, R144 ;  /* 0x000000260834723c */ /* 0x000fe60000041890 */
[----:B------:R-:W-:Y:S01]  /*21270*/  IMAD.WIDE.U32 R16, R6, -0x2daee0ad, RZ ;  /* 0xd2511f5306107825 */ /* 0x000fe200078e00ff */
[----:B------:R-:W-:-:S02]  /*21280*/  SHF.R.U32.HI R6, RZ, 0x8, R0 ;  /* 0x00000008ff067819 */ /* 0x000fc40000011600 */
[----:B------:R-:W-:Y:S01]  /*21290*/  LOP3.LUT R0, R3, R243, R50, 0x96, !PT ;  /* 0x000000f303007212 */ /* 0x000fe200078e9632 */
[----:B------:R-:W-:Y:S01]  /*212a0*/  IMAD.WIDE.U32 R22, R19, -0x326172a9, RZ ;  /* 0xcd9e8d5713167825 */ /* 0x000fe200078e00ff */
[----:B------:R-:W-:Y:S02]  /*212b0*/  LOP3.LUT R8, R2, 0xff, RZ, 0xc0, !PT ;  /* 0x000000ff02087812 */ /* 0x000fe400078ec0ff */
[--C-:B------:R-:W-:Y:S02]  /*212c0*/  SHF.R.U32.HI R3, RZ, 0x10, R2.reuse ;  /* 0x00000010ff037819 */ /* 0x100fe40000011602 */
[----:B------:R-:W-:Y:S02]  /*212d0*/  SHF.R.U32.HI R11, RZ, 0x18, R2 ;  /* 0x00000018ff0b7819 */ /* 0x000fe40000011602 */
[----:B------:R-:W-:Y:S02]  /*212e0*/  LOP3.LUT R2, R0, 0xffff, RZ, 0xc0, !PT ;  /* 0x0000ffff00027812 */ /* 0x000fe400078ec0ff */
[----:B------:R-:W-:-:S02]  /*212f0*/  LOP3.LUT R19, R23, R248, R20, 0x96, !PT ;  /* 0x000000f817137212 */ /* 0x000fc400078e9614 */
[----:B------:R-:W-:Y:S02]  /*21300*/  PRMT R8, R8, 0x5410, R6 ;  /* 0x0000541008087816 */ /* 0x000fe40000000006 */
[----:B------:R-:W-:Y:S02]  /*21310*/  LOP3.LUT R3, R3, 0xff, RZ, 0xc0, !PT ;  /* 0x000000ff03037812 */ /* 0x000fe400078ec0ff */
[----:B------:R-:W-:Y:S02]  /*21320*/  LOP3.LUT R20, R17, R247, R18, 0x96, !PT ;  /* 0x000000f711147212 */ /* 0x000fe400078e9612 */
[----:B------:R-:W-:Y:S02]  /*21330*/  SHF.R.U32.HI R6, RZ, 0x10, R0 ;  /* 0x00000010ff067819 */ /* 0x000fe40000011600 */
[----:B------:R-:W-:Y:S02]  /*21340*/  LOP3.LUT R17, R7, R246, R76, 0x96, !PT ;  /* 0x000000f607117212 */ /* 0x000fe400078e964c */
[----:B------:R-:W-:-:S02]  /*21350*/  SHF.R.U32.HI R7, RZ, 0x8, R2 ;  /* 0x00000008ff077819 */ /* 0x000fc40000011602 */
[----:B------:R-:W-:Y:S02]  /*21360*/  PRMT R2, R3, 0x5410, R11 ;  /* 0x0000541003027816 */ /* 0x000fe4000000000b */
[----:B------:R-:W-:Y:S02]  /*21370*/  SHF.R.U32.HI R9, RZ, 0x18, R0 ;  /* 0x00000018ff097819 */ /* 0x000fe40000011600 */
[----:B------:R-:W-:Y:S02]  /*21380*/  LOP3.LUT R6, R6, 0xff, RZ, 0xc0, !PT ;  /* 0x000000ff06067812 */ /* 0x000fe400078ec0ff */
[----:B------:R-:W-:Y:S01]  /*21390*/  LOP3.LUT R10, R0, 0xff, RZ, 0xc0, !PT ;  /* 0x000000ff000a7812 */ /* 0x000fe200078ec0ff */
[--C-:B------:R-:W-:Y:S01]  /*213a0*/  HSET2.LE.AND R0, R8, R223.reuse, PT ;  /* 0x000000df08007233 */ /* 0x100fe20003803000 */
[----:B------:R-:W-:Y:S01]  /*213b0*/  PRMT R3, R6, 0x5410, R9 ;  /* 0x0000541006037816 */ /* 0x000fe20000000009 */
[----:B------:R-:W-:Y:S01]  /*213c0*/  HSET2.LE.AND R2, R2, R223, PT ;  /* 0x000000df02027233 */ /* 0x000fe20003803000 */
[----:B------:R-:W-:-:S02]  /*213d0*/  PRMT R7, R10, 0x5410, R7 ;  /* 0x000054100a077816 */ /* 0x000fc40000000007 */
[----:B------:R-:W-:Y:S02]  /*213e0*/  LOP3.LUT R21, R43, R247, R72, 0x96, !PT ;  /* 0x000000f72b157212 */ /* 0x000fe400078e9648 */
[----:B------:R-:W-:Y:S01]  /*213f0*/  LOP3.LUT R10, R172, R0, RZ, 0xc0, !PT ;  /* 0x00000000ac0a7212 */ /* 0x000fe200078ec0ff */
[----:B------:R-:W-:Y:S01]  /*21400*/  HSET2.LE.AND R0, R3, R223, PT ;  /* 0x000000df03007233 */ /* 0x000fe20003803000 */
[----:B------:R-:W-:Y:S01]  /*21410*/  LOP3.LUT R11, R173, R2, RZ, 0xc0, !PT ;  /* 0x00000002ad0b7212 */ /* 0x000fe200078ec0ff */
[----:B------:R-:W-:Y:S02]  /*21420*/  IMAD.MOV.U32 R130, RZ, RZ, R135 ;  /* 0x000000ffff827224 */ /* 0x000fe400078e0087 */
[----:B------:R-:W-:Y:S02]  /*21430*/  IMAD.MOV.U32 R131, RZ, RZ, R241 ;  /* 0x000000ffff837224 */ /* 0x000fe400078e00f1 */
[----:B------:R-:W-:Y:S02]  /*21440*/  IMAD.MOV.U32 R146, RZ, RZ, R229 ;  /* 0x000000ffff927224 */ /* 0x000fe400078e00e5 */
[----:B------:R-:W-:-:S02]  /*21450*/  IMAD.MOV.U32 R147, RZ, RZ, R228 ;  /* 0x000000ffff937224 */ /* 0x000fc400078e00e4 */
[----:B------:R-:W-:Y:S01]  /*21460*/  IMAD.WIDE.U32 R2, R17, -0x2daee0ad, RZ ;  /* 0xd2511f5311027825 */ /* 0x000fe200078e00ff */
[----:B------:R-:W-:Y:S01]  /*21470*/  LOP3.LUT R9, R177, R0, RZ, 0xc0, !PT ;  /* 0x00000000b1097212 */ /* 0x000fe200078ec0ff */
[----:B------:R-:W-:-:S03]  /*21480*/  HSET2.LE.AND R6, R7, R223, PT ;  /* 0x000000df07067233 */ /* 0x000fc60003803000 */
[----:B------:R-:W-:Y:S02]  /*21490*/  LOP3.LUT R0, R3, R243, R44, 0x96, !PT ;  /* 0x000000f303007212 */ /* 0x000fe400078e962c */
[----:B------:R-:W-:Y:S02]  /*214a0*/  LOP3.LUT R3, R2, 0xffff, RZ, 0xc0, !PT ;  /* 0x0000ffff02037812 */ /* 0x000fe400078ec0ff */
[----:B------:R-:W-:Y:S02]  /*214b0*/  LOP3.LUT R8, R176, R6, RZ, 0xc0, !PT ;  /* 0x00000006b0087212 */ /* 0x000fe400078ec0ff */
[----:B------:R-:W-:Y:S02]  /*214c0*/  SHF.R.U32.HI R6, RZ, 0x8, R3 ;  /* 0x00000008ff067819 */ /* 0x000fe40000011603 */
[----:B------:R-:W-:Y:S02]  /*214d0*/  SHF.R.U32.HI R3, RZ, 0x10, R0 ;  /* 0x00000010ff037819 */ /* 0x000fe40000011600 */
[----:B------:R-:W-:Y:S01]  /*214e0*/  LOP3.LUT R7, R0, 0xff, RZ, 0xc0, !PT ;  /* 0x000000ff00077812 */ /* 0x000fe200078ec0ff */
[----:B------:R-:W-:-:S05]  /*214f0*/  IMAD.WIDE.U32 R40, R19, -0x2daee0ad, RZ ;  /* 0xd2511f5313287825 */ /* 0x000fca00078e00ff */
[----:B------:R-:W-:Y:S01]  /*21500*/  LOP3.LUT R18, R41, R244, R16, 0x96, !PT ;  /* 0x000000f429127212 */ /* 0x000fe200078e9610 */
[----:B------:R-:W-:Y:S01]  /*21510*/  IMAD.WIDE.U32 R16, R21, -0x326172a9, RZ ;  /* 0xcd9e8d5715107825 */ /* 0x000fe200078e00ff */
[C---:B------:R-:W-:Y:S08]  /*21520*/  HMMA.16816.F32.BF16 R92, R8.reuse, R30, R68 ;  /* 0x0000001e085c723c */ /* 0x040ff00000041844 */
[C---:B------:R-:W-:Y:S08]  /*21530*/  HMMA.16816.F32.BF16 R76, R8.reuse, R28, R60 ;  /* 0x0000001c084c723c */ /* 0x040ff0000004183c */
[----:B------:R-:W-:Y:S01]  /*21540*/  HMMA.16816.F32.BF16 R68, R8, R32, R56 ;  /* 0x000000200844723c */ /* 0x000fe20000041838 */
[----:B------:R-:W-:-:S07]  /*21550*/  IMAD.WIDE.U32 R44, R45, -0x2daee0ad, RZ ;  /* 0xd2511f532d2c7825 */ /* 0x000fce00078e00ff */
[----:B------:R-:W-:Y:S01]  /*21560*/  HMMA.16816.F32.BF16 R56, R8, R34, R52 ;  /* 0x000000220838723c */ /* 0x000fe20000041834 */
[----:B------:R-:W-:Y:S01]  /*21570*/  LOP3.LUT R19, R45, R244, R42, 0x96, !PT ;  /* 0x000000f42d137212 */ /* 0x000fe200078e962a */
[----:B------:R-:W-:-:S06]  /*21580*/  IMAD.WIDE.U32 R66, R122, -0x326172a9, RZ ;  /* 0xcd9e8d577a427825 */ /* 0x000fcc00078e00ff */
[----:B--2---:R-:W-:Y:S07]  /*21590*/  HMMA.16816.F32.BF16 R72, R12, R24, R84 ;  /* 0x000000180c48723c */ /* 0x004fee0000041854 */
[----:B------:R-:W-:Y:S02]  /*215a0*/  IMAD.MOV.U32 R86, RZ, RZ, R233 ;  /* 0x000000ffff567224 */ /* 0x000fe400078e00e9 */
[----:B------:R-:W-:Y:S02]  /*215b0*/  IMAD.MOV.U32 R87, RZ, RZ, R232 ;  /* 0x000000ffff577224 */ /* 0x000fe400078e00e8 */
[----:B---3--:R-:W-:-:S02]  /*215c0*/  IMAD.MOV.U32 R145, RZ, RZ, R230 ;  /* 0x000000ffff917224 */ /* 0x008fc400078e00e6 */
[----:B----4-:R-:W-:Y:S02]  /*215d0*/  IMAD.MOV.U32 R144, RZ, RZ, R231 ;  /* 0x000000ffff907224 */ /* 0x010fe400078e00e7 */
[----:B------:R-:W-:Y:S02]  /*215e0*/  IMAD.MOV.U32 R129, RZ, RZ, R134 ;  /* 0x000000ffff817224 */ /* 0x000fe400078e0086 */
[----:B------:R1:W5:Y:S01]  /*215f0*/  LDL.LU R134, [R1+0x398] ;  /* 0x0003980001867983 */ /* 0x0003620000300800 */
[----:B------:R-:W-:Y:S02]  /*21600*/  IMAD.MOV.U32 R85, RZ, RZ, R234 ;  /* 0x000000ffff557224 */ /* 0x000fe400078e00ea */
[----:B------:R-:W-:Y:S01]  /*21610*/  IMAD.MOV.U32 R84, RZ, RZ, R235 ;  /* 0x000000ffff547224 */ /* 0x000fe200078e00eb */
[C---:B------:R-:W-:Y:S01]  /*21620*/  HMMA.16816.F32.BF16 R80, R12.reuse, R38, R144 ;  /* 0x000000260c50723c */ /* 0x040fe20000041890 */
[----:B------:R1:W5:Y:S04]  /*21630*/  LDL.LU R135, [R1+0x394] ;  /* 0x0003940001877983 */ /* 0x0003680000300800 */
[----:B------:R1:W5:Y:S03]  /*21640*/  LDL.LU R241, [R1+0x390] ;  /* 0x0003900001f17983 */ /* 0x0003660000300800 */
[C---:B------:R-:W-:Y:S01]  /*21650*/  HMMA.16816.F32.BF16 R48, R12.reuse, R26, R128 ;  /* 0x0000001a0c30723c */ /* 0x040fe20000041880 */
[----:B------:R-:W2:Y:S07]  /*21660*/  LDSM.16.MT88.4 R24, [R205+0x4800] ;  /* 0x00480000cd18783b */ /* 0x000eae0000004200 */
[----:B------:R-:W-:Y:S01]  /*21670*/  HMMA.16816.F32.BF16 R84, R12, R36, R84 ;  /* 0x000000240c54723c */ /* 0x000fe20000041854 */
[----:B------:R-:W-:Y:S01]  /*21680*/  IMAD.WIDE.U32 R38, R137, -0x2daee0ad, RZ ;  /* 0xd2511f5389267825 */ /* 0x000fe200078e00ff */
[----:B------:R1:W5:Y:S04]  /*21690*/  LDL.LU R236, [R1+0x38c] ;  /* 0x00038c0001ec7983 */ /* 0x0003680000300800 */
[----:B------:R1:W5:Y:S01]  /*216a0*/  LDL.LU R235, [R1+0x388] ;  /* 0x0003880001eb7983 */ /* 0x0003620000300800 */
[----:B------:R-:W-:-:S02]  /*216b0*/  LOP3.LUT R13, R2, 0xff, RZ, 0xc0, !PT ;  /* 0x000000ff020d7812 */ /* 0x000fc400078ec0ff */
[--C-:B------:R-:W-:Y:S01]  /*216c0*/  SHF.R.U32.HI R14, RZ, 0x10, R2.reuse ;  /* 0x00000010ff0e7819 */ /* 0x100fe20000011602 */
[----:B------:R1:W5:Y:S01]  /*216d0*/  LDL.LU R234, [R1+0x384] ;  /* 0x0003840001ea7983 */ /* 0x0003620000300800 */
[----:B------:R-:W-:Y:S02]  /*216e0*/  SHF.R.U32.HI R15, RZ, 0x18, R2 ;  /* 0x00000018ff0f7819 */ /* 0x000fe40000011602 */
[----:B------:R-:W-:Y:S01]  /*216f0*/  LOP3.LUT R2, R0, 0xffff, RZ, 0xc0, !PT ;  /* 0x0000ffff00027812 */ /* 0x000fe200078ec0ff */
[----:B------:R1:W5:Y:S01]  /*21700*/  LDL.LU R233, [R1+0x380] ;  /* 0x0003800001e97983 */ /* 0x0003620000300800 */
[----:B------:R-:W-:Y:S02]  /*21710*/  SHF.R.U32.HI R12, RZ, 0x18, R0 ;  /* 0x00000018ff0c7819 */ /* 0x000fe40000011600 */
[----:B------:R-:W-:Y:S01]  /*21720*/  SHF.R.U32.HI R0, RZ, 0x8, R2 ;  /* 0x00000008ff007819 */ /* 0x000fe20000011602 */
[----:B------:R1:W5:Y:S01]  /*21730*/  LDL.LU R232, [R1+0x37c] ;  /* 0x00037c0001e87983 */ /* 0x0003620000300800 */
[----:B------:R-:W-:-:S02]  /*21740*/  LOP3.LUT R2, R3, 0xff, RZ, 0xc0, !PT ;  /* 0x000000ff03027812 */ /* 0x000fc400078ec0ff */
[----:B------:R-:W-:Y:S01]  /*21750*/  PRMT R0, R7, 0x5410, R0 ;  /* 0x0000541007007816 */ /* 0x000fe20000000000 */
[----:B------:R1:W5:Y:S01]  /*21760*/  LDL.LU R231, [R1+0x378] ;  /* 0x0003780001e77983 */ /* 0x0003620000300800 */
[----:B------:R-:W-:Y:S02]  /*21770*/  LOP3.LUT R3, R14, 0xff, RZ, 0xc0, !PT ;  /* 0x000000ff0e037812 */ /* 0x000fe400078ec0ff */
[----:B------:R-:W-:Y:S01]  /*21780*/  PRMT R13, R13, 0x5410, R6 ;  /* 0x000054100d0d7816 */ /* 0x000fe20000000006 */
[--C-:B------:R-:W-:Y:S01]  /*21790*/  HSET2.LE.AND R0, R0, R223.reuse, PT ;  /* 0x000000df00007233 */ /* 0x100fe20003803000 */
[----:B------:R-:W-:Y:S01]  /*217a0*/  PRMT R2, R2, 0x5410, R12 ;  /* 0x0000541002027816 */ /* 0x000fe2000000000c */
[----:B------:R1:W5:Y:S01]  /*217b0*/  LDL.LU R230, [R1+0x374] ;  /* 0x0003740001e67983 */ /* 0x0003620000300800 */
[----:B------:R-:W-:Y:S01]  /*217c0*/  PRMT R6, R3, 0x5410, R15 ;  /* 0x0000541003067816 */ /* 0x000fe2000000000f */
[--C-:B------:R-:W-:Y:S01]  /*217d0*/  HSET2.LE.AND R3, R13, R223.reuse, PT ;  /* 0x000000df0d037233 */ /* 0x100fe20003803000 */
[----:B------:R-:W-:Y:S01]  /*217e0*/  LOP3.LUT R12, R227, R0, RZ, 0xc0, !PT ;  /* 0x00000000e30c7212 */ /* 0x000fe200078ec0ff */
[--C-:B------:R-:W-:Y:S01]  /*217f0*/  HSET2.LE.AND R2, R2, R223.reuse, PT ;  /* 0x000000df02027233 */ /* 0x100fe20003803000 */
[----:B------:R-:W-:Y:S01]  /*21800*/  LOP3.LUT R36, R39, R245, R120, 0x96, !PT ;  /* 0x000000f527247212 */ /* 0x000fe200078e9678 */
[----:B------:R-:W-:Y:S01]  /*21810*/  HSET2.LE.AND R0, R6, R223, PT ;  /* 0x000000df06007233 */ /* 0x000fe20003803000 */
[----:B------:R-:W-:Y:S01]  /*21820*/  LOP3.LUT R14, R225, R3, RZ, 0xc0, !PT ;  /* 0x00000003e10e7212 */ /* 0x000fe200078ec0ff */
[----:B------:R-:W-:Y:S01]  /*21830*/  IMAD.WIDE.U32 R6, R20, -0x326172a9, RZ ;  /* 0xcd9e8d5714067825 */ /* 0x000fe200078e00ff */
[----:B------:R-:W-:Y:S01]  /*21840*/  LOP3.LUT R13, R226, R2, RZ, 0xc0, !PT ;  /* 0x00000002e20d7212 */ /* 0x000fe200078ec0ff */
[----:B------:R1:W5:Y:S01]  /*21850*/  LDL.LU R229, [R1+0x370] ;  /* 0x0003700001e57983 */ /* 0x0003620000300800 */
[----:B------:R-:W-:Y:S01]  /*21860*/  LOP3.LUT R15, R224, R0, RZ, 0xc0, !PT ;  /* 0x00000000e00f7212 */ /* 0x000fe200078ec0ff */
[----:B------:R-:W-:-:S02]  /*21870*/  IMAD.WIDE.U32 R2, R18, -0x326172a9, RZ ;  /* 0xcd9e8d5712027825 */ /* 0x000fc400078e00ff */
[----:B------:R1:W5:Y:S03]  /*21880*/  LDL.LU R228, [R1+0x36c] ;  /* 0x00036c0001e47983 */ /* 0x0003660000300800 */
[----:B------:R-:W-:Y:S01]  /*21890*/  LOP3.LUT R0, R3, R249, R6, 0x96, !PT ;  /* 0x000000f903007212 */ /* 0x000fe200078e9606 */
[C---:B------:R-:W-:Y:S01]  /*218a0*/  HMMA.16816.F32.BF16 R88, R12.reuse, R28, R72 ;  /* 0x0000001c0c58723c */ /* 0x040fe20000041848 */
[----:B------:R-:W-:Y:S01]  /*218b0*/  LOP3.LUT R3, R2, 0xffff, RZ, 0xc0, !PT ;  /* 0x0000ffff02037812 */ /* 0x000fe200078ec0ff */
[----:B------:R-:W-:Y:S01]  /*218c0*/  IMAD.WIDE.U32 R36, R36, -0x326172a9, RZ ;  /* 0xcd9e8d5724247825 */ /* 0x000fe200078e00ff */
[----:B------:R-:W-:Y:S01]  /*218d0*/  SHF.R.U32.HI R11, RZ, 0x18, R2 ;  /* 0x00000018ff0b7819 */ /* 0x000fe20000011602 */
[----:B------:R1:W5:Y:S01]  /*218e0*/  LDL.LU R227, [R1+0x368] ;  /* 0x0003680001e37983 */ /* 0x0003620000300800 */
[----:B------:R-:W-:Y:S02]  /*218f0*/  SHF.R.U32.HI R3, RZ, 0x8, R3 ;  /* 0x00000008ff037819 */ /* 0x000fe40000011603 */
[-C--:B------:R-:W-:Y:S01]  /*21900*/  LOP3.LUT R29, R17, R246.reuse, R46, 0x96, !PT ;  /* 0x000000f6111d7212 */ /* 0x080fe200078e962e */
[----:B------:R-:W-:Y:S01]  /*21910*/  HMMA.16816.F32.BF16 R52, R12, R32, R84 ;  /* 0x000000200c34723c */ /* 0x000fe20000041854 */
[----:B------:R-:W-:Y:S01]  /*21920*/  LOP3.LUT R28, R7, R246, R22, 0x96, !PT ;  /* 0x000000f6071c7212 */ /* 0x000fe200078e9616 */
[----:B------:R1:W5:Y:S01]  /*21930*/  LDL.LU R226, [R1+0x364] ;  /* 0x0003640001e27983 */ /* 0x0003620000300800 */
[----:B------:R-:W-:-:S02]  /*21940*/  LOP3.LUT R17, R2, 0xff, RZ, 0xc0, !PT ;  /* 0x000000ff02117812 */ /* 0x000fc400078ec0ff */
[----:B------:R-:W-:Y:S01]  /*21950*/  SHF.R.U32.HI R7, RZ, 0x10, R2 ;  /* 0x00000010ff077819 */ /* 0x000fe20000011602 */
[----:B------:R-:W3:Y:S01]  /*21960*/  LDSM.16.MT88.4 R20, [R206+0x4800] ;  /* 0x00480000ce14783b */ /* 0x000ee20000004200 */
[C---:B------:R-:W-:Y:S02]  /*21970*/  LOP3.LUT R2, R0.reuse, 0xffff, RZ, 0xc0, !PT ;  /* 0x0000ffff00027812 */ /* 0x040fe400078ec0ff */
[--C-:B------:R-:W-:Y:S02]  /*21980*/  SHF.R.U32.HI R6, RZ, 0x10, R0.reuse ;  /* 0x00000010ff067819 */ /* 0x100fe40000011600 */
[----:B------:R-:W-:Y:S02]  /*21990*/  LOP3.LUT R10, R0, 0xff, RZ, 0xc0, !PT ;  /* 0x000000ff000a7812 */ /* 0x000fe400078ec0ff */
[----:B------:R-:W-:Y:S01]  /*219a0*/  SHF.R.U32.HI R9, RZ, 0x18, R0 ;  /* 0x00000018ff097819 */ /* 0x000fe20000011600 */
[----:B------:R-:W-:Y:S01]  /*219b0*/  HMMA.16816.F32.BF16 R60, R12, R30, R48 ;  /* 0x0000001e0c3c723c */ /* 0x000fe20000041830 */
[----:B------:R-:W-:Y:S01]  /*219c0*/  PRMT R0, R17, 0x5410, R3 ;  /* 0x0000541011007816 */ /* 0x000fe20000000003 */
[----:B------:R1:W5:Y:S01]  /*219d0*/  LDL.LU R225, [R1+0x360] ;  /* 0x0003600001e17983 */ /* 0x0003620000300800 */
[----:B------:R-:W-:-:S02]  /*219e0*/  SHF.R.U32.HI R8, RZ, 0x8, R2 ;  /* 0x00000008ff087819 */ /* 0x000fc40000011602 */
[----:B------:R-:W-:Y:S02]  /*219f0*/  LOP3.LUT R7, R7, 0xff, RZ, 0xc0, !PT ;  /* 0x000000ff07077812 */ /* 0x000fe400078ec0ff */
[----:B------:R-:W-:Y:S01]  /*21a00*/  LOP3.LUT R6, R6, 0xff, RZ, 0xc0, !PT ;  /* 0x000000ff06067812 */ /* 0x000fe200078ec0ff */
[--C-:B------:R-:W-:Y:S01]  /*21a10*/  HSET2.LE.AND R0, R0, R223.reuse, PT ;  /* 0x000000df00007233 */ /* 0x100fe20003803000 */
[----:B------:R-:W-:Y:S01]  /*21a20*/  PRMT R3, R10, 0x5410, R8 ;  /* 0x000054100a037816 */ /* 0x000fe20000000008 */
[----:B------:R-:W-:Y:S01]  /*21a30*/  HMMA.16816.F32.BF16 R32, R12, R34, R80 ;  /* 0x000000220c20723c */ /* 0x000fe20000041850 */
[----:B------:R-:W-:Y:S01]  /*21a40*/  PRMT R2, R7, 0x5410, R11 ;  /* 0x0000541007027816 */ /* 0x000fe2000000000b */
[----:B------:R1:W5:Y:S01]  /*21a50*/  LDL.LU R224, [R1+0x35c] ;  /* 0x00035c0001e07983 */ /* 0x0003620000300800 */
[----:B------:R-:W-:Y:S01]  /*21a60*/  PRMT R8, R6, 0x5410, R9 ;  /* 0x0000541006087816 */ /* 0x000fe20000000009 */
[--C-:B------:R-:W-:Y:S01]  /*21a70*/  HSET2.LE.AND R7, R3, R223.reuse, PT ;  /* 0x000000df03077233 */ /* 0x100fe20003803000 */
[----:B------:R-:W-:Y:S01]  /*21a80*/  LOP3.LUT R10, R179, R0, RZ, 0xc0, !PT ;  /* 0x00000000b30a7212 */ /* 0x000fe200078ec0ff */
[--C-:B------:R-:W-:Y:S01]  /*21a90*/  HSET2.LE.AND R6, R2, R223.reuse, PT ;  /* 0x000000df02067233 */ /* 0x100fe20003803000 */
[----:B------:R-:W-:Y:S01]  /*21aa0*/  IMAD.WIDE.U32 R2, R19, -0x326172a9, RZ ;  /* 0xcd9e8d5713027825 */ /* 0x000fe200078e00ff */
[----:B------:R-:W-:-:S05]  /*21ab0*/  HSET2.LE.AND R0, R8, R223, PT ;  /* 0x000000df08007233 */ /* 0x000fca0003803000 */
[----:B------:R-:W-:Y:S02]  /*21ac0*/  LOP3.LUT R9, R182, R0, RZ, 0xc0, !PT ;  /* 0x00000000b6097212 */ /* 0x000fe400078ec0ff */
[----:B------:R-:W-:Y:S02]  /*21ad0*/  LOP3.LUT R0, R3, R249, R16, 0x96, !PT ;  /* 0x000000f903007212 */ /* 0x000fe400078e9610 */
[----:B------:R-:W-:Y:S02]  /*21ae0*/  LOP3.LUT R3, R2, 0xffff, RZ, 0xc0, !PT ;  /* 0x0000ffff02037812 */ /* 0x000fe400078ec0ff */
[----:B------:R-:W-:Y:S02]  /*21af0*/  LOP3.LUT R11, R178, R6, RZ, 0xc0, !PT ;  /* 0x00000006b20b7212 */ /* 0x000fe400078ec0ff */
[----:B------:R-:W-:Y:S02]  /*21b00*/  LOP3.LUT R16, R2, 0xff, RZ, 0xc0, !PT ;  /* 0x000000ff02107812 */ /* 0x000fe400078ec0ff */
[----:B------:R-:W-:-:S02]  /*21b10*/  SHF.R.U32.HI R13, RZ, 0x8, R3 ;  /* 0x00000008ff0d7819 */ /* 0x000fc40000011603 */
[--C-:B------:R-:W-:Y:S02]  /*21b20*/  SHF.R.U32.HI R6, RZ, 0x10, R2.reuse ;  /* 0x00000010ff067819 */ /* 0x100fe40000011602 */
[----:B------:R-:W-:Y:S02]  /*21b30*/  SHF.R.U32.HI R15, RZ, 0x18, R2 ;  /* 0x00000018ff0f7819 */ /* 0x000fe40000011602 */
[----:B------:R-:W-:Y:S02]  /*21b40*/  LOP3.LUT R8, R181, R7, RZ, 0xc0, !PT ;  /* 0x00000007b5087212 */ /* 0x000fe400078ec0ff */
[C---:B------:R-:W-:Y:S02]  /*21b50*/  LOP3.LUT R2, R0.reuse, 0xffff, RZ, 0xc0, !PT ;  /* 0x0000ffff00027812 */ /* 0x040fe400078ec0ff */
[----:B------:R-:W-:Y:S02]  /*21b60*/  SHF.R.U32.HI R3, RZ, 0x10, R0 ;  /* 0x00000010ff037819 */ /* 0x000fe40000011600 */
[----:B------:R-:W-:-:S02]  /*21b70*/  LOP3.LUT R12, R0, 0xff, RZ, 0xc0, !PT ;  /* 0x000000ff000c7812 */ /* 0x000fc400078ec0ff */
[----:B------:R-:W-:Y:S02]  /*21b80*/  SHF.R.U32.HI R7, RZ, 0x18, R0 ;  /* 0x00000018ff077819 */ /* 0x000fe40000011600 */
[----:B------:R-:W-:Y:S02]  /*21b90*/  PRMT R0, R16, 0x5410, R13 ;  /* 0x0000541010007816 */ /* 0x000fe4000000000d */
[----:B------:R-:W-:Y:S02]  /*21ba0*/  LOP3.LUT R14, R6, 0xff, RZ, 0xc0, !PT ;  /* 0x000000ff060e7812 */ /* 0x000fe400078ec0ff */
[----:B------:R-:W-:Y:S02]  /*21bb0*/  SHF.R.U32.HI R6, RZ, 0x8, R2 ;  /* 0x00000008ff067819 */ /* 0x000fe40000011602 */
[----:B------:R-:W-:Y:S01]  /*21bc0*/  LOP3.LUT R3, R3, 0xff, RZ, 0xc0, !PT ;  /* 0x000000ff03037812 */ /* 0x000fe200078ec0ff */
[----:B------:R-:W-:Y:S01]  /*21bd0*/  HSET2.LE.AND R0, R0, R223, PT ;  /* 0x000000df00007233 */ /* 0x000fe20003803000 */
[----:B------:R-:W-:-:S02]  /*21be0*/  PRMT R2, R14, 0x5410, R15 ;  /* 0x000054100e027816 */ /* 0x000fc4000000000f */
[----:B------:R-:W-:Y:S02]  /*21bf0*/  PRMT R6, R12, 0x5410, R6 ;  /* 0x000054100c067816 */ /* 0x000fe40000000006 */
[----:B------:R-:W-:Y:S01]  /*21c00*/  PRMT R3, R3, 0x5410, R7 ;  /* 0x0000541003037816 */ /* 0x000fe20000000007 */
[--C-:B------:R-:W-:Y:S01]  /*21c10*/  HSET2.LE.AND R2, R2, R223.reuse, PT ;  /* 0x000000df02027233 */ /* 0x100fe20003803000 */
[----:B------:R-:W-:Y:S01]  /*21c20*/  LOP3.LUT R18, R222, R0, RZ, 0xc0, !PT ;  /* 0x00000000de127212 */ /* 0x000fe200078ec0ff */
[--C-:B------:R-:W-:Y:S02]  /*21c30*/  HSET2.LE.AND R0, R6, R223.reuse, PT ;  /* 0x000000df06007233 */ /* 0x100fe40003803000 */
[----:B------:R-:W-:Y:S01]  /*21c40*/  HSET2.LE.AND R3, R3, R223, PT ;  /* 0x000000df03037233 */ /* 0x000fe20003803000 */
[----:B------:R-:W-:Y:S01]  /*21c50*/  LOP3.LUT R19, R216, R2, RZ, 0xc0, !PT ;  /* 0x00000002d8137212 */ /* 0x000fe200078ec0ff */
[----:B--2---:R-:W-:Y:S01]  /*21c60*/  HMMA.16816.F32.BF16 R48, R8, R24, R76 ;  /* 0x000000180830723c */ /* 0x004fe2000004184c */
[----:B------:R-:W-:Y:S01]  /*21c70*/  LOP3.LUT R16, R215, R0, RZ, 0xc0, !PT ;  /* 0x00000000d7107212 */ /* 0x000fe200078ec0ff */
[----:B------:R1:W5:Y:S01]  /*21c80*/  LDL.LU R222, [R1+0x358] ;  /* 0x0003580001de7983 */ /* 0x0003620000300800 */
[----:B------:R-:W-:Y:S01]  /*21c90*/  LOP3.LUT R17, R214, R3, RZ, 0xc0, !PT ;  /* 0x00000003d6117212 */ /* 0x000fe200078ec0ff */
[----:B------:R-:W-:-:S02]  /*21ca0*/  IMAD.WIDE.U32 R2, R28, -0x2daee0ad, RZ ;  /* 0xd2511f531c027825 */ /* 0x000fc400078e00ff */
[----:B------:R1:W5:Y:S02]  /*21cb0*/  LDL.LU R216, [R1+0x354] ;  /* 0x0003540001d87983 */ /* 0x0003640000300800 */
[C---:B---3--:R-:W-:Y:S01]  /*21cc0*/  HMMA.16816.F32.BF16 R72, R8.reuse, R20, R68 ;  /* 0x000000140848723c */ /* 0x048fe20000041844 */
[----:B------:R-:W-:Y:S01]  /*21cd0*/  IMAD.WIDE.U32 R6, R124, -0x326172a9, RZ ;  /* 0xcd9e8d577c067825 */ /* 0x000fe200078e00ff */
[----:B------:R-:W-:Y:S01]  /*21ce0*/  LOP3.LUT R0, R3, R243, R40, 0x96, !PT ;  /* 0x000000f303007212 */ /* 0x000fe200078e9628 */
[----:B------:R1:W5:Y:S05]  /*21cf0*/  LDL.LU R215, [R1+0x350] ;  /* 0x0003500001d77983 */ /* 0x00036a0000300800 */
[C---:B------:R-:W-:Y:S01]  /*21d00*/  HMMA.16816.F32.BF16 R76, R8.reuse, R26, R92 ;  /* 0x0000001a084c723c */ /* 0x040fe2000004185c */
[----:B------:R-:W-:Y:S01]  /*21d10*/  LOP3.LUT R39, R7, R238, R152, 0x96, !PT ;  /* 0x000000ee07277212 */ /* 0x000fe200078e9698 */
[----:B------:R-:W-:Y:S06]  /*21d20*/  LDSM.16.MT88.4 R40, [R206+0x4c00] ;  /* 0x004c0000ce28783b */ /* 0x000fec0000004200 */
[----:B------:R-:W-:Y:S01]  /*21d30*/  HMMA.16816.F32.BF16 R68, R8, R22, R56 ;  /* 0x000000160844723c */ /* 0x000fe20000041838 */
[----:B------:R-:W-:Y:S01]  /*21d40*/  LOP3.LUT R65, R67, R248, R6, 0x96, !PT ;  /* 0x000000f843417212 */ /* 0x000fe200078e9606 */
[----:B------:R1:W5:Y:S05]  /*21d50*/  LDL.LU R214, [R1+0x34c] ;  /* 0x00034c0001d67983 */ /* 0x00036a0000300800 */
[----:B------:R-:W-:Y:S01]  /*21d60*/  IMAD.WIDE.U32 R8, R121, -0x326172a9, RZ ;  /* 0xcd9e8d5779087825 */ /* 0x000fe200078e00ff */
[----:B------:R-:W-:Y:S01]  /*21d70*/  HMMA.16816.F32.BF16 R88, R16, R24, R88 ;  /* 0x000000181058723c */ /* 0x000fe20000041858 */
[----:B------:R-:W-:-:S02]  /*21d80*/  LOP3.LUT R3, R2, 0xffff, RZ, 0xc0, !PT ;  /* 0x0000ffff02037812 */ /* 0x000fc400078ec0ff */
[----:B------:R-:W-:Y:S01]  /*21d90*/  IMAD.WIDE.U32 R6, R29, -0x2daee0ad, RZ ;  /* 0xd2511f531d067825 */ /* 0x000fe200078e00ff */
[----:B------:R-:W-:Y:S01]  /*21da0*/  LOP3.LUT R13, R2, 0xff, RZ, 0xc0, !PT ;  /* 0x000000ff020d7812 */ /* 0x000fe200078ec0ff */
[----:B------:R-:W2:Y:S02]  /*21db0*/  LDSM.16.MT88.4 R28, [R205+0x4c00] ;  /* 0x004c0000cd1c783b */ /* 0x000ea40000004200 */
[----:B------:R-:W-:Y:S02]  /*21dc0*/  LOP3.LUT R24, R9, R238, R64, 0x96, !PT ;  /* 0x000000ee09187212 */ /* 0x000fe400078e9640 */
[--C-:B------:R-:W-:Y:S02]  /*21dd0*/  SHF.R.U32.HI R9, RZ, 0x10, R2.reuse ;  /* 0x00000010ff097819 */ /* 0x100fe40000011602 */
[----:B------:R-:W-:Y:S02]  /*21de0*/  SHF.R.U32.HI R11, RZ, 0x18, R2 ;  /* 0x00000018ff0b7819 */ /* 0x000fe40000011602 */
[----:B------:R-:W-:-:S02]  /*21df0*/  LOP3.LUT R2, R0, 0xffff, RZ, 0xc0, !PT ;  /* 0x0000ffff00027812 */ /* 0x000fc400078ec0ff */
[----:B------:R-:W-:Y:S02]  /*21e00*/  LOP3.LUT R9, R9, 0xff, RZ, 0xc0, !PT ;  /* 0x000000ff09097812 */ /* 0x000fe400078ec0ff */
[----:B------:R-:W-:Y:S02]  /*21e10*/  SHF.R.U32.HI R3, RZ, 0x8, R3 ;  /* 0x00000008ff037819 */ /* 0x000fe40000011603 */
[----:B------:R-:W-:Y:S02]  /*21e20*/  LOP3.LUT R25, R37, R248, R8, 0x96, !PT ;  /* 0x000000f825197212 */ /* 0x000fe400078e9608 */
[----:B------:R-:W-:Y:S02]  /*21e30*/  SHF.R.U32.HI R8, RZ, 0x8, R2 ;  /* 0x00000008ff087819 */ /* 0x000fe40000011602 */
[----:B------:R-:W-:Y:S02]  /*21e40*/  LOP3.LUT R10, R0, 0xff, RZ, 0xc0, !PT ;  /* 0x000000ff000a7812 */ /* 0x000fe400078ec0ff */
[----:B------:R-:W-:-:S02]  /*21e50*/  SHF.R.U32.HI R2, RZ, 0x10, R0 ;  /* 0x00000010ff027819 */ /* 0x000fc40000011600 */
[----:B------:R-:W-:Y:S02]  /*21e60*/  PRMT R11, R9, 0x5410, R11 ;  /* 0x00005410090b7816 */ /* 0x000fe4000000000b */
[----:B------:R-:W-:Y:S02]  /*21e70*/  PRMT R13, R13, 0x5410, R3 ;  /* 0x000054100d0d7816 */ /* 0x000fe40000000003 */
[----:B------:R-:W-:Y:S02]  /*21e80*/  PRMT R3, R10, 0x5410, R8 ;  /* 0x000054100a037816 */ /* 0x000fe40000000008 */
[----:B------:R-:W-:Y:S01]  /*21e90*/  LOP3.LUT R9, R2, 0xff, RZ, 0xc0, !PT ;  /* 0x000000ff02097812 */ /* 0x000fe200078ec0ff */
[--C-:B------:R-:W-:Y:S01]  /*21ea0*/  HSET2.LE.AND R2, R11, R223.reuse, PT ;  /* 0x000000df0b027233 */ /* 0x100fe20003803000 */
[----:B------:R-:W-:Y:S01]  /*21eb0*/  SHF.R.U32.HI R8, RZ, 0x18, R0 ;  /* 0x00000018ff087819 */ /* 0x000fe20000011600 */
[--C-:B------:R-:W-:Y:S02]  /*21ec0*/  HSET2.LE.AND R0, R13, R223.reuse, PT ;  /* 0x000000df0d007233 */ /* 0x100fe40003803000 */
[----:B------:R-:W-:Y:S01]  /*21ed0*/  HSET2.LE.AND R3, R3, R223, PT ;  /* 0x000000df03037233 */ /* 0x000fe20003803000 */
[----:B------:R-:W-:-:S02]  /*21ee0*/  LOP3.LUT R11, R183, R2, RZ, 0xc0, !PT ;  /* 0x00000002b70b7212 */ /* 0x000fc400078ec0ff */
[----:B------:R-:W-:Y:S02]  /*21ef0*/  LOP3.LUT R10, R184, R0, RZ, 0xc0, !PT ;  /* 0x00000000b80a7212 */ /* 0x000fe400078ec0ff */
[----:B------:R-:W-:Y:S02]  /*21f00*/  SHF.R.U32.HI R2, RZ, 0x10, R6 ;  /* 0x00000010ff027819 */ /* 0x000fe40000011606 */
[----:B------:R-:W-:Y:S02]  /*21f10*/  LOP3.LUT R12, R7, R243, R44, 0x96, !PT ;  /* 0x000000f3070c7212 */ /* 0x000fe400078e962c */
[----:B------:R-:W-:Y:S02]  /*21f20*/  LOP3.LUT R0, R6, 0xffff, RZ, 0xc0, !PT ;  /* 0x0000ffff06007812 */ /* 0x000fe400078ec0ff */
[----:B------:R-:W-:Y:S02]  /*21f30*/  PRMT R9, R9, 0x5410, R8 ;  /* 0x0000541009097816 */ /* 0x000fe40000000008 */
[----:B------:R-:W-:-:S02]  /*21f40*/  LOP3.LUT R8, R186, R3, RZ, 0xc0, !PT ;  /* 0x00000003ba087212 */ /* 0x000fc400078ec0ff */
[----:B------:R-:W-:Y:S02]  /*21f50*/  LOP3.LUT R3, R2, 0xff, RZ, 0xc0, !PT ;  /* 0x000000ff02037812 */ /* 0x000fe400078ec0ff */
[----:B------:R-:W-:Y:S02]  /*21f60*/  SHF.R.U32.HI R15, RZ, 0x18, R6 ;  /* 0x00000018ff0f7819 */ /* 0x000fe40000011606 */
[----:B------:R-:W-:Y:S02]  /*21f70*/  SHF.R.U32.HI R14, RZ, 0x8, R0 ;  /* 0x00000008ff0e7819 */ /* 0x000fe40000011600 */
[--C-:B------:R-:W-:Y:S01]  /*21f80*/  SHF.R.U32.HI R2, RZ, 0x10, R12.reuse ;  /* 0x00000010ff027819 */ /* 0x100fe2000001160c */
[----:B------:R-:W-:Y:S01]  /*21f90*/  HMMA.16816.F32.BF16 R80, R16, R26, R60 ;  /* 0x0000001a1050723c */ /* 0x000fe2000004183c */
[----:B------:R-:W-:Y:S02]  /*21fa0*/  LOP3.LUT R0, R12, 0xffff, RZ, 0xc0, !PT ;  /* 0x0000ffff0c007812 */ /* 0x000fe400078ec0ff */
[----:B------:R-:W-:-:S02]  /*21fb0*/  SHF.R.U32.HI R7, RZ, 0x18, R12 ;  /* 0x00000018ff077819 */ /* 0x000fc4000001160c */
[----:B------:R-:W-:Y:S02]  /*21fc0*/  LOP3.LUT R2, R2, 0xff, RZ, 0xc0, !PT ;  /* 0x000000ff02027812 */ /* 0x000fe400078ec0ff */
[----:B------:R-:W-:Y:S01]  /*21fd0*/  PRMT R3, R3, 0x5410, R15 ;  /* 0x0000541003037816 */ /* 0x000fe2000000000f */
[----:B------:R-:W-:Y:S01]  /*21fe0*/  HMMA.16816.F32.BF16 R84, R16, R20, R52 ;  /* 0x000000141054723c */ /* 0x000fe20000041834 */
[----:B------:R-:W-:Y:S01]  /*21ff0*/  LOP3.LUT R13, R12, 0xff, RZ, 0xc0, !PT ;  /* 0x000000ff0c0d7812 */ /* 0x000fe200078ec0ff */
[----:B------:R-:W-:Y:S01]  /*22000*/  HSET2.LE.AND R9, R9, R223, PT ;  /* 0x000000df09097233 */ /* 0x000fe20003803000 */
[----:B------:R-:W-:-:S05]  /*22010*/  PRMT R7, R2, 0x5410, R7 ;  /* 0x0000541002077816 */ /* 0x000fca0000000007 */
[----:B------:R-:W-:Y:S01]  /*22020*/  HMMA.16816.F32.BF16 R60, R16, R22, R32 ;  /* 0x00000016103c723c */ /* 0x000fe20000041820 */
[----:B------:R-:W-:Y:S01]  /*22030*/  HSET2.LE.AND R2, R3, R223, PT ;  /* 0x000000df03027233 */ /* 0x000fe20003803000 */
[----:B------:R-:W-:Y:S01]  /*22040*/  LOP3.LUT R9, R187, R9, RZ, 0xc0, !PT ;  /* 0x00000009bb097212 */ /* 0x000fe200078ec0ff */
[----:B------:R-:W-:Y:S01]  /*22050*/  IMAD.WIDE.U32 R92, R65, -0x2daee0ad, RZ ;  /* 0xd2511f53415c7825 */ /* 0x000fe200078e00ff */
[----:B------:R-:W-:Y:S03]  /*22060*/  LDSM.16.MT88.4 R32, [R206+0x5000] ;  /* 0x00500000ce20783b */ /* 0x000fe60000004200 */
[----:B------:R-:W-:Y:S02]  /*22070*/  LOP3.LUT R16, R6, 0xff, RZ, 0xc0, !PT ;  /* 0x000000ff06107812 */ /* 0x000fe400078ec0ff */
[----:B------:R-:W-:Y:S02]  /*22080*/  SHF.R.U32.HI R6, RZ, 0x8, R0 ;  /* 0x00000008ff067819 */ /* 0x000fe40000011600 */
[----:B------:R-:W-:Y:S01]  /*22090*/  PRMT R0, R16, 0x5410, R14 ;  /* 0x0000541010007816 */ /* 0x000fe2000000000e */
[----:B------:R-:W-:Y:S01]  /*220a0*/  IMAD.WIDE.U32 R16, R24, -0x2daee0ad, RZ ;  /* 0xd2511f5318107825 */ /* 0x000fe200078e00ff */
[----:B------:R-:W-:-:S03]  /*220b0*/  PRMT R6, R13, 0x5410, R6 ;  /* 0x000054100d067816 */ /* 0x000fc60000000006 */
[----:B------:R-:W-:Y:S01]  /*220c0*/  IMAD.WIDE.U32 R22, R25, -0x2daee0ad, RZ ;  /* 0xd2511f5319167825 */ /* 0x000fe200078e00ff */
[--C-:B------:R-:W-:Y:S01]  /*220d0*/  HSET2.LE.AND R0, R0, R223.reuse, PT ;  /* 0x000000df00007233 */ /* 0x100fe20003803000 */
[----:B------:R-:W-:Y:S01]  /*220e0*/  LOP3.LUT R15, R212, R2, RZ, 0xc0, !PT ;  /* 0x00000002d40f7212 */ /* 0x000fe200078ec0ff */
[--C-:B------:R-:W-:Y:S01]  /*220f0*/  HSET2.LE.AND R3, R6, R223.reuse, PT ;  /* 0x000000df06037233 */ /* 0x100fe20003803000 */
[C---:B--2---:R-:W-:Y:S01]  /*22100*/  HMMA.16816.F32.BF16 R52, R8.reuse, R28, R48 ;  /* 0x0000001c0834723c */ /* 0x044fe20000041830 */
[----:B------:R-:W-:Y:S01]  /*22110*/  LOP3.LUT R2, R23, R244, R16, 0x96, !PT ;  /* 0x000000f417027212 */ /* 0x000fe200078e9610 */
[----:B------:R-:W2:Y:S01]  /*22120*/  LDSM.16.MT88.4 R24, [R205+0x5000] ;  /* 0x00500000cd18783b */ /* 0x000ea20000004200 */
[----:B------:R-:W-:Y:S01]  /*22130*/  LOP3.LUT R14, R213, R0, RZ, 0xc0, !PT ;  /* 0x00000000d50e7212 */ /* 0x000fe200078ec0ff */
[----:B------:R-:W-:Y:S01]  /*22140*/  HSET2.LE.AND R0, R7, R223, PT ;  /* 0x000000df07007233 */ /* 0x000fe20003803000 */
[----:B------:R-:W-:Y:S01]  /*22150*/  LOP3.LUT R12, R211, R3, RZ, 0xc0, !PT ;  /* 0x00000003d30c7212 */ /* 0x000fe200078ec0ff */
[----:B------:R-:W-:Y:S01]  /*22160*/  IMAD.WIDE.U32 R2, R2, -0x326172a9, RZ ;  /* 0xcd9e8d5702027825 */ /* 0x000fe200078e00ff */
[----:B------:R1:W5:Y:S01]  /*22170*/  LDL.LU R213, [R1+0x348] ;  /* 0x0003480001d57983 */ /* 0x0003620000300800 */
[----:B------:R-:W-:Y:S01]  /*22180*/  HMMA.16816.F32.BF16 R56, R8, R30, R76 ;  /* 0x0000001e0838723c */ /* 0x000fe2000004184c */
[----:B------:R-:W-:Y:S01]  /*22190*/  LOP3.LUT R13, R210, R0, RZ, 0xc0, !PT ;  /* 0x00000000d20d7212 */ /* 0x000fe200078ec0ff */
[----:B------:R-:W-:-:S06]  /*221a0*/  IMAD.WIDE.U32 R6, R39, -0x2daee0ad, RZ ;  /* 0xd2511f5327067825 */ /* 0x000fcc00078e00ff */
[C---:B------:R-:W-:Y:S01]  /*221b0*/  HMMA.16816.F32.BF16 R48, R8.reuse, R40, R72 ;  /* 0x000000280830723c */ /* 0x040fe20000041848 */
[----:B------:R-:W-:Y:S01]  /*221c0*/  LOP3.LUT R0, R2, 0xffff, RZ, 0xc0, !PT ;  /* 0x0000ffff02007812 */ /* 0x000fe200078ec0ff */
[----:B------:R1:W5:Y:S06]  /*221d0*/  LDL.LU R212, [R1+0x344] ;  /* 0x0003440001d47983 */ /* 0x00036c0000300800 */
[----:B------:R-:W-:Y:S01]  /*221e0*/  HMMA.16816.F32.BF16 R44, R8, R42, R68 ;  /* 0x0000002a082c723c */ /* 0x000fe20000041844 */
[-C--:B------:R-:W-:Y:S01]  /*221f0*/  LOP3.LUT R18, R7, R247.reuse, R140, 0x96, !PT ;  /* 0x000000f707127212 */ /* 0x080fe200078e968c */
[----:B------:R1:W5:Y:S05]  /*22200*/  LDL.LU R211, [R1+0x340] ;  /* 0x0003400001d37983 */ /* 0x00036a0000300800 */
[----:B------:R-:W-:-:S02]  /*22210*/  LOP3.LUT R8, R17, R247, R38, 0x96, !PT ;  /* 0x000000f711087212 */ /* 0x000fc400078e9626 */
[----:B------:R-:W-:Y:S02]  /*22220*/  SHF.R.U32.HI R7, RZ, 0x8, R0 ;  /* 0x00000008ff077819 */ /* 0x000fe40000011600 */
[----:B------:R-:W-:Y:S01]  /*22230*/  SHF.R.U32.HI R11, RZ, 0x18, R2 ;  /* 0x00000018ff0b7819 */ /* 0x000fe20000011602 */
[----:B------:R-:W-:Y:S01]  /*22240*/  IMAD.WIDE.U32 R16, R8, -0x326172a9, RZ ;  /* 0xcd9e8d5708107825 */ /* 0x000fe200078e00ff */
[----:B------:R-:W-:Y:S02]  /*22250*/  LOP3.LUT R8, R2, 0xff, RZ, 0xc0, !PT ;  /* 0x000000ff02087812 */ /* 0x000fe400078ec0ff */
[----:B------:R-:W-:Y:S01]  /*22260*/  LOP3.LUT R20, R93, R244, R6, 0x96, !PT ;  /* 0x000000f45d147212 */ /* 0x000fe200078e9606 */
[----:B------:R-:W-:Y:S01]  /*22270*/  IMAD.WIDE.U32 R18, R18, -0x326172a9, RZ ;  /* 0xcd9e8d5712127825 */ /* 0x000fe200078e00ff */
[----:B------:R-:W-:Y:S01]  /*22280*/  LOP3.LUT R0, R3, R249, R16, 0x96, !PT ;  /* 0x000000f903007212 */ /* 0x000fe200078e9610 */
[----:B------:R-:W-:Y:S01]  /*22290*/  HMMA.16816.F32.BF16 R68, R12, R28, R88 ;  /* 0x0000001c0c44723c */ /* 0x000fe20000041858 */
[----:B------:R-:W-:Y:S01]  /*222a0*/  SHF.R.U32.HI R3, RZ, 0x10, R2 ;  /* 0x00000010ff037819 */ /* 0x000fe20000011602 */
[----:B------:R1:W5:Y:S01]  /*222b0*/  LDL.LU R210, [R1+0x33c] ;  /* 0x00033c0001d27983 */ /* 0x0003620000300800 */
[----:B------:R-:W-:-:S02]  /*222c0*/  LOP3.LUT R2, R0, 0xffff, RZ, 0xc0, !PT ;  /* 0x0000ffff00027812 */ /* 0x000fc400078ec0ff */
[----:B------:R-:W-:Y:S02]  /*222d0*/  LOP3.LUT R3, R3, 0xff, RZ, 0xc0, !PT ;  /* 0x000000ff03037812 */ /* 0x000fe400078ec0ff */
[----:B------:R-:W-:Y:S02]  /*222e0*/  SHF.R.U32.HI R6, RZ, 0x10, R0 ;  /* 0x00000010ff067819 */ /* 0x000fe40000011600 */
[----:B------:R-:W-:Y:S02]  /*222f0*/  PRMT R8, R8, 0x5410, R7 ;  /* 0x0000541008087816 */ /* 0x000fe40000000007 */
[----:B------:R-:W-:Y:S02]  /*22300*/  SHF.R.U32.HI R7, RZ, 0x8, R2 ;  /* 0x00000008ff077819 */ /* 0x000fe40000011602 */
[----:B------:R-:W-:Y:S02]  /*22310*/  PRMT R2, R3, 0x5410, R11 ;  /* 0x0000541003027816 */ /* 0x000fe4000000000b */
[----:B------:R-:W-:-:S02]  /*22320*/  SHF.R.U32.HI R9, RZ, 0x18, R0 ;  /* 0x00000018ff097819 */ /* 0x000fc40000011600 */
[----:B------:R-:W-:Y:S02]  /*22330*/  LOP3.LUT R6, R6, 0xff, RZ, 0xc0, !PT ;  /* 0x000000ff06067812 */ /* 0x000fe400078ec0ff */
        /* <DEDUP_REMOVED lines=12> */
[----:B------:R-:W-:Y:S01]  /*22400*/  HMMA.16816.F32.BF16 R72, R12, R30, R80 ;  /* 0x0000001e0c48723c */ /* 0x000fe20000041850 */
[----:B------:R-:W-:-:S07]  /*22410*/  LOP3.LUT R8, R168, R6, RZ, 0xc0, !PT ;  /* 0x00000006a8087212 */ /* 0x000fce00078ec0ff */
[----:B------:R-:W-:Y:S01]  /*22420*/  HMMA.16816.F32.BF16 R84, R12, R40, R84 ;  /* 0x000000280c54723c */ /* 0x000fe20000041854 */
[----:B------:R-:W-:-:S07]  /*22430*/  SHF.R.U32.HI R6, RZ, 0x10, R0 ;  /* 0x00000010ff067819 */ /* 0x000fce0000011600 */
[----:B------:R-:W-:Y:S01]  /*22440*/  HMMA.16816.F32.BF16 R60, R12, R42, R60 ;  /* 0x0000002a0c3c723c */ /* 0x000fe2000004183c */
[----:B------:R-:W-:Y:S01]  /*22450*/  SHF.R.U32.HI R7, RZ, 0x18, R0 ;  /* 0x00000018ff077819 */ /* 0x000fe20000011600 */
[----:B------:R-:W-:Y:S01]  /*22460*/  IMAD.WIDE.U32 R88, R136, -0x2daee0ad, RZ ;  /* 0xd2511f5388587825 */ /* 0x000fe200078e00ff */
[----:B------:R-:W-:Y:S01]  /*22470*/  SHF.R.U32.HI R16, RZ, 0x10, R2 ;  /* 0x00000010ff107819 */ /* 0x000fe20000011602 */
[----:B------:R-:W-:Y:S03]  /*22480*/  LDSM.16.MT88.4 R28, [R205+0x5400] ;  /* 0x00540000cd1c783b */ /* 0x000fe60000004200 */
[----:B------:R-:W-:Y:S02]  /*22490*/  LOP3.LUT R13, R2, 0xffff, RZ, 0xc0, !PT ;  /* 0x0000ffff020d7812 */ /* 0x000fe400078ec0ff */
[C---:B------:R-:W-:Y:S02]  /*224a0*/  LOP3.LUT R3, R0.reuse, 0xffff, RZ, 0xc0, !PT ;  /* 0x0000ffff00037812 */ /* 0x040fe400078ec0ff */
[----:B------:R-:W-:-:S02]  /*224b0*/  LOP3.LUT R12, R0, 0xff, RZ, 0xc0, !PT ;  /* 0x000000ff000c7812 */ /* 0x000fc400078ec0ff */
[----:B------:R-:W-:Y:S02]  /*224c0*/  SHF.R.U32.HI R0, RZ, 0x8, R3 ;  /* 0x00000008ff007819 */ /* 0x000fe40000011603 */
[----:B------:R-:W-:Y:S02]  /*224d0*/  LOP3.LUT R14, R2, 0xff, RZ, 0xc0, !PT ;  /* 0x000000ff020e7812 */ /* 0x000fe400078ec0ff */
[----:B------:R-:W-:Y:S02]  /*224e0*/  SHF.R.U32.HI R13, RZ, 0x8, R13 ;  /* 0x00000008ff0d7819 */ /* 0x000fe4000001160d */
[----:B------:R-:W-:Y:S02]  /*224f0*/  LOP3.LUT R3, R6, 0xff, RZ, 0xc0, !PT ;  /* 0x000000ff06037812 */ /* 0x000fe400078ec0ff */
[----:B------:R-:W-:Y:S02]  /*22500*/  SHF.R.U32.HI R15, RZ, 0x18, R2 ;  /* 0x00000018ff0f7819 */ /* 0x000fe40000011602 */
[----:B------:R-:W-:-:S02]  /*22510*/  PRMT R6, R14, 0x5410, R13 ;  /* 0x000054100e067816 */ /* 0x000fc4000000000d */
[----:B------:R-:W-:Y:S02]  /*22520*/  PRMT R2, R3, 0x5410, R7 ;  /* 0x0000541003027816 */ /* 0x000fe40000000007 */
[----:B------:R-:W-:Y:S01]  /*22530*/  PRMT R0, R12, 0x5410, R0 ;  /* 0x000054100c007816 */ /* 0x000fe20000000000 */
[--C-:B------:R-:W-:Y:S02]  /*22540*/  HSET2.LE.AND R3, R6, R223.reuse, PT ;  /* 0x000000df06037233 */ /* 0x100fe40003803000 */
[--C-:B------:R-:W-:Y:S01]  /*22550*/  HSET2.LE.AND R2, R2, R223.reuse, PT ;  /* 0x000000df02027233 */ /* 0x100fe20003803000 */
[----:B------:R-:W-:Y:S01]  /*22560*/  LOP3.LUT R7, R16, 0xff, RZ, 0xc0, !PT ;  /* 0x000000ff10077812 */ /* 0x000fe200078ec0ff */
[----:B------:R-:W-:Y:S01]  /*22570*/  HSET2.LE.AND R0, R0, R223, PT ;  /* 0x000000df00007233 */ /* 0x000fe20003803000 */
[----:B------:R-:W-:Y:S02]  /*22580*/  LOP3.LUT R14, R197, R3, RZ, 0xc0, !PT ;  /* 0x00000003c50e7212 */ /* 0x000fe400078ec0ff */
[----:B------:R-:W-:Y:S01]  /*22590*/  LOP3.LUT R13, R218, R2, RZ, 0xc0, !PT ;  /* 0x00000002da0d7212 */ /* 0x000fe200078ec0ff */
[----:B------:R-:W-:Y:S01]  /*225a0*/  IMAD.WIDE.U32 R2, R149, -0x2daee0ad, RZ ;  /* 0xd2511f5395027825 */ /* 0x000fe200078e00ff */
[----:B------:R-:W-:-:S02]  /*225b0*/  PRMT R6, R7, 0x5410, R15 ;  /* 0x0000541007067816 */ /* 0x000fc4000000000f */
[----:B------:R-:W-:Y:S02]  /*225c0*/  LOP3.LUT R17, R17, R246, R36, 0x96, !PT ;  /* 0x000000f611117212 */ /* 0x000fe400078e9624 */
[----:B------:R-:W-:Y:S01]  /*225d0*/  LOP3.LUT R12, R209, R0, RZ, 0xc0, !PT ;  /* 0x00000000d10c7212 */ /* 0x000fe200078ec0ff */
[----:B------:R-:W-:Y:S01]  /*225e0*/  HSET2.LE.AND R0, R6, R223, PT ;  /* 0x000000df06007233 */ /* 0x000fe20003803000 */
[----:B------:R-:W-:Y:S01]  /*225f0*/  LOP3.LUT R42, R3, R242, R174, 0x96, !PT ;  /* 0x000000f2032a7212 */ /* 0x000fe200078e96ae */
[C---:B--2---:R-:W-:Y:S01]  /*22600*/  HMMA.16816.F32.BF16 R80, R8.reuse, R24, R52 ;  /* 0x000000180850723c */ /* 0x044fe20000041834 */
[----:B------:R-:W-:Y:S01]  /*22610*/  LOP3.LUT R43, R89, R245, R2, 0x96, !PT ;  /* 0x000000f5592b7212 */ /* 0x000fe200078e9602 */
[----:B------:R-:W-:Y:S01]  /*22620*/  IMAD.WIDE.U32 R2, R17, -0x2daee0ad, RZ ;  /* 0xd2511f5311027825 */ /* 0x000fe200078e00ff */
[----:B------:R-:W-:Y:S01]  /*22630*/  LOP3.LUT R15, R198, R0, RZ, 0xc0, !PT ;  /* 0x00000000c60f7212 */ /* 0x000fe200078ec0ff */
[----:B------:R-:W2:Y:S03]  /*22640*/  LDSM.16.MT88.4 R36, [R206+0x5400] ;  /* 0x00540000ce24783b */ /* 0x000ea60000004200 */
[----:B------:R-:W-:Y:S01]  /*22650*/  LOP3.LUT R0, R3, R243, R22, 0x96, !PT ;  /* 0x000000f303007212 */ /* 0x000fe200078e9616 */
[----:B------:R-:W-:Y:S01]  /*22660*/  HMMA.16816.F32.BF16 R76, R8, R26, R56 ;  /* 0x0000001a084c723c */ /* 0x000fe20000041838 */
[----:B------:R-:W-:-:S07]  /*22670*/  LOP3.LUT R3, R2, 0xffff, RZ, 0xc0, !PT ;  /* 0x0000ffff02037812 */ /* 0x000fce00078ec0ff */
[C---:B------:R-:W-:Y:S01]  /*22680*/  HMMA.16816.F32.BF16 R44, R8.reuse, R34, R44 ;  /* 0x00000022082c723c */ /* 0x040fe2000004182c */
[----:B------:R-:W-:Y:S02]  /*22690*/  LOP3.LUT R16, R2, 0xff, RZ, 0xc0, !PT ;  /* 0x000000ff02107812 */ /* 0x000fe400078ec0ff */
[----:B------:R-:W-:Y:S01]  /*226a0*/  LOP3.LUT R18, R19, R246, R66, 0x96, !PT ;  /* 0x000000f613127212 */ /* 0x000fe200078e9642 */
[----:B------:R-:W-:Y:S01]  /*226b0*/  IMAD.WIDE.U32 R40, R126, -0x326172a9, RZ ;  /* 0xcd9e8d577e287825 */ /* 0x000fe200078e00ff */
[--C-:B------:R-:W-:Y:S01]  /*226c0*/  SHF.R.U32.HI R6, RZ, 0x10, R2.reuse ;  /* 0x00000010ff067819 */ /* 0x100fe20000011602 */
[----:B------:R1:W5:Y:S02]  /*226d0*/  LDL.LU R209, [R1+0x338] ;  /* 0x0003380001d17983 */ /* 0x0003640000300800 */
[----:B------:R-:W-:Y:S07]  /*226e0*/  HMMA.16816.F32.BF16 R52, R8, R32, R48 ;  /* 0x000000200834723c */ /* 0x000fee0000041830 */
[----:B------:R-:W-:-:S02]  /*226f0*/  SHF.R.U32.HI R11, RZ, 0x18, R2 ;  /* 0x00000018ff0b7819 */ /* 0x000fc40000011602 */
[----:B------:R-:W-:Y:S02]  /*22700*/  LOP3.LUT R2, R0, 0xffff, RZ, 0xc0, !PT ;  /* 0x0000ffff00027812 */ /* 0x000fe400078ec0ff */
[----:B------:R-:W-:Y:S02]  /*22710*/  LOP3.LUT R9, R6, 0xff, RZ, 0xc0, !PT ;  /* 0x000000ff06097812 */ /* 0x000fe400078ec0ff */
[----:B------:R-:W-:Y:S02]  /*22720*/  LOP3.LUT R8, R0, 0xff, RZ, 0xc0, !PT ;  /* 0x000000ff00087812 */ /* 0x000fe400078ec0ff */
[----:B------:R-:W-:Y:S02]  /*22730*/  SHF.R.U32.HI R6, RZ, 0x8, R2 ;  /* 0x00000008ff067819 */ /* 0x000fe40000011602 */
[----:B------:R-:W-:Y:S02]  /*22740*/  SHF.R.U32.HI R10, RZ, 0x8, R3 ;  /* 0x00000008ff0a7819 */ /* 0x000fe40000011603 */
[----:B------:R-:W-:-:S02]  /*22750*/  SHF.R.U32.HI R3, RZ, 0x10, R0 ;  /* 0x00000010ff037819 */ /* 0x000fc40000011600 */
[----:B------:R-:W-:Y:S02]  /*22760*/  SHF.R.U32.HI R7, RZ, 0x18, R0 ;  /* 0x00000018ff077819 */ /* 0x000fe40000011600 */
[----:B------:R-:W-:Y:S02]  /*22770*/  PRMT R0, R8, 0x5410, R6 ;  /* 0x0000541008007816 */ /* 0x000fe40000000006 */
[----:B------:R-:W-:Y:S02]  /*22780*/  LOP3.LUT R2, R3, 0xff, RZ, 0xc0, !PT ;  /* 0x000000ff03027812 */ /* 0x000fe400078ec0ff */
[----:B------:R-:W-:Y:S01]  /*22790*/  PRMT R3, R16, 0x5410, R10 ;  /* 0x0000541010037816 */ /* 0x000fe2000000000a */
[--C-:B------:R-:W-:Y:S01]  /*227a0*/  HSET2.LE.AND R0, R0, R223.reuse, PT ;  /* 0x000000df00007233 */ /* 0x100fe20003803000 */
[----:B------:R-:W-:Y:S02]  /*227b0*/  PRMT R9, R9, 0x5410, R11 ;  /* 0x0000541009097816 */ /* 0x000fe4000000000b */
[----:B------:R-:W-:Y:S01]  /*227c0*/  PRMT R2, R2, 0x5410, R7 ;  /* 0x0000541002027816 */ /* 0x000fe20000000007 */
[--C-:B------:R-:W-:Y:S01]  /*227d0*/  HSET2.LE.AND R7, R3, R223.reuse, PT ;  /* 0x000000df03077233 */ /* 0x100fe20003803000 */
[----:B------:R-:W-:Y:S01]  /*227e0*/  LOP3.LUT R8, R180, R0, RZ, 0xc0, !PT ;  /* 0x00000000b4087212 */ /* 0x000fe200078ec0ff */
[----:B------:R-:W-:-:S02]  /*227f0*/  HSET2.LE.AND R0, R9, R223, PT ;  /* 0x000000df09007233 */ /* 0x000fc40003803000 */
[----:B------:R-:W-:Y:S01]  /*22800*/  HSET2.LE.AND R6, R2, R223, PT ;  /* 0x000000df02067233 */ /* 0x000fe20003803000 */
[----:B------:R-:W-:Y:S02]  /*22810*/  IMAD.WIDE.U32 R2, R18, -0x2daee0ad, RZ ;  /* 0xd2511f5312027825 */ /* 0x000fe400078e00ff */
[----:B------:R-:W-:Y:S01]  /*22820*/  LOP3.LUT R11, R158, R0, RZ, 0xc0, !PT ;  /* 0x000000009e0b7212 */ /* 0x000fe200078ec0ff */
[C---:B------:R-:W-:Y:S01]  /*22830*/  HMMA.16816.F32.BF16 R48, R12.reuse, R24, R68 ;  /* 0x000000180c30723c */ /* 0x040fe20000041844 */
[----:B------:R-:W-:Y:S02]  /*22840*/  LOP3.LUT R23, R41, R238, R64, 0x96, !PT ;  /* 0x000000ee29177212 */ /* 0x000fe400078e9640 */
[----:B------:R-:W-:Y:S02]  /*22850*/  LOP3.LUT R0, R3, R243, R92, 0x96, !PT ;  /* 0x000000f303007212 */ /* 0x000fe400078e965c */
[----:B------:R-:W-:Y:S02]  /*22860*/  LOP3.LUT R3, R2, 0xffff, RZ, 0xc0, !PT ;  /* 0x0000ffff02037812 */ /* 0x000fe400078ec0ff */
[----:B------:R-:W-:Y:S01]  /*22870*/  LOP3.LUT R9, R185, R6, RZ, 0xc0, !PT ;  /* 0x00000006b9097212 */ /* 0x000fe200078ec0ff */
[C---:B------:R-:W-:Y:S01]  /*22880*/  HMMA.16816.F32.BF16 R56, R12.reuse, R26, R72 ;  /* 0x0000001a0c38723c */ /* 0x040fe20000041848 */
[----:B------:R-:W-:Y:S01]  /*22890*/  SHF.R.U32.HI R6, RZ, 0x10, R2 ;  /* 0x00000010ff067819 */ /* 0x000fe20000011602 */
[----:B------:R-:W-:Y:S01]  /*228a0*/  IMAD.WIDE.U32 R20, R148, -0x2daee0ad, RZ ;  /* 0xd2511f5394147825 */ /* 0x000fe200078e00ff */
[----:B------:R-:W-:Y:S01]  /*228b0*/  LOP3.LUT R10, R169, R7, RZ, 0xc0, !PT ;  /* 0x00000007a90a7212 */ /* 0x000fe200078ec0ff */
[----:B------:R-:W3:Y:S04]  /*228c0*/  LDSM.16.MT88.4 R24, [R205+0x5800] ;  /* 0x00580000cd18783b */ /* 0x000ee80000004200 */
[----:B------:R-:W-:Y:S01]  /*228d0*/  HMMA.16816.F32.BF16 R64, R12, R32, R84 ;  /* 0x000000200c40723c */ /* 0x000fe20000041854 */
[----:B------:R-:W-:-:S07]  /*228e0*/  LOP3.LUT R7, R0, 0xff, RZ, 0xc0, !PT ;  /* 0x000000ff00077812 */ /* 0x000fce00078ec0ff */
[----:B------:R-:W-:Y:S01]  /*228f0*/  HMMA.16816.F32.BF16 R60, R12, R34, R60 ;  /* 0x000000220c3c723c */ /* 0x000fe2000004183c */
[----:B------:R-:W-:Y:S01]  /*22900*/  LOP3.LUT R21, R21, R245, R142, 0x96, !PT ;  /* 0x000000f515157212 */ /* 0x000fe200078e968e */
[----:B------:R-:W-:Y:S01]  /*22910*/  IMAD.WIDE.U32 R70, R43, -0x326172a9, RZ ;  /* 0xcd9e8d572b467825 */ /* 0x000fe200078e00ff */
[----:B------:R-:W4:Y:S04]  /*22920*/  LDSM.16.MT88.4 R32, [R206+0x5800] ;  /* 0x00580000ce20783b */ /* 0x000f280000004200 */
[----:B------:R-:W-:Y:S02]  /*22930*/  LOP3.LUT R15, R2, 0xff, RZ, 0xc0, !PT ;  /* 0x000000ff020f7812 */ /* 0x000fe400078ec0ff */
[----:B------:R-:W-:Y:S02]  /*22940*/  SHF.R.U32.HI R14, RZ, 0x18, R2 ;  /* 0x00000018ff0e7819 */ /* 0x000fe40000011602 */
[----:B------:R-:W-:-:S02]  /*22950*/  LOP3.LUT R2, R0, 0xffff, RZ, 0xc0, !PT ;  /* 0x0000ffff00027812 */ /* 0x000fc400078ec0ff */
[----:B------:R-:W-:Y:S02]  /*22960*/  SHF.R.U32.HI R13, RZ, 0x8, R3 ;  /* 0x00000008ff0d7819 */ /* 0x000fe40000011603 */
[----:B------:R-:W-:Y:S02]  /*22970*/  SHF.R.U32.HI R3, RZ, 0x10, R0 ;  /* 0x00000010ff037819 */ /* 0x000fe40000011600 */
[----:B------:R-:W-:Y:S02]  /*22980*/  LOP3.LUT R12, R6, 0xff, RZ, 0xc0, !PT ;  /* 0x000000ff060c7812 */ /* 0x000fe400078ec0ff */
[----:B------:R-:W-:Y:S02]  /*22990*/  SHF.R.U32.HI R2, RZ, 0x8, R2 ;  /* 0x00000008ff027819 */ /* 0x000fe40000011602 */
[----:B------:R-:W-:Y:S02]  /*229a0*/  SHF.R.U32.HI R6, RZ, 0x18, R0 ;  /* 0x00000018ff067819 */ /* 0x000fe40000011600 */
[----:B------:R-:W-:-:S02]  /*229b0*/  LOP3.LUT R0, R3, 0xff, RZ, 0xc0, !PT ;  /* 0x000000ff03007812 */ /* 0x000fc400078ec0ff */
[----:B------:R-:W-:Y:S02]  /*229c0*/  PRMT R3, R15, 0x5410, R13 ;  /* 0x000054100f037816 */ /* 0x000fe4000000000d */
[----:B------:R-:W-:Y:S02]  /*229d0*/  PRMT R12, R12, 0x5410, R14 ;  /* 0x000054100c0c7816 */ /* 0x000fe4000000000e */
[----:B------:R-:W-:Y:S01]  /*229e0*/  PRMT R7, R7, 0x5410, R2 ;  /* 0x0000541007077816 */ /* 0x000fe20000000002 */
[----:B------:R-:W-:Y:S01]  /*229f0*/  IMAD.WIDE.U32 R16, R21, -0x326172a9, RZ ;  /* 0xcd9e8d5715107825 */ /* 0x000fe200078e00ff */
[----:B------:R-:W-:Y:S01]  /*22a00*/  PRMT R6, R0, 0x5410, R6 ;  /* 0x0000541000067816 */ /* 0x000fe20000000006 */
[--C-:B------:R-:W-:Y:S02]  /*22a10*/  HSET2.LE.AND R0, R3, R223.reuse, PT ;  /* 0x000000df03007233 */ /* 0x100fe40003803000 */
[--C-:B------:R-:W-:Y:S02]  /*22a20*/  HSET2.LE.AND R2, R12, R223.reuse, PT ;  /* 0x000000df0c027233 */ /* 0x100fe40003803000 */
[--C-:B------:R-:W-:Y:S01]  /*22a30*/  HSET2.LE.AND R3, R7, R223.reuse, PT ;  /* 0x000000df07037233 */ /* 0x100fe20003803000 */
[----:B------:R-:W-:Y:S01]  /*22a40*/  LOP3.LUT R17, R17, R248, R40, 0x96, !PT ;  /* 0x000000f811117212 */ /* 0x000fe200078e9628 */
[----:B------:R-:W-:Y:S01]  /*22a50*/  HSET2.LE.AND R6, R6, R223, PT ;  /* 0x000000df06067233 */ /* 0x000fe20003803000 */
[----:B------:R-:W-:-:S02]  /*22a60*/  LOP3.LUT R15, R195, R2, RZ, 0xc0, !PT ;  /* 0x00000002c30f7212 */ /* 0x000fc400078ec0ff */
[----:B------:R-:W-:Y:S01]  /*22a70*/  LOP3.LUT R12, R207, R3, RZ, 0xc0, !PT ;  /* 0x00000003cf0c7212 */ /* 0x000fe200078ec0ff */
[----:B------:R-:W-:Y:S01]  /*22a80*/  IMAD.WIDE.U32 R2, R23, -0x2daee0ad, RZ ;  /* 0xd2511f5317027825 */ /* 0x000fe200078e00ff */
[----:B------:R-:W-:-:S03]  /*22a90*/  LOP3.LUT R13, R204, R6, RZ, 0xc0, !PT ;  /* 0x00000006cc0d7212 */ /* 0x000fc600078ec0ff */
[----:B------:R-:W-:Y:S01]  /*22aa0*/  IMAD.WIDE.U32 R22, R17, -0x2daee0ad, RZ ;  /* 0xd2511f5311167825 */ /* 0x000fe200078e00ff */
[----:B------:R-:W-:-:S03]  /*22ab0*/  LOP3.LUT R3, R3, R247, R20, 0x96, !PT ;  /* 0x000000f703037212 */ /* 0x000fc600078e9614 */
[----:B------:R-:W-:Y:S01]  /*22ac0*/  IMAD.WIDE.U32 R6, R42, -0x326172a9, RZ ;  /* 0xcd9e8d572a067825 */ /* 0x000fe200078e00ff */
[----:B------:R-:W-:Y:S02]  /*22ad0*/  LOP3.LUT R2, R23, R244, R2, 0x96, !PT ;  /* 0x000000f417027212 */ /* 0x000fe400078e9602 */
[----:B------:R-:W-:Y:S01]  /*22ae0*/  LOP3.LUT R14, R208, R0, RZ, 0xc0, !PT ;  /* 0x00000000d00e7212 */ /* 0x000fe200078ec0ff */
[----:B------:R-:W-:Y:S01]  /*22af0*/  IMAD.WIDE.U32 R18, R3, -0x326172a9, RZ ;  /* 0xcd9e8d5703127825 */ /* 0x000fe200078e00ff */
[----:B------:R-:W-:Y:S01]  /*22b00*/  LOP3.LUT R7, R7, R238, R152, 0x96, !PT ;  /* 0x000000ee07077212 */ /* 0x000fe200078e9698 */
[----:B--2---:R-:W-:Y:S01]  /*22b10*/  HMMA.16816.F32.BF16 R140, R8, R36, R52 ;  /* 0x00000024088c723c */ /* 0x004fe20000041834 */
[----:B------:R-:W-:Y:S01]  /*22b20*/  LOP3.LUT R0, R71, R248, R6, 0x96, !PT ;  /* 0x000000f847007212 */ /* 0x000fe200078e9606 */
[----:B------:R-:W-:Y:S01]  /*22b30*/  IMAD.WIDE.U32 R2, R2, -0x326172a9, RZ ;  /* 0xcd9e8d5702027825 */ /* 0x000fe200078e00ff */
[----:B------:R1:W5:Y:S03]  /*22b40*/  LDL.LU R208, [R1+0x334] ;  /* 0x0003340001d07983 */ /* 0x0003660000300800 */
[----:B------:R-:W-:-:S04]  /*22b50*/  IMAD.WIDE.U32 R6, R7, -0x2daee0ad, RZ ;  /* 0xd2511f5307067825 */ /* 0x000fc800078e00ff */
[----:B------:R-:W-:Y:S01]  /*22b60*/  IMAD.WIDE.U32 R68, R0, -0x2daee0ad, RZ ;  /* 0xd2511f5300447825 */ /* 0x000fe200078e00ff */
[----:B------:R-:W-:Y:S01]  /*22b70*/  LOP3.LUT R0, R3, R249, R18, 0x96, !PT ;  /* 0x000000f903007212 */ /* 0x000fe200078e9612 */
[----:B------:R-:W-:Y:S01]  /*22b80*/  HMMA.16816.F32.BF16 R80, R8, R28, R80 ;  /* 0x0000001c0850723c */ /* 0x000fe20000041850 */
[----:B------:R-:W-:Y:S01]  /*22b90*/  LOP3.LUT R20, R7, R247, R88, 0x96, !PT ;  /* 0x000000f707147212 */ /* 0x000fe200078e9658 */
[----:B------:R1:W5:Y:S01]  /*22ba0*/  LDL.LU R207, [R1+0x330] ;  /* 0x0003300001cf7983 */ /* 0x0003620000300800 */
[----:B------:R-:W-:-:S05]  /*22bb0*/  SHF.R.U32.HI R7, RZ, 0x10, R0 ;  /* 0x00000010ff077819 */ /* 0x000fca0000011600 */
[C---:B------:R-:W-:Y:S01]  /*22bc0*/  HMMA.16816.F32.BF16 R76, R8.reuse, R30, R76 ;  /* 0x0000001e084c723c */ /* 0x040fe2000004184c */
[----:B------:R-:W-:Y:S01]  /*22bd0*/  LOP3.LUT R18, R69, R244, R6, 0x96, !PT ;  /* 0x000000f445127212 */ /* 0x000fe200078e9606 */
[----:B------:R1:W5:Y:S06]  /*22be0*/  LDL.LU R204, [R1+0x32c] ;  /* 0x00032c0001cc7983 */ /* 0x00036c0000300800 */
[----:B------:R-:W-:Y:S01]  /*22bf0*/  HMMA.16816.F32.BF16 R52, R8, R38, R44 ;  /* 0x000000260834723c */ /* 0x000fe2000004182c */
[----:B------:R-:W-:-:S06]  /*22c00*/  SHF.R.U32.HI R6, RZ, 0x18, R0 ;  /* 0x00000018ff067819 */ /* 0x000fcc0000011600 */
        /* <DEDUP_REMOVED lines=25> */
[C---:B------:R-:W-:Y:S03]  /*22da0*/  HMMA.16816.F32.BF16 R64, R12.reuse, R36, R64 ;  /* 0x000000240c40723c */ /* 0x040fe60000041840 */
[----:B------:R-:W-:Y:S02]  /*22db0*/  LOP3.LUT R0, R3, R249, R28, 0x96, !PT ;  /* 0x000000f903007212 */ /* 0x000fe400078e961c */
[----:B------:R-:W-:Y:S02]  /*22dc0*/  LOP3.LUT R3, R2, 0xffff, RZ, 0xc0, !PT ;  /* 0x0000ffff02037812 */ /* 0x000fe400078ec0ff */
[----:B------:R-:W-:Y:S01]  /*22dd0*/  SHF.R.U32.HI R6, RZ, 0x10, R2 ;  /* 0x00000010ff067819 */ /* 0x000fe20000011602 */
[----:B------:R-:W-:Y:S01]  /*22de0*/  HMMA.16816.F32.BF16 R44, R12, R30, R56 ;  /* 0x0000001e0c2c723c */ /* 0x000fe20000041838 */
[----:B------:R-:W-:-:S07]  /*22df0*/  SHF.R.U32.HI R3, RZ, 0x8, R3 ;  /* 0x00000008ff037819 */ /* 0x000fce0000011603 */
[----:B------:R-:W-:Y:S01]  /*22e00*/  HMMA.16816.F32.BF16 R36, R12, R38, R60 ;  /* 0x000000260c24723c */ /* 0x000fe2000004183c */
[----:B------:R-:W-:-:S06]  /*22e10*/  LOP3.LUT R7, R0, 0xff, RZ, 0xc0, !PT ;  /* 0x000000ff00077812 */ /* 0x000fcc00078ec0ff */
[----:B------:R-:W-:Y:S02]  /*22e20*/  LOP3.LUT R14, R2, 0xff, RZ, 0xc0, !PT ;  /* 0x000000ff020e7812 */ /* 0x000fe400078ec0ff */
[----:B------:R-:W-:Y:S02]  /*22e30*/  SHF.R.U32.HI R12, RZ, 0x18, R2 ;  /* 0x00000018ff0c7819 */ /* 0x000fe40000011602 */
[----:B------:R-:W-:Y:S02]  /*22e40*/  LOP3.LUT R2, R0, 0xffff, RZ, 0xc0, !PT ;  /* 0x0000ffff00027812 */ /* 0x000fe400078ec0ff */
[----:B------:R-:W-:Y:S02]  /*22e50*/  LOP3.LUT R13, R6, 0xff, RZ, 0xc0, !PT ;  /* 0x000000ff060d7812 */ /* 0x000fe400078ec0ff */
[----:B------:R-:W-:Y:S02]  /*22e60*/  SHF.R.U32.HI R6, RZ, 0x8, R2 ;  /* 0x00000008ff067819 */ /* 0x000fe40000011602 */
[----:B------:R-:W-:-:S02]  /*22e70*/  PRMT R2, R14, 0x5410, R3 ;  /* 0x000054100e027816 */ /* 0x000fc40000000003 */
[----:B------:R-:W-:Y:S02]  /*22e80*/  SHF.R.U32.HI R3, RZ, 0x10, R0 ;  /* 0x00000010ff037819 */ /* 0x000fe40000011600 */
[----:B------:R-:W-:Y:S02]  /*22e90*/  PRMT R13, R13, 0x5410, R12 ;  /* 0x000054100d0d7816 */ /* 0x000fe4000000000c */
[----:B------:R-:W-:Y:S02]  /*22ea0*/  PRMT R7, R7, 0x5410, R6 ;  /* 0x0000541007077816 */ /* 0x000fe40000000006 */
[----:B------:R-:W-:Y:S01]  /*22eb0*/  SHF.R.U32.HI R12, RZ, 0x18, R0 ;  /* 0x00000018ff0c7819 */ /* 0x000fe20000011600 */
[--C-:B------:R-:W-:Y:S01]  /*22ec0*/  HSET2.LE.AND R0, R2, R223.reuse, PT ;  /* 0x000000df02007233 */ /* 0x100fe20003803000 */
[----:B------:R-:W-:Y:S01]  /*22ed0*/  LOP3.LUT R6, R3, 0xff, RZ, 0xc0, !PT ;  /* 0x000000ff03067812 */ /* 0x000fe200078ec0ff */
[--C-:B------:R-:W-:Y:S01]  /*22ee0*/  HSET2.LE.AND R2, R13, R223.reuse, PT ;  /* 0x000000df0d027233 */ /* 0x100fe20003803000 */
[----:B------:R-:W-:Y:S01]  /*22ef0*/  LOP3.LUT R16, R19, R246, R16, 0x96, !PT ;  /* 0x000000f613107212 */ /* 0x000fe200078e9610 */
[----:B------:R-:W-:Y:S01]  /*22f00*/  HSET2.LE.AND R3, R7, R223, PT ;  /* 0x000000df07037233 */ /* 0x000fe20003803000 */
[----:B------:R-:W-:-:S02]  /*22f10*/  PRMT R6, R6, 0x5410, R12 ;  /* 0x0000541006067816 */ /* 0x000fc4000000000c */
[----:B------:R-:W-:Y:S02]  /*22f20*/  LOP3.LUT R15, R196, R2, RZ, 0xc0, !PT ;  /* 0x00000002c40f7212 */ /* 0x000fe400078ec0ff */
[----:B------:R-:W-:Y:S01]  /*22f30*/  LOP3.LUT R12, R156, R3, RZ, 0xc0, !PT ;  /* 0x000000039c0c7212 */ /* 0x000fe200078ec0ff */
[----:B------:R-:W-:Y:S01]  /*22f40*/  IMAD.WIDE.U32 R2, R16, -0x2daee0ad, RZ ;  /* 0xd2511f5310027825 */ /* 0x000fe200078e00ff */
[----:B------:R-:W-:Y:S01]  /*22f50*/  HSET2.LE.AND R6, R6, R223, PT ;  /* 0x000000df06067233 */ /* 0x000fe20003803000 */
[----:B------:R-:W-:Y:S01]  /*22f60*/  LOP3.LUT R14, R252, R0, RZ, 0xc0, !PT ;  /* 0x00000000fc0e7212 */ /* 0x000fe200078ec0ff */
[----:B---3--:R-:W-:Y:S02]  /*22f70*/  HMMA.16816.F32.BF16 R152, R8, R24, R80 ;  /* 0x000000180898723c */ /* 0x008fe40000041850 */
[----:B------:R-:W-:Y:S02]  /*22f80*/  LOP3.LUT R0, R3, R243, R22, 0x96, !PT ;  /* 0x000000f303007212 */ /* 0x000fe400078e9616 */
[----:B------:R-:W-:Y:S01]  /*22f90*/  LOP3.LUT R13, R251, R6, RZ, 0xc0, !PT ;  /* 0x00000006fb0d7212 */ /* 0x000fe200078ec0ff */
[----:B------:R-:W2:Y:S01]  /*22fa0*/  LDSM.16.MT88.4 R20, [R206+0x5c00] ;  /* 0x005c0000ce14783b */ /* 0x000ea20000004200 */
[----:B------:R-:W-:-:S02]  /*22fb0*/  LOP3.LUT R7, R2, 0xffff, RZ, 0xc0, !PT ;  /* 0x0000ffff02077812 */ /* 0x000fc400078ec0ff */
[----:B------:R-:W-:Y:S01]  /*22fc0*/  HMMA.16816.F32.BF16 R148, R8, R26, R76 ;  /* 0x0000001a0894723c */ /* 0x000fe2000004184c */
[----:B------:R-:W-:Y:S02]  /*22fd0*/  LOP3.LUT R16, R2, 0xff, RZ, 0xc0, !PT ;  /* 0x000000ff02107812 */ /* 0x000fe400078ec0ff */
[----:B------:R-:W-:-:S05]  /*22fe0*/  SHF.R.U32.HI R6, RZ, 0x10, R2 ;  /* 0x00000010ff067819 */ /* 0x000fca0000011602 */
[----:B----4-:R-:W-:Y:S01]  /*22ff0*/  HMMA.16816.F32.BF16 R140, R8, R32, R140 ;  /* 0x00000020088c723c */ /* 0x010fe2000004188c */
[----:B------:R-:W-:-:S07]  /*23000*/  SHF.R.U32.HI R3, RZ, 0x10, R0 ;  /* 0x00000010ff037819 */ /* 0x000fce0000011600 */
[----:B------:R-:W-:Y:S07]  /*23010*/  HMMA.16816.F32.BF16 R48, R8, R34, R52 ;  /* 0x000000220830723c */ /* 0x000fee0000041834 */
[----:B------:R-:W-:Y:S02]  /*23020*/  SHF.R.U32.HI R10, RZ, 0x18, R2 ;  /* 0x00000018ff0a7819 */ /* 0x000fe40000011602 */
[C---:B------:R-:W-:Y:S02]  /*23030*/  LOP3.LUT R2, R0.reuse, 0xffff, RZ, 0xc0, !PT ;  /* 0x0000ffff00027812 */ /* 0x040fe400078ec0ff */
        /* <DEDUP_REMOVED lines=8> */
[----:B------:R-:W-:Y:S01]  /*230c0*/  SHF.R.U32.HI R7, RZ, 0x8, R7 ;  /* 0x00000008ff077819 */ /* 0x000fe20000011607 */
[--C-:B------:R-:W-:Y:S01]  /*230d0*/  HSET2.LE.AND R2, R6, R223.reuse, PT ;  /* 0x000000df06027233 */ /* 0x100fe20003803000 */
[----:B------:R-:W-:Y:S01]  /*230e0*/  IMAD.MOV.U32 R6, RZ, RZ, R164 ;  /* 0x000000ffff067224 */ /* 0x000fe200078e00a4 */
[--C-:B------:R-:W-:Y:S01]  /*230f0*/  HSET2.LE.AND R0, R0, R223.reuse, PT ;  /* 0x000000df00007233 */ /* 0x100fe20003803000 */
[----:B------:R-:W-:Y:S01]  /*23100*/  PRMT R7, R16, 0x5410, R7 ;  /* 0x0000541010077816 */ /* 0x000fe20000000007 */
[--C-:B------:R-:W-:Y:S01]  /*23110*/  HSET2.LE.AND R3, R3, R223.reuse, PT ;  /* 0x000000df03037233 */ /* 0x100fe20003803000 */
[----:B------:R-:W-:Y:S02]  /*23120*/  LOP3.LUT R11, R29, R246, R70, 0x96, !PT ;  /* 0x000000f61d0b7212 */ /* 0x000fe400078e9646 */
[----:B------:R-:W-:Y:S01]  /*23130*/  LOP3.LUT R139, R6, R0, RZ, 0xc0, !PT ;  /* 0x00000000068b7212 */ /* 0x000fe200078ec0ff */
[----:B------:R-:W-:Y:S01]  /*23140*/  HSET2.LE.AND R0, R7, R223, PT ;  /* 0x000000df07007233 */ /* 0x000fe20003803000 */
[----:B------:R-:W-:-:S02]  /*23150*/  LOP3.LUT R136, R192, R2, RZ, 0xc0, !PT ;  /* 0x00000002c0887212 */ /* 0x000fc400078ec0ff */
[----:B------:R-:W-:Y:S01]  /*23160*/  LOP3.LUT R137, R191, R3, RZ, 0xc0, !PT ;  /* 0x00000003bf897212 */ /* 0x000fe200078ec0ff */
[----:B------:R-:W-:Y:S01]  /*23170*/  IMAD.WIDE.U32 R2, R11, -0x2daee0ad, RZ ;  /* 0xd2511f530b027825 */ /* 0x000fe200078e00ff */
[----:B------:R-:W-:-:S04]  /*23180*/  LOP3.LUT R138, R193, R0, RZ, 0xc0, !PT ;  /* 0x00000000c18a7212 */ /* 0x000fc800078ec0ff */
[----:B------:R-:W-:Y:S02]  /*23190*/  LOP3.LUT R0, R3, R243, R68, 0x96, !PT ;  /* 0x000000f303007212 */ /* 0x000fe400078e9644 */
[----:B------:R-:W-:Y:S02]  /*231a0*/  LOP3.LUT R7, R2, 0xffff, RZ, 0xc0, !PT ;  /* 0x0000ffff02077812 */ /* 0x000fe400078ec0ff */
[C---:B------:R-:W-:Y:S02]  /*231b0*/  LOP3.LUT R3, R0.reuse, 0xffff, RZ, 0xc0, !PT ;  /* 0x0000ffff00037812 */ /* 0x040fe400078ec0ff */
[--C-:B------:R-:W-:Y:S02]  /*231c0*/  SHF.R.U32.HI R6, RZ, 0x10, R0.reuse ;  /* 0x00000010ff067819 */ /* 0x100fe40000011600 */
[----:B------:R-:W-:Y:S02]  /*231d0*/  LOP3.LUT R9, R0, 0xff, RZ, 0xc0, !PT ;  /* 0x000000ff00097812 */ /* 0x000fe400078ec0ff */
[----:B------:R-:W-:-:S02]  /*231e0*/  SHF.R.U32.HI R8, RZ, 0x18, R0 ;  /* 0x00000018ff087819 */ /* 0x000fc40000011600 */
[----:B------:R-:W-:Y:S02]  /*231f0*/  SHF.R.U32.HI R0, RZ, 0x8, R3 ;  /* 0x00000008ff007819 */ /* 0x000fe40000011603 */
[----:B------:R-:W-:Y:S01]  /*23200*/  LOP3.LUT R3, R6, 0xff, RZ, 0xc0, !PT ;  /* 0x000000ff06037812 */ /* 0x000fe200078ec0ff */
[----:B------:R-:W-:Y:S01]  /*23210*/  HMMA.16816.F32.BF16 R40, R12, R24, R40 ;  /* 0x000000180c28723c */ /* 0x000fe20000041828 */
[----:B------:R-:W-:Y:S02]  /*23220*/  SHF.R.U32.HI R6, RZ, 0x10, R2 ;  /* 0x00000010ff067819 */ /* 0x000fe40000011602 */
[----:B------:R-:W-:Y:S02]  /*23230*/  LOP3.LUT R10, R2, 0xff, RZ, 0xc0, !PT ;  /* 0x000000ff020a7812 */ /* 0x000fe400078ec0ff */
[----:B------:R-:W-:-:S03]  /*23240*/  SHF.R.U32.HI R7, RZ, 0x8, R7 ;  /* 0x00000008ff077819 */ /* 0x000fc60000011607 */
[----:B------:R-:W-:Y:S01]  /*23250*/  HMMA.16816.F32.BF16 R44, R12, R26, R44 ;  /* 0x0000001a0c2c723c */ /* 0x000fe2000004182c */
[----:B------:R-:W-:Y:S02]  /*23260*/  SHF.R.U32.HI R11, RZ, 0x18, R2 ;  /* 0x00000018ff0b7819 */ /* 0x000fe40000011602 */
[----:B------:R-:W-:-:S05]  /*23270*/  LOP3.LUT R6, R6, 0xff, RZ, 0xc0, !PT ;  /* 0x000000ff06067812 */ /* 0x000fca00078ec0ff */
[----:B------:R-:W-:Y:S01]  /*23280*/  HMMA.16816.F32.BF16 R156, R12, R32, R64 ;  /* 0x000000200c9c723c */ /* 0x000fe20000041840 */
[----:B------:R-:W-:Y:S02]  /*23290*/  PRMT R7, R10, 0x5410, R7 ;  /* 0x000054100a077816 */ /* 0x000fe40000000007 */
[----:B------:R-:W-:-:S05]  /*232a0*/  PRMT R0, R9, 0x5410, R0 ;  /* 0x0000541009007816 */ /* 0x000fca0000000000 */
[----:B------:R-:W-:Y:S01]  /*232b0*/  HMMA.16816.F32.BF16 R12, R12, R34, R36 ;  /* 0x000000220c0c723c */ /* 0x000fe20000041824 */
[----:B------:R-:W-:Y:S02]  /*232c0*/  PRMT R2, R3, 0x5410, R8 ;  /* 0x0000541003027816 */ /* 0x000fe40000000008 */
[----:B------:R-:W-:Y:S01]  /*232d0*/  PRMT R6, R6, 0x5410, R11 ;  /* 0x0000541006067816 */ /* 0x000fe2000000000b */
[--C-:B------:R-:W-:Y:S02]  /*232e0*/  HSET2.LE.AND R0, R0, R223.reuse, PT ;  /* 0x000000df00007233 */ /* 0x100fe40003803000 */
[--C-:B------:R-:W-:Y:S02]  /*232f0*/  HSET2.LE.AND R2, R2, R223.reuse, PT ;  /* 0x000000df02027233 */ /* 0x100fe40003803000 */
[--C-:B------:R-:W-:Y:S02]  /*23300*/  HSET2.LE.AND R3, R7, R223.reuse, PT ;  /* 0x000000df07037233 */ /* 0x100fe40003803000 */
[----:B------:R-:W-:Y:S01]  /*23310*/  HSET2.LE.AND R6, R6, R223, PT ;  /* 0x000000df06067233 */ /* 0x000fe20003803000 */
[----:B------:R-:W-:-:S02]  /*23320*/  LOP3.LUT R144, R250, R0, RZ, 0xc0, !PT ;  /* 0x00000000fa907212 */ /* 0x000fc400078ec0ff */
[----:B------:R-:W-:Y:S02]  /*23330*/  LOP3.LUT R145, R219, R2, RZ, 0xc0, !PT ;  /* 0x00000002db917212 */ /* 0x000fe400078ec0ff */
[----:B------:R-:W-:Y:S02]  /*23340*/  LOP3.LUT R146, R203, R3, RZ, 0xc0, !PT ;  /* 0x00000003cb927212 */ /* 0x000fe400078ec0ff */
[----:B------:R-:W-:Y:S01]  /*23350*/  LOP3.LUT R147, R201, R6, RZ, 0xc0, !PT ;  /* 0x00000006c9937212 */ /* 0x000fe200078ec0ff */
[----:B------:R-:W-:Y:S01]  /*23360*/  FADD.FTZ R0, R199, R194 ;  /* 0x000000c2c7007221 */ /* 0x000fe20000010000 */
[C---:B------:R-:W-:Y:S04]  /*23370*/  HMMA.16816.F32.BF16 R152, R136.reuse, R160, R152 ;  /* 0x000000a08898723c */ /* 0x040fe80000041898 */
[----:B------:R1:W-:Y:S04]  /*23380*/  STL [R1+0x6c], R0 ;  /* 0x00006c0001007387 */ /* 0x0003e80000100800 */
[----:B------:R-:W-:Y:S08]  /*23390*/  HMMA.16816.F32.BF16 R148, R136, R162, R148 ;  /* 0x000000a28894723c */ /* 0x000ff00000041894 */
[----:B------:R-:W-:Y:S08]  /*233a0*/  HMMA.16816.F32.BF16 R164, R144, R160, R40 ;  /* 0x000000a090a4723c */ /* 0x000ff00000041828 */
[----:B--2---:R-:W-:Y:S08]  /*233b0*/  HMMA.16816.F32.BF16 R140, R136, R20, R140 ;  /* 0x00000014888c723c */ /* 0x004ff0000004188c */
        /* <DEDUP_REMOVED lines=10> */
.L_x_1036:
[----:B-1-3--:R-:W2:Y:S02]  /*23460*/  LDL R0, [R1+0x2d8] ;  /* 0x0002d80001007983 */ /* 0x00aea40000100800 */
[----:B--2---:R-:W-:-:S13]  /*23470*/  ISETP.GT.AND P0, PT, R237, R0, PT ;  /* 0x00000000ed00720c */ /* 0x004fda0003f04270 */
[----:B------:R-:W-:Y:S05]  /*23480*/  @!P0 BRA `(.L_x_1041) ;  /* 0x000118f000008947 */ /* 0x000fea0003800000 */
[----:B------:R-:W2:Y:S04]  /*23490*/  LDL R7, [R1+0x2dc] ;  /* 0x0002dc0001077983 */ /* 0x000ea80000100800 */
[----:B------:R-:W3:Y:S04]  /*234a0*/  LDL.LU R6, [R1+0x244] ;  /* 0x0002440001067983 */ /* 0x000ee80000300800 */
[----:B------:R-:W4:Y:S04]  /*234b0*/  LDL.LU R10, [R1+0x290] ;  /* 0x00029000010a7983 */ /* 0x000f280000300800 */
[----:B------:R-:W4:Y:S01]  /*234c0*/  LDL.64 R8, [R1+0xa0] ;  /* 0x0000a00001087983 */ /* 0x000f220000100a00 */
[----:B------:R-:W-:-:S02]  /*234d0*/  IMAD.MOV.U32 R132, RZ, RZ, R37 ;  /* 0x000000ffff847224 */ /* 0x000fc400078e0025 */
[----:B------:R-:W-:Y:S02]  /*234e0*/  IMAD.MOV.U32 R3, RZ, RZ, R38 ;  /* 0x000000ffff037224 */ /* 0x000fe400078e0026 */
[----:B------:R-:W-:Y:S02]  /*234f0*/  IMAD.MOV.U32 R2, RZ, RZ, R39 ;  /* 0x000000ffff027224 */ /* 0x000fe400078e0027 */
[----:B------:R-:W-:Y:S01]  /*23500*/  IMAD.MOV.U32 R133, RZ, RZ, R36 ;  /* 0x000000ffff857224 */ /* 0x000fe200078e0024 */
[----:B--2---:R-:W-:Y:S01]  /*23510*/  SHF.R.S32.HI R0, RZ, 0x1f, R7 ;  /* 0x0000001fff007819 */ /* 0x004fe20000011407 */
[----:B------:R-:W-:Y:S01]  /*23520*/  IMAD.WIDE.U32 R4, R7, 0x70, RZ ;  /* 0x0000007007047825 */ /* 0x000fe200078e00ff */
[----:B---3--:R-:W-:-:S03]  /*23530*/  SHF.R.S32.HI R4, RZ, 0x1f, R6 ;  /* 0x0000001fff047819 */ /* 0x008fc60000011406 */
[----:B------:R-:W-:-:S05]  /*23540*/  IMAD R0, R0, 0x70, RZ ;  /* 0x0000007000007824 */ /* 0x000fca00078e02ff */
[----:B------:R-:W-:Y:S02]  /*23550*/  IADD3 R0, R5, R0, RZ ;  /* 0x0000000005007210 */ /* 0x000fe40007ffe0ff */
[----:B------:R-:W-:Y:S02]  /*23560*/  SHF.L.U64.HI R5, R6, 0x1, R4 ;  /* 0x0000000106057819 */ /* 0x000fe40000010204 */
[----:B----4-:R-:W-:Y:S01]  /*23570*/  SHF.R.S32.HI R4, RZ, 0x1f, R10 ;  /* 0x0000001fff047819 */ /* 0x010fe2000001140a */
[----:B------:R1:W-:Y:S03]  /*23580*/  STL [R1+0x2d4], R0 ;  /* 0x0002d40001007387 */ /* 0x0003e60000100800 */
[C---:B------:R-:W-:Y:S01]  /*23590*/  SHF.L.U64.HI R11, R10.reuse, 0x1, R4 ;  /* 0x000000010a0b7819 */ /* 0x040fe20000010204 */
[----:B------:R2:W-:Y:S01]  /*235a0*/  STL [R1+0x2cc], R5 ;  /* 0x0002cc0501007387 */ /* 0x0005e20000100800 */
[----:B------:R-:W-:-:S02]  /*235b0*/  IMAD.SHL.U32 R10, R10, 0x2, RZ ;  /* 0x000000020a0a7824 */ /* 0x000fc400078e00ff */
[----:B-1----:R-:W-:Y:S01]  /*235c0*/  IMAD R0, R7, 0x38, R6 ;  /* 0x0000003807007824 */ /* 0x002fe200078e0206 */
[----:B------:R-:W-:Y:S01]  /*235d0*/  SHF.L.U32 R6, R6, 0x1, RZ ;  /* 0x0000000106067819 */ /* 0x000fe200000006ff */
[----:B--2---:R-:W-:-:S03]  /*235e0*/  IMAD R5, R9, 0x60, RZ ;  /* 0x0000006009057824 */ /* 0x004fc600078e02ff */
[----:B------:R-:W-:Y:S01]  /*235f0*/  IADD3 R0, R0, 0x1, RZ ;  /* 0x0000000100007810 */ /* 0x000fe20007ffe0ff */
[----:B------:R1:W-:Y:S03]  /*23600*/  STL [R1+0x2d0], R6 ;  /* 0x0002d00601007387 */ /* 0x0003e60000100800 */
[----:B------:R-:W-:Y:S01]  /*23610*/  SHF.R.S32.HI R4, RZ, 0x1f, R0 ;  /* 0x0000001fff047819 */ /* 0x000fe20000011400 */
[----:B------:R-:W-:Y:S03]  /*23620*/  STL [R1+0x2c4], R11 ;  /* 0x0002c40b01007387 */ /* 0x000fe60000100800 */
[C---:B------:R-:W-:Y:S02]  /*23630*/  SHF.L.U64.HI R4, R0.reuse, 0x1, R4 ;  /* 0x0000000100047819 */ /* 0x040fe40000010204 */
[----:B------:R-:W-:Y:S01]  /*23640*/  SHF.L.U32 R0, R0, 0x1, RZ ;  /* 0x0000000100007819 */ /* 0x000fe200000006ff */
[----:B-1----:R-:W-:-:S04]  /*23650*/  IMAD.WIDE.U32 R6, R8, 0x60, RZ ;  /* 0x0000006008067825 */ /* 0x002fc800078e00ff */
[----:B------:R-:W-:Y:S01]  /*23660*/  IMAD.IADD R5, R5, 0x1, R7 ;  /* 0x0000000105057824 */ /* 0x000fe200078e0207 */
[----:B------:R-:W-:Y:S04]  /*23670*/  STL.64 [R1+0x320], R6 ;  /* 0x0003200601007387 */ /* 0x000fe80000100a00 */
[----:B------:R1:W-:Y:S02]  /*23680*/  STL [R1+0x2c8], R10 ;  /* 0x0002c80a01007387 */ /* 0x0003e40000100800 */
[C---:B-1----:R-:W-:Y:S02]  /*23690*/  SHF.L.U64.HI R10, R8.reuse, 0x6, R9 ;  /* 0x00000006080a7819 */ /* 0x042fe40000010209 */
[----:B------:R-:W-:-:S03]  /*236a0*/  SHF.L.U32 R8, R8, 0x6, RZ ;  /* 0x0000000608087819 */ /* 0x000fc600000006ff */
[----:B------:R1:W-:Y:S04]  /*236b0*/  STL [R1+0x31c], R10 ;  /* 0x00031c0a01007387 */ /* 0x0003e80000100800 */
[----:B------:R1:W-:Y:S04]  /*236c0*/  STL [R1+0x328], R8 ;  /* 0x0003280801007387 */ /* 0x0003e80000100800 */
[----:B------:R1:W-:Y:S04]  /*236d0*/  STL [R1+0x2c0], R5 ;  /* 0x0002c00501007387 */ /* 0x0003e80000100800 */
[----:B------:R1:W-:Y:S04]  /*236e0*/  STL [R1+0x2b8], R0 ;  /* 0x0002b80001007387 */ /* 0x0003e80000100800 */
[----:B------:R1:W-:Y:S02]  /*236f0*/  STL [R1+0x2bc], R4 ;  /* 0x0002bc0401007387 */ /* 0x0003e40000100800 */
.L_x_1044:
[----:B-1----:R-:W2:Y:S01]  /*23700*/  LDL R0, [R1] ;  /* 0x0000000001007983 */ /* 0x002ea20000100800 */
[----:B------:R-:W-:Y:S04]  /*23710*/  DEPBAR.LE SB0, 0x0 ;  /* 0x000080000000791a */ /* 0x000fe80000000000 */
[----:B------:R-:W-:Y:S01]  /*23720*/  WARPSYNC 0xffffffff ;  /* 0xffffffff00007948 */ /* 0x000fe20003800000 */
[----:B------:R-:W3:Y:S01]  /*23730*/  LDL.64 R20, [R1+0x58] ;  /* 0x0000580001147983 */ /* 0x000ee20000100a00 */
[----:B------:R-:W-:Y:S01]  /*23740*/  IADD3 R252, R237, -0x1, RZ ;  /* 0xffffffffedfc7810 */ /* 0x000fe20007ffe0ff */
[----:B------:R-:W-:Y:S03]  /*23750*/  BSSY B0, `(.L_x_1042) ;  /* 0x00000ca000007945 */ /* 0x000fe60003800000 */
[----:B------:R-:W-:Y:S01]  /*23760*/  SHF.R.S32.HI R6, RZ, 0x1f, R252 ;  /* 0x0000001fff067819 */ /* 0x000fe200000114fc */
[----:B------:R-:W4:Y:S06]  /*23770*/  LDL.64 R8, [R1+0x2f0] ;  /* 0x0002f00001087983 */ /* 0x000f2c0000100a00 */
[----:B------:R-:W4:Y:S06]  /*23780*/  LDL.64 R4, [R1+0x2f8] ;  /* 0x0002f80001047983 */ /* 0x000f2c0000100a00 */
[----:B------:R-:W4:Y:S06]  /*23790*/  LDL.64 R18, [R1+0x88] ;  /* 0x0000880001127983 */ /* 0x000f2c0000100a00 */
[----:B------:R-:W-:Y:S01]  /*237a0*/  BAR.SYNC.DEFER_BLOCKING 0x0 ;  /* 0x0000000000007b1d */ /* 0x000fe20000010000 */
[----:B--2--5:R-:W-:Y:S02]  /*237b0*/  ISETP.GE.AND P0, PT, R241, R0, PT ;  /* 0x00000000f100720c */ /* 0x024fe40003f06270 */
[C-C-:B---3--:R-:W-:Y:S01]  /*237c0*/  SHF.L.U64.HI R0, R20.reuse, 0x7, R21.reuse ;  /* 0x0000000714007819 */ /* 0x148fe20000010215 */
[C---:B------:R-:W-:Y:S01]  /*237d0*/  IMAD.SHL.U32 R7, R20.reuse, 0x80, RZ ;  /* 0x0000008014077824 */ /* 0x040fe200078e00ff */
[C---:B------:R-:W-:Y:S01]  /*237e0*/  SHF.L.U64.HI R16, R20.reuse, 0x6, R21 ;  /* 0x0000000614107819 */ /* 0x040fe20000010215 */
[----:B------:R-:W-:Y:S04]  /*237f0*/  IMAD.WIDE.U32 R14, R20, 0x60, RZ ;  /* 0x00000060140e7825 */ /* 0x000fe800078e00ff */
[----:B------:R-:W-:Y:S04]  /*23800*/  IMAD R0, R0, R252, RZ ;  /* 0x000000fc00007224 */ /* 0x000fe800078e02ff */
[----:B------:R-:W-:Y:S01]  /*23810*/  @P0 STS [R236+0x4000], RZ ;  /* 0x004000ffec000388 */ /* 0x000fe20000000800 */
[----:B------:R-:W-:Y:S02]  /*23820*/  IMAD R11, R21, 0x60, RZ ;  /* 0x00000060150b7824 */ /* 0x000fe400078e02ff */
[-C--:B------:R-:W-:Y:S02]  /*23830*/  IMAD R0, R6, R7.reuse, R0 ;  /* 0x0000000706007224 */ /* 0x080fe400078e0200 */
[----:B----4-:R-:W-:Y:S01]  /*23840*/  IMAD.MOV.U32 R5, RZ, RZ, R9 ;  /* 0x000000ffff057224 */ /* 0x010fe200078e0009 */
[----:B------:R-:W-:Y:S01]  /*23850*/  @P0 STS [R236+0x4004], RZ ;  /* 0x004004ffec000388 */ /* 0x000fe20000000800 */
[----:B------:R-:W-:Y:S02]  /*23860*/  IMAD.IADD R11, R11, 0x1, R15 ;  /* 0x000000010b0b7824 */ /* 0x000fe400078e020f */
[----:B------:R-:W-:Y:S03]  /*23870*/  IMAD.WIDE.U32 R4, R252, R7, R4 ;  /* 0x00000007fc047225 */ /* 0x000fe600078e0004 */
[----:B------:R-:W-:Y:S01]  /*23880*/  @P0 STS.64 [R236+0x4008], RZ ;  /* 0x004008ffec000388 */ /* 0x000fe20000000a00 */
[----:B------:R-:W-:Y:S01]  /*23890*/  IMAD.IADD R0, R5, 0x1, R0 ;  /* 0x0000000105007824 */ /* 0x000fe200078e0200 */
[----:B------:R-:W-:Y:S01]  /*238a0*/  @!P0 LEA R12, P6, R4, R18, 0x1 ;  /* 0x00000012040c8211 */ /* 0x000fe200078c08ff */
[C---:B------:R-:W-:Y:S01]  /*238b0*/  IMAD.SHL.U32 R9, R20.reuse, 0x40, RZ ;  /* 0x0000004014097824 */ /* 0x040fe200078e00ff */
        /* <DEDUP_REMOVED lines=35> */
[----:B------:R-:W2:Y:S06]  /*23af0*/  LDSM.16.M88.4 R32, [R204+0x2400] ;  /* 0x00240000cc20783b */ /* 0x000eac0000000200 */
[----:B------:R-:W4:Y:S06]  /*23b00*/  LDL R0, [R1+0x2d8] ;  /* 0x0002d80001007983 */ /* 0x000f2c0000100800 */
[----:B------:R-:W1:Y:S06]  /*23b10*/  LDSM.16.M88.4 R48, [R204+0x2800] ;  /* 0x00280000cc30783b */ /* 0x000e6c0000000200 */
[----:B------:R-:W0:Y:S06]  /*23b20*/  LDGDEPBAR ;  /* 0x00000000000079af */ /* 0x000e2c0000000000 */
[----:B------:R-:W1:Y:S01]  /*23b30*/  LDSM.16.M88.4 R64, [R204+0x2c00] ;  /* 0x002c0000cc40783b */ /* 0x000e620000000200 */
[-C--:B---3--:R-:W-:Y:S05]  /*23b40*/  HMMA.16816.F32.BF16 R4, R128, R16.reuse, RZ ;  /* 0x000000108004723c */ /* 0x088fea00000418ff */
[----:B------:R-:W3:Y:S03]  /*23b50*/  LDSM.16.M88.4 R80, [R204+0x3000] ;  /* 0x00300000cc50783b */ /* 0x000ee60000000200 */
[C---:B--2---:R-:W-:Y:S03]  /*23b60*/  HMMA.16816.F32.BF16 R8, R124.reuse, R16, RZ ;  /* 0x000000107c08723c */ /* 0x044fe600000418ff */
[----:B------:R-:W2:Y:S06]  /*23b70*/  LDSM.16.M88.4 R96, [R204+0x3400] ;  /* 0x00340000cc60783b */ /* 0x000eac0000000200 */
[----:B------:R-:W2:Y:S01]  /*23b80*/  LDSM.16.M88.4 R112, [R204+0x3800] ;  /* 0x00380000cc70783b */ /* 0x000ea20000000200 */
[-C--:B-1----:R-:W-:Y:S05]  /*23b90*/  HMMA.16816.F32.BF16 R12, R124, R18.reuse, RZ ;  /* 0x000000127c0c723c */ /* 0x082fea00000418ff */
[----:B------:R-:W1:Y:S03]  /*23ba0*/  LDSM.16.M88.4 R168, [R204+0x3c00] ;  /* 0x003c0000cca8783b */ /* 0x000e660000000200 */
[C---:B------:R-:W-:Y:S03]  /*23bb0*/  HMMA.16816.F32.BF16 R16, R128.reuse, R18, RZ ;  /* 0x000000128010723c */ /* 0x040fe600000418ff */
[----:B------:R-:W-:Y:S05]  /*23bc0*/  LDSM.16.M88.4 R172, [R208] ;  /* 0x00000000d0ac783b */ /* 0x000fea0000000200 */
[-C--:B------:R-:W-:Y:S01]  /*23bd0*/  HMMA.16816.F32.BF16 R20, R128, R32.reuse, RZ ;  /* 0x000000208014723c */ /* 0x080fe200000418ff */
[----:B------:R-:W1:Y:S06]  /*23be0*/  LDSM.16.M88.4 R176, [R209] ;  /* 0x00000000d1b0783b */ /* 0x000e6c0000000200 */
[----:B------:R-:W1:Y:S01]  /*23bf0*/  LDSM.16.M88.4 R180, [R208+0x1000] ;  /* 0x00100000d0b4783b */ /* 0x000e620000000200 */
[C---:B------:R-:W-:Y:S05]  /*23c00*/  HMMA.16816.F32.BF16 R24, R124.reuse, R32, RZ ;  /* 0x000000207c18723c */ /* 0x040fea00000418ff */
[----:B------:R-:W1:Y:S03]  /*23c10*/  LDSM.16.M88.4 R184, [R216] ;  /* 0x00000000d8b8783b */ /* 0x000e660000000200 */
[-C--:B------:R-:W-:Y:S03]  /*23c20*/  HMMA.16816.F32.BF16 R28, R124, R34.reuse, RZ ;  /* 0x000000227c1c723c */ /* 0x080fe600000418ff */
[----:B------:R-:W1:Y:S05]  /*23c30*/  LDSM.16.M88.4 R188, [R215] ;  /* 0x00000000d7bc783b */ /* 0x000e6a0000000200 */
[C---:B------:R-:W-:Y:S01]  /*23c40*/  HMMA.16816.F32.BF16 R32, R128.reuse, R34, RZ ;  /* 0x000000228020723c */ /* 0x040fe200000418ff */
[----:B------:R-:W1:Y:S06]  /*23c50*/  LDSM.16.M88.4 R192, [R214] ;  /* 0x00000000d6c0783b */ /* 0x000e6c0000000200 */
[----:B------:R-:W1:Y:S01]  /*23c60*/  LDSM.16.M88.4 R196, [R213] ;  /* 0x00000000d5c4783b */ /* 0x000e620000000200 */
[-C--:B------:R-:W-:Y:S05]  /*23c70*/  HMMA.16816.F32.BF16 R36, R128, R48.reuse, RZ ;  /* 0x000000308024723c */ /* 0x080fea00000418ff */
[----:B------:R-:W-:Y:S03]  /*23c80*/  LDSM.16.M88.4 R200, [R211] ;  /* 0x00000000d3c8783b */ /* 0x000fe60000000200 */
        /* <DEDUP_REMOVED lines=22> */
[----:B------:R-:W-:Y:S01]  /*23df0*/  HMMA.16816.F32.BF16 R128, R128, R170, RZ ;  /* 0x000000aa8080723c */ /* 0x000fe200000418ff */
[----:B------:R-:W1:Y:S07]  /*23e00*/  LDSM.16.M88.4 R168, [R212] ;  /* 0x00000000d4a8783b */ /* 0x000e6e0000000200 */
[-C--:B------:R-:W-:Y:S08]  /*23e10*/  HMMA.16816.F32.BF16 R4, R172, R176.reuse, R4 ;  /* 0x000000b0ac04723c */ /* 0x080ff00000041804 */
[C---:B------:R-:W-:Y:S08]  /*23e20*/  HMMA.16816.F32.BF16 R8, R180.reuse, R176, R8 ;  /* 0x000000b0b408723c */ /* 0x040ff00000041808 */
[-C--:B------:R-:W-:Y:S03]  /*23e30*/  HMMA.16816.F32.BF16 R12, R180, R178.reuse, R12 ;  /* 0x000000b2b40c723c */ /* 0x080fe6000004180c */
[----:B----4-:R-:W-:Y:S05]  /*23e40*/  ISETP.GT.AND P1, PT, R252, R0, PT ;  /* 0x00000000fc00720c */ /* 0x010fea0003f24270 */
        /* <DEDUP_REMOVED lines=31> */
[----:B------:R-:W-:Y:S07]  /*24040*/  HMMA.16816.F32.BF16 R128, R172, R178, R128 ;  /* 0x000000b2ac80723c */ /* 0x000fee0000041880 */
[----:B------:R-:W-:Y:S02]  /*24050*/  IMAD.MOV.U32 R174, RZ, RZ, R251 ;  /* 0x000000ffffae7224 */ /* 0x000fe400078e00fb */
[----:B------:R-:W-:Y:S01]  /*24060*/  IMAD.MOV.U32 R175, RZ, RZ, R250 ;  /* 0x000000ffffaf7224 */ /* 0x000fe200078e00fa */
[----:B------:R-:W-:-:S09]  /*24070*/  @!P1 BRA `(.L_x_1043) ;  /* 0x0000037000009947 */ /* 0x000fd20003800000 */
        /* <DEDUP_REMOVED lines=55> */
.L_x_1043:
[----:B------:R-:W-:Y:S05]  /*243f0*/  BSYNC B0 ;  /* 0x0000000000007941 */ /* 0x000fea0003800000 */
.L_x_1042:
[----:B------:R-:W-:Y:S01]  /*24400*/  LOP3.LUT R218, R218, 0xff7fffff, RZ, 0xc0, !PT ;  /* 0xff7fffffdada7812 */ /* 0x000fe200078ec0ff */
[----:B------:R-:W2:Y:S01]  /*24410*/  S2R R0, SR_TID.X ;  /* 0x0000000000007919 */ /* 0x000ea20000002100 */
[----:B------:R-:W-:Y:S02]  /*24420*/  LOP3.LUT R220, R220, 0xfff7ffff, RZ, 0xc0, !PT ;  /* 0xfff7ffffdcdc7812 */ /* 0x000fe400078ec0ff */
[----:B------:R-:W-:Y:S02]  /*24430*/  LOP3.LUT R219, R219, 0xffdfffff, RZ, 0xc0, !PT ;  /* 0xffdfffffdbdb7812 */ /* 0x000fe400078ec0ff */
[----:B------:R-:W-:Y:S02]  /*24440*/  LOP3.LUT R223, R223, 0xffffffbf, RZ, 0xc0, !PT ;  /* 0xffffffbfdfdf7812 */ /* 0x000fe400078ec0ff */
[----:B------:R-:W-:Y:S01]  /*24450*/  LOP3.LUT R221, R221, 0xfdffffff, RZ, 0xc0, !PT ;  /* 0xfdffffffdddd7812 */ /* 0x000fe200078ec0ff */
[----:B------:R-:W-:Y:S04]  /*24460*/  STL [R1+0x368], R205 ;  /* 0x000368cd01007387 */ /* 0x000fe80000100800 */
[----:B------:R-:W-:Y:S04]  /*24470*/  STL [R1+0x364], R206 ;  /* 0x000364ce01007387 */ /* 0x000fe80000100800 */
[----:B------:R-:W-:Y:S04]  /*24480*/  STL [R1+0x360], R241 ;  /* 0x000360f101007387 */ /* 0x000fe80000100800 */
[----:B------:R-:W-:Y:S01]  /*24490*/  STL [R1+0x35c], R236 ;  /* 0x00035cec01007387 */ /* 0x000fe20000100800 */
[----:B--2---:R-:W-:Y:S03]  /*244a0*/  IMAD.SHL.U32 R0, R0, 0x2, RZ ;  /* 0x0000000200007824 */ /* 0x004fe600078e00ff */
[----:B------:R-:W-:Y:S02]  /*244b0*/  STL [R1+0x358], R216 ;  /* 0x000358d801007387 */ /* 0x000fe40000100800 */
[----:B------:R-:W-:Y:S02]  /*244c0*/  LOP3.LUT R0, R0, 0x6, RZ, 0xc0, !PT ;  /* 0x0000000600007812 */ /* 0x000fe400078ec0ff */
[----:B------:R-:W-:Y:S03]  /*244d0*/  STL.64 [R1+0x350], R214 ;  /* 0x000350d601007387 */ /* 0x000fe60000100a00 */
[----:B-1----:R-:W-:Y:S03]  /*244e0*/  IMAD R168, R252, 0x80, R0 ;  /* 0x00000080fca87824 */ /* 0x002fe600078e0200 */
[----:B------:R-:W-:Y:S01]  /*244f0*/  STL [R1+0x34c], R207 ;  /* 0x00034ccf01007387 */ /* 0x000fe20000100800 */
[----:B------:R-:W-:Y:S03]  /*24500*/  IMAD.IADD R0, R230, 0x1, -R168 ;  /* 0x00000001e6007824 */ /* 0x000fe600078e0aa8 */
[----:B------:R-:W-:Y:S02]  /*24510*/  STL [R1+0x348], R204 ;  /* 0x000348cc01007387 */ /* 0x000fe40000100800 */
[----:B------:R-:W-:Y:S02]  /*24520*/  IABS R0, R0 ;  /* 0x0000000000007213 */ /* 0x000fe40000000000 */
[----:B------:R1:W-:Y:S04]  /*24530*/  STL.64 [R1+0x340], R212 ;  /* 0x000340d401007387 */ /* 0x0003e80000100a00 */
[----:B------:R-:W2:Y:S02]  /*24540*/  I2F R0, R0 ;  /* 0x0000000000007306 */ /* 0x000ea40000201400 */
[----:B------:R-:W-:Y:S06]  /*24550*/  STL.64 [R1+0x338], R210 ;  /* 0x000338d201007387 */ /* 0x000fec0000100a00 */
[----:B------:R3:W-:Y:S06]  /*24560*/  STL.64 [R1+0x330], R208 ;  /* 0x000330d001007387 */ /* 0x0007ec0000100a00 */
[----:B------:R-:W-:Y:S04]  /*24570*/  STL [R1+0x36c], R230 ;  /* 0x00036ce601007387 */ /* 0x000fe80000100800 */
[----:B------:R-:W-:Y:S04]  /*24580*/  STL [R1+0x370], R228 ;  /* 0x000370e401007387 */ /* 0x000fe80000100800 */
[----:B------:R-:W-:Y:S01]  /*24590*/  STL [R1+0x374], R229 ;  /* 0x000374e501007387 */ /* 0x000fe20000100800 */
[----:B--2---:R-:W-:Y:S03]  /*245a0*/  FFMA.FTZ R4, R0, -R222, R4 ;  /* 0x800000de00047223 */ /* 0x004fe60000010004 */
[----:B------:R-:W-:Y:S01]  /*245b0*/  STL [R1+0x378], R231 ;  /* 0x000378e701007387 */ /* 0x000fe20000100800 */
[----:B------:R-:W-:Y:S03]  /*245c0*/  IMAD.IADD R0, R228, 0x1, -R168 ;  /* 0x00000001e4007824 */ /* 0x000fe600078e0aa8 */
[----:B------:R-:W-:Y:S02]  /*245d0*/  STL [R1+0x37c], R222 ;  /* 0x00037cde01007387 */ /* 0x000fe40000100800 */
[----:B------:R-:W-:Y:S02]  /*245e0*/  IABS R0, R0 ;  /* 0x0000000000007213 */ /* 0x000fe40000000000 */
[----:B------:R-:W-:Y:S04]  /*245f0*/  STL [R1+0x380], R224 ;  /* 0x000380e001007387 */ /* 0x000fe80000100800 */
[----:B------:R-:W2:Y:S01]  /*24600*/  I2F R0, R0 ;  /* 0x0000000000007306 */ /* 0x000ea20000201400 */
[----:B------:R-:W-:Y:S04]  /*24610*/  STL [R1+0x384], R232 ;  /* 0x000384e801007387 */ /* 0x000fe80000100800 */
[----:B-1----:R-:W1:Y:S08]  /*24620*/  S2R R212, SR_TID.X ;  /* 0x0000000000d47919 */ /* 0x002e700000002100 */
[----:B------:R-:W4:Y:S01]  /*24630*/  S2R R213, SR_CTAID.X ;  /* 0x0000000000d57919 */ /* 0x000f220000002500 */
[----:B--2---:R-:W-:Y:S02]  /*24640*/  FFMA.FTZ R6, R0, -R222, R6 ;  /* 0x800000de00067223 */ /* 0x004fe40000010006 */
[----:B------:R-:W-:Y:S05]  /*24650*/  IMAD.IADD R0, R229, 0x1, -R168 ;  /* 0x00000001e5007824 */ /* 0x000fea00078e0aa8 */
[----:B------:R-:W-:Y:S06]  /*24660*/  IABS R0, R0 ;  /* 0x0000000000007213 */ /* 0x000fec0000000000 */
[----:B------:R-:W2:Y:S02]  /*24670*/  I2F R0, R0 ;  /* 0x0000000000007306 */ /* 0x000ea40000201400 */
[----:B--2---:R-:W-:Y:S02]  /*24680*/  FFMA.FTZ R8, R0, -R222, R8 ;  /* 0x800000de00087223 */ /* 0x004fe40000010008 */
[----:B------:R-:W-:Y:S05]  /*24690*/  IMAD.IADD R0, R231, 0x1, -R168 ;  /* 0x00000001e7007824 */ /* 0x000fea00078e0aa8 */
[----:B------:R-:W-:Y:S06]  /*246a0*/  IABS R0, R0 ;  /* 0x0000000000007213 */ /* 0x000fec0000000000 */
[----:B------:R-:W2:Y:S02]  /*246b0*/  I2F R0, R0 ;  /* 0x0000000000007306 */ /* 0x000ea40000201400 */
[----:B--2---:R-:W-:Y:S01]  /*246c0*/  FFMA.FTZ R10, R0, -R222, R10 ;  /* 0x800000de000a7223 */ /* 0x004fe2000001000a */
[----:B------:R-:W-:Y:S04]  /*246d0*/  IADD3 R0, R168, 0x1, RZ ;  /* 0x00000001a8007810 */ /* 0x000fe80007ffe0ff */
[----:B------:R-:W-:Y:S01]  /*246e0*/  ISETP.GE.AND P3, PT, R0, R227, PT ;  /* 0x000000e30000720c */ /* 0x000fe20003f66270 */
[--C-:B------:R-:W-:Y:S01]  /*246f0*/  IMAD.IADD R169, R230, 0x1, -R0.reuse ;  /* 0x00000001e6a97824 */ /* 0x100fe200078e0a00 */
[C---:B------:R-:W-:Y:S02]  /*24700*/  ISETP.GE.AND P2, PT, R0.reuse, R226, PT ;  /* 0x000000e20000720c */ /* 0x040fe40003f46270 */
[C---:B------:R-:W-:Y:S02]  /*24710*/  ISETP.GE.AND P1, PT, R0.reuse, R225, PT ;  /* 0x000000e10000720c */ /* 0x040fe40003f26270 */
[----:B------:R-:W-:Y:S02]  /*24720*/  IABS R169, R169 ;  /* 0x000000a900a97213 */ /* 0x000fe40000000000 */
[C---:B------:R-:W-:Y:S02]  /*24730*/  ISETP.GE.AND P0, PT, R0.reuse, R224, PT ;  /* 0x000000e00000720c */ /* 0x040fe40003f06270 */
[C---:B------:R-:W-:Y:S02]  /*24740*/  ISETP.GE.OR P3, PT, R0.reuse, R235, !P3 ;  /* 0x000000eb0000720c */ /* 0x040fe40005f66670 */
[C---:B------:R-:W-:Y:S01]  /*24750*/  ISETP.GE.OR P2, PT, R0.reuse, R234, !P2 ;  /* 0x000000ea0000720c */ /* 0x040fe20005746670 */
[----:B------:R-:W2:Y:S01]  /*24760*/  I2F R169, R169 ;  /* 0x000000a900a97306 */ /* 0x000ea20000201400 */
[C---:B------:R-:W-:Y:S02]  /*24770*/  ISETP.GE.OR P1, PT, R0.reuse, R233, !P1 ;  /* 0x000000e90000720c */ /* 0x040fe40004f26670 */
[----:B------:R-:W-:Y:S07]  /*24780*/  ISETP.GE.OR P0, PT, R0, R232, !P0 ;  /* 0x000000e80000720c */ /* 0x000fee0004706670 */
[----:B------:R-:W-:Y:S02]  /*24790*/  @P3 LOP3.LUT R220, R220, 0x80000, RZ, 0xfc, !PT ;  /* 0x00080000dcdc3812 */ /* 0x000fe400078efcff */
[----:B------:R-:W-:Y:S02]  /*247a0*/  @P2 LOP3.LUT R219, R219, 0x200000, RZ, 0xfc, !PT ;  /* 0x00200000dbdb2812 */ /* 0x000fe400078efcff */
[----:B------:R-:W-:Y:S02]  /*247b0*/  @P1 LOP3.LUT R218, R218, 0x800000, RZ, 0xfc, !PT ;  /* 0x00800000dada1812 */ /* 0x000fe400078efcff */
[C---:B------:R-:W-:Y:S02]  /*247c0*/  ISETP.GE.AND P1, PT, R168.reuse, R224, PT ;  /* 0x000000e0a800720c */ /* 0x040fe40003f26270 */
[C---:B------:R-:W-:Y:S02]  /*247d0*/  ISETP.GE.AND P3, PT, R168.reuse, R227, PT ;  /* 0x000000e3a800720c */ /* 0x040fe40003f66270 */
[C---:B------:R-:W-:Y:S02]  /*247e0*/  ISETP.GE.OR P1, PT, R168.reuse, R232, !P1 ;  /* 0x000000e8a800720c */ /* 0x040fe40004f26670 */
[----:B------:R-:W-:Y:S02]  /*247f0*/  ISETP.GE.AND P2, PT, R168, R226, PT ;  /* 0x000000e2a800720c */ /* 0x000fe40003f46270 */
[----:B------:R-:W-:Y:S01]  /*24800*/  FSEL R182, R10, -INF , !P1 ;  /* 0xff8000000ab67808 */ /* 0x000fe20004800000 */
[----:B--2---:R-:W-:Y:S01]  /*24810*/  FFMA.FTZ R5, R169, -R222, R5 ;  /* 0x800000dea9057223 */ /* 0x004fe20000010005 */
[----:B------:R-:W-:Y:S01]  /*24820*/  ISETP.GE.AND P1, PT, R168, R225, PT ;  /* 0x000000e1a800720c */ /* 0x000fe20003f26270 */
[--C-:B------:R-:W-:Y:S01]  /*24830*/  IMAD.IADD R169, R228, 0x1, -R0.reuse ;  /* 0x00000001e4a97824 */ /* 0x100fe200078e0a00 */
[C---:B------:R-:W-:Y:S02]  /*24840*/  ISETP.GE.OR P3, PT, R168.reuse, R235, !P3 ;  /* 0x000000eba800720c */ /* 0x040fe40005f66670 */
[C---:B------:R-:W-:Y:S02]  /*24850*/  ISETP.GE.OR P2, PT, R168.reuse, R234, !P2 ;  /* 0x000000eaa800720c */ /* 0x040fe40005746670 */
[----:B------:R-:W-:Y:S02]  /*24860*/  IABS R169, R169 ;  /* 0x000000a900a97213 */ /* 0x000fe40000000000 */
[----:B------:R-:W-:Y:S02]  /*24870*/  ISETP.GE.OR P1, PT, R168, R233, !P1 ;  /* 0x000000e9a800720c */ /* 0x000fe40004f26670 */
[----:B------:R-:W-:Y:S02]  /*24880*/  FSEL R183, R4, -INF , !P3 ;  /* 0xff80000004b77808 */ /* 0x000fe40005800000 */
[----:B------:R-:W-:Y:S01]  /*24890*/  FSEL R193, R6, -INF , !P2 ;  /* 0xff80000006c17808 */ /* 0x000fe20005000000 */
[----:B------:R-:W2:Y:S01]  /*248a0*/  I2F R169, R169 ;  /* 0x000000a900a97306 */ /* 0x000ea20000201400 */
[----:B---3--:R-:W-:Y:S02]  /*248b0*/  FSEL R208, R8, -INF , !P1 ;  /* 0xff80000008d07808 */ /* 0x008fe40004800000 */
[----:B------:R-:W-:Y:S02]  /*248c0*/  LOP3.LUT R218, R218, 0xffbfffff, RZ, 0xc0, !PT ;  /* 0xffbfffffdada7812 */ /* 0x000fe400078ec0ff */
[----:B------:R-:W-:Y:S02]  /*248d0*/  LOP3.LUT R220, R220, 0xfffbffff, RZ, 0xc0, !PT ;  /* 0xfffbffffdcdc7812 */ /* 0x000fe400078ec0ff */
[----:B------:R-:W-:Y:S01]  /*248e0*/  LOP3.LUT R219, R219, 0xffefffff, RZ, 0xc0, !PT ;  /* 0xffefffffdbdb7812 */ /* 0x000fe200078ec0ff */
[-C--:B--2---:R-:W-:Y:S02]  /*248f0*/  FFMA.FTZ R7, R169, -R222.reuse, R7 ;  /* 0x800000dea9077223 */ /* 0x084fe40000010007 */
[--C-:B------:R-:W-:Y:S05]  /*24900*/  IMAD.IADD R169, R229, 0x1, -R0.reuse ;  /* 0x00000001e5a97824 */ /* 0x100fea00078e0a00 */
[----:B------:R-:W-:Y:S06]  /*24910*/  IABS R169, R169 ;  /* 0x000000a900a97213 */ /* 0x000fec0000000000 */
[----:B------:R-:W2:Y:S02]  /*24920*/  I2F R169, R169 ;  /* 0x000000a900a97306 */ /* 0x000ea40000201400 */
[----:B--2---:R-:W-:Y:S02]  /*24930*/  FFMA.FTZ R9, R169, -R222, R9 ;  /* 0x800000dea9097223 */ /* 0x004fe40000010009 */
[----:B------:R-:W-:Y:S01]  /*24940*/  IMAD.IADD R169, R231, 0x1, -R0 ;  /* 0x00000001e7a97824 */ /* 0x000fe200078e0a00 */
[----:B------:R-:W-:Y:S04]  /*24950*/  IADD3 R0, R168, 0x8, RZ ;  /* 0x00000008a8007810 */ /* 0x000fe80007ffe0ff */
[----:B------:R-:W-:Y:S02]  /*24960*/  IABS R169, R169 ;  /* 0x000000a900a97213 */ /* 0x000fe40000000000 */
[C---:B------:R-:W-:Y:S02]  /*24970*/  ISETP.GE.AND P3, PT, R0.reuse, R227, PT ;  /* 0x000000e30000720c */ /* 0x040fe40003f66270 */
[C---:B------:R-:W-:Y:S02]  /*24980*/  ISETP.GE.AND P2, PT, R0.reuse, R226, PT ;  /* 0x000000e20000720c */ /* 0x040fe40003f46270 */
[C---:B------:R-:W-:Y:S01]  /*24990*/  ISETP.GE.AND P1, PT, R0.reuse, R225, PT ;  /* 0x000000e10000720c */ /* 0x040fe20003f26270 */
[----:B------:R-:W2:Y:S01]  /*249a0*/  I2F R169, R169 ;  /* 0x000000a900a97306 */ /* 0x000ea20000201400 */
[C---:B------:R-:W-:Y:S02]  /*249b0*/  ISETP.GE.OR P3, PT, R0.reuse, R235, !P3 ;  /* 0x000000eb0000720c */ /* 0x040fe40005f66670 */
[C---:B------:R-:W-:Y:S02]  /*249c0*/  ISETP.GE.OR P2, PT, R0.reuse, R234, !P2 ;  /* 0x000000ea0000720c */ /* 0x040fe40005746670 */
[----:B------:R-:W-:Y:S09]  /*249d0*/  ISETP.GE.OR P1, PT, R0, R233, !P1 ;  /* 0x000000e90000720c */ /* 0x000ff20004f26670 */
[----:B------:R-:W-:Y:S02]  /*249e0*/  @P3 LOP3.LUT R220, R220, 0x40000, RZ, 0xfc, !PT ;  /* 0x00040000dcdc3812 */ /* 0x000fe400078efcff */
[----:B------:R-:W-:Y:S02]  /*249f0*/  @P2 LOP3.LUT R219, R219, 0x100000, RZ, 0xfc, !PT ;  /* 0x00100000dbdb2812 */ /* 0x000fe400078efcff */
[----:B------:R-:W-:Y:S02]  /*24a00*/  @P1 LOP3.LUT R218, R218, 0x400000, RZ, 0xfc, !PT ;  /* 0x00400000dada1812 */ /* 0x000fe400078efcff */
[----:B------:R-:W-:Y:S02]  /*24a10*/  LOP3.LUT R220, R220, 0xfffdffff, RZ, 0xc0, !PT ;  /* 0xfffdffffdcdc7812 */ /* 0x000fe400078ec0ff */
[----:B------:R-:W-:Y:S02]  /*24a20*/  LOP3.LUT R218, R218, 0xffdfffff, RZ, 0xc0, !PT ;  /* 0xffdfffffdada7812 */ /* 0x000fe400078ec0ff */
[----:B------:R-:W-:Y:S01]  /*24a30*/  LOP3.LUT R219, R219, 0xfff7ffff, RZ, 0xc0, !PT ;  /* 0xfff7ffffdbdb7812 */ /* 0x000fe200078ec0ff */
[----:B--2---:R-:W-:Y:S02]  /*24a40*/  FFMA.FTZ R11, R169, -R222, R11 ;  /* 0x800000dea90b7223 */ /* 0x004fe4000001000b */
[----:B------:R-:W-:Y:S03]  /*24a50*/  IMAD.IADD R169, R230, 0x1, -R0 ;  /* 0x00000001e6a97824 */ /* 0x000fe600078e0a00 */
[----:B------:R-:W-:Y:S02]  /*24a60*/  FSEL R181, R11, -INF , !P0 ;  /* 0xff8000000bb57808 */ /* 0x000fe40004000000 */
[----:B------:R-:W-:Y:S02]  /*24a70*/  IABS R169, R169 ;  /* 0x000000a900a97213 */ /* 0x000fe40000000000 */
[C---:B------:R-:W-:Y:S04]  /*24a80*/  ISETP.GE.AND P0, PT, R0.reuse, R224, PT ;  /* 0x000000e00000720c */ /* 0x040fe80003f06270 */
[----:B------:R-:W-:Y:S01]  /*24a90*/  ISETP.GE.OR P0, PT, R0, R232, !P0 ;  /* 0x000000e80000720c */ /* 0x000fe20004706670 */
[----:B------:R-:W2:Y:S02]  /*24aa0*/  I2F R169, R169 ;  /* 0x000000a900a97306 */ /* 0x000ea40000201400 */
[-C--:B--2---:R-:W-:Y:S02]  /*24ab0*/  FFMA.FTZ R16, R169, -R222.reuse, R16 ;  /* 0x800000dea9107223 */ /* 0x084fe40000010010 */
[----:B------:R-:W-:Y:S05]  /*24ac0*/  IMAD.IADD R169, R228, 0x1, -R0 ;  /* 0x00000001e4a97824 */ /* 0x000fea00078e0a00 */
[----:B------:R-:W-:Y:S06]  /*24ad0*/  IABS R169, R169 ;  /* 0x000000a900a97213 */ /* 0x000fec0000000000 */
[----:B------:R-:W2:Y:S02]  /*24ae0*/  I2F R169, R169 ;  /* 0x000000a900a97306 */ /* 0x000ea40000201400 */
[-C--:B--2---:R-:W-:Y:S02]  /*24af0*/  FFMA.FTZ R18, R169, -R222.reuse, R18 ;  /* 0x800000dea9127223 */ /* 0x084fe40000010012 */
[----:B------:R-:W-:Y:S05]  /*24b00*/  IMAD.IADD R169, R229, 0x1, -R0 ;  /* 0x00000001e5a97824 */ /* 0x000fea00078e0a00 */
[----:B------:R-:W-:Y:S06]  /*24b10*/  IABS R169, R169 ;  /* 0x000000a900a97213 */ /* 0x000fec0000000000 */
[----:B------:R-:W2:Y:S02]  /*24b20*/  I2F R169, R169 ;  /* 0x000000a900a97306 */ /* 0x000ea40000201400 */
[----:B--2---:R-:W-:Y:S02]  /*24b30*/  FFMA.FTZ R12, R169, -R222, R12 ;  /* 0x800000dea90c7223 */ /* 0x004fe4000001000c */
[----:B------:R-:W-:Y:S01]  /*24b40*/  IMAD.IADD R169, R231, 0x1, -R0 ;  /* 0x00000001e7a97824 */ /* 0x000fe200078e0a00 */
[----:B------:R-:W-:Y:S04]  /*24b50*/  IADD3 R0, R168, 0x9, RZ ;  /* 0x00000009a8007810 */ /* 0x000fe80007ffe0ff */
[----:B------:R-:W-:Y:S01]  /*24b60*/  IABS R169, R169 ;  /* 0x000000a900a97213 */ /* 0x000fe20000000000 */
[----:B------:R-:W-:Y:S05]  /*24b70*/  IMAD.IADD R4, R230, 0x1, -R0 ;  /* 0x00000001e6047824 */ /* 0x000fea00078e0a00 */
[----:B------:R-:W-:Y:S01]  /*24b80*/  IABS R4, R4 ;  /* 0x0000000400047213 */ /* 0x000fe20000000000 */
[----:B------:R-:W2:Y:S10]  /*24b90*/  I2F R169, R169 ;  /* 0x000000a900a97306 */ /* 0x000eb40000201400 */
[----:B------:R-:W3:Y:S01]  /*24ba0*/  I2F R4, R4 ;  /* 0x0000000400047306 */ /* 0x000ee20000201400 */
[-C--:B--2---:R-:W-:Y:S05]  /*24bb0*/  FFMA.FTZ R14, R169, -R222.reuse, R14 ;  /* 0x800000dea90e7223 */ /* 0x084fea000001000e */
[----:B------:R-:W-:Y:S02]  /*24bc0*/  FSEL R180, R14, -INF , !P0 ;  /* 0xff8000000eb47808 */ /* 0x000fe40004000000 */
[----:B------:R-:W-:Y:S01]  /*24bd0*/  ISETP.GE.AND P0, PT, R0, R227, PT ;  /* 0x000000e30000720c */ /* 0x000fe20003f06270 */
[----:B---3--:R-:W-:Y:S03]  /*24be0*/  FFMA.FTZ R17, R4, -R222, R17 ;  /* 0x800000de04117223 */ /* 0x008fe60000010011 */
[----:B------:R-:W-:Y:S01]  /*24bf0*/  ISETP.GE.OR P1, PT, R0, R235, !P0 ;  /* 0x000000eb0000720c */ /* 0x000fe20004726670 */
[--C-:B------:R-:W-:Y:S01]  /*24c00*/  IMAD.IADD R4, R228, 0x1, -R0.reuse ;  /* 0x00000001e4047824 */ /* 0x100fe200078e0a00 */
[C---:B------:R-:W-:Y:S04]  /*24c10*/  ISETP.GE.AND P0, PT, R0.reuse, R226, PT ;  /* 0x000000e20000720c */ /* 0x040fe80003f06270 */
[----:B------:R-:W-:Y:S02]  /*24c20*/  IABS R4, R4 ;  /* 0x0000000400047213 */ /* 0x000fe40000000000 */
[C---:B------:R-:W-:Y:S02]  /*24c30*/  ISETP.GE.OR P2, PT, R0.reuse, R234, !P0 ;  /* 0x000000ea0000720c */ /* 0x040fe40004746670 */
[----:B------:R-:W-:Y:S02]  /*24c40*/  ISETP.GE.AND P0, PT, R0, R225, PT ;  /* 0x000000e10000720c */ /* 0x000fe40003f06270 */
[----:B------:R-:W2:Y:S01]  /*24c50*/  I2F R4, R4 ;  /* 0x0000000400047306 */ /* 0x000ea20000201400 */
[----:B------:R-:W-:Y:S02]  /*24c60*/  @P1 LOP3.LUT R220, R220, 0x20000, RZ, 0xfc, !PT ;  /* 0x00020000dcdc1812 */ /* 0x000fe400078efcff */
[C---:B------:R-:W-:Y:S02]  /*24c70*/  ISETP.GE.OR P1, PT, R0.reuse, R233, !P0 ;  /* 0x000000e90000720c */ /* 0x040fe40004726670 */
[----:B------:R-:W-:Y:S02]  /*24c80*/  ISETP.GE.AND P0, PT, R0, R224, PT ;  /* 0x000000e00000720c */ /* 0x000fe40003f06270 */
[----:B------:R-:W-:Y:S02]  /*24c90*/  LOP3.LUT R220, R220, 0xfffeffff, RZ, 0xc0, !PT ;  /* 0xfffeffffdcdc7812 */ /* 0x000fe400078ec0ff */
[----:B------:R-:W-:Y:S02]  /*24ca0*/  ISETP.GE.OR P0, PT, R0, R232, !P0 ;  /* 0x000000e80000720c */ /* 0x000fe40004706670 */
[----:B------:R-:W-:Y:S04]  /*24cb0*/  @P2 LOP3.LUT R219, R219, 0x80000, RZ, 0xfc, !PT ;  /* 0x00080000dbdb2812 */ /* 0x000fe800078efcff */
[----:B------:R-:W-:Y:S02]  /*24cc0*/  LOP3.LUT R219, R219, 0xfffbffff, RZ, 0xc0, !PT ;  /* 0xfffbffffdbdb7812 */ /* 0x000fe400078ec0ff */
[----:B------:R-:W-:Y:S04]  /*24cd0*/  @P1 LOP3.LUT R218, R218, 0x200000, RZ, 0xfc, !PT ;  /* 0x00200000dada1812 */ /* 0x000fe800078efcff */
[----:B------:R-:W-:Y:S01]  /*24ce0*/  LOP3.LUT R218, R218, 0xffefffff, RZ, 0xc0, !PT ;  /* 0xffefffffdada7812 */ /* 0x000fe200078ec0ff */
[----:B--2---:R-:W-:Y:S02]  /*24cf0*/  FFMA.FTZ R19, R4, -R222, R19 ;  /* 0x800000de04137223 */ /* 0x004fe40000010013 */
[--C-:B------:R-:W-:Y:S05]  /*24d00*/  IMAD.IADD R4, R229, 0x1, -R0.reuse ;  /* 0x00000001e5047824 */ /* 0x100fea00078e0a00 */
[----:B------:R-:W-:Y:S06]  /*24d10*/  IABS R4, R4 ;  /* 0x0000000400047213 */ /* 0x000fec0000000000 */
[----:B------:R-:W2:Y:S02]  /*24d20*/  I2F R4, R4 ;  /* 0x0000000400047306 */ /* 0x000ea40000201400 */
[----:B--2---:R-:W-:Y:S02]  /*24d30*/  FFMA.FTZ R13, R4, -R222, R13 ;  /* 0x800000de040d7223 */ /* 0x004fe4000001000d */
[----:B------:R-:W-:Y:S01]  /*24d40*/  IMAD.IADD R4, R231, 0x1, -R0 ;  /* 0x00000001e7047824 */ /* 0x000fe200078e0a00 */
[----:B------:R-:W-:Y:S04]  /*24d50*/  IADD3 R0, R168, 0x10, RZ ;  /* 0x00000010a8007810 */ /* 0x000fe80007ffe0ff */
[----:B------:R-:W-:Y:S06]  /*24d60*/  IABS R4, R4 ;  /* 0x0000000400047213 */ /* 0x000fec0000000000 */
[----:B------:R-:W2:Y:S02]  /*24d70*/  I2F R4, R4 ;  /* 0x0000000400047306 */ /* 0x000ea40000201400 */
[----:B--2---:R-:W-:Y:S02]  /*24d80*/  FFMA.FTZ R15, R4, -R222, R15 ;  /* 0x800000de040f7223 */ /* 0x004fe4000001000f */
[----:B------:R-:W-:Y:S03]  /*24d90*/  IMAD.IADD R4, R230, 0x1, -R0 ;  /* 0x00000001e6047824 */ /* 0x000fe600078e0a00 */
[----:B------:R-:W-:Y:S02]  /*24da0*/  FSEL R179, R15, -INF , !P0 ;  /* 0xff8000000fb37808 */ /* 0x000fe40004000000 */
[----:B------:R-:W-:Y:S02]  /*24db0*/  IABS R4, R4 ;  /* 0x0000000400047213 */ /* 0x000fe40000000000 */
[C---:B------:R-:W-:Y:S04]  /*24dc0*/  ISETP.GE.AND P0, PT, R0.reuse, R227, PT ;  /* 0x000000e30000720c */ /* 0x040fe80003f06270 */
[C---:B------:R-:W-:Y:S01]  /*24dd0*/  ISETP.GE.OR P1, PT, R0.reuse, R235, !P0 ;  /* 0x000000eb0000720c */ /* 0x040fe20004726670 */
[----:B------:R-:W2:Y:S01]  /*24de0*/  I2F R4, R4 ;  /* 0x0000000400047306 */ /* 0x000ea20000201400 */
[C---:B------:R-:W-:Y:S04]  /*24df0*/  ISETP.GE.AND P0, PT, R0.reuse, R226, PT ;  /* 0x000000e20000720c */ /* 0x040fe80003f06270 */
[C---:B------:R-:W-:Y:S02]  /*24e00*/  ISETP.GE.OR P2, PT, R0.reuse, R234, !P0 ;  /* 0x000000ea0000720c */ /* 0x040fe40004746670 */
[----:B------:R-:W-:Y:S05]  /*24e10*/  ISETP.GE.AND P0, PT, R0, R225, PT ;  /* 0x000000e10000720c */ /* 0x000fea0003f06270 */
[----:B------:R-:W-:Y:S02]  /*24e20*/  @P1 LOP3.LUT R220, R220, 0x10000, RZ, 0xfc, !PT ;  /* 0x00010000dcdc1812 */ /* 0x000fe400078efcff */
[C---:B------:R-:W-:Y:S02]  /*24e30*/  ISETP.GE.OR P1, PT, R0.reuse, R233, !P0 ;  /* 0x000000e90000720c */ /* 0x040fe40004726670 */
[C---:B------:R-:W-:Y:S02]  /*24e40*/  ISETP.GE.AND P0, PT, R0.reuse, R224, PT ;  /* 0x000000e00000720c */ /* 0x040fe40003f06270 */
[----:B------:R-:W-:Y:S02]  /*24e50*/  @P2 LOP3.LUT R219, R219, 0x40000, RZ, 0xfc, !PT ;  /* 0x00040000dbdb2812 */ /* 0x000fe400078efcff */
[----:B------:R-:W-:Y:S02]  /*24e60*/  ISETP.GE.OR P0, PT, R0, R232, !P0 ;  /* 0x000000e80000720c */ /* 0x000fe40004706670 */
[----:B------:R-:W-:Y:S02]  /*24e70*/  LOP3.LUT R220, R220, 0xffff7fff, RZ, 0xc0, !PT ;  /* 0xffff7fffdcdc7812 */ /* 0x000fe400078ec0ff */
[----:B------:R-:W-:Y:S01]  /*24e80*/  LOP3.LUT R219, R219, 0xfffdffff, RZ, 0xc0, !PT ;  /* 0xfffdffffdbdb7812 */ /* 0x000fe200078ec0ff */
[----:B--2---:R-:W-:Y:S02]  /*24e90*/  FFMA.FTZ R20, R4, -R222, R20 ;  /* 0x800000de04147223 */ /* 0x004fe40000010014 */
[----:B------:R-:W-:Y:S01]  /*24ea0*/  @P1 LOP3.LUT R218, R218, 0x100000, RZ, 0xfc, !PT ;  /* 0x00100000dada1812 */ /* 0x000fe200078efcff */
[----:B------:R-:W-:Y:S03]  /*24eb0*/  IMAD.IADD R4, R228, 0x1, -R0 ;  /* 0x00000001e4047824 */ /* 0x000fe600078e0a00 */
[----:B------:R-:W-:Y:S02]  /*24ec0*/  LOP3.LUT R218, R218, 0xfff7ffff, RZ, 0xc0, !PT ;  /* 0xfff7ffffdada7812 */ /* 0x000fe400078ec0ff */
[----:B------:R-:W-:Y:S06]  /*24ed0*/  IABS R4, R4 ;  /* 0x0000000400047213 */ /* 0x000fec0000000000 */
[----:B------:R-:W2:Y:S02]  /*24ee0*/  I2F R4, R4 ;  /* 0x0000000400047306 */ /* 0x000ea40000201400 */
[----:B--2---:R-:W-:Y:S02]  /*24ef0*/  FFMA.FTZ R22, R4, -R222, R22 ;  /* 0x800000de04167223 */ /* 0x004fe40000010016 */
[----:B------:R-:W-:Y:S05]  /*24f00*/  IMAD.IADD R4, R229, 0x1, -R0 ;  /* 0x00000001e5047824 */ /* 0x000fea00078e0a00 */
        /* <DEDUP_REMOVED lines=8> */
[--C-:B------:R-:W-:Y:S03]  /*24f90*/  IMAD.IADD R4, R230, 0x1, -R0.reuse ;  /* 0x00000001e6047824 */ /* 0x100fe600078e0a00 */
        /* <DEDUP_REMOVED lines=17> */
[--C-:B------:R-:W-:Y:S03]  /*250b0*/  IMAD.IADD R4, R228, 0x1, -R0.reuse ;  /* 0x00000001e4047824 */ /* 0x100fe600078e0a00 */
[----:B------:R-:W-:Y:S02]  /*250c0*/  LOP3.LUT R218, R218, 0xfffbffff, RZ, 0xc0, !PT ;  /* 0xfffbffffdada7812 */ /* 0x000fe400078ec0ff */
[----:B------:R-:W-:Y:S06]  /*250d0*/  IABS R4, R4 ;  /* 0x0000000400047213 */ /* 0x000fec0000000000 */
[----:B------:R-:W2:Y:S02]  /*250e0*/  I2F R4, R4 ;  /* 0x0000000400047306 */ /* 0x000ea40000201400 */
        /* <DEDUP_REMOVED lines=498> */
[C---:B------:R-:W-:Y:S05]  /*27010*/  ISETP.GE.AND P0, PT, R0.reuse, R225, PT ;  /* 0x000000e10000720c */ /* 0x040fea0003f06270 */
[----:B------:R-:W-:Y:S02]  /*27020*/  @P1 LOP3.LUT R219, R219, 0x80000000, RZ, 0xfc, !PT ;  /* 0x80000000dbdb1812 */ /* 0x000fe400078efcff */
[C---:B------:R-:W-:Y:S02]  /*27030*/  ISETP.GE.OR P1, PT, R0.reuse, R233, !P0 ;  /* 0x000000e90000720c */ /* 0x040fe40004726670 */
[C---:B------:R-:W-:Y:S02]  /*27040*/  ISETP.GE.AND P0, PT, R0.reuse, R224, PT ;  /* 0x000000e00000720c */ /* 0x040fe40003f06270 */
[----:B------:R-:W-:Y:S02]  /*27050*/  LOP3.LUT R219, R219, 0xfffffffd, RZ, 0xc0, !PT ;  /* 0xfffffffddbdb7812 */ /* 0x000fe400078ec0ff */
[----:B------:R-:W-:Y:S02]  /*27060*/  ISETP.GE.OR P0, PT, R0, R232, !P0 ;  /* 0x000000e80000720c */ /* 0x000fe40004706670 */
[----:B------:R-:W-:Y:S01]  /*27070*/  @P2 LOP3.LUT R219, R219, 0x2, RZ, 0xfc, !PT ;  /* 0x00000002dbdb2812 */ /* 0x000fe200078efcff */
[----:B--2---:R-:W-:Y:S03]  /*27080*/  FFMA.FTZ R85, R4, -R222, R85 ;  /* 0x800000de04557223 */ /* 0x004fe60000010055 */
[----:B------:R-:W-:Y:S01]  /*27090*/  LOP3.LUT R219, R219, 0xbfffffff, RZ, 0xc0, !PT ;  /* 0xbfffffffdbdb7812 */ /* 0x000fe200078ec0ff */
[--C-:B------:R-:W-:Y:S01]  /*270a0*/  IMAD.IADD R4, R228, 0x1, -R0.reuse ;  /* 0x00000001e4047824 */ /* 0x100fe200078e0a00 */
[----:B------:R-:W-:Y:S04]  /*270b0*/  @P1 LOP3.LUT R218, R218, 0x8, RZ, 0xfc, !PT ;  /* 0x00000008dada1812 */ /* 0x000fe800078efcff */
[----:B------:R-:W-:Y:S02]  /*270c0*/  IABS R4, R4 ;  /* 0x0000000400047213 */ /* 0x000fe40000000000 */
[----:B------:R-:W-:Y:S04]  /*270d0*/  LOP3.LUT R218, R218, 0xfffffffb, RZ, 0xc0, !PT ;  /* 0xfffffffbdada7812 */ /* 0x000fe800078ec0ff */
        /* <DEDUP_REMOVED lines=28> */
[----:B------:R-:W-:Y:S01]  /*272a0*/  IMAD.IADD R4, R228, 0x1, -R0 ;  /* 0x00000001e4047824 */ /* 0x000fe200078e0a00 */
[----:B------:R-:W-:Y:S04]  /*272b0*/  @P1 LOP3.LUT R218, R218, 0x4, RZ, 0xfc, !PT ;  /* 0x00000004dada1812 */ /* 0x000fe800078efcff */
[----:B------:R-:W-:Y:S02]  /*272c0*/  IABS R4, R4 ;  /* 0x0000000400047213 */ /* 0x000fe40000000000 */
[----:B------:R-:W-:Y:S04]  /*272d0*/  LOP3.LUT R218, R218, 0x7fffffff, RZ, 0xc0, !PT ;  /* 0x7fffffffdada7812 */ /* 0x000fe800078ec0ff */
        /* <DEDUP_REMOVED lines=22> */
[----:B------:R-:W-:Y:S02]  /*27440*/  ISETP.GE.AND P0, PT, R0, R224, PT ;  /* 0x000000e00000720c */ /* 0x000fe40003f06270 */
        /* <DEDUP_REMOVED lines=49> */
[----:B------:R-:W-:Y:S02]  /*27760*/  IABS R4, R4 ;  /* 0x0000000400047213 */ /* 0x000fe40000000000 */
[C---:B------:R-:W-:Y:S04]  /*27770*/  ISETP.GE.AND P6, PT, R0.reuse, R225, PT ;  /* 0x000000e10000720c */ /* 0x040fe80003fc6270 */
[----:B------:R-:W-:Y:S01]  /*27780*/  ISETP.GE.OR P6, PT, R0, R233, !P6 ;  /* 0x000000e90000720c */ /* 0x000fe200077c6670 */
[----:B------:R-:W2:Y:S11]  /*27790*/  I2F R4, R4 ;  /* 0x0000000400047306 */ /* 0x000eb60000201400 */
[----:B------:R-:W-:Y:S01]  /*277a0*/  @!UPT UIADD3 URZ, URZ, URZ, URZ ;  /* 0x0000003f3f3ff290 */ /* 0x000fe2000fffe03f */
[----:B------:R-:W-:Y:S04]  /*277b0*/  @P6 LOP3.LUT R220, R220, 0x1000000, RZ, 0xfc, !PT ;  /* 0x01000000dcdc6812 */ /* 0x000fe800078efcff */
[----:B------:R-:W-:Y:S01]  /*277c0*/  LOP3.LUT R220, R220, 0xfdffffff, RZ, 0xc0, !PT ;  /* 0xfdffffffdcdc7812 */ /* 0x000fe200078ec0ff */
        /* <DEDUP_REMOVED lines=8> */
[----:B------:R-:W-:Y:S07]  /*27850*/  ISETP.GE.OR P0, PT, R0, R234, !P0 ;  /* 0x000000ea0000720c */ /* 0x000fee0004706670 */
[----:B------:R-:W-:Y:S04]  /*27860*/  @P1 LOP3.LUT R219, R219, 0x8000000, RZ, 0xfc, !PT ;  /* 0x08000000dbdb1812 */ /* 0x000fe800078efcff */
[----:B------:R-:W-:Y:S02]  /*27870*/  LOP3.LUT R219, R219, 0xfbffffff, RZ, 0xc0, !PT ;  /* 0xfbffffffdbdb7812 */ /* 0x000fe400078ec0ff */
[----:B------:R-:W-:Y:S02]  /*27880*/  @P0 LOP3.LUT R218, R218, 0x20000000, RZ, 0xfc, !PT ;  /* 0x20000000dada0812 */ /* 0x000fe400078efcff */
[----:B------:R-:W-:Y:S02]  /*27890*/  ISETP.GE.AND P0, PT, R0, R224, PT ;  /* 0x000000e00000720c */ /* 0x000fe40003f06270 */
[----:B------:R-:W-:Y:S02]  /*278a0*/  LOP3.LUT R218, R218, 0xefffffff, RZ, 0xc0, !PT ;  /* 0xefffffffdada7812 */ /* 0x000fe400078ec0ff */
[----:B------:R-:W-:Y:S01]  /*278b0*/  ISETP.GE.OR P0, PT, R0, R232, !P0 ;  /* 0x000000e80000720c */ /* 0x000fe20004706670 */
[----:B--2---:R-:W-:Y:S02]  /*278c0*/  FFMA.FTZ R101, R4, -R222, R101 ;  /* 0x800000de04657223 */ /* 0x004fe40000010065 */
[--C-:B------:R-:W-:Y:S05]  /*278d0*/  IMAD.IADD R4, R228, 0x1, -R0.reuse ;  /* 0x00000001e4047824 */ /* 0x100fea00078e0a00 */
        /* <DEDUP_REMOVED lines=114> */
[C---:B------:R-:W-:Y:S02]  /*28000*/  LOP3.LUT P2, RZ, R220.reuse, 0x100, RZ, 0xc0, !PT ;  /* 0x00000100dcff7812 */ /* 0x040fe4000784c0ff */
[C---:B------:R-:W-:Y:S02]  /*28010*/  LOP3.LUT P3, RZ, R220.reuse, 0x80, RZ, 0xc0, !PT ;  /* 0x00000080dcff7812 */ /* 0x040fe4000786c0ff */
[C---:B------:R-:W-:Y:S02]  /*28020*/  LOP3.LUT P4, RZ, R220.reuse, 0x40, RZ, 0xc0, !PT ;  /* 0x00000040dcff7812 */ /* 0x040fe4000788c0ff */
[C---:B------:R-:W-:Y:S02]  /*28030*/  LOP3.LUT P5, RZ, R220.reuse, 0x20, RZ, 0xc0, !PT ;  /* 0x00000020dcff7812 */ /* 0x040fe400078ac0ff */
[----:B------:R-:W-:Y:S01]  /*28040*/  LOP3.LUT P6, RZ, R220, 0x10, RZ, 0xc0, !PT ;  /* 0x00000010dcff7812 */ /* 0x000fe200078cc0ff */
[----:B--2---:R-:W-:Y:S01]  /*28050*/  FFMA.FTZ R122, R4, -R222, R122 ;  /* 0x800000de047a7223 */ /* 0x004fe2000001007a */
[----:B------:R-:W-:Y:S01]  /*28060*/  FSEL R64, R64, -INF , !P4 ;  /* 0xff80000040407808 */ /* 0x000fe20006000000 */
[--C-:B------:R-:W-:Y:S01]  /*28070*/  IMAD.IADD R4, R230, 0x1, -R0.reuse ;  /* 0x00000001e6047824 */ /* 0x100fe200078e0a00 */
[----:B------:R-:W-:Y:S02]  /*28080*/  FSEL R65, R65, -INF , !P5 ;  /* 0xff80000041417808 */ /* 0x000fe40006800000 */
[----:B------:R-:W-:Y:S02]  /*28090*/  FSEL R122, R122, -INF , !P0 ;  /* 0xff8000007a7a7808 */ /* 0x000fe40004000000 */
[----:B------:R-:W-:Y:S02]  /*280a0*/  IABS R4, R4 ;  /* 0x0000000400047213 */ /* 0x000fe40000000000 */
[C---:B------:R-:W-:Y:S02]  /*280b0*/  ISETP.GE.AND P0, PT, R0.reuse, R227, PT ;  /* 0x000000e30000720c */ /* 0x040fe40003f06270 */
[----:B------:R-:W-:Y:S02]  /*280c0*/  @P2 LOP3.LUT R223, R223, 0x40, RZ, 0xfc, !PT ;  /* 0x00000040dfdf2812 */ /* 0x000fe400078efcff */
[C---:B------:R-:W-:Y:S01]  /*280d0*/  ISETP.GE.OR P1, PT, R0.reuse, R235, !P0 ;  /* 0x000000eb0000720c */ /* 0x040fe20004726670 */
[----:B------:R-:W2:Y:S01]  /*280e0*/  I2F R4, R4 ;  /* 0x0000000400047306 */ /* 0x000ea20000201400 */
[----:B------:R-:W-:Y:S02]  /*280f0*/  ISETP.GE.AND P0, PT, R0, R226, PT ;  /* 0x000000e20000720c */ /* 0x000fe40003f06270 */
[----:B------:R-:W-:Y:S02]  /*28100*/  LOP3.LUT P2, RZ, R220, 0x800, RZ, 0xc0, !PT ;  /* 0x00000800dcff7812 */ /* 0x000fe4000784c0ff */
[----:B------:R-:W-:Y:S02]  /*28110*/  ISETP.GE.OR P0, PT, R0, R234, !P0 ;  /* 0x000000ea0000720c */ /* 0x000fe40004706670 */
[----:B------:R-:W-:Y:S02]  /*28120*/  LOP3.LUT R223, R223, 0xffffff7f, RZ, 0xc0, !PT ;  /* 0xffffff7fdfdf7812 */ /* 0x000fe400078ec0ff */
[----:B------:R-:W-:Y:S02]  /*28130*/  FSEL R53, R53, -INF , !P3 ;  /* 0xff80000035357808 */ /* 0x000fe40005800000 */
[----:B------:R-:W-:Y:S02]  /*28140*/  FSEL R68, R68, -INF , !P6 ;  /* 0xff80000044447808 */ /* 0x000fe40007000000 */
[----:B------:R-:W-:Y:S03]  /*28150*/  @P1 LOP3.LUT R219, R219, 0x800000, RZ, 0xfc, !PT ;  /* 0x00800000dbdb1812 */ /* 0x000fe600078efcff */
[----:B------:R-:W-:Y:S02]  /*28160*/  @P2 LOP3.LUT R223, R223, 0x80, RZ, 0xfc, !PT ;  /* 0x00000080dfdf2812 */ /* 0x000fe400078efcff */
[----:B------:R-:W-:Y:S02]  /*28170*/  @P0 LOP3.LUT R218, R218, 0x2000000, RZ, 0xfc, !PT ;  /* 0x02000000dada0812 */ /* 0x000fe400078efcff */
[C---:B------:R-:W-:Y:S02]  /*28180*/  ISETP.GE.AND P0, PT, R0.reuse, R224, PT ;  /* 0x000000e00000720c */ /* 0x040fe40003f06270 */
[----:B------:R-:W-:Y:S02]  /*28190*/  LOP3.LUT R219, R219, 0xffbfffff, RZ, 0xc0, !PT ;  /* 0xffbfffffdbdb7812 */ /* 0x000fe400078ec0ff */
[----:B------:R-:W-:Y:S01]  /*281a0*/  ISETP.GE.OR P0, PT, R0, R232, !P0 ;  /* 0x000000e80000720c */ /* 0x000fe20004706670 */
[----:B--2---:R-:W-:Y:S01]  /*281b0*/  FFMA.FTZ R117, R4, -R222, R117 ;  /* 0x800000de04757223 */ /* 0x004fe20000010075 */
[----:B------:R-:W-:Y:S01]  /*281c0*/  LOP3.LUT R218, R218, 0xfeffffff, RZ, 0xc0, !PT ;  /* 0xfeffffffdada7812 */ /* 0x000fe200078ec0ff */
[--C-:B------:R-:W-:Y:S01]  /*281d0*/  IMAD.IADD R4, R228, 0x1, -R0.reuse ;  /* 0x00000001e4047824 */ /* 0x100fe200078e0a00 */
[C---:B------:R-:W-:Y:S02]  /*281e0*/  LOP3.LUT P2, RZ, R220.reuse, 0x1000, RZ, 0xc0, !PT ;  /* 0x00001000dcff7812 */ /* 0x040fe4000784c0ff */
[----:B------:R-:W-:Y:S02]  /*281f0*/  LOP3.LUT R223, R223, 0xfffffeff, RZ, 0xc0, !PT ;  /* 0xfffffeffdfdf7812 */ /* 0x000fe400078ec0ff */
[----:B------:R-:W-:Y:S06]  /*28200*/  IABS R4, R4 ;  /* 0x0000000400047213 */ /* 0x000fec0000000000 */
[----:B------:R-:W2:Y:S03]  /*28210*/  I2F R4, R4 ;  /* 0x0000000400047306 */ /* 0x000ea60000201400 */
[----:B------:R-:W-:Y:S02]  /*28220*/  @P2 LOP3.LUT R223, R223, 0x100, RZ, 0xfc, !PT ;  /* 0x00000100dfdf2812 */ /* 0x000fe400078efcff */
[C---:B------:R-:W-:Y:S02]  /*28230*/  LOP3.LUT P2, RZ, R220.reuse, 0x2000, RZ, 0xc0, !PT ;  /* 0x00002000dcff7812 */ /* 0x040fe4000784c0ff */
[----:B------:R-:W-:Y:S11]  /*28240*/  LOP3.LUT R223, R223, 0xfffffdff, RZ, 0xc0, !PT ;  /* 0xfffffdffdfdf7812 */ /* 0x000ff600078ec0ff */
[----:B------:R-:W-:Y:S02]  /*28250*/  @P2 LOP3.LUT R223, R223, 0x200, RZ, 0xfc, !PT ;  /* 0x00000200dfdf2812 */ /* 0x000fe400078efcff */
[----:B------:R-:W-:Y:S02]  /*28260*/  LOP3.LUT P2, RZ, R220, 0x4000, RZ, 0xc0, !PT ;  /* 0x00004000dcff7812 */ /* 0x000fe4000784c0ff */
[----:B------:R-:W-:Y:S01]  /*28270*/  LOP3.LUT R223, R223, 0xfffffbff, RZ, 0xc0, !PT ;  /* 0xfffffbffdfdf7812 */ /* 0x000fe200078ec0ff */
[----:B--2---:R-:W-:Y:S02]  /*28280*/  FFMA.FTZ R119, R4, -R222, R119 ;  /* 0x800000de04777223 */ /* 0x004fe40000010077 */
[--C-:B------:R-:W-:Y:S05]  /*28290*/  IMAD.IADD R4, R229, 0x1, -R0.reuse ;  /* 0x00000001e5047824 */ /* 0x100fea00078e0a00 */
[----:B------:R-:W-:Y:S03]  /*282a0*/  IABS R4, R4 ;  /* 0x0000000400047213 */ /* 0x000fe60000000000 */
[----:B------:R-:W-:Y:S02]  /*282b0*/  @P2 LOP3.LUT R223, R223, 0x400, RZ, 0xfc, !PT ;  /* 0x00000400dfdf2812 */ /* 0x000fe400078efcff */
[C---:B------:R-:W-:Y:S02]  /*282c0*/  LOP3.LUT P2, RZ, R220.reuse, 0x8000, RZ, 0xc0, !PT ;  /* 0x00008000dcff7812 */ /* 0x040fe4000784c0ff */
[----:B------:R-:W-:Y:S01]  /*282d0*/  LOP3.LUT R223, R223, 0xfffff7ff, RZ, 0xc0, !PT ;  /* 0xfffff7ffdfdf7812 */ /* 0x000fe200078ec0ff */
[----:B------:R-:W2:Y:S10]  /*282e0*/  I2F R4, R4 ;  /* 0x0000000400047306 */ /* 0x000eb40000201400 */
[----:B------:R-:W-:Y:S02]  /*282f0*/  @P2 LOP3.LUT R223, R223, 0x800, RZ, 0xfc, !PT ;  /* 0x00000800dfdf2812 */ /* 0x000fe400078efcff */
[----:B------:R-:W-:Y:S02]  /*28300*/  LOP3.LUT P2, RZ, R220, 0x10000, RZ, 0xc0, !PT ;  /* 0x00010000dcff7812 */ /* 0x000fe4000784c0ff */
[----:B------:R-:W-:Y:S01]  /*28310*/  LOP3.LUT R223, R223, 0xffffefff, RZ, 0xc0, !PT ;  /* 0xffffefffdfdf7812 */ /* 0x000fe200078ec0ff */
[----:B--2---:R-:W-:Y:S10]  /*28320*/  FFMA.FTZ R121, R4, -R222, R121 ;  /* 0x800000de04797223 */ /* 0x004ff40000010079 */
[----:B------:R-:W-:Y:S01]  /*28330*/  @P2 LOP3.LUT R223, R223, 0x1000, RZ, 0xfc, !PT ;  /* 0x00001000dfdf2812 */ /* 0x000fe200078efcff */
[----:B------:R-:W-:Y:S01]  /*28340*/  IMAD.IADD R4, R231, 0x1, -R0 ;  /* 0x00000001e7047824 */ /* 0x000fe200078e0a00 */
[----:B------:R-:W-:Y:S02]  /*28350*/  IADD3 R0, R168, 0x78, RZ ;  /* 0x00000078a8007810 */ /* 0x000fe40007ffe0ff */
[C---:B------:R-:W-:Y:S02]  /*28360*/  LOP3.LUT P2, RZ, R220.reuse, 0x20000, RZ, 0xc0, !PT ;  /* 0x00020000dcff7812 */ /* 0x040fe4000784c0ff */
[----:B------:R-:W-:Y:S02]  /*28370*/  IABS R4, R4 ;  /* 0x0000000400047213 */ /* 0x000fe40000000000 */
[----:B------:R-:W-:Y:S04]  /*28380*/  LOP3.LUT R223, R223, 0xffffdfff, RZ, 0xc0, !PT ;  /* 0xffffdfffdfdf7812 */ /* 0x000fe800078ec0ff */
[----:B------:R-:W2:Y:S05]  /*28390*/  I2F R4, R4 ;  /* 0x0000000400047306 */ /* 0x000eaa0000201400 */
[----:B------:R-:W-:Y:S02]  /*283a0*/  @P2 LOP3.LUT R223, R223, 0x2000, RZ, 0xfc, !PT ;  /* 0x00002000dfdf2812 */ /* 0x000fe400078efcff */
[C---:B------:R-:W-:Y:S02]  /*283b0*/  LOP3.LUT P2, RZ, R220.reuse, 0x40000, RZ, 0xc0, !PT ;  /* 0x00040000dcff7812 */ /* 0x040fe4000784c0ff */
[----:B------:R-:W-:Y:S11]  /*283c0*/  LOP3.LUT R223, R223, 0xffffbfff, RZ, 0xc0, !PT ;  /* 0xffffbfffdfdf7812 */ /* 0x000ff600078ec0ff */
[----:B------:R-:W-:Y:S02]  /*283d0*/  @P2 LOP3.LUT R223, R223, 0x4000, RZ, 0xfc, !PT ;  /* 0x00004000dfdf2812 */ /* 0x000fe400078efcff */
[C---:B------:R-:W-:Y:S02]  /*283e0*/  LOP3.LUT P2, RZ, R220.reuse, 0x80000, RZ, 0xc0, !PT ;  /* 0x00080000dcff7812 */ /* 0x040fe4000784c0ff */
[----:B------:R-:W-:Y:S01]  /*283f0*/  LOP3.LUT R220, R220, 0xdfffffff, RZ, 0xc0, !PT ;  /* 0xdfffffffdcdc7812 */ /* 0x000fe200078ec0ff */
[----:B--2---:R-:W-:Y:S01]  /*28400*/  FFMA.FTZ R123, R4, -R222, R123 ;  /* 0x800000de047b7223 */ /* 0x004fe2000001007b */
[----:B------:R-:W-:Y:S01]  /*28410*/  FSEL R5, R5, -INF , !P2 ;  /* 0xff80000005057808 */ /* 0x000fe20005000000 */
[----:B------:R-:W-:Y:S01]  /*28420*/  IMAD.IADD R4, R230, 0x1, -R0 ;  /* 0x00000001e6047824 */ /* 0x000fe200078e0a00 */
[----:B------:R-:W-:Y:S02]  /*28430*/  LOP3.LUT P2, RZ, R223, 0x4000, RZ, 0xc0, !PT ;  /* 0x00004000dfff7812 */ /* 0x000fe4000784c0ff */
[----:B------:R-:W-:Y:S02]  /*28440*/  FSEL R123, R123, -INF , !P0 ;  /* 0xff8000007b7b7808 */ /* 0x000fe40004000000 */
[----:B------:R-:W-:Y:S02]  /*28450*/  IABS R4, R4 ;  /* 0x0000000400047213 */ /* 0x000fe40000000000 */
[----:B------:R-:W-:Y:S02]  /*28460*/  ISETP.GE.AND P0, PT, R0, R227, PT ;  /* 0x000000e30000720c */ /* 0x000fe40003f06270 */
[----:B------:R-:W-:Y:S02]  /*28470*/  FSEL R16, R16, -INF , !P2 ;  /* 0xff80000010107808 */ /* 0x000fe40005000000 */
[C---:B------:R-:W-:Y:S01]  /*28480*/  ISETP.GE.OR P1, PT, R0.reuse, R235, !P0 ;  /* 0x000000eb0000720c */ /* 0x040fe20004726670 */
[----:B------:R-:W2:Y:S01]  /*28490*/  I2F R4, R4 ;  /* 0x0000000400047306 */ /* 0x000ea20000201400 */
[C---:B------:R-:W-:Y:S02]  /*284a0*/  ISETP.GE.AND P0, PT, R0.reuse, R226, PT ;  /* 0x000000e20000720c */ /* 0x040fe40003f06270 */
[----:B------:R-:W-:Y:S02]  /*284b0*/  LOP3.LUT P2, RZ, R223, 0x2000, RZ, 0xc0, !PT ;  /* 0x00002000dfff7812 */ /* 0x000fe4000784c0ff */
[C---:B------:R-:W-:Y:S02]  /*284c0*/  ISETP.GE.OR P0, PT, R0.reuse, R234, !P0 ;  /* 0x000000ea0000720c */ /* 0x040fe40004706670 */
[----:B------:R-:W-:Y:S02]  /*284d0*/  FSEL R17, R17, -INF , !P2 ;  /* 0xff80000011117808 */ /* 0x000fe40005000000 */
[----:B------:R-:W-:Y:S03]  /*284e0*/  LOP3.LUT P2, RZ, R223, 0x1000, RZ, 0xc0, !PT ;  /* 0x00001000dfff7812 */ /* 0x000fe6000784c0ff */
[----:B------:R-:W-:Y:S02]  /*284f0*/  @P1 LOP3.LUT R219, R219, 0x400000, RZ, 0xfc, !PT ;  /* 0x00400000dbdb1812 */ /* 0x000fe400078efcff */
[----:B------:R-:W-:Y:S02]  /*28500*/  ISETP.GE.AND P1, PT, R0, R225, PT ;  /* 0x000000e10000720c */ /* 0x000fe40003f26270 */
[----:B------:R-:W-:Y:S02]  /*28510*/  FSEL R20, R20, -INF , !P2 ;  /* 0xff80000014147808 */ /* 0x000fe40005000000 */
[----:B------:R-:W-:Y:S02]  /*28520*/  @P0 LOP3.LUT R218, R218, 0x1000000, RZ, 0xfc, !PT ;  /* 0x01000000dada0812 */ /* 0x000fe400078efcff */
[C---:B------:R-:W-:Y:S02]  /*28530*/  ISETP.GE.AND P0, PT, R0.reuse, R224, PT ;  /* 0x000000e00000720c */ /* 0x040fe40003f06270 */
[C---:B------:R-:W-:Y:S02]  /*28540*/  ISETP.GE.OR P1, PT, R0.reuse, R233, !P1 ;  /* 0x000000e90000720c */ /* 0x040fe40004f26670 */
[----:B------:R-:W-:Y:S01]  /*28550*/  ISETP.GE.OR P0, PT, R0, R232, !P0 ;  /* 0x000000e80000720c */ /* 0x000fe20004706670 */
[----:B--2---:R-:W-:Y:S01]  /*28560*/  FFMA.FTZ R128, R4, -R222, R128 ;  /* 0x800000de04807223 */ /* 0x004fe20000010080 */
[----:B------:R-:W-:Y:S01]  /*28570*/  LOP3.LUT P2, RZ, R223, 0x800, RZ, 0xc0, !PT ;  /* 0x00000800dfff7812 */ /* 0x000fe2000784c0ff */
[----:B------:R-:W-:Y:S01]  /*28580*/  IMAD.IADD R4, R228, 0x1, -R0 ;  /* 0x00000001e4047824 */ /* 0x000fe200078e0a00 */
[----:B------:R-:W-:Y:S02]  /*28590*/  LOP3.LUT P4, RZ, R219, 0x400, RZ, 0xc0, !PT ;  /* 0x00000400dbff7812 */ /* 0x000fe4000788c0ff */
[----:B------:R-:W-:Y:S02]  /*285a0*/  FSEL R21, R21, -INF , !P2 ;  /* 0xff80000015157808 */ /* 0x000fe40005000000 */
[----:B------:R-:W-:Y:S02]  /*285b0*/  IABS R4, R4 ;  /* 0x0000000400047213 */ /* 0x000fe40000000000 */
[C---:B------:R-:W-:Y:S02]  /*285c0*/  LOP3.LUT P2, RZ, R223.reuse, 0x400, RZ, 0xc0, !PT ;  /* 0x00000400dfff7812 */ /* 0x040fe4000784c0ff */
[----:B------:R-:W-:Y:S02]  /*285d0*/  @P1 LOP3.LUT R220, R220, 0x20000000, RZ, 0xfc, !PT ;  /* 0x20000000dcdc1812 */ /* 0x000fe400078efcff */
[----:B------:R-:W-:Y:S01]  /*285e0*/  FSEL R32, R32, -INF , !P2 ;  /* 0xff80000020207808 */ /* 0x000fe20005000000 */
[----:B------:R-:W2:Y:S01]  /*285f0*/  I2F R4, R4 ;  /* 0x0000000400047306 */ /* 0x000ea20000201400 */
[----:B------:R-:W-:Y:S02]  /*28600*/  LOP3.LUT P2, RZ, R223, 0x200, RZ, 0xc0, !PT ;  /* 0x00000200dfff7812 */ /* 0x000fe4000784c0ff */
[----:B------:R-:W-:Y:S02]  /*28610*/  LOP3.LUT P1, RZ, R220, 0x200, RZ, 0xc0, !PT ;  /* 0x00000200dcff7812 */ /* 0x000fe4000782c0ff */
[----:B------:R-:W-:Y:S02]  /*28620*/  FSEL R33, R33, -INF , !P2 ;  /* 0xff80000021217808 */ /* 0x000fe40005000000 */
[----:B------:R-:W-:Y:S02]  /*28630*/  LOP3.LUT P2, RZ, R223, 0x100, RZ, 0xc0, !PT ;  /* 0x00000100dfff7812 */ /* 0x000fe4000784c0ff */
[----:B------:R-:W-:Y:S02]  /*28640*/  FSEL R49, R49, -INF , !P1 ;  /* 0xff80000031317808 */ /* 0x000fe40004800000 */
[----:B------:R-:W-:Y:S02]  /*28650*/  FSEL R36, R36, -INF , !P2 ;  /* 0xff80000024247808 */ /* 0x000fe40005000000 */
[----:B------:R-:W-:Y:S02]  /*28660*/  LOP3.LUT P2, RZ, R223, 0x80, RZ, 0xc0, !PT ;  /* 0x00000080dfff7812 */ /* 0x000fe4000784c0ff */
[----:B------:R-:W-:Y:S02]  /*28670*/  LOP3.LUT P1, RZ, R219, 0x2000, RZ, 0xc0, !PT ;  /* 0x00002000dbff7812 */ /* 0x000fe4000782c0ff */
[----:B------:R-:W-:Y:S02]  /*28680*/  FSEL R37, R37, -INF , !P2 ;  /* 0xff80000025257808 */ /* 0x000fe40005000000 */
[C---:B------:R-:W-:Y:S02]  /*28690*/  LOP3.LUT P2, RZ, R223.reuse, 0x40, RZ, 0xc0, !PT ;  /* 0x00000040dfff7812 */ /* 0x040fe4000784c0ff */
[----:B------:R-:W-:Y:S02]  /*286a0*/  LOP3.LUT R223, R223, 0xfffffffe, RZ, 0xc0, !PT ;  /* 0xfffffffedfdf7812 */ /* 0x000fe400078ec0ff */
[----:B------:R-:W-:Y:S01]  /*286b0*/  LOP3.LUT P5, RZ, R219, 0x200, RZ, 0xc0, !PT ;  /* 0x00000200dbff7812 */ /* 0x000fe200078ac0ff */
[----:B--2---:R-:W-:Y:S01]  /*286c0*/  FFMA.FTZ R130, R4, -R222, R130 ;  /* 0x800000de04827223 */ /* 0x004fe20000010082 */
[----:B------:R-:W-:Y:S01]  /*286d0*/  FSEL R52, R52, -INF , !P2 ;  /* 0xff80000034347808 */ /* 0x000fe20005000000 */
[----:B------:R-:W-:Y:S01]  /*286e0*/  IMAD.IADD R4, R229, 0x1, -R0 ;  /* 0x00000001e5047824 */ /* 0x000fe200078e0a00 */
[C---:B------:R-:W-:Y:S02]  /*286f0*/  LOP3.LUT P2, RZ, R219.reuse, 0x1000, RZ, 0xc0, !PT ;  /* 0x00001000dbff7812 */ /* 0x040fe4000784c0ff */
[C---:B------:R-:W-:Y:S02]  /*28700*/  LOP3.LUT P3, RZ, R219.reuse, 0x800, RZ, 0xc0, !PT ;  /* 0x00000800dbff7812 */ /* 0x040fe4000786c0ff */
[----:B------:R-:W-:Y:S02]  /*28710*/  IABS R4, R4 ;  /* 0x0000000400047213 */ /* 0x000fe40000000000 */
[----:B------:R-:W-:Y:S02]  /*28720*/  LOP3.LUT P6, RZ, R219, 0x100, RZ, 0xc0, !PT ;  /* 0x00000100dbff7812 */ /* 0x000fe400078cc0ff */
[----:B------:R-:W-:Y:S02]  /*28730*/  FSEL R54, R54, -INF , !P4 ;  /* 0xff80000036367808 */ /* 0x000fe40006000000 */
[----:B------:R-:W-:Y:S01]  /*28740*/  FSEL R55, R55, -INF , !P5 ;  /* 0xff80000037377808 */ /* 0x000fe20006800000 */
[----:B------:R-:W2:Y:S01]  /*28750*/  I2F R4, R4 ;  /* 0x0000000400047306 */ /* 0x000ea20000201400 */
[C---:B------:R-:W-:Y:S02]  /*28760*/  LOP3.LUT P4, RZ, R218.reuse, 0x4000, RZ, 0xc0, !PT ;  /* 0x00004000daff7812 */ /* 0x040fe4000788c0ff */
[----:B------:R-:W-:Y:S02]  /*28770*/  LOP3.LUT P5, RZ, R218, 0x2000, RZ, 0xc0, !PT ;  /* 0x00002000daff7812 */ /* 0x000fe400078ac0ff */
[----:B------:R-:W-:Y:S02]  /*28780*/  FSEL R50, R50, -INF , !P2 ;  /* 0xff80000032327808 */ /* 0x000fe40005000000 */
[----:B------:R-:W-:Y:S02]  /*28790*/  FSEL R51, R51, -INF , !P3 ;  /* 0xff80000033337808 */ /* 0x000fe40005800000 */
[----:B------:R-:W-:Y:S02]  /*287a0*/  FSEL R66, R66, -INF , !P6 ;  /* 0xff80000042427808 */ /* 0x000fe40007000000 */
[C---:B------:R-:W-:Y:S02]  /*287b0*/  LOP3.LUT P2, RZ, R218.reuse, 0x20000, RZ, 0xc0, !PT ;  /* 0x00020000daff7812 */ /* 0x040fe4000784c0ff */
[C---:B------:R-:W-:Y:S02]  /*287c0*/  LOP3.LUT P3, RZ, R218.reuse, 0x10000, RZ, 0xc0, !PT ;  /* 0x00010000daff7812 */ /* 0x040fe4000786c0ff */
[----:B------:R-:W-:Y:S02]  /*287d0*/  LOP3.LUT P6, RZ, R218, 0x1000, RZ, 0xc0, !PT ;  /* 0x00001000daff7812 */ /* 0x000fe400078cc0ff */
[----:B------:R-:W-:Y:S02]  /*287e0*/  FSEL R190, R44, -INF , !P4 ;  /* 0xff8000002cbe7808 */ /* 0x000fe40006000000 */
[----:B------:R-:W-:Y:S02]  /*287f0*/  FSEL R191, R45, -INF , !P5 ;  /* 0xff8000002dbf7808 */ /* 0x000fe40006800000 */
[C---:B------:R-:W-:Y:S02]  /*28800*/  LOP3.LUT P4, RZ, R218.reuse, 0x400, RZ, 0xc0, !PT ;  /* 0x00000400daff7812 */ /* 0x040fe4000788c0ff */
[----:B------:R-:W-:Y:S01]  /*28810*/  LOP3.LUT P5, RZ, R218, 0x200, RZ, 0xc0, !PT ;  /* 0x00000200daff7812 */ /* 0x000fe200078ac0ff */
[----:B--2---:R-:W-:Y:S01]  /*28820*/  FFMA.FTZ R124, R4, -R222, R124 ;  /* 0x800000de047c7223 */ /* 0x004fe2000001007c */
[----:B------:R-:W-:Y:S01]  /*28830*/  FSEL R192, R56, -INF , !P6 ;  /* 0xff80000038c07808 */ /* 0x000fe20007000000 */
[----:B------:R-:W-:Y:S01]  /*28840*/  IMAD.IADD R4, R231, 0x1, -R0 ;  /* 0x00000001e7047824 */ /* 0x000fe200078e0a00 */
[----:B------:R-:W-:Y:S02]  /*28850*/  IADD3 R0, R168, 0x79, RZ ;  /* 0x00000079a8007810 */ /* 0x000fe40007ffe0ff */
[----:B------:R-:W-:Y:S02]  /*28860*/  FSEL R185, R60, -INF , !P4 ;  /* 0xff8000003cb97808 */ /* 0x000fe40006000000 */
[----:B------:R-:W-:Y:S02]  /*28870*/  IABS R4, R4 ;  /* 0x0000000400047213 */ /* 0x000fe40000000000 */
[----:B------:R-:W-:Y:S02]  /*28880*/  FSEL R186, R61, -INF , !P5 ;  /* 0xff8000003dba7808 */ /* 0x000fe40006800000 */
[----:B------:R-:W-:Y:S02]  /*28890*/  FSEL R188, R40, -INF , !P3 ;  /* 0xff80000028bc7808 */ /* 0x000fe40005800000 */
[----:B------:R-:W-:Y:S01]  /*288a0*/  FSEL R171, R29, -INF , !P2 ;  /* 0xff8000001dab7808 */ /* 0x000fe20005000000 */
[----:B------:R-:W2:Y:S02]  /*288b0*/  I2F R4, R4 ;  /* 0x0000000400047306 */ /* 0x000ea40000201400 */
[----:B--2---:R-:W-:Y:S02]  /*288c0*/  FFMA.FTZ R126, R4, -R222, R126 ;  /* 0x800000de047e7223 */ /* 0x004fe4000001007e */
[--C-:B------:R-:W-:Y:S03]  /*288d0*/  IMAD.IADD R4, R230, 0x1, -R0.reuse ;  /* 0x00000001e6047824 */ /* 0x100fe600078e0a00 */
[----:B------:R-:W-:Y:S02]  /*288e0*/  FSEL R126, R126, -INF , !P0 ;  /* 0xff8000007e7e7808 */ /* 0x000fe40004000000 */
[----:B------:R-:W-:Y:S02]  /*288f0*/  IABS R4, R4 ;  /* 0x0000000400047213 */ /* 0x000fe40000000000 */
[C---:B------:R-:W-:Y:S04]  /*28900*/  ISETP.GE.AND P0, PT, R0.reuse, R224, PT ;  /* 0x000000e00000720c */ /* 0x040fe80003f06270 */
[----:B------:R-:W-:Y:S01]  /*28910*/  ISETP.GE.OR P0, PT, R0, R232, !P0 ;  /* 0x000000e80000720c */ /* 0x000fe20004706670 */
[----:B------:R-:W2:Y:S02]  /*28920*/  I2F R4, R4 ;  /* 0x0000000400047306 */ /* 0x000ea40000201400 */
        /* <DEDUP_REMOVED lines=9> */
[----:B------:R-:W-:Y:S05]  /*289c0*/  IMAD.IADD R4, R231, 0x1, -R0 ;  /* 0x00000001e7047824 */ /* 0x000fea00078e0a00 */
[----:B------:R-:W-:Y:S06]  /*289d0*/  IABS R4, R4 ;  /* 0x0000000400047213 */ /* 0x000fec0000000000 */
[----:B------:R-:W2:Y:S02]  /*289e0*/  I2F R4, R4 ;  /* 0x0000000400047306 */ /* 0x000ea40000201400 */
[----:B--2---:R-:W-:Y:S05]  /*289f0*/  FFMA.FTZ R127, R4, -R222, R127 ;  /* 0x800000de047f7223 */ /* 0x004fea000001007f */
[----:B------:R-:W-:Y:S02]  /*28a00*/  FSEL R127, R127, -INF , !P0 ;  /* 0xff8000007f7f7808 */ /* 0x000fe40004000000 */
[----:B------:R-:W-:Y:S04]  /*28a10*/  LOP3.LUT P0, RZ, R220, 0x400, RZ, 0xc0, !PT ;  /* 0x00000400dcff7812 */ /* 0x000fe8000780c0ff */
[----:B------:R-:W-:Y:S02]  /*28a20*/  FSEL R48, R48, -INF , !P0 ;  /* 0xff80000030307808 */ /* 0x000fe40004000000 */
[----:B------:R-:W-:Y:S11]  /*28a30*/  LOP3.LUT P0, RZ, R219, 0x400000, RZ, 0xc0, !PT ;  /* 0x00400000dbff7812 */ /* 0x000ff6000780c0ff */
[----:B------:R-:W-:Y:S02]  /*28a40*/  @!UPT UIADD3 URZ, URZ, URZ, URZ ;  /* 0x0000003f3f3ff290 */ /* 0x000fe4000fffe03f */
        /* <DEDUP_REMOVED lines=20> */
[----:B------:R-:W-:Y:S04]  /*28b90*/  LOP3.LUT R221, R221, 0xfffbffff, RZ, 0xc0, !PT ;  /* 0xfffbffffdddd7812 */ /* 0x000fe800078ec0ff */
[----:B------:R-:W-:Y:S02]  /*28ba0*/  @P1 LOP3.LUT R221, R221, 0x40000, RZ, 0xfc, !PT ;  /* 0x00040000dddd1812 */ /* 0x000fe400078efcff */
[----:B------:R-:W-:Y:S02]  /*28bb0*/  LOP3.LUT P1, RZ, R219, 0x8000, RZ, 0xc0, !PT ;  /* 0x00008000dbff7812 */ /* 0x000fe4000782c0ff */
[----:B------:R-:W-:Y:S03]  /*28bc0*/  LOP3.LUT R221, R221, 0xfff7ffff, RZ, 0xc0, !PT ;  /* 0xfff7ffffdddd7812 */ /* 0x000fe600078ec0ff */
        /* <DEDUP_REMOVED lines=13> */
[C---:B------:R-:W-:Y:S02]  /*28ca0*/  LOP3.LUT P0, RZ, R220.reuse, 0x1, RZ, 0xc0, !PT ;  /* 0x00000001dcff7812 */ /* 0x040fe4000780c0ff */
        /* <DEDUP_REMOVED lines=18> */
[----:B------:R-:W-:Y:S01]  /*28dd0*/  LOP3.LUT R220, R220, 0xbfffffff, RZ, 0xc0, !PT ;  /* 0xbfffffffdcdc7812 */ /* 0x000fe200078ec0ff */
[----:B------:R-:W-:Y:S01]  /*28de0*/  STL [R1+0x388], R223 ;  /* 0x000388df01007387 */ /* 0x000fe20000100800 */
[----:B------:R-:W-:Y:S02]  /*28df0*/  FSEL R69, R69, -INF , !P0 ;  /* 0xff80000045457808 */ /* 0x000fe40004000000 */
[----:B------:R-:W-:Y:S01]  /*28e00*/  LOP3.LUT P0, RZ, R223, 0x20, RZ, 0xc0, !PT ;  /* 0x00000020dfff7812 */ /* 0x000fe2000780c0ff */
[----:B------:R-:W-:Y:S01]  /*28e10*/  STL [R1+0x38c], R227 ;  /* 0x00038ce301007387 */ /* 0x000fe20000100800 */
[----:B------:R-:W-:Y:S02]  /*28e20*/  @P1 LOP3.LUT R221, R221, 0x1000000, RZ, 0xfc, !PT ;  /* 0x01000000dddd1812 */ /* 0x000fe400078efcff */
[----:B------:R-:W-:Y:S01]  /*28e30*/  FSEL R80, R80, -INF , !P0 ;  /* 0xff80000050507808 */ /* 0x000fe20004000000 */
[----:B------:R-:W-:Y:S01]  /*28e40*/  STL [R1+0x390], R235 ;  /* 0x000390eb01007387 */ /* 0x000fe20000100800 */
        /* <DEDUP_REMOVED lines=9> */
[----:B------:R-:W-:Y:S02]  /*28ee0*/  LOP3.LUT P0, RZ, R223, 0x4, RZ, 0xc0, !PT ;  /* 0x00000004dfff7812 */ /* 0x000fe4000780c0ff */
[----:B------:R-:W-:Y:S02]  /*28ef0*/  LOP3.LUT P1, RZ, R221, 0x1000000, RZ, 0xc0, !PT ;  /* 0x01000000ddff7812 */ /* 0x000fe4000782c0ff */
[----:B------:R-:W-:Y:S02]  /*28f00*/  FSEL R85, R85, -INF , !P0 ;  /* 0xff80000055557808 */ /* 0x000fe40004000000 */
[C---:B------:R-:W-:Y:S02]  /*28f10*/  LOP3.LUT P0, RZ, R223.reuse, 0x2, RZ, 0xc0, !PT ;  /* 0x00000002dfff7812 */ /* 0x040fe4000780c0ff */
[----:B------:R-:W-:Y:S02]  /*28f20*/  FSEL R18, R18, -INF , !P1 ;  /* 0xff80000012127808 */ /* 0x000fe40004800000 */
[----:B------:R-:W-:Y:S02]  /*28f30*/  FSEL R96, R96, -INF , !P0 ;  /* 0xff80000060607808 */ /* 0x000fe40004000000 */
[----:B------:R-:W-:Y:S02]  /*28f40*/  LOP3.LUT P0, RZ, R223, 0x1, RZ, 0xc0, !PT ;  /* 0x00000001dfff7812 */ /* 0x000fe4000780c0ff */
[----:B------:R-:W-:Y:S02]  /*28f50*/  LOP3.LUT P1, RZ, R221, 0x800000, RZ, 0xc0, !PT ;  /* 0x00800000ddff7812 */ /* 0x000fe4000782c0ff */
        /* <DEDUP_REMOVED lines=8> */
[----:B------:R-:W-:Y:S02]  /*28fe0*/  FSEL R22, R22, -INF , !P1 ;  /* 0xff80000016167808 */ /* 0x000fe40004800000 */
[----:B------:R-:W-:Y:S02]  /*28ff0*/  FSEL R112, R112, -INF , !P0 ;  /* 0xff80000070707808 */ /* 0x000fe40004000000 */
[C---:B------:R-:W-:Y:S02]  /*29000*/  LOP3.LUT P0, RZ, R221.reuse, 0x10000000, RZ, 0xc0, !PT ;  /* 0x10000000ddff7812 */ /* 0x040fe4000780c0ff */
        /* <DEDUP_REMOVED lines=11> */
[C---:B------:R-:W-:Y:S02]  /*290c0*/  ISETP.GE.AND P0, PT, R0.reuse, R227, PT ;  /* 0x000000e30000720c */ /* 0x040fe40003f06270 */
[----:B------:R-:W-:Y:S02]  /*290d0*/  LOP3.LUT P1, RZ, R221, 0x80000, RZ, 0xc0, !PT ;  /* 0x00080000ddff7812 */ /* 0x000fe4000782c0ff */
[----:B------:R-:W-:Y:S02]  /*290e0*/  ISETP.GE.OR P0, PT, R0, R235, !P0 ;  /* 0x000000eb0000720c */ /* 0x000fe40004706670 */
[----:B------:R-:W-:Y:S02]  /*290f0*/  FSEL R35, R35, -INF , !P1 ;  /* 0xff80000023237808 */ /* 0x000fe40004800000 */
[----:B------:R-:W-:Y:S02]  /*29100*/  FSEL R129, R129, -INF , !P0 ;  /* 0xff80000081817808 */ /* 0x000fe40004000000 */
[----:B------:R-:W-:Y:S02]  /*29110*/  LOP3.LUT P0, RZ, R219, 0x4000, RZ, 0xc0, !PT ;  /* 0x00004000dbff7812 */ /* 0x000fe4000780c0ff */
[C---:B------:R-:W-:Y:S02]  /*29120*/  LOP3.LUT P1, RZ, R221.reuse, 0x40000, RZ, 0xc0, !PT ;  /* 0x00040000ddff7812 */ /* 0x040fe4000782c0ff */
[----:B------:R-:W-:Y:S02]  /*29130*/  FSEL R11, R38, -INF , !P0 ;  /* 0xff800000260b7808 */ /* 0x000fe40004000000 */
[C---:B------:R-:W-:Y:S02]  /*29140*/  LOP3.LUT P0, RZ, R218.reuse, 0x1000000, RZ, 0xc0, !PT ;  /* 0x01000000daff7812 */ /* 0x040fe4000780c0ff */
[----:B------:R-:W-:Y:S02]  /*29150*/  LOP3.LUT R221, R221, 0xfffffff7, RZ, 0xc0, !PT ;  /* 0xfffffff7dddd7812 */ /* 0x000fe400078ec0ff */
[----:B------:R-:W-:Y:S02]  /*29160*/  FSEL R10, R39, -INF , !P1 ;  /* 0xff800000270a7808 */ /* 0x000fe40004800000 */
[----:B------:R-:W-:Y:S02]  /*29170*/  LOP3.LUT P1, RZ, R218, 0x40000, RZ, 0xc0, !PT ;  /* 0x00040000daff7812 */ /* 0x000fe4000782c0ff */
[----:B------:R-:W-:Y:S02]  /*29180*/  FMNMX.FTZ R39, R182, R2, !PT ;  /* 0x00000002b6277209 */ /* 0x000fe40007810000 */
[----:B------:R-:W-:Y:S02]  /*29190*/  FMNMX.FTZ R38, R183, R3, !PT ;  /* 0x00000003b7267209 */ /* 0x000fe40007810000 */
[----:B------:R-:W-:Y:S02]  /*291a0*/  FMNMX.FTZ R39, R181, R39, !PT ;  /* 0x00000027b5277209 */ /* 0x000fe40007810000 */
[----:B------:R-:W-:Y:S02]  /*291b0*/  @P0 LOP3.LUT R221, R221, 0x8, RZ, 0xfc, !PT ;  /* 0x00000008dddd0812 */ /* 0x000fe400078efcff */
[----:B------:R-:W-:Y:S02]  /*291c0*/  LOP3.LUT P0, RZ, R218, 0x2000000, RZ, 0xc0, !PT ;  /* 0x02000000daff7812 */ /* 0x000fe4000780c0ff */
[----:B------:R-:W-:Y:S02]  /*291d0*/  LOP3.LUT R221, R221, 0xffffffef, RZ, 0xc0, !PT ;  /* 0xffffffefdddd7812 */ /* 0x000fe400078ec0ff */
[----:B------:R-:W-:Y:S02]  /*291e0*/  @P1 LOP3.LUT R220, R220, 0x40000000, RZ, 0xfc, !PT ;  /* 0x40000000dcdc1812 */ /* 0x000fe400078efcff */
[----:B------:R-:W-:Y:S02]  /*291f0*/  LOP3.LUT P1, RZ, R218, 0x80000, RZ, 0xc0, !PT ;  /* 0x00080000daff7812 */ /* 0x000fe4000782c0ff */
[----:B------:R-:W-:Y:S02]  /*29200*/  LOP3.LUT R220, R220, 0x7fffffff, RZ, 0xc0, !PT ;  /* 0x7fffffffdcdc7812 */ /* 0x000fe400078ec0ff */
[----:B------:R-:W-:Y:S02]  /*29210*/  FMNMX.FTZ R39, R180, R39, !PT ;  /* 0x00000027b4277209 */ /* 0x000fe40007810000 */
[----:B------:R-:W-:Y:S02]  /*29220*/  FMNMX.FTZ R38, R5, R38, !PT ;  /* 0x0000002605267209 */ /* 0x000fe40007810000 */
[----:B------:R-:W-:Y:S02]  /*29230*/  @P0 LOP3.LUT R221, R221, 0x10, RZ, 0xfc, !PT ;  /* 0x00000010dddd0812 */ /* 0x000fe400078efcff */
[----:B------:R-:W-:Y:S02]  /*29240*/  LOP3.LUT P0, RZ, R218, 0x4000000, RZ, 0xc0, !PT ;  /* 0x04000000daff7812 */ /* 0x000fe4000780c0ff */
[----:B------:R-:W-:Y:S02]  /*29250*/  LOP3.LUT R221, R221, 0xffffffdf, RZ, 0xc0, !PT ;  /* 0xffffffdfdddd7812 */ /* 0x000fe400078ec0ff */
[----:B------:R-:W-:Y:S02]  /*29260*/  @P1 LOP3.LUT R220, R220, 0x80000000, RZ, 0xfc, !PT ;  /* 0x80000000dcdc1812 */ /* 0x000fe400078efcff */
[----:B------:R-:W-:Y:S02]  /*29270*/  LOP3.LUT P1, RZ, R218, 0x100000, RZ, 0xc0, !PT ;  /* 0x00100000daff7812 */ /* 0x000fe4000782c0ff */
[----:B------:R-:W-:Y:S02]  /*29280*/  FMNMX.FTZ R39, R179, R39, !PT ;  /* 0x00000027b3277209 */ /* 0x000fe40007810000 */
[----:B------:R-:W-:Y:S02]  /*29290*/  FMNMX.FTZ R38, R16, R38, !PT ;  /* 0x0000002610267209 */ /* 0x000fe40007810000 */
[----:B------:R-:W-:Y:S02]  /*292a0*/  FMNMX.FTZ R39, R178, R39, !PT ;  /* 0x00000027b2277209 */ /* 0x000fe40007810000 */
[----:B------:R-:W-:Y:S02]  /*292b0*/  @P0 LOP3.LUT R221, R221, 0x20, RZ, 0xfc, !PT ;  /* 0x00000020dddd0812 */ /* 0x000fe400078efcff */
[----:B------:R-:W-:Y:S02]  /*292c0*/  LOP3.LUT P0, RZ, R218, 0x8000000, RZ, 0xc0, !PT ;  /* 0x08000000daff7812 */ /* 0x000fe4000780c0ff */
[----:B------:R-:W-:Y:S02]  /*292d0*/  LOP3.LUT R221, R221, 0xffffffbf, RZ, 0xc0, !PT ;  /* 0xffffffbfdddd7812 */ /* 0x000fe400078ec0ff */
[----:B------:R-:W-:Y:S02]  /*292e0*/  FMNMX.FTZ R39, R177, R39, !PT ;  /* 0x00000027b1277209 */ /* 0x000fe40007810000 */
[----:B------:R-:W-:Y:S02]  /*292f0*/  FMNMX.FTZ R38, R17, R38, !PT ;  /* 0x0000002611267209 */ /* 0x000fe40007810000 */
        /* <DEDUP_REMOVED lines=71> */
[----:B------:R-:W-:Y:S02]  /*29770*/  LOP3.LUT P3, RZ, R220, 0x8000000, RZ, 0xc0, !PT ;  /* 0x08000000dcff7812 */ /* 0x000fe4000786c0ff */
[----:B------:R-:W-:Y:S02]  /*29780*/  FMNMX.FTZ R38, R96, R38, !PT ;  /* 0x0000002660267209 */ /* 0x000fe40007810000 */
[----:B------:R-:W-:Y:S02]  /*29790*/  LOP3.LUT P2, RZ, R220, 0x10000000, RZ, 0xc0, !PT ;  /* 0x10000000dcff7812 */ /* 0x000fe4000784c0ff */
[----:B------:R-:W-:Y:S02]  /*297a0*/  FMNMX.FTZ R38, R97, R38, !PT ;  /* 0x0000002661267209 */ /* 0x000fe40007810000 */
        /* <DEDUP_REMOVED lines=17> */
[----:B------:R-:W-:Y:S02]  /*298c0*/  FSEL R67, R67, -INF , !P0 ;  /* 0xff80000043437808 */ /* 0x000fe40004000000 */
[----:B------:R-:W-:Y:S02]  /*298d0*/  @P1 LOP3.LUT R221, R221, 0x1, RZ, 0xfc, !PT ;  /* 0x00000001dddd1812 */ /* 0x000fe400078efcff */
[----:B------:R-:W-:Y:S02]  /*298e0*/  LOP3.LUT P1, RZ, R218, 0x200000, RZ, 0xc0, !PT ;  /* 0x00200000daff7812 */ /* 0x000fe4000782c0ff */
[----:B------:R-:W-:Y:S02]  /*298f0*/  LOP3.LUT R221, R221, 0xfffffffd, RZ, 0xc0, !PT ;  /* 0xfffffffddddd7812 */ /* 0x000fe400078ec0ff */
[----:B------:R-:W-:Y:S04]  /*29900*/  FMNMX.FTZ R38, R128, R38, !PT ;  /* 0x0000002680267209 */ /* 0x000fe80007810000 */
[----:B------:R-:W-:Y:S05]  /*29910*/  FMNMX.FTZ R38, R129, R38, !PT ;  /* 0x0000002681267209 */ /* 0x000fea0007810000 */
[----:B------:R-:W-:Y:S02]  /*29920*/  @P1 LOP3.LUT R221, R221, 0x2, RZ, 0xfc, !PT ;  /* 0x00000002dddd1812 */ /* 0x000fe400078efcff */
[C---:B------:R-:W-:Y:S02]  /*29930*/  LOP3.LUT P1, RZ, R218.reuse, 0x400000, RZ, 0xc0, !PT ;  /* 0x00400000daff7812 */ /* 0x040fe4000782c0ff */
[----:B------:R-:W-:Y:S11]  /*29940*/  LOP3.LUT R221, R221, 0xfffffffb, RZ, 0xc0, !PT ;  /* 0xfffffffbdddd7812 */ /* 0x000ff600078ec0ff */
[----:B------:R-:W-:Y:S02]  /*29950*/  @P1 LOP3.LUT R221, R221, 0x4, RZ, 0xfc, !PT ;  /* 0x00000004dddd1812 */ /* 0x000fe400078efcff */
[----:B------:R-:W-:Y:S02]  /*29960*/  LOP3.LUT P1, RZ, R218, 0x800000, RZ, 0xc0, !PT ;  /* 0x00800000daff7812 */ /* 0x000fe4000782c0ff */
        /* <DEDUP_REMOVED lines=44> */
[----:B------:R-:W-:Y:S04]  /*29c30*/  LOP3.LUT P0, RZ, R221, 0x10, RZ, 0xc0, !PT ;  /* 0x00000010ddff7812 */ /* 0x000fe8000780c0ff */
[----:B------:R-:W-:Y:S02]  /*29c40*/  FSEL R119, R119, -INF , !P0 ;  /* 0xff80000077777808 */ /* 0x000fe40004000000 */
[----:B------:R-:W-:Y:S04]  /*29c50*/  LOP3.LUT P0, RZ, R221, 0x8, RZ, 0xc0, !PT ;  /* 0x00000008ddff7812 */ /* 0x000fe8000780c0ff */
[----:B------:R-:W-:Y:S02]  /*29c60*/  FSEL R130, R130, -INF , !P0 ;  /* 0xff80000082827808 */ /* 0x000fe40004000000 */
[C---:B------:R-:W-:Y:S04]  /*29c70*/  ISETP.GE.AND P0, PT, R0.reuse, R226, PT ;  /* 0x000000e20000720c */ /* 0x040fe80003f06270 */
[----:B------:R-:W-:Y:S04]  /*29c80*/  ISETP.GE.OR P0, PT, R0, R234, !P0 ;  /* 0x000000ea0000720c */ /* 0x000fe80004706670 */
[----:B------:R-:W-:Y:S02]  /*29c90*/  FSEL R131, R131, -INF , !P0 ;  /* 0xff80000083837808 */ /* 0x000fe40004000000 */
[C---:B------:R-:W-:Y:S02]  /*29ca0*/  LOP3.LUT P0, RZ, R218.reuse, 0x8000, RZ, 0xc0, !PT ;  /* 0x00008000daff7812 */ /* 0x040fe4000780c0ff */
[----:B------:R-:W-:Y:S02]  /*29cb0*/  LOP3.LUT R218, R218, 0xffffefff, RZ, 0xc0, !PT ;  /* 0xffffefffdada7812 */ /* 0x000fe400078ec0ff */
[----:B------:R-:W-:Y:S02]  /*29cc0*/  FSEL R189, R41, -INF , !P0 ;  /* 0xff80000029bd7808 */ /* 0x000fe40004000000 */
[C---:B------:R-:W-:Y:S04]  /*29cd0*/  ISETP.GE.AND P0, PT, R0.reuse, R225, PT ;  /* 0x000000e10000720c */ /* 0x040fe80003f06270 */
[----:B------:R-:W-:Y:S02]  /*29ce0*/  ISETP.GE.OR P0, PT, R0, R233, !P0 ;  /* 0x000000e90000720c */ /* 0x000fe40004706670 */
[----:B------:R-:W2:Y:S11]  /*29cf0*/  SHFL.BFLY PT, R0, R39, 0x2, 0x1f ;  /* 0x0c401f0027007f89 */ /* 0x000eb600000e0000 */
[----:B------:R-:W-:Y:S04]  /*29d00*/  @P0 LOP3.LUT R218, R218, 0x1000, RZ, 0xfc, !PT ;  /* 0x00001000dada0812 */ /* 0x000fe800078efcff */
[C---:B------:R-:W-:Y:S02]  /*29d10*/  LOP3.LUT P6, RZ, R218.reuse, 0x100, RZ, 0xc0, !PT ;  /* 0x00000100daff7812 */ /* 0x040fe400078cc0ff */
[----:B------:R-:W-:Y:S02]  /*29d20*/  LOP3.LUT P4, RZ, R218, 0x40, RZ, 0xc0, !PT ;  /* 0x00000040daff7812 */ /* 0x000fe4000788c0ff */
[----:B------:R-:W-:Y:S02]  /*29d30*/  FSEL R187, R72, -INF , !P6 ;  /* 0xff80000048bb7808 */ /* 0x000fe40007000000 */
[C---:B------:R-:W-:Y:S02]  /*29d40*/  LOP3.LUT P5, RZ, R218.reuse, 0x20, RZ, 0xc0, !PT ;  /* 0x00000020daff7812 */ /* 0x040fe400078ac0ff */
[----:B------:R-:W-:Y:S02]  /*29d50*/  LOP3.LUT P6, RZ, R218, 0x10, RZ, 0xc0, !PT ;  /* 0x00000010daff7812 */ /* 0x000fe400078cc0ff */
[----:B--2---:R-:W-:Y:S02]  /*29d60*/  FMNMX.FTZ R39, R39, R0, !PT ;  /* 0x0000000027277209 */ /* 0x004fe40007810000 */
[----:B------:R-:W-:Y:S02]  /*29d70*/  FSEL R77, R77, -INF , !P5 ;  /* 0xff8000004d4d7808 */ /* 0x000fe40006800000 */
[----:B------:R-:W-:Y:S01]  /*29d80*/  FSEL R88, R88, -INF , !P6 ;  /* 0xff80000058587808 */ /* 0x000fe20007000000 */
[----:B------:R-:W2:Y:S01]  /*29d90*/  SHFL.BFLY PT, R0, R39, 0x1, 0x1f ;  /* 0x0c201f0027007f89 */ /* 0x000ea200000e0000 */
[C---:B------:R-:W-:Y:S02]  /*29da0*/  LOP3.LUT P5, RZ, R218.reuse, 0x4, RZ, 0xc0, !PT ;  /* 0x00000004daff7812 */ /* 0x040fe400078ac0ff */
[----:B------:R-:W-:Y:S02]  /*29db0*/  LOP3.LUT P6, RZ, R218, 0x2, RZ, 0xc0, !PT ;  /* 0x00000002daff7812 */ /* 0x000fe400078cc0ff */
[----:B------:R-:W-:Y:S02]  /*29dc0*/  FSEL R92, R92, -INF , !P5 ;  /* 0xff8000005c5c7808 */ /* 0x000fe40006800000 */
[----:B------:R-:W-:Y:S02]  /*29dd0*/  FSEL R93, R93, -INF , !P6 ;  /* 0xff8000005d5d7808 */ /* 0x000fe40007000000 */
[C---:B------:R-:W-:Y:S02]  /*29de0*/  LOP3.LUT P6, RZ, R220.reuse, 0x1000000, RZ, 0xc0, !PT ;  /* 0x01000000dcff7812 */ /* 0x040fe400078cc0ff */
[----:B------:R-:W-:Y:S02]  /*29df0*/  LOP3.LUT P5, RZ, R220, 0x2000000, RZ, 0xc0, !PT ;  /* 0x02000000dcff7812 */ /* 0x000fe400078ac0ff */
[----:B------:R-:W-:Y:S02]  /*29e00*/  FSEL R105, R105, -INF , !P6 ;  /* 0xff80000069697808 */ /* 0x000fe40007000000 */
[----:B------:R-:W-:Y:S02]  /*29e10*/  FSEL R108, R108, -INF , !P5 ;  /* 0xff8000006c6c7808 */ /* 0x000fe40006800000 */
[----:B--2---:R-:W-:Y:S04]  /*29e20*/  FMNMX.FTZ R39, R39, R0, !PT ;  /* 0x0000000027277209 */ /* 0x004fe80007810000 */
[C---:B------:R-:W-:Y:S01]  /*29e30*/  FSETP.NEU.FTZ.AND P0, PT, R39.reuse, -INF , PT ;  /* 0xff8000002700780b */ /* 0x040fe20003f1d000 */
[----:B------:R2:W-:Y:S03]  /*29e40*/  STL [R1+0x3b4], R39 ;  /* 0x0003b42701007387 */ /* 0x0005e60000100800 */
[----:B------:R-:W-:Y:S01]  /*29e50*/  FSEL R0, R39, RZ, P0 ;  /* 0x000000ff27007208 */ /* 0x000fe20000000000 */
[----:B------:R-:W3:Y:S04]  /*29e60*/  LDL.LU R9, [R1+0x2a8] ;  /* 0x0002a80001097983 */ /* 0x000ee80000300800 */
[----:B------:R-:W-:Y:S02]  /*29e70*/  FADD.FTZ R4, -R0, R2 ;  /* 0x0000000200047221 */ /* 0x000fe40000010100 */
[----:B------:R-:W2:Y:S02]  /*29e80*/  LD.E R0, [R134.64+0xdc] ;  /* 0x0000dc0486007980 */ /* 0x000ea4000c101900 */
[----:B--2---:R-:W-:Y:S05]  /*29e90*/  FMUL.FTZ R2, R0, R39 ;  /* 0x0000002700027220 */ /* 0x004fea0000410000 */
[----:B------:R-:W-:Y:S02]  /*29ea0*/  FSEL R2, R2, RZ, P0 ;  /* 0x000000ff02027208 */ /* 0x000fe40000000000 */
[----:B------:R-:W-:Y:S03]  /*29eb0*/  LOP3.LUT P0, RZ, R218, 0x800, RZ, 0xc0, !PT ;  /* 0x00000800daff7812 */ /* 0x000fe6000780c0ff */
[-CC-:B------:R-:W-:Y:S01]  /*29ec0*/  FFMA.FTZ R197, R78, R0.reuse, -R2.reuse ;  /* 0x000000004ec57223 */ /* 0x180fe20000010802 */
[----:B------:R-:W-:Y:S01]  /*29ed0*/  FSEL R184, R57, -INF , !P0 ;  /* 0xff80000039b87808 */ /* 0x000fe20004000000 */
[-CC-:B------:R-:W-:Y:S02]  /*29ee0*/  FFMA.FTZ R7, R106, R0.reuse, -R2.reuse ;  /* 0x000000006a077223 */ /* 0x180fe40000010802 */
[-CC-:B------:R-:W-:Y:S02]  /*29ef0*/  FFMA.FTZ R39, R110, R0.reuse, -R2.reuse ;  /* 0x000000006e277223 */ /* 0x180fe40000010802 */
[-CC-:B------:R-:W-:Y:S01]  /*29f00*/  FFMA.FTZ R134, R111, R0.reuse, -R2.reuse ;  /* 0x000000006f867223 */ /* 0x180fe20000010802 */
[----:B------:R-:W-:Y:S01]  /*29f10*/  STL [R1+0x1c], R7 ;  /* 0x00001c0701007387 */ /* 0x000fe20000100800 */
        /* <DEDUP_REMOVED lines=22> */
[-CC-:B------:R-:W-:Y:S02]  /*2a080*/  FFMA.FTZ R176, R63, R0.reuse, -R2.reuse ;  /* 0x000000003fb07223 */ /* 0x180fe40000010802 */
[-CC-:B------:R-:W-:Y:S01]  /*2a090*/  FFMA.FTZ R177, R74, R0.reuse, -R2.reuse ;  /* 0x000000004ab17223 */ /* 0x180fe20000010802 */
[----:B------:R-:W-:Y:S01]  /*2a0a0*/  STL [R1+0x18], R6 ;  /* 0x0000180601007387 */ /* 0x000fe20000100800 */
[-CC-:B------:R-:W-:Y:S02]  /*2a0b0*/  FFMA.FTZ R74, R75, R0.reuse, -R2.reuse ;  /* 0x000000004b4a7223 */ /* 0x180fe40000010802 */
[-CC-:B------:R-:W-:Y:S01]  /*2a0c0*/  FFMA.FTZ R196, R79, R0.reuse, -R2.reuse ;  /* 0x000000004fc47223 */ /* 0x180fe20000010802 */
[----:B------:R-:W-:Y:S01]  /*2a0d0*/  FSEL R79, R76, -INF , !P4 ;  /* 0xff8000004c4f7808 */ /* 0x000fe20006000000 */
[-CC-:B------:R-:W-:Y:S01]  /*2a0e0*/  FFMA.FTZ R199, R90, R0.reuse, -R2.reuse ;  /* 0x000000005ac77223 */ /* 0x180fe20000010802 */
[----:B------:R-:W-:Y:S01]  /*2a0f0*/  LOP3.LUT P4, RZ, R218, 0x8, RZ, 0xc0, !PT ;  /* 0x00000008daff7812 */ /* 0x000fe2000788c0ff */
[-CC-:B------:R-:W-:Y:S02]  /*2a100*/  FFMA.FTZ R198, R91, R0.reuse, -R2.reuse ;  /* 0x000000005bc67223 */ /* 0x180fe40000010802 */
[-CC-:B------:R-:W-:Y:S01]  /*2a110*/  FFMA.FTZ R78, R94, R0.reuse, -R2.reuse ;  /* 0x000000005e4e7223 */ /* 0x180fe20000010802 */
[----:B------:R-:W-:Y:S01]  /*2a120*/  FSEL R89, R89, -INF , !P4 ;  /* 0xff80000059597808 */ /* 0x000fe20006000000 */
[----:B------:R-:W-:Y:S01]  /*2a130*/  FFMA.FTZ R91, R95, R0, -R2 ;  /* 0x000000005f5b7223 */ /* 0x000fe20000010802 */
[C---:B------:R-:W-:Y:S01]  /*2a140*/  LOP3.LUT P4, RZ, R220.reuse, 0x4000000, RZ, 0xc0, !PT ;  /* 0x04000000dcff7812 */ /* 0x040fe2000788c0ff */
[----:B------:R-:W2:Y:S01]  /*2a150*/  SHFL.BFLY PT, R2, R38, 0x2, 0x1f ;  /* 0x0c401f0026027f89 */ /* 0x000ea200000e0000 */
[----:B------:R-:W-:Y:S02]  /*2a160*/  LOP3.LUT R220, R220, 0xffbfffff, RZ, 0xc0, !PT ;  /* 0xffbfffffdcdc7812 */ /* 0x000fe400078ec0ff */
[----:B------:R-:W-:Y:S02]  /*2a170*/  FSEL R109, R109, -INF , !P4 ;  /* 0xff8000006d6d7808 */ /* 0x000fe40006000000 */
[----:B--2---:R-:W-:Y:S05]  /*2a180*/  FMNMX.FTZ R38, R38, R2, !PT ;  /* 0x0000000226267209 */ /* 0x004fea0007810000 */
[----:B------:R-:W2:Y:S02]  /*2a190*/  SHFL.BFLY PT, R2, R38, 0x1, 0x1f ;  /* 0x0c201f0026027f89 */ /* 0x000ea400000e0000 */
[----:B--2---:R-:W-:Y:S04]  /*2a1a0*/  FMNMX.FTZ R38, R38, R2, !PT ;  /* 0x0000000226267209 */ /* 0x004fe80007810000 */
[C---:B------:R-:W-:Y:S04]  /*2a1b0*/  FSETP.NEU.FTZ.AND P0, PT, R38.reuse, -INF , PT ;  /* 0xff8000002600780b */ /* 0x040fe80003f1d000 */
[----:B------:R-:W-:Y:S05]  /*2a1c0*/  FSEL R2, R38, RZ, P0 ;  /* 0x000000ff26027208 */ /* 0x000fea0000000000 */
[----:B------:R-:W-:Y:S02]  /*2a1d0*/  FADD.FTZ R2, -R2, R3 ;  /* 0x0000000302027221 */ /* 0x000fe40000010100 */
[C---:B------:R-:W-:Y:S02]  /*2a1e0*/  FMUL.FTZ R3, R0.reuse, R38 ;  /* 0x0000002600037220 */ /* 0x040fe40000410000 */
[----:B------:R-:W-:Y:S03]  /*2a1f0*/  FMUL.FTZ R2, R0, R2 ;  /* 0x0000000200027220 */ /* 0x000fe60000410000 */
[----:B------:R-:W-:Y:S01]  /*2a200*/  FSEL R3, R3, RZ, P0 ;  /* 0x000000ff03037208 */ /* 0x000fe20000000000 */
[----:B------:R-:W-:Y:S01]  /*2a210*/  MUFU.EX2 R6, R2 ;  /* 0x0000000200067308 */ /* 0x000fe20000000800 */
[----:B------:R-:W-:Y:S03]  /*2a220*/  LOP3.LUT P0, RZ, R218, 0x80, RZ, 0xc0, !PT ;  /* 0x00000080daff7812 */ /* 0x000fe6000780c0ff */
[-CC-:B------:R-:W-:Y:S01]  /*2a230*/  FFMA.FTZ R40, R21, R0.reuse, -R3.reuse ;  /* 0x0000000015287223 */ /* 0x180fe20000010803 */
[----:B------:R-:W-:Y:S01]  /*2a240*/  FSEL R94, R73, -INF , !P0 ;  /* 0xff800000495e7808 */ /* 0x000fe20004000000 */
[----:B------:R-:W2:Y:S01]  /*2a250*/  LDL.LU R21, [R1+0x70] ;  /* 0x0000700001157983 */ /* 0x000ea20000300800 */
[--C-:B------:R-:W-:Y:S01]  /*2a260*/  FFMA.FTZ R56, R37, R0, -R3.reuse ;  /* 0x0000000025387223 */ /* 0x100fe20000010803 */
        /* <DEDUP_REMOVED lines=18> */
[-CC-:B------:R-:W-:Y:S01]  /*2a390*/  FFMA.FTZ R25, R20, R0.reuse, -R3.reuse ;  /* 0x0000000014197223 */ /* 0x180fe20000010803 */
[----:B------:R-:W-:Y:S01]  /*2a3a0*/  FMNMX.FTZ R36, R208, R133, !PT ;  /* 0x00000085d0247209 */ /* 0x000fe20007810000 */
[--C-:B------:R-:W-:Y:S01]  /*2a3b0*/  FFMA.FTZ R20, R33, R0, -R3.reuse ;  /* 0x0000000021147223 */ /* 0x100fe20000010803 */
[----:B------:R-:W-:Y:S01]  /*2a3c0*/  FMNMX.FTZ R37, R34, R37, !PT ;  /* 0x0000002522257209 */ /* 0x000fe20007810000 */
[----:B------:R-:W-:Y:S01]  /*2a3d0*/  MUFU.EX2 R5, R5 ;  /* 0x0000000500057308 */ /* 0x000fe20000000800 */
[----:B------:R-:W-:Y:S01]  /*2a3e0*/  FMNMX.FTZ R36, R15, R36, !PT ;  /* 0x000000240f247209 */ /* 0x000fe20007810000 */
[-CC-:B------:R-:W-:Y:S01]  /*2a3f0*/  FFMA.FTZ R24, R16, R0.reuse, -R3.reuse ;  /* 0x0000000010187223 */ /* 0x180fe20000010803 */
[----:B------:R-:W-:Y:S01]  /*2a400*/  FMNMX.FTZ R37, R35, R37, !PT ;  /* 0x0000002523257209 */ /* 0x000fe20007810000 */
[--C-:B------:R-:W-:Y:S01]  /*2a410*/  FFMA.FTZ R59, R17, R0, -R3.reuse ;  /* 0x00000000113b7223 */ /* 0x100fe20000010803 */
[----:B------:R-:W-:Y:S01]  /*2a420*/  FMNMX.FTZ R36, R26, R36, !PT ;  /* 0x000000241a247209 */ /* 0x000fe20007810000 */
[-CC-:B------:R-:W-:Y:S01]  /*2a430*/  FFMA.FTZ R32, R32, R0.reuse, -R3.reuse ;  /* 0x0000000020207223 */ /* 0x180fe20000010803 */
[----:B------:R-:W-:Y:S01]  /*2a440*/  FMNMX.FTZ R37, R11, R37, !PT ;  /* 0x000000250b257209 */ /* 0x000fe20007810000 */
[--C-:B------:R-:W-:Y:S01]  /*2a450*/  FFMA.FTZ R42, R52, R0, -R3.reuse ;  /* 0x00000000342a7223 */ /* 0x100fe20000010803 */
[----:B------:R-:W-:Y:S01]  /*2a460*/  FMNMX.FTZ R36, R27, R36, !PT ;  /* 0x000000241b247209 */ /* 0x000fe20007810000 */
[----:B------:R-:W-:Y:S01]  /*2a470*/  MUFU.EX2 R25, R25 ;  /* 0x0000001900197308 */ /* 0x000fe20000000800 */
[----:B------:R-:W-:Y:S01]  /*2a480*/  FMNMX.FTZ R37, R10, R37, !PT ;  /* 0x000000250a257209 */ /* 0x000fe20007810000 */
[--C-:B------:R-:W-:Y:S01]  /*2a490*/  FFMA.FTZ R65, R65, R0, -R3.reuse ;  /* 0x0000000041417223 */ /* 0x100fe20000010803 */
        /* <DEDUP_REMOVED lines=25> */
[----:B------:R-:W-:Y:S01]  /*2a630*/  FFMA.FTZ R250, R129, R0, -R3 ;  /* 0x0000000081fa7223 */ /* 0x000fe20000010803 */
[----:B------:R-:W-:Y:S01]  /*2a640*/  FMNMX.FTZ R37, R70, R37, !PT ;  /* 0x0000002546257209 */ /* 0x000fe20007810000 */
[----:B------:R-:W-:Y:S01]  /*2a650*/  IMAD.MOV.U32 R84, RZ, RZ, R91 ;  /* 0x000000ffff547224 */ /* 0x000fe200078e005b */
[----:B------:R-:W-:Y:S01]  /*2a660*/  FMNMX.FTZ R36, R191, R36, !PT ;  /* 0x00000024bf247209 */ /* 0x000fe20007810000 */
[----:B------:R-:W3:Y:S01]  /*2a670*/  MUFU.EX2 R7, R7 ;  /* 0x0000000700077308 */ /* 0x000ee20000000800 */
[----:B------:R-:W-:Y:S02]  /*2a680*/  FMNMX.FTZ R37, R71, R37, !PT ;  /* 0x0000002547257209 */ /* 0x000fe40007810000 */
[----:B------:R-:W-:Y:S02]  /*2a690*/  FMNMX.FTZ R36, R192, R36, !PT ;  /* 0x00000024c0247209 */ /* 0x000fe40007810000 */
[----:B------:R-:W-:Y:S02]  /*2a6a0*/  FMNMX.FTZ R37, R82, R37, !PT ;  /* 0x0000002552257209 */ /* 0x000fe40007810000 */
[----:B------:R-:W-:Y:S02]  /*2a6b0*/  FMNMX.FTZ R36, R184, R36, !PT ;  /* 0x00000024b8247209 */ /* 0x000fe40007810000 */
[----:B------:R-:W-:Y:S01]  /*2a6c0*/  FMNMX.FTZ R37, R83, R37, !PT ;  /* 0x0000002553257209 */ /* 0x000fe20007810000 */
[----:B------:R-:W-:Y:S01]  /*2a6d0*/  MUFU.EX2 R59, R59 ;  /* 0x0000003b003b7308 */ /* 0x000fe20000000800 */
[----:B------:R-:W-:Y:S02]  /*2a6e0*/  FMNMX.FTZ R36, R185, R36, !PT ;  /* 0x00000024b9247209 */ /* 0x000fe40007810000 */
[----:B------:R-:W-:Y:S02]  /*2a6f0*/  FMNMX.FTZ R37, R86, R37, !PT ;  /* 0x0000002556257209 */ /* 0x000fe40007810000 */
[----:B------:R-:W-:Y:S02]  /*2a700*/  FMNMX.FTZ R36, R186, R36, !PT ;  /* 0x00000024ba247209 */ /* 0x000fe40007810000 */
[----:B------:R-:W-:Y:S02]  /*2a710*/  FMNMX.FTZ R37, R87, R37, !PT ;  /* 0x0000002557257209 */ /* 0x000fe40007810000 */
[----:B------:R-:W-:Y:S01]  /*2a720*/  FMNMX.FTZ R36, R187, R36, !PT ;  /* 0x00000024bb247209 */ /* 0x000fe20007810000 */
[----:B------:R-:W-:Y:S01]  /*2a730*/  MUFU.EX2 R29, R29 ;  /* 0x0000001d001d7308 */ /* 0x000fe20000000800 */
[----:B------:R-:W-:Y:S02]  /*2a740*/  FMNMX.FTZ R37, R98, R37, !PT ;  /* 0x0000002562257209 */ /* 0x000fe40007810000 */
[----:B------:R-:W-:Y:S01]  /*2a750*/  FMNMX.FTZ R36, R94, R36, !PT ;  /* 0x000000245e247209 */ /* 0x000fe20007810000 */
[----:B---3--:R-:W-:Y:S01]  /*2a760*/  FFMA.FTZ R2, R6, R9, R7 ;  /* 0x0000000906027223 */ /* 0x008fe20000010007 */
[----:B------:R-:W-:Y:S02]  /*2a770*/  FMNMX.FTZ R37, R99, R37, !PT ;  /* 0x0000002563257209 */ /* 0x000fe40007810000 */
[----:B------:R-:W-:Y:S01]  /*2a780*/  FMNMX.FTZ R36, R79, R36, !PT ;  /* 0x000000244f247209 */ /* 0x000fe20007810000 */
[----:B------:R-:W-:Y:S01]  /*2a790*/  FADD.FTZ R33, R5, R2 ;  /* 0x0000000205217221 */ /* 0x000fe20000010000 */
        /* <DEDUP_REMOVED lines=12> */
[----:B------:R-:W-:Y:S02]  /*2a860*/  FMNMX.FTZ R37, R119, R37, !PT ;  /* 0x0000002577257209 */ /* 0x000fe40007810000 */
[----:B------:R-:W-:Y:S02]  /*2a870*/  F2FP.BF16.PACK_AB R7, R5, R7 ;  /* 0x000000070507723e */ /* 0x000fe400000010ff */
[----:B------:R-:W-:Y:S04]  /*2a880*/  FMNMX.FTZ R37, R130, R37, !PT ;  /* 0x0000002582257209 */ /* 0x000fe80007810000 */
[----:B------:R-:W-:Y:S05]  /*2a890*/  FMNMX.FTZ R37, R131, R37, !PT ;  /* 0x0000002583257209 */ /* 0x000fea0007810000 */
[----:B------:R-:W3:Y:S02]  /*2a8a0*/  SHFL.BFLY PT, R2, R37, 0x2, 0x1f ;  /* 0x0c401f0025027f89 */ /* 0x000ee400000e0000 */
[----:B---3--:R-:W-:Y:S06]  /*2a8b0*/  FMNMX.FTZ R37, R37, R2, !PT ;  /* 0x0000000225257209 */ /* 0x008fec0007810000 */
[----:B------:R-:W3:Y:S02]  /*2a8c0*/  SHFL.BFLY PT, R2, R37, 0x1, 0x1f ;  /* 0x0c201f0025027f89 */ /* 0x000ee400000e0000 */
[----:B---3--:R-:W-:Y:S04]  /*2a8d0*/  FMNMX.FTZ R37, R37, R2, !PT ;  /* 0x0000000225257209 */ /* 0x008fe80007810000 */
[C---:B------:R-:W-:Y:S01]  /*2a8e0*/  FSETP.NEU.FTZ.AND P0, PT, R37.reuse, -INF , PT ;  /* 0xff8000002500780b */ /* 0x040fe20003f1d000 */
[----:B------:R-:W-:Y:S03]  /*2a8f0*/  FMUL.FTZ R3, R0, R37 ;  /* 0x0000002500037220 */ /* 0x000fe60000410000 */
[----:B------:R-:W-:Y:S02]  /*2a900*/  FSEL R2, R37, RZ, P0 ;  /* 0x000000ff25027208 */ /* 0x000fe40000000000 */
[----:B------:R-:W-:Y:S02]  /*2a910*/  FSEL R3, R3, RZ, P0 ;  /* 0x000000ff03037208 */ /* 0x000fe40000000000 */
[----:B------:R-:W-:Y:S01]  /*2a920*/  LOP3.LUT P0, RZ, R218, 0x1, RZ, 0xc0, !PT ;  /* 0x00000001daff7812 */ /* 0x000fe2000780c0ff */
[----:B------:R-:W-:Y:S02]  /*2a930*/  FADD.FTZ R2, -R2, R132 ;  /* 0x0000008402027221 */ /* 0x000fe40000010100 */
[-CC-:B------:R-:W-:Y:S01]  /*2a940*/  FFMA.FTZ R234, R66, R0.reuse, -R3.reuse ;  /* 0x0000000042ea7223 */ /* 0x180fe20000010803 */
[----:B------:R-:W-:Y:S01]  /*2a950*/  FSEL R104, R104, -INF , !P0 ;  /* 0xff80000068687808 */ /* 0x000fe20004000000 */
[----:B------:R-:W3:Y:S01]  /*2a960*/  LDL.LU R66, [R1+0x6c] ;  /* 0x00006c0001427983 */ /* 0x000ee20000300800 */
[----:B------:R-:W-:Y:S01]  /*2a970*/  LOP3.LUT P0, RZ, R218, 0x1000, RZ, 0xc0, !PT ;  /* 0x00001000daff7812 */ /* 0x000fe2000780c0ff */
[--C-:B------:R-:W-:Y:S01]  /*2a980*/  FFMA.FTZ R9, R193, R0, -R3.reuse ;  /* 0x00000000c1097223 */ /* 0x100fe20000010803 */
[----:B------:R-:W-:Y:S01]  /*2a990*/  FMNMX.FTZ R36, R104, R36, !PT ;  /* 0x0000002468247209 */ /* 0x000fe20007810000 */
[----:B------:R-:W3:Y:S01]  /*2a9a0*/  LDL.LU R53, [R1+0x9c] ;  /* 0x00009c0001357983 */ /* 0x000ee20000300800 */
[----:B------:R-:W-:Y:S01]  /*2a9b0*/  FSEL R125, R125, -INF , !P0 ;  /* 0xff8000007d7d7808 */ /* 0x000fe20004000000 */
[----:B------:R-:W-:Y:S01]  /*2a9c0*/  FMUL.FTZ R2, R0, R2 ;  /* 0x0000000200027220 */ /* 0x000fe20000410000 */
[----:B------:R-:W-:Y:S01]  /*2a9d0*/  FMNMX.FTZ R36, R105, R36, !PT ;  /* 0x0000002469247209 */ /* 0x000fe20007810000 */
[-CC-:B------:R-:W-:Y:S01]  /*2a9e0*/  FFMA.FTZ R5, R8, R0.reuse, -R3.reuse ;  /* 0x0000000008057223 */ /* 0x180fe20000010803 */
[----:B------:R-:W-:Y:S01]  /*2a9f0*/  MUFU.EX2 R9, R9 ;  /* 0x0000000900097308 */ /* 0x000fe20000000800 */
[--C-:B------:R-:W-:Y:S01]  /*2aa00*/  FFMA.FTZ R12, R18, R0, -R3.reuse ;  /* 0x00000000120c7223 */ /* 0x100fe20000010803 */
[----:B------:R-:W-:Y:S01]  /*2aa10*/  FMNMX.FTZ R36, R108, R36, !PT ;  /* 0x000000246c247209 */ /* 0x000fe20007810000 */
[-CC-:B------:R-:W-:Y:S01]  /*2aa20*/  FFMA.FTZ R18, R35, R0.reuse, -R3.reuse ;  /* 0x0000000023127223 */ /* 0x180fe20000010803 */
[----:B------:R-:W3:Y:S01]  /*2aa30*/  LDL.64 R214, [R1+0x90] ;  /* 0x0000900001d67983 */ /* 0x000ee20000100a00 */
[--C-:B------:R-:W-:Y:S01]  /*2aa40*/  FFMA.FTZ R226, R67, R0, -R3.reuse ;  /* 0x0000000043e27223 */ /* 0x100fe20000010803 */
[----:B------:R-:W-:Y:S01]  /*2aa50*/  FMNMX.FTZ R36, R109, R36, !PT ;  /* 0x000000246d247209 */ /* 0x000fe20007810000 */
[-CC-:B------:R-:W-:Y:S02]  /*2aa60*/  FFMA.FTZ R219, R70, R0.reuse, -R3.reuse ;  /* 0x0000000046db7223 */ /* 0x180fe40000010803 */
[--C-:B------:R-:W-:Y:S01]  /*2aa70*/  FFMA.FTZ R235, R71, R0, -R3.reuse ;  /* 0x0000000047eb7223 */ /* 0x100fe20000010803 */
[----:B------:R-:W-:Y:S01]  /*2aa80*/  FMNMX.FTZ R36, R120, R36, !PT ;  /* 0x0000002478247209 */ /* 0x000fe20007810000 */
[----:B------:R-:W2:Y:S01]  /*2aa90*/  MUFU.EX2 R35, R2 ;  /* 0x0000000200237308 */ /* 0x000ea20000000800 */
[----:B------:R-:W3:Y:S01]  /*2aaa0*/  LDL R71, [R1+0x2b4] ;  /* 0x0002b40001477983 */ /* 0x000ee20000100800 */
[--C-:B------:R-:W-:Y:S01]  /*2aab0*/  FFMA.FTZ R227, R82, R0, -R3.reuse ;  /* 0x0000000052e37223 */ /* 0x100fe20000010803 */
[----:B------:R-:W-:Y:S01]  /*2aac0*/  FMNMX.FTZ R36, R121, R36, !PT ;  /* 0x0000002479247209 */ /* 0x000fe20007810000 */
[-CC-:B------:R-:W-:Y:S02]  /*2aad0*/  FFMA.FTZ R223, R83, R0.reuse, -R3.reuse ;  /* 0x0000000053df7223 */ /* 0x180fe40000010803 */
[--C-:B------:R-:W-:Y:S01]  /*2aae0*/  FFMA.FTZ R232, R86, R0, -R3.reuse ;  /* 0x0000000056e87223 */ /* 0x100fe20000010803 */
[----:B------:R-:W-:Y:S01]  /*2aaf0*/  FMNMX.FTZ R36, R124, R36, !PT ;  /* 0x000000247c247209 */ /* 0x000fe20007810000 */
[--C-:B------:R-:W-:Y:S02]  /*2ab00*/  FFMA.FTZ R224, R87, R0, -R3.reuse ;  /* 0x0000000057e07223 */ /* 0x100fe40000010803 */
[----:B------:R-:W1:Y:S01]  /*2ab10*/  MUFU.EX2 R5, R5 ;  /* 0x0000000500057308 */ /* 0x000e620000000800 */
[----:B------:R-:W-:Y:S01]  /*2ab20*/  FMNMX.FTZ R36, R125, R36, !PT ;  /* 0x000000247d247209 */ /* 0x000fe20007810000 */
        /* <DEDUP_REMOVED lines=22> */
[----:B------:R-:W-:Y:S01]  /*2ac90*/  FFMA.FTZ R202, R55, R0, -R3 ;  /* 0x0000000037ca7223 */ /* 0x000fe20000010803 */
[----:B------:R-:W-:Y:S01]  /*2aca0*/  MUFU.EX2 R28, R17 ;  /* 0x00000011001c7308 */ /* 0x000fe20000000800 */
[----:B------:R-:W-:Y:S02]  /*2acb0*/  IMAD.SHL.U32 R193, R252, 0x4, RZ ;  /* 0x00000004fcc17824 */ /* 0x000fe400078e00ff */
[----:B------:R-:W-:Y:S02]  /*2acc0*/  IMAD.MOV.U32 R82, RZ, RZ, R78 ;  /* 0x000000ffff527224 */ /* 0x000fe400078e004e */
[----:B------:R-:W-:Y:S02]  /*2acd0*/  IMAD.MOV.U32 R103, RZ, RZ, R84 ;  /* 0x000000ffff677224 */ /* 0x000fe400078e0054 */
[----:B------:R-:W-:Y:S03]  /*2ace0*/  IMAD.MOV.U32 R102, RZ, RZ, R82 ;  /* 0x000000ffff667224 */ /* 0x000fe600078e0052 */
[----:B------:R-:W-:Y:S10]  /*2acf0*/  MUFU.EX2 R23, R12 ;  /* 0x0000000c00177308 */ /* 0x000ff40000000800 */
[----:B------:R-:W-:Y:S01]  /*2ad00*/  MUFU.EX2 R50, R20 ;  /* 0x0000001400327308 */ /* 0x000fe20000000800 */
[----:B--2---:R-:W-:Y:S01]  /*2ad10*/  FFMA.FTZ R2, R35, R21, R9 ;  /* 0x0000001523027223 */ /* 0x004fe20000010009 */
[C---:B-1----:R-:W-:Y:S08]  /*2ad20*/  F2FP.BF16.PACK_AB R9, R5.reuse, R9 ;  /* 0x000000090509723e */ /* 0x042ff000000010ff */
[----:B------:R-:W-:Y:S01]  /*2ad30*/  MUFU.EX2 R63, R13 ;  /* 0x0000000d003f7308 */ /* 0x000fe20000000800 */
[----:B------:R-:W-:Y:S02]  /*2ad40*/  FADD.FTZ R21, R5, R2 ;  /* 0x0000000205157221 */ /* 0x000fe40000010000 */
[----:B------:R-:W1:Y:S07]  /*2ad50*/  SHFL.BFLY PT, R2, R36, 0x2, 0x1f ;  /* 0x0c401f0024027f89 */ /* 0x000e6e00000e0000 */
[----:B------:R-:W-:Y:S10]  /*2ad60*/  MUFU.EX2 R5, R61 ;  /* 0x0000003d00057308 */ /* 0x000ff40000000800 */
[----:B------:R-:W-:Y:S01]  /*2ad70*/  MUFU.EX2 R34, R42 ;  /* 0x0000002a00227308 */ /* 0x000fe20000000800 */
[----:B-1----:R-:W-:Y:S09]  /*2ad80*/  FMNMX.FTZ R36, R36, R2, !PT ;  /* 0x0000000224247209 */ /* 0x002ff20007810000 */
[----:B------:R1:W-:Y:S01]  /*2ad90*/  MUFU.EX2 R13, R43 ;  /* 0x0000002b000d7308 */ /* 0x0003e20000000800 */
[----:B------:R-:W2:Y:S09]  /*2ada0*/  SHFL.BFLY PT, R2, R36, 0x1, 0x1f ;  /* 0x0c201f0024027f89 */ /* 0x000eb200000e0000 */
[----:B------:R-:W-:Y:S10]  /*2adb0*/  MUFU.EX2 R70, R168 ;  /* 0x000000a800467308 */ /* 0x000ff40000000800 */
[----:B------:R-:W4:Y:S01]  /*2adc0*/  MUFU.EX2 R12, R44 ;  /* 0x0000002c000c7308 */ /* 0x000f220000000800 */
[----:B-1----:R-:W-:Y:S02]  /*2add0*/  SHF.R.S32.HI R43, RZ, 0x1f, R212 ;  /* 0x0000001fff2b7819 */ /* 0x002fe400000114d4 */
[----:B--2---:R-:W-:Y:S02]  /*2ade0*/  FMNMX.FTZ R36, R36, R2, !PT ;  /* 0x0000000224247209 */ /* 0x004fe40007810000 */
[----:B------:R-:W-:Y:S05]  /*2adf0*/  LEA.HI R43, R43, R212, RZ, 0x5 ;  /* 0x000000d42b2b7211 */ /* 0x000fea00078f28ff */
[----:B------:R-:W-:Y:S01]  /*2ae00*/  MUFU.EX2 R54, R16 ;  /* 0x0000001000367308 */ /* 0x000fe20000000800 */
[----:B------:R-:W-:Y:S01]  /*2ae10*/  FSETP.NEU.FTZ.AND P0, PT, R36, -INF , PT ;  /* 0xff8000002400780b */ /* 0x000fe20003f1d000 */
[----:B------:R-:W-:Y:S01]  /*2ae20*/  FMUL.FTZ R10, R0, R36 ;  /* 0x00000024000a7220 */ /* 0x000fe20000410000 */
[----:B------:R-:W-:Y:S02]  /*2ae30*/  SHF.R.S32.HI R43, RZ, 0x5, R43 ;  /* 0x00000005ff2b7819 */ /* 0x000fe4000001142b */
[----:B------:R-:W-:Y:S02]  /*2ae40*/  FSEL R2, R36, RZ, P0 ;  /* 0x000000ff24027208 */ /* 0x000fe40000000000 */
[----:B------:R-:W-:Y:S01]  /*2ae50*/  FSEL R10, R10, RZ, P0 ;  /* 0x000000ff0a0a7208 */ /* 0x000fe20000000000 */
[----:B----4-:R-:W-:Y:S02]  /*2ae60*/  IMAD R43, R213, 0x8, R43 ;  /* 0x00000008d52b7824 */ /* 0x010fe400078e022b */
[----:B------:R-:W-:Y:S01]  /*2ae70*/  FADD.FTZ R2, -R2, R133 ;  /* 0x0000008502027221 */ /* 0x000fe20000010100 */
[----:B------:R-:W-:Y:S01]  /*2ae80*/  MUFU.EX2 R61, R62 ;  /* 0x0000003e003d7308 */ /* 0x000fe20000000800 */
[--C-:B------:R-:W-:Y:S01]  /*2ae90*/  FFMA.FTZ R3, R15, R0, -R10.reuse ;  /* 0x000000000f037223 */ /* 0x100fe2000001080a */
[----:B------:R-:W-:Y:S01]  /*2aea0*/  F2FP.BF16.PACK_AB R80, R12, R13 ;  /* 0x0000000d0c50723e */ /* 0x000fe200000010ff */
[----:B------:R-:W-:Y:S02]  /*2aeb0*/  FMUL.FTZ R2, R0, R2 ;  /* 0x0000000200027220 */ /* 0x000fe40000410000 */
[-CC-:B------:R-:W-:Y:S02]  /*2aec0*/  FFMA.FTZ R11, R208, R0.reuse, -R10.reuse ;  /* 0x00000000d00b7223 */ /* 0x180fe4000001080a */
[----:B------:R-:W-:Y:S03]  /*2aed0*/  IMAD.WIDE.U32 R210, R43, -0x326172a9, RZ ;  /* 0xcd9e8d572bd27825 */ /* 0x000fe600078e00ff */
[----:B------:R1:W-:Y:S01]  /*2aee0*/  MUFU.EX2 R19, R3 ;  /* 0x0000000300137308 */ /* 0x0003e20000000800 */
[----:B------:R2:W4:Y:S01]  /*2aef0*/  LDL.S16 R43, [R1+0x1dc] ;  /* 0x0001dc00012b7983 */ /* 0x0005220000100600 */
[-CC-:B------:R-:W-:Y:S02]  /*2af00*/  FFMA.FTZ R117, R89, R0.reuse, -R10.reuse ;  /* 0x0000000059757223 */ /* 0x180fe4000001080a */
[-CC-:B------:R-:W-:Y:S02]  /*2af10*/  FFMA.FTZ R116, R88, R0.reuse, -R10.reuse ;  /* 0x0000000058747223 */ /* 0x180fe4000001080a */
[-CC-:B------:R-:W-:Y:S02]  /*2af20*/  FFMA.FTZ R112, R94, R0.reuse, -R10.reuse ;  /* 0x000000005e707223 */ /* 0x180fe4000001080a */
[-CC-:B------:R-:W-:Y:S02]  /*2af30*/  FFMA.FTZ R114, R79, R0.reuse, -R10.reuse ;  /* 0x000000004f727223 */ /* 0x180fe4000001080a */
[----:B------:R-:W-:Y:S01]  /*2af40*/  MUFU.EX2 R11, R11 ;  /* 0x0000000b000b7308 */ /* 0x000fe20000000800 */
[-CC-:B------:R-:W-:Y:S02]  /*2af50*/  FFMA.FTZ R78, R191, R0.reuse, -R10.reuse ;  /* 0x00000000bf4e7223 */ /* 0x180fe4000001080a */
[-C--:B------:R-:W-:Y:S02]  /*2af60*/  FFMA.FTZ R85, R192, R0.reuse, -R10 ;  /* 0x00000000c0557223 */ /* 0x080fe4000001080a */
[----:B------:R-:W-:Y:S02]  /*2af70*/  IMAD.MOV.U32 R192, RZ, RZ, R102 ;  /* 0x000000ffffc07224 */ /* 0x000fe400078e0066 */
[-CC-:B------:R-:W-:Y:S02]  /*2af80*/  FFMA.FTZ R122, R92, R0.reuse, -R10.reuse ;  /* 0x000000005c7a7223 */ /* 0x180fe4000001080a */
[-CC-:B------:R-:W-:Y:S01]  /*2af90*/  FFMA.FTZ R187, R187, R0.reuse, -R10.reuse ;  /* 0x00000000bbbb7223 */ /* 0x180fe2000001080a */
[----:B------:R-:W-:Y:S01]  /*2afa0*/  MUFU.EX2 R15, R45 ;  /* 0x0000002d000f7308 */ /* 0x000fe20000000800 */
[-CC-:B------:R-:W-:Y:S02]  /*2afb0*/  FFMA.FTZ R123, R93, R0.reuse, -R10.reuse ;  /* 0x000000005d7b7223 */ /* 0x180fe4000001080a */
[-CC-:B------:R-:W-:Y:S02]  /*2afc0*/  FFMA.FTZ R91, R184, R0.reuse, -R10.reuse ;  /* 0x00000000b85b7223 */ /* 0x180fe4000001080a */
[-CC-:B-1----:R-:W-:Y:S02]  /*2afd0*/  FFMA.FTZ R3, R26, R0.reuse, -R10.reuse ;  /* 0x000000001a037223 */ /* 0x182fe4000001080a */
        /* <DEDUP_REMOVED lines=9> */
[-CC-:B------:R-:W-:Y:S09]  /*2b070*/  FFMA.FTZ R185, R121, R0.reuse, -R10.reuse ;  /* 0x0000000079b97223 */ /* 0x180ff2000001080a */
[----:B------:R-:W-:Y:S01]  /*2b080*/  MUFU.EX2 R77, R196 ;  /* 0x000000c4004d7308 */ /* 0x000fe20000000800 */
[-CC-:B-1----:R-:W-:Y:S09]  /*2b090*/  FFMA.FTZ R3, R27, R0.reuse, -R10.reuse ;  /* 0x000000001b037223 */ /* 0x182ff2000001080a */
[----:B------:R1:W-:Y:S10]  /*2b0a0*/  MUFU.EX2 R51, R3 ;  /* 0x0000000300337308 */ /* 0x0003f40000000800 */
[----:B------:R-:W-:Y:S10]  /*2b0b0*/  MUFU.EX2 R27, R14 ;  /* 0x0000000e001b7308 */ /* 0x000ff40000000800 */
[----:B------:R-:W-:Y:S01]  /*2b0c0*/  MUFU.EX2 R14, R58 ;  /* 0x0000003a000e7308 */ /* 0x000fe20000000800 */
[-CC-:B-1----:R-:W-:Y:S09]  /*2b0d0*/  FFMA.FTZ R3, R30, R0.reuse, -R10.reuse ;  /* 0x000000001e037223 */ /* 0x182ff2000001080a */
[----:B------:R1:W-:Y:S10]  /*2b0e0*/  MUFU.EX2 R26, R3 ;  /* 0x00000003001a7308 */ /* 0x0003f40000000800 */
[----:B------:R-:W-:Y:S10]  /*2b0f0*/  MUFU.EX2 R30, R32 ;  /* 0x00000020001e7308 */ /* 0x000ff40000000800 */
[----:B------:R2:W-:Y:S01]  /*2b100*/  MUFU.EX2 R32, R41 ;  /* 0x0000002900207308 */ /* 0x0005e20000000800 */
[----:B-1----:R-:W-:Y:S09]  /*2b110*/  FFMA.FTZ R3, R31, R0, -R10 ;  /* 0x000000001f037223 */ /* 0x002ff2000001080a */
[----:B------:R-:W1:Y:S10]  /*2b120*/  MUFU.EX2 R31, R49 ;  /* 0x00000031001f7308 */ /* 0x000e740000000800 */
[----:B------:R-:W-:Y:S01]  /*2b130*/  MUFU.EX2 R46, R3 ;  /* 0x00000003002e7308 */ /* 0x000fe20000000800 */
[----:B--2---:R-:W2:Y:S09]  /*2b140*/  LDL R41, [R1+0x2e8] ;  /* 0x0002e80001297983 */ /* 0x004eb20000100800 */
[----:B------:R3:W3:Y:S01]  /*2b150*/  MUFU.EX2 R3, R2 ;  /* 0x0000000200037308 */ /* 0x0006e20000000800 */
[----:B-1----:R-:W-:Y:S01]  /*2b160*/  F2FP.BF16.PACK_AB R118, R31, R32 ;  /* 0x000000201f76723e */ /* 0x002fe200000010ff */
[----:B------:R-:W4:Y:S08]  /*2b170*/  LDL R49, [R1+0x2b0] ;  /* 0x0002b00001317983 */ /* 0x000f300000100800 */
[----:B------:R-:W-:Y:S10]  /*2b180*/  MUFU.EX2 R101, R101 ;  /* 0x0000006500657308 */ /* 0x000ff40000000800 */
[----:B------:R-:W-:Y:S01]  /*2b190*/  MUFU.EX2 R186, R186 ;  /* 0x000000ba00ba7308 */ /* 0x000fe20000000800 */
[----:B---3--:R-:W-:Y:S02]  /*2b1a0*/  FMUL.FTZ R2, R0, R4 ;  /* 0x0000000400027220 */ /* 0x008fe40000410000 */
[----:B------:R-:W-:Y:S07]  /*2b1b0*/  FFMA.FTZ R4, R3, R66, R11 ;  /* 0x0000004203047223 */ /* 0x000fee000001000b */
[----:B------:R-:W1:Y:S01]  /*2b1c0*/  MUFU.EX2 R2, R2 ;  /* 0x0000000200027308 */ /* 0x000e620000000800 */
[C---:B------:R-:W-:Y:S01]  /*2b1d0*/  FADD.FTZ R20, R19.reuse, R4 ;  /* 0x0000000413147221 */ /* 0x040fe20000010000 */
[----:B------:R-:W-:Y:S01]  /*2b1e0*/  F2FP.BF16.PACK_AB R4, R19, R11 ;  /* 0x0000000b1304723e */ /* 0x000fe200000010ff */
[----:B------:R-:W-:Y:S02]  /*2b1f0*/  FADD.FTZ R11, R22, R33 ;  /* 0x00000021160b7221 */ /* 0x000fe40000010000 */
[----:B------:R3:W3:Y:S01]  /*2b200*/  LDL.S16 R33, [R1+0x1b8] ;  /* 0x0001b80001217983 */ /* 0x0006e20000100600 */
[C---:B------:R-:W-:Y:S01]  /*2b210*/  PRMT R44, R4.reuse, 0x7632, R44 ;  /* 0x00007632042c7816 */ /* 0x040fe2000000002c */
[C---:B------:R-:W-:Y:S01]  /*2b220*/  FADD.FTZ R18, R59.reuse, R11 ;  /* 0x0000000b3b127221 */ /* 0x040fe20000010000 */
[----:B------:R-:W-:Y:S02]  /*2b230*/  F2FP.BF16.PACK_AB R59, R59, R22 ;  /* 0x000000163b3b723e */ /* 0x000fe400000010ff */
[----:B------:R-:W-:Y:S01]  /*2b240*/  PRMT R90, R4, 0x5410, R44 ;  /* 0x00005410045a7816 */ /* 0x000fe2000000002c */
[----:B------:R-:W-:Y:S01]  /*2b250*/  MUFU.EX2 R11, R169 ;  /* 0x000000a9000b7308 */ /* 0x000fe20000000800 */
[C---:B------:R-:W-:Y:S04]  /*2b260*/  PRMT R58, R59.reuse, 0x7632, R58 ;  /* 0x000076323b3a7816 */ /* 0x040fe8000000003a */
[----:B------:R-:W-:Y:S05]  /*2b270*/  PRMT R84, R59, 0x5410, R58 ;  /* 0x000054103b547816 */ /* 0x000fea000000003a */
[----:B------:R-:W-:Y:S01]  /*2b280*/  MUFU.EX2 R22, R65 ;  /* 0x0000004100167308 */ /* 0x000fe20000000800 */
[----:B-1----:R-:W-:Y:S02]  /*2b290*/  FFMA.FTZ R17, R2, R53, R8 ;  /* 0x0000003502117223 */ /* 0x002fe40000010008 */
[----:B------:R1:W3:Y:S02]  /*2b2a0*/  LDL.S16 R53, [R1+0x1bc] ;  /* 0x0001bc0001357983 */ /* 0x0002e40000100600 */
[C---:B------:R-:W-:Y:S01]  /*2b2b0*/  FADD.FTZ R19, R57.reuse, R17 ;  /* 0x0000001139137221 */ /* 0x040fe20000010000 */
[----:B------:R-:W-:Y:S01]  /*2b2c0*/  F2FP.BF16.PACK_AB R57, R57, R8 ;  /* 0x000000083939723e */ /* 0x000fe200000010ff */
[----:B------:R-:W-:Y:S03]  /*2b2d0*/  FADD.FTZ R8, R23, R21 ;  /* 0x0000001517087221 */ /* 0x000fe60000010000 */
[----:B------:R-:W-:Y:S01]  /*2b2e0*/  MUFU.EX2 R185, R185 ;  /* 0x000000b900b97308 */ /* 0x000fe20000000800 */
[----:B------:R-:W-:Y:S01]  /*2b2f0*/  FADD.FTZ R17, R24, R20 ;  /* 0x0000001418117221 */ /* 0x000fe20000010000 */
[----:B------:R-:W-:Y:S01]  /*2b300*/  PRMT R55, R57, 0x7632, R55 ;  /* 0x0000763239377816 */ /* 0x000fe20000000037 */
[C---:B------:R-:W-:Y:S01]  /*2b310*/  FADD.FTZ R21, R63.reuse, R8 ;  /* 0x000000083f157221 */ /* 0x040fe20000010000 */
[----:B------:R-:W-:Y:S01]  /*2b320*/  F2FP.BF16.PACK_AB R63, R63, R23 ;  /* 0x000000173f3f723e */ /* 0x000fe200000010ff */
[----:B------:R-:W-:Y:S01]  /*2b330*/  FADD.FTZ R8, R13, R19 ;  /* 0x000000130d087221 */ /* 0x000fe20000010000 */
[----:B------:R-:W-:Y:S01]  /*2b340*/  PRMT R92, R57, 0x5410, R55 ;  /* 0x00005410395c7816 */ /* 0x000fe20000000037 */
[C---:B------:R-:W-:Y:S01]  /*2b350*/  FADD.FTZ R20, R51.reuse, R17 ;  /* 0x0000001133147221 */ /* 0x040fe20000010000 */
[----:B------:R-:W-:Y:S01]  /*2b360*/  F2FP.BF16.PACK_AB R51, R51, R24 ;  /* 0x000000183333723e */ /* 0x000fe200000010ff */
[----:B------:R-:W-:Y:S01]  /*2b370*/  FADD.FTZ R17, R25, R18 ;  /* 0x0000001219117221 */ /* 0x000fe20000010000 */
[----:B------:R-:W-:Y:S01]  /*2b380*/  PRMT R62, R63, 0x7632, R62 ;  /* 0x000076323f3e7816 */ /* 0x000fe2000000003e */
[----:B------:R-:W1:Y:S01]  /*2b390*/  MUFU.EX2 R23, R64 ;  /* 0x0000004000177308 */ /* 0x000e620000000800 */
[----:B------:R-:W-:Y:S01]  /*2b3a0*/  PRMT R45, R51, 0x7632, R45 ;  /* 0x00007632332d7816 */ /* 0x000fe2000000002d */
[----:B------:R-:W-:Y:S01]  /*2b3b0*/  FADD.FTZ R18, R12, R8 ;  /* 0x000000080c127221 */ /* 0x000fe20000010000 */
[----:B------:R-:W-:Y:S01]  /*2b3c0*/  PRMT R82, R63, 0x5410, R62 ;  /* 0x000054103f527816 */ /* 0x000fe2000000003e */
[C---:B------:R-:W-:Y:S01]  /*2b3d0*/  FADD.FTZ R19, R40.reuse, R17 ;  /* 0x0000001128137221 */ /* 0x040fe20000010000 */
[----:B------:R-:W-:Y:S01]  /*2b3e0*/  F2FP.BF16.PACK_AB R40, R40, R25 ;  /* 0x000000192828723e */ /* 0x000fe200000010ff */
[----:B------:R-:W-:Y:S01]  /*2b3f0*/  FADD.FTZ R17, R27, R21 ;  /* 0x000000151b117221 */ /* 0x000fe20000010000 */
[----:B------:R-:W-:Y:S01]  /*2b400*/  PRMT R83, R51, 0x5410, R45 ;  /* 0x0000541033537816 */ /* 0x000fe2000000002d */
[----:B------:R-:W-:Y:S01]  /*2b410*/  FADD.FTZ R13, R26, R20 ;  /* 0x000000141a0d7221 */ /* 0x000fe20000010000 */
[----:B------:R2:W3:Y:S01]  /*2b420*/  LDL.S16 R25, [R1+0x1d8] ;  /* 0x0001d80001197983 */ /* 0x0004e20000100600 */
[----:B------:R-:W-:Y:S01]  /*2b430*/  FADD.FTZ R12, R15, R18 ;  /* 0x000000120f0c7221 */ /* 0x000fe20000010000 */
[----:B------:R-:W1:Y:S01]  /*2b440*/  MUFU.EX2 R8, R172 ;  /* 0x000000ac00087308 */ /* 0x000e620000000800 */
[C---:B------:R-:W-:Y:S01]  /*2b450*/  FADD.FTZ R17, R54.reuse, R17 ;  /* 0x0000001136117221 */ /* 0x040fe20000010000 */
[----:B------:R-:W-:Y:S01]  /*2b460*/  F2FP.BF16.PACK_AB R54, R54, R27 ;  /* 0x0000001b3636723e */ /* 0x000fe200000010ff */
[C---:B------:R-:W-:Y:S01]  /*2b470*/  FADD.FTZ R27, R46.reuse, R13 ;  /* 0x0000000d2e1b7221 */ /* 0x040fe20000010000 */
[----:B------:R-:W-:Y:S01]  /*2b480*/  F2FP.BF16.PACK_AB R46, R46, R26 ;  /* 0x0000001a2e2e723e */ /* 0x000fe200000010ff */
[----:B------:R-:W-:Y:S02]  /*2b490*/  FADD.FTZ R13, R30, R19 ;  /* 0x000000131e0d7221 */ /* 0x000fe40000010000 */
[C---:B------:R-:W-:Y:S01]  /*2b4a0*/  FADD.FTZ R12, R48.reuse, R12 ;  /* 0x0000000c300c7221 */ /* 0x040fe20000010000 */
[----:B------:R-:W-:Y:S01]  /*2b4b0*/  F2FP.BF16.PACK_AB R48, R48, R15 ;  /* 0x0000000f3030723e */ /* 0x000fe200000010ff */
[C---:B------:R-:W-:Y:S01]  /*2b4c0*/  FADD.FTZ R13, R50.reuse, R13 ;  /* 0x0000000d320d7221 */ /* 0x040fe20000010000 */
[----:B------:R-:W-:Y:S01]  /*2b4d0*/  F2FP.BF16.PACK_AB R50, R50, R30 ;  /* 0x0000001e3232723e */ /* 0x000fe200000010ff */
[----:B------:R-:W-:Y:S01]  /*2b4e0*/  FADD.FTZ R12, R14, R12 ;  /* 0x0000000c0e0c7221 */ /* 0x000fe20000010000 */
[----:B------:R-:W2:Y:S01]  /*2b4f0*/  MUFU.EX2 R20, R173 ;  /* 0x000000ad00147308 */ /* 0x000ea20000000800 */
[----:B-1----:R-:W-:Y:S01]  /*2b500*/  F2FP.BF16.PACK_AB R128, R22, R23 ;  /* 0x000000171680723e */ /* 0x002fe200000010ff */
[----:B------:R1:W3:Y:S01]  /*2b510*/  LDL.S16 R64, [R1+0x1e0] ;  /* 0x0001e00001407983 */ /* 0x0002e20000100600 */
[----:B------:R-:W-:Y:S02]  /*2b520*/  FADD.FTZ R15, R28, R17 ;  /* 0x000000111c0f7221 */ /* 0x000fe40000010000 */
[----:B------:R-:W-:Y:S02]  /*2b530*/  FADD.FTZ R13, R29, R13 ;  /* 0x0000000d1d0d7221 */ /* 0x000fe40000010000 */
[C---:B------:R-:W-:Y:S01]  /*2b540*/  FADD.FTZ R106, R52.reuse, R15 ;  /* 0x0000000f346a7221 */ /* 0x040fe20000010000 */
[----:B------:R-:W-:Y:S01]  /*2b550*/  F2FP.BF16.PACK_AB R52, R52, R28 ;  /* 0x0000001c3434723e */ /* 0x000fe200000010ff */
[----:B------:R-:W-:Y:S01]  /*2b560*/  FADD.FTZ R15, R60, R12 ;  /* 0x0000000c3c0f7221 */ /* 0x000fe20000010000 */
[----:B------:R-:W-:Y:S01]  /*2b570*/  LOP3.LUT R12, R215, R193, RZ, 0x3c, !PT ;  /* 0x000000c1d70c7212 */ /* 0x000fe200078e3cff */
[----:B------:R-:W-:Y:S01]  /*2b580*/  FADD.FTZ R13, R56, R13 ;  /* 0x0000000d380d7221 */ /* 0x000fe20000010000 */
[----:B------:R-:W-:Y:S02]  /*2b590*/  F2FP.BF16.PACK_AB R60, R60, R14 ;  /* 0x0000000e3c3c723e */ /* 0x000fe400000010ff */
[----:B------:R-:W-:Y:S01]  /*2b5a0*/  LOP3.LUT R14, R71, R211, RZ, 0x3c, !PT ;  /* 0x000000d3470e7212 */ /* 0x000fe200078e3cff */
[----:B------:R-:W-:Y:S01]  /*2b5b0*/  FADD.FTZ R13, R32, R13 ;  /* 0x0000000d200d7221 */ /* 0x000fe20000010000 */
[----:B------:R-:W-:Y:S02]  /*2b5c0*/  F2FP.BF16.PACK_AB R119, R8, R11 ;  /* 0x0000000b0877723e */ /* 0x000fe400000010ff */
[----:B------:R-:W-:Y:S01]  /*2b5d0*/  F2FP.BF16.PACK_AB R56, R56, R29 ;  /* 0x0000001d3838723e */ /* 0x000fe200000010ff */
[----:B------:R-:W-:Y:S04]  /*2b5e0*/  IMAD.WIDE.U32 R182, R14, -0x2daee0ad, RZ ;  /* 0xd2511f530eb67825 */ /* 0x000fe800078e00ff */
[----:B--2---:R-:W-:Y:S02]  /*2b5f0*/  IMAD.WIDE.U32 R212, R41, -0x2daee0ad, RZ ;  /* 0xd2511f5329d47825 */ /* 0x004fe400078e00ff */
[----:B------:R-:W2:Y:S03]  /*2b600*/  MUFU.EX2 R41, R176 ;  /* 0x000000b000297308 */ /* 0x000ea60000000800 */
[----:B------:R-:W-:Y:S01]  /*2b610*/  LOP3.LUT R18, R12, R213, RZ, 0x3c, !PT ;  /* 0x000000d50c127212 */ /* 0x000fe200078e3cff */
[----:B------:R-:W-:Y:S04]  /*2b620*/  FADD.FTZ R12, R5, R15 ;  /* 0x0000000f050c7221 */ /* 0x000fe80000010000 */
[----:B------:R-:W-:Y:S04]  /*2b630*/  IMAD.WIDE.U32 R14, R18, -0x326172a9, RZ ;  /* 0xcd9e8d57120e7825 */ /* 0x000fe800078e00ff */
[C---:B------:R-:W-:Y:S01]  /*2b640*/  FADD.FTZ R17, R61.reuse, R12 ;  /* 0x0000000c3d117221 */ /* 0x040fe20000010000 */
[----:B------:R-:W-:Y:S01]  /*2b650*/  F2FP.BF16.PACK_AB R61, R61, R5 ;  /* 0x000000053d3d723e */ /* 0x000fe200000010ff */
[----:B------:R-:W-:Y:S01]  /*2b660*/  FADD.FTZ R12, R31, R13 ;  /* 0x0000000d1f0c7221 */ /* 0x000fe20000010000 */
[----:B----4-:R-:W-:Y:S01]  /*2b670*/  LOP3.LUT R5, R183, R49, R212, 0x96, !PT ;  /* 0x00000031b7057212 */ /* 0x010fe200078e96d4 */
[----:B------:R-:W-:Y:S02]  /*2b680*/  FADD.FTZ R13, R16, R17 ;  /* 0x00000011100d7221 */ /* 0x000fe40000010000 */
[----:B------:R-:W-:Y:S01]  /*2b690*/  FADD.FTZ R17, R34, R12 ;  /* 0x0000000c22117221 */ /* 0x000fe20000010000 */
[----:B------:R-:W-:Y:S01]  /*2b6a0*/  LOP3.LUT R12, R15, R240, R210, 0x96, !PT ;  /* 0x000000f00f0c7212 */ /* 0x000fe200078e96d2 */
[----:B------:R-:W-:Y:S04]  /*2b6b0*/  IMAD.WIDE.U32 R178, R5, -0x326172a9, RZ ;  /* 0xcd9e8d5705b27825 */ /* 0x000fe800078e00ff */
[----:B------:R-:W-:Y:S01]  /*2b6c0*/  FADD.FTZ R5, R70, R13 ;  /* 0x0000000d46057221 */ /* 0x000fe20000010000 */
[----:B------:R-:W-:Y:S01]  /*2b6d0*/  LOP3.LUT R18, R179, R239, R14, 0x96, !PT ;  /* 0x000000efb3127212 */ /* 0x000fe200078e960e */
[----:B------:R-:W-:Y:S01]  /*2b6e0*/  IMAD.WIDE.U32 R12, R12, -0x2daee0ad, RZ ;  /* 0xd2511f530c0c7825 */ /* 0x000fe200078e00ff */
[----:B------:R-:W-:Y:S03]  /*2b6f0*/  F2FP.BF16.PACK_AB R70, R70, R16 ;  /* 0x000000104646723e */ /* 0x000fe600000010ff */
[----:B------:R-:W-:Y:S01]  /*2b700*/  FADD.FTZ R17, R75, R17 ;  /* 0x000000114b117221 */ /* 0x000fe20000010000 */
[----:B------:R-:W-:Y:S01]  /*2b710*/  LOP3.LUT R16, R13, R242, R182, 0x96, !PT ;  /* 0x000000f20d107212 */ /* 0x000fe200078e96b6 */
[----:B------:R-:W-:Y:S01]  /*2b720*/  FADD.FTZ R5, R11, R5 ;  /* 0x000000050b057221 */ /* 0x000fe20000010000 */
[----:B------:R-:W-:Y:S01]  /*2b730*/  F2FP.BF16.PACK_AB R75, R75, R34 ;  /* 0x000000224b4b723e */ /* 0x000fe200000010ff */
[----:B------:R-:W-:Y:S04]  /*2b740*/  IMAD.WIDE.U32 R18, R18, -0x2daee0ad, RZ ;  /* 0xd2511f5312127825 */ /* 0x000fe800078e00ff */
[----:B------:R-:W-:Y:S01]  /*2b750*/  FADD.FTZ R21, R8, R5 ;  /* 0x0000000508157221 */ /* 0x000fe20000010000 */
[----:B------:R-:W-:Y:S01]  /*2b760*/  LOP3.LUT R19, R19, R245, R12, 0x96, !PT ;  /* 0x000000f513137212 */ /* 0x000fe200078e960c */
[----:B------:R-:W-:Y:S02]  /*2b770*/  FADD.FTZ R5, R23, R17 ;  /* 0x0000001117057221 */ /* 0x000fe40000010000 */
[----:B------:R-:W-:Y:S04]  /*2b780*/  IMAD.WIDE.U32 R16, R16, -0x326172a9, RZ ;  /* 0xcd9e8d5710107825 */ /* 0x000fe800078e00ff */
[----:B------:R-:W-:Y:S01]  /*2b790*/  FADD.FTZ R24, R22, R5 ;  /* 0x0000000516187221 */ /* 0x000fe20000010000 */
[----:B------:R-:W-:Y:S01]  /*2b7a0*/  LOP3.LUT R12, R17, R238, R178, 0x96, !PT ;  /* 0x000000ee110c7212 */ /* 0x000fe200078e96b2 */
[----:B------:R-:W-:Y:S04]  /*2b7b0*/  FADD.FTZ R5, R20, R21 ;  /* 0x0000001514057221 */ /* 0x000fe80000010000 */
[----:B------:R-:W-:Y:S04]  /*2b7c0*/  IMAD.WIDE.U32 R12, R12, -0x2daee0ad, RZ ;  /* 0xd2511f530c0c7825 */ /* 0x000fe800078e00ff */
[----:B--2---:R-:W-:Y:S01]  /*2b7d0*/  FADD.FTZ R26, R41, R5 ;  /* 0x00000005291a7221 */ /* 0x004fe20000010000 */
[----:B------:R-:W-:Y:S01]  /*2b7e0*/  LOP3.LUT R17, R13, R247, R18, 0x96, !PT ;  /* 0x000000f70d117212 */ /* 0x000fe200078e9612 */
[----:B------:R-:W-:Y:S01]  /*2b7f0*/  IMAD.WIDE.U32 R18, R19, -0x326172a9, RZ ;  /* 0xcd9e8d5713127825 */ /* 0x000fe200078e00ff */
[----:B------:R-:W-:Y:S04]  /*2b800*/  F2FP.BF16.PACK_AB R41, R41, R20 ;  /* 0x000000142929723e */ /* 0x000fe800000010ff */
[----:B------:R-:W-:Y:S01]  /*2b810*/  LOP3.LUT R20, R19, R248, R16, 0x96, !PT ;  /* 0x000000f813147212 */ /* 0x000fe200078e9610 */
[----:B------:R-:W-:Y:S04]  /*2b820*/  IMAD.WIDE.U32 R16, R17, -0x326172a9, RZ ;  /* 0xcd9e8d5711107825 */ /* 0x000fe800078e00ff */
[----:B------:R-:W-:Y:S01]  /*2b830*/  IMAD.WIDE.U32 R20, R20, -0x2daee0ad, RZ ;  /* 0xd2511f5314147825 */ /* 0x000fe200078e00ff */
[----:B------:R-:W-:Y:S04]  /*2b840*/  LOP3.LUT R18, R17, R246, R18, 0x96, !PT ;  /* 0x000000f611127212 */ /* 0x000fe800078e9612 */
[----:B------:R-:W-:Y:S05]  /*2b850*/  LOP3.LUT R12, R21, R244, R12, 0x96, !PT ;  /* 0x000000f4150c7212 */ /* 0x000fea00078e960c */
        /* <DEDUP_REMOVED lines=12> */
[----:B---3--:R-:W-:Y:S01]  /*2b920*/  @!P4 HFMA2.BF16_V2 R64, -RZ.H0_H0, RZ.H0_H0, -R7.H0_H0 ;  /* 0x200000ffff40c231 */ /* 0x008fe20000340907 */
[----:B------:R-:W-:Y:S02]  /*2b930*/  ISETP.GE.U32.AND P3, PT, R217, R5, PT ;  /* 0x00000005d900720c */ /* 0x000fe40003f66070 */
[----:B------:R-:W-:Y:S02]  /*2b940*/  PRMT R5, R7, 0x7632, R5 ;  /* 0x0000763207057816 */ /* 0x000fe40000000005 */
[----:B------:R-:W-:Y:S01]  /*2b950*/  ISETP.GE.U32.AND P1, PT, R217, R8, PT ;  /* 0x00000008d900720c */ /* 0x000fe20003f26070 */
[----:B------:R-:W-:Y:S01]  /*2b960*/  @!P4 STL.S16 [R1+0x1e0], R64 ;  /* 0x0001e0400100c387 */ /* 0x000fe20000100600 */
[----:B------:R-:W-:Y:S01]  /*2b970*/  PRMT R8, R9, 0x7632, R8 ;  /* 0x0000763209087816 */ /* 0x000fe20000000008 */
[----:B------:R-:W-:Y:S01]  /*2b980*/  @!P2 HFMA2.BF16_V2 R53, -RZ.H0_H0, RZ.H0_H0, -R9.H0_H0 ;  /* 0x200000ffff35a231 */ /* 0x000fe20000340909 */
[----:B------:R-:W-:Y:S01]  /*2b990*/  ISETP.GE.U32.AND P5, PT, R217, R22, PT ;  /* 0x00000016d900720c */ /* 0x000fe20003fa6070 */
[----:B------:R1:W2:Y:S01]  /*2b9a0*/  LDL.S16 R23, [R1+0x1f8] ;  /* 0x0001f80001177983 */ /* 0x0002a20000100600 */
[----:B------:R-:W-:Y:S02]  /*2b9b0*/  LOP3.LUT R11, R12, 0xffff, RZ, 0xc0, !PT ;  /* 0x0000ffff0c0b7812 */ /* 0x000fe400078ec0ff */
[----:B------:R-:W-:Y:S01]  /*2b9c0*/  PRMT R86, R7, 0x5410, R5 ;  /* 0x0000541007567816 */ /* 0x000fe20000000005 */
[----:B------:R-:W-:Y:S01]  /*2b9d0*/  @!P3 HFMA2.BF16_V2 R43, -RZ.H0_H0, RZ.H0_H0, -R5.H0_H0 ;  /* 0x200000ffff2bb231 */ /* 0x000fe20000340905 */
[----:B------:R-:W-:Y:S02]  /*2b9e0*/  SHF.R.U32.HI R11, RZ, 0x8, R11 ;  /* 0x00000008ff0b7819 */ /* 0x000fe4000001160b */
[----:B------:R-:W-:Y:S01]  /*2b9f0*/  PRMT R42, R53, 0x7610, R42 ;  /* 0x00007610352a7816 */ /* 0x000fe2000000002a */
[----:B------:R-:W-:Y:S01]  /*2ba00*/  @!P1 HFMA2.BF16_V2 R33, -RZ.H0_H0, RZ.H0_H0, -R8.H0_H0 ;  /* 0x200000ffff219231 */ /* 0x000fe20000340908 */
[----:B------:R-:W-:Y:S01]  /*2ba10*/  PRMT R16, R43, 0x7610, R16 ;  /* 0x000076102b107816 */ /* 0x000fe20000000010 */
[----:B------:R3:W-:Y:S01]  /*2ba20*/  @!P3 STL.S16 [R1+0x1dc], R43 ;  /* 0x0001dc2b0100b387 */ /* 0x0007e20000100600 */
[----:B------:R-:W-:Y:S01]  /*2ba30*/  LOP3.LUT R21, R11, 0xffff, RZ, 0xc0, !PT ;  /* 0x0000ffff0b157812 */ /* 0x000fe200078ec0ff */
[----:B------:R-:W-:Y:S01]  /*2ba40*/  @!P5 HFMA2.BF16_V2 R25, -RZ.H0_H0, RZ.H0_H0, -R59.H0_H0 ;  /* 0x200000ffff19d231 */ /* 0x000fe2000034093b */
[----:B------:R-:W-:Y:S01]  /*2ba50*/  PRMT R34, R33, 0x7610, R34 ;  /* 0x0000761021227816 */ /* 0x000fe20000000022 */
[----:B------:R1:W4:Y:S01]  /*2ba60*/  LDL.S16 R19, [R1+0x1f0] ;  /* 0x0001f00001137983 */ /* 0x0003220000100600 */
[----:B------:R-:W-:Y:S02]  /*2ba70*/  ISETP.GE.U32.AND P0, PT, R217, R21, PT ;  /* 0x00000015d900720c */ /* 0x000fe40003f06070 */
[----:B------:R-:W-:Y:S02]  /*2ba80*/  SHF.R.U32.HI R11, RZ, 0x10, R12 ;  /* 0x00000010ff0b7819 */ /* 0x000fe4000001160c */
[----:B------:R-:W-:Y:S02]  /*2ba90*/  PRMT R31, R25, 0x7610, R31 ;  /* 0x00007610191f7816 */ /* 0x000fe4000000001f */
[----:B------:R-:W-:Y:S02]  /*2baa0*/  @!P3 PRMT R5, R16, 0x5410, RZ ;  /* 0x000054101005b816 */ /* 0x000fe400000000ff */
[----:B------:R-:W-:Y:S02]  /*2bab0*/  PRMT R87, R9, 0x5410, R8 ;  /* 0x0000541009577816 */ /* 0x000fe40000000008 */
[----:B------:R-:W-:Y:S01]  /*2bac0*/  @!P2 PRMT R9, R42, 0x5410, RZ ;  /* 0x000054102a09a816 */ /* 0x000fe200000000ff */
[----:B------:R-:W-:Y:S01]  /*2bad0*/  ST.E.U16 [R174.64+0x2], R5 ;  /* 0x00000205ae007985 */ /* 0x000fe2000c101504 */
[----:B------:R-:W-:Y:S02]  /*2bae0*/  PRMT R47, R64, 0x7610, R47 ;  /* 0x00007610402f7816 */ /* 0x000fe4000000002f */
[----:B------:R-:W-:Y:S02]  /*2baf0*/  @!P1 PRMT R8, R34, 0x5410, RZ ;  /* 0x0000541022089816 */ /* 0x000fe400000000ff */
[----:B------:R-:W-:Y:S01]  /*2bb00*/  @!P4 PRMT R7, R47, 0x5410, RZ ;  /* 0x000054102f07c816 */ /* 0x000fe200000000ff */
[----:B---3--:R1:W3:Y:S04]  /*2bb10*/  LDL.S16 R43, [R1+0x1f4] ;  /* 0x0001f400012b7983 */ /* 0x0082e80000100600 */
[----:B------:R-:W-:Y:S04]  /*2bb20*/  @!P2 STL.S16 [R1+0x1bc], R53 ;  /* 0x0001bc350100a387 */ /* 0x000fe80000100600 */
[----:B------:R1:W-:Y:S04]  /*2bb30*/  @!P1 STL.S16 [R1+0x1b8], R33 ;  /* 0x0001b82101009387 */ /* 0x0003e80000100600 */
[----:B------:R-:W4:Y:S04]  /*2bb40*/  LDL R17, [R1+0x2cc] ;  /* 0x0002cc0001117983 */ /* 0x000f280000100800 */
[----:B------:R-:W-:Y:S04]  /*2bb50*/  ST.E.U16 [R174.64], R7 ;  /* 0x00000007ae007985 */ /* 0x000fe8000c101504 */
[----:B-1----:R-:W4:Y:S04]  /*2bb60*/  LDL R33, [R1+0x2d0] ;  /* 0x0002d00001217983 */ /* 0x002f280000100800 */
[----:B------:R1:W-:Y:S02]  /*2bb70*/  @!P5 STL.S16 [R1+0x1d8], R25 ;  /* 0x0001d8190100d387 */ /* 0x0003e40000100600 */
[----:B-1----:R-:W-:Y:S04]  /*2bb80*/  LOP3.LUT R25, R11, 0xff, RZ, 0xc0, !PT ;  /* 0x000000ff0b197812 */ /* 0x002fe800078ec0ff */
[----:B------:R-:W-:Y:S01]  /*2bb90*/  ISETP.GE.U32.AND P5, PT, R217, R25, PT ;  /* 0x00000019d900720c */ /* 0x000fe20003fa6070 */
[----:B--2---:R-:W-:Y:S05]  /*2bba0*/  @!P0 HFMA2.BF16_V2 R23, -RZ.H0_H0, RZ.H0_H0, -R58.H0_H0 ;  /* 0x200000ffff178231 */ /* 0x004fea000034093a */
[----:B------:R-:W-:Y:S01]  /*2bbb0*/  PRMT R30, R23, 0x7610, R30 ;  /* 0x00007610171e7816 */ /* 0x000fe2000000001e */
[----:B------:R1:W-:Y:S02]  /*2bbc0*/  @!P0 STL.S16 [R1+0x1f8], R23 ;  /* 0x0001f81701008387 */ /* 0x0003e40000100600 */
[----:B-1----:R-:W-:Y:S01]  /*2bbd0*/  SHF.R.U32.HI R23, RZ, 0x18, R12 ;  /* 0x00000018ff177819 */ /* 0x002fe2000001160c */
[----:B------:R-:W-:Y:S03]  /*2bbe0*/  IMAD.WIDE.U32 R12, R18, -0x2daee0ad, RZ ;  /* 0xd2511f53120c7825 */ /* 0x000fe600078e00ff */
[----:B------:R-:W-:Y:S01]  /*2bbf0*/  ISETP.GE.U32.AND P0, PT, R217, R23, PT ;  /* 0x00000017d900720c */ /* 0x000fe20003f06070 */
[----:B---3--:R-:W-:Y:S01]  /*2bc00*/  @!P5 HFMA2.BF16_V2 R43, -RZ.H0_H0, RZ.H0_H0, -R63.H0_H0 ;  /* 0x200000ffff2bd231 */ /* 0x008fe2000034093f */
[----:B------:R-:W-:Y:S02]  /*2bc10*/  LOP3.LUT R76, R12, 0xff, RZ, 0xc0, !PT ;  /* 0x000000ff0c4c7812 */ /* 0x000fe400078ec0ff */
[--C-:B------:R-:W-:Y:S02]  /*2bc20*/  SHF.R.U32.HI R18, RZ, 0x10, R12.reuse ;  /* 0x00000010ff127819 */ /* 0x100fe4000001160c */
[----:B------:R-:W-:Y:S01]  /*2bc30*/  PRMT R29, R43, 0x7610, R29 ;  /* 0x000076102b1d7816 */ /* 0x000fe2000000001d */
[----:B------:R1:W-:Y:S01]  /*2bc40*/  @!P5 STL.S16 [R1+0x1f4], R43 ;  /* 0x0001f42b0100d387 */ /* 0x0003e20000100600 */
[----:B------:R-:W-:Y:S02]  /*2bc50*/  SHF.R.U32.HI R100, RZ, 0x18, R12 ;  /* 0x00000018ff647819 */ /* 0x000fe4000001160c */
[----:B------:R-:W-:Y:S02]  /*2bc60*/  LOP3.LUT R11, R13, R243, R20, 0x96, !PT ;  /* 0x000000f30d0b7212 */ /* 0x000fe400078e9614 */
[----:B------:R-:W-:Y:S01]  /*2bc70*/  LOP3.LUT R98, R18, 0xff, RZ, 0xc0, !PT ;  /* 0x000000ff12627812 */ /* 0x000fe200078ec0ff */
[----:B----4-:R-:W-:Y:S01]  /*2bc80*/  @!P0 HFMA2.BF16_V2 R19, -RZ.H0_H0, RZ.H0_H0, -R62.H0_H0 ;  /* 0x200000ffff138231 */ /* 0x010fe2000034093e */
[----:B------:R-:W-:Y:S02]  /*2bc90*/  LOP3.LUT R53, R11, 0xff, RZ, 0xc0, !PT ;  /* 0x000000ff0b357812 */ /* 0x000fe400078ec0ff */
[--C-:B------:R-:W-:Y:S02]  /*2bca0*/  SHF.R.U32.HI R72, RZ, 0x18, R11.reuse ;  /* 0x00000018ff487819 */ /* 0x100fe4000001160b */
[----:B------:R-:W-:Y:S01]  /*2bcb0*/  PRMT R28, R19, 0x7610, R28 ;  /* 0x00007610131c7816 */ /* 0x000fe2000000001c */
[----:B------:R2:W-:Y:S01]  /*2bcc0*/  @!P0 STL.S16 [R1+0x1f0], R19 ;  /* 0x0001f01301008387 */ /* 0x0005e20000100600 */
[----:B------:R-:W-:Y:S02]  /*2bcd0*/  SHF.R.U32.HI R5, RZ, 0x10, R11 ;  /* 0x00000010ff057819 */ /* 0x000fe4000001160b */
[----:B------:R-:W-:Y:S01]  /*2bce0*/  LOP3.LUT R11, R11, 0xffff, RZ, 0xc0, !PT ;  /* 0x0000ffff0b0b7812 */ /* 0x000fe200078ec0ff */
[----:B------:R-:W3:Y:S01]  /*2bcf0*/  LDL R47, [R1+0x2dc] ;  /* 0x0002dc00012f7983 */ /* 0x000ee20000100800 */
[----:B------:R-:W-:Y:S02]  /*2bd00*/  LOP3.LUT R66, R5, 0xff, RZ, 0xc0, !PT ;  /* 0x000000ff05427812 */ /* 0x000fe400078ec0ff */
[----:B------:R-:W-:Y:S01]  /*2bd10*/  SHF.R.U32.HI R11, RZ, 0x8, R11 ;  /* 0x00000008ff0b7819 */ /* 0x000fe2000001160b */
[----:B------:R4:W3:Y:S03]  /*2bd20*/  LDL.S16 R34, [R1+0x290] ;  /* 0x0002900001227983 */ /* 0x0008e60000100600 */
[----:B------:R-:W-:Y:S01]  /*2bd30*/  LOP3.LUT R64, R11, 0xffff, RZ, 0xc0, !PT ;  /* 0x0000ffff0b407812 */ /* 0x000fe200078ec0ff */
[----:B------:R4:W3:Y:S01]  /*2bd40*/  LDL.S16 R18, [R1+0x294] ;  /* 0x0002940001127983 */ /* 0x0008e20000100600 */
[----:B-1----:R-:W1:Y:S01]  /*2bd50*/  MUFU.EX2 R43, R68 ;  /* 0x00000044002b7308 */ /* 0x002e620000000800 */
[----:B------:R-:W-:Y:S02]  /*2bd60*/  IADD3 R168, P0, R174, R33, RZ ;  /* 0x00000021aea87210 */ /* 0x000fe40007f1e0ff */
[----:B------:R-:W3:Y:S03]  /*2bd70*/  LDL R33, [R1+0x2ac] ;  /* 0x0002ac0001217983 */ /* 0x000ee60000100800 */
[----:B------:R-:W-:Y:S01]  /*2bd80*/  IMAD.X R169, R175, 0x1, R17, P0 ;  /* 0x00000001afa97824 */ /* 0x000fe200000e0611 */
[----:B------:R4:W4:Y:S03]  /*2bd90*/  LDL.S16 R11, [R1+0x29c] ;  /* 0x00029c00010b7983 */ /* 0x0009260000100600 */
[----:B------:R-:W1:Y:S01]  /*2bda0*/  MUFU.EX2 R17, R69 ;  /* 0x0000004500117308 */ /* 0x000e620000000800 */
[----:B------:R3:W-:Y:S01]  /*2bdb0*/  ST.E.U16 [R168.64+0x2], R8 ;  /* 0x00000208a8007985 */ /* 0x0007e2000c101504 */
[----:B--2---:R-:W-:Y:S03]  /*2bdc0*/  LOP3.LUT R19, R12, 0xffff, RZ, 0xc0, !PT ;  /* 0x0000ffff0c137812 */ /* 0x004fe600078ec0ff */
[----:B------:R2:W-:Y:S01]  /*2bdd0*/  ST.E.U16 [R168.64], R9 ;  /* 0x00000009a8007985 */ /* 0x0005e2000c101504 */
[----:B------:R-:W-:Y:S04]  /*2bde0*/  SHF.R.U32.HI R7, RZ, 0x8, R19 ;  /* 0x00000008ff077819 */ /* 0x000fe80000011613 */
[----:B------:R-:W-:Y:S01]  /*2bdf0*/  LOP3.LUT R97, R7, 0xffff, RZ, 0xc0, !PT ;  /* 0x0000ffff07617812 */ /* 0x000fe200078ec0ff */
[----:B------:R-:W2:Y:S01]  /*2be00*/  MUFU.EX2 R13, R177 ;  /* 0x000000b1000d7308 */ /* 0x000ea20000000800 */
[----:B-1----:R-:W-:Y:S01]  /*2be10*/  FADD.FTZ R12, R43, R24 ;  /* 0x000000182b0c7221 */ /* 0x002fe20000010000 */
[C---:B------:R-:W-:Y:S03]  /*2be20*/  F2FP.BF16.PACK_AB R43, R17.reuse, R43 ;  /* 0x0000002b112b723e */ /* 0x040fe600000010ff */
[----:B------:R-:W-:Y:S05]  /*2be30*/  FADD.FTZ R17, R17, R12 ;  /* 0x0000000c11117221 */ /* 0x000fea0000010000 */
[----:B------:R-:W1:Y:S01]  /*2be40*/  MUFU.EX2 R12, R74 ;  /* 0x0000004a000c7308 */ /* 0x000e620000000800 */
[----:B--2---:R-:W-:Y:S01]  /*2be50*/  FADD.FTZ R16, R13, R26 ;  /* 0x0000001a0d107221 */ /* 0x004fe20000010000 */
[----:B-1----:R-:W-:Y:S01]  /*2be60*/  F2FP.BF16.PACK_AB R20, R12, R13 ;  /* 0x0000000d0c14723e */ /* 0x002fe200000010ff */
[-CC-:B------:R-:W-:Y:S07]  /*2be70*/  FFMA.FTZ R74, R190, R0.reuse, -R10.reuse ;  /* 0x00000000be4a7223 */ /* 0x180fee000001080a */
[----:B------:R-:W-:Y:S01]  /*2be80*/  MUFU.EX2 R13, R81 ;  /* 0x00000051000d7308 */ /* 0x000fe20000000800 */
[----:B------:R-:W-:Y:S01]  /*2be90*/  FFMA.FTZ R190, R124, R0, -R10 ;  /* 0x000000007cbe7223 */ /* 0x000fe2000001080a */
[C---:B------:R-:W-:Y:S02]  /*2bea0*/  PRMT R230, R20.reuse, 0x7610, R230 ;  /* 0x0000761014e67816 */ /* 0x040fe400000000e6 */
[----:B------:R-:W-:Y:S01]  /*2beb0*/  PRMT R205, R20, 0x7632, R205 ;  /* 0x0000763214cd7816 */ /* 0x000fe200000000cd */
[----:B------:R-:W-:Y:S05]  /*2bec0*/  FADD.FTZ R20, R12, R16 ;  /* 0x000000100c147221 */ /* 0x000fea0000010000 */
[----:B------:R-:W1:Y:S10]  /*2bed0*/  MUFU.EX2 R16, R73 ;  /* 0x0000004900107308 */ /* 0x000e740000000800 */
[----:B------:R-:W-:Y:S01]  /*2bee0*/  MUFU.EX2 R74, R74 ;  /* 0x0000004a004a7308 */ /* 0x000fe20000000800 */
[C---:B-1----:R-:W-:Y:S01]  /*2bef0*/  F2FP.BF16.PACK_AB R183, R13.reuse, R16 ;  /* 0x000000100db7723e */ /* 0x042fe200000010ff */
[----:B------:R-:W-:Y:S04]  /*2bf00*/  FADD.FTZ R12, R16, R17 ;  /* 0x00000011100c7221 */ /* 0x000fe80000010000 */
[----:B------:R-:W-:Y:S02]  /*2bf10*/  FADD.FTZ R67, R13, R12 ;  /* 0x0000000c0d437221 */ /* 0x000fe40000010000 */
[-CC-:B------:R-:W-:Y:S04]  /*2bf20*/  FFMA.FTZ R12, R170, R0.reuse, -R10.reuse ;  /* 0x00000000aa0c7223 */ /* 0x180fe8000001080a */
[----:B------:R1:W2:Y:S02]  /*2bf30*/  MUFU.EX2 R42, R12 ;  /* 0x0000000c002a7308 */ /* 0x0002a40000000800 */
[----:B-1----:R-:W-:Y:S08]  /*2bf40*/  FFMA.FTZ R12, R171, R0, -R10 ;  /* 0x00000000ab0c7223 */ /* 0x002ff0000001080a */
[----:B------:R2:W1:Y:S02]  /*2bf50*/  MUFU.EX2 R13, R12 ;  /* 0x0000000c000d7308 */ /* 0x0004640000000800 */
[----:B--2---:R-:W-:Y:S01]  /*2bf60*/  FADD.FTZ R12, R42, R27 ;  /* 0x0000001b2a0c7221 */ /* 0x004fe20000010000 */
[C---:B-1----:R-:W-:Y:S01]  /*2bf70*/  F2FP.BF16.PACK_AB R42, R13.reuse, R42 ;  /* 0x0000002a0d2a723e */ /* 0x042fe200000010ff */
[----:B------:R-:W2:Y:S02]  /*2bf80*/  LDL R27, [R1+0x2d4] ;  /* 0x0002d400011b7983 */ /* 0x000ea40000100800 */
[----:B------:R-:W-:Y:S02]  /*2bf90*/  FADD.FTZ R73, R13, R12 ;  /* 0x0000000c0d497221 */ /* 0x000fe40000010000 */
[----:B---3--:R-:W-:Y:S02]  /*2bfa0*/  IMAD.WIDE.U32 R208, R33, -0x326172a9, RZ ;  /* 0xcd9e8d5721d07825 */ /* 0x008fe400078e00ff */
[----:B------:R1:W3:Y:S03]  /*2bfb0*/  LDL.S16 R33, [R1+0x298] ;  /* 0x0002980001217983 */ /* 0x0002e60000100600 */
[----:B------:R-:W-:Y:S01]  /*2bfc0*/  LOP3.LUT R5, R71, R209, RZ, 0x3c, !PT ;  /* 0x000000d147057212 */ /* 0x000fe200078e3cff */
[----:B------:R-:W-:Y:S01]  /*2bfd0*/  FFMA.FTZ R71, R189, R0, -R10 ;  /* 0x00000000bd477223 */ /* 0x000fe2000001080a */
[----:B------:R-:W-:Y:S01]  /*2bfe0*/  LOP3.LUT R8, R15, R240, R208, 0x96, !PT ;  /* 0x000000f00f087212 */ /* 0x000fe200078e96d0 */
[----:B------:R-:W-:Y:S02]  /*2bff0*/  FFMA.FTZ R189, R125, R0, -R10 ;  /* 0x000000007dbd7223 */ /* 0x000fe4000001080a */
[----:B------:R-:W-:Y:S02]  /*2c000*/  IMAD.WIDE.U32 R180, R5, -0x2daee0ad, RZ ;  /* 0xd2511f5305b47825 */ /* 0x000fe400078e00ff */
[----:B------:R-:W-:Y:S02]  /*2c010*/  MUFU.EX2 R71, R71 ;  /* 0x0000004700477308 */ /* 0x000fe40000000800 */
[----:B------:R-:W-:Y:S01]  /*2c020*/  IMAD.WIDE.U32 R8, R8, -0x2daee0ad, RZ ;  /* 0xd2511f5308087825 */ /* 0x000fe200078e00ff */
[----:B------:R-:W-:Y:S04]  /*2c030*/  LOP3.LUT R5, R181, R49, R212, 0x96, !PT ;  /* 0x00000031b5057212 */ /* 0x000fe800078e96d4 */
[----:B------:R-:W-:Y:S01]  /*2c040*/  LOP3.LUT R12, R9, R242, R180, 0x96, !PT ;  /* 0x000000f2090c7212 */ /* 0x000fe200078e96b4 */
[----:B------:R-:W-:Y:S02]  /*2c050*/  IMAD.WIDE.U32 R176, R5, -0x326172a9, RZ ;  /* 0xcd9e8d5705b07825 */ /* 0x000fe400078e00ff */
[----:B------:R-:W-:Y:S02]  /*2c060*/  MUFU.EX2 R189, R189 ;  /* 0x000000bd00bd7308 */ /* 0x000fe40000000800 */
        /* <DEDUP_REMOVED lines=13> */
[----:B------:R1:W3:Y:S03]  /*2c140*/  LDL.S16 R17, [R1+0x2a0] ;  /* 0x0002a00001117983 */ /* 0x0002e60000100600 */
[----:B------:R-:W-:Y:S05]  /*2c150*/  IMAD.WIDE.U32 R8, R8, -0x326172a9, RZ ;  /* 0xcd9e8d5708087825 */ /* 0x000fea00078e00ff */
[----:B------:R-:W-:Y:S01]  /*2c160*/  LOP3.LUT R5, R9, R249, R12, 0x96, !PT ;  /* 0x000000f909057212 */ /* 0x000fe200078e960c */
[----:B------:R-:W-:Y:S01]  /*2c170*/  IMAD R12, R47, 0x70, RZ ;  /* 0x000000702f0c7824 */ /* 0x000fe200078e02ff */
[----:B------:R-:W-:Y:S02]  /*2c180*/  SHF.R.U32.HI R49, RZ, 0x18, R8 ;  /* 0x00000018ff317819 */ /* 0x000fe40000011608 */
[----:B------:R-:W-:Y:S02]  /*2c190*/  LOP3.LUT R7, R5, 0xff, RZ, 0xc0, !PT ;  /* 0x000000ff05077812 */ /* 0x000fe400078ec0ff */
[----:B------:R-:W-:Y:S05]  /*2c1a0*/  IADD3 R12, P0, R12, R168, RZ ;  /* 0x000000a80c0c7210 */ /* 0x000fea0007f1e0ff */
[----:B--2---:R-:W-:Y:S01]  /*2c1b0*/  IMAD.X R13, R27, 0x1, R169, P0 ;  /* 0x000000011b0d7824 */ /* 0x004fe200000e06a9 */
[----:B------:R-:W-:Y:S01]  /*2c1c0*/  ISETP.GE.U32.AND P0, PT, R217, R7, PT ;  /* 0x00000007d900720c */ /* 0x000fe20003f06070 */
[----:B------:R1:W2:Y:S11]  /*2c1d0*/  LDL.S16 R27, [R1+0x2a4] ;  /* 0x0002a400011b7983 */ /* 0x0002b60000100600 */
[----:B------:R-:W-:Y:S01]  /*2c1e0*/  @!UPT UIADD3 URZ, URZ, URZ, URZ ;  /* 0x0000003f3f3ff290 */ /* 0x000fe2000fffe03f */
[----:B----4-:R-:W-:Y:S05]  /*2c1f0*/  @!P0 HFMA2.BF16_V2 R11, -RZ.H0_H0, RZ.H0_H0, -R4.H0_H0 ;  /* 0x200000ffff0b8231 */ /* 0x010fea0000340904 */
[----:B------:R-:W-:Y:S01]  /*2c200*/  PRMT R7, R11, 0x7610, R7 ;  /* 0x000076100b077816 */ /* 0x000fe20000000007 */
[----:B------:R-:W-:Y:S03]  /*2c210*/  @!P0 STL.S16 [R1+0x29c], R11 ;  /* 0x00029c0b01008387 */ /* 0x000fe60000100600 */
[----:B------:R-:W-:Y:S05]  /*2c220*/  @!P0 PRMT R4, R7, 0x5410, RZ ;  /* 0x0000541007048816 */ /* 0x000fea00000000ff */
[----:B------:R4:W-:Y:S02]  /*2c230*/  ST.E.U16 [R12.64], R4 ;  /* 0x000000040c007985 */ /* 0x0009e4000c101504 */
[----:B----4-:R-:W-:Y:S02]  /*2c240*/  LOP3.LUT R4, R5, 0xffff, RZ, 0xc0, !PT ;  /* 0x0000ffff05047812 */ /* 0x010fe400078ec0ff */
        /* <DEDUP_REMOVED lines=16> */
[----:B---3--:R-:W-:Y:S05]  /*2c350*/  @!P1 HFMA2.BF16_V2 R33, -RZ.H0_H0, RZ.H0_H0, -R57.H0_H0 ;  /* 0x200000ffff219231 */ /* 0x008fea0000340939 */
        /* <DEDUP_REMOVED lines=15> */
[----:B------:R-:W-:Y:S01]  /*2c450*/  LOP3.LUT R7, R5, R243, R16, 0x96, !PT ;  /* 0x000000f305077212 */ /* 0x000fe200078e9610 */
[----:B------:R-:W-:Y:S01]  /*2c460*/  FMUL.FTZ R16, R6, R160 ;  /* 0x000000a006107220 */ /* 0x000fe20000410000 */
[----:B------:R-:W-:Y:S02]  /*2c470*/  LOP3.LUT R68, R4, 0xffff, RZ, 0xc0, !PT ;  /* 0x0000ffff04447812 */ /* 0x000fe400078ec0ff */
[C---:B------:R-:W-:Y:S02]  /*2c480*/  LOP3.LUT R8, R7.reuse, 0xffff, RZ, 0xc0, !PT ;  /* 0x0000ffff07087812 */ /* 0x040fe400078ec0ff */
[----:B------:R-:W-:Y:S02]  /*2c490*/  LOP3.LUT R65, R7, 0xff, RZ, 0xc0, !PT ;  /* 0x000000ff07417812 */ /* 0x000fe400078ec0ff */
[----:B------:R-:W-:Y:S04]  /*2c4a0*/  SHF.R.U32.HI R8, RZ, 0x8, R8 ;  /* 0x00000008ff087819 */ /* 0x000fe80000011608 */
[----:B------:R-:W-:Y:S04]  /*2c4b0*/  LOP3.LUT R8, R8, 0xffff, RZ, 0xc0, !PT ;  /* 0x0000ffff08087812 */ /* 0x000fe800078ec0ff */
        /* <DEDUP_REMOVED lines=24> */
[----:B--2---:R-:W-:Y:S02]  /*2c640*/  @!P0 HFMA2.BF16_V2 R27, -RZ.H0_H0, RZ.H0_H0, -R45.H0_H0 ;  /* 0x200000ffff1b8231 */ /* 0x004fe4000034092d */
[----:B------:R-:W-:Y:S01]  /*2c650*/  @!P5 PRMT R57, R24, 0x5410, RZ ;  /* 0x000054101839d816 */ /* 0x000fe200000000ff */
[----:B------:R-:W-:Y:S01]  /*2c660*/  FMUL.FTZ R24, R3, R140 ;  /* 0x0000008c03187220 */ /* 0x000fe20000410000 */
[----:B------:R-:W-:Y:S01]  /*2c670*/  ISETP.GE.U32.AND P5, PT, R217, R22, PT ;  /* 0x00000016d900720c */ /* 0x000fe20003fa6070 */
[----:B------:R2:W-:Y:S01]  /*2c680*/  @!P0 STL.S16 [R1+0x2a4], R27 ;  /* 0x0002a41b01008387 */ /* 0x0005e20000100600 */
[----:B------:R-:W-:Y:S01]  /*2c690*/  PRMT R19, R27, 0x7610, R19 ;  /* 0x000076101b137816 */ /* 0x000fe20000000013 */
[----:B------:R-:W-:Y:S01]  /*2c6a0*/  FMUL.FTZ R22, R35, R158 ;  /* 0x0000009e23167220 */ /* 0x000fe20000410000 */
[----:B------:R-:W-:Y:S01]  /*2c6b0*/  @!P6 PRMT R55, R15, 0x5410, RZ ;  /* 0x000054100f37e816 */ /* 0x000fe200000000ff */
[----:B------:R-:W3:Y:S01]  /*2c6c0*/  LDL R69, [R1+0x2b8] ;  /* 0x0002b80001457983 */ /* 0x000ee20000100800 */
[C---:B------:R-:W-:Y:S01]  /*2c6d0*/  ISETP.GE.U32.AND P6, PT, R217.reuse, R21, PT ;  /* 0x00000015d900720c */ /* 0x040fe20003fc6070 */
[----:B------:R-:W-:Y:S01]  /*2c6e0*/  FMUL.FTZ R15, R2, R151 ;  /* 0x00000097020f7220 */ /* 0x000fe20000410000 */
[----:B------:R-:W-:Y:S01]  /*2c6f0*/  ISETP.GE.U32.AND P2, PT, R217, R7, PT ;  /* 0x00000007d900720c */ /* 0x000fe20003f46070 */
[----:B------:R-:W4:Y:S01]  /*2c700*/  LDL R47, [R1+0x2bc] ;  /* 0x0002bc00012f7983 */ /* 0x000f220000100800 */
[----:B------:R-:W-:Y:S02]  /*2c710*/  FMUL.FTZ R7, R35, R167 ;  /* 0x000000a723077220 */ /* 0x000fe40000410000 */
[----:B------:R-:W-:Y:S01]  /*2c720*/  FMUL.FTZ R21, R6, R157 ;  /* 0x0000009d06157220 */ /* 0x000fe20000410000 */
[----:B------:R-:W-:Y:S01]  /*2c730*/  @!P5 PRMT R59, R31, 0x5410, RZ ;  /* 0x000054101f3bd816 */ /* 0x000fe200000000ff */
[----:B------:R-:W4:Y:S01]  /*2c740*/  LDL R33, [R1+0x2c8] ;  /* 0x0002c80001217983 */ /* 0x000f220000100800 */
[C---:B------:R-:W-:Y:S01]  /*2c750*/  ISETP.GE.U32.AND P5, PT, R217.reuse, R25, PT ;  /* 0x00000019d900720c */ /* 0x040fe20003fa6070 */
[----:B------:R-:W-:Y:S02]  /*2c760*/  FMUL.FTZ R31, R2, R139 ;  /* 0x0000008b021f7220 */ /* 0x000fe40000410000 */
[----:B------:R1:W4:Y:S01]  /*2c770*/  LDL.S16 R81, [R1+0x28c] ;  /* 0x00028c0001517983 */ /* 0x0003220000100600 */
[----:B------:R-:W-:Y:S01]  /*2c780*/  @!P6 PRMT R58, R30, 0x5410, RZ ;  /* 0x000054101e3ae816 */ /* 0x000fe200000000ff */
[----:B------:R-:W-:Y:S01]  /*2c790*/  FMUL.FTZ R30, R2, R138 ;  /* 0x0000008a021e7220 */ /* 0x000fe20000410000 */
[----:B------:R-:W-:Y:S01]  /*2c7a0*/  ISETP.GE.U32.AND P6, PT, R217, R23, PT ;  /* 0x00000017d900720c */ /* 0x000fe20003fc6070 */
[----:B------:R1:W4:Y:S01]  /*2c7b0*/  LDL.S16 R89, [R1+0x280] ;  /* 0x0002800001597983 */ /* 0x0003220000100600 */
[----:B------:R-:W-:Y:S02]  /*2c7c0*/  FMUL.FTZ R25, R3, R141 ;  /* 0x0000008d03197220 */ /* 0x000fe40000410000 */
[----:B------:R-:W-:Y:S01]  /*2c7d0*/  FMUL.FTZ R23, R35, R159 ;  /* 0x0000009f23177220 */ /* 0x000fe20000410000 */
[----:B--2---:R-:W2:Y:S02]  /*2c7e0*/  LDL R27, [R1+0x2c4] ;  /* 0x0002c400011b7983 */ /* 0x004ea40000100800 */
[----:B------:R-:W-:Y:S01]  /*2c7f0*/  @!P5 PRMT R63, R29, 0x5410, RZ ;  /* 0x000054101d3fd816 */ /* 0x000fe200000000ff */
[----:B------:R-:W-:Y:S01]  /*2c800*/  FMUL.FTZ R29, R3, R137 ;  /* 0x00000089031d7220 */ /* 0x000fe20000410000 */
[----:B------:R-:W-:Y:S01]  /*2c810*/  ISETP.GE.U32.AND P5, PT, R217, R18, PT ;  /* 0x00000012d900720c */ /* 0x000fe20003fa6070 */
[----:B------:R1:W2:Y:S01]  /*2c820*/  LDL.S16 R88, [R1+0x284] ;  /* 0x0002840001587983 */ /* 0x0002a20000100600 */
[----:B------:R-:W-:Y:S02]  /*2c830*/  FMUL.FTZ R18, R35, R162 ;  /* 0x000000a223127220 */ /* 0x000fe40000410000 */
[----:B------:R-:W-:Y:S01]  /*2c840*/  @!P6 PRMT R62, R28, 0x5410, RZ ;  /* 0x000054101c3ee816 */ /* 0x000fe200000000ff */
[----:B------:R1:W2:Y:S01]  /*2c850*/  LDL.S16 R94, [R1+0x270] ;  /* 0x00027000015e7983 */ /* 0x0002a20000100600 */
[----:B------:R-:W-:Y:S01]  /*2c860*/  ISETP.GE.U32.AND P6, PT, R217, R17, PT ;  /* 0x00000011d900720c */ /* 0x000fe20003fc6070 */
[----:B------:R-:W-:Y:S02]  /*2c870*/  FMUL.FTZ R28, R3, R136 ;  /* 0x00000088031c7220 */ /* 0x000fe40000410000 */
[----:B------:R1:W2:Y:S01]  /*2c880*/  LDL.S16 R79, [R1+0x26c] ;  /* 0x00026c00014f7983 */ /* 0x0002a20000100600 */
[----:B------:R-:W-:Y:S03]  /*2c890*/  FMUL.FTZ R17, R6, R161 ;  /* 0x000000a106117220 */ /* 0x000fe60000410000 */
[----:B------:R-:W-:Y:S01]  /*2c8a0*/  @!P5 PRMT R51, R32, 0x5410, RZ ;  /* 0x000054102033d816 */ /* 0x000fe200000000ff */
[----:B------:R-:W2:Y:S01]  /*2c8b0*/  LDL.LU R191, [R1+0x1c] ;  /* 0x00001c0001bf7983 */ /* 0x000ea20000300800 */
[----:B------:R-:W-:Y:S01]  /*2c8c0*/  ISETP.GE.U32.AND P5, PT, R217, R34, PT ;  /* 0x00000022d900720c */ /* 0x000fe20003fa6070 */
[----:B------:R-:W-:Y:S02]  /*2c8d0*/  FMUL.FTZ R34, R35, R146 ;  /* 0x0000009223227220 */ /* 0x000fe40000410000 */
[----:B------:R-:W2:Y:S01]  /*2c8e0*/  LDL.LU R102, [R1+0x18] ;  /* 0x0000180001667983 */ /* 0x000ea20000300800 */
[----:B------:R-:W-:Y:S01]  /*2c8f0*/  @!P6 PRMT R45, R19, 0x5410, RZ ;  /* 0x00005410132de816 */ /* 0x000fe200000000ff */
[----:B------:R-:W-:Y:S01]  /*2c900*/  FMUL.FTZ R32, R6, R144 ;  /* 0x0000009006207220 */ /* 0x000fe20000410000 */
[----:B------:R-:W-:Y:S01]  /*2c910*/  ISETP.GE.U32.AND P6, PT, R217, R49, PT ;  /* 0x00000031d900720c */ /* 0x000fe20003fc6070 */
[----:B------:R-:W-:Y:S01]  /*2c920*/  FMUL.FTZ R19, R35, R163 ;  /* 0x000000a323137220 */ /* 0x000fe20000410000 */
[----:B---3--:R-:W-:Y:S01]  /*2c930*/  IADD3 R172, P0, R174, R69, RZ ;  /* 0x00000045aeac7210 */ /* 0x008fe20007f1e0ff */
[-CC-:B------:R-:W-:Y:S02]  /*2c940*/  FFMA.FTZ R69, R188, R0.reuse, -R10.reuse ;  /* 0x00000000bc457223 */ /* 0x180fe4000001080a */
[----:B------:R-:W-:Y:S02]  /*2c950*/  FFMA.FTZ R188, R120, R0, -R10 ;  /* 0x0000000078bc7223 */ /* 0x000fe4000001080a */
[----:B------:R-:W3:Y:S01]  /*2c960*/  MUFU.EX2 R0, R197 ;  /* 0x000000c500007308 */ /* 0x000ee20000000800 */
[C---:B----4-:R-:W-:Y:S02]  /*2c970*/  IMAD.X R173, R175.reuse, 0x1, R47, P0 ;  /* 0x00000001afad7824 */ /* 0x050fe400000e062f */
[----:B------:R-:W-:Y:S01]  /*2c980*/  FMUL.FTZ R10, R2, R154 ;  /* 0x0000009a020a7220 */ /* 0x000fe20000410000 */
[----:B------:R-:W-:Y:S01]  /*2c990*/  IADD3 R170, P0, R174, R33, RZ ;  /* 0x00000021aeaa7210 */ /* 0x000fe20007f1e0ff */
[----:B------:R-:W-:Y:S01]  /*2c9a0*/  FMUL.FTZ R33, R6, R145 ;  /* 0x0000009106217220 */ /* 0x000fe20000410000 */
[----:B------:R-:W-:Y:S03]  /*2c9b0*/  ST.E.U16 [R172.64], R44 ;  /* 0x0000002cac007985 */ /* 0x000fe6000c101504 */
[----:B--2---:R-:W-:Y:S01]  /*2c9c0*/  IMAD.X R171, R175, 0x1, R27, P0 ;  /* 0x00000001afab7824 */ /* 0x004fe200000e061b */
[----:B------:R-:W-:Y:S01]  /*2c9d0*/  ISETP.GE.U32.AND P0, PT, R217, R53, PT ;  /* 0x00000035d900720c */ /* 0x000fe20003f06070 */
[----:B------:R-:W-:Y:S01]  /*2c9e0*/  FMUL.FTZ R27, R2, R143 ;  /* 0x0000008f021b7220 */ /* 0x000fe20000410000 */
[----:B------:R-:W-:Y:S01]  /*2c9f0*/  PRMT R2, R80, 0x7610, R2 ;  /* 0x0000761050027816 */ /* 0x000fe20000000002 */
[----:B------:R-:W-:Y:S01]  /*2ca00*/  MUFU.EX2 R53, R95 ;  /* 0x0000005f00357308 */ /* 0x000fe20000000800 */
[----:B------:R2:W-:Y:S01]  /*2ca10*/  ST.E.U16 [R170.64], R57 ;  /* 0x00000039aa007985 */ /* 0x0005e2000c101504 */
[----:B---3--:R-:W-:Y:S02]  /*2ca20*/  FADD.FTZ R4, R0, R20 ;  /* 0x0000001400047221 */ /* 0x008fe40000010000 */
[----:B------:R-:W-:Y:S01]  /*2ca30*/  @!P5 HFMA2.BF16_V2 R81, -RZ.H0_H0, RZ.H0_H0, -R2.H0_H0 ;  /* 0x200000ffff51d231 */ /* 0x000fe20000340902 */
[----:B------:R-:W-:Y:S01]  /*2ca40*/  ST.E.U16 [R170.64+0x2], R55 ;  /* 0x00000237aa007985 */ /* 0x000fe2000c101504 */
[----:B------:R-:W-:Y:S02]  /*2ca50*/  FMUL.FTZ R20, R6, R156 ;  /* 0x0000009c06147220 */ /* 0x000fe40000410000 */
[C---:B------:R-:W-:Y:S01]  /*2ca60*/  FADD.FTZ R5, R77.reuse, R4 ;  /* 0x000000044d057221 */ /* 0x040fe20000010000 */
[----:B------:R-:W-:Y:S01]  /*2ca70*/  F2FP.BF16.PACK_AB R77, R77, R0 ;  /* 0x000000004d4d723e */ /* 0x000fe200000010ff */
[----:B------:R-:W3:Y:S01]  /*2ca80*/  MUFU.EX2 R4, R199 ;  /* 0x000000c700047308 */ /* 0x000ee20000000800 */
[----:B------:R-:W-:Y:S01]  /*2ca90*/  PRMT R109, R81, 0x7610, R109 ;  /* 0x00007610516d7816 */ /* 0x000fe2000000006d */
[----:B------:R4:W-:Y:S01]  /*2caa0*/  @!P5 STL.S16 [R1+0x28c], R81 ;  /* 0x00028c510100d387 */ /* 0x0009e20000100600 */
[----:B------:R-:W-:Y:S03]  /*2cab0*/  @!P0 HFMA2.BF16_V2 R88, -RZ.H0_H0, RZ.H0_H0, -R40.H0_H0 ;  /* 0x200000ffff588231 */ /* 0x000fe60000340928 */
[----:B------:R-:W-:Y:S02]  /*2cac0*/  ST.E.U16 [R174.64+0x12], R58 ;  /* 0x0000123aae007985 */ /* 0x000fe4000c101504 */
[----:B------:R-:W-:Y:S02]  /*2cad0*/  PRMT R108, R88, 0x7610, R108 ;  /* 0x00007610586c7816 */ /* 0x000fe4000000006c */
[----:B------:R-:W1:Y:S01]  /*2cae0*/  MUFU.EX2 R0, R198 ;  /* 0x000000c600007308 */ /* 0x000e620000000800 */
[----:B------:R4:W-:Y:S04]  /*2caf0*/  ST.E.U16 [R174.64+0x10], R59 ;  /* 0x0000103bae007985 */ /* 0x0009e8000c101504 */
[----:B------:R-:W-:Y:S01]  /*2cb00*/  ST.E.U16 [R168.64+0x10], R63 ;  /* 0x0000103fa8007985 */ /* 0x000fe2000c101504 */
[----:B--2---:R-:W-:Y:S03]  /*2cb10*/  IADD3 R57, R193, 0x1, RZ ;  /* 0x00000001c1397810 */ /* 0x004fe60007ffe0ff */
[----:B------:R-:W-:Y:S01]  /*2cb20*/  ST.E.U16 [R168.64+0x12], R62 ;  /* 0x0000123ea8007985 */ /* 0x000fe2000c101504 */
[----:B------:R-:W2:Y:S01]  /*2cb30*/  MUFU.EX2 R44, R192 ;  /* 0x000000c0002c7308 */ /* 0x000ea20000000800 */
[----:B------:R-:W-:Y:S02]  /*2cb40*/  LOP3.LUT R152, R215, R57, RZ, 0x3c, !PT ;  /* 0x00000039d7987212 */ /* 0x000fe400078e3cff */
[----:B------:R-:W-:Y:S01]  /*2cb50*/  ST.E.U16 [R172.64+0xe], R51 ;  /* 0x00000e33ac007985 */ /* 0x000fe2000c101504 */
[----:B---3--:R-:W-:Y:S03]  /*2cb60*/  FADD.FTZ R5, R4, R5 ;  /* 0x0000000504057221 */ /* 0x008fe60000010000 */
[----:B------:R-:W-:Y:S03]  /*2cb70*/  ST.E.U16 [R172.64+0x10], R45 ;  /* 0x0000102dac007985 */ /* 0x000fe6000c101504 */
[----:B------:R-:W-:Y:S01]  /*2cb80*/  MUFU.EX2 R192, R236 ;  /* 0x000000ec00c07308 */ /* 0x000fe20000000800 */
[C---:B-1----:R-:W-:Y:S01]  /*2cb90*/  F2FP.BF16.PACK_AB R181, R0.reuse, R4 ;  /* 0x0000000400b5723e */ /* 0x042fe200000010ff */
[----:B------:R-:W-:Y:S01]  /*2cba0*/  FADD.FTZ R47, R0, R5 ;  /* 0x00000005002f7221 */ /* 0x000fe20000010000 */
[----:B------:R-:W-:Y:S01]  /*2cbb0*/  PRMT R0, R80, 0x7632, R0 ;  /* 0x0000763250007816 */ /* 0x000fe20000000000 */
[C---:B------:R-:W-:Y:S02]  /*2cbc0*/  FMUL.FTZ R4, R6.reuse, R164 ;  /* 0x000000a406047220 */ /* 0x040fe40000410000 */
[----:B------:R-:W-:Y:S01]  /*2cbd0*/  FMUL.FTZ R5, R6, R165 ;  /* 0x000000a506057220 */ /* 0x000fe20000410000 */
[----:B----4-:R-:W-:Y:S01]  /*2cbe0*/  PRMT R81, R2, 0x5410, R0 ;  /* 0x0000541002517816 */ /* 0x010fe20000000000 */
[----:B------:R-:W-:Y:S01]  /*2cbf0*/  @!P6 HFMA2.BF16_V2 R89, -RZ.H0_H0, RZ.H0_H0, -R0.H0_H0 ;  /* 0x200000ffff59e231 */ /* 0x000fe20000340900 */
[----:B------:R-:W-:Y:S01]  /*2cc00*/  @!P5 PRMT R2, R109, 0x5410, RZ ;  /* 0x000054106d02d816 */ /* 0x000fe200000000ff */
[----:B------:R-:W-:Y:S01]  /*2cc10*/  MUFU.EX2 R80, R111 ;  /* 0x0000006f00507308 */ /* 0x000fe20000000800 */
[----:B------:R-:W-:Y:S01]  /*2cc20*/  ISETP.GE.U32.AND P5, PT, R217, R66, PT ;  /* 0x00000042d900720c */ /* 0x000fe20003fa6070 */
[----:B------:R-:W-:Y:S01]  /*2cc30*/  FMUL.FTZ R6, R35, R166 ;  /* 0x000000a623067220 */ /* 0x000fe20000410000 */
[----:B------:R-:W-:Y:S01]  /*2cc40*/  PRMT R3, R89, 0x7610, R3 ;  /* 0x0000761059037816 */ /* 0x000fe20000000003 */
[----:B------:R-:W-:Y:S01]  /*2cc50*/  @!P6 STL.S16 [R1+0x280], R89 ;  /* 0x000280590100e387 */ /* 0x000fe20000100600 */
[----:B--2---:R-:W-:Y:S02]  /*2cc60*/  FADD.FTZ R47, R44, R47 ;  /* 0x0000002f2c2f7221 */ /* 0x004fe40000010000 */
[----:B------:R-:W-:Y:S01]  /*2cc70*/  @!P6 PRMT R0, R3, 0x5410, RZ ;  /* 0x000054100300e816 */ /* 0x000fe200000000ff */
[----:B------:R1:W-:Y:S01]  /*2cc80*/  @!P0 STL.S16 [R1+0x284], R88 ;  /* 0x0002845801008387 */ /* 0x0003e20000100600 */
[----:B------:R-:W-:Y:S01]  /*2cc90*/  ISETP.GE.U32.AND P6, PT, R217, R64, PT ;  /* 0x00000040d900720c */ /* 0x000fe20003fc6070 */
[----:B------:R-:W2:Y:S01]  /*2cca0*/  MUFU.EX2 R3, R103 ;  /* 0x0000006700037308 */ /* 0x000ea20000000800 */
[----:B------:R-:W-:Y:S01]  /*2ccb0*/  FMUL.FTZ R35, R35, R147 ;  /* 0x0000009323237220 */ /* 0x000fe20000410000 */
[----:B------:R-:W-:Y:S02]  /*2ccc0*/  ST.E.U16 [R170.64+0x10], R2 ;  /* 0x00001002aa007985 */ /* 0x000fe4000c101504 */
[----:B------:R-:W-:Y:S02]  /*2ccd0*/  @!P5 HFMA2.BF16_V2 R79, -RZ.H0_H0, RZ.H0_H0, -R54.H0_H0 ;  /* 0x200000ffff4fd231 */ /* 0x000fe40000340936 */
[----:B------:R-:W-:Y:S03]  /*2cce0*/  ST.E.U16 [R170.64+0x12], R0 ;  /* 0x00001200aa007985 */ /* 0x000fe6000c101504 */
[----:B------:R-:W-:Y:S01]  /*2ccf0*/  PRMT R66, R79, 0x7610, R66 ;  /* 0x000076104f427816 */ /* 0x000fe20000000042 */
[----:B------:R-:W-:Y:S10]  /*2cd00*/  MUFU.EX2 R59, R129 ;  /* 0x00000081003b7308 */ /* 0x000ff40000000800 */
[----:B------:R-:W-:Y:S01]  /*2cd10*/  MUFU.EX2 R64, R96 ;  /* 0x0000006000407308 */ /* 0x000fe20000000800 */
[----:B-1----:R1:W3:Y:S01]  /*2cd20*/  LDL.S16 R88, [R1+0x254] ;  /* 0x0002540001587983 */ /* 0x0022e20000100600 */
[C---:B--2---:R-:W-:Y:S01]  /*2cd30*/  F2FP.BF16.PACK_AB R136, R3.reuse, R44 ;  /* 0x0000002c0388723e */ /* 0x044fe200000010ff */
[----:B------:R-:W-:Y:S02]  /*2cd40*/  FADD.FTZ R49, R3, R47 ;  /* 0x0000002f03317221 */ /* 0x000fe40000010000 */
[----:B------:R1:W2:Y:S01]  /*2cd50*/  LDL.S16 R103, [R1+0x25c] ;  /* 0x00025c0001677983 */ /* 0x0002a20000100600 */
[----:B------:R-:W-:Y:S01]  /*2cd60*/  FADD.FTZ R3, R80, R67 ;  /* 0x0000004350037221 */ /* 0x000fe20000010000 */
[C---:B------:R-:W-:Y:S03]  /*2cd70*/  F2FP.BF16.PACK_AB R80, R53.reuse, R80 ;  /* 0x000000503550723e */ /* 0x040fe600000010ff */
[----:B------:R-:W4:Y:S01]  /*2cd80*/  MUFU.EX2 R47, R191 ;  /* 0x000000bf002f7308 */ /* 0x000f220000000800 */
[--C-:B------:R-:W-:Y:S01]  /*2cd90*/  FADD.FTZ R53, R53, R3.reuse ;  /* 0x0000000335357221 */ /* 0x100fe20000010000 */
[C---:B------:R-:W-:Y:S04]  /*2cda0*/  PRMT R3, R40.reuse, 0x7632, R3 ;  /* 0x0000763228037816 */ /* 0x040fe80000000003 */
        /* <DEDUP_REMOVED lines=10> */
[----:B------:R1:W2:Y:S01]  /*2ce50*/  LDL.S16 R67, [R1+0x264] ;  /* 0x0002640001437983 */ /* 0x0002a20000100600 */
[----:B----4-:R-:W-:Y:S02]  /*2ce60*/  FADD.FTZ R49, R47, R49 ;  /* 0x000000312f317221 */ /* 0x010fe40000010000 */
[----:B------:R-:W4:Y:S01]  /*2ce70*/  MUFU.EX2 R44, R102 ;  /* 0x00000066002c7308 */ /* 0x000f220000000800 */
[----:B------:R4:W-:Y:S04]  /*2ce80*/  ST.E.U16 [R174.64+0x20], R40 ;  /* 0x00002028ae007985 */ /* 0x0009e8000c101504 */
[----:B------:R-:W-:Y:S05]  /*2ce90*/  ST.E.U16 [R174.64+0x22], R3 ;  /* 0x00002203ae007985 */ /* 0x000fea000c101504 */
[----:B------:R-:W-:Y:S10]  /*2cea0*/  MUFU.EX2 R194, R241 ;  /* 0x000000f100c27308 */ /* 0x000ff40000000800 */
[----:B-1----:R-:W1:Y:S01]  /*2ceb0*/  MUFU.EX2 R79, R127 ;  /* 0x0000007f004f7308 */ /* 0x002e620000000800 */
[C---:B----4-:R-:W-:Y:S01]  /*2cec0*/  F2FP.BF16.PACK_AB R157, R44.reuse, R47 ;  /* 0x0000002f2c9d723e */ /* 0x050fe200000010ff */
[----:B------:R4:W4:Y:S01]  /*2ced0*/  LDL.S16 R102, [R1+0x268] ;  /* 0x0002680001667983 */ /* 0x0009220000100600 */
[----:B------:R-:W-:Y:S01]  /*2cee0*/  FADD.FTZ R49, R44, R49 ;  /* 0x000000312c317221 */ /* 0x000fe20000010000 */
[----:B------:R-:W-:Y:S06]  /*2cef0*/  PRMT R40, R56, 0x7632, R40 ;  /* 0x0000763238287816 */ /* 0x000fec0000000028 */
[----:B------:R-:W1:Y:S02]  /*2cf00*/  MUFU.EX2 R47, R39 ;  /* 0x00000027002f7308 */ /* 0x000e640000000800 */
[--C-:B-1----:R-:W-:Y:S01]  /*2cf10*/  FADD.FTZ R44, R79, R53.reuse ;  /* 0x000000354f2c7221 */ /* 0x102fe20000010000 */
[----:B------:R-:W-:Y:S02]  /*2cf20*/  PRMT R53, R54, 0x7632, R53 ;  /* 0x0000763236357816 */ /* 0x000fe40000000035 */
[C---:B------:R-:W-:Y:S01]  /*2cf30*/  F2FP.BF16.PACK_AB R79, R64.reuse, R79 ;  /* 0x0000004f404f723e */ /* 0x040fe200000010ff */
[----:B------:R-:W-:Y:S01]  /*2cf40*/  FADD.FTZ R64, R64, R44 ;  /* 0x0000002c40407221 */ /* 0x000fe20000010000 */
[----:B------:R-:W-:Y:S02]  /*2cf50*/  PRMT R94, R54, 0x5410, R53 ;  /* 0x00005410365e7816 */ /* 0x000fe40000000035 */
[----:B------:R-:W-:Y:S02]  /*2cf60*/  @!P5 PRMT R54, R66, 0x5410, RZ ;  /* 0x000054104236d816 */ /* 0x000fe400000000ff */
[----:B------:R-:W-:Y:S01]  /*2cf70*/  LOP3.LUT P5, RZ, R220, 0x800000, RZ, 0xc0, !PT ;  /* 0x00800000dcff7812 */ /* 0x000fe200078ac0ff */
[----:B------:R-:W-:Y:S02]  /*2cf80*/  FADD.FTZ R49, R47, R49 ;  /* 0x000000312f317221 */ /* 0x000fe40000010000 */
[----:B------:R-:W-:Y:S01]  /*2cf90*/  ST.E.U16 [R168.64+0x20], R54 ;  /* 0x00002036a8007985 */ /* 0x000fe2000c101504 */
[----:B---3--:R-:W-:Y:S02]  /*2cfa0*/  @!P0 HFMA2.BF16_V2 R88, -RZ.H0_H0, RZ.H0_H0, -R46.H0_H0 ;  /* 0x200000ffff588231 */ /* 0x008fe4000034092e */
[----:B--2---:R-:W-:Y:S03]  /*2cfb0*/  @!P6 HFMA2.BF16_V2 R103, -RZ.H0_H0, RZ.H0_H0, -R53.H0_H0 ;  /* 0x200000ffff67e231 */ /* 0x004fe60000340935 */
[----:B------:R-:W-:Y:S02]  /*2cfc0*/  PRMT R72, R88, 0x7610, R72 ;  /* 0x0000761058487816 */ /* 0x000fe40000000048 */
[----:B------:R-:W-:Y:S01]  /*2cfd0*/  PRMT R44, R103, 0x7610, R44 ;  /* 0x00007610672c7816 */ /* 0x000fe2000000002c */
[----:B------:R-:W-:Y:S03]  /*2cfe0*/  @!P6 STL.S16 [R1+0x25c], R103 ;  /* 0x00025c670100e387 */ /* 0x000fe60000100600 */
[----:B------:R-:W-:Y:S01]  /*2cff0*/  @!P6 PRMT R53, R44, 0x5410, RZ ;  /* 0x000054102c35e816 */ /* 0x000fe200000000ff */
[----:B------:R1:W-:Y:S01]  /*2d000*/  @!P0 STL.S16 [R1+0x254], R88 ;  /* 0x0002545801008387 */ /* 0x0003e20000100600 */
[C---:B------:R-:W-:Y:S01]  /*2d010*/  LOP3.LUT P6, RZ, R220.reuse, 0x400000, RZ, 0xc0, !PT ;  /* 0x00400000dcff7812 */ /* 0x040fe200078cc0ff */
[----:B------:R-:W2:Y:S01]  /*2d020*/  MUFU.EX2 R44, R134 ;  /* 0x00000086002c7308 */ /* 0x000ea20000000800 */
[----:B------:R-:W-:Y:S01]  /*2d030*/  LOP3.LUT R220, R220, 0xffdfffff, RZ, 0xc0, !PT ;  /* 0xffdfffffdcdc7812 */ /* 0x000fe200078ec0ff */
[----:B------:R-:W3:Y:S04]  /*2d040*/  LDL.LU R39, [R1+0x3b4] ;  /* 0x0003b40001277983 */ /* 0x000ee80000300800 */
[----:B------:R1:W-:Y:S01]  /*2d050*/  ST.E.U16 [R168.64+0x22], R53 ;  /* 0x00002235a8007985 */ /* 0x0003e2000c101504 */
[----:B------:R-:W-:Y:S05]  /*2d060*/  @!P5 HFMA2.BF16_V2 R67, -RZ.H0_H0, RZ.H0_H0, -R48.H0_H0 ;  /* 0x200000ffff43d231 */ /* 0x000fea0000340930 */
[----:B------:R-:W-:Y:S02]  /*2d070*/  PRMT R93, R67, 0x7610, R93 ;  /* 0x00007610435d7816 */ /* 0x000fe4000000005d */
[C---:B--2---:R-:W-:Y:S01]  /*2d080*/  F2FP.BF16.PACK_AB R158, R44.reuse, R47 ;  /* 0x0000002f2c9e723e */ /* 0x044fe200000010ff */
[----:B------:R2:W5:Y:S01]  /*2d090*/  LDL.LU R134, [R1+0x3b0] ;  /* 0x0003b00001867983 */ /* 0x0005620000300800 */
[----:B------:R-:W2:Y:S01]  /*2d0a0*/  MUFU.EX2 R47, R195 ;  /* 0x000000c3002f7308 */ /* 0x000ea20000000800 */
[----:B------:R-:W-:Y:S02]  /*2d0b0*/  FADD.FTZ R66, R44, R49 ;  /* 0x000000312c427221 */ /* 0x000fe40000010000 */
[----:B-1----:R1:W3:Y:S01]  /*2d0c0*/  LDL.S16 R88, [R1+0x27c] ;  /* 0x00027c0001587983 */ /* 0x0022e20000100600 */
[----:B------:R-:W-:Y:S06]  /*2d0d0*/  PRMT R53, R118, 0x7610, R53 ;  /* 0x0000761076357816 */ /* 0x000fec0000000035 */
[----:B------:R-:W1:Y:S01]  /*2d0e0*/  MUFU.EX2 R49, R135 ;  /* 0x0000008700317308 */ /* 0x000e620000000800 */
[----:B--2---:R-:W-:Y:S01]  /*2d0f0*/  F2FP.BF16.PACK_AB R133, R65, R47 ;  /* 0x0000002f4185723e */ /* 0x004fe200000010ff */
[----:B------:R-:W-:Y:S04]  /*2d100*/  FADD.FTZ R44, R47, R64 ;  /* 0x000000402f2c7221 */ /* 0x000fe80000010000 */
[--C-:B------:R-:W-:Y:S01]  /*2d110*/  FADD.FTZ R65, R65, R44.reuse ;  /* 0x0000002c41417221 */ /* 0x100fe20000010000 */
[C---:B------:R-:W-:Y:S04]  /*2d120*/  PRMT R44, R46.reuse, 0x7632, R44 ;  /* 0x000076322e2c7816 */ /* 0x040fe8000000002c */
[----:B------:R-:W-:Y:S01]  /*2d130*/  PRMT R95, R46, 0x5410, R44 ;  /* 0x000054102e5f7816 */ /* 0x000fe2000000002c */
[----:B----4-:R-:W-:Y:S01]  /*2d140*/  @!P6 HFMA2.BF16_V2 R102, -RZ.H0_H0, RZ.H0_H0, -R44.H0_H0 ;  /* 0x200000ffff66e231 */ /* 0x010fe2000034092c */
[----:B------:R-:W-:Y:S01]  /*2d150*/  @!P0 PRMT R46, R72, 0x5410, RZ ;  /* 0x00005410482e8816 */ /* 0x000fe200000000ff */
[----:B-1----:R-:W-:Y:S02]  /*2d160*/  FADD.FTZ R64, R49, R66 ;  /* 0x0000004231407221 */ /* 0x002fe40000010000 */
[----:B------:R-:W-:Y:S01]  /*2d170*/  MUFU.EX2 R66, R200 ;  /* 0x000000c800427308 */ /* 0x000fe20000000800 */
[----:B------:R-:W-:Y:S01]  /*2d180*/  PRMT R47, R102, 0x7610, R47 ;  /* 0x00007610662f7816 */ /* 0x000fe2000000002f */
[----:B------:R1:W-:Y:S03]  /*2d190*/  @!P6 STL.S16 [R1+0x268], R102 ;  /* 0x000268660100e387 */ /* 0x0003e60000100600 */
[----:B------:R-:W-:Y:S01]  /*2d1a0*/  @!P6 PRMT R44, R47, 0x5410, RZ ;  /* 0x000054102f2ce816 */ /* 0x000fe200000000ff */
[----:B------:R2:W-:Y:S01]  /*2d1b0*/  @!P5 STL.S16 [R1+0x264], R67 ;  /* 0x000264430100d387 */ /* 0x0005e20000100600 */
[----:B------:R-:W-:Y:S03]  /*2d1c0*/  ISETP.GE.U32.AND P6, PT, R217, R76, PT ;  /* 0x0000004cd900720c */ /* 0x000fe60003fc6070 */
[----:B------:R4:W5:Y:S01]  /*2d1d0*/  LDL.LU R135, [R1+0x3ac] ;  /* 0x0003ac0001877983 */ /* 0x0009620000300800 */
[----:B------:R-:W2:Y:S03]  /*2d1e0*/  MUFU.EX2 R47, R233 ;  /* 0x000000e9002f7308 */ /* 0x000ea60000000800 */
[----:B------:R4:W4:Y:S04]  /*2d1f0*/  LDL.S16 R72, [R1+0x250] ;  /* 0x0002500001487983 */ /* 0x0009280000100600 */
[----:B------:R-:W-:Y:S03]  /*2d200*/  ST.E.U16 [R172.64+0x1e], R46 ;  /* 0x00001e2eac007985 */ /* 0x000fe6000c101504 */
[----:B------:R-:W2:Y:S01]  /*2d210*/  MUFU.EX2 R76, R107 ;  /* 0x0000006b004c7308 */ /* 0x000ea20000000800 */
[----:B------:R-:W-:Y:S01]  /*2d220*/  ST.E.U16 [R172.64+0x20], R44 ;  /* 0x0000202cac007985 */ /* 0x000fe2000c101504 */
[----:B-1----:R-:W-:Y:S05]  /*2d230*/  LOP3.LUT R102, R152, R213, RZ, 0x3c, !PT ;  /* 0x000000d598667212 */ /* 0x002fea00078e3cff */
[----:B------:R-:W-:Y:S01]  /*2d240*/  IMAD.WIDE.U32 R102, R102, -0x326172a9, RZ ;  /* 0xcd9e8d5766667825 */ /* 0x000fe200078e00ff */
[C---:B--2---:R-:W-:Y:S03]  /*2d250*/  F2FP.BF16.PACK_AB R159, R47.reuse, R49 ;  /* 0x000000312f9f723e */ /* 0x044fe600000010ff */
[----:B------:R-:W-:Y:S01]  /*2d260*/  FADD.FTZ R67, R47, R64 ;  /* 0x000000402f437221 */ /* 0x000fe20000010000 */
[----:B------:R-:W1:Y:S01]  /*2d270*/  MUFU.EX2 R49, R201 ;  /* 0x000000c900317308 */ /* 0x000e620000000800 */
[----:B------:R2:W5:Y:S01]  /*2d280*/  LDL.LU R233, [R1+0x3a8] ;  /* 0x0003a80001e97983 */ /* 0x0005620000300800 */
[----:B------:R-:W-:Y:S08]  /*2d290*/  FADD.FTZ R57, R76, R106 ;  /* 0x0000006a4c397221 */ /* 0x000ff00000010000 */
[----:B------:R-:W2:Y:S01]  /*2d2a0*/  MUFU.EX2 R64, R225 ;  /* 0x000000e100407308 */ /* 0x000ea20000000800 */
[C---:B-1----:R-:W-:Y:S01]  /*2d2b0*/  F2FP.BF16.PACK_AB R154, R66.reuse, R49 ;  /* 0x00000031429a723e */ /* 0x042fe200000010ff */
[----:B------:R-:W-:Y:S04]  /*2d2c0*/  FADD.FTZ R47, R49, R65 ;  /* 0x00000041312f7221 */ /* 0x000fe80000010000 */
[--C-:B------:R-:W-:Y:S01]  /*2d2d0*/  FADD.FTZ R66, R66, R47.reuse ;  /* 0x0000002f42427221 */ /* 0x100fe20000010000 */
[C---:B------:R-:W-:Y:S04]  /*2d2e0*/  PRMT R47, R48.reuse, 0x7632, R47 ;  /* 0x00007632302f7816 */ /* 0x040fe8000000002f */
[----:B------:R-:W-:Y:S01]  /*2d2f0*/  PRMT R96, R48, 0x5410, R47 ;  /* 0x0000541030607816 */ /* 0x000fe2000000002f */
[----:B--2---:R-:W-:Y:S01]  /*2d300*/  FADD.FTZ R65, R64, R67 ;  /* 0x0000004340417221 */ /* 0x004fe20000010000 */
[----:B------:R-:W-:Y:S02]  /*2d310*/  @!P5 PRMT R48, R93, 0x5410, RZ ;  /* 0x000054105d30d816 */ /* 0x000fe400000000ff */
[----:B------:R-:W-:Y:S03]  /*2d320*/  ISETP.GE.U32.AND P5, PT, R217, R100, PT ;  /* 0x00000064d900720c */ /* 0x000fe60003fa6070 */
[----:B------:R-:W-:Y:S01]  /*2d330*/  ST.E.U16 [R170.64+0x20], R48 ;  /* 0x00002030aa007985 */ /* 0x000fe2000c101504 */
[----:B---3--:R-:W-:Y:S05]  /*2d340*/  @!P4 HFMA2.BF16_V2 R88, -RZ.H0_H0, RZ.H0_H0, -R47.H0_H0 ;  /* 0x200000ffff58c231 */ /* 0x008fea000034092f */
[----:B------:R-:W-:Y:S01]  /*2d350*/  PRMT R49, R88, 0x7610, R49 ;  /* 0x0000761058317816 */ /* 0x000fe20000000031 */
[----:B------:R-:W-:Y:S03]  /*2d360*/  @!P4 STL.S16 [R1+0x27c], R88 ;  /* 0x00027c580100c387 */ /* 0x000fe60000100600 */
[----:B------:R-:W-:Y:S01]  /*2d370*/  @!P4 PRMT R47, R49, 0x5410, RZ ;  /* 0x00005410312fc816 */ /* 0x000fe200000000ff */
[----:B------:R1:W5:Y:S01]  /*2d380*/  LDL.LU R225, [R1+0x3a4] ;  /* 0x0003a40001e17983 */ /* 0x0003620000300800 */
[----:B------:R-:W-:Y:S01]  /*2d390*/  ISETP.GE.U32.AND P4, PT, R217, R97, PT ;  /* 0x00000061d900720c */ /* 0x000fe20003f86070 */
[----:B------:R-:W2:Y:S02]  /*2d3a0*/  MUFU.EX2 R49, R221 ;  /* 0x000000dd00317308 */ /* 0x000ea40000000800 */
[----:B------:R-:W-:Y:S01]  /*2d3b0*/  ST.E.U16 [R170.64+0x22], R47 ;  /* 0x0000222faa007985 */ /* 0x000fe2000c101504 */
[C---:B--2---:R-:W-:Y:S01]  /*2d3c0*/  F2FP.BF16.PACK_AB R160, R49.reuse, R64 ;  /* 0x0000004031a0723e */ /* 0x044fe200000010ff */
[----:B------:R-:W-:Y:S02]  /*2d3d0*/  FADD.FTZ R49, R49, R65 ;  /* 0x0000004131317221 */ /* 0x000fe40000010000 */
[----:B------:R1:W5:Y:S04]  /*2d3e0*/  LDL.LU R221, [R1+0x3a0] ;  /* 0x0003a00001dd7983 */ /* 0x0003680000300800 */
[----:B------:R2:W3:Y:S01]  /*2d3f0*/  MUFU.EX2 R64, R237 ;  /* 0x000000ed00407308 */ /* 0x0004e20000000800 */
[----:B------:R3:W-:Y:S09]  /*2d400*/  STL [R1+0x9c], R49 ;  /* 0x00009c3101007387 */ /* 0x0007f20000100800 */
[----:B------:R-:W1:Y:S01]  /*2d410*/  MUFU.EX2 R65, R203 ;  /* 0x000000cb00417308 */ /* 0x000e620000000800 */
[----:B----4-:R-:W-:Y:S05]  /*2d420*/  @!P6 HFMA2.BF16_V2 R72, -RZ.H0_H0, RZ.H0_H0, -R50.H0_H0 ;  /* 0x200000ffff48e231 */ /* 0x010fea0000340932 */
[----:B------:R-:W-:Y:S04]  /*2d430*/  @!P6 STL.S16 [R1+0x250], R72 ;  /* 0x000250480100e387 */ /* 0x000fe80000100600 */
[----:B------:R4:W4:Y:S04]  /*2d440*/  LDL.S16 R93, [R1+0x24c] ;  /* 0x00024c00015d7983 */ /* 0x0009280000100600 */
[----:B------:R4:W4:Y:S01]  /*2d450*/  LDL.S16 R125, [R1+0x238] ;  /* 0x00023800017d7983 */ /* 0x0009220000100600 */
[----:B--2---:R-:W-:Y:S02]  /*2d460*/  IMAD.MOV.U32 R237, RZ, RZ, R252 ;  /* 0x000000ffffed7224 */ /* 0x004fe400078e00fc */
[----:B---3--:R-:W-:Y:S02]  /*2d470*/  FADD.FTZ R49, R64, R66 ;  /* 0x0000004240317221 */ /* 0x008fe40000010000 */
[----:B------:R-:W2:Y:S01]  /*2d480*/  MUFU.EX2 R66, R251 ;  /* 0x000000fb00427308 */ /* 0x000ea20000000800 */
[C---:B-1----:R-:W-:Y:S01]  /*2d490*/  F2FP.BF16.PACK_AB R155, R65.reuse, R64 ;  /* 0x00000040419b723e */ /* 0x042fe200000010ff */
[----:B------:R-:W-:Y:S01]  /*2d4a0*/  FADD.FTZ R65, R65, R49 ;  /* 0x0000003141417221 */ /* 0x000fe20000010000 */
[----:B------:R-:W-:Y:S02]  /*2d4b0*/  SHF.R.U32.HI R49, RZ, 0x8, R68 ;  /* 0x00000008ff317819 */ /* 0x000fe40000011644 */
[----:B------:R-:W-:Y:S02]  /*2d4c0*/  PRMT R64, R72, 0x7610, R64 ;  /* 0x0000761048407816 */ /* 0x000fe40000000040 */
[----:B------:R-:W-:Y:S04]  /*2d4d0*/  LOP3.LUT R49, R49, 0xffff, RZ, 0xc0, !PT ;  /* 0x0000ffff31317812 */ /* 0x000fe800078ec0ff */
[C---:B------:R-:W-:Y:S02]  /*2d4e0*/  ISETP.GE.U32.AND P0, PT, R217.reuse, R49, PT ;  /* 0x00000031d900720c */ /* 0x040fe40003f06070 */
[C---:B------:R-:W-:Y:S04]  /*2d4f0*/  PRMT R49, R50.reuse, 0x7632, R49 ;  /* 0x0000763232317816 */ /* 0x040fe80000000031 */
[----:B------:R-:W-:Y:S02]  /*2d500*/  PRMT R88, R50, 0x5410, R49 ;  /* 0x0000541032587816 */ /* 0x000fe40000000031 */
[----:B------:R-:W-:Y:S02]  /*2d510*/  @!P6 PRMT R50, R64, 0x5410, RZ ;  /* 0x000054104032e816 */ /* 0x000fe400000000ff */
[----:B------:R-:W-:Y:S01]  /*2d520*/  ISETP.GE.U32.AND P6, PT, R217, R98, PT ;  /* 0x00000062d900720c */ /* 0x000fe20003fc6070 */
[----:B------:R-:W1:Y:S01]  /*2d530*/  MUFU.EX2 R64, R250 ;  /* 0x000000fa00407308 */ /* 0x000e620000000800 */
[----:B--2---:R-:W-:Y:S01]  /*2d540*/  FADD.FTZ R65, R66, R65 ;  /* 0x0000004142417221 */ /* 0x004fe20000010000 */
[----:B------:R-:W-:Y:S01]  /*2d550*/  ST.E.U16 [R174.64+0x30], R50 ;  /* 0x00003032ae007985 */ /* 0x000fe2000c101504 */
[C---:B-1----:R-:W-:Y:S02]  /*2d560*/  F2FP.BF16.PACK_AB R156, R64.reuse, R66 ;  /* 0x00000042409c723e */ /* 0x042fe400000010ff */
[----:B------:R-:W-:Y:S01]  /*2d570*/  FADD.FTZ R64, R64, R65 ;  /* 0x0000004140407221 */ /* 0x000fe20000010000 */
[----:B------:R-:W-:Y:S04]  /*2d580*/  LOP3.LUT R66, R103, R240, R210, 0x96, !PT ;  /* 0x000000f067427212 */ /* 0x000fe800078e96d2 */
[----:B------:R-:W1:Y:S01]  /*2d590*/  MUFU.EX2 R65, R69 ;  /* 0x0000004500417308 */ /* 0x000e620000000800 */
[----:B------:R2:W-:Y:S01]  /*2d5a0*/  STL [R1+0x2a8], R64 ;  /* 0x0002a84001007387 */ /* 0x0005e20000100800 */
[----:B------:R-:W-:Y:S03]  /*2d5b0*/  IMAD.WIDE.U32 R66, R66, -0x2daee0ad, RZ ;  /* 0xd2511f5342427825 */ /* 0x000fe600078e00ff */
[----:B------:R2:W2:Y:S02]  /*2d5c0*/  LDL.S16 R111, [R1+0x234] ;  /* 0x00023400016f7983 */ /* 0x0004a40000100600 */
[----:B------:R-:W-:Y:S02]  /*2d5d0*/  LOP3.LUT R68, R67, R242, R182, 0x96, !PT ;  /* 0x000000f243447212 */ /* 0x000fe400078e96b6 */
[----:B------:R2:W2:Y:S04]  /*2d5e0*/  LDL.S16 R109, [R1+0x228] ;  /* 0x00022800016d7983 */ /* 0x0004a80000100600 */
[----:B------:R2:W2:Y:S01]  /*2d5f0*/  LDL.S16 R108, [R1+0x224] ;  /* 0x00022400016c7983 */ /* 0x0004a20000100600 */
[----:B-1----:R-:W-:Y:S01]  /*2d600*/  F2FP.BF16.PACK_AB R58, R71, R65 ;  /* 0x00000041473a723e */ /* 0x002fe200000010ff */
[----:B------:R-:W-:Y:S02]  /*2d610*/  FADD.FTZ R55, R65, R73 ;  /* 0x0000004941377221 */ /* 0x000fe40000010000 */
[----:B------:R-:W-:Y:S01]  /*2d620*/  IMAD.WIDE.U32 R68, R68, -0x326172a9, RZ ;  /* 0xcd9e8d5744447825 */ /* 0x000fe200078e00ff */
[----:B--2---:R-:W1:Y:S03]  /*2d630*/  MUFU.EX2 R64, R110 ;  /* 0x0000006e00407308 */ /* 0x004e660000000800 */
[----:B------:R-:W-:Y:S01]  /*2d640*/  FADD.FTZ R71, R71, R55 ;  /* 0x0000003747477221 */ /* 0x000fe20000010000 */
[----:B------:R-:W-:Y:S05]  /*2d650*/  LOP3.LUT R62, R69, R238, R178, 0x96, !PT ;  /* 0x000000ee453e7212 */ /* 0x000fea00078e96b2 */
[----:B------:R-:W-:Y:S01]  /*2d660*/  IMAD.WIDE.U32 R62, R62, -0x2daee0ad, RZ ;  /* 0xd2511f533e3e7825 */ /* 0x000fe200078e00ff */
[----:B------:R-:W2:Y:S10]  /*2d670*/  MUFU.EX2 R55, R113 ;  /* 0x0000007100377308 */ /* 0x000eb40000000800 */
[----:B------:R-:W2:Y:S01]  /*2d680*/  MUFU.EX2 R69, R78 ;  /* 0x0000004e00457308 */ /* 0x000ea20000000800 */
[C---:B-1----:R-:W-:Y:S01]  /*2d690*/  F2FP.BF16.PACK_AB R76, R64.reuse, R76 ;  /* 0x0000004c404c723e */ /* 0x042fe200000010ff */
[----:B------:R-:W-:Y:S01]  /*2d6a0*/  FADD.FTZ R57, R64, R57 ;  /* 0x0000003940397221 */ /* 0x000fe20000010000 */
[----:B------:R-:W-:Y:S07]  /*2d6b0*/  LOP3.LUT R64, R179, R239, R102, 0x96, !PT ;  /* 0x000000efb3407212 */ /* 0x000fee00078e9666 */
[----:B------:R-:W-:Y:S01]  /*2d6c0*/  MUFU.EX2 R113, R235 ;  /* 0x000000eb00717308 */ /* 0x000fe20000000800 */
[----:B------:R-:W-:Y:S04]  /*2d6d0*/  IMAD.WIDE.U32 R64, R64, -0x2daee0ad, RZ ;  /* 0xd2511f5340407825 */ /* 0x000fe800078e00ff */
[----:B--2---:R-:W-:Y:S01]  /*2d6e0*/  FADD.FTZ R51, R55, R57 ;  /* 0x0000003937337221 */ /* 0x004fe20000010000 */
        /* <DEDUP_REMOVED lines=8> */
[C---:B------:R-:W-:Y:S01]  /*2d770*/  F2FP.BF16.PACK_AB R65, R59.reuse, R55 ;  /* 0x000000373b41723e */ /* 0x040fe200000010ff */
[----:B------:R1:W-:Y:S02]  /*2d780*/  MUFU.EX2 R66, R85 ;  /* 0x0000005500427308 */ /* 0x0003e40000000800 */
[--C-:B------:R-:W-:Y:S01]  /*2d790*/  FADD.FTZ R59, R59, R51.reuse ;  /* 0x000000333b3b7221 */ /* 0x100fe20000010000 */
[----:B------:R-:W-:Y:S02]  /*2d7a0*/  PRMT R51, R52, 0x7632, R51 ;  /* 0x0000763234337816 */ /* 0x000fe40000000033 */
[----:B------:R-:W-:Y:S05]  /*2d7b0*/  LOP3.LUT R62, R73, R244, R62, 0x96, !PT ;  /* 0x000000f4493e7212 */ /* 0x000fea00078e963e */
[----:B------:R-:W-:Y:S01]  /*2d7c0*/  IMAD.WIDE.U32 R62, R62, -0x326172a9, RZ ;  /* 0xcd9e8d573e3e7825 */ /* 0x000fe200078e00ff */
[----:B------:R-:W2:Y:S04]  /*2d7d0*/  MUFU.EX2 R73, R132 ;  /* 0x0000008400497308 */ /* 0x000ea80000000800 */
[----:B------:R-:W-:Y:S02]  /*2d7e0*/  LOP3.LUT R45, R63, R249, R64, 0x96, !PT ;  /* 0x000000f93f2d7212 */ /* 0x000fe400078e9640 */
[----:B------:R-:W-:Y:S02]  /*2d7f0*/  LOP3.LUT R0, R62, 0xff, RZ, 0xc0, !PT ;  /* 0x000000ff3e007812 */ /* 0x000fe400078ec0ff */
[----:B------:R-:W-:Y:S02]  /*2d800*/  LOP3.LUT R55, R45, 0xff, RZ, 0xc0, !PT ;  /* 0x000000ff2d377812 */ /* 0x000fe400078ec0ff */
[----:B------:R-:W-:Y:S01]  /*2d810*/  SHF.R.U32.HI R2, RZ, 0x18, R45 ;  /* 0x00000018ff027819 */ /* 0x000fe2000001162d */
[----:B------:R-:W2:Y:S01]  /*2d820*/  MUFU.EX2 R64, R202 ;  /* 0x000000ca00407308 */ /* 0x000ea20000000800 */
[----:B-1----:R-:W-:Y:S01]  /*2d830*/  PRMT R85, R52, 0x5410, R51 ;  /* 0x0000541034557816 */ /* 0x002fe20000000033 */
[----:B----4-:R-:W-:Y:S02]  /*2d840*/  @!P4 HFMA2.BF16_V2 R93, -RZ.H0_H0, RZ.H0_H0, -R49.H0_H0 ;  /* 0x200000ffff5dc231 */ /* 0x010fe40000340931 */
[----:B------:R-:W-:Y:S03]  /*2d850*/  @!P6 HFMA2.BF16_V2 R125, -RZ.H0_H0, RZ.H0_H0, -R52.H0_H0 ;  /* 0x200000ffff7de231 */ /* 0x000fe60000340934 */
[----:B------:R-:W-:Y:S01]  /*2d860*/  PRMT R57, R93, 0x7610, R57 ;  /* 0x000076105d397816 */ /* 0x000fe20000000039 */
[----:B------:R1:W-:Y:S01]  /*2d870*/  @!P4 STL.S16 [R1+0x24c], R93 ;  /* 0x00024c5d0100c387 */ /* 0x0003e20000100600 */
[----:B------:R-:W-:Y:S02]  /*2d880*/  PRMT R100, R125, 0x7610, R100 ;  /* 0x000076107d647816 */ /* 0x000fe40000000064 */
[----:B------:R-:W-:Y:S01]  /*2d890*/  @!P4 PRMT R49, R57, 0x5410, RZ ;  /* 0x000054103931c816 */ /* 0x000fe200000000ff */
[----:B------:R-:W-:Y:S01]  /*2d8a0*/  FADD.FTZ R57, R74, R71 ;  /* 0x000000474a397221 */ /* 0x000fe20000010000 */
[----:B------:R-:W-:Y:S01]  /*2d8b0*/  @!P6 PRMT R52, R100, 0x5410, RZ ;  /* 0x000054106434e816 */ /* 0x000fe200000000ff */
[----:B------:R4:W-:Y:S01]  /*2d8c0*/  MUFU.EX2 R74, R91 ;  /* 0x0000005b004a7308 */ /* 0x0009e20000000800 */
[----:B------:R-:W-:Y:S01]  /*2d8d0*/  ISETP.GE.U32.AND P4, PT, R217, R55, PT ;  /* 0x00000037d900720c */ /* 0x000fe20003f86070 */
[----:B------:R-:W-:Y:S01]  /*2d8e0*/  ST.E.U16 [R174.64+0x32], R49 ;  /* 0x00003231ae007985 */ /* 0x000fe2000c101504 */
[----:B------:R-:W-:Y:S01]  /*2d8f0*/  LOP3.LUT R55, R45, 0xffff, RZ, 0xc0, !PT ;  /* 0x0000ffff2d377812 */ /* 0x000fe200078ec0ff */
[----:B------:R-:W-:Y:S01]  /*2d900*/  FADD.FTZ R57, R69, R57 ;  /* 0x0000003945397221 */ /* 0x000fe20000010000 */
[----:B------:R-:W-:Y:S01]  /*2d910*/  SHF.R.U32.HI R45, RZ, 0x10, R45 ;  /* 0x00000010ff2d7819 */ /* 0x000fe2000001162d */
[----:B------:R2:W-:Y:S01]  /*2d920*/  ST.E.U16 [R168.64+0x30], R52 ;  /* 0x00003034a8007985 */ /* 0x0005e2000c101504 */
[----:B------:R-:W-:Y:S03]  /*2d930*/  SHF.R.U32.HI R55, RZ, 0x8, R55 ;  /* 0x00000008ff377819 */ /* 0x000fe60000011637 */
[----:B------:R2:W2:Y:S01]  /*2d940*/  MUFU.EX2 R100, R234 ;  /* 0x000000ea00647308 */ /* 0x0004a20000000800 */
[----:B------:R-:W-:Y:S01]  /*2d950*/  LOP3.LUT R55, R55, 0xffff, RZ, 0xc0, !PT ;  /* 0x0000ffff37377812 */ /* 0x000fe200078ec0ff */
[----:B-1----:R1:W3:Y:S04]  /*2d960*/  LDL.S16 R93, [R1+0x220] ;  /* 0x00022000015d7983 */ /* 0x0022e80000100600 */
[----:B------:R-:W-:Y:S01]  /*2d970*/  @!P6 STL.S16 [R1+0x238], R125 ;  /* 0x0002387d0100e387 */ /* 0x000fe20000100600 */
[----:B------:R-:W-:Y:S02]  /*2d980*/  ISETP.GE.U32.AND P6, PT, R217, R55, PT ;  /* 0x00000037d900720c */ /* 0x000fe40003fc6070 */
[C---:B------:R-:W-:Y:S04]  /*2d990*/  PRMT R55, R42.reuse, 0x7632, R55 ;  /* 0x000076322a377816 */ /* 0x040fe80000000037 */
[----:B----4-:R-:W-:Y:S02]  /*2d9a0*/  PRMT R91, R42, 0x5410, R55 ;  /* 0x000054102a5b7816 */ /* 0x010fe40000000037 */
[----:B--2---:R-:W-:Y:S01]  /*2d9b0*/  PRMT R52, R128, 0x7610, R52 ;  /* 0x0000761080347816 */ /* 0x004fe20000000034 */
[----:B------:R-:W-:Y:S02]  /*2d9c0*/  @!P5 HFMA2.BF16_V2 R111, -RZ.H0_H0, RZ.H0_H0, -R51.H0_H0 ;  /* 0x200000ffff6fd231 */ /* 0x000fe40000340933 */
[----:B------:R-:W-:Y:S03]  /*2d9d0*/  @!P3 HFMA2.BF16_V2 R109, -RZ.H0_H0, RZ.H0_H0, -R42.H0_H0 ;  /* 0x200000ffff6db231 */ /* 0x000fe6000034092a */
[----:B------:R-:W-:Y:S01]  /*2d9e0*/  PRMT R98, R111, 0x7610, R98 ;  /* 0x000076106f627816 */ /* 0x000fe20000000062 */
[----:B------:R-:W-:Y:S01]  /*2d9f0*/  @!P5 STL.S16 [R1+0x234], R111 ;  /* 0x0002346f0100d387 */ /* 0x000fe20000100600 */
[----:B------:R-:W-:Y:S02]  /*2da00*/  @!P0 HFMA2.BF16_V2 R108, -RZ.H0_H0, RZ.H0_H0, -R55.H0_H0 ;  /* 0x200000ffff6c8231 */ /* 0x000fe40000340937 */
[----:B------:R-:W-:Y:S01]  /*2da10*/  @!P5 PRMT R51, R98, 0x5410, RZ ;  /* 0x000054106233d816 */ /* 0x000fe200000000ff */
[----:B------:R1:W5:Y:S01]  /*2da20*/  LDL.LU R234, [R1+0x39c] ;  /* 0x00039c0001ea7983 */ /* 0x0003620000300800 */
[----:B------:R-:W-:Y:S01]  /*2da30*/  ISETP.GE.U32.AND P5, PT, R217, R2, PT ;  /* 0x00000002d900720c */ /* 0x000fe20003fa6070 */
[----:B------:R2:W4:Y:S01]  /*2da40*/  MUFU.EX2 R98, R226 ;  /* 0x000000e200627308 */ /* 0x0005220000000800 */
[----:B------:R-:W-:Y:S01]  /*2da50*/  PRMT R107, R109, 0x7610, R107 ;  /* 0x000076106d6b7816 */ /* 0x000fe2000000006b */
[----:B------:R1:W3:Y:S01]  /*2da60*/  LDL.S16 R69, [R1+0x240] ;  /* 0x0002400001457983 */ /* 0x0002e20000100600 */
[----:B------:R-:W-:Y:S01]  /*2da70*/  PRMT R97, R108, 0x7610, R97 ;  /* 0x000076106c617816 */ /* 0x000fe20000000061 */
[--C-:B------:R-:W-:Y:S01]  /*2da80*/  FADD.FTZ R2, R73, R59.reuse ;  /* 0x0000003b49027221 */ /* 0x100fe20000010000 */
[C---:B------:R-:W-:Y:S01]  /*2da90*/  F2FP.BF16.PACK_AB R73, R64.reuse, R73 ;  /* 0x000000494049723e */ /* 0x040fe200000010ff */
[----:B------:R1:W-:Y:S01]  /*2daa0*/  @!P3 STL.S16 [R1+0x228], R109 ;  /* 0x0002286d0100b387 */ /* 0x0003e20000100600 */
[----:B------:R-:W-:Y:S01]  /*2dab0*/  @!P3 PRMT R42, R107, 0x5410, RZ ;  /* 0x000054106b2ab816 */ /* 0x000fe200000000ff */
[----:B------:R-:W-:Y:S01]  /*2dac0*/  FADD.FTZ R71, R64, R2 ;  /* 0x0000000240477221 */ /* 0x000fe20000010000 */
[----:B------:R-:W-:Y:S01]  /*2dad0*/  LOP3.LUT R64, R45, 0xff, RZ, 0xc0, !PT ;  /* 0x000000ff2d407812 */ /* 0x000fe200078ec0ff */
[----:B------:R-:W-:Y:S01]  /*2dae0*/  @!P0 STL.S16 [R1+0x224], R108 ;  /* 0x0002246c01008387 */ /* 0x000fe20000100600 */
[----:B------:R-:W-:Y:S01]  /*2daf0*/  PRMT R59, R60, 0x7632, R59 ;  /* 0x000076323c3b7816 */ /* 0x000fe2000000003b */
[----:B------:R-:W-:Y:S01]  /*2db00*/  FADD.FTZ R3, R100, R71 ;  /* 0x0000004764037221 */ /* 0x000fe20000010000 */
[----:B------:R-:W-:Y:S01]  /*2db10*/  ISETP.GE.U32.AND P3, PT, R217, R0, PT ;  /* 0x00000000d900720c */ /* 0x000fe20003f66070 */
[----:B------:R-:W-:Y:S01]  /*2db20*/  FADD.FTZ R0, R66, R57 ;  /* 0x0000003942007221 */ /* 0x000fe20000010000 */
[--C-:B------:R-:W-:Y:S01]  /*2db30*/  SHF.R.U32.HI R2, RZ, 0x10, R62.reuse ;  /* 0x00000010ff027819 */ /* 0x100fe2000001163e */
[----:B------:R1:W-:Y:S01]  /*2db40*/  ST.E.U16 [R168.64+0x32], R51 ;  /* 0x00003233a8007985 */ /* 0x0003e2000c101504 */
[----:B------:R-:W-:Y:S02]  /*2db50*/  @!P0 PRMT R55, R97, 0x5410, RZ ;  /* 0x0000541061378816 */ /* 0x000fe400000000ff */
[----:B------:R-:W-:Y:S01]  /*2db60*/  SHF.R.U32.HI R97, RZ, 0x18, R62 ;  /* 0x00000018ff617819 */ /* 0x000fe2000001163e */
[----:B------:R-:W-:Y:S01]  /*2db70*/  ST.E.U16 [R172.64+0x2e], R42 ;  /* 0x00002e2aac007985 */ /* 0x000fe2000c101504 */
[----:B------:R-:W-:Y:S02]  /*2db80*/  LOP3.LUT R62, R62, 0xffff, RZ, 0xc0, !PT ;  /* 0x0000ffff3e3e7812 */ /* 0x000fe400078ec0ff */
[----:B------:R-:W-:Y:S01]  /*2db90*/  F2FP.BF16.PACK_AB R63, R74, R66 ;  /* 0x000000424a3f723e */ /* 0x000fe200000010ff */
[----:B--2---:R2:W5:Y:S01]  /*2dba0*/  LDL.LU R226, [R1+0x398] ;  /* 0x0003980001e27983 */ /* 0x0045620000300800 */
[----:B----4-:R-:W-:Y:S01]  /*2dbb0*/  F2FP.BF16.PACK_AB R120, R98, R100 ;  /* 0x000000646278723e */ /* 0x010fe200000010ff */
[----:B------:R-:W-:Y:S01]  /*2dbc0*/  FADD.FTZ R74, R74, R0 ;  /* 0x000000004a4a7221 */ /* 0x000fe20000010000 */
[----:B------:R-:W-:Y:S01]  /*2dbd0*/  LOP3.LUT R0, R2, 0xff, RZ, 0xc0, !PT ;  /* 0x000000ff02007812 */ /* 0x000fe200078ec0ff */
[----:B------:R2:W4:Y:S01]  /*2dbe0*/  LDL.S16 R45, [R1+0x230] ;  /* 0x00023000012d7983 */ /* 0x0005220000100600 */
[----:B------:R-:W-:Y:S02]  /*2dbf0*/  PRMT R2, R76, 0x7610, R2 ;  /* 0x000076104c027816 */ /* 0x000fe40000000002 */
[----:B------:R-:W-:Y:S01]  /*2dc00*/  PRMT R71, R70, 0x7632, R71 ;  /* 0x0000763246477816 */ /* 0x000fe20000000047 */
[----:B------:R2:W2:Y:S01]  /*2dc10*/  LDL.S16 R107, [R1+0x248] ;  /* 0x00024800016b7983 */ /* 0x0004a20000100600 */
[----:B-1----:R1:W1:Y:S03]  /*2dc20*/  MUFU.EX2 R109, R99 ;  /* 0x00000063006d7308 */ /* 0x0022660000000800 */
[----:B------:R-:W-:Y:S07]  /*2dc30*/  ST.E.U16 [R172.64+0x30], R55 ;  /* 0x00003037ac007985 */ /* 0x000fee000c101504 */
[----:B------:R-:W-:Y:S01]  /*2dc40*/  MUFU.EX2 R51, R223 ;  /* 0x000000df00337308 */ /* 0x000fe20000000800 */
[----:B-1----:R-:W-:Y:S01]  /*2dc50*/  PRMT R99, R56, 0x5410, R40 ;  /* 0x0000541038637816 */ /* 0x002fe20000000028 */
[----:B---3--:R-:W-:Y:S05]  /*2dc60*/  @!P2 HFMA2.BF16_V2 R93, -RZ.H0_H0, RZ.H0_H0, -R60.H0_H0 ;  /* 0x200000ffff5da231 */ /* 0x008fea000034093c */
[----:B------:R-:W-:Y:S01]  /*2dc70*/  PRMT R104, R93, 0x7610, R104 ;  /* 0x000076105d687816 */ /* 0x000fe20000000068 */
[----:B------:R1:W-:Y:S04]  /*2dc80*/  @!P2 STL.S16 [R1+0x220], R93 ;  /* 0x0002205d0100a387 */ /* 0x0003e80000100600 */
[----:B------:R3:W3:Y:S01]  /*2dc90*/  LDL.S16 R57, [R1+0x218] ;  /* 0x0002180001397983 */ /* 0x0006e20000100600 */
[----:B-1----:R-:W-:Y:S02]  /*2dca0*/  PRMT R93, R60, 0x5410, R59 ;  /* 0x000054103c5d7816 */ /* 0x002fe4000000003b */
[----:B------:R-:W-:Y:S02]  /*2dcb0*/  @!P2 PRMT R60, R104, 0x5410, RZ ;  /* 0x00005410683ca816 */ /* 0x000fe400000000ff */
[----:B------:R-:W-:Y:S01]  /*2dcc0*/  ISETP.GE.U32.AND P2, PT, R217, R64, PT ;  /* 0x00000040d900720c */ /* 0x000fe20003f46070 */
[----:B------:R1:W3:Y:S04]  /*2dcd0*/  LDL.S16 R104, [R1+0x21c] ;  /* 0x00021c0001687983 */ /* 0x0002e80000100600 */
[----:B------:R1:W-:Y:S01]  /*2dce0*/  ST.E.U16 [R170.64+0x30], R60 ;  /* 0x0000303caa007985 */ /* 0x0003e2000c101504 */
[----:B------:R-:W-:Y:S05]  /*2dcf0*/  @!P1 HFMA2.BF16_V2 R69, -RZ.H0_H0, RZ.H0_H0, -R59.H0_H0 ;  /* 0x200000ffff459231 */ /* 0x000fea000034093b */
[----:B------:R-:W-:Y:S01]  /*2dd00*/  PRMT R78, R69, 0x7610, R78 ;  /* 0x00007610454e7816 */ /* 0x000fe2000000004e */
[----:B------:R2:W-:Y:S03]  /*2dd10*/  @!P1 STL.S16 [R1+0x240], R69 ;  /* 0x0002404501009387 */ /* 0x0005e60000100600 */
[----:B------:R-:W-:Y:S02]  /*2dd20*/  @!P1 PRMT R59, R78, 0x5410, RZ ;  /* 0x000054104e3b9816 */ /* 0x000fe400000000ff */
[----:B------:R-:W-:Y:S02]  /*2dd30*/  ISETP.GE.U32.AND P1, PT, R217, R0, PT ;  /* 0x00000000d900720c */ /* 0x000fe40003f26070 */
[----:B------:R-:W-:Y:S01]  /*2dd40*/  SHF.R.U32.HI R0, RZ, 0x8, R62 ;  /* 0x00000008ff007819 */ /* 0x000fe2000001163e */
[----:B------:R-:W-:Y:S01]  /*2dd50*/  ST.E.U16 [R170.64+0x32], R59 ;  /* 0x0000323baa007985 */ /* 0x000fe2000c101504 */
[----:B------:R2:W2:Y:S02]  /*2dd60*/  MUFU.EX2 R62, R219 ;  /* 0x000000db003e7308 */ /* 0x0004a40000000800 */
[----:B------:R-:W-:Y:S08]  /*2dd70*/  LOP3.LUT R0, R0, 0xffff, RZ, 0xc0, !PT ;  /* 0x0000ffff00007812 */ /* 0x000ff000078ec0ff */
[----:B-1----:R-:W-:Y:S01]  /*2dd80*/  MUFU.EX2 R60, R222 ;  /* 0x000000de003c7308 */ /* 0x002fe20000000800 */
[----:B----4-:R-:W-:Y:S02]  /*2dd90*/  @!P4 HFMA2.BF16_V2 R45, -RZ.H0_H0, RZ.H0_H0, -R56.H0_H0 ;  /* 0x200000ffff2dc231 */ /* 0x010fe40000340938 */
[----:B--2---:R-:W-:Y:S03]  /*2dda0*/  @!P6 HFMA2.BF16_V2 R107, -RZ.H0_H0, RZ.H0_H0, -R40.H0_H0 ;  /* 0x200000ffff6be231 */ /* 0x004fe60000340928 */
[----:B------:R-:W-:Y:S01]  /*2ddb0*/  PRMT R106, R45, 0x7610, R106 ;  /* 0x000076102d6a7816 */ /* 0x000fe2000000006a */
[----:B------:R1:W-:Y:S01]  /*2ddc0*/  @!P4 STL.S16 [R1+0x230], R45 ;  /* 0x0002302d0100c387 */ /* 0x0003e20000100600 */
[----:B------:R-:W-:Y:S02]  /*2ddd0*/  IMAD.WIDE.U32 R68, R68, -0x2daee0ad, RZ ;  /* 0xd2511f5344447825 */ /* 0x000fe400078e00ff */
[----:B------:R-:W-:Y:S02]  /*2dde0*/  @!P4 PRMT R56, R106, 0x5410, RZ ;  /* 0x000054106a38c816 */ /* 0x000fe400000000ff */
[----:B------:R-:W-:Y:S02]  /*2ddf0*/  ISETP.GE.U32.AND P4, PT, R217, R0, PT ;  /* 0x00000000d900720c */ /* 0x000fe40003f86070 */
[----:B------:R-:W-:Y:S01]  /*2de00*/  PRMT R0, R76, 0x7632, R0 ;  /* 0x000076324c007816 */ /* 0x000fe20000000000 */
[----:B------:R2:W5:Y:S01]  /*2de10*/  LDL.LU R219, [R1+0x394] ;  /* 0x0003940001db7983 */ /* 0x0005620000300800 */
[----:B------:R-:W-:Y:S02]  /*2de20*/  LOP3.LUT R66, R69, R243, R72, 0x96, !PT ;  /* 0x000000f345427212 */ /* 0x000fe400078e9648 */
[----:B------:R-:W-:Y:S01]  /*2de30*/  LOP3.LUT R72, R68, 0xffff, RZ, 0xc0, !PT ;  /* 0x0000ffff44487812 */ /* 0x000fe200078ec0ff */
[----:B------:R-:W-:Y:S01]  /*2de40*/  @!P6 STL.S16 [R1+0x248], R107 ;  /* 0x0002486b0100e387 */ /* 0x000fe20000100600 */
[--C-:B------:R-:W-:Y:S02]  /*2de50*/  SHF.R.U32.HI R78, RZ, 0x10, R68.reuse ;  /* 0x00000010ff4e7819 */ /* 0x100fe40000011644 */
[----:B------:R-:W-:Y:S01]  /*2de60*/  SHF.R.U32.HI R108, RZ, 0x18, R68 ;  /* 0x00000018ff6c7819 */ /* 0x000fe20000011644 */
[----:B------:R2:W5:Y:S01]  /*2de70*/  LDL.LU R235, [R1+0x390] ;  /* 0x0003900001eb7983 */ /* 0x0005620000300800 */
[----:B------:R-:W-:Y:S02]  /*2de80*/  PRMT R100, R2, 0x5410, R0 ;  /* 0x0000541002647816 */ /* 0x000fe40000000000 */
[----:B------:R-:W-:Y:S01]  /*2de90*/  PRMT R105, R107, 0x7610, R105 ;  /* 0x000076106b697816 */ /* 0x000fe20000000069 */
[----:B------:R-:W-:Y:S01]  /*2dea0*/  ST.E.U16 [R174.64+0x40], R56 ;  /* 0x00004038ae007985 */ /* 0x000fe2000c101504 */
[----:B------:R-:W-:Y:S02]  /*2deb0*/  LOP3.LUT R44, R78, 0xff, RZ, 0xc0, !PT ;  /* 0x000000ff4e2c7812 */ /* 0x000fe400078ec0ff */
[----:B------:R-:W-:Y:S02]  /*2dec0*/  @!P6 PRMT R40, R105, 0x5410, RZ ;  /* 0x000054106928e816 */ /* 0x000fe400000000ff */
[----:B-1----:R-:W-:Y:S02]  /*2ded0*/  LOP3.LUT R45, R68, 0xff, RZ, 0xc0, !PT ;  /* 0x000000ff442d7812 */ /* 0x002fe400078ec0ff */
[----:B------:R-:W-:Y:S01]  /*2dee0*/  SHF.R.U32.HI R46, RZ, 0x8, R72 ;  /* 0x00000008ff2e7819 */ /* 0x000fe20000011648 */
[----:B------:R-:W-:Y:S01]  /*2def0*/  ST.E.U16 [R174.64+0x42], R40 ;  /* 0x00004228ae007985 */ /* 0x000fe2000c101504 */
[C---:B------:R-:W-:Y:S02]  /*2df00*/  ISETP.GE.U32.AND P0, PT, R217.reuse, R45, PT ;  /* 0x0000002dd900720c */ /* 0x040fe40003f06070 */
[----:B------:R-:W-:Y:S02]  /*2df10*/  LOP3.LUT R45, R66, 0xff, RZ, 0xc0, !PT ;  /* 0x000000ff422d7812 */ /* 0x000fe400078ec0ff */
[----:B------:R-:W-:Y:S02]  /*2df20*/  LOP3.LUT R46, R46, 0xffff, RZ, 0xc0, !PT ;  /* 0x0000ffff2e2e7812 */ /* 0x000fe400078ec0ff */
[----:B------:R-:W-:Y:S01]  /*2df30*/  ISETP.GE.U32.AND P6, PT, R217, R45, PT ;  /* 0x0000002dd900720c */ /* 0x000fe20003fc6070 */
[--C-:B------:R-:W-:Y:S01]  /*2df40*/  FADD.FTZ R45, R101, R74.reuse ;  /* 0x0000004a652d7221 */ /* 0x100fe20000010000 */
[----:B------:R-:W-:Y:S02]  /*2df50*/  PRMT R74, R75, 0x7632, R74 ;  /* 0x000076324b4a7816 */ /* 0x000fe4000000004a */
[----:B------:R-:W-:Y:S03]  /*2df60*/  PRMT R72, R73, 0x7632, R72 ;  /* 0x0000763249487816 */ /* 0x000fe60000000048 */
[----:B------:R-:W-:Y:S01]  /*2df70*/  @P0 LOP3.LUT R220, R220, 0x200000, RZ, 0xfc, !PT ;  /* 0x00200000dcdc0812 */ /* 0x000fe200078efcff */
[----:B---3--:R-:W-:Y:S05]  /*2df80*/  @!P5 HFMA2.BF16_V2 R57, -RZ.H0_H0, RZ.H0_H0, -R0.H0_H0 ;  /* 0x200000ffff39d231 */ /* 0x008fea0000340900 */
[----:B------:R-:W-:Y:S04]  /*2df90*/  PRMT R69, R57, 0x7610, R69 ;  /* 0x0000761039457816 */ /* 0x000fe80000000045 */
[----:B------:R-:W-:Y:S05]  /*2dfa0*/  @!P5 PRMT R0, R69, 0x5410, RZ ;  /* 0x000054104500d816 */ /* 0x000fea00000000ff */
[----:B------:R-:W-:Y:S01]  /*2dfb0*/  ST.E.U16 [R168.64+0x42], R0 ;  /* 0x00004200a8007985 */ /* 0x000fe2000c101504 */
[----:B------:R-:W-:Y:S05]  /*2dfc0*/  @!P2 HFMA2.BF16_V2 R104, -RZ.H0_H0, RZ.H0_H0, -R2.H0_H0 ;  /* 0x200000ffff68a231 */ /* 0x000fea0000340902 */
[----:B------:R-:W-:Y:S01]  /*2dfd0*/  PRMT R68, R104, 0x7610, R68 ;  /* 0x0000761068447816 */ /* 0x000fe20000000044 */
[----:B------:R1:W-:Y:S03]  /*2dfe0*/  @!P2 STL.S16 [R1+0x21c], R104 ;  /* 0x00021c680100a387 */ /* 0x0003e60000100600 */
[----:B------:R-:W-:Y:S01]  /*2dff0*/  @!P2 PRMT R2, R68, 0x5410, RZ ;  /* 0x000054104402a816 */ /* 0x000fe200000000ff */
[----:B------:R3:W-:Y:S01]  /*2e000*/  @!P5 STL.S16 [R1+0x218], R57 ;  /* 0x000218390100d387 */ /* 0x0007e20000100600 */
[----:B------:R-:W-:Y:S03]  /*2e010*/  LOP3.LUT R68, R103, R240, R208, 0x96, !PT ;  /* 0x000000f067447212 */ /* 0x000fe600078e96d0 */
[----:B------:R2:W4:Y:S02]  /*2e020*/  LDL.S16 R125, [R1+0x288] ;  /* 0x00028800017d7983 */ /* 0x0005240000100600 */
[----:B------:R-:W-:Y:S02]  /*2e030*/  IMAD.WIDE.U32 R68, R68, -0x2daee0ad, RZ ;  /* 0xd2511f5344447825 */ /* 0x000fe400078e00ff */
[----:B------:R2:W2:Y:S04]  /*2e040*/  LDL.S16 R146, [R1+0x260] ;  /* 0x0002600001927983 */ /* 0x0004a80000100600 */
[----:B------:R2:W4:Y:S04]  /*2e050*/  LDL.S16 R143, [R1+0x274] ;  /* 0x00027400018f7983 */ /* 0x0005280000100600 */
[----:B------:R-:W-:Y:S01]  /*2e060*/  ST.E.U16 [R168.64+0x40], R2 ;  /* 0x00004002a8007985 */ /* 0x000fe2000c101504 */
[----:B-1----:R-:W-:Y:S02]  /*2e070*/  LOP3.LUT R104, R177, R239, R102, 0x96, !PT ;  /* 0x000000efb1687212 */ /* 0x002fe400078e9666 */
[----:B------:R-:W-:Y:S01]  /*2e080*/  LOP3.LUT R102, R69, R242, R180, 0x96, !PT ;  /* 0x000000f245667212 */ /* 0x000fe200078e96b4 */
[----:B---3--:R-:W-:Y:S01]  /*2e090*/  FADD.FTZ R57, R98, R3 ;  /* 0x0000000362397221 */ /* 0x008fe20000010000 */
[----:B------:R-:W-:Y:S01]  /*2e0a0*/  SHF.R.U32.HI R3, RZ, 0x18, R66 ;  /* 0x00000018ff037819 */ /* 0x000fe20000011642 */
[----:B------:R1:W3:Y:S02]  /*2e0b0*/  LDL.S16 R98, [R1+0x278] ;  /* 0x0002780001627983 */ /* 0x0002e40000100600 */
[----:B------:R-:W-:Y:S01]  /*2e0c0*/  IMAD.WIDE.U32 R102, R102, -0x326172a9, RZ ;  /* 0xcd9e8d5766667825 */ /* 0x000fe200078e00ff */
[----:B------:R-:W-:Y:S02]  /*2e0d0*/  ISETP.GE.U32.AND P5, PT, R217, R3, PT ;  /* 0x00000003d900720c */ /* 0x000fe40003fa6070 */
[C---:B------:R-:W-:Y:S01]  /*2e0e0*/  F2FP.BF16.PACK_AB R3, R109.reuse, R101 ;  /* 0x000000656d03723e */ /* 0x040fe200000010ff */
[----:B------:R-:W-:Y:S04]  /*2e0f0*/  IMAD.WIDE.U32 R104, R104, -0x2daee0ad, RZ ;  /* 0xd2511f5368687825 */ /* 0x000fe800078e00ff */
[----:B------:R-:W-:Y:S01]  /*2e100*/  FADD.FTZ R109, R109, R45 ;  /* 0x0000002d6d6d7221 */ /* 0x000fe20000010000 */
[----:B------:R-:W-:Y:S01]  /*2e110*/  LOP3.LUT R105, R105, R245, R68, 0x96, !PT ;  /* 0x000000f569697212 */ /* 0x000fe200078e9644 */
[----:B------:R-:W-:Y:S01]  /*2e120*/  FADD.FTZ R57, R62, R57 ;  /* 0x000000393e397221 */ /* 0x000fe20000010000 */
[----:B------:R-:W-:Y:S02]  /*2e130*/  LOP3.LUT R68, R103, R238, R176, 0x96, !PT ;  /* 0x000000ee67447212 */ /* 0x000fe400078e96b0 */
[C---:B------:R-:W-:Y:S01]  /*2e140*/  F2FP.BF16.PACK_AB R45, R113.reuse, R62 ;  /* 0x0000003e712d723e */ /* 0x040fe200000010ff */
[----:B------:R-:W-:Y:S01]  /*2e150*/  FADD.FTZ R113, R113, R57 ;  /* 0x0000003971717221 */ /* 0x000fe20000010000 */
[----:B------:R-:W-:Y:S01]  /*2e160*/  SHF.R.U32.HI R57, RZ, 0x10, R66 ;  /* 0x00000010ff397819 */ /* 0x000fe20000011642 */
[----:B------:R-:W-:Y:S01]  /*2e170*/  IMAD.WIDE.U32 R68, R68, -0x2daee0ad, RZ ;  /* 0xd2511f5344447825 */ /* 0x000fe200078e00ff */
[----:B------:R-:W-:Y:S02]  /*2e180*/  LOP3.LUT R66, R66, 0xffff, RZ, 0xc0, !PT ;  /* 0x0000ffff42427812 */ /* 0x000fe400078ec0ff */
[----:B------:R-:W-:Y:S02]  /*2e190*/  LOP3.LUT R76, R57, 0xff, RZ, 0xc0, !PT ;  /* 0x000000ff394c7812 */ /* 0x000fe400078ec0ff */
[----:B------:R-:W-:Y:S01]  /*2e1a0*/  LOP3.LUT R69, R69, R247, R104, 0x96, !PT ;  /* 0x000000f745457212 */ /* 0x000fe200078e9668 */
[----:B------:R-:W-:Y:S01]  /*2e1b0*/  IMAD.WIDE.U32 R104, R105, -0x326172a9, RZ ;  /* 0xcd9e8d5769687825 */ /* 0x000fe200078e00ff */
[----:B------:R-:W-:Y:S04]  /*2e1c0*/  SHF.R.U32.HI R66, RZ, 0x8, R66 ;  /* 0x00000008ff427819 */ /* 0x000fe80000011642 */
[----:B------:R-:W-:Y:S02]  /*2e1d0*/  LOP3.LUT R110, R105, R248, R102, 0x96, !PT ;  /* 0x000000f8696e7212 */ /* 0x000fe400078e9666 */
[----:B------:R-:W-:Y:S03]  /*2e1e0*/  LOP3.LUT R66, R66, 0xffff, RZ, 0xc0, !PT ;  /* 0x0000ffff42427812 */ /* 0x000fe600078ec0ff */
        /* <DEDUP_REMOVED lines=15> */
[----:B------:R-:W-:Y:S11]  /*2e2e0*/  PRMT R54, R61, 0x7632, R54 ;  /* 0x000076323d367816 */ /* 0x000ff60000000036 */
[----:B--2---:R-:W-:Y:S05]  /*2e2f0*/  @!P0 HFMA2.BF16_V2 R146, -RZ.H0_H0, RZ.H0_H0, -R61.H0_H0 ;  /* 0x200000ffff928231 */ /* 0x004fea000034093d */
[----:B------:R-:W-:Y:S01]  /*2e300*/  PRMT R145, R146, 0x7610, R145 ;  /* 0x0000761092917816 */ /* 0x000fe20000000091 */
[----:B---3--:R-:W-:Y:S05]  /*2e310*/  @!P2 HFMA2.BF16_V2 R98, -RZ.H0_H0, RZ.H0_H0, -R58.H0_H0 ;  /* 0x200000ffff62a231 */ /* 0x008fea000034093a */
[----:B------:R-:W-:Y:S01]  /*2e320*/  PRMT R64, R98, 0x7610, R64 ;  /* 0x0000761062407816 */ /* 0x000fe20000000040 */
[----:B------:R2:W-:Y:S03]  /*2e330*/  @!P2 STL.S16 [R1+0x278], R98 ;  /* 0x000278620100a387 */ /* 0x0005e60000100600 */
[----:B------:R-:W-:Y:S01]  /*2e340*/  @!P2 PRMT R58, R64, 0x5410, RZ ;  /* 0x00005410403aa816 */ /* 0x000fe200000000ff */
[----:B------:R1:W3:Y:S01]  /*2e350*/  LDL.S16 R140, [R1+0x258] ;  /* 0x00025800018c7983 */ /* 0x0002e20000100600 */
[----:B------:R-:W-:Y:S02]  /*2e360*/  LOP3.LUT R64, R62, 0xffff, RZ, 0xc0, !PT ;  /* 0x0000ffff3e407812 */ /* 0x000fe400078ec0ff */
[----:B------:R-:W-:Y:S01]  /*2e370*/  SHF.R.U32.HI R62, RZ, 0x18, R62 ;  /* 0x00000018ff3e7819 */ /* 0x000fe2000001163e */
[----:B------:R-:W-:Y:S01]  /*2e380*/  ST.E.U16 [R172.64+0x3e], R58 ;  /* 0x00003e3aac007985 */ /* 0x000fe2000c101504 */
[----:B------:R-:W-:Y:S04]  /*2e390*/  SHF.R.U32.HI R64, RZ, 0x8, R64 ;  /* 0x00000008ff407819 */ /* 0x000fe80000011640 */
[----:B------:R-:W-:Y:S04]  /*2e3a0*/  LOP3.LUT R64, R64, 0xffff, RZ, 0xc0, !PT ;  /* 0x0000ffff40407812 */ /* 0x000fe800078ec0ff */
[----:B------:R-:W-:Y:S02]  /*2e3b0*/  ISETP.GE.U32.AND P2, PT, R217, R64, PT ;  /* 0x00000040d900720c */ /* 0x000fe40003f46070 */
[----:B------:R-:W-:Y:S01]  /*2e3c0*/  PRMT R64, R118, 0x7632, R64 ;  /* 0x0000763276407816 */ /* 0x000fe20000000040 */
[----:B--2---:R1:W2:Y:S10]  /*2e3d0*/  LDL.S16 R98, [R1+0x244] ;  /* 0x0002440001627983 */ /* 0x0042b40000100600 */
[----:B----4-:R-:W-:Y:S05]  /*2e3e0*/  @!P2 HFMA2.BF16_V2 R125, -RZ.H0_H0, RZ.H0_H0, -R57.H0_H0 ;  /* 0x200000ffff7da231 */ /* 0x010fea0000340939 */
[----:B------:R-:W-:Y:S01]  /*2e3f0*/  PRMT R104, R125, 0x7610, R104 ;  /* 0x000076107d687816 */ /* 0x000fe20000000068 */
[----:B------:R4:W-:Y:S03]  /*2e400*/  @!P2 STL.S16 [R1+0x288], R125 ;  /* 0x0002887d0100a387 */ /* 0x0009e60000100600 */
[----:B------:R-:W-:Y:S01]  /*2e410*/  @!P2 PRMT R57, R104, 0x5410, RZ ;  /* 0x000054106839a816 */ /* 0x000fe200000000ff */
[----:B------:R1:W2:Y:S01]  /*2e420*/  LDL.S16 R139, [R1+0x23c] ;  /* 0x00023c00018b7983 */ /* 0x0002a20000100600 */
[----:B------:R-:W-:Y:S02]  /*2e430*/  ISETP.GE.U32.AND P2, PT, R217, R62, PT ;  /* 0x0000003ed900720c */ /* 0x000fe40003f46070 */
[----:B------:R-:W-:Y:S01]  /*2e440*/  PRMT R104, R61, 0x5410, R54 ;  /* 0x000054103d687816 */ /* 0x000fe20000000036 */
[----:B------:R-:W-:Y:S01]  /*2e450*/  ST.E.U16 [R172.64+0x40], R57 ;  /* 0x00004039ac007985 */ /* 0x000fe2000c101504 */
[----:B------:R-:W-:Y:S02]  /*2e460*/  @!P0 PRMT R61, R145, 0x5410, RZ ;  /* 0x00005410913d8816 */ /* 0x000fe400000000ff */
[----:B------:R-:W-:Y:S03]  /*2e470*/  PRMT R62, R63, 0x7632, R62 ;  /* 0x000076323f3e7816 */ /* 0x000fe6000000003e */
        /* <DEDUP_REMOVED lines=10> */
[----:B------:R1:W4:Y:S04]  /*2e520*/  LDL.S16 R121, [R1+0x208] ;  /* 0x0002080001797983 */ /* 0x0003280000100600 */
[----:B------:R-:W-:Y:S01]  /*2e530*/  ST.E.U16 [R170.64+0x42], R54 ;  /* 0x00004236aa007985 */ /* 0x000fe2000c101504 */
[----:B---3--:R-:W-:Y:S05]  /*2e540*/  @!P4 HFMA2.BF16_V2 R140, -RZ.H0_H0, RZ.H0_H0, -R64.H0_H0 ;  /* 0x200000ffff8cc231 */ /* 0x008fea0000340940 */
[----:B------:R-:W-:Y:S01]  /*2e550*/  PRMT R118, R140, 0x7610, R118 ;  /* 0x000076108c767816 */ /* 0x000fe20000000076 */
[----:B--2---:R-:W-:Y:S05]  /*2e560*/  @!P3 HFMA2.BF16_V2 R98, -RZ.H0_H0, RZ.H0_H0, -R53.H0_H0 ;  /* 0x200000ffff62b231 */ /* 0x004fea0000340935 */
[----:B------:R-:W-:Y:S01]  /*2e570*/  PRMT R101, R98, 0x7610, R101 ;  /* 0x0000761062657816 */ /* 0x000fe20000000065 */
[----:B------:R2:W-:Y:S01]  /*2e580*/  @!P3 STL.S16 [R1+0x244], R98 ;  /* 0x000244620100b387 */ /* 0x0005e20000100600 */
        /* <DEDUP_REMOVED lines=8> */
[----:B----4-:R-:W-:Y:S01]  /*2e610*/  @!P0 HFMA2.BF16_V2 R125, -RZ.H0_H0, RZ.H0_H0, -R68.H0_H0 ;  /* 0x200000ffff7d8231 */ /* 0x010fe20000340944 */
[----:B------:R3:W-:Y:S01]  /*2e620*/  MUFU.EX2 R66, R112 ;  /* 0x0000007000427308 */ /* 0x0007e20000000800 */
[----:B------:R-:W-:Y:S01]  /*2e630*/  @!P4 STL.S16 [R1+0x258], R140 ;  /* 0x0002588c0100c387 */ /* 0x000fe20000100600 */
[----:B------:R-:W-:Y:S02]  /*2e640*/  ISETP.GE.U32.AND P4, PT, R217, R44, PT ;  /* 0x0000002cd900720c */ /* 0x000fe40003f86070 */
[----:B------:R-:W-:Y:S01]  /*2e650*/  LOP3.LUT R44, R106, 0xff, RZ, 0xc0, !PT ;  /* 0x000000ff6a2c7812 */ /* 0x000fe200078ec0ff */
[----:B------:R1:W4:Y:S01]  /*2e660*/  LDL.S16 R118, [R1+0x214] ;  /* 0x0002140001767983 */ /* 0x0003220000100600 */
[----:B------:R-:W-:Y:S03]  /*2e670*/  PRMT R124, R125, 0x7610, R124 ;  /* 0x000076107d7c7816 */ /* 0x000fe6000000007c */
[----:B------:R-:W-:Y:S01]  /*2e680*/  @!P1 STL.S16 [R1+0x23c], R139 ;  /* 0x00023c8b01009387 */ /* 0x000fe20000100600 */
[----:B------:R-:W-:Y:S02]  /*2e690*/  ISETP.GE.U32.AND P1, PT, R217, R44, PT ;  /* 0x0000002cd900720c */ /* 0x000fe40003f26070 */
[----:B------:R-:W-:Y:S01]  /*2e6a0*/  @!P0 PRMT R68, R124, 0x5410, RZ ;  /* 0x000054107c448816 */ /* 0x000fe200000000ff */
[----:B------:R1:W4:Y:S04]  /*2e6b0*/  LDL.S16 R102, [R1+0x1e8] ;  /* 0x0001e80001667983 */ /* 0x0003280000100600 */
[----:B------:R-:W-:Y:S04]  /*2e6c0*/  @!P0 STL.S16 [R1+0x22c], R125 ;  /* 0x00022c7d01008387 */ /* 0x000fe80000100600 */
[----:B------:R1:W4:Y:S02]  /*2e6d0*/  LDL.S16 R47, [R1+0x204] ;  /* 0x00020400012f7983 */ /* 0x0003240000100600 */
[----:B------:R-:W-:Y:S01]  /*2e6e0*/  @!P1 HFMA2.BF16_V2 R121, -RZ.H0_H0, RZ.H0_H0, -R67.H0_H0 ;  /* 0x200000ffff799231 */ /* 0x000fe20000340943 */
[----:B---3--:R-:W-:Y:S01]  /*2e6f0*/  PRMT R112, R73, 0x5410, R72 ;  /* 0x0000541049707816 */ /* 0x008fe20000000048 */
[----:B------:R3:W-:Y:S03]  /*2e700*/  ST.E.U16 [R174.64+0x50], R53 ;  /* 0x00005035ae007985 */ /* 0x0007e6000c101504 */
[----:B------:R-:W-:Y:S01]  /*2e710*/  PRMT R44, R121, 0x7610, R44 ;  /* 0x00007610792c7816 */ /* 0x000fe2000000002c */
[----:B------:R-:W-:Y:S04]  /*2e720*/  @!P1 STL.S16 [R1+0x208], R121 ;  /* 0x0002087901009387 */ /* 0x000fe80000100600 */
[----:B------:R-:W-:Y:S04]  /*2e730*/  ST.E.U16 [R174.64+0x52], R64 ;  /* 0x00005240ae007985 */ /* 0x000fe8000c101504 */
[----:B------:R-:W-:Y:S04]  /*2e740*/  ST.E.U16 [R168.64+0x50], R65 ;  /* 0x00005041a8007985 */ /* 0x000fe8000c101504 */
[----:B------:R-:W-:Y:S01]  /*2e750*/  ST.E.U16 [R168.64+0x52], R68 ;  /* 0x00005244a8007985 */ /* 0x000fe2000c101504 */
[----:B---3--:R-:W-:Y:S01]  /*2e760*/  MUFU.EX2 R53, R131 ;  /* 0x0000008300357308 */ /* 0x008fe20000000800 */
[----:B--2---:R-:W-:Y:S05]  /*2e770*/  @!P6 HFMA2.BF16_V2 R101, -RZ.H0_H0, RZ.H0_H0, -R75.H0_H0 ;  /* 0x200000ffff65e231 */ /* 0x004fea000034094b */
[----:B------:R-:W-:Y:S01]  /*2e780*/  PRMT R46, R101, 0x7610, R46 ;  /* 0x00007610652e7816 */ /* 0x000fe2000000002e */
[----:B------:R2:W-:Y:S04]  /*2e790*/  @!P6 STL.S16 [R1+0x20c], R101 ;  /* 0x00020c650100e387 */ /* 0x0005e80000100600 */
[----:B------:R1:W3:Y:S01]  /*2e7a0*/  LDL.S16 R125, [R1+0x1d4] ;  /* 0x0001d400017d7983 */ /* 0x0002e20000100600 */
[----:B--2---:R-:W-:Y:S02]  /*2e7b0*/  PRMT R101, R67, 0x5410, R69 ;  /* 0x0000541043657816 */ /* 0x004fe40000000045 */
[----:B------:R-:W-:Y:S02]  /*2e7c0*/  @!P1 PRMT R67, R44, 0x5410, RZ ;  /* 0x000054102c439816 */ /* 0x000fe400000000ff */
[----:B------:R-:W-:Y:S03]  /*2e7d0*/  LOP3.LUT R44, R106, 0xffff, RZ, 0xc0, !PT ;  /* 0x0000ffff6a2c7812 */ /* 0x000fe600078ec0ff */
[----:B------:R-:W-:Y:S01]  /*2e7e0*/  ST.E.U16 [R172.64+0x4e], R67 ;  /* 0x00004e43ac007985 */ /* 0x000fe2000c101504 */
[----:B------:R-:W-:Y:S04]  /*2e7f0*/  SHF.R.U32.HI R44, RZ, 0x8, R44 ;  /* 0x00000008ff2c7819 */ /* 0x000fe8000001162c */
[----:B------:R-:W-:Y:S04]  /*2e800*/  LOP3.LUT R44, R44, 0xffff, RZ, 0xc0, !PT ;  /* 0x0000ffff2c2c7812 */ /* 0x000fe800078ec0ff */
[C---:B------:R-:W-:Y:S11]  /*2e810*/  ISETP.GE.U32.AND P1, PT, R217.reuse, R44, PT ;  /* 0x0000002cd900720c */ /* 0x040ff60003f26070 */
[----:B------:R-:W-:Y:S02]  /*2e820*/  @!UPT UIADD3 URZ, URZ, URZ, URZ ;  /* 0x0000003f3f3ff290 */ /* 0x000fe4000fffe03f */
        /* <DEDUP_REMOVED lines=10> */
[----:B------:R-:W-:Y:S01]  /*2e8d0*/  ISETP.GE.U32.AND P0, PT, R217, R44, PT ;  /* 0x0000002cd900720c */ /* 0x000fe20003f06070 */
[----:B------:R-:W1:Y:S10]  /*2e8e0*/  MUFU.EX2 R106, R227 ;  /* 0x000000e3006a7308 */ /* 0x000e740000000800 */
[----:B------:R-:W-:Y:S02]  /*2e8f0*/  @!P1 HFMA2.BF16_V2 R47, -RZ.H0_H0, RZ.H0_H0, -R71.H0_H0 ;  /* 0x200000ffff2f9231 */ /* 0x000fe40000340947 */
[----:B------:R-:W-:Y:S03]  /*2e900*/  @!P0 HFMA2.BF16_V2 R102, -RZ.H0_H0, RZ.H0_H0, -R70.H0_H0 ;  /* 0x200000ffff668231 */ /* 0x000fe60000340946 */
[----:B------:R-:W-:Y:S02]  /*2e910*/  PRMT R44, R47, 0x7610, R44 ;  /* 0x000076102f2c7816 */ /* 0x000fe4000000002c */
[----:B------:R-:W-:Y:S01]  /*2e920*/  PRMT R48, R102, 0x7610, R48 ;  /* 0x0000761066307816 */ /* 0x000fe20000000030 */
[----:B------:R2:W-:Y:S04]  /*2e930*/  @!P0 STL.S16 [R1+0x1e8], R102 ;  /* 0x0001e86601008387 */ /* 0x0005e80000100600 */
[----:B------:R2:W-:Y:S01]  /*2e940*/  @!P1 STL.S16 [R1+0x204], R47 ;  /* 0x0002042f01009387 */ /* 0x0005e20000100600 */
[----:B-1----:R-:W-:Y:S03]  /*2e950*/  F2FP.BF16.PACK_AB R127, R51, R106 ;  /* 0x0000006a337f723e */ /* 0x002fe600000010ff */
[----:B------:R1:W4:Y:S04]  /*2e960*/  LDL.S16 R121, [R1+0x1d0] ;  /* 0x0001d00001797983 */ /* 0x0003280000100600 */
[----:B--2---:R1:W2:Y:S04]  /*2e970*/  LDL.S16 R118, [R1+0x1c4] ;  /* 0x0001c40001767983 */ /* 0x0042a80000100600 */
[----:B------:R1:W2:Y:S01]  /*2e980*/  LDL.S16 R107, [R1+0x1a8] ;  /* 0x0001a800016b7983 */ /* 0x0002a20000100600 */
[----:B------:R-:W-:Y:S02]  /*2e990*/  PRMT R102, R70, 0x5410, R71 ;  /* 0x0000541046667816 */ /* 0x000fe40000000047 */
[----:B------:R-:W-:Y:S02]  /*2e9a0*/  @!P0 PRMT R70, R48, 0x5410, RZ ;  /* 0x0000541030468816 */ /* 0x000fe400000000ff */
[----:B------:R-:W-:Y:S01]  /*2e9b0*/  @!P1 PRMT R71, R44, 0x5410, RZ ;  /* 0x000054102c479816 */ /* 0x000fe200000000ff */
[----:B------:R-:W1:Y:S01]  /*2e9c0*/  MUFU.EX2 R48, R187 ;  /* 0x000000bb00307308 */ /* 0x000e620000000800 */
[----:B------:R-:W-:Y:S01]  /*2e9d0*/  ISETP.GE.U32.AND P1, PT, R217, R108, PT ;  /* 0x0000006cd900720c */ /* 0x000fe20003f26070 */
[----:B------:R-:W-:Y:S01]  /*2e9e0*/  ST.E.U16 [R170.64+0x50], R70 ;  /* 0x00005046aa007985 */ /* 0x000fe2000c101504 */
[----:B------:R-:W-:Y:S02]  /*2e9f0*/  PRMT R108, R75, 0x5410, R74 ;  /* 0x000054104b6c7816 */ /* 0x000fe4000000004a */
[----:B------:R-:W-:Y:S01]  /*2ea00*/  @!P6 PRMT R75, R46, 0x5410, RZ ;  /* 0x000054102e4be816 */ /* 0x000fe200000000ff */
[----:B------:R-:W-:Y:S01]  /*2ea10*/  ST.E.U16 [R170.64+0x52], R71 ;  /* 0x00005247aa007985 */ /* 0x000fe2000c101504 */
[----:B------:R-:W-:Y:S01]  /*2ea20*/  ISETP.GE.U32.AND P6, PT, R217, R76, PT ;  /* 0x0000004cd900720c */ /* 0x000fe20003fc6070 */
[----:B------:R-:W-:Y:S01]  /*2ea30*/  IMAD.WIDE.U32 R46, R105, -0x2daee0ad, RZ ;  /* 0xd2511f53692e7825 */ /* 0x000fe200078e00ff */
[C---:B------:R-:W-:Y:S01]  /*2ea40*/  LOP3.LUT P0, RZ, R220.reuse, 0x200000, RZ, 0xc0, !PT ;  /* 0x00200000dcff7812 */ /* 0x040fe2000780c0ff */
[----:B------:R1:W-:Y:S01]  /*2ea50*/  ST.E.U16 [R174.64+0x60], R75 ;  /* 0x0000604bae007985 */ /* 0x0003e2000c101504 */
[----:B------:R-:W-:Y:S02]  /*2ea60*/  LOP3.LUT R220, R220, 0xffefffff, RZ, 0xc0, !PT ;  /* 0xffefffffdcdc7812 */ /* 0x000fe400078ec0ff */
[----:B------:R-:W-:Y:S02]  /*2ea70*/  LOP3.LUT R44, R47, R243, R110, 0x96, !PT ;  /* 0x000000f32f2c7212 */ /* 0x000fe400078e966e */
[----:B------:R-:W-:Y:S02]  /*2ea80*/  LOP3.LUT R42, R46, 0xff, RZ, 0xc0, !PT ;  /* 0x000000ff2e2a7812 */ /* 0x000fe400078ec0ff */
[----:B------:R-:W-:Y:S01]  /*2ea90*/  LOP3.LUT R49, R44, 0xff, RZ, 0xc0, !PT ;  /* 0x000000ff2c317812 */ /* 0x000fe200078ec0ff */
[----:B-1----:R-:W-:Y:S01]  /*2eaa0*/  FADD.FTZ R50, R48, R109 ;  /* 0x0000006d30327221 */ /* 0x002fe20000010000 */
[C---:B------:R-:W-:Y:S03]  /*2eab0*/  F2FP.BF16.PACK_AB R48, R66.reuse, R48 ;  /* 0x000000304230723e */ /* 0x040fe600000010ff */
[----:B------:R-:W-:Y:S01]  /*2eac0*/  FADD.FTZ R66, R66, R50 ;  /* 0x0000003242427221 */ /* 0x000fe20000010000 */
[----:B------:R-:W-:Y:S04]  /*2ead0*/  LOP3.LUT R50, R44, 0xffff, RZ, 0xc0, !PT ;  /* 0x0000ffff2c327812 */ /* 0x000fe800078ec0ff */
[----:B------:R-:W-:Y:S04]  /*2eae0*/  SHF.R.U32.HI R50, RZ, 0x8, R50 ;  /* 0x00000008ff327819 */ /* 0x000fe80000011632 */
[----:B------:R-:W-:Y:S02]  /*2eaf0*/  LOP3.LUT R50, R50, 0xffff, RZ, 0xc0, !PT ;  /* 0x0000ffff32327812 */ /* 0x000fe400078ec0ff */
[----:B------:R-:W-:Y:S01]  /*2eb00*/  PRMT R75, R80, 0x7632, R75 ;  /* 0x00007632504b7816 */ /* 0x000fe2000000004b */
[----:B---3--:R-:W-:Y:S05]  /*2eb10*/  @!P3 HFMA2.BF16_V2 R125, -RZ.H0_H0, RZ.H0_H0, -R74.H0_H0 ;  /* 0x200000ffff7db231 */ /* 0x008fea000034094a */
[----:B------:R-:W-:Y:S01]  /*2eb20*/  PRMT R105, R125, 0x7610, R105 ;  /* 0x000076107d697816 */ /* 0x000fe20000000069 */
[----:B------:R-:W-:Y:S03]  /*2eb30*/  @!P3 STL.S16 [R1+0x1d4], R125 ;  /* 0x0001d47d0100b387 */ /* 0x000fe60000100600 */
[----:B------:R-:W-:Y:S02]  /*2eb40*/  @!P3 PRMT R74, R105, 0x5410, RZ ;  /* 0x00005410694ab816 */ /* 0x000fe400000000ff */
[-C--:B------:R-:W-:Y:S01]  /*2eb50*/  ISETP.GE.U32.AND P3, PT, R217, R49.reuse, PT ;  /* 0x00000031d900720c */ /* 0x080fe20003f66070 */
[----:B------:R-:W1:Y:S02]  /*2eb60*/  MUFU.EX2 R105, R114 ;  /* 0x0000007200697308 */ /* 0x000e640000000800 */
[----:B------:R3:W-:Y:S02]  /*2eb70*/  ST.E.U16 [R174.64+0x62], R74 ;  /* 0x0000624aae007985 */ /* 0x0007e4000c101504 */
[----:B---3--:R-:W-:Y:S01]  /*2eb80*/  PRMT R74, R181, 0x7632, R74 ;  /* 0x00007632b54a7816 */ /* 0x008fe2000000004a */
[----:B----4-:R-:W-:Y:S05]  /*2eb90*/  @!P6 HFMA2.BF16_V2 R124, -RZ.H0_H0, RZ.H0_H0, -R73.H0_H0 ;  /* 0x200000ffff7ce231 */ /* 0x010fea0000340949 */
[----:B------:R-:W-:Y:S01]  /*2eba0*/  PRMT R78, R124, 0x7610, R78 ;  /* 0x000076107c4e7816 */ /* 0x000fe2000000004e */
[----:B------:R-:W-:Y:S03]  /*2ebb0*/  @!P6 STL.S16 [R1+0x1ec], R124 ;  /* 0x0001ec7c0100e387 */ /* 0x000fe60000100600 */
[----:B------:R-:W-:Y:S01]  /*2ebc0*/  @!P6 PRMT R73, R78, 0x5410, RZ ;  /* 0x000054104e49e816 */ /* 0x000fe200000000ff */
[----:B------:R3:W5:Y:S01]  /*2ebd0*/  LDL.LU R227, [R1+0x38c] ;  /* 0x00038c0001e37983 */ /* 0x0007620000300800 */
[----:B------:R-:W-:Y:S02]  /*2ebe0*/  ISETP.GE.U32.AND P6, PT, R217, R50, PT ;  /* 0x00000032d900720c */ /* 0x000fe40003fc6070 */
[--C-:B------:R-:W-:Y:S01]  /*2ebf0*/  SHF.R.U32.HI R50, RZ, 0x10, R44.reuse ;  /* 0x00000010ff327819 */ /* 0x100fe2000001162c */
[----:B------:R3:W4:Y:S01]  /*2ec00*/  LDL.S16 R109, [R1+0x194] ;  /* 0x00019400016d7983 */ /* 0x0007220000100600 */
[----:B------:R-:W-:Y:S02]  /*2ec10*/  SHF.R.U32.HI R44, RZ, 0x18, R44 ;  /* 0x00000018ff2c7819 */ /* 0x000fe4000001162c */
[----:B------:R-:W-:Y:S01]  /*2ec20*/  LOP3.LUT R50, R50, 0xff, RZ, 0xc0, !PT ;  /* 0x000000ff32327812 */ /* 0x000fe200078ec0ff */
[----:B------:R3:W5:Y:S04]  /*2ec30*/  LDL.LU R223, [R1+0x388] ;  /* 0x0003880001df7983 */ /* 0x0007680000300800 */
[----:B------:R3:W3:Y:S04]  /*2ec40*/  LDL.S16 R78, [R1+0x180] ;  /* 0x00018000014e7983 */ /* 0x0006e80000100600 */
[----:B------:R-:W-:Y:S01]  /*2ec50*/  ST.E.U16 [R168.64+0x60], R73 ;  /* 0x00006049a8007985 */ /* 0x000fe2000c101504 */
[----:B------:R-:W-:Y:S02]  /*2ec60*/  @!P5 HFMA2.BF16_V2 R121, -RZ.H0_H0, RZ.H0_H0, -R72.H0_H0 ;  /* 0x200000ffff79d231 */ /* 0x000fe40000340948 */
[----:B--2---:R-:W-:Y:S03]  /*2ec70*/  @!P3 HFMA2.BF16_V2 R118, -RZ.H0_H0, RZ.H0_H0, -R63.H0_H0 ;  /* 0x200000ffff76b231 */ /* 0x004fe6000034093f */
[----:B------:R-:W-:Y:S01]  /*2ec80*/  PRMT R111, R121, 0x7610, R111 ;  /* 0x00007610796f7816 */ /* 0x000fe2000000006f */
[----:B------:R-:W-:Y:S01]  /*2ec90*/  @!P5 STL.S16 [R1+0x1d0], R121 ;  /* 0x0001d0790100d387 */ /* 0x000fe20000100600 */
[----:B------:R-:W-:Y:S02]  /*2eca0*/  @!P6 HFMA2.BF16_V2 R107, -RZ.H0_H0, RZ.H0_H0, -R62.H0_H0 ;  /* 0x200000ffff6be231 */ /* 0x000fe4000034093e */
[----:B------:R-:W-:Y:S01]  /*2ecb0*/  @!P5 PRMT R72, R111, 0x5410, RZ ;  /* 0x000054106f48d816 */ /* 0x000fe200000000ff */
[----:B------:R-:W-:Y:S01]  /*2ecc0*/  @!P3 STL.S16 [R1+0x1c4], R118 ;  /* 0x0001c4760100b387 */ /* 0x000fe20000100600 */
[----:B------:R-:W-:Y:S02]  /*2ecd0*/  ISETP.GE.U32.AND P3, PT, R217, R50, PT ;  /* 0x00000032d900720c */ /* 0x000fe40003f66070 */
[----:B------:R-:W-:Y:S01]  /*2ece0*/  PRMT R110, R107, 0x7610, R110 ;  /* 0x000076106b6e7816 */ /* 0x000fe2000000006e */
[----:B------:R2:W-:Y:S01]  /*2ecf0*/  @!P6 STL.S16 [R1+0x1a8], R107 ;  /* 0x0001a86b0100e387 */ /* 0x0005e20000100600 */
[----:B------:R-:W-:Y:S02]  /*2ed00*/  PRMT R50, R119, 0x7610, R50 ;  /* 0x0000761077327816 */ /* 0x000fe40000000032 */
[----:B------:R-:W-:Y:S01]  /*2ed10*/  ISETP.GE.U32.AND P5, PT, R217, R49, PT ;  /* 0x00000031d900720c */ /* 0x000fe20003fa6070 */
[----:B------:R1:W-:Y:S01]  /*2ed20*/  ST.E.U16 [R168.64+0x62], R72 ;  /* 0x00006248a8007985 */ /* 0x0003e2000c101504 */
[----:B------:R-:W-:Y:S02]  /*2ed30*/  PRMT R76, R118, 0x7610, R76 ;  /* 0x00007610764c7816 */ /* 0x000fe4000000004c */
[----:B------:R-:W-:Y:S02]  /*2ed40*/  PRMT R111, R63, 0x5410, R62 ;  /* 0x000054103f6f7816 */ /* 0x000fe4000000003e */
[----:B------:R-:W-:Y:S02]  /*2ed50*/  PRMT R49, R119, 0x7632, R49 ;  /* 0x0000763277317816 */ /* 0x000fe40000000031 */
[----:B------:R-:W-:Y:S02]  /*2ed60*/  @!P6 PRMT R62, R110, 0x5410, RZ ;  /* 0x000054106e3ee816 */ /* 0x000fe400000000ff */
[C---:B------:R-:W-:Y:S02]  /*2ed70*/  ISETP.GE.U32.AND P6, PT, R217.reuse, R42, PT ;  /* 0x0000002ad900720c */ /* 0x040fe40003fc6070 */
[----:B------:R-:W-:Y:S01]  /*2ed80*/  LOP3.LUT R42, R46, 0xffff, RZ, 0xc0, !PT ;  /* 0x0000ffff2e2a7812 */ /* 0x000fe200078ec0ff */
[----:B------:R-:W-:Y:S01]  /*2ed90*/  ST.E.U16 [R172.64+0x60], R62 ;  /* 0x0000603eac007985 */ /* 0x000fe2000c101504 */
[----:B------:R-:W-:Y:S02]  /*2eda0*/  @!P5 PRMT R63, R76, 0x5410, RZ ;  /* 0x000054104c3fd816 */ /* 0x000fe400000000ff */
[----:B------:R-:W-:Y:S01]  /*2edb0*/  ISETP.GE.U32.AND P5, PT, R217, R44, PT ;  /* 0x0000002cd900720c */ /* 0x000fe20003fa6070 */
[----:B------:R-:W3:Y:S01]  /*2edc0*/  MUFU.EX2 R76, R115 ;  /* 0x00000073004c7308 */ /* 0x000ee20000000800 */
[----:B------:R-:W-:Y:S01]  /*2edd0*/  SHF.R.U32.HI R42, RZ, 0x8, R42 ;  /* 0x00000008ff2a7819 */ /* 0x000fe2000001162a */
[----:B------:R-:W-:Y:S01]  /*2ede0*/  ST.E.U16 [R172.64+0x5e], R63 ;  /* 0x00005e3fac007985 */ /* 0x000fe2000c101504 */
[----:B------:R-:W-:Y:S02]  /*2edf0*/  PRMT R110, R50, 0x5410, R49 ;  /* 0x00005410326e7816 */ /* 0x000fe40000000031 */
[----:B------:R-:W-:Y:S01]  /*2ee00*/  LOP3.LUT R42, R42, 0xffff, RZ, 0xc0, !PT ;  /* 0x0000ffff2a2a7812 */ /* 0x000fe200078ec0ff */
[----:B--2---:R2:W2:Y:S01]  /*2ee10*/  LDL.S16 R107, [R1+0x188] ;  /* 0x00018800016b7983 */ /* 0x0044a20000100600 */
[----:B-1----:R-:W-:Y:S03]  /*2ee20*/  PRMT R72, R181, 0x7610, R72 ;  /* 0x00007610b5487816 */ /* 0x002fe60000000048 */
[----:B------:R-:W-:Y:S01]  /*2ee30*/  MUFU.EX2 R181, R190 ;  /* 0x000000be00b57308 */ /* 0x000fe20000000800 */
[----:B----4-:R-:W-:Y:S05]  /*2ee40*/  @!P3 HFMA2.BF16_V2 R109, -RZ.H0_H0, RZ.H0_H0, -R50.H0_H0 ;  /* 0x200000ffff6db231 */ /* 0x010fea0000340932 */
[----:B------:R-:W-:Y:S01]  /*2ee50*/  PRMT R44, R109, 0x7610, R44 ;  /* 0x000076106d2c7816 */ /* 0x000fe2000000002c */
[----:B------:R1:W-:Y:S01]  /*2ee60*/  @!P3 STL.S16 [R1+0x194], R109 ;  /* 0x0001946d0100b387 */ /* 0x0003e20000100600 */
[----:B---3--:R-:W-:Y:S02]  /*2ee70*/  @!P5 HFMA2.BF16_V2 R78, -RZ.H0_H0, RZ.H0_H0, -R49.H0_H0 ;  /* 0x200000ffff4ed231 */ /* 0x008fe40000340931 */
[----:B------:R-:W-:Y:S02]  /*2ee80*/  @!P3 PRMT R50, R44, 0x5410, RZ ;  /* 0x000054102c32b816 */ /* 0x000fe400000000ff */
[----:B------:R-:W-:Y:S01]  /*2ee90*/  ISETP.GE.U32.AND P3, PT, R217, R42, PT ;  /* 0x0000002ad900720c */ /* 0x000fe20003f66070 */
[----:B------:R-:W-:Y:S01]  /*2eea0*/  FADD.FTZ R42, R106, R113 ;  /* 0x000000716a2a7221 */ /* 0x000fe20000010000 */
[----:B------:R-:W-:Y:S01]  /*2eeb0*/  PRMT R55, R78, 0x7610, R55 ;  /* 0x000076104e377816 */ /* 0x000fe20000000037 */
[----:B------:R-:W-:Y:S01]  /*2eec0*/  ST.E.U16 [R170.64+0x60], R50 ;  /* 0x00006032aa007985 */ /* 0x000fe2000c101504 */
[----:B------:R-:W-:Y:S01]  /*2eed0*/  SHF.R.U32.HI R44, RZ, 0x18, R46 ;  /* 0x00000018ff2c7819 */ /* 0x000fe2000001162e */
[----:B------:R-:W-:Y:S01]  /*2eee0*/  FADD.FTZ R47, R51, R42 ;  /* 0x0000002a332f7221 */ /* 0x000fe20000010000 */
[----:B------:R-:W-:Y:S02]  /*2eef0*/  IADD3 R42, R193, 0x2, RZ ;  /* 0x00000002c12a7810 */ /* 0x000fe40007ffe0ff */
[----:B------:R-:W-:Y:S02]  /*2ef00*/  @!P5 PRMT R49, R55, 0x5410, RZ ;  /* 0x000054103731d816 */ /* 0x000fe400000000ff */
[----:B------:R-:W-:Y:S01]  /*2ef10*/  LOP3.LUT R153, R215, R42, RZ, 0x3c, !PT ;  /* 0x0000002ad7997212 */ /* 0x000fe200078e3cff */
[----:B------:R-:W-:Y:S01]  /*2ef20*/  FADD.FTZ R42, R105, R66 ;  /* 0x00000042692a7221 */ /* 0x000fe20000010000 */
[----:B------:R-:W-:Y:S01]  /*2ef30*/  PRMT R51, R128, 0x7632, R51 ;  /* 0x0000763280337816 */ /* 0x000fe20000000033 */
[----:B------:R-:W-:Y:S01]  /*2ef40*/  ST.E.U16 [R170.64+0x62], R49 ;  /* 0x00006231aa007985 */ /* 0x000fe2000c101504 */
[C---:B------:R-:W-:Y:S01]  /*2ef50*/  F2FP.BF16.PACK_AB R128, R76.reuse, R105 ;  /* 0x000000694c80723e */ /* 0x040fe200000010ff */
[----:B------:R-:W-:Y:S01]  /*2ef60*/  FADD.FTZ R55, R76, R42 ;  /* 0x0000002a4c377221 */ /* 0x000fe20000010000 */
[----:B------:R-:W-:Y:S01]  /*2ef70*/  LOP3.LUT R118, R153, R213, RZ, 0x3c, !PT ;  /* 0x000000d599767212 */ /* 0x000fe200078e3cff */
[----:B------:R-:W-:Y:S01]  /*2ef80*/  MUFU.EX2 R66, R117 ;  /* 0x0000007500427308 */ /* 0x000fe20000000800 */
[----:B------:R-:W-:Y:S02]  /*2ef90*/  SHF.R.U32.HI R46, RZ, 0x10, R46 ;  /* 0x00000010ff2e7819 */ /* 0x000fe4000001162e */
[----:B------:R-:W-:Y:S01]  /*2efa0*/  PRMT R106, R52, 0x5410, R51 ;  /* 0x00005410346a7816 */ /* 0x000fe20000000033 */
[----:B------:R-:W-:Y:S06]  /*2efb0*/  IMAD.WIDE.U32 R118, R118, -0x326172a9, RZ ;  /* 0xcd9e8d5776767825 */ /* 0x000fec00078e00ff */
[----:B-1----:R1:W3:Y:S02]  /*2efc0*/  MUFU.EX2 R109, R232 ;  /* 0x000000e8006d7308 */ /* 0x0022e40000000800 */
[----:B-1----:R1:W5:Y:S01]  /*2efd0*/  LDL.LU R232, [R1+0x384] ;  /* 0x0003840001e87983 */ /* 0x0023620000300800 */
[----:B--2---:R-:W-:Y:S01]  /*2efe0*/  @!P0 HFMA2.BF16_V2 R107, -RZ.H0_H0, RZ.H0_H0, -R52.H0_H0 ;  /* 0x200000ffff6b8231 */ /* 0x004fe20000340934 */
[----:B---3--:R-:W-:Y:S02]  /*2eff0*/  FADD.FTZ R42, R109, R47 ;  /* 0x0000002f6d2a7221 */ /* 0x008fe40000010000 */
[----:B------:R2:W-:Y:S01]  /*2f000*/  @!P5 STL.S16 [R1+0x180], R78 ;  /* 0x0001804e0100d387 */ /* 0x0005e20000100600 */
[----:B------:R-:W-:Y:S02]  /*2f010*/  ISETP.GE.U32.AND P5, PT, R217, R44, PT ;  /* 0x0000002cd900720c */ /* 0x000fe40003fa6070 */
[----:B------:R-:W-:Y:S02]  /*2f020*/  PRMT R114, R107, 0x7610, R114 ;  /* 0x000076106b727816 */ /* 0x000fe40000000072 */
[----:B------:R-:W-:Y:S02]  /*2f030*/  LOP3.LUT R44, R46, 0xff, RZ, 0xc0, !PT ;  /* 0x000000ff2e2c7812 */ /* 0x000fe400078ec0ff */
[----:B------:R-:W-:Y:S02]  /*2f040*/  LOP3.LUT R46, R119, R240, R210, 0x96, !PT ;  /* 0x000000f0772e7212 */ /* 0x000fe400078e96d2 */
[----:B------:R-:W-:Y:S02]  /*2f050*/  @!P0 PRMT R52, R114, 0x5410, RZ ;  /* 0x0000541072348816 */ /* 0x000fe400000000ff */
[----:B------:R-:W-:Y:S01]  /*2f060*/  LOP3.LUT R114, R179, R239, R118, 0x96, !PT ;  /* 0x000000efb3727212 */ /* 0x000fe200078e9676 */
[----:B------:R-:W-:Y:S02]  /*2f070*/  IMAD.WIDE.U32 R46, R46, -0x2daee0ad, RZ ;  /* 0xd2511f532e2e7825 */ /* 0x000fe400078e00ff */
[----:B------:R-:W-:Y:S02]  /*2f080*/  ST.E.U16 [R174.64+0x70], R52 ;  /* 0x00007034ae007985 */ /* 0x000fe4000c101504 */
[----:B------:R-:W-:Y:S05]  /*2f090*/  IMAD.WIDE.U32 R114, R114, -0x2daee0ad, RZ ;  /* 0xd2511f5372727825 */ /* 0x000fea00078e00ff */
[----:B------:R-:W-:Y:S01]  /*2f0a0*/  LOP3.LUT R115, R115, R245, R46, 0x96, !PT ;  /* 0x000000f573737212 */ /* 0x000fe200078e962e */
[----:B--2---:R-:W2:Y:S02]  /*2f0b0*/  MUFU.EX2 R78, R224 ;  /* 0x000000e0004e7308 */ /* 0x004ea40000000800 */
[----:B--2---:R-:W-:Y:S01]  /*2f0c0*/  F2FP.BF16.PACK_AB R130, R78, R109 ;  /* 0x0000006d4e82723e */ /* 0x004fe200000010ff */
[----:B------:R1:W5:Y:S03]  /*2f0d0*/  LDL.LU R224, [R1+0x380] ;  /* 0x0003800001e07983 */ /* 0x0003660000300800 */
[----:B------:R-:W-:Y:S01]  /*2f0e0*/  PRMT R71, R130, 0x7610, R71 ;  /* 0x0000761082477816 */ /* 0x000fe20000000047 */
[----:B------:R2:W-:Y:S01]  /*2f0f0*/  @!P0 STL.S16 [R1+0x188], R107 ;  /* 0x0001886b01008387 */ /* 0x0005e20000100600 */
[----:B------:R-:W-:Y:S01]  /*2f100*/  ISETP.GE.U32.AND P0, PT, R217, R44, PT ;  /* 0x0000002cd900720c */ /* 0x000fe20003f06070 */
[----:B------:R-:W-:Y:S01]  /*2f110*/  FADD.FTZ R44, R78, R42 ;  /* 0x0000002a4e2c7221 */ /* 0x000fe20000010000 */
[----:B------:R-:W-:Y:S01]  /*2f120*/  PRMT R73, R130, 0x7632, R73 ;  /* 0x0000763282497816 */ /* 0x000fe20000000049 */
[----:B------:R1:W3:Y:S04]  /*2f130*/  LDL.S16 R124, [R1+0x1cc] ;  /* 0x0001cc00017c7983 */ /* 0x0002e80000100600 */
[----:B------:R1:W4:Y:S04]  /*2f140*/  LDL.S16 R105, [R1+0x1c8] ;  /* 0x0001c80001697983 */ /* 0x0003280000100600 */
[----:B------:R1:W4:Y:S04]  /*2f150*/  LDL.S16 R121, [R1+0x1b4] ;  /* 0x0001b40001797983 */ /* 0x0003280000100600 */
[----:B------:R1:W5:Y:S01]  /*2f160*/  LDL.LU R222, [R1+0x37c] ;  /* 0x00037c0001de7983 */ /* 0x0003620000300800 */
[----:B--2---:R-:W2:Y:S02]  /*2f170*/  MUFU.EX2 R107, R116 ;  /* 0x00000074006b7308 */ /* 0x004ea40000000800 */
[C---:B--2---:R-:W-:Y:S01]  /*2f180*/  F2FP.BF16.PACK_AB R129, R66.reuse, R107 ;  /* 0x0000006b4281723e */ /* 0x044fe200000010ff */
[----:B------:R-:W-:Y:S01]  /*2f190*/  FADD.FTZ R40, R107, R55 ;  /* 0x000000376b287221 */ /* 0x000fe20000010000 */
[----:B------:R-:W-:Y:S06]  /*2f1a0*/  LOP3.LUT R116, R47, R242, R182, 0x96, !PT ;  /* 0x000000f22f747212 */ /* 0x000fec00078e96b6 */
[----:B------:R-:W2:Y:S01]  /*2f1b0*/  MUFU.EX2 R55, R231 ;  /* 0x000000e700377308 */ /* 0x000ea20000000800 */
[----:B------:R-:W-:Y:S01]  /*2f1c0*/  PRMT R70, R129, 0x7610, R70 ;  /* 0x0000761081467816 */ /* 0x000fe20000000046 */
[----:B------:R-:W-:Y:S02]  /*2f1d0*/  FADD.FTZ R42, R66, R40 ;  /* 0x00000028422a7221 */ /* 0x000fe40000010000 */
[----:B------:R-:W-:Y:S05]  /*2f1e0*/  IMAD.WIDE.U32 R116, R116, -0x326172a9, RZ ;  /* 0xcd9e8d5774747825 */ /* 0x000fea00078e00ff */
[----:B------:R-:W-:Y:S01]  /*2f1f0*/  LOP3.LUT R46, R117, R238, R178, 0x96, !PT ;  /* 0x000000ee752e7212 */ /* 0x000fe200078e96b2 */
[----:B------:R-:W1:Y:S04]  /*2f200*/  MUFU.EX2 R66, R122 ;  /* 0x0000007a00427308 */ /* 0x000e680000000800 */
[----:B------:R-:W-:Y:S05]  /*2f210*/  IMAD.WIDE.U32 R46, R46, -0x2daee0ad, RZ ;  /* 0xd2511f532e2e7825 */ /* 0x000fea00078e00ff */
[----:B------:R-:W-:Y:S01]  /*2f220*/  LOP3.LUT R47, R47, R247, R114, 0x96, !PT ;  /* 0x000000f72f2f7212 */ /* 0x000fe200078e9672 */
[----:B------:R-:W-:Y:S01]  /*2f230*/  IMAD.WIDE.U32 R114, R115, -0x326172a9, RZ ;  /* 0xcd9e8d5773727825 */ /* 0x000fe200078e00ff */
[----:B--2---:R-:W-:Y:S01]  /*2f240*/  F2FP.BF16.PACK_AB R132, R55, R60 ;  /* 0x0000003c3784723e */ /* 0x004fe200000010ff */
[----:B------:R2:W5:Y:S03]  /*2f250*/  LDL.LU R231, [R1+0x378] ;  /* 0x0003780001e77983 */ /* 0x0005660000300800 */
[----:B------:R-:W-:Y:S01]  /*2f260*/  LOP3.LUT R116, R115, R248, R116, 0x96, !PT ;  /* 0x000000f873747212 */ /* 0x000fe200078e9674 */
[----:B------:R2:W2:Y:S04]  /*2f270*/  LDL.S16 R107, [R1+0x190] ;  /* 0x00019000016b7983 */ /* 0x0004a80000100600 */
[----:B------:R-:W-:Y:S01]  /*2f280*/  IMAD.WIDE.U32 R116, R116, -0x2daee0ad, RZ ;  /* 0xd2511f5374747825 */ /* 0x000fe200078e00ff */
[----:B------:R2:W2:Y:S03]  /*2f290*/  LDL.S16 R76, [R1+0x18c] ;  /* 0x00018c00014c7983 */ /* 0x0004a60000100600 */
[----:B-1----:R-:W-:Y:S01]  /*2f2a0*/  FADD.FTZ R42, R66, R42 ;  /* 0x0000002a422a7221 */ /* 0x002fe20000010000 */
[----:B------:R-:W-:Y:S01]  /*2f2b0*/  LOP3.LUT R115, R117, R244, R46, 0x96, !PT ;  /* 0x000000f475737212 */ /* 0x000fe200078e962e */
[----:B------:R-:W-:Y:S05]  /*2f2c0*/  IMAD.WIDE.U32 R46, R47, -0x326172a9, RZ ;  /* 0xcd9e8d572f2e7825 */ /* 0x000fea00078e00ff */
[----:B------:R-:W-:Y:S01]  /*2f2d0*/  LOP3.LUT R56, R47, R246, R114, 0x96, !PT ;  /* 0x000000f62f387212 */ /* 0x000fe200078e9672 */
[----:B------:R-:W-:Y:S01]  /*2f2e0*/  IMAD.WIDE.U32 R114, R115, -0x326172a9, RZ ;  /* 0xcd9e8d5773727825 */ /* 0x000fe200078e00ff */
[C---:B------:R-:W-:Y:S04]  /*2f2f0*/  PRMT R47, R120.reuse, 0x7610, R47 ;  /* 0x00007610782f7816 */ /* 0x040fe8000000002f */
[--C-:B------:R-:W-:Y:S02]  /*2f300*/  LOP3.LUT R2, R115, R249, R46.reuse, 0x96, !PT ;  /* 0x000000f973027212 */ /* 0x100fe400078e962e */
[----:B------:R-:W-:Y:S02]  /*2f310*/  PRMT R46, R120, 0x7632, R46 ;  /* 0x00007632782e7816 */ /* 0x000fe4000000002e */
[C---:B------:R-:W-:Y:S01]  /*2f320*/  LOP3.LUT R0, R2.reuse, 0xffff, RZ, 0xc0, !PT ;  /* 0x0000ffff02007812 */ /* 0x040fe200078ec0ff */
[----:B------:R-:W-:Y:S01]  /*2f330*/  MUFU.EX2 R120, R229 ;  /* 0x000000e500787308 */ /* 0x000fe20000000800 */
[----:B------:R-:W-:Y:S02]  /*2f340*/  LOP3.LUT R40, R2, 0xff, RZ, 0xc0, !PT ;  /* 0x000000ff02287812 */ /* 0x000fe400078ec0ff */
[----:B------:R-:W-:Y:S04]  /*2f350*/  SHF.R.U32.HI R0, RZ, 0x8, R0 ;  /* 0x00000008ff007819 */ /* 0x000fe80000011600 */
[----:B------:R-:W-:Y:S01]  /*2f360*/  LOP3.LUT R0, R0, 0xffff, RZ, 0xc0, !PT ;  /* 0x0000ffff00007812 */ /* 0x000fe200078ec0ff */
[----:B---3--:R-:W-:Y:S02]  /*2f370*/  @!P2 HFMA2.BF16_V2 R124, -RZ.H0_H0, RZ.H0_H0, -R51.H0_H0 ;  /* 0x200000ffff7ca231 */ /* 0x008fe40000340933 */
[----:B----4-:R-:W-:Y:S03]  /*2f380*/  @!P4 HFMA2.BF16_V2 R105, -RZ.H0_H0, RZ.H0_H0, -R47.H0_H0 ;  /* 0x200000ffff69c231 */ /* 0x010fe6000034092f */
[----:B------:R-:W-:Y:S01]  /*2f390*/  PRMT R59, R124, 0x7610, R59 ;  /* 0x000076107c3b7816 */ /* 0x000fe2000000003b */
[----:B------:R-:W-:Y:S01]  /*2f3a0*/  @!P2 STL.S16 [R1+0x1cc], R124 ;  /* 0x0001cc7c0100a387 */ /* 0x000fe20000100600 */
[----:B------:R-:W-:Y:S02]  /*2f3b0*/  @!P1 HFMA2.BF16_V2 R121, -RZ.H0_H0, RZ.H0_H0, -R46.H0_H0 ;  /* 0x200000ffff799231 */ /* 0x000fe4000034092e */
[----:B------:R-:W-:Y:S01]  /*2f3c0*/  @!P2 PRMT R51, R59, 0x5410, RZ ;  /* 0x000054103b33a816 */ /* 0x000fe200000000ff */
[----:B------:R1:W3:Y:S01]  /*2f3d0*/  LDL.S16 R109, [R1+0x1a4] ;  /* 0x0001a400016d7983 */ /* 0x0002e20000100600 */
[----:B------:R-:W-:Y:S01]  /*2f3e0*/  ISETP.GE.U32.AND P2, PT, R217, R40, PT ;  /* 0x00000028d900720c */ /* 0x000fe20003f46070 */
[----:B------:R-:W4:Y:S01]  /*2f3f0*/  MUFU.EX2 R59, R123 ;  /* 0x0000007b003b7308 */ /* 0x000f220000000800 */
[----:B------:R-:W-:Y:S01]  /*2f400*/  PRMT R40, R105, 0x7610, R40 ;  /* 0x0000761069287816 */ /* 0x000fe20000000028 */
[----:B------:R1:W-:Y:S01]  /*2f410*/  @!P4 STL.S16 [R1+0x1c8], R105 ;  /* 0x0001c8690100c387 */ /* 0x0003e20000100600 */
[----:B------:R-:W-:Y:S03]  /*2f420*/  PRMT R113, R121, 0x7610, R113 ;  /* 0x0000761079717816 */ /* 0x000fe60000000071 */
[----:B------:R1:W-:Y:S04]  /*2f430*/  @!P1 STL.S16 [R1+0x1b4], R121 ;  /* 0x0001b47901009387 */ /* 0x0003e80000100600 */
[----:B------:R-:W-:Y:S01]  /*2f440*/  ST.E.U16 [R174.64+0x72], R51 ;  /* 0x00007233ae007985 */ /* 0x000fe2000c101504 */
[C---:B----4-:R-:W-:Y:S03]  /*2f450*/  F2FP.BF16.PACK_AB R66, R59.reuse, R66 ;  /* 0x000000423b42723e */ /* 0x050fe600000010ff */
[----:B------:R4:W4:Y:S01]  /*2f460*/  LDL.S16 R123, [R1+0x1a0] ;  /* 0x0001a000017b7983 */ /* 0x0009220000100600 */
[----:B------:R-:W-:Y:S01]  /*2f470*/  FADD.FTZ R59, R59, R42 ;  /* 0x0000002a3b3b7221 */ /* 0x000fe20000010000 */
[----:B-1----:R-:W-:Y:S02]  /*2f480*/  PRMT R105, R47, 0x5410, R46 ;  /* 0x000054102f697816 */ /* 0x002fe4000000002e */
[----:B------:R-:W-:Y:S02]  /*2f490*/  @!P4 PRMT R47, R40, 0x5410, RZ ;  /* 0x00005410282fc816 */ /* 0x000fe400000000ff */
[----:B------:R-:W-:Y:S02]  /*2f4a0*/  ISETP.GE.U32.AND P4, PT, R217, R0, PT ;  /* 0x00000000d900720c */ /* 0x000fe40003f86070 */
[----:B------:R-:W-:Y:S01]  /*2f4b0*/  PRMT R0, R3, 0x7632, R0 ;  /* 0x0000763203007816 */ /* 0x000fe20000000000 */
[----:B------:R-:W-:Y:S01]  /*2f4c0*/  ST.E.U16 [R168.64+0x70], R47 ;  /* 0x0000702fa8007985 */ /* 0x000fe2000c101504 */
[----:B------:R-:W-:Y:S02]  /*2f4d0*/  @!P1 PRMT R46, R113, 0x5410, RZ ;  /* 0x00005410712e9816 */ /* 0x000fe400000000ff */
[--C-:B------:R-:W-:Y:S01]  /*2f4e0*/  SHF.R.U32.HI R40, RZ, 0x18, R2.reuse ;  /* 0x00000018ff287819 */ /* 0x100fe20000011602 */
[----:B------:R1:W4:Y:S01]  /*2f4f0*/  LDL.S16 R113, [R1+0x1c0] ;  /* 0x0001c00001717983 */ /* 0x0003220000100600 */
[----:B------:R-:W-:Y:S02]  /*2f500*/  SHF.R.U32.HI R2, RZ, 0x10, R2 ;  /* 0x00000010ff027819 */ /* 0x000fe40000011602 */
[----:B------:R-:W-:Y:S01]  /*2f510*/  ISETP.GE.U32.AND P1, PT, R217, R40, PT ;  /* 0x00000028d900720c */ /* 0x000fe20003f26070 */
[----:B------:R-:W-:Y:S01]  /*2f520*/  FADD.FTZ R40, R60, R44 ;  /* 0x0000002c3c287221 */ /* 0x000fe20000010000 */
[----:B------:R-:W-:Y:S01]  /*2f530*/  LOP3.LUT R2, R2, 0xff, RZ, 0xc0, !PT ;  /* 0x000000ff02027812 */ /* 0x000fe200078ec0ff */
[----:B------:R-:W-:Y:S01]  /*2f540*/  ST.E.U16 [R168.64+0x72], R46 ;  /* 0x0000722ea8007985 */ /* 0x000fe2000c101504 */
[----:B------:R-:W-:Y:S01]  /*2f550*/  LOP3.LUT R121, R114, 0xff, RZ, 0xc0, !PT ;  /* 0x000000ff72797812 */ /* 0x000fe200078ec0ff */
[--C-:B------:R-:W-:Y:S01]  /*2f560*/  FADD.FTZ R55, R55, R40.reuse ;  /* 0x0000002837377221 */ /* 0x100fe20000010000 */
[----:B------:R-:W-:Y:S02]  /*2f570*/  PRMT R40, R41, 0x7632, R40 ;  /* 0x0000763229287816 */ /* 0x000fe40000000028 */
[C---:B------:R-:W-:Y:S04]  /*2f580*/  PRMT R42, R43.reuse, 0x7632, R42 ;  /* 0x000076322b2a7816 */ /* 0x040fe8000000002a */
[----:B------:R-:W-:Y:S01]  /*2f590*/  PRMT R117, R43, 0x5410, R42 ;  /* 0x000054102b757816 */ /* 0x000fe2000000002a */
[----:B--2---:R-:W-:Y:S02]  /*2f5a0*/  @!P6 HFMA2.BF16_V2 R107, -RZ.H0_H0, RZ.H0_H0, -R3.H0_H0 ;  /* 0x200000ffff6be231 */ /* 0x004fe40000340903 */
[----:B------:R-:W-:Y:S03]  /*2f5b0*/  @!P3 HFMA2.BF16_V2 R76, -RZ.H0_H0, RZ.H0_H0, -R0.H0_H0 ;  /* 0x200000ffff4cb231 */ /* 0x000fe60000340900 */
[----:B------:R-:W-:Y:S01]  /*2f5c0*/  PRMT R58, R107, 0x7610, R58 ;  /* 0x000076106b3a7816 */ /* 0x000fe2000000003a */
[----:B------:R2:W-:Y:S01]  /*2f5d0*/  @!P6 STL.S16 [R1+0x190], R107 ;  /* 0x0001906b0100e387 */ /* 0x0005e20000100600 */
[----:B------:R-:W-:Y:S03]  /*2f5e0*/  PRMT R44, R76, 0x7610, R44 ;  /* 0x000076104c2c7816 */ /* 0x000fe6000000002c */
[----:B------:R1:W-:Y:S01]  /*2f5f0*/  @!P3 STL.S16 [R1+0x18c], R76 ;  /* 0x00018c4c0100b387 */ /* 0x0003e20000100600 */
[----:B--2---:R-:W-:Y:S02]  /*2f600*/  PRMT R107, R3, 0x5410, R0 ;  /* 0x00005410036b7816 */ /* 0x004fe40000000000 */
[----:B------:R-:W-:Y:S02]  /*2f610*/  @!P6 PRMT R3, R58, 0x5410, RZ ;  /* 0x000054103a03e816 */ /* 0x000fe400000000ff */
[----:B------:R-:W-:Y:S01]  /*2f620*/  @!P3 PRMT R0, R44, 0x5410, RZ ;  /* 0x000054102c00b816 */ /* 0x000fe200000000ff */
[----:B-1----:R1:W2:Y:S01]  /*2f630*/  LDL.S16 R76, [R1+0x184] ;  /* 0x00018400014c7983 */ /* 0x0022a20000100600 */
[----:B------:R-:W-:Y:S02]  /*2f640*/  ISETP.GE.U32.AND P3, PT, R217, R2, PT ;  /* 0x00000002d900720c */ /* 0x000fe40003f66070 */
[--C-:B------:R-:W-:Y:S01]  /*2f650*/  SHF.R.U32.HI R2, RZ, 0x18, R114.reuse ;  /* 0x00000018ff027819 */ /* 0x100fe20000011672 */
[----:B------:R-:W-:Y:S01]  /*2f660*/  ST.E.U16 [R172.64+0x70], R0 ;  /* 0x00007000ac007985 */ /* 0x000fe2000c101504 */
[----:B------:R-:W-:Y:S02]  /*2f670*/  SHF.R.U32.HI R44, RZ, 0x10, R114 ;  /* 0x00000010ff2c7819 */ /* 0x000fe40000011672 */
[----:B------:R-:W-:Y:S01]  /*2f680*/  LOP3.LUT R114, R114, 0xffff, RZ, 0xc0, !PT ;  /* 0x0000ffff72727812 */ /* 0x000fe200078ec0ff */
[----:B------:R-:W-:Y:S01]  /*2f690*/  ST.E.U16 [R172.64+0x6e], R3 ;  /* 0x00006e03ac007985 */ /* 0x000fe2000c101504 */
[----:B------:R-:W1:Y:S02]  /*2f6a0*/  MUFU.EX2 R115, R228 ;  /* 0x000000e400737308 */ /* 0x000e640000000800 */
[----:B-1----:R-:W-:Y:S01]  /*2f6b0*/  F2FP.BF16.PACK_AB R131, R115, R120 ;  /* 0x000000787383723e */ /* 0x002fe200000010ff */
[----:B---3--:R-:W-:Y:S05]  /*2f6c0*/  @!P0 HFMA2.BF16_V2 R109, -RZ.H0_H0, RZ.H0_H0, -R41.H0_H0 ;  /* 0x200000ffff6d8231 */ /* 0x008fea0000340929 */
[----:B------:R-:W-:Y:S01]  /*2f6d0*/  PRMT R57, R109, 0x7610, R57 ;  /* 0x000076106d397816 */ /* 0x000fe20000000039 */
[----:B------:R1:W-:Y:S04]  /*2f6e0*/  @!P0 STL.S16 [R1+0x1a4], R109 ;  /* 0x0001a46d01008387 */ /* 0x0003e80000100600 */
[----:B------:R3:W5:Y:S04]  /*2f6f0*/  LDL.LU R229, [R1+0x374] ;  /* 0x0003740001e57983 */ /* 0x0007680000300800 */
[----:B------:R3:W3:Y:S04]  /*2f700*/  LDL.S16 R122, [R1+0x1b0] ;  /* 0x0001b000017a7983 */ /* 0x0006e80000100600 */
[----:B------:R2:W3:Y:S01]  /*2f710*/  LDL.S16 R58, [R1+0x19c] ;  /* 0x00019c00013a7983 */ /* 0x0004e20000100600 */
[----:B----4-:R-:W-:Y:S01]  /*2f720*/  @!P2 HFMA2.BF16_V2 R123, -RZ.H0_H0, RZ.H0_H0, -R43.H0_H0 ;  /* 0x200000ffff7ba231 */ /* 0x010fe2000034092b */
[----:B-1----:R-:W-:Y:S02]  /*2f730*/  PRMT R109, R41, 0x5410, R40 ;  /* 0x00005410296d7816 */ /* 0x002fe40000000028 */
[----:B------:R-:W-:Y:S01]  /*2f740*/  @!P0 PRMT R41, R57, 0x5410, RZ ;  /* 0x0000541039298816 */ /* 0x000fe200000000ff */
[----:B------:R-:W-:Y:S01]  /*2f750*/  IMAD.WIDE.U32 R56, R56, -0x2daee0ad, RZ ;  /* 0xd2511f5338387825 */ /* 0x000fe200078e00ff */
[----:B------:R-:W-:Y:S02]  /*2f760*/  ISETP.GE.U32.AND P0, PT, R217, R2, PT ;  /* 0x00000002d900720c */ /* 0x000fe40003f06070 */
[----:B------:R-:W-:Y:S01]  /*2f770*/  SHF.R.U32.HI R2, RZ, 0x8, R114 ;  /* 0x00000008ff027819 */ /* 0x000fe20000011672 */
[----:B------:R1:W-:Y:S01]  /*2f780*/  ST.E.U16 [R170.64+0x70], R41 ;  /* 0x00007029aa007985 */ /* 0x0003e2000c101504 */
[----:B------:R-:W-:Y:S01]  /*2f790*/  PRMT R61, R123, 0x7610, R61 ;  /* 0x000076107b3d7816 */ /* 0x000fe2000000003d */
[----:B------:R-:W-:Y:S01]  /*2f7a0*/  @!P5 HFMA2.BF16_V2 R113, -RZ.H0_H0, RZ.H0_H0, -R40.H0_H0 ;  /* 0x200000ffff71d231 */ /* 0x000fe20000340928 */
[----:B------:R-:W-:Y:S02]  /*2f7b0*/  LOP3.LUT R2, R2, 0xffff, RZ, 0xc0, !PT ;  /* 0x0000ffff02027812 */ /* 0x000fe400078ec0ff */
[----:B------:R-:W-:Y:S02]  /*2f7c0*/  @!P2 PRMT R43, R61, 0x5410, RZ ;  /* 0x000054103d2ba816 */ /* 0x000fe400000000ff */
[----:B------:R-:W-:Y:S01]  /*2f7d0*/  PRMT R78, R113, 0x7610, R78 ;  /* 0x00007610714e7816 */ /* 0x000fe2000000004e */
[----:B------:R4:W-:Y:S01]  /*2f7e0*/  @!P5 STL.S16 [R1+0x1c0], R113 ;  /* 0x0001c0710100d387 */ /* 0x0009e20000100600 */
[----:B------:R-:W-:Y:S02]  /*2f7f0*/  LOP3.LUT R61, R56, 0xffff, RZ, 0xc0, !PT ;  /* 0x0000ffff383d7812 */ /* 0x000fe400078ec0ff */
[----:B------:R-:W-:Y:S01]  /*2f800*/  @!P5 PRMT R40, R78, 0x5410, RZ ;  /* 0x000054104e28d816 */ /* 0x000fe200000000ff */
[----:B------:R2:W5:Y:S01]  /*2f810*/  LDL.LU R228, [R1+0x370] ;  /* 0x0003700001e47983 */ /* 0x0005620000300800 */
[----:B------:R-:W-:Y:S01]  /*2f820*/  LOP3.LUT R60, R57, R243, R116, 0x96, !PT ;  /* 0x000000f3393c7212 */ /* 0x000fe200078e9674 */
[----:B------:R-:W4:Y:S02]  /*2f830*/  MUFU.EX2 R78, R126 ;  /* 0x0000007e004e7308 */ /* 0x000f240000000800 */
[----:B------:R-:W-:Y:S01]  /*2f840*/  @!P2 STL.S16 [R1+0x1a0], R123 ;  /* 0x0001a07b0100a387 */ /* 0x000fe20000100600 */
[C---:B------:R-:W-:Y:S02]  /*2f850*/  ISETP.GE.U32.AND P2, PT, R217.reuse, R2, PT ;  /* 0x00000002d900720c */ /* 0x040fe40003f46070 */
[----:B------:R-:W-:Y:S01]  /*2f860*/  LOP3.LUT R2, R56, 0xff, RZ, 0xc0, !PT ;  /* 0x000000ff38027812 */ /* 0x000fe200078ec0ff */
[----:B------:R-:W-:Y:S03]  /*2f870*/  ST.E.U16 [R170.64+0x72], R40 ;  /* 0x00007228aa007985 */ /* 0x000fe6000c101504 */
[C---:B------:R-:W-:Y:S01]  /*2f880*/  ISETP.GE.U32.AND P5, PT, R217.reuse, R2, PT ;  /* 0x00000002d900720c */ /* 0x040fe20003fa6070 */
[----:B------:R4:W-:Y:S01]  /*2f890*/  ST.E.U16 [R174.64+0x80], R43 ;  /* 0x0000802bae007985 */ /* 0x0009e2000c101504 */
[----:B------:R-:W-:Y:S02]  /*2f8a0*/  LOP3.LUT R2, R60, 0xff, RZ, 0xc0, !PT ;  /* 0x000000ff3c027812 */ /* 0x000fe400078ec0ff */
[----:B-1----:R-:W-:Y:S02]  /*2f8b0*/  PRMT R41, R136, 0x7632, R41 ;  /* 0x0000763288297816 */ /* 0x002fe40000000029 */
[----:B------:R-:W-:Y:S02]  /*2f8c0*/  ISETP.GE.U32.AND P6, PT, R217, R2, PT ;  /* 0x00000002d900720c */ /* 0x000fe40003fc6070 */
[----:B------:R-:W-:Y:S02]  /*2f8d0*/  SHF.R.U32.HI R2, RZ, 0x18, R60 ;  /* 0x00000018ff027819 */ /* 0x000fe4000001163c */
[----:B----4-:R-:W-:Y:S02]  /*2f8e0*/  LOP3.LUT R113, R44, 0xff, RZ, 0xc0, !PT ;  /* 0x000000ff2c717812 */ /* 0x010fe400078ec0ff */
[C---:B------:R-:W-:Y:S02]  /*2f8f0*/  PRMT R44, R45.reuse, 0x7632, R44 ;  /* 0x000076322d2c7816 */ /* 0x040fe4000000002c */
[----:B------:R-:W-:Y:S01]  /*2f900*/  @P5 LOP3.LUT R220, R220, 0x100000, RZ, 0xfc, !PT ;  /* 0x00100000dcdc5812 */ /* 0x000fe200078efcff */
[----:B------:R-:W-:Y:S01]  /*2f910*/  FADD.FTZ R57, R78, R59 ;  /* 0x0000003b4e397221 */ /* 0x000fe20000010000 */
[----:B------:R-:W-:Y:S02]  /*2f920*/  SHF.R.U32.HI R126, RZ, 0x18, R56 ;  /* 0x00000018ff7e7819 */ /* 0x000fe40000011638 */
[----:B------:R-:W-:Y:S01]  /*2f930*/  PRMT R116, R45, 0x5410, R44 ;  /* 0x000054102d747816 */ /* 0x000fe2000000002c */
[----:B------:R-:W-:Y:S01]  /*2f940*/  FADD.FTZ R150, R53, R57 ;  /* 0x0000003935967221 */ /* 0x000fe20000010000 */
[----:B------:R-:W-:Y:S01]  /*2f950*/  PRMT R43, R133, 0x7632, R43 ;  /* 0x00007632852b7816 */ /* 0x000fe2000000002b */
[----:B--2---:R-:W-:Y:S05]  /*2f960*/  @!P4 HFMA2.BF16_V2 R76, -RZ.H0_H0, RZ.H0_H0, -R42.H0_H0 ;  /* 0x200000ffff4cc231 */ /* 0x004fea000034092a */
[----:B------:R-:W-:Y:S01]  /*2f970*/  PRMT R114, R76, 0x7610, R114 ;  /* 0x000076104c727816 */ /* 0x000fe20000000072 */
[----:B------:R1:W-:Y:S03]  /*2f980*/  @!P4 STL.S16 [R1+0x184], R76 ;  /* 0x0001844c0100c387 */ /* 0x0003e60000100600 */
[----:B------:R-:W-:Y:S05]  /*2f990*/  @!P4 PRMT R42, R114, 0x5410, RZ ;  /* 0x00005410722ac816 */ /* 0x000fea00000000ff */
[----:B------:R2:W-:Y:S01]  /*2f9a0*/  ST.E.U16 [R174.64+0x82], R42 ;  /* 0x0000822aae007985 */ /* 0x0005e2000c101504 */
[----:B-1----:R-:W-:Y:S02]  /*2f9b0*/  SHF.R.U32.HI R76, RZ, 0x10, R56 ;  /* 0x00000010ff4c7819 */ /* 0x002fe40000011638 */
[----:B--2---:R-:W-:Y:S01]  /*2f9c0*/  PRMT R42, R136, 0x7610, R42 ;  /* 0x00007610882a7816 */ /* 0x004fe2000000002a */
[----:B---3--:R-:W-:Y:S02]  /*2f9d0*/  @!P3 HFMA2.BF16_V2 R122, -RZ.H0_H0, RZ.H0_H0, -R45.H0_H0 ;  /* 0x200000ffff7ab231 */ /* 0x008fe4000034092d */
[----:B------:R-:W-:Y:S03]  /*2f9e0*/  @!P1 HFMA2.BF16_V2 R58, -RZ.H0_H0, RZ.H0_H0, -R44.H0_H0 ;  /* 0x200000ffff3a9231 */ /* 0x000fe6000034092c */
[----:B------:R-:W-:Y:S01]  /*2f9f0*/  PRMT R54, R122, 0x7610, R54 ;  /* 0x000076107a367816 */ /* 0x000fe20000000036 */
[----:B------:R-:W-:Y:S01]  /*2fa00*/  @!P3 STL.S16 [R1+0x1b0], R122 ;  /* 0x0001b07a0100b387 */ /* 0x000fe20000100600 */
[----:B------:R-:W-:Y:S03]  /*2fa10*/  PRMT R56, R58, 0x7610, R56 ;  /* 0x000076103a387816 */ /* 0x000fe60000000038 */
[----:B------:R1:W-:Y:S01]  /*2fa20*/  @!P1 STL.S16 [R1+0x19c], R58 ;  /* 0x00019c3a01009387 */ /* 0x0003e20000100600 */
[----:B------:R-:W-:Y:S02]  /*2fa30*/  @!P3 PRMT R45, R54, 0x5410, RZ ;  /* 0x00005410362db816 */ /* 0x000fe400000000ff */
[----:B------:R-:W-:Y:S01]  /*2fa40*/  LOP3.LUT R54, R119, R240, R208, 0x96, !PT ;  /* 0x000000f077367212 */ /* 0x000fe200078e96d0 */
[----:B------:R2:W3:Y:S01]  /*2fa50*/  LDL.S16 R114, [R1+0x200] ;  /* 0x0002000001727983 */ /* 0x0004e20000100600 */
[----:B------:R-:W-:Y:S01]  /*2fa60*/  @!P1 PRMT R44, R56, 0x5410, RZ ;  /* 0x00005410382c9816 */ /* 0x000fe200000000ff */
[----:B------:R-:W-:Y:S01]  /*2fa70*/  FADD.FTZ R56, R120, R55 ;  /* 0x0000003778387221 */ /* 0x000fe20000010000 */
[----:B------:R-:W-:Y:S01]  /*2fa80*/  ISETP.GE.U32.AND P1, PT, R217, R2, PT ;  /* 0x00000002d900720c */ /* 0x000fe20003f26070 */
[----:B------:R2:W2:Y:S01]  /*2fa90*/  LDL.S16 R139, [R1+0x1e4] ;  /* 0x0001e400018b7983 */ /* 0x0004a20000100600 */
[----:B------:R-:W-:Y:S01]  /*2faa0*/  F2FP.BF16.PACK_AB R2, R53, R78 ;  /* 0x0000004e3502723e */ /* 0x000fe200000010ff */
[----:B------:R-:W-:Y:S01]  /*2fab0*/  FADD.FTZ R149, R115, R56 ;  /* 0x0000003873957221 */ /* 0x000fe20000010000 */
[----:B------:R-:W-:Y:S01]  /*2fac0*/  SHF.R.U32.HI R53, RZ, 0x10, R60 ;  /* 0x00000010ff357819 */ /* 0x000fe2000001163c */
[----:B------:R2:W2:Y:S01]  /*2fad0*/  LDL.S16 R143, [R1+0x1fc] ;  /* 0x0001fc00018f7983 */ /* 0x0004a20000100600 */
[----:B------:R-:W-:Y:S01]  /*2fae0*/  LOP3.LUT R60, R60, 0xffff, RZ, 0xc0, !PT ;  /* 0x0000ffff3c3c7812 */ /* 0x000fe200078ec0ff */
[----:B------:R-:W-:Y:S01]  /*2faf0*/  IMAD.WIDE.U32 R54, R54, -0x2daee0ad, RZ ;  /* 0xd2511f5336367825 */ /* 0x000fe200078e00ff */
[----:B------:R-:W-:Y:S01]  /*2fb00*/  LOP3.LUT R53, R53, 0xff, RZ, 0xc0, !PT ;  /* 0x000000ff35357812 */ /* 0x000fe200078ec0ff */
[----:B------:R1:W-:Y:S01]  /*2fb10*/  ST.E.U16 [R168.64+0x82], R44 ;  /* 0x0000822ca8007985 */ /* 0x0003e2000c101504 */
[----:B------:R-:W-:Y:S02]  /*2fb20*/  SHF.R.U32.HI R60, RZ, 0x8, R60 ;  /* 0x00000008ff3c7819 */ /* 0x000fe4000001163c */
[----:B------:R-:W-:Y:S01]  /*2fb30*/  LOP3.LUT R56, R55, R242, R180, 0x96, !PT ;  /* 0x000000f237387212 */ /* 0x000fe200078e96b4 */
[----:B------:R1:W-:Y:S01]  /*2fb40*/  ST.E.U16 [R168.64+0x80], R45 ;  /* 0x0000802da8007985 */ /* 0x0003e2000c101504 */
[----:B------:R-:W-:Y:S03]  /*2fb50*/  ISETP.GE.U32.AND P4, PT, R217, R53, PT ;  /* 0x00000035d900720c */ /* 0x000fe60003f86070 */
[----:B------:R-:W-:Y:S01]  /*2fb60*/  IMAD.WIDE.U32 R56, R56, -0x326172a9, RZ ;  /* 0xcd9e8d5738387825 */ /* 0x000fe200078e00ff */
[----:B-1----:R-:W-:Y:S02]  /*2fb70*/  LOP3.LUT R58, R177, R239, R118, 0x96, !PT ;  /* 0x000000efb13a7212 */ /* 0x002fe400078e9676 */
[----:B------:R1:W2:Y:S03]  /*2fb80*/  LDL.S16 R118, [R1+0x210] ;  /* 0x0002100001767983 */ /* 0x0002a60000100600 */
[----:B------:R-:W-:Y:S05]  /*2fb90*/  IMAD.WIDE.U32 R58, R58, -0x2daee0ad, RZ ;  /* 0xd2511f533a3a7825 */ /* 0x000fea00078e00ff */
[----:B------:R-:W-:Y:S02]  /*2fba0*/  LOP3.LUT R59, R59, R245, R54, 0x96, !PT ;  /* 0x000000f53b3b7212 */ /* 0x000fe400078e9636 */
[----:B------:R-:W-:Y:S02]  /*2fbb0*/  LOP3.LUT R54, R57, R238, R176, 0x96, !PT ;  /* 0x000000ee39367212 */ /* 0x000fe400078e96b0 */
[----:B------:R-:W-:Y:S03]  /*2fbc0*/  PRMT R57, R183, 0x7610, R57 ;  /* 0x00007610b7397816 */ /* 0x000fe60000000039 */
[----:B------:R-:W-:Y:S01]  /*2fbd0*/  IMAD.WIDE.U32 R54, R54, -0x2daee0ad, RZ ;  /* 0xd2511f5336367825 */ /* 0x000fe200078e00ff */
[----:B------:R-:W-:Y:S04]  /*2fbe0*/  PRMT R44, R133, 0x7610, R44 ;  /* 0x00007610852c7816 */ /* 0x000fe8000000002c */
[----:B------:R-:W-:Y:S01]  /*2fbf0*/  LOP3.LUT R55, R55, R247, R58, 0x96, !PT ;  /* 0x000000f737377212 */ /* 0x000fe200078e963a */
[----:B------:R-:W-:Y:S01]  /*2fc00*/  IMAD.WIDE.U32 R58, R59, -0x326172a9, RZ ;  /* 0xcd9e8d573b3a7825 */ /* 0x000fe200078e00ff */
[----:B------:R-:W-:Y:S04]  /*2fc10*/  PRMT R45, R131, 0x7632, R45 ;  /* 0x00007632832d7816 */ /* 0x000fe8000000002d */
        /* <DEDUP_REMOVED lines=12> */
[C---:B------:R-:W-:Y:S04]  /*2fce0*/  PRMT R53, R48.reuse, 0x7632, R53 ;  /* 0x0000763230357816 */ /* 0x040fe80000000035 */
[----:B------:R-:W-:Y:S07]  /*2fcf0*/  PRMT R119, R48, 0x5410, R53 ;  /* 0x0000541030777816 */ /* 0x000fee0000000035 */
[----:B---3--:R-:W-:Y:S05]  /*2fd00*/  @!P3 HFMA2.BF16_V2 R114, -RZ.H0_H0, RZ.H0_H0, -R48.H0_H0 ;  /* 0x200000ffff72b231 */ /* 0x008fea0000340930 */
[----:B------:R-:W-:Y:S01]  /*2fd10*/  PRMT R55, R114, 0x7610, R55 ;  /* 0x0000761072377816 */ /* 0x000fe20000000037 */
[----:B------:R3:W-:Y:S03]  /*2fd20*/  @!P3 STL.S16 [R1+0x200], R114 ;  /* 0x000200720100b387 */ /* 0x0007e60000100600 */
[----:B------:R-:W-:Y:S01]  /*2fd30*/  @!P3 PRMT R48, R55, 0x5410, RZ ;  /* 0x000054103730b816 */ /* 0x000fe200000000ff */
[----:B------:R1:W4:Y:S01]  /*2fd40*/  LDL.S16 R140, [R1+0x1ac] ;  /* 0x0001ac00018c7983 */ /* 0x0003220000100600 */
[----:B------:R-:W-:Y:S03]  /*2fd50*/  LOP3.LUT R55, R54, 0xffff, RZ, 0xc0, !PT ;  /* 0x0000ffff36377812 */ /* 0x000fe600078ec0ff */
[----:B------:R-:W-:Y:S01]  /*2fd60*/  ST.E.U16 [R172.64+0x7e], R48 ;  /* 0x00007e30ac007985 */ /* 0x000fe2000c101504 */
[----:B------:R-:W-:Y:S04]  /*2fd70*/  SHF.R.U32.HI R55, RZ, 0x8, R55 ;  /* 0x00000008ff377819 */ /* 0x000fe80000011637 */
[----:B------:R-:W-:Y:S04]  /*2fd80*/  LOP3.LUT R55, R55, 0xffff, RZ, 0xc0, !PT ;  /* 0x0000ffff37377812 */ /* 0x000fe800078ec0ff */
[----:B------:R-:W-:Y:S01]  /*2fd90*/  ISETP.GE.U32.AND P3, PT, R217, R55, PT ;  /* 0x00000037d900720c */ /* 0x000fe20003f66070 */
[----:B---3--:R1:W3:Y:S11]  /*2fda0*/  LDL.S16 R114, [R1+0x198] ;  /* 0x0001980001727983 */ /* 0x0082f60000100600 */
[----:B------:R-:W-:Y:S01]  /*2fdb0*/  @!UPT UIADD3 URZ, URZ, URZ, URZ ;  /* 0x0000003f3f3ff290 */ /* 0x000fe2000fffe03f */
[----:B--2---:R-:W-:Y:S05]  /*2fdc0*/  @!P3 HFMA2.BF16_V2 R118, -RZ.H0_H0, RZ.H0_H0, -R53.H0_H0 ;  /* 0x200000ffff76b231 */ /* 0x004fea0000340935 */
        /* <DEDUP_REMOVED lines=9> */
[----:B------:R-:W-:Y:S02]  /*2fe60*/  PRMT R55, R230, 0x7610, R55 ;  /* 0x00007610e6377816 */ /* 0x000fe40000000037 */
[----:B------:R-:W-:Y:S04]  /*2fe70*/  PRMT R54, R205, 0x7610, R54 ;  /* 0x00007610cd367816 */ /* 0x000fe80000000036 */
[----:B------:R-:W-:Y:S03]  /*2fe80*/  PRMT R120, R55, 0x5410, R54 ;  /* 0x0000541037787816 */ /* 0x000fe60000000036 */
[----:B------:R-:W-:Y:S01]  /*2fe90*/  @!P3 HFMA2.BF16_V2 R143, -RZ.H0_H0, RZ.H0_H0, -R54.H0_H0 ;  /* 0x200000ffff8fb231 */ /* 0x000fe20000340936 */
[----:B--2---:R1:W2:Y:S01]  /*2fea0*/  LDL.S16 R118, [R1+0x178] ;  /* 0x0001780001767983 */ /* 0x0042a20000100600 */
[----:B------:R-:W-:Y:S03]  /*2feb0*/  @!P5 HFMA2.BF16_V2 R139, -RZ.H0_H0, RZ.H0_H0, -R55.H0_H0 ;  /* 0x200000ffff8bd231 */ /* 0x000fe60000340937 */
[----:B------:R-:W-:Y:S01]  /*2fec0*/  PRMT R56, R143, 0x7610, R56 ;  /* 0x000076108f387816 */ /* 0x000fe20000000038 */
[----:B------:R1:W5:Y:S01]  /*2fed0*/  LDL.LU R230, [R1+0x36c] ;  /* 0x00036c0001e67983 */ /* 0x0003620000300800 */
[----:B------:R-:W-:Y:S02]  /*2fee0*/  PRMT R115, R139, 0x7610, R115 ;  /* 0x000076108b737816 */ /* 0x000fe40000000073 */
[----:B------:R-:W-:Y:S01]  /*2fef0*/  @!P3 PRMT R54, R56, 0x5410, RZ ;  /* 0x000054103836b816 */ /* 0x000fe200000000ff */
[----:B------:R1:W-:Y:S01]  /*2ff00*/  @!P5 STL.S16 [R1+0x1e4], R139 ;  /* 0x0001e48b0100d387 */ /* 0x0003e20000100600 */
[----:B------:R-:W-:Y:S02]  /*2ff10*/  @!P5 PRMT R55, R115, 0x5410, RZ ;  /* 0x000054107337d816 */ /* 0x000fe400000000ff */
[C---:B------:R-:W-:Y:S01]  /*2ff20*/  ISETP.GE.U32.AND P5, PT, R217.reuse, R121, PT ;  /* 0x00000079d900720c */ /* 0x040fe20003fa6070 */
[----:B------:R-:W2:Y:S01]  /*2ff30*/  LDL.LU R205, [R1+0x368] ;  /* 0x0003680001cd7983 */ /* 0x000ea20000300800 */
[----:B------:R-:W-:Y:S03]  /*2ff40*/  SHF.R.U32.HI R56, RZ, 0x8, R61 ;  /* 0x00000008ff387819 */ /* 0x000fe6000001163d */
[----:B------:R-:W-:Y:S01]  /*2ff50*/  ST.E.U16 [R170.64+0x82], R54 ;  /* 0x00008236aa007985 */ /* 0x000fe2000c101504 */
[----:B------:R-:W-:Y:S03]  /*2ff60*/  LOP3.LUT R56, R56, 0xffff, RZ, 0xc0, !PT ;  /* 0x0000ffff38387812 */ /* 0x000fe600078ec0ff */
[----:B------:R1:W-:Y:S04]  /*2ff70*/  ST.E.U16 [R170.64+0x80], R55 ;  /* 0x00008037aa007985 */ /* 0x0003e8000c101504 */
[----:B-1----:R1:W2:Y:S04]  /*2ff80*/  LDL.S16 R139, [R1+0x174] ;  /* 0x00017400018b7983 */ /* 0x0022a80000100600 */
[----:B------:R1:W-:Y:S01]  /*2ff90*/  @!P3 STL.S16 [R1+0x1fc], R143 ;  /* 0x0001fc8f0100b387 */ /* 0x0003e20000100600 */
[----:B------:R-:W-:Y:S02]  /*2ffa0*/  ISETP.GE.U32.AND P3, PT, R217, R56, PT ;  /* 0x00000038d900720c */ /* 0x000fe40003f66070 */
[----:B------:R-:W-:Y:S01]  /*2ffb0*/  PRMT R56, R183, 0x7632, R56 ;  /* 0x00007632b7387816 */ /* 0x000fe20000000038 */
[----:B------:R2:W2:Y:S01]  /*2ffc0*/  LDL.S16 R115, [R1+0x164] ;  /* 0x0001640001737983 */ /* 0x0004a20000100600 */
[----:B------:R-:W-:Y:S01]  /*2ffd0*/  MUFU.EX2 R183, R204 ;  /* 0x000000cc00b77308 */ /* 0x000fe20000000800 */
[----:B------:R-:W-:Y:S02]  /*2ffe0*/  PRMT R55, R158, 0x7632, R55 ;  /* 0x000076329e377816 */ /* 0x000fe40000000037 */
[----:B-1----:R1:W2:Y:S01]  /*2fff0*/  LDL.S16 R143, [R1+0x160] ;  /* 0x00016000018f7983 */ /* 0x0022a20000100600 */
[----:B----4-:R-:W-:Y:S05]  /*30000*/  @!P2 HFMA2.BF16_V2 R140, -RZ.H0_H0, RZ.H0_H0, -R56.H0_H0 ;  /* 0x200000ffff8ca231 */ /* 0x010fea0000340938 */
[----:B------:R-:W-:Y:S01]  /*30010*/  PRMT R61, R140, 0x7610, R61 ;  /* 0x000076108c3d7816 */ /* 0x000fe2000000003d */
[----:B---3--:R-:W-:Y:S05]  /*30020*/  @!P5 HFMA2.BF16_V2 R114, -RZ.H0_H0, RZ.H0_H0, -R57.H0_H0 ;  /* 0x200000ffff72d231 */ /* 0x008fea0000340939 */
[----:B------:R-:W-:Y:S01]  /*30030*/  PRMT R144, R114, 0x7610, R144 ;  /* 0x0000761072907816 */ /* 0x000fe20000000090 */
[----:B------:R3:W-:Y:S04]  /*30040*/  @!P5 STL.S16 [R1+0x198], R114 ;  /* 0x000198720100d387 */ /* 0x0007e80000100600 */
[----:B------:R4:W-:Y:S01]  /*30050*/  @!P2 STL.S16 [R1+0x1ac], R140 ;  /* 0x0001ac8c0100a387 */ /* 0x0009e20000100600 */
[----:B---3--:R-:W-:Y:S02]  /*30060*/  PRMT R114, R57, 0x5410, R56 ;  /* 0x0000541039727816 */ /* 0x008fe40000000038 */
[----:B------:R-:W-:Y:S02]  /*30070*/  @!P5 PRMT R57, R144, 0x5410, RZ ;  /* 0x000054109039d816 */ /* 0x000fe400000000ff */
[----:B------:R-:W-:Y:S01]  /*30080*/  ISETP.GE.U32.AND P5, PT, R217, R113, PT ;  /* 0x00000071d900720c */ /* 0x000fe20003fa6070 */
[----:B----4-:R1:W3:Y:S01]  /*30090*/  LDL.S16 R140, [R1+0x170] ;  /* 0x00017000018c7983 */ /* 0x0102e20000100600 */
[----:B------:R-:W-:Y:S02]  /*300a0*/  @!P2 PRMT R56, R61, 0x5410, RZ ;  /* 0x000054103d38a816 */ /* 0x000fe400000000ff */
[----:B------:R-:W-:Y:S01]  /*300b0*/  LOP3.LUT R61, R76, 0xff, RZ, 0xc0, !PT ;  /* 0x000000ff4c3d7812 */ /* 0x000fe200078ec0ff */
[----:B------:R-:W-:Y:S01]  /*300c0*/  ST.E.U16 [R174.64+0x90], R57 ;  /* 0x00009039ae007985 */ /* 0x000fe2000c101504 */
[----:B------:R-:W-:Y:S02]  /*300d0*/  PRMT R113, R59, 0x5410, R58 ;  /* 0x000054103b717816 */ /* 0x000fe4000000003a */
[----:B------:R-:W-:Y:S01]  /*300e0*/  ISETP.GE.U32.AND P2, PT, R217, R61, PT ;  /* 0x0000003dd900720c */ /* 0x000fe20003f46070 */
[----:B------:R4:W-:Y:S01]  /*300f0*/  ST.E.U16 [R174.64+0x92], R56 ;  /* 0x00009238ae007985 */ /* 0x0009e2000c101504 */
[----:B------:R-:W-:Y:S02]  /*30100*/  LOP3.LUT R61, R122, 0xff, RZ, 0xc0, !PT ;  /* 0x000000ff7a3d7812 */ /* 0x000fe400078ec0ff */
[----:B------:R-:W-:Y:S01]  /*30110*/  PRMT R76, R77, 0x7632, R76 ;  /* 0x000076324d4c7816 */ /* 0x000fe2000000004c */
[----:B--2---:R-:W-:Y:S05]  /*30120*/  @!P5 HFMA2.BF16_V2 R118, -RZ.H0_H0, RZ.H0_H0, -R59.H0_H0 ;  /* 0x200000ffff76d231 */ /* 0x004fea000034093b */
[----:B------:R-:W-:Y:S01]  /*30130*/  PRMT R69, R118, 0x7610, R69 ;  /* 0x0000761076457816 */ /* 0x000fe20000000045 */
[----:B------:R2:W-:Y:S03]  /*30140*/  @!P5 STL.S16 [R1+0x178], R118 ;  /* 0x000178760100d387 */ /* 0x0005e60000100600 */
[----:B------:R-:W-:Y:S05]  /*30150*/  @!P5 PRMT R59, R69, 0x5410, RZ ;  /* 0x00005410453bd816 */ /* 0x000fea00000000ff */
[----:B------:R1:W-:Y:S01]  /*30160*/  ST.E.U16 [R168.64+0x90], R59 ;  /* 0x0000903ba8007985 */ /* 0x0003e2000c101504 */
[----:B------:R-:W-:Y:S01]  /*30170*/  @!P0 HFMA2.BF16_V2 R139, -RZ.H0_H0, RZ.H0_H0, -R58.H0_H0 ;  /* 0x200000ffff8b8231 */ /* 0x000fe2000034093a */
[----:B----4-:R-:W-:Y:S04]  /*30180*/  PRMT R56, R158, 0x7610, R56 ;  /* 0x000076109e387816 */ /* 0x010fe80000000038 */
[----:B------:R-:W-:Y:S01]  /*30190*/  PRMT R65, R139, 0x7610, R65 ;  /* 0x000076108b417816 */ /* 0x000fe20000000041 */
[----:B------:R-:W-:Y:S03]  /*301a0*/  @!P6 HFMA2.BF16_V2 R115, -RZ.H0_H0, RZ.H0_H0, -R80.H0_H0 ;  /* 0x200000ffff73e231 */ /* 0x000fe60000340950 */
[----:B------:R-:W-:Y:S01]  /*301b0*/  @!P0 PRMT R58, R65, 0x5410, RZ ;  /* 0x00005410413a8816 */ /* 0x000fe200000000ff */
[----:B--2---:R2:W4:Y:S01]  /*301c0*/  LDL.S16 R118, [R1+0x154] ;  /* 0x0001540001767983 */ /* 0x0045220000100600 */
[----:B------:R-:W-:Y:S02]  /*301d0*/  LOP3.LUT R65, R60, 0xffff, RZ, 0xc0, !PT ;  /* 0x0000ffff3c417812 */ /* 0x000fe400078ec0ff */
[C---:B------:R-:W-:Y:S01]  /*301e0*/  PRMT R60, R128.reuse, 0x7632, R60 ;  /* 0x00007632803c7816 */ /* 0x040fe2000000003c */
[----:B------:R2:W-:Y:S01]  /*301f0*/  @!P0 STL.S16 [R1+0x174], R139 ;  /* 0x0001748b01008387 */ /* 0x0005e20000100600 */
[----:B------:R-:W-:Y:S02]  /*30200*/  ISETP.GE.U32.AND P0, PT, R217, R61, PT ;  /* 0x0000003dd900720c */ /* 0x000fe40003f06070 */
[----:B------:R-:W-:Y:S01]  /*30210*/  PRMT R61, R128, 0x7610, R61 ;  /* 0x00007610803d7816 */ /* 0x000fe2000000003d */
[----:B------:R2:W-:Y:S01]  /*30220*/  ST.E.U16 [R168.64+0x92], R58 ;  /* 0x0000923aa8007985 */ /* 0x0005e2000c101504 */
[----:B------:R-:W-:Y:S02]  /*30230*/  PRMT R67, R115, 0x7610, R67 ;  /* 0x0000761073437816 */ /* 0x000fe40000000043 */
[----:B-1----:R-:W-:Y:S07]  /*30240*/  PRMT R59, R155, 0x7632, R59 ;  /* 0x000076329b3b7816 */ /* 0x002fee000000003b */
[----:B------:R-:W-:Y:S05]  /*30250*/  @!P0 HFMA2.BF16_V2 R143, -RZ.H0_H0, RZ.H0_H0, -R61.H0_H0 ;  /* 0x200000ffff8f8231 */ /* 0x000fea000034093d */
[----:B------:R-:W-:Y:S01]  /*30260*/  PRMT R64, R143, 0x7610, R64 ;  /* 0x000076108f407816 */ /* 0x000fe20000000040 */
[----:B--2---:R1:W2:Y:S04]  /*30270*/  LDL.S16 R139, [R1+0x15c] ;  /* 0x00015c00018b7983 */ /* 0x0042a80000100600 */
[----:B------:R-:W-:Y:S01]  /*30280*/  @!P0 STL.S16 [R1+0x160], R143 ;  /* 0x0001608f01008387 */ /* 0x000fe20000100600 */
[----:B------:R-:W-:Y:S03]  /*30290*/  PRMT R58, R156, 0x7610, R58 ;  /* 0x000076109c3a7816 */ /* 0x000fe6000000003a */
[----:B------:R1:W-:Y:S04]  /*302a0*/  @!P6 STL.S16 [R1+0x164], R115 ;  /* 0x000164730100e387 */ /* 0x0003e80000100600 */
[----:B------:R2:W2:Y:S01]  /*302b0*/  LDL.S16 R69, [R1+0x144] ;  /* 0x0001440001457983 */ /* 0x0004a20000100600 */
[----:B-1----:R-:W-:Y:S02]  /*302c0*/  PRMT R115, R61, 0x5410, R60 ;  /* 0x000054103d737816 */ /* 0x002fe4000000003c */
[----:B------:R-:W-:Y:S02]  /*302d0*/  @!P0 PRMT R61, R64, 0x5410, RZ ;  /* 0x00005410403d8816 */ /* 0x000fe400000000ff */
[----:B------:R-:W-:Y:S03]  /*302e0*/  LOP3.LUT R64, R122, 0xffff, RZ, 0xc0, !PT ;  /* 0x0000ffff7a407812 */ /* 0x000fe600078ec0ff */
[----:B------:R-:W-:Y:S01]  /*302f0*/  ST.E.U16 [R172.64+0x8e], R61 ;  /* 0x00008e3dac007985 */ /* 0x000fe2000c101504 */
[----:B------:R-:W-:Y:S04]  /*30300*/  SHF.R.U32.HI R64, RZ, 0x8, R64 ;  /* 0x00000008ff407819 */ /* 0x000fe80000011640 */
[----:B------:R-:W-:Y:S04]  /*30310*/  LOP3.LUT R64, R64, 0xffff, RZ, 0xc0, !PT ;  /* 0x0000ffff40407812 */ /* 0x000fe800078ec0ff */
[C---:B------:R-:W-:Y:S11]  /*30320*/  ISETP.GE.U32.AND P0, PT, R217.reuse, R64, PT ;  /* 0x00000040d900720c */ /* 0x040ff60003f06070 */
[----:B------:R-:W-:Y:S02]  /*30330*/  @!UPT UIADD3 URZ, URZ, URZ, URZ ;  /* 0x0000003f3f3ff290 */ /* 0x000fe4000fffe03f */
[----:B---3--:R-:W-:Y:S05]  /*30340*/  @!P0 HFMA2.BF16_V2 R140, -RZ.H0_H0, RZ.H0_H0, -R60.H0_H0 ;  /* 0x200000ffff8c8231 */ /* 0x008fea000034093c */
[----:B------:R-:W-:Y:S01]  /*30350*/  PRMT R64, R140, 0x7610, R64 ;  /* 0x000076108c407816 */ /* 0x000fe20000000040 */
[----:B------:R-:W-:Y:S03]  /*30360*/  @!P0 STL.S16 [R1+0x170], R140 ;  /* 0x0001708c01008387 */ /* 0x000fe60000100600 */
[----:B------:R-:W-:Y:S01]  /*30370*/  @!P0 PRMT R60, R64, 0x5410, RZ ;  /* 0x00005410403c8816 */ /* 0x000fe200000000ff */
[----:B------:R1:W3:Y:S01]  /*30380*/  LDL.S16 R143, [R1+0x150] ;  /* 0x00015000018f7983 */ /* 0x0002e20000100600 */
[--C-:B------:R-:W-:Y:S02]  /*30390*/  SHF.R.U32.HI R64, RZ, 0x10, R122.reuse ;  /* 0x00000010ff407819 */ /* 0x100fe4000001167a */
[----:B------:R-:W-:Y:S01]  /*303a0*/  SHF.R.U32.HI R122, RZ, 0x18, R122 ;  /* 0x00000018ff7a7819 */ /* 0x000fe2000001167a */
[----:B------:R1:W-:Y:S01]  /*303b0*/  ST.E.U16 [R172.64+0x90], R60 ;  /* 0x0000903cac007985 */ /* 0x0003e2000c101504 */
[----:B------:R-:W-:Y:S02]  /*303c0*/  LOP3.LUT R64, R64, 0xff, RZ, 0xc0, !PT ;  /* 0x000000ff40407812 */ /* 0x000fe400078ec0ff */
[C---:B------:R-:W-:Y:S02]  /*303d0*/  ISETP.GE.U32.AND P0, PT, R217.reuse, R122, PT ;  /* 0x0000007ad900720c */ /* 0x040fe40003f06070 */
[----:B------:R-:W-:Y:S02]  /*303e0*/  ISETP.GE.U32.AND P5, PT, R217, R64, PT ;  /* 0x00000040d900720c */ /* 0x000fe40003fa6070 */
[----:B-1----:R-:W-:Y:S11]  /*303f0*/  PRMT R60, R155, 0x7610, R60 ;  /* 0x000076109b3c7816 */ /* 0x002ff6000000003c */
[----:B----4-:R-:W-:Y:S05]  /*30400*/  @!P5 HFMA2.BF16_V2 R118, -RZ.H0_H0, RZ.H0_H0, -R77.H0_H0 ;  /* 0x200000ffff76d231 */ /* 0x010fea000034094d */
[----:B------:R-:W-:Y:S01]  /*30410*/  PRMT R128, R118, 0x7610, R128 ;  /* 0x0000761076807816 */ /* 0x000fe20000000080 */
[----:B------:R1:W-:Y:S04]  /*30420*/  @!P5 STL.S16 [R1+0x154], R118 ;  /* 0x000154760100d387 */ /* 0x0003e80000100600 */
[----:B------:R4:W4:Y:S01]  /*30430*/  LDL.S16 R140, [R1+0x140] ;  /* 0x00014000018c7983 */ /* 0x0009220000100600 */
[----:B--2---:R-:W-:Y:S01]  /*30440*/  @!P0 HFMA2.BF16_V2 R139, -RZ.H0_H0, RZ.H0_H0, -R76.H0_H0 ;  /* 0x200000ffff8b8231 */ /* 0x004fe2000034094c */
[----:B-1----:R-:W-:Y:S02]  /*30450*/  PRMT R118, R77, 0x5410, R76 ;  /* 0x000054104d767816 */ /* 0x002fe4000000004c */
[----:B------:R-:W-:Y:S02]  /*30460*/  @!P5 PRMT R77, R128, 0x5410, RZ ;  /* 0x00005410804dd816 */ /* 0x000fe400000000ff */
[----:B------:R1:W-:Y:S01]  /*30470*/  @!P0 STL.S16 [R1+0x15c], R139 ;  /* 0x00015c8b01008387 */ /* 0x0003e20000100600 */
[----:B------:R-:W-:Y:S02]  /*30480*/  PRMT R64, R139, 0x7610, R64 ;  /* 0x000076108b407816 */ /* 0x000fe40000000040 */
[----:B------:R-:W-:Y:S01]  /*30490*/  LOP3.LUT P5, RZ, R220, 0x100000, RZ, 0xc0, !PT ;  /* 0x00100000dcff7812 */ /* 0x000fe200078ac0ff */
[----:B------:R2:W2:Y:S01]  /*304a0*/  LDL.S16 R128, [R1+0x12c] ;  /* 0x00012c0001807983 */ /* 0x0004a20000100600 */
[----:B------:R-:W-:Y:S02]  /*304b0*/  @!P0 PRMT R76, R64, 0x5410, RZ ;  /* 0x00005410404c8816 */ /* 0x000fe400000000ff */
[----:B------:R-:W-:Y:S01]  /*304c0*/  ISETP.GE.U32.AND P0, PT, R217, R126, PT ;  /* 0x0000007ed900720c */ /* 0x000fe20003f06070 */
[----:B------:R-:W-:Y:S01]  /*304d0*/  ST.E.U16 [R170.64+0x90], R77 ;  /* 0x0000904daa007985 */ /* 0x000fe2000c101504 */
[----:B------:R-:W-:Y:S02]  /*304e0*/  PRMT R126, R80, 0x5410, R75 ;  /* 0x00005410507e7816 */ /* 0x000fe4000000004b */
[----:B------:R-:W-:Y:S01]  /*304f0*/  @!P6 PRMT R80, R67, 0x5410, RZ ;  /* 0x000054104350e816 */ /* 0x000fe200000000ff */
[----:B------:R1:W-:Y:S01]  /*30500*/  ST.E.U16 [R170.64+0x92], R76 ;  /* 0x0000924caa007985 */ /* 0x0003e2000c101504 */
[----:B------:R-:W-:Y:S01]  /*30510*/  ISETP.GE.U32.AND P6, PT, R217, R65, PT ;  /* 0x00000041d900720c */ /* 0x000fe20003fc6070 */
[----:B------:R-:W-:Y:S01]  /*30520*/  IMAD.WIDE.U32 R64, R78, -0x2daee0ad, RZ ;  /* 0xd2511f534e407825 */ /* 0x000fe200078e00ff */
[----:B------:R-:W-:Y:S01]  /*30530*/  PRMT R78, R79, 0x7632, R78 ;  /* 0x000076324f4e7816 */ /* 0x000fe2000000004e */
[----:B------:R-:W-:Y:S03]  /*30540*/  ST.E.U16 [R174.64+0xa0], R80 ;  /* 0x0000a050ae007985 */ /* 0x000fe6000c101504 */
[----:B------:R-:W-:Y:S02]  /*30550*/  LOP3.LUT R67, R65, R243, R124, 0x96, !PT ;  /* 0x000000f341437212 */ /* 0x000fe400078e967c */
[----:B------:R-:W-:Y:S02]  /*30560*/  LOP3.LUT R62, R64, 0xff, RZ, 0xc0, !PT ;  /* 0x000000ff403e7812 */ /* 0x000fe400078ec0ff */
[----:B------:R-:W-:Y:S01]  /*30570*/  SHF.R.U32.HI R49, RZ, 0x18, R64 ;  /* 0x00000018ff317819 */ /* 0x000fe20000011640 */
[----:B-1----:R1:W2:Y:S02]  /*30580*/  LDL.S16 R139, [R1+0x130] ;  /* 0x00013000018b7983 */ /* 0x0022a40000100600 */
[----:B------:R-:W-:Y:S05]  /*30590*/  @!P6 HFMA2.BF16_V2 R69, -RZ.H0_H0, RZ.H0_H0, -R75.H0_H0 ;  /* 0x200000ffff45e231 */ /* 0x000fea000034094b */
[----:B------:R-:W-:Y:S01]  /*305a0*/  PRMT R68, R69, 0x7610, R68 ;  /* 0x0000761045447816 */ /* 0x000fe20000000044 */
[----:B------:R1:W-:Y:S03]  /*305b0*/  @!P6 STL.S16 [R1+0x144], R69 ;  /* 0x000144450100e387 */ /* 0x0003e60000100600 */
[----:B------:R-:W-:Y:S01]  /*305c0*/  @!P6 PRMT R75, R68, 0x5410, RZ ;  /* 0x00005410444be816 */ /* 0x000fe200000000ff */
[----:B------:R2:W2:Y:S01]  /*305d0*/  LDL.S16 R124, [R1+0x128] ;  /* 0x00012800017c7983 */ /* 0x0004a20000100600 */
[----:B------:R-:W-:Y:S02]  /*305e0*/  LOP3.LUT R68, R67, 0xffff, RZ, 0xc0, !PT ;  /* 0x0000ffff43447812 */ /* 0x000fe400078ec0ff */
[----:B------:R-:W-:Y:S01]  /*305f0*/  PRMT R76, R60, 0x5410, R59 ;  /* 0x000054103c4c7816 */ /* 0x000fe2000000003b */
        /* <DEDUP_REMOVED lines=24> */
[----:B--2---:R-:W-:Y:S05]  /*30780*/  @!P6 HFMA2.BF16_V2 R128, -RZ.H0_H0, RZ.H0_H0, -R69.H0_H0 ;  /* 0x200000ffff80e231 */ /* 0x004fea0000340945 */
[----:B------:R-:W-:Y:S01]  /*30790*/  PRMT R127, R128, 0x7610, R127 ;  /* 0x00007610807f7816 */ /* 0x000fe2000000007f */
[----:B------:R-:W-:Y:S05]  /*307a0*/  @!P4 HFMA2.BF16_V2 R139, -RZ.H0_H0, RZ.H0_H0, -R70.H0_H0 ;  /* 0x200000ffff8bc231 */ /* 0x000fea0000340946 */
[----:B------:R-:W-:Y:S01]  /*307b0*/  PRMT R138, R139, 0x7610, R138 ;  /* 0x000076108b8a7816 */ /* 0x000fe2000000008a */
[----:B------:R-:W-:Y:S04]  /*307c0*/  @!P4 STL.S16 [R1+0x130], R139 ;  /* 0x0001308b0100c387 */ /* 0x000fe80000100600 */
[----:B------:R2:W-:Y:S01]  /*307d0*/  @!P6 STL.S16 [R1+0x12c], R128 ;  /* 0x00012c800100e387 */ /* 0x0005e20000100600 */
[----:B------:R-:W-:Y:S05]  /*307e0*/  @!P1 HFMA2.BF16_V2 R124, -RZ.H0_H0, RZ.H0_H0, -R72.H0_H0 ;  /* 0x200000ffff7c9231 */ /* 0x000fea0000340948 */
[----:B------:R-:W-:Y:S01]  /*307f0*/  PRMT R123, R124, 0x7610, R123 ;  /* 0x000076107c7b7816 */ /* 0x000fe2000000007b */
[----:B------:R-:W-:Y:S01]  /*30800*/  @!P1 STL.S16 [R1+0x128], R124 ;  /* 0x0001287c01009387 */ /* 0x000fe20000100600 */
[----:B--2---:R-:W-:Y:S02]  /*30810*/  PRMT R128, R70, 0x5410, R69 ;  /* 0x0000541046807816 */ /* 0x004fe40000000045 */
        /* <DEDUP_REMOVED lines=9> */
[----:B------:R-:W-:Y:S02]  /*308b0*/  @!P1 PRMT R72, R123, 0x5410, RZ ;  /* 0x000054107b489816 */ /* 0x000fe400000000ff */
[----:B------:R-:W-:Y:S02]  /*308c0*/  LOP3.LUT R50, R62, 0xffff, RZ, 0xc0, !PT ;  /* 0x0000ffff3e327812 */ /* 0x000fe400078ec0ff */
[----:B------:R-:W-:Y:S01]  /*308d0*/  IADD3 R62, R193, 0x3, RZ ;  /* 0x00000003c13e7810 */ /* 0x000fe20007ffe0ff */
[----:B------:R-:W-:Y:S01]  /*308e0*/  ST.E.U16 [R170.64+0xa0], R72 ;  /* 0x0000a048aa007985 */ /* 0x000fe2000c101504 */
[----:B------:R-:W-:Y:S01]  /*308f0*/  ISETP.GE.U32.AND P1, PT, R217, R50, PT ;  /* 0x00000032d900720c */ /* 0x000fe20003f26070 */
[----:B------:R-:W2:Y:S01]  /*30900*/  MUFU.EX2 R193, R216 ;  /* 0x000000d800c17308 */ /* 0x000ea20000000800 */
[----:B------:R-:W-:Y:S02]  /*30910*/  LOP3.LUT R151, R215, R62, RZ, 0x3c, !PT ;  /* 0x0000003ed7977212 */ /* 0x000fe400078e3cff */
[----:B------:R-:W-:Y:S02]  /*30920*/  SHF.R.U32.HI R64, RZ, 0x10, R64 ;  /* 0x00000010ff407819 */ /* 0x000fe40000011640 */
[----:B------:R-:W-:Y:S02]  /*30930*/  LOP3.LUT R62, R151, R213, RZ, 0x3c, !PT ;  /* 0x000000d5973e7212 */ /* 0x000fe400078e3cff */
[----:B------:R-:W-:Y:S01]  /*30940*/  PRMT R67, R132, 0x7632, R67 ;  /* 0x0000763284437816 */ /* 0x000fe20000000043 */
        /* <DEDUP_REMOVED lines=11> */
[----:B---3--:R-:W-:Y:S01]  /*30a00*/  PRMT R122, R79, 0x5410, R78 ;  /* 0x000054104f7a7816 */ /* 0x008fe2000000004e */
[----:B----4-:R-:W-:Y:S05]  /*30a10*/  @!P5 HFMA2.BF16_V2 R121, -RZ.H0_H0, RZ.H0_H0, -R79.H0_H0 ;  /* 0x200000ffff79d231 */ /* 0x010fea000034094f */
[----:B------:R-:W-:Y:S01]  /*30a20*/  PRMT R50, R121, 0x7610, R50 ;  /* 0x0000761079327816 */ /* 0x000fe20000000032 */
[----:B------:R3:W-:Y:S03]  /*30a30*/  @!P5 STL.S16 [R1+0x11c], R121 ;  /* 0x00011c790100d387 */ /* 0x0007e60000100600 */
[----:B------:R-:W-:Y:S01]  /*30a40*/  @!P5 PRMT R79, R50, 0x5410, RZ ;  /* 0x00005410324fd816 */ /* 0x000fe200000000ff */
[----:B------:R1:W4:Y:S01]  /*30a50*/  LDL.S16 R138, [R1+0x114] ;  /* 0x00011400018a7983 */ /* 0x0003220000100600 */
[--C-:B------:R-:W-:Y:S02]  /*30a60*/  LOP3.LUT R50, R179, R239, R62.reuse, 0x96, !PT ;  /* 0x000000efb3327212 */ /* 0x100fe400078e963e */
[----:B------:R-:W-:Y:S01]  /*30a70*/  ISETP.GE.U32.AND P5, PT, R217, R49, PT ;  /* 0x00000031d900720c */ /* 0x000fe20003fa6070 */
[----:B------:R1:W2:Y:S01]  /*30a80*/  LDL.S16 R123, [R1+0x108] ;  /* 0x00010800017b7983 */ /* 0x0002a20000100600 */
        /* <DEDUP_REMOVED lines=8> */
[----:B---3--:R1:W3:Y:S03]  /*30b10*/  LDL.S16 R121, [R1+0x110] ;  /* 0x0001100001797983 */ /* 0x0082e60000100600 */
        /* <DEDUP_REMOVED lines=13> */
[----:B----4-:R-:W-:Y:S02]  /*30bf0*/  @!P3 HFMA2.BF16_V2 R138, -RZ.H0_H0, RZ.H0_H0, -R78.H0_H0 ;  /* 0x200000ffff8ab231 */ /* 0x010fe4000034094e */
[----:B--2---:R-:W-:Y:S03]  /*30c00*/  @!P0 HFMA2.BF16_V2 R123, -RZ.H0_H0, RZ.H0_H0, -R67.H0_H0 ;  /* 0x200000ffff7b8231 */ /* 0x004fe60000340943 */
[----:B------:R-:W-:Y:S01]  /*30c10*/  PRMT R137, R138, 0x7610, R137 ;  /* 0x000076108a897816 */ /* 0x000fe20000000089 */
[----:B------:R2:W-:Y:S01]  /*30c20*/  @!P3 STL.S16 [R1+0x114], R138 ;  /* 0x0001148a0100b387 */ /* 0x0005e20000100600 */
[----:B------:R-:W-:Y:S02]  /*30c30*/  @!P6 HFMA2.BF16_V2 R143, -RZ.H0_H0, RZ.H0_H0, -R66.H0_H0 ;  /* 0x200000ffff8fe231 */ /* 0x000fe40000340942 */
        /* <DEDUP_REMOVED lines=9> */
[----:B---3--:R-:W-:Y:S01]  /*30cd0*/  @!P2 HFMA2.BF16_V2 R121, -RZ.H0_H0, RZ.H0_H0, -R68.H0_H0 ;  /* 0x200000ffff79a231 */ /* 0x008fe20000340944 */
[----:B------:R-:W-:Y:S04]  /*30ce0*/  LOP3.LUT R3, R3, 0xffff, RZ, 0xc0, !PT ;  /* 0x0000ffff03037812 */ /* 0x000fe800078ec0ff */
[----:B------:R-:W-:Y:S01]  /*30cf0*/  PRMT R129, R121, 0x7610, R129 ;  /* 0x0000761079817816 */ /* 0x000fe20000000081 */
[----:B------:R3:W-:Y:S04]  /*30d00*/  @!P2 STL.S16 [R1+0x110], R121 ;  /* 0x000110790100a387 */ /* 0x0007e80000100600 */
[----:B------:R1:W4:Y:S04]  /*30d10*/  LDL.S16 R140, [R1+0xe0] ;  /* 0x0000e000018c7983 */ /* 0x0003280000100600 */
[----:B------:R1:W4:Y:S04]  /*30d20*/  LDL.S16 R139, [R1+0xdc] ;  /* 0x0000dc00018b7983 */ /* 0x0003280000100600 */
[----:B--2---:R1:W2:Y:S04]  /*30d30*/  LDL.S16 R138, [R1+0xf4] ;  /* 0x0000f400018a7983 */ /* 0x0042a80000100600 */
[----:B------:R1:W2:Y:S01]  /*30d40*/  LDL.S16 R137, [R1+0xf0] ;  /* 0x0000f00001897983 */ /* 0x0002a20000100600 */
[----:B---3--:R-:W-:Y:S02]  /*30d50*/  PRMT R121, R68, 0x5410, R67 ;  /* 0x0000541044797816 */ /* 0x008fe40000000043 */
[----:B------:R-:W-:Y:S02]  /*30d60*/  @!P2 PRMT R68, R129, 0x5410, RZ ;  /* 0x000054108144a816 */ /* 0x000fe400000000ff */
[----:B------:R-:W-:Y:S01]  /*30d70*/  ISETP.GE.U32.AND P2, PT, R217, R3, PT ;  /* 0x00000003d900720c */ /* 0x000fe20003f46070 */
[----:B------:R1:W3:Y:S01]  /*30d80*/  LDL.S16 R129, [R1+0xec] ;  /* 0x0000ec0001817983 */ /* 0x0002e20000100600 */
[--C-:B------:R-:W-:Y:S02]  /*30d90*/  SHF.R.U32.HI R3, RZ, 0x18, R0.reuse ;  /* 0x00000018ff037819 */ /* 0x100fe40000011600 */
[----:B------:R-:W-:Y:S01]  /*30da0*/  SHF.R.U32.HI R0, RZ, 0x10, R0 ;  /* 0x00000010ff007819 */ /* 0x000fe20000011600 */
[----:B------:R1:W-:Y:S01]  /*30db0*/  @!P0 STL.S16 [R1+0x108], R123 ;  /* 0x0001087b01008387 */ /* 0x0003e20000100600 */
[----:B------:R-:W-:Y:S02]  /*30dc0*/  @!P0 PRMT R67, R47, 0x5410, RZ ;  /* 0x000054102f438816 */ /* 0x000fe400000000ff */
[----:B------:R-:W-:Y:S01]  /*30dd0*/  LOP3.LUT R0, R0, 0xff, RZ, 0xc0, !PT ;  /* 0x000000ff00007812 */ /* 0x000fe200078ec0ff */
[----:B------:R-:W-:Y:S01]  /*30de0*/  ST.E.U16 [R168.64+0xb0], R68 ;  /* 0x0000b044a8007985 */ /* 0x000fe2000c101504 */
[----:B------:R-:W-:Y:S02]  /*30df0*/  ISETP.GE.U32.AND P0, PT, R217, R3, PT ;  /* 0x00000003d900720c */ /* 0x000fe40003f06070 */
[----:B------:R-:W-:Y:S01]  /*30e00*/  LOP3.LUT R47, R50, 0xff, RZ, 0xc0, !PT ;  /* 0x000000ff322f7812 */ /* 0x000fe200078ec0ff */
[----:B------:R-:W-:Y:S04]  /*30e10*/  ST.E.U16 [R168.64+0xb2], R67 ;  /* 0x0000b243a8007985 */ /* 0x000fe8000c101504 */
[----:B-1----:R1:W3:Y:S04]  /*30e20*/  LDL.S16 R123, [R1+0xe8] ;  /* 0x0000e800017b7983 */ /* 0x0022e80000100600 */
        /* <DEDUP_REMOVED lines=14> */
[----:B--2---:R-:W-:Y:S01]  /*30f10*/  @!P3 HFMA2.BF16_V2 R138, -RZ.H0_H0, RZ.H0_H0, -R44.H0_H0 ;  /* 0x200000ffff8ab231 */ /* 0x004fe2000034092c */
[----:B------:R-:W-:Y:S02]  /*30f20*/  PRMT R131, R139, 0x7610, R131 ;  /* 0x000076108b837816 */ /* 0x000fe40000000083 */
[----:B------:R-:W-:Y:S01]  /*30f30*/  @!P4 STL.S16 [R1+0xdc], R139 ;  /* 0x0000dc8b0100c387 */ /* 0x000fe20000100600 */
[----:B------:R-:W-:Y:S01]  /*30f40*/  @!P2 HFMA2.BF16_V2 R137, -RZ.H0_H0, RZ.H0_H0, -R43.H0_H0 ;  /* 0x200000ffff89a231 */ /* 0x000fe2000034092b */
[----:B------:R-:W-:Y:S02]  /*30f50*/  PRMT R48, R138, 0x7610, R48 ;  /* 0x000076108a307816 */ /* 0x000fe40000000030 */
[----:B------:R-:W-:Y:S02]  /*30f60*/  @!P3 STL.S16 [R1+0xf4], R138 ;  /* 0x0000f48a0100b387 */ /* 0x000fe40000100600 */
[----:B------:R-:W-:Y:S02]  /*30f70*/  PRMT R3, R137, 0x7610, R3 ;  /* 0x0000761089037816 */ /* 0x000fe40000000003 */
[----:B------:R-:W-:Y:S01]  /*30f80*/  @!P2 STL.S16 [R1+0xf0], R137 ;  /* 0x0000f0890100a387 */ /* 0x000fe20000100600 */
[----:B---3--:R-:W-:Y:S05]  /*30f90*/  @!P1 HFMA2.BF16_V2 R129, -RZ.H0_H0, RZ.H0_H0, -R46.H0_H0 ;  /* 0x200000ffff819231 */ /* 0x008fea000034092e */
[----:B------:R-:W-:Y:S01]  /*30fa0*/  PRMT R130, R129, 0x7610, R130 ;  /* 0x0000761081827816 */ /* 0x000fe20000000082 */
[----:B------:R2:W-:Y:S01]  /*30fb0*/  @!P1 STL.S16 [R1+0xec], R129 ;  /* 0x0000ec8101009387 */ /* 0x0005e20000100600 */
[--C-:B-1----:R-:W-:Y:S01]  /*30fc0*/  SHF.R.U32.HI R140, RZ, 0x18, R50.reuse ;  /* 0x00000018ff8c7819 */ /* 0x102fe20000011632 */
[----:B------:R-:W-:Y:S01]  /*30fd0*/  @!P0 HFMA2.BF16_V2 R123, -RZ.H0_H0, RZ.H0_H0, -R45.H0_H0 ;  /* 0x200000ffff7b8231 */ /* 0x000fe2000034092d */
[----:B--2---:R-:W-:Y:S02]  /*30fe0*/  LOP3.LUT R129, R0, 0xffff, RZ, 0xc0, !PT ;  /* 0x0000ffff00817812 */ /* 0x004fe400078ec0ff */
[----:B------:R-:W-:Y:S02]  /*30ff0*/  SHF.R.U32.HI R0, RZ, 0x10, R50 ;  /* 0x00000010ff007819 */ /* 0x000fe40000011632 */
[----:B------:R1:W-:Y:S01]  /*31000*/  @!P0 STL.S16 [R1+0xe8], R123 ;  /* 0x0000e87b01008387 */ /* 0x0003e20000100600 */
[----:B------:R-:W-:Y:S02]  /*31010*/  PRMT R52, R123, 0x7610, R52 ;  /* 0x000076107b347816 */ /* 0x000fe40000000034 */
[----:B------:R-:W-:Y:S01]  /*31020*/  LOP3.LUT R133, R0, 0xff, RZ, 0xc0, !PT ;  /* 0x000000ff00857812 */ /* 0x000fe200078ec0ff */
[----:B------:R3:W3:Y:S04]  /*31030*/  LDL.S16 R138, [R1+0x16c] ;  /* 0x00016c00018a7983 */ /* 0x0006e80000100600 */
[----:B------:R3:W4:Y:S04]  /*31040*/  LDL.S16 R167, [R1+0x17c] ;  /* 0x00017c0001a77983 */ /* 0x0007280000100600 */
[----:B------:R3:W3:Y:S04]  /*31050*/  LDL.S16 R187, [R1+0x158] ;  /* 0x0001580001bb7983 */ /* 0x0006e80000100600 */
        /* <DEDUP_REMOVED lines=61> */
[----:B------:R-:W-:Y:S02]  /*31430*/  ISETP.GE.U32.AND P2, PT, R217, R0, PT ;  /* 0x00000000d900720c */ /* 0x000fe40003f46070 */
[----:B------:R-:W-:Y:S02]  /*31440*/  F2FP.BF16.PACK_AB R62, R193, R192 ;  /* 0x000000c0c13e723e */ /* 0x000fe400000010ff */
        /* <DEDUP_REMOVED lines=10> */
[C---:B------:R-:W-:Y:S02]  /*314f0*/  PRMT R61, R62.reuse, 0x7632, R61 ;  /* 0x000076323e3d7816 */ /* 0x040fe4000000003d */
[----:B------:R-:W-:Y:S02]  /*31500*/  SHF.R.U32.HI R52, RZ, 0x8, R52 ;  /* 0x00000008ff347819 */ /* 0x000fe40000011634 */
[----:B------:R-:W-:Y:S02]  /*31510*/  PRMT R71, R62, 0x5410, R61 ;  /* 0x000054103e477816 */ /* 0x000fe4000000003d */
[----:B------:R-:W-:Y:S01]  /*31520*/  LOP3.LUT R52, R52, 0xffff, RZ, 0xc0, !PT ;  /* 0x0000ffff34347812 */ /* 0x000fe200078ec0ff */
[----:B---3--:R-:W-:Y:S05]  /*31530*/  @!P5 HFMA2.BF16_V2 R138, -RZ.H0_H0, RZ.H0_H0, -R2.H0_H0 ;  /* 0x200000ffff8ad231 */ /* 0x008fea0000340902 */
[----:B------:R-:W-:Y:S01]  /*31540*/  PRMT R40, R138, 0x7610, R40 ;  /* 0x000076108a287816 */ /* 0x000fe20000000028 */
[----:B------:R3:W-:Y:S04]  /*31550*/  @!P5 STL.S16 [R1+0x16c], R138 ;  /* 0x00016c8a0100d387 */ /* 0x0007e80000100600 */
[----:B------:R1:W2:Y:S01]  /*31560*/  LDL.S16 R136, [R1+0x148] ;  /* 0x0001480001887983 */ /* 0x0002a20000100600 */
[----:B---3--:R-:W-:Y:S02]  /*31570*/  PRMT R138, R2, 0x5410, R0 ;  /* 0x00005410028a7816 */ /* 0x008fe40000000000 */
[----:B------:R-:W-:Y:S02]  /*31580*/  @!P5 PRMT R2, R40, 0x5410, RZ ;  /* 0x000054102802d816 */ /* 0x000fe400000000ff */
[----:B------:R-:W-:Y:S03]  /*31590*/  LOP3.LUT R40, R3, 0xffff, RZ, 0xc0, !PT ;  /* 0x0000ffff03287812 */ /* 0x000fe600078ec0ff */
[----:B------:R-:W-:Y:S01]  /*315a0*/  ST.E.U16 [R172.64+0xbe], R2 ;  /* 0x0000be02ac007985 */ /* 0x000fe2000c101504 */
[----:B------:R-:W-:Y:S04]  /*315b0*/  SHF.R.U32.HI R40, RZ, 0x8, R40 ;  /* 0x00000008ff287819 */ /* 0x000fe80000011628 */
[----:B------:R-:W-:Y:S04]  /*315c0*/  LOP3.LUT R40, R40, 0xffff, RZ, 0xc0, !PT ;  /* 0x0000ffff28287812 */ /* 0x000fe800078ec0ff */
[----:B------:R-:W-:Y:S11]  /*315d0*/  ISETP.GE.U32.AND P5, PT, R217, R40, PT ;  /* 0x00000028d900720c */ /* 0x000ff60003fa6070 */
[----:B------:R-:W-:Y:S02]  /*315e0*/  @!UPT UIADD3 URZ, URZ, URZ, URZ ;  /* 0x0000003f3f3ff290 */ /* 0x000fe4000fffe03f */
[----:B----4-:R-:W-:Y:S05]  /*315f0*/  @!P5 HFMA2.BF16_V2 R167, -RZ.H0_H0, RZ.H0_H0, -R0.H0_H0 ;  /* 0x200000ffffa7d231 */ /* 0x010fea0000340900 */
        /* <DEDUP_REMOVED lines=17> */
[----:B------:R-:W-:Y:S01]  /*31710*/  @!P6 STL.S16 [R1+0x158], R187 ;  /* 0x000158bb0100e387 */ /* 0x000fe20000100600 */
[----:B------:R-:W-:Y:S02]  /*31720*/  @!P5 PRMT R3, R164, 0x5410, RZ ;  /* 0x00005410a403d816 */ /* 0x000fe400000000ff */
[----:B------:R-:W-:Y:S02]  /*31730*/  @!P6 PRMT R40, R161, 0x5410, RZ ;  /* 0x00005410a128e816 */ /* 0x000fe400000000ff */
[C---:B------:R-:W-:Y:S01]  /*31740*/  ISETP.GE.U32.AND P6, PT, R217.reuse, R129, PT ;  /* 0x00000081d900720c */ /* 0x040fe20003fc6070 */
[----:B------:R1:W3:Y:S04]  /*31750*/  LDL.S16 R161, [R1+0x138] ;  /* 0x0001380001a17983 */ /* 0x0002e80000100600 */
[----:B------:R1:W-:Y:S01]  /*31760*/  @!P5 STL.S16 [R1+0x168], R166 ;  /* 0x000168a60100d387 */ /* 0x0003e20000100600 */
[----:B------:R-:W-:Y:S02]  /*31770*/  ISETP.GE.U32.AND P5, PT, R217, R47, PT ;  /* 0x0000002fd900720c */ /* 0x000fe40003fa6070 */
[----:B------:R-:W-:Y:S01]  /*31780*/  PRMT R47, R154, 0x7610, R47 ;  /* 0x000076109a2f7816 */ /* 0x000fe2000000002f */
[----:B------:R1:W-:Y:S04]  /*31790*/  ST.E.U16 [R170.64+0xc0], R40 ;  /* 0x0000c028aa007985 */ /* 0x0003e8000c101504 */
[----:B------:R1:W-:Y:S06]  /*317a0*/  ST.E.U16 [R170.64+0xc2], R3 ;  /* 0x0000c203aa007985 */ /* 0x0003ec000c101504 */
[----:B------:R-:W-:Y:S05]  /*317b0*/  @!P5 HFMA2.BF16_V2 R130, -RZ.H0_H0, RZ.H0_H0, -R47.H0_H0 ;  /* 0x200000ffff82d231 */ /* 0x000fea000034092f */
[----:B------:R-:W-:Y:S01]  /*317c0*/  PRMT R162, R130, 0x7610, R162 ;  /* 0x0000761082a27816 */ /* 0x000fe200000000a2 */
[----:B------:R1:W-:Y:S04]  /*317d0*/  @!P5 STL.S16 [R1+0x14c], R130 ;  /* 0x00014c820100d387 */ /* 0x0003e80000100600 */
[----:B-1----:R1:W3:Y:S01]  /*317e0*/  LDL.S16 R166, [R1+0x124] ;  /* 0x0001240001a67983 */ /* 0x0022e20000100600 */
[C---:B------:R-:W-:Y:S02]  /*317f0*/  PRMT R40, R160.reuse, 0x7610, R40 ;  /* 0x00007610a0287816 */ /* 0x040fe40000000028 */
[----:B------:R-:W-:Y:S02]  /*31800*/  PRMT R3, R160, 0x7632, R3 ;  /* 0x00007632a0037816 */ /* 0x000fe40000000003 */
[----:B------:R-:W-:Y:S02]  /*31810*/  PRMT R130, R47, 0x5410, R48 ;  /* 0x000054102f827816 */ /* 0x000fe40000000030 */
[----:B------:R-:W-:Y:S02]  /*31820*/  @!P5 PRMT R47, R162, 0x5410, RZ ;  /* 0x00005410a22fd816 */ /* 0x000fe400000000ff */
[C---:B------:R-:W-:Y:S03]  /*31830*/  ISETP.GE.U32.AND P5, PT, R217.reuse, R133, PT ;  /* 0x00000085d900720c */ /* 0x040fe60003fa6070 */
[----:B------:R-:W-:Y:S01]  /*31840*/  ST.E.U16 [R174.64+0xd0], R47 ;  /* 0x0000d02fae007985 */ /* 0x000fe2000c101504 */
        /* <DEDUP_REMOVED lines=8> */
[----:B-1----:R-:W4:Y:S01]  /*318d0*/  LDL.LU R206, [R1+0x364] ;  /* 0x0003640001ce7983 */ /* 0x002f220000300800 */
[----:B------:R-:W-:Y:S01]  /*318e0*/  FADD.FTZ R191, R64, R149 ;  /* 0x0000009540bf7221 */ /* 0x000fe20000010000 */
[----:B------:R-:W-:Y:S02]  /*318f0*/  F2FP.BF16.PACK_AB R64, R194, R64 ;  /* 0x00000040c240723e */ /* 0x000fe400000010ff */
[----:B------:R1:W5:Y:S02]  /*31900*/  LDL.LU R241, [R1+0x360] ;  /* 0x0003600001f17983 */ /* 0x0003640000300800 */
[C---:B------:R-:W-:Y:S02]  /*31910*/  PRMT R63, R64.reuse, 0x7632, R63 ;  /* 0x00007632403f7816 */ /* 0x040fe4000000003f */
[----:B--2---:R1:W2:Y:S02]  /*31920*/  LDL.S16 R136, [R1+0x118] ;  /* 0x0001180001887983 */ /* 0x0042a40000100600 */
[----:B------:R-:W-:Y:S02]  /*31930*/  PRMT R129, R64, 0x5410, R63 ;  /* 0x0000541040817816 */ /* 0x000fe4000000003f */
[----:B------:R1:W2:Y:S01]  /*31940*/  LDL.S16 R162, [R1+0x120] ;  /* 0x0001200001a27983 */ /* 0x0002a20000100600 */
[----:B---3--:R-:W-:Y:S05]  /*31950*/  @!P5 HFMA2.BF16_V2 R167, -RZ.H0_H0, RZ.H0_H0, -R64.H0_H0 ;  /* 0x200000ffffa7d231 */ /* 0x008fea0000340940 */
[----:B------:R-:W-:Y:S01]  /*31960*/  PRMT R57, R167, 0x7610, R57 ;  /* 0x00007610a7397816 */ /* 0x000fe20000000039 */
[----:B------:R-:W-:Y:S03]  /*31970*/  @!P5 STL.S16 [R1+0x13c], R167 ;  /* 0x00013ca70100d387 */ /* 0x000fe60000100600 */
[----:B------:R-:W-:Y:S02]  /*31980*/  @!P5 PRMT R64, R57, 0x5410, RZ ;  /* 0x000054103940d816 */ /* 0x000fe400000000ff */
[----:B------:R-:W-:Y:S01]  /*31990*/  ISETP.GE.U32.AND P5, PT, R217, R142, PT ;  /* 0x0000008ed900720c */ /* 0x000fe20003fa6070 */
[----:B------:R-:W-:Y:S02]  /*319a0*/  @!P6 HFMA2.BF16_V2 R161, -RZ.H0_H0, RZ.H0_H0, -R63.H0_H0 ;  /* 0x200000ffffa1e231 */ /* 0x000fe4000034093f */
[----:B------:R-:W-:Y:S03]  /*319b0*/  ST.E.U16 [R168.64+0xd0], R64 ;  /* 0x0000d040a8007985 */ /* 0x000fe6000c101504 */
        /* <DEDUP_REMOVED lines=163> */
[C---:B------:R-:W-:Y:S02]  /*323f0*/  PRMT R41, R42.reuse, 0x7632, R41 ;  /* 0x000076322a297816 */ /* 0x040fe40000000029 */
        /* <DEDUP_REMOVED lines=35> */
[----:B------:R4:W-:Y:S04]  /*32630*/  ST.E.U16 [R168.64+0xf2], R41 ;  /* 0x0000f229a8007985 */ /* 0x0009e8000c101504 */
[----:B------:R-:W-:Y:S04]  /*32640*/  @!P1 STL.S16 [R1+0xac], R154 ;  /* 0x0000ac9a01009387 */ /* 0x000fe80000100600 */
[----:B------:R1:W-:Y:S04]  /*32650*/  ST.E.U16 [R172.64+0xee], R2 ;  /* 0x0000ee02ac007985 */ /* 0x0003e8000c101504 */
[----:B------:R1:W-:Y:S01]  /*32660*/  @!P3 STL.S16 [R1+0xa8], R44 ;  /* 0x0000a82c0100b387 */ /* 0x0003e20000100600 */
[----:B--2---:R-:W-:Y:S03]  /*32670*/  IMAD.WIDE.U32 R56, R56, -0x326172a9, RZ ;  /* 0xcd9e8d5738387825 */ /* 0x004fe600078e00ff */
[----:B------:R2:W-:Y:S02]  /*32680*/  ST.E.U16 [R172.64+0xf0], R0 ;  /* 0x0000f000ac007985 */ /* 0x0005e4000c101504 */
[----:B------:R-:W-:Y:S02]  /*32690*/  LOP3.LUT R64, R177, R239, R56, 0x96, !PT ;  /* 0x000000efb1407212 */ /* 0x000fe400078e9638 */
        /* <DEDUP_REMOVED lines=57> */
[----:B------:R-:W-:Y:S02]  /*32a30*/  LOP3.LUT R51, R81, R51, RZ, 0xc0, !PT ;  /* 0x0000003351337212 */ /* 0x000fe400078ec0ff */
[----:B------:R-:W-:Y:S01]  /*32a40*/  LOP3.LUT R48, R90, R48, RZ, 0xc0, !PT ;  /* 0x000000305a307212 */ /* 0x000fe200078ec0ff */
[-C--:B---3--:R-:W-:Y:S05]  /*32a50*/  HMMA.16816.F32.BF16 R4, R40, R44.reuse, R4 ;  /* 0x0000002c2804723c */ /* 0x088fea0000041804 */
[----:B------:R-:W-:Y:S02]  /*32a60*/  LOP3.LUT R49, R92, R49, RZ, 0xc0, !PT ;  /* 0x000000315c317212 */ /* 0x000fe400078ec0ff */
[----:B------:R-:W-:Y:S02]  /*32a70*/  LOP3.LUT R0, R179, R239, R56, 0x96, !PT ;  /* 0x000000efb3007212 */ /* 0x000fe400078e9638 */
[----:B------:R-:W-:Y:S03]  /*32a80*/  LOP3.LUT R56, R79, R246, R142, 0x96, !PT ;  /* 0x000000f64f387212 */ /* 0x000fe600078e968e */
[-C--:B------:R-:W-:Y:S01]  /*32a90*/  LOP3.LUT R3, R57, R240.reuse, R208, 0x96, !PT ;  /* 0x000000f039037212 */ /* 0x080fe200078e96d0 */
[C---:B------:R-:W-:Y:S04]  /*32aa0*/  HMMA.16816.F32.BF16 R8, R48.reuse, R44, R8 ;  /* 0x0000002c3008723c */ /* 0x040fe80000041808 */
[----:B------:R-:W-:Y:S01]  /*32ab0*/  LOP3.LUT R77, R151, R213, RZ, 0x3c, !PT ;  /* 0x000000d5974d7212 */ /* 0x000fe200078e3cff */
[----:B------:R-:W-:Y:S02]  /*32ac0*/  IMAD.WIDE.U32 R80, R0, -0x2daee0ad, RZ ;  /* 0xd2511f5300507825 */ /* 0x000fe400078e00ff */
[----:B------:R-:W-:Y:S01]  /*32ad0*/  LOP3.LUT R44, R57, R240, R210, 0x96, !PT ;  /* 0x000000f0392c7212 */ /* 0x000fe200078e96d2 */
[-C--:B------:R-:W-:Y:S04]  /*32ae0*/  HMMA.16816.F32.BF16 R12, R48, R46.reuse, R12 ;  /* 0x0000002e300c723c */ /* 0x080fe8000004180c */
[----:B------:R-:W-:Y:S04]  /*32af0*/  IMAD.WIDE.U32 R56, R56, -0x2daee0ad, RZ ;  /* 0xd2511f5338387825 */ /* 0x000fe800078e00ff */
[C---:B------:R-:W-:Y:S04]  /*32b00*/  HMMA.16816.F32.BF16 R16, R40.reuse, R46, R16 ;  /* 0x0000002e2810723c */ /* 0x040fe80000041810 */
[--C-:B------:R-:W-:Y:S01]  /*32b10*/  SHF.R.U32.HI R62, RZ, 0x10, R56.reuse ;  /* 0x00000010ff3e7819 */ /* 0x100fe20000011638 */
[----:B------:R-:W-:Y:S01]  /*32b20*/  IMAD.WIDE.U32 R44, R44, -0x2daee0ad, RZ ;  /* 0xd2511f532c2c7825 */ /* 0x000fe200078e00ff */
[----:B------:R-:W-:Y:S02]  /*32b30*/  SHF.R.U32.HI R67, RZ, 0x18, R56 ;  /* 0x00000018ff437819 */ /* 0x000fe40000011638 */
[C---:B------:R-:W-:Y:S01]  /*32b40*/  LOP3.LUT R46, R56.reuse, 0xffff, RZ, 0xc0, !PT ;  /* 0x0000ffff382e7812 */ /* 0x040fe200078ec0ff */
[-C--:B-1----:R-:W-:Y:S03]  /*32b50*/  HMMA.16816.F32.BF16 R20, R40, R52.reuse, R20 ;  /* 0x000000342814723c */ /* 0x082fe60000041814 */
[-C--:B------:R-:W-:Y:S02]  /*32b60*/  LOP3.LUT R75, R45, R242.reuse, R182, 0x96, !PT ;  /* 0x000000f22d4b7212 */ /* 0x080fe400078e96b6 */
[----:B------:R-:W-:Y:S01]  /*32b70*/  LOP3.LUT R78, R81, R245, R44, 0x96, !PT ;  /* 0x000000f5514e7212 */ /* 0x000fe200078e962c */
[----:B------:R-:W-:Y:S01]  /*32b80*/  IMAD.WIDE.U32 R44, R3, -0x2daee0ad, RZ ;  /* 0xd2511f53032c7825 */ /* 0x000fe200078e00ff */
[----:B------:R-:W-:Y:S01]  /*32b90*/  LOP3.LUT R3, R57, R243, R144, 0x96, !PT ;  /* 0x000000f339037212 */ /* 0x000fe200078e9690 */
[C---:B------:R-:W-:Y:S04]  /*32ba0*/  HMMA.16816.F32.BF16 R24, R48.reuse, R52, R24 ;  /* 0x000000343018723c */ /* 0x040fe80000041818 */
[----:B------:R-:W-:Y:S01]  /*32bb0*/  LOP3.LUT R47, R56, 0xff, RZ, 0xc0, !PT ;  /* 0x000000ff382f7812 */ /* 0x000fe200078ec0ff */
[----:B------:R-:W-:Y:S01]  /*32bc0*/  IMAD.WIDE.U32 R78, R78, -0x326172a9, RZ ;  /* 0xcd9e8d574e4e7825 */ /* 0x000fe200078e00ff */
[----:B------:R-:W-:Y:S01]  /*32bd0*/  LOP3.LUT R72, R45, R242, R180, 0x96, !PT ;  /* 0x000000f22d487212 */ /* 0x000fe200078e96b4 */
[----:B------:R-:W1:Y:S01]  /*32be0*/  LDSM.16.MT88.4 R56, [R205+0x4400] ;  /* 0x00440000cd38783b */ /* 0x000e620000004200 */
[----:B------:R-:W-:Y:S01]  /*32bf0*/  LOP3.LUT R82, R65, R245, R44, 0x96, !PT ;  /* 0x000000f541527212 */ /* 0x000fe200078e962c */
[-C--:B------:R-:W-:Y:S03]  /*32c00*/  HMMA.16816.F32.BF16 R28, R48, R54.reuse, R28 ;  /* 0x00000036301c723c */ /* 0x080fe6000004181c */
[----:B------:R-:W-:Y:S01]  /*32c10*/  SHF.R.U32.HI R46, RZ, 0x8, R46 ;  /* 0x00000008ff2e7819 */ /* 0x000fe2000001162e */
[----:B------:R-:W-:Y:S01]  /*32c20*/  IMAD.WIDE.U32 R44, R66, -0x2daee0ad, RZ ;  /* 0xd2511f53422c7825 */ /* 0x000fe200078e00ff */
[----:B------:R-:W-:Y:S02]  /*32c30*/  LOP3.LUT R53, R3, 0xff, RZ, 0xc0, !PT ;  /* 0x000000ff03357812 */ /* 0x000fe400078ec0ff */
[----:B------:R-:W-:Y:S01]  /*32c40*/  PRMT R68, R47, 0x5410, R46 ;  /* 0x000054102f447816 */ /* 0x000fe2000000002e */
[----:B------:R-:W-:Y:S04]  /*32c50*/  HMMA.16816.F32.BF16 R32, R40, R54, R32 ;  /* 0x000000362820723c */ /* 0x000fe80000041820 */
[----:B------:R-:W-:Y:S01]  /*32c60*/  LOP3.LUT R0, R45, R243, R140, 0x96, !PT ;  /* 0x000000f32d007212 */ /* 0x000fe200078e968c */
[----:B------:R-:W-:Y:S01]  /*32c70*/  IMAD.WIDE.U32 R82, R82, -0x326172a9, RZ ;  /* 0xcd9e8d5752527825 */ /* 0x000fe200078e00ff */
[----:B------:R-:W-:Y:S02]  /*32c80*/  LOP3.LUT R45, R44, 0xffff, RZ, 0xc0, !PT ;  /* 0x0000ffff2c2d7812 */ /* 0x000fe400078ec0ff */
[--C-:B------:R-:W-:Y:S01]  /*32c90*/  SHF.R.U32.HI R63, RZ, 0x10, R44.reuse ;  /* 0x00000010ff3f7819 */ /* 0x100fe2000001162c */
[----:B------:R-:W-:Y:S03]  /*32ca0*/  IMAD.WIDE.U32 R54, R72, -0x326172a9, RZ ;  /* 0xcd9e8d5748367825 */ /* 0x000fe600078e00ff */
        /* <DEDUP_REMOVED lines=42> */
[----:B------:R-:W-:Y:S02]  /*32f50*/  LOP3.LUT R53, R53, R238, R178, 0x96, !PT ;  /* 0x000000ee35357212 */ /* 0x000fe400078e96b2 */
        /* <DEDUP_REMOVED lines=89> */
[----:B------:R-:W-:Y:S04]  /*334f0*/  IMAD.WIDE.U32 R52, R52, -0x2daee0ad, RZ ;  /* 0xd2511f5334347825 */ /* 0x000fe800078e00ff */
[C---:B------:R-:W-:Y:S04]  /*33500*/  HMMA.16816.F32.BF16 R24, R44.reuse, R48, R24 ;  /* 0x000000302c18723c */ /* 0x040fe80000041818 */
[-C--:B------:R-:W-:Y:S01]  /*33510*/  LOP3.LUT R75, R53, R242.reuse, R182, 0x96, !PT ;  /* 0x000000f2354b7212 */ /* 0x080fe200078e96b6 */
[----:B------:R-:W-:Y:S01]  /*33520*/  IMAD.WIDE.U32 R66, R57, -0x2daee0ad, RZ ;  /* 0xd2511f5339427825 */ /* 0x000fe200078e00ff */
[-C--:B------:R-:W-:Y:S02]  /*33530*/  LOP3.LUT R78, R65, R245.reuse, R52, 0x96, !PT ;  /* 0x000000f5414e7212 */ /* 0x080fe400078e9634 */
[-C--:B------:R-:W-:Y:S04]  /*33540*/  HMMA.16816.F32.BF16 R28, R44, R50.reuse, R28 ;  /* 0x000000322c1c723c */ /* 0x080fe8000004181c */
[----:B------:R-:W-:Y:S04]  /*33550*/  IMAD.WIDE.U32 R52, R3, -0x2daee0ad, RZ ;  /* 0xd2511f5303347825 */ /* 0x000fe800078e00ff */
[----:B------:R-:W-:Y:S04]  /*33560*/  HMMA.16816.F32.BF16 R32, R40, R50, R32 ;  /* 0x000000322820723c */ /* 0x000fe80000041820 */
[----:B------:R-:W-:Y:S01]  /*33570*/  LOP3.LUT R72, R53, R242, R180, 0x96, !PT ;  /* 0x000000f235487212 */ /* 0x000fe200078e96b4 */
[----:B------:R-:W-:Y:S01]  /*33580*/  IMAD.WIDE.U32 R56, R56, -0x2daee0ad, RZ ;  /* 0xd2511f5338387825 */ /* 0x000fe200078e00ff */
[----:B------:R-:W-:Y:S03]  /*33590*/  LOP3.LUT R86, R67, R245, R52, 0x96, !PT ;  /* 0x000000f543567212 */ /* 0x000fe600078e9634 */
[----:B------:R-:W-:Y:S03]  /*335a0*/  IMAD.WIDE.U32 R52, R62, -0x2daee0ad, RZ ;  /* 0xd2511f533e347825 */ /* 0x000fe600078e00ff */
[----:B------:R-:W-:Y:S01]  /*335b0*/  LOP3.LUT R54, R56, 0xffff, RZ, 0xc0, !PT ;  /* 0x0000ffff38367812 */ /* 0x000fe200078ec0ff */
[----:B------:R-:W-:Y:S01]  /*335c0*/  IMAD.WIDE.U32 R78, R78, -0x326172a9, RZ ;  /* 0xcd9e8d574e4e7825 */ /* 0x000fe200078e00ff */
[----:B------:R-:W-:Y:S02]  /*335d0*/  LOP3.LUT R55, R56, 0xff, RZ, 0xc0, !PT ;  /* 0x000000ff38377812 */ /* 0x000fe400078ec0ff */
[-C--:B------:R-:W-:Y:S01]  /*335e0*/  LOP3.LUT R0, R53, R243.reuse, R84, 0x96, !PT ;  /* 0x000000f335007212 */ /* 0x080fe200078e9654 */
[----:B------:R-:W-:Y:S01]  /*335f0*/  IMAD.WIDE.U32 R86, R86, -0x326172a9, RZ ;  /* 0xcd9e8d5756567825 */ /* 0x000fe200078e00ff */
[----:B------:R-:W-:Y:S02]  /*33600*/  SHF.R.U32.HI R54, RZ, 0x8, R54 ;  /* 0x00000008ff367819 */ /* 0x000fe40000011636 */
[C---:B------:R-:W-:Y:S02]  /*33610*/  LOP3.LUT R53, R52.reuse, 0xffff, RZ, 0xc0, !PT ;  /* 0x0000ffff34357812 */ /* 0x040fe400078ec0ff */
[----:B------:R-:W-:Y:S02]  /*33620*/  LOP3.LUT R3, R57, R243, R74, 0x96, !PT ;  /* 0x000000f339037212 */ /* 0x000fe400078e964a */
[--C-:B------:R-:W-:Y:S02]  /*33630*/  SHF.R.U32.HI R57, RZ, 0x10, R52.reuse ;  /* 0x00000010ff397819 */ /* 0x100fe40000011634 */
[----:B------:R-:W-:Y:S02]  /*33640*/  LOP3.LUT R65, R52, 0xff, RZ, 0xc0, !PT ;  /* 0x000000ff34417812 */ /* 0x000fe400078ec0ff */
[----:B------:R-:W-:Y:S02]  /*33650*/  SHF.R.U32.HI R63, RZ, 0x18, R52 ;  /* 0x00000018ff3f7819 */ /* 0x000fe40000011634 */
[----:B------:R-:W-:Y:S02]  /*33660*/  PRMT R68, R55, 0x5410, R54 ;  /* 0x0000541037447816 */ /* 0x000fe40000000036 */
[----:B------:R-:W-:Y:S02]  /*33670*/  SHF.R.U32.HI R58, RZ, 0x8, R53 ;  /* 0x00000008ff3a7819 */ /* 0x000fe40000011635 */
[--C-:B------:R-:W-:Y:S01]  /*33680*/  SHF.R.U32.HI R62, RZ, 0x10, R56.reuse ;  /* 0x00000010ff3e7819 */ /* 0x100fe20000011638 */
[----:B------:R-:W2:Y:S01]  /*33690*/  LDSM.16.MT88.4 R52, [R205+0x4c00] ;  /* 0x004c0000cd34783b */ /* 0x000ea20000004200 */
[----:B------:R-:W-:Y:S01]  /*336a0*/  SHF.R.U32.HI R67, RZ, 0x18, R56 ;  /* 0x00000018ff437819 */ /* 0x000fe20000011638 */
[--C-:B------:R-:W-:Y:S01]  /*336b0*/  HSET2.LE.AND R46, R68, R141.reuse, PT ;  /* 0x0000008d442e7233 */ /* 0x100fe20003803000 */
[--C-:B------:R-:W-:Y:S02]  /*336c0*/  SHF.R.U32.HI R56, RZ, 0x10, R3.reuse ;  /* 0x00000010ff387819 */ /* 0x100fe40000011603 */
[C---:B------:R-:W-:Y:S02]  /*336d0*/  LOP3.LUT R48, R3.reuse, 0xffff, RZ, 0xc0, !PT ;  /* 0x0000ffff03307812 */ /* 0x040fe400078ec0ff */
[----:B------:R-:W-:Y:S02]  /*336e0*/  LOP3.LUT R59, R3, 0xff, RZ, 0xc0, !PT ;  /* 0x000000ff033b7812 */ /* 0x000fe400078ec0ff */
[----:B------:R-:W-:Y:S02]  /*336f0*/  SHF.R.U32.HI R49, RZ, 0x18, R3 ;  /* 0x00000018ff317819 */ /* 0x000fe40000011603 */
[----:B------:R-:W-:Y:S02]  /*33700*/  LOP3.LUT R3, R56, 0xff, RZ, 0xc0, !PT ;  /* 0x000000ff38037812 */ /* 0x000fe400078ec0ff */
[----:B------:R-:W-:Y:S02]  /*33710*/  LOP3.LUT R62, R62, 0xff, RZ, 0xc0, !PT ;  /* 0x000000ff3e3e7812 */ /* 0x000fe400078ec0ff */
[----:B------:R-:W-:Y:S02]  /*33720*/  SHF.R.U32.HI R48, RZ, 0x8, R48 ;  /* 0x00000008ff307819 */ /* 0x000fe40000011630 */
[----:B------:R-:W-:Y:S02]  /*33730*/  SHF.R.U32.HI R44, RZ, 0x10, R0 ;  /* 0x00000010ff2c7819 */ /* 0x000fe40000011600 */
[----:B------:R-:W-:Y:S02]  /*33740*/  PRMT R49, R3, 0x5410, R49 ;  /* 0x0000541003317816 */ /* 0x000fe40000000031 */
[----:B------:R-:W-:Y:S02]  /*33750*/  LOP3.LUT R3, R0, 0xffff, RZ, 0xc0, !PT ;  /* 0x0000ffff00037812 */ /* 0x000fe400078ec0ff */
[----:B------:R-:W-:Y:S02]  /*33760*/  PRMT R62, R62, 0x5410, R67 ;  /* 0x000054103e3e7816 */ /* 0x000fe40000000043 */
[----:B------:R-:W-:Y:S02]  /*33770*/  PRMT R59, R59, 0x5410, R48 ;  /* 0x000054103b3b7816 */ /* 0x000fe40000000030 */
[----:B------:R-:W-:Y:S01]  /*33780*/  LOP3.LUT R48, R0, 0xff, RZ, 0xc0, !PT ;  /* 0x000000ff00307812 */ /* 0x000fe200078ec0ff */
[--C-:B------:R-:W-:Y:S01]  /*33790*/  HSET2.LE.AND R47, R62, R141.reuse, PT ;  /* 0x0000008d3e2f7233 */ /* 0x100fe20003803000 */
[----:B------:R-:W-:Y:S02]  /*337a0*/  SHF.R.U32.HI R45, RZ, 0x18, R0 ;  /* 0x00000018ff2d7819 */ /* 0x000fe40000011600 */
[----:B------:R-:W-:Y:S01]  /*337b0*/  LOP3.LUT R0, R44, 0xff, RZ, 0xc0, !PT ;  /* 0x000000ff2c007812 */ /* 0x000fe200078ec0ff */
[--C-:B------:R-:W-:Y:S01]  /*337c0*/  HSET2.LE.AND R44, R59, R141.reuse, PT ;  /* 0x0000008d3b2c7233 */ /* 0x100fe20003803000 */
[----:B------:R-:W-:Y:S02]  /*337d0*/  SHF.R.U32.HI R3, RZ, 0x8, R3 ;  /* 0x00000008ff037819 */ /* 0x000fe40000011603 */
[----:B------:R-:W-:Y:S02]  /*337e0*/  LOP3.LUT R57, R57, 0xff, RZ, 0xc0, !PT ;  /* 0x000000ff39397812 */ /* 0x000fe400078ec0ff */
[----:B------:R-:W-:Y:S01]  /*337f0*/  PRMT R0, R0, 0x5410, R45 ;  /* 0x0000541000007816 */ /* 0x000fe2000000002d */
[--C-:B------:R-:W-:Y:S01]  /*33800*/  HSET2.LE.AND R45, R49, R141.reuse, PT ;  /* 0x0000008d312d7233 */ /* 0x100fe20003803000 */
[----:B------:R-:W-:Y:S02]  /*33810*/  PRMT R3, R48, 0x5410, R3 ;  /* 0x0000541030037816 */ /* 0x000fe40000000003 */
[----:B------:R-:W-:Y:S01]  /*33820*/  PRMT R58, R65, 0x5410, R58 ;  /* 0x00005410413a7816 */ /* 0x000fe2000000003a */
[----:B------:R-:W3:Y:S01]  /*33830*/  LDSM.16.MT88.4 R48, [R206+0x4c00] ;  /* 0x004c0000ce30783b */ /* 0x000ee20000004200 */
        /* <DEDUP_REMOVED lines=16> */
[----:B------:R-:W-:Y:S02]  /*33940*/  LOP3.LUT R3, R57, R238, R178, 0x96, !PT ;  /* 0x000000ee39037212 */ /* 0x000fe400078e96b2 */
[----:B------:R-:W-:Y:S03]  /*33950*/  LOP3.LUT R56, R79, R248, R56, 0x96, !PT ;  /* 0x000000f84f387212 */ /* 0x000fe600078e9638 */
        /* <DEDUP_REMOVED lines=26> */
[C---:B------:R-:W-:Y:S02]  /*33b00*/  LOP3.LUT R0, R56.reuse, 0xffff, RZ, 0xc0, !PT ;  /* 0x0000ffff38007812 */ /* 0x040fe400078ec0ff */
[--C-:B------:R-:W-:Y:S02]  /*33b10*/  SHF.R.U32.HI R3, RZ, 0x10, R56.reuse ;  /* 0x00000010ff037819 */ /* 0x100fe40000011638 */
[----:B------:R-:W-:Y:S02]  /*33b20*/  LOP3.LUT R59, R56, 0xff, RZ, 0xc0, !PT ;  /* 0x000000ff383b7812 */ /* 0x000fe400078ec0ff */
[----:B------:R-:W-:Y:S02]  /*33b30*/  SHF.R.U32.HI R58, RZ, 0x18, R56 ;  /* 0x00000018ff3a7819 */ /* 0x000fe40000011638 */
[-C--:B------:R-:W-:Y:S02]  /*33b40*/  LOP3.LUT R56, R57, R249.reuse, R64, 0x96, !PT ;  /* 0x000000f939387212 */ /* 0x080fe400078e9640 */
[----:B------:R-:W-:Y:S02]  /*33b50*/  SHF.R.U32.HI R63, RZ, 0x10, R52 ;  /* 0x00000010ff3f7819 */ /* 0x000fe40000011634 */
[----:B------:R-:W-:Y:S02]  /*33b60*/  LOP3.LUT R54, R3, 0xff, RZ, 0xc0, !PT ;  /* 0x000000ff03367812 */ /* 0x000fe400078ec0ff */
[----:B------:R-:W-:Y:S02]  /*33b70*/  SHF.R.U32.HI R3, RZ, 0x8, R55 ;  /* 0x00000008ff037819 */ /* 0x000fe40000011637 */
[----:B------:R-:W-:Y:S02]  /*33b80*/  LOP3.LUT R48, R56, 0xffff, RZ, 0xc0, !PT ;  /* 0x0000ffff38307812 */ /* 0x000fe400078ec0ff */
[----:B------:R-:W-:Y:S02]  /*33b90*/  SHF.R.U32.HI R49, RZ, 0x10, R56 ;  /* 0x00000010ff317819 */ /* 0x000fe40000011638 */
[----:B------:R-:W-:Y:S02]  /*33ba0*/  PRMT R68, R54, 0x5410, R58 ;  /* 0x0000541036447816 */ /* 0x000fe4000000003a */
[----:B------:R-:W-:Y:S02]  /*33bb0*/  PRMT R72, R62, 0x5410, R3 ;  /* 0x000054103e487816 */ /* 0x000fe40000000003 */
[----:B------:R-:W-:Y:S01]  /*33bc0*/  LOP3.LUT R58, R63, 0xff, RZ, 0xc0, !PT ;  /* 0x000000ff3f3a7812 */ /* 0x000fe200078ec0ff */
[--C-:B------:R-:W-:Y:S01]  /*33bd0*/  HSET2.LE.AND R43, R68, R141.reuse, PT ;  /* 0x0000008d442b7233 */ /* 0x100fe20003803000 */
[----:B------:R-:W-:Y:S02]  /*33be0*/  LOP3.LUT R63, R56, 0xff, RZ, 0xc0, !PT ;  /* 0x000000ff383f7812 */ /* 0x000fe400078ec0ff */
[----:B------:R-:W-:Y:S02]  /*33bf0*/  SHF.R.U32.HI R62, RZ, 0x18, R56 ;  /* 0x00000018ff3e7819 */ /* 0x000fe40000011638 */
[----:B------:R-:W-:Y:S02]  /*33c00*/  SHF.R.U32.HI R56, RZ, 0x8, R48 ;  /* 0x00000008ff387819 */ /* 0x000fe40000011630 */
[----:B------:R-:W-:Y:S02]  /*33c10*/  LOP3.LUT R48, R49, 0xff, RZ, 0xc0, !PT ;  /* 0x000000ff31307812 */ /* 0x000fe400078ec0ff */
[----:B------:R-:W-:Y:S02]  /*33c20*/  SHF.R.U32.HI R57, RZ, 0x8, R0 ;  /* 0x00000008ff397819 */ /* 0x000fe40000011600 */
[----:B------:R-:W-:Y:S02]  /*33c30*/  PRMT R48, R48, 0x5410, R62 ;  /* 0x0000541030307816 */ /* 0x000fe4000000003e */
[----:B------:R-:W-:Y:S02]  /*33c40*/  LOP3.LUT R0, R53, R249, R66, 0x96, !PT ;  /* 0x000000f935007212 */ /* 0x000fe400078e9642 */
[----:B------:R-:W-:Y:S01]  /*33c50*/  SHF.R.U32.HI R66, RZ, 0x18, R52 ;  /* 0x00000018ff427819 */ /* 0x000fe20000011634 */
[--C-:B------:R-:W-:Y:S01]  /*33c60*/  HSET2.LE.AND R41, R48, R141.reuse, PT ;  /* 0x0000008d30297233 */ /* 0x100fe20003803000 */
[----:B------:R-:W-:Y:S01]  /*33c70*/  PRMT R75, R59, 0x5410, R57 ;  /* 0x000054103b4b7816 */ /* 0x000fe20000000039 */
[----:B------:R-:W2:Y:S01]  /*33c80*/  LDSM.16.MT88.4 R52, [R205+0x5000] ;  /* 0x00500000cd34783b */ /* 0x000ea20000004200 */
[C---:B------:R-:W-:Y:S01]  /*33c90*/  LOP3.LUT R3, R0.reuse, 0xffff, RZ, 0xc0, !PT ;  /* 0x0000ffff00037812 */ /* 0x040fe200078ec0ff */
[----:B------:R-:W-:Y:S01]  /*33ca0*/  IMAD.WIDE.U32 R48, R77, -0x326172a9, RZ ;  /* 0xcd9e8d574d307825 */ /* 0x000fe200078e00ff */
[----:B------:R-:W-:Y:S01]  /*33cb0*/  SHF.R.U32.HI R57, RZ, 0x10, R0 ;  /* 0x00000010ff397819 */ /* 0x000fe20000011600 */
[--C-:B------:R-:W-:Y:S01]  /*33cc0*/  HSET2.LE.AND R42, R75, R141.reuse, PT ;  /* 0x0000008d4b2a7233 */ /* 0x100fe20003803000 */
[----:B------:R-:W-:Y:S02]  /*33cd0*/  PRMT R56, R63, 0x5410, R56 ;  /* 0x000054103f387816 */ /* 0x000fe40000000038 */
[CC--:B------:R-:W-:Y:S02]  /*33ce0*/  LOP3.LUT R62, R49.reuse, R240.reuse, R210, 0x96, !PT ;  /* 0x000000f0313e7212 */ /* 0x0c0fe400078e96d2 */
[----:B------:R-:W-:Y:S01]  /*33cf0*/  LOP3.LUT R49, R49, R240, R208, 0x96, !PT ;  /* 0x000000f031317212 */ /* 0x000fe200078e96d0 */
[----:B------:R1:W5:Y:S01]  /*33d00*/  LDL.LU.64 R210, [R1+0x338] ;  /* 0x0003380001d27983 */ /* 0x0003620000300a00 */
[----:B------:R-:W-:Y:S01]  /*33d10*/  LOP3.LUT R64, R0, 0xff, RZ, 0xc0, !PT ;  /* 0x000000ff00407812 */ /* 0x000fe200078ec0ff */
[--C-:B------:R-:W-:Y:S01]  /*33d20*/  HSET2.LE.AND R40, R56, R141.reuse, PT ;  /* 0x0000008d38287233 */ /* 0x100fe20003803000 */
[----:B------:R-:W-:Y:S01]  /*33d30*/  SHF.R.U32.HI R59, RZ, 0x18, R0 ;  /* 0x00000018ff3b7819 */ /* 0x000fe20000011600 */
[----:B------:R-:W-:Y:S01]  /*33d40*/  IMAD.WIDE.U32 R62, R62, -0x2daee0ad, RZ ;  /* 0xd2511f533e3e7825 */ /* 0x000fe200078e00ff */
[----:B------:R-:W-:Y:S01]  /*33d50*/  SHF.R.U32.HI R3, RZ, 0x8, R3 ;  /* 0x00000008ff037819 */ /* 0x000fe20000011603 */
[----:B------:R1:W5:Y:S01]  /*33d60*/  LDL.LU.64 R208, [R1+0x330] ;  /* 0x0003300001d07983 */ /* 0x0003620000300a00 */
[----:B------:R-:W-:Y:S02]  /*33d70*/  LOP3.LUT R0, R57, 0xff, RZ, 0xc0, !PT ;  /* 0x000000ff39007812 */ /* 0x000fe400078ec0ff */
[----:B------:R-:W-:Y:S01]  /*33d80*/  PRMT R66, R58, 0x5410, R66 ;  /* 0x000054103a427816 */ /* 0x000fe20000000042 */
[--C-:B------:R-:W-:Y:S01]  /*33d90*/  HSET2.LE.AND R58, R72, R141.reuse, PT ;  /* 0x0000008d483a7233 */ /* 0x100fe20003803000 */
[----:B------:R-:W-:Y:S01]  /*33da0*/  PRMT R3, R64, 0x5410, R3 ;  /* 0x0000541040037816 */ /* 0x000fe20000000003 */
[----:B------:R-:W3:Y:S01]  /*33db0*/  LDL R197, [R1+0x2d8] ;  /* 0x0002d80001c57983 */ /* 0x000ee20000100800 */
        /* <DEDUP_REMOVED lines=10> */
[----:B------:R-:W-:Y:S02]  /*33e60*/  LOP3.LUT R56, R119, R56, RZ, 0xc0, !PT ;  /* 0x0000003877387212 */ /* 0x000fe400078ec0ff */
[----:B------:R-:W-:Y:S01]  /*33e70*/  LOP3.LUT R57, R120, R57, RZ, 0xc0, !PT ;  /* 0x0000003978397212 */ /* 0x000fe200078ec0ff */
[-C--:B--2---:R-:W-:Y:S05]  /*33e80*/  HMMA.16816.F32.BF16 R4, R40, R52.reuse, R4 ;  /* 0x000000342804723c */ /* 0x084fea0000041804 */
[-CC-:B------:R-:W-:Y:S02]  /*33e90*/  LOP3.LUT R3, R177, R239.reuse, R48.reuse, 0x96, !PT ;  /* 0x000000efb1037212 */ /* 0x180fe400078e9630 */
[----:B------:R-:W-:Y:S01]  /*33ea0*/  LOP3.LUT R0, R179, R239, R48, 0x96, !PT ;  /* 0x000000efb3007212 */ /* 0x000fe200078e9630 */
[C---:B------:R-:W-:Y:S04]  /*33eb0*/  HMMA.16816.F32.BF16 R8, R56.reuse, R52, R8 ;  /* 0x000000343808723c */ /* 0x040fe80000041808 */
[----:B------:R-:W-:Y:S01]  /*33ec0*/  LOP3.LUT R66, R67, R246, R86, 0x96, !PT ;  /* 0x000000f643427212 */ /* 0x000fe200078e9656 */
[----:B------:R-:W-:Y:S01]  /*33ed0*/  IMAD.WIDE.U32 R80, R3, -0x2daee0ad, RZ ;  /* 0xd2511f5303507825 */ /* 0x000fe200078e00ff */
[----:B------:R-:W-:Y:S02]  /*33ee0*/  LOP3.LUT R3, R51, R243, R74, 0x96, !PT ;  /* 0x000000f333037212 */ /* 0x000fe400078e964a */
[C---:B------:R-:W-:Y:S01]  /*33ef0*/  LOP3.LUT R51, R50.reuse, 0xffff, RZ, 0xc0, !PT ;  /* 0x0000ffff32337812 */ /* 0x040fe200078ec0ff */
[-C--:B------:R-:W-:Y:S03]  /*33f00*/  HMMA.16816.F32.BF16 R12, R56, R54.reuse, R12 ;  /* 0x00000036380c723c */ /* 0x080fe6000004180c */
[--C-:B------:R-:W-:Y:S01]  /*33f10*/  SHF.R.U32.HI R52, RZ, 0x10, R50.reuse ;  /* 0x00000010ff347819 */ /* 0x100fe20000011632 */
[----:B------:R-:W-:Y:S01]  /*33f20*/  IMAD.WIDE.U32 R48, R49, -0x2daee0ad, RZ ;  /* 0xd2511f5331307825 */ /* 0x000fe200078e00ff */
[----:B------:R-:W-:Y:S02]  /*33f30*/  LOP3.LUT R53, R50, 0xff, RZ, 0xc0, !PT ;  /* 0x000000ff32357812 */ /* 0x000fe400078ec0ff */
[----:B------:R-:W-:Y:S01]  /*33f40*/  SHF.R.U32.HI R50, RZ, 0x18, R50 ;  /* 0x00000018ff327819 */ /* 0x000fe20000011632 */
[C---:B------:R-:W-:Y:S04]  /*33f50*/  HMMA.16816.F32.BF16 R16, R40.reuse, R54, R16 ;  /* 0x000000362810723c */ /* 0x040fe80000041810 */
[----:B------:R-:W-:Y:S01]  /*33f60*/  SHF.R.U32.HI R51, RZ, 0x8, R51 ;  /* 0x00000008ff337819 */ /* 0x000fe20000011633 */
[----:B------:R-:W-:Y:S01]  /*33f70*/  IMAD.WIDE.U32 R84, R0, -0x2daee0ad, RZ ;  /* 0xd2511f5300547825 */ /* 0x000fe200078e00ff */
[----:B------:R-:W-:Y:S02]  /*33f80*/  LOP3.LUT R52, R52, 0xff, RZ, 0xc0, !PT ;  /* 0x000000ff34347812 */ /* 0x000fe400078ec0ff */
[-C--:B------:R-:W-:Y:S01]  /*33f90*/  LOP3.LUT R67, R49, R242.reuse, R180, 0x96, !PT ;  /* 0x000000f231437212 */ /* 0x080fe200078e96b4 */
[-C--:B------:R-:W-:Y:S03]  /*33fa0*/  HMMA.16816.F32.BF16 R20, R40, R44.reuse, R20 ;  /* 0x0000002c2814723c */ /* 0x080fe60000041814 */
[----:B------:R-:W-:Y:S01]  /*33fb0*/  LOP3.LUT R83, R81, R245, R48, 0x96, !PT ;  /* 0x000000f551537212 */ /* 0x000fe200078e9630 */
[----:B------:R-:W-:Y:S01]  /*33fc0*/  IMAD.WIDE.U32 R48, R66, -0x2daee0ad, RZ ;  /* 0xd2511f5342307825 */ /* 0x000fe200078e00ff */
[----:B------:R-:W-:Y:S02]  /*33fd0*/  PRMT R66, R53, 0x5410, R51 ;  /* 0x0000541035427816 */ /* 0x000fe40000000033 */
[----:B------:R-:W-:Y:S01]  /*33fe0*/  PRMT R65, R52, 0x5410, R50 ;  /* 0x0000541034417816 */ /* 0x000fe20000000032 */
[C---:B------:R-:W-:Y:S01]  /*33ff0*/  HMMA.16816.F32.BF16 R24, R56.reuse, R44, R24 ;  /* 0x0000002c3818723c */ /* 0x040fe20000041818 */
[----:B------:R-:W2:Y:S03]  /*34000*/  LDSM.16.MT88.4 R52, [R205+0x5400] ;  /* 0x00540000cd34783b */ /* 0x000ea60000004200 */
[----:B------:R-:W-:Y:S01]  /*34010*/  LOP3.LUT R0, R49, R243, R82, 0x96, !PT ;  /* 0x000000f331007212 */ /* 0x000fe200078e9652 */
[----:B------:R-:W-:Y:S01]  /*34020*/  IMAD.WIDE.U32 R82, R83, -0x326172a9, RZ ;  /* 0xcd9e8d5753527825 */ /* 0x000fe200078e00ff */
[C---:B------:R-:W-:Y:S02]  /*34030*/  LOP3.LUT R49, R48.reuse, 0xffff, RZ, 0xc0, !PT ;  /* 0x0000ffff30317812 */ /* 0x040fe400078ec0ff */
[----:B------:R-:W-:Y:S01]  /*34040*/  LOP3.LUT R68, R63, R242, R182, 0x96, !PT ;  /* 0x000000f23f447212 */ /* 0x000fe200078e96b6 */
[-C--:B------:R-:W-:Y:S03]  /*34050*/  HMMA.16816.F32.BF16 R28, R56, R46.reuse, R28 ;  /* 0x0000002e381c723c */ /* 0x080fe6000004181c */
[----:B------:R-:W-:Y:S02]  /*34060*/  LOP3.LUT R75, R85, R245, R62, 0x96, !PT ;  /* 0x000000f5554b7212 */ /* 0x000fe400078e963e */
[----:B------:R-:W-:Y:S02]  /*34070*/  LOP3.LUT R63, R48, 0xff, RZ, 0xc0, !PT ;  /* 0x000000ff303f7812 */ /* 0x000fe400078ec0ff */
[--C-:B------:R-:W-:Y:S01]  /*34080*/  SHF.R.U32.HI R62, RZ, 0x10, R48.reuse ;  /* 0x00000010ff3e7819 */ /* 0x100fe20000011630 */
[----:B------:R-:W-:Y:S04]  /*34090*/  HMMA.16816.F32.BF16 R32, R40, R46, R32 ;  /* 0x0000002e2820723c */ /* 0x000fe80000041820 */
[----:B------:R-:W-:Y:S01]  /*340a0*/  SHF.R.U32.HI R49, RZ, 0x8, R49 ;  /* 0x00000008ff317819 */ /* 0x000fe20000011631 */
[----:B------:R-:W-:Y:S01]  /*340b0*/  IMAD.WIDE.U32 R56, R68, -0x326172a9, RZ ;  /* 0xcd9e8d5744387825 */ /* 0x000fe200078e00ff */
[----:B------:R-:W-:Y:S02]  /*340c0*/  LOP3.LUT R44, R3, 0xffff, RZ, 0xc0, !PT ;  /* 0x0000ffff032c7812 */ /* 0x000fe400078ec0ff */
[----:B------:R-:W-:Y:S01]  /*340d0*/  SHF.R.U32.HI R45, RZ, 0x10, R3 ;  /* 0x00000010ff2d7819 */ /* 0x000fe20000011603 */
[----:B------:R-:W-:Y:S03]  /*340e0*/  IMAD.WIDE.U32 R58, R67, -0x326172a9, RZ ;  /* 0xcd9e8d57433a7825 */ /* 0x000fe600078e00ff */
[----:B------:R-:W-:Y:S01]  /*340f0*/  SHF.R.U32.HI R64, RZ, 0x18, R48 ;  /* 0x00000018ff407819 */ /* 0x000fe20000011630 */
[----:B------:R-:W-:Y:S01]  /*34100*/  IMAD.WIDE.U32 R74, R75, -0x326172a9, RZ ;  /* 0xcd9e8d574b4a7825 */ /* 0x000fe200078e00ff */
[----:B------:R-:W-:Y:S02]  /*34110*/  PRMT R63, R63, 0x5410, R49 ;  /* 0x000054103f3f7816 */ /* 0x000fe40000000031 */
[----:B------:R-:W-:Y:S02]  /*34120*/  LOP3.LUT R51, R62, 0xff, RZ, 0xc0, !PT ;  /* 0x000000ff3e337812 */ /* 0x000fe400078ec0ff */
[----:B------:R-:W-:Y:S01]  /*34130*/  LOP3.LUT R62, R3, 0xff, RZ, 0xc0, !PT ;  /* 0x000000ff033e7812 */ /* 0x000fe200078ec0ff */
[--C-:B------:R-:W-:Y:S01]  /*34140*/  HSET2.LE.AND R42, R63, R141.reuse, PT ;  /* 0x0000008d3f2a7233 */ /* 0x100fe20003803000 */
        /* <DEDUP_REMOVED lines=19> */
[----:B------:R-:W4:Y:S01]  /*34280*/  LDSM.16.MT88.4 R44, [R206+0x5400] ;  /* 0x00540000ce2c783b */ /* 0x000f220000004200 */
        /* <DEDUP_REMOVED lines=25> */
[-C--:B----4-:R-:W-:Y:S04]  /*34420*/  HMMA.16816.F32.BF16 R20, R48, R44.reuse, R20 ;  /* 0x0000002c3014723c */ /* 0x090fe80000041814 */
[----:B------:R-:W-:Y:S01]  /*34430*/  LOP3.LUT R52, R79, R244, R52, 0x96, !PT ;  /* 0x000000f44f347212 */ /* 0x000fe200078e9634 */
[----:B------:R-:W-:Y:S03]  /*34440*/  IMAD.WIDE.U32 R56, R56, -0x326172a9, RZ ;  /* 0xcd9e8d5738387825 */ /* 0x000fe600078e00ff */
[C---:B------:R-:W-:Y:S04]  /*34450*/  HMMA.16816.F32.BF16 R24, R40.reuse, R44, R24 ;  /* 0x0000002c2818723c */ /* 0x040fe80000041818 */
[----:B------:R-:W-:Y:S01]  /*34460*/  LOP3.LUT R3, R56, 0xffff, RZ, 0xc0, !PT ;  /* 0x0000ffff38037812 */ /* 0x000fe200078ec0ff */
[----:B------:R-:W-:Y:S01]  /*34470*/  IMAD.WIDE.U32 R52, R52, -0x326172a9, RZ ;  /* 0xcd9e8d5734347825 */ /* 0x000fe200078e00ff */
[--C-:B------:R-:W-:Y:S02]  /*34480*/  SHF.R.U32.HI R54, RZ, 0x10, R56.reuse ;  /* 0x00000010ff367819 */ /* 0x100fe40000011638 */
[----:B------:R-:W-:Y:S01]  /*34490*/  LOP3.LUT R58, R56, 0xff, RZ, 0xc0, !PT ;  /* 0x000000ff383a7812 */ /* 0x000fe200078ec0ff */
[----:B------:R-:W-:Y:S01]  /*344a0*/  IMAD.WIDE.U32 R62, R62, -0x326172a9, RZ ;  /* 0xcd9e8d573e3e7825 */ /* 0x000fe200078e00ff */
[-C--:B------:R-:W-:Y:S03]  /*344b0*/  HMMA.16816.F32.BF16 R28, R40, R46.reuse, R28 ;  /* 0x0000002e281c723c */ /* 0x080fe6000004181c */
[----:B------:R-:W-:Y:S01]  /*344c0*/  SHF.R.U32.HI R55, RZ, 0x18, R56 ;  /* 0x00000018ff377819 */ /* 0x000fe20000011638 */
        /* <DEDUP_REMOVED lines=23> */
[----:B------:R-:W-:Y:S02]  /*34640*/  LOP3.LUT R3, R0, 0xff, RZ, 0xc0, !PT ;  /* 0x000000ff00037812 */ /* 0x000fe400078ec0ff */
[----:B------:R-:W-:Y:S02]  /*34650*/  PRMT R57, R45, 0x5410, R57 ;  /* 0x000054102d397816 */ /* 0x000fe40000000039 */
[----:B------:R-:W-:Y:S02]  /*34660*/  SHF.R.U32.HI R45, RZ, 0x10, R0 ;  /* 0x00000010ff2d7819 */ /* 0x000fe40000011600 */
[----:B------:R-:W-:Y:S01]  /*34670*/  SHF.R.U32.HI R44, RZ, 0x8, R44 ;  /* 0x00000008ff2c7819 */ /* 0x000fe2000001162c */
[--C-:B------:R-:W-:Y:S01]  /*34680*/  HSET2.LE.AND R41, R57, R141.reuse, PT ;  /* 0x0000008d39297233 */ /* 0x100fe20003803000 */
        /* <DEDUP_REMOVED lines=8> */
[----:B------:R-:W4:Y:S01]  /*34710*/  LDSM.16.MT88.4 R56, [R206+0x5800] ;  /* 0x00580000ce38783b */ /* 0x000f220000004200 */
        /* <DEDUP_REMOVED lines=19> */
[----:B------:R-:W-:Y:S02]  /*34850*/  LOP3.LUT R3, R51, R243, R66, 0x96, !PT ;  /* 0x000000f333037212 */ /* 0x000fe400078e9642 */
[----:B------:R-:W-:Y:S01]  /*34860*/  LOP3.LUT R51, R50, 0xffff, RZ, 0xc0, !PT ;  /* 0x0000ffff32337812 */ /* 0x000fe200078ec0ff */
[C---:B------:R-:W-:Y:S04]  /*34870*/  HMMA.16816.F32.BF16 R8, R44.reuse, R52, R8 ;  /* 0x000000342c08723c */ /* 0x040fe80000041808 */
[----:B------:R-:W-:Y:S01]  /*34880*/  SHF.R.U32.HI R51, RZ, 0x8, R51 ;  /* 0x00000008ff337819 */ /* 0x000fe20000011633 */
[----:B------:R-:W-:Y:S01]  /*34890*/  IMAD.MOV.U32 R133, RZ, RZ, R36 ;  /* 0x000000ffff857224 */ /* 0x000fe200078e0024 */
[----:B------:R-:W-:Y:S02]  /*348a0*/  LOP3.LUT R62, R48, 0xff, RZ, 0xc0, !PT ;  /* 0x000000ff303e7812 */ /* 0x000fe400078ec0ff */
[-C--:B------:R-:W-:Y:S03]  /*348b0*/  HMMA.16816.F32.BF16 R12, R44, R54.reuse, R12 ;  /* 0x000000362c0c723c */ /* 0x080fe6000004180c */
[----:B---3--:R-:W-:Y:S02]  /*348c0*/  ISETP.GT.AND P0, PT, R252, R197, PT ;  /* 0x000000c5fc00720c */ /* 0x008fe40003f04270 */
[--C-:B------:R-:W-:Y:S02]  /*348d0*/  SHF.R.U32.HI R52, RZ, 0x10, R50.reuse ;  /* 0x00000010ff347819 */ /* 0x100fe40000011632 */
[----:B------:R-:W-:Y:S01]  /*348e0*/  LOP3.LUT R53, R50, 0xff, RZ, 0xc0, !PT ;  /* 0x000000ff32357812 */ /* 0x000fe200078ec0ff */
[C---:B------:R-:W-:Y:S04]  /*348f0*/  HMMA.16816.F32.BF16 R16, R40.reuse, R54, R16 ;  /* 0x000000362810723c */ /* 0x040fe80000041810 */
[----:B------:R-:W-:Y:S02]  /*34900*/  SHF.R.U32.HI R50, RZ, 0x18, R50 ;  /* 0x00000018ff327819 */ /* 0x000fe40000011632 */
[----:B------:R-:W-:Y:S02]  /*34910*/  PRMT R146, R53, 0x5410, R51 ;  /* 0x0000541035927816 */ /* 0x000fe40000000033 */
[-C--:B----4-:R-:W-:Y:S04]  /*34920*/  HMMA.16816.F32.BF16 R20, R40, R56.reuse, R20 ;  /* 0x000000382814723c */ /* 0x090fe80000041814 */
        /* <DEDUP_REMOVED lines=69> */
.L_x_1041:
[----:B-----5:R1:W5:Y:S04]  /*34d80*/  LD.E R26, [R134.64+0xd8] ;  /* 0x0000d804861a7980 */ /* 0x020368000c101900 */
[----:B------:R1:W5:Y:S01]  /*34d90*/  LD.E R4, [R134.64+0x17c] ;  /* 0x00017c0486047980 */ /* 0x000362000c101900 */
[----:B------:R-:W-:-:S02]  /*34da0*/  MOV R7, 0x1f ;  /* 0x0000001f00077802 */ /* 0x000fc40000000f00 */
[----:B------:R-:W-:Y:S01]  /*34db0*/  MOV R6, 0xffffffff ;  /* 0xffffffff00067802 */ /* 0x000fe20000000f00 */
[----:B------:R-:W-:Y:S05]  /*34dc0*/  BRA.DIV ~URZ, `(.L_x_1045) ;  /* 0x000015327f007947 */ /* 0x000fea000b800000 */
[----:B------:R-:W2:Y:S04]  /*34dd0*/  LDL R2, [R1+0x2a8] ;  /* 0x0002a80001027983 */ /* 0x000ea80000100800 */
[----:B--2---:R2:W3:Y:S02]  /*34de0*/  SHFL.BFLY PT, R0, R2, 0x2, 0x1f ;  /* 0x0c401f0002007f89 */ /* 0x0044e400000e0000 */
.L_x_1060:
        /* <DEDUP_REMOVED lines=19> */
.L_x_1061:
        /* <DEDUP_REMOVED lines=162> */
.L_x_1050:
[----:B------:R-:W-:Y:S05]  /*35940*/  BSYNC B0 ;  /* 0x0000000000007941 */ /* 0x000fea0003800000 */
.L_x_1049:
[----:B------:R-:W-:Y:S01]  /*35950*/  PLOP3.LUT P4, PT, PT, PT, PT, 0x80, 0x0 ;  /* 0x000000000000781c */ /* 0x000fe20003f8f070 */
[--C-:B------:R-:W-:Y:S01]  /*35960*/  IMAD.MOV.U32 R4, RZ, RZ, R28.reuse ;  /* 0x000000ffff047224 */ /* 0x100fe200078e001c */
[----:B------:R-:W-:Y:S02]  /*35970*/  SHF.R.S32.HI R5, RZ, 0x1f, R28 ;  /* 0x0000001fff057819 */ /* 0x000fe4000001141c */
[----:B------:R-:W-:-:S04]  /*35980*/  PRMT R0, RZ, 0x7610, R0 ;  /* 0x00007610ff007816 */ /* 0x000fc80000000000 */
.L_x_1048:
[----:B--2---:R-:W-:Y:S05]  /*35990*/  BSYNC B1 ;  /* 0x0000000000017941 */ /* 0x004fea0003800000 */
.L_x_1047:
        /* <DEDUP_REMOVED lines=11> */
.L_x_1051:
        /* <DEDUP_REMOVED lines=15> */
[----:B------:R-:W3:Y:S01]  /*35b40*/  LDS.128 R236, [R236+0x1800] ;  /* 0x00180000ecec7984 */ /* 0x000ee20000000c00 */
        /* <DEDUP_REMOVED lines=39> */
.L_x_1053:
[----:B------:R-:W-:Y:S05]  /*35dc0*/  BSYNC B0 ;  /* 0x0000000000007941 */ /* 0x000fea0003800000 */
.L_x_1052:
        /* <DEDUP_REMOVED lines=30> */
.L_x_1055:
[----:B---3--:R-:W-:Y:S05]  /*35fb0*/  BSYNC B0 ;  /* 0x0000000000007941 */ /* 0x008fea0003800000 */
.L_x_1054:
        /* <DEDUP_REMOVED lines=15> */
.L_x_1057:
[----:B------:R-:W-:Y:S05]  /*360b0*/  BSYNC B0 ;  /* 0x0000000000007941 */ /* 0x000fea0003800000 */
.L_x_1056:
        /* <DEDUP_REMOVED lines=15> */
.L_x_1059:
[----:B------:R-:W-:Y:S05]  /*361b0*/  BSYNC B0 ;  /* 0x0000000000007941 */ /* 0x000fea0003800000 */
.L_x_1058:
[----:B------:R-:W-:Y:S01]  /*361c0*/  LEA.HI.SX32 R0, R27, 0x60, 0x1e ;  /* 0x000000601b007811 */ /* 0x000fe200078ff2ff */
[----:B------:R-:W-:Y:S01]  /*361d0*/  IMAD.MOV.U32 R3, RZ, RZ, 0x0 ;  /* 0x00000000ff037424 */ /* 0x000fe200078e00ff */
[----:B-1----:R-:W-:Y:S02]  /*361e0*/  MOV R10, 0x70 ;  /* 0x00000070000a7802 */ /* 0x002fe40000000f00 */
[----:B------:R-:W-:-:S03]  /*361f0*/  ISETP.GE.OR P1, PT, R0, R12, P1 ;  /* 0x0000000c0000720c */ /* 0x000fc60000f26670 */
[----:B------:R-:W-:-:S10]  /*36200*/  IMAD.MOV.U32 R2, RZ, RZ, R10 ;  /* 0x000000ffff027224 */ /* 0x000fd400078e000a */
[----:B------:R-:W-:Y:S05]  /*36210*/  @P1 RET.REL.NODEC R2 `(_ZN5flash16flash_fwd_kernelI23Flash_fwd_kernel_traitsILi32ELi128ELi128ELi4ELb0ELb0EN7cutlass10bfloat16_tE19Flash_kernel_traitsILi32ELi128ELi128ELi4ES3_EELb1ELb0ELb1ELb1ELb0ELb0ELb0ELb1EEEvNS_16Flash_fwd_paramsE) ;  /* 0xfffc9de002001950 */ /* 0x000fea0003c3ffff */
        /* <DEDUP_REMOVED lines=13> */
[----:B------:R-:W-:Y:S05]  /*362f0*/  RET.REL.NODEC R2 `(_ZN5flash16flash_fwd_kernelI23Flash_fwd_kernel_traitsILi32ELi128ELi128ELi4ELb0ELb0EN7cutlass10bfloat16_tE19Flash_kernel_traitsILi32ELi128ELi128ELi4ES3_EELb1ELb0ELb1ELb1ELb0ELb0ELb0ELb1EEEvNS_16Flash_fwd_paramsE) ;  /* 0xfffc9d0002007950 */ /* 0x000fea0003c3ffff */
.L_x_1045:
[----:B------:R2:W5:Y:S01]  /*36300*/  LDL R0, [R1+0x2a8] ;  /* 0x0002a80001007983 */ /* 0x0005620000100800 */
[----:B------:R-:W-:Y:S02]  /*36310*/  MOV R3, 0x2 ;  /* 0x0000000200037802 */ /* 0x000fe40000000f00 */
[----:B------:R-:W-:Y:S02]  /*36320*/  MOV R2, 0x36340 ;  /* 0x0003634000027802 */ /* 0x000fe40000000f00 */
[----:B-12--5:R-:W-:Y:S05]  /*36330*/  CALL.REL.NOINC `($__internal_1_$__cuda_sm70_shflsync_bfly_p) ;  /* 0x0000026000007944 */ /* 0x026fea0003c00000 */
[----:B------:R-:W-:Y:S01]  /*36340*/  MOV R0, R9 ;  /* 0x0000000900007202 */ /* 0x000fe20000000f00 */
[----:B------:R-:W-:Y:S05]  /*36350*/  BRA `(.L_x_1060) ;  /* 0xffffea9000007947 */ /* 0x000fea000383ffff */
.L_x_1046:
[----:B------:R-:W-:Y:S02]  /*36360*/  MOV R3, 0x1 ;  /* 0x0000000100037802 */ /* 0x000fe40000000f00 */
[----:B------:R-:W-:Y:S02]  /*36370*/  MOV R2, 0x36390 ;  /* 0x0003639000027802 */ /* 0x000fe40000000f00 */
[----:B-1---5:R-:W-:Y:S05]  /*36380*/  CALL.REL.NOINC `($__internal_1_$__cuda_sm70_shflsync_bfly_p) ;  /* 0x0000021000007944 */ /* 0x022fea0003c00000 */
[----:B------:R-:W-:Y:S02]  /*36390*/  FADD.FTZ R23, R0, R9 ;  /* 0x0000000900177221 */ /* 0x000fe40000010000 */
[----:B------:R1:W5:Y:S01]  /*363a0*/  LDL R0, [R1+0x70] ;  /* 0x0000700001007983 */ /* 0x0003620000100800 */
[----:B------:R-:W-:Y:S02]  /*363b0*/  MOV R3, 0x2 ;  /* 0x0000000200037802 */ /* 0x000fe40000000f00 */
[----:B------:R-:W-:-:S02]  /*363c0*/  MOV R2, 0x363e0 ;  /* 0x000363e000027802 */ /* 0x000fc40000000f00 */
[----:B-1---5:R-:W-:Y:S05]  /*363d0*/  CALL.REL.NOINC `($__internal_1_$__cuda_sm70_shflsync_bfly_p) ;  /* 0x000001c000007944 */ /* 0x022fea0003c00000 */
[----:B------:R-:W2:Y:S01]  /*363e0*/  LDL.LU R0, [R1+0x70] ;  /* 0x0000700001007983 */ /* 0x000ea20000300800 */
[----:B------:R-:W-:-:S02]  /*363f0*/  MOV R3, 0x1 ;  /* 0x0000000100037802 */ /* 0x000fc40000000f00 */
[----:B------:R-:W-:Y:S01]  /*36400*/  MOV R2, 0x36430 ;  /* 0x0003643000027802 */ /* 0x000fe20000000f00 */
[----:B--2---:R-:W-:Y:S02]  /*36410*/  FADD.FTZ R0, R0, R9 ;  /* 0x0000000900007221 */ /* 0x004fe40000010000 */
[----:B------:R-:W-:Y:S05]  /*36420*/  CALL.REL.NOINC `($__internal_1_$__cuda_sm70_shflsync_bfly_p) ;  /* 0x0000017000007944 */ /* 0x000fea0003c00000 */
[----:B------:R-:W-:Y:S02]  /*36430*/  FADD.FTZ R22, R0, R9 ;  /* 0x0000000900167221 */ /* 0x000fe40000010000 */
[----:B------:R1:W5:Y:S01]  /*36440*/  LDL R0, [R1+0x6c] ;  /* 0x00006c0001007983 */ /* 0x0003620000100800 */
[----:B------:R-:W-:Y:S02]  /*36450*/  MOV R3, 0x2 ;  /* 0x0000000200037802 */ /* 0x000fe40000000f00 */
[----:B------:R-:W-:Y:S02]  /*36460*/  MOV R2, 0x36480 ;  /* 0x0003648000027802 */ /* 0x000fe40000000f00 */
[----:B-1---5:R-:W-:Y:S05]  /*36470*/  CALL.REL.NOINC `($__internal_1_$__cuda_sm70_shflsync_bfly_p) ;  /* 0x0000012000007944 */ /* 0x022fea0003c00000 */
[----:B------:R-:W2:Y:S01]  /*36480*/  LDL.LU R0, [R1+0x6c] ;  /* 0x00006c0001007983 */ /* 0x000ea20000300800 */
[----:B------:R-:W-:Y:S02]  /*36490*/  MOV R3, 0x1 ;  /* 0x0000000100037802 */ /* 0x000fe40000000f00 */
[----:B------:R-:W-:Y:S01]  /*364a0*/  MOV R2, 0x364e0 ;  /* 0x000364e000027802 */ /* 0x000fe20000000f00 */
[----:B--2---:R-:W-:-:S05]  /*364b0*/  FADD.FTZ R21, R0, R9 ;  /* 0x0000000900157221 */ /* 0x004fca0000010000 */
[----:B------:R-:W-:Y:S02]  /*364c0*/  MOV R0, R21 ;  /* 0x0000001500007202 */ /* 0x000fe40000000f00 */
[----:B------:R-:W-:Y:S05]  /*364d0*/  CALL.REL.NOINC `($__internal_1_$__cuda_sm70_shflsync_bfly_p) ;  /* 0x000000c000007944 */ /* 0x000fea0003c00000 */
[----:B------:R1:W5:Y:S01]  /*364e0*/  LDL R0, [R1+0x9c] ;  /* 0x00009c0001007983 */ /* 0x0003620000100800 */
[----:B------:R-:W-:Y:S01]  /*364f0*/  FADD.FTZ R21, R21, R9 ;  /* 0x0000000915157221 */ /* 0x000fe20000010000 */
        /* <DEDUP_REMOVED lines=9> */
[----:B------:R-:W-:Y:S05]  /*36590*/  BRA `(.L_x_1061) ;  /* 0xffffe98000007947 */ /* 0x000fea000383ffff */
        .weak           $__internal_1_$__cuda_sm70_shflsync_bfly_p
        .type           $__internal_1_$__cuda_sm70_shflsync_bfly_p,@function
        .size           $__internal_1_$__cuda_sm70_shflsync_bfly_p,(.L_x_1123 - $__internal_1_$__cuda_sm70_shflsync_bfly_p)
$__internal_1_$__cuda_sm70_shflsync_bfly_p:
[----:B------:R-:W-:Y:S04]  /*365a0*/  WARPSYNC R6 ;  /* 0x0000000600007348 */ /* 0x000fe80003800000 */
[----:B------:R1:W2:Y:S02]  /*365b0*/  SHFL.BFLY PT, R9, R0, R3, R7 ;  /* 0x0c00000300097389 */ /* 0x0002a400000e0007 */
[----:B-1----:R-:W-:-:S04]  /*365c0*/  MOV R3, 0x0 ;  /* 0x0000000000037802 */ /* 0x002fc80000000f00 */
[----:B--2---:R-:W-:Y:S05]  /*365d0*/  RET.REL.NODEC R2 `(_ZN5flash16flash_fwd_kernelI23Flash_fwd_kernel_traitsILi32ELi128ELi128ELi4ELb0ELb0EN7cutlass10bfloat16_tE19Flash_kernel_traitsILi32ELi128ELi128ELi4ES3_EELb1ELb0ELb1ELb1ELb0ELb0ELb0ELb1EEEvNS_16Flash_fwd_paramsE) ;  /* 0xfffc9a2002007950 */ /* 0x004fea0003c3ffff */
.L_x_1062:
        /* <DEDUP_REMOVED lines=10> */
.L_x_1123:


//--------------------- .text._ZN5flash16flash_fwd_kernelI23Flash_fwd_kernel_traitsILi32ELi128ELi128ELi4ELb0ELb0EN7cutlass10bfloat16_tE19Flash_kernel_traitsILi32ELi128ELi128ELi4ES3_EELb0ELb0ELb1ELb1ELb0ELb0ELb1ELb0EEEvNS_16Flash_fwd_paramsE --------------------------
	.section	.text._ZN5flash16flash_fwd_kernelI23Flash_fwd_kernel_traitsILi32ELi128ELi128ELi4ELb0ELb0EN7cutlass10bfloat16_tE19Flash_kernel_traitsILi32ELi128ELi128ELi4ES3_EELb0ELb0ELb1ELb1ELb0ELb0ELb1ELb0EEEvNS_16Flash_fwd_paramsE,"ax",@progbits
	.sectioninfo	@"SHI_REGISTERS=255"
	.align	128
        .global         _ZN5flash16flash_fwd_kernelI23Flash_fwd_kernel_traitsILi32ELi128ELi128ELi4ELb0ELb0EN7cutlass10bfloat16_tE19Flash_kernel_traitsILi32ELi128ELi128ELi4ES3_EELb0ELb0ELb1ELb1ELb0ELb0ELb1ELb0EEEvNS_16Flash_fwd_paramsE
        .type           _ZN5flash16flash_fwd_kernelI23Flash_fwd_kernel_traitsILi32ELi128ELi128ELi4ELb0ELb0EN7cutlass10bfloat16_tE19Flash_kernel_traitsILi32ELi128ELi128ELi4ES3_EELb0ELb0ELb1ELb1ELb0ELb0ELb1ELb0EEEvNS_16Flash_fwd_paramsE,@function
        .size           _ZN5flash16flash_fwd_kernelI23Flash_fwd_kernel_traitsILi32ELi128ELi128ELi4ELb0ELb0EN7cutlass10bfloat16_tE19Flash_kernel_traitsILi32ELi128ELi128ELi4ES3_EELb0ELb0ELb1ELb1ELb0ELb0ELb1ELb0EEEvNS_16Flash_fwd_paramsE,(.L_x_1148 - _ZN5flash16flash_fwd_kernelI23Flash_fwd_kernel_traitsILi32ELi128ELi128ELi4ELb0ELb0EN7cutlass10bfloat16_tE19Flash_kernel_traitsILi32ELi128ELi128ELi4ES3_EELb0ELb0ELb1ELb1ELb0ELb0ELb1ELb0EEEvNS_16Flash_fwd_paramsE)
        .other          _ZN5flash16flash_fwd_kernelI23Flash_fwd_kernel_traitsILi32ELi128ELi128ELi4ELb0ELb0EN7cutlass10bfloat16_tE19Flash_kernel_traitsILi32ELi128ELi128ELi4ES3_EELb0ELb0ELb1ELb1ELb0ELb0ELb1ELb0EEEvNS_16Flash_fwd_paramsE,@"STO_CUDA_ENTRY STV_DEFAULT"
_ZN5flash16flash_fwd_kernelI23Flash_fwd_kernel_traitsILi32ELi128ELi128ELi4ELb0ELb0EN7cutlass10bfloat16_tE19Flash_kernel_traitsILi32ELi128ELi128ELi4ES3_EELb0ELb0ELb1ELb1ELb0ELb0ELb1ELb0EEEvNS_16Flash_fwd_paramsE:
.text._ZN5flash16flash_fwd_kernelI23Flash_fwd_kernel_traitsILi32ELi128ELi128ELi4ELb0ELb0EN7cutlass10bfloat16_tE19Flash_kernel_traitsILi32ELi128ELi128ELi4ES3_EELb0ELb0ELb1ELb1ELb0ELb0ELb1ELb0EEEvNS_16Flash_fwd_paramsE:
[----:B------:R-:W-:Y:S02]  /*0000*/  MOV R1, c[0x0][0x28] ;  /* 0x00000a0000017a02 */ /* 0x000fe40000000f00 */
[----:B------:R-:W1:Y:S01]  /*0010*/  S2UR UR11, SR_CTAID.Y ;  /* 0x00000000000b79c3 */ /* 0x000e620000002600 */
[----:B------:R-:W-:Y:S01]  /*0020*/  ULDC.64 UR4, c[0x0][0x240] ;  /* 0x0000900000047ab9 */ /* 0x000fe20000000a00 */
[----:B------:R-:W-:Y:S01]  /*0030*/  IADD3 R1, R1, -0x30, RZ ;  /* 0xffffffd001017810 */ /* 0x000fe20007ffe0ff */
        /* <DEDUP_REMOVED lines=23> */
[----:B------:R-:W-:Y:S02]  /*01b0*/  IMAD.U32 R4, RZ, RZ, UR4 ;  /* 0x00000004ff047e24 */ /* 0x000fe4000f8e00ff */
[----:B------:R-:W-:Y:S01]  /*01c0*/  IMAD.U32 R5, RZ, RZ, UR5 ;  /* 0x00000005ff057e24 */ /* 0x000fe2000f8e00ff */
[----:B------:R-:W-:-:S04]  /*01d0*/  PLOP3.LUT P1, PT, PT, PT, UP1, 0x80, 0x0 ;  /* 0x000000000000781c */ /* 0x000fc80003f2f018 */
[----:B------:R4:W5:Y:S01]  /*01e0*/  @P0 LDG.E R4, [R4.64] ;  /* 0x0000001204040981 */ /* 0x000962000c1e1900 */
[----:B------:R-:W-:-:S06]  /*01f0*/  UIMAD.WIDE UR8, UR11, UR7, UR8 ;  /* 0x000000070b0872a5 */ /* 0x000fcc000f8e0208 */
[----:B-1----:R-:W-:Y:S02]  /*0200*/  IMAD.U32 R2, RZ, RZ, UR8 ;  /* 0x00000008ff027e24 */ /* 0x002fe4000f8e00ff */
[----:B------:R-:W-:-:S05]  /*0210*/  IMAD.U32 R3, RZ, RZ, UR9 ;  /* 0x00000009ff037e24 */ /* 0x000fca000f8e00ff */
[----:B----4-:R-:W4:Y:S01]  /*0220*/  @!P1 LDG.E R5, [R2.64] ;  /* 0x0000001202059981 */ /* 0x010f22000c1e1900 */
[----:B------:R-:W-:Y:S02]  /*0230*/  UMOV UR10, 0xffffffff ;  /* 0xffffffff000a7882 */ /* 0x000fe40000000000 */
[----:B------:R-:W-:Y:S02]  /*0240*/  UMOV UR21, URZ ;  /* 0x0000003f00157c82 */ /* 0x000fe40008000000 */
[----:B------:R-:W-:Y:S01]  /*0250*/  UMOV UR23, 0xffffffff ;  /* 0xffffffff00177882 */ /* 0x000fe20000000000 */
[----:B------:R-:W1:Y:S08]  /*0260*/  S2UR UR13, SR_CTAID.X ;  /* 0x00000000000d79c3 */ /* 0x000e700000002500 */
[----:B------:R-:W1:Y:S08]  /*0270*/  S2UR UR12, SR_CTAID.Z ;  /* 0x00000000000c79c3 */ /* 0x000e700000002700 */
[----:B--2---:R-:W2:Y:S08]  /*0280*/  @P2 R2UR UR10, R6 ;  /* 0x00000000060a23c2 */ /* 0x004eb000000e0000 */
[----:B---3--:R3:W2:Y:S08]  /*0290*/  @P2 R2UR UR16, R0 ;  /* 0x00000000001023c2 */ /* 0x0086b000000e0000 */
[----:B-----5:R1:W1:Y:S01]  /*02a0*/  @P0 R2UR UR21, R4 ;  /* 0x00000000041503c2 */ /* 0x02026200000e0000 */
[----:B------:R-:W-:-:S04]  /*02b0*/  ISETP.NE.U32.AND P0, PT, RZ, c[0x0][0x248], PT ;  /* 0x00009200ff007a0c */ /* 0x000fc80003f05070 */
[----:B------:R-:W-:Y:S01]  /*02c0*/  ISETP.NE.AND.EX P0, PT, RZ, c[0x0][0x24c], PT, P0 ;  /* 0x00009300ff007a0c */ /* 0x000fe20003f05300 */
[----:B---3--:R-:W3:Y:S01]  /*02d0*/  S2R R0, SR_TID.X ;  /* 0x0000000000007919 */ /* 0x008ee20000002100 */
[----:B--2---:R-:W-:Y:S01]  /*02e0*/  @UP2 UIADD3 UR16, UR16, -UR10, URZ ;  /* 0x8000000a10102290 */ /* 0x004fe2000fffe03f */
[----:B----4-:R2:W4:Y:S06]  /*02f0*/  @!P1 R2UR UR23, R5 ;  /* 0x00000000051793c2 */ /* 0x01052c00000e0000 */
[----:B------:R-:W-:-:S04]  /*0300*/  @!UP2 ULDC UR16, c[0x0][0x214] ;  /* 0x000085000010aab9 */ /* 0x000fc80000000800 */
[----:B-12-4-:R-:W-:Y:S05]  /*0310*/  @!P0 BRA `(.L_x_1063) ;  /* 0x0000007000008947 */ /* 0x016fea0003800000 */
[----:B------:R-:W-:-:S13]  /*0320*/  PLOP3.LUT P0, PT, PT, PT, UP3, 0x80, 0x0 ;  /* 0x000000000000781c */ /* 0x000fda0003f0f038 */
[----:B------:R-:W2:Y:S04]  /*0330*/  @P0 LDG.E R4, [R2.64+0x4] ;  /* 0x0000041202040981 */ /* 0x000ea8000c1e1900 */
[----:B------:R-:W4:Y:S01]  /*0340*/  @!P0 LDG.E R2, [R2.64] ;  /* 0x0000001202028981 */ /* 0x000f22000c1e1900 */
[----:B--2---:R-:W1:Y:S02]  /*0350*/  @P0 R2UR UR6, R4 ;  /* 0x00000000040603c2 */ /* 0x004e6400000e0000 */
[----:B-1----:R-:W-:-:S11]  /*0360*/  @UP3 UIADD3 UR6, UR6, -UR23, URZ ;  /* 0x8000001706063290 */ /* 0x002fd6000fffe03f */
[----:B----4-:R1:W2:Y:S02]  /*0370*/  @!P0 R2UR UR6, R2 ;  /* 0x00000000020683c2 */ /* 0x0102a400000e0000 */
[----:B-12---:R-:W-:Y:S05]  /*0380*/  BRA `(.L_x_1064) ;  /* 0x0000001000007947 */ /* 0x006fea0003800000 */
.L_x_1063:
[----:B------:R-:W-:Y:S02]  /*0390*/  ULDC UR6, c[0x0][0x218] ;  /* 0x0000860000067ab9 */ /* 0x000fe40000000800 */
.L_x_1064:
        /* <DEDUP_REMOVED lines=45> */
[----:B---3--:R-:W-:Y:S01]  /*0670*/  SHF.R.S32.HI R12, RZ, 0x1f, R0 ;  /* 0x0000001fff0c7819 */ /* 0x008fe20000011400 */
        /* <DEDUP_REMOVED lines=70> */
.L_x_1067:
[----:B------:R-:W-:Y:S05]  /*0ae0*/  BSYNC B0 ;  /* 0x0000000000007941 */ /* 0x000fea0003800000 */
.L_x_1066:
        /* <DEDUP_REMOVED lines=16> */
.L_x_1069:
[----:B------:R-:W-:Y:S05]  /*0bf0*/  BSYNC B0 ;  /* 0x0000000000007941 */ /* 0x000fea0003800000 */
.L_x_1068:
        /* <DEDUP_REMOVED lines=16> */
.L_x_1071:
[----:B------:R-:W-:Y:S05]  /*0d00*/  BSYNC B0 ;  /* 0x0000000000007941 */ /* 0x000fea0003800000 */
.L_x_1070:
        /* <DEDUP_REMOVED lines=15> */
.L_x_1073:
[----:B------:R-:W-:Y:S05]  /*0e00*/  BSYNC B0 ;  /* 0x0000000000007941 */ /* 0x000fea0003800000 */
.L_x_1072:
        /* <DEDUP_REMOVED lines=34> */
.L_x_1065:
        /* <DEDUP_REMOVED lines=33> */
.L_x_1074:
        /* <DEDUP_REMOVED lines=43> */
.L_x_1075:
[----:B---3--:R-:W-:Y:S01]  /*14f0*/  SHF.R.S32.HI R8, RZ, 0x1f, R0 ;  /* 0x0000001fff087819 */ /* 0x008fe20000011400 */
        /* <DEDUP_REMOVED lines=20> */
[----:B------:R-:W-:Y:S02]  /*1640*/  LOP3.LUT R4, R2, 0x18, R216, 0xf8, !PT ;  /* 0x0000001802047812 */ /* 0x000fe400078ef8d8 */
[----:B------:R-:W-:Y:S02]  /*1650*/  SHF.R.U32.HI R2, RZ, 0x3, R2 ;  /* 0x00000003ff027819 */ /* 0x000fe40000011602 */
[----:B------:R-:W-:Y:S02]  /*1660*/  LOP3.LUT R199, R199, 0x7fffffe, RZ, 0xc0, !PT ;  /* 0x07fffffec7c77812 */ /* 0x000fe400078ec0ff */
[----:B------:R-:W-:-:S02]  /*1670*/  LOP3.LUT R2, R4, R2, RZ, 0x3c, !PT ;  /* 0x0000000204027212 */ /* 0x000fc400078e3cff */
[----:B------:R-:W-:Y:S01]  /*1680*/  IADD3 R4, P0, R216, UR6, RZ ;  /* 0x00000006d8047c10 */ /* 0x000fe2000ff1e0ff */
[----:B------:R-:W-:Y:S01]  /*1690*/  IMAD.IADD R199, R16, 0x1, -R199 ;  /* 0x0000000110c77824 */ /* 0x000fe200078e0ac7 */
[--C-:B------:R-:W-:Y:S02]  /*16a0*/  SHF.R.S32.HI R17, RZ, 0x1f, R16.reuse ;  /* 0x0000001fff117819 */ /* 0x100fe40000011410 */
[----:B------:R-:W-:Y:S01]  /*16b0*/  IADD3.X R5, R217, UR20, RZ, P0, !PT ;  /* 0x00000014d9057c10 */ /* 0x000fe200087fe4ff */
[----:B------:R-:W-:Y:S01]  /*16c0*/  IMAD R199, R196, 0x8, R199 ;  /* 0x00000008c4c77824 */ /* 0x000fe200078e02c7 */
[----:B------:R-:W-:Y:S01]  /*16d0*/  ISETP.GE.AND P0, PT, R16, UR21, PT ;  /* 0x0000001510007c0c */ /* 0x000fe2000bf06270 */
[----:B------:R-:W-:Y:S01]  /*16e0*/  IMAD.WIDE R20, R20, 0x80, R16 ;  /* 0x0000008014147825 */ /* 0x000fe200078e0210 */
[----:B------:R-:W-:-:S03]  /*16f0*/  SHF.R.S32.HI R246, RZ, 0x1f, R38 ;  /* 0x0000001ffff67819 */ /* 0x000fc60000011426 */
[----:B-1----:R-:W-:-:S04]  /*1700*/  IMAD.WIDE.U32 R12, R12, c[0x0][0x1a8], R4 ;  /* 0x00006a000c0c7a25 */ /* 0x002fc800078e0004 */
[----:B------:R-:W-:Y:S01]  /*1710*/  IMAD.U32 R199, R199, 0x20, R2 ;  /* 0x00000020c7c77824 */ /* 0x000fe200078e0002 */
[----:B------:R-:W-:-:S03]  /*1720*/  IADD3 R19, R13, UR4, RZ ;  /* 0x000000040d137c10 */ /* 0x000fc6000fffe0ff */
        /* <DEDUP_REMOVED lines=18> */
.L_x_1077:
[----:B------:R-:W-:Y:S05]  /*1850*/  BSYNC B0 ;  /* 0x0000000000007941 */ /* 0x000fea0003800000 */
.L_x_1076:
        /* <DEDUP_REMOVED lines=21> */
.L_x_1079:
[----:B------:R-:W-:Y:S05]  /*19b0*/  BSYNC B0 ;  /* 0x0000000000007941 */ /* 0x000fea0003800000 */
.L_x_1078:
[----:B--2---:R-:W-:Y:S01]  /*19c0*/  IADD3 R6, R16, 0x40, RZ ;  /* 0x0000004010067810 */ /* 0x004fe20007ffe0ff */
        /* <DEDUP_REMOVED lines=20> */
.L_x_1081:
[----:B------:R-:W-:Y:S05]  /*1b10*/  BSYNC B0 ;  /* 0x0000000000007941 */ /* 0x000fea0003800000 */
.L_x_1080:
[----:B----4-:R-:W-:Y:S01]  /*1b20*/  IADD3 R5, R16, 0x60, RZ ;  /* 0x0000006010057810 */ /* 0x010fe20007ffe0ff */
        /* <DEDUP_REMOVED lines=23> */
.L_x_1083:
[----:B------:R-:W-:Y:S05]  /*1ca0*/  BSYNC B0 ;  /* 0x0000000000007941 */ /* 0x000fea0003800000 */
.L_x_1082:
[----:B------:R-:W-:Y:S01]  /*1cb0*/  LEA.HI R8, R8, R0, RZ, 0x4 ;  /* 0x0000000008087211 */ /* 0x000fe200078f20ff */
[----:B------:R-:W-:Y:S01]  /*1cc0*/  IMAD R4, R17, c[0x0][0x1a0], RZ ;  /* 0x0000680011047a24 */ /* 0x000fe200078e02ff */
[----:B------:R-:W-:Y:S01]  /*1cd0*/  BSSY B0, `(.L_x_1084) ;  /* 0x0000033000007945 */ /* 0x000fe20003800000 */
[----:B------:R-:W-:Y:S01]  /*1ce0*/  IMAD.WIDE.U32 R12, R16, c[0x0][0x1a0], R216 ;  /* 0x00006800100c7a25 */ /* 0x000fe200078e00d8 */
[----:B------:R-:W-:-:S03]  /*1cf0*/  LOP3.LUT R2, R8, 0xfffffff0, RZ, 0xc0, !PT ;  /* 0xfffffff008027812 */ /* 0x000fc600078ec0ff */
[----:B------:R-:W-:Y:S01]  /*1d00*/  IMAD R7, R17, c[0x0][0x198], RZ ;  /* 0x0000660011077a24 */ /* 0x000fe200078e02ff */
[----:B------:R-:W-:Y:S01]  /*1d10*/  IADD3 R12, P0, R12, UR26, RZ ;  /* 0x0000001a0c0c7c10 */ /* 0x000fe2000ff1e0ff */
[----:B-1----:R-:W-:-:S04]  /*1d20*/  IMAD.WIDE.U32 R18, R16, c[0x0][0x198], R216 ;  /* 0x0000660010127a25 */ /* 0x002fc800078e00d8 */
        /* <DEDUP_REMOVED lines=10> */
[----:B------:R-:W-:Y:S01]  /*1dd0*/  SHF.R.S32.HI R4, RZ, 0x1, R144 ;  /* 0x00000001ff047819 */ /* 0x000fe20000011490 */
        /* <DEDUP_REMOVED lines=16> */
[C---:B------:R-:W-:Y:S01]  /*1ee0*/  IMAD R246, R38.reuse, c[0x0][0x1bc], R246 ;  /* 0x00006f0026f67a24 */ /* 0x040fe200078e02f6 */
[----:B------:R-:W-:Y:S01]  /*1ef0*/  LOP3.LUT P1, RZ, R7, 0x2, RZ, 0xc0, !PT ;  /* 0x0000000207ff7812 */ /* 0x000fe2000782c0ff */
[----:B------:R-:W-:Y:S01]  /*1f00*/  IMAD.WIDE.U32 R38, R38, c[0x0][0x1b8], R12 ;  /* 0x00006e0026267a25 */ /* 0x000fe200078e000c */
[----:B------:R-:W-:Y:S02]  /*1f10*/  IADD3 R21, R19, UR4, RZ ;  /* 0x0000000413157c10 */ /* 0x000fe4000fffe0ff */
        /* <DEDUP_REMOVED lines=14> */
.L_x_1085:
[----:B------:R-:W-:Y:S05]  /*2000*/  BSYNC B0 ;  /* 0x0000000000007941 */ /* 0x000fea0003800000 */
.L_x_1084:
        /* <DEDUP_REMOVED lines=18> */
.L_x_1087:
[----:B------:R-:W-:Y:S05]  /*2130*/  BSYNC B0 ;  /* 0x0000000000007941 */ /* 0x000fea0003800000 */
.L_x_1086:
        /* <DEDUP_REMOVED lines=17> */
.L_x_1089:
[----:B------:R-:W-:Y:S05]  /*2250*/  BSYNC B0 ;  /* 0x0000000000007941 */ /* 0x000fea0003800000 */
.L_x_1088:
        /* <DEDUP_REMOVED lines=12> */
[----:B-1----:R-:W-:-:S04]  /*2320*/  LEA R12, P0, R20, c[0x0][0x168], 0x1 ;  /* 0x00005a00140c7a11 */ /* 0x002fc800078008ff */
[----:B------:R-:W-:-:S05]  /*2330*/  LEA.HI.X R13, R20, c[0x0][0x16c], R11, 0x1, P0 ;  /* 0x00005b00140d7a11 */ /* 0x000fca00000f0c0b */
[----:B------:R-:W-:Y:S01]  /*2340*/  @!PT LDS RZ, [RZ] ;  /* 0x00000000fffff984 */ /* 0x000fe20000000800 */
[----:B------:R-:W-:Y:S01]  /*2350*/  @!PT LDS RZ, [RZ] ;  /* 0x00000000fffff984 */ /* 0x000fe20000000800 */
[----:B------:R-:W-:Y:S01]  /*2360*/  @!PT LDS RZ, [RZ] ;  /* 0x00000000fffff984 */ /* 0x000fe20000000800 */
[----:B------:R1:W-:Y:S04]  /*2370*/  LDGSTS.E.BYPASS.LTC128B.128 [R199+0x3800], [R12.64] ;  /* 0x038000000cc77fae */ /* 0x0003e8000b901d52 */
.L_x_1091:
[----:B------:R-:W-:Y:S05]  /*2380*/  BSYNC B0 ;  /* 0x0000000000007941 */ /* 0x000fea0003800000 */
.L_x_1090:
        /* <DEDUP_REMOVED lines=24> */
[----:B------:R-:W-:Y:S01]  /*2510*/  LOP3.LUT R178, R14, 0xffffffe0, RZ, 0xc0, !PT ;  /* 0xffffffe00eb27812 */ /* 0x000fe200078ec0ff */
[----:B------:R-:W-:Y:S01]  /*2520*/  USHF.L.U64.HI UR5, UR4, UR20, UR5 ;  /* 0x0000001404057299 */ /* 0x000fe20008010205 */
[----:B------:R-:W-:Y:S01]  /*2530*/  IMAD.MOV.U32 R246, RZ, RZ, R38 ;  /* 0x000000fffff67224 */ /* 0x000fe200078e0026 */
[----:B------:R-:W-:Y:S01]  /*2540*/  BAR.SYNC.DEFER_BLOCKING 0x0 ;  /* 0x0000000000007b1d */ /* 0x000fe20000010000 */
[----:B------:R-:W-:Y:S01]  /*2550*/  USHF.L.U32 UR11, UR4, 0x7, URZ ;  /* 0x00000007040b7899 */ /* 0x000fe2000800063f */
[C---:B------:R-:W-:Y:S01]  /*2560*/  IMAD.IADD R178, R0.reuse, 0x1, -R178 ;  /* 0x0000000100b27824 */ /* 0x040fe200078e0ab2 */
[----:B------:R-:W-:Y:S01]  /*2570*/  UIMAD UR17, UR5, UR25, URZ ;  /* 0x00000019051172a4 */ /* 0x000fe2000f8e023f */
[----:B------:R-:W-:Y:S02]  /*2580*/  IMAD.SHL.U32 R198, R0, 0x2, RZ ;  /* 0x0000000200c67824 */ /* 0x000fe400078e00ff */
[----:B------:R-:W-:Y:S01]  /*2590*/  BSSY B0, `(.L_x_1092) ;  /* 0x000001c000007945 */ /* 0x000fe20003800000 */
[----:B------:R-:W-:-:S02]  /*25a0*/  UIMAD UR24, UR24, UR11, UR17 ;  /* 0x0000000b181872a4 */ /* 0x000fc4000f8e0211 */
[----:B------:R-:W-:Y:S01]  /*25b0*/  LOP3.LUT R198, R198, 0x6, RZ, 0xc0, !PT ;  /* 0x00000006c6c67812 */ /* 0x000fe200078ec0ff */
[----:B------:R-:W-:Y:S01]  /*25c0*/  UMOV UR17, URZ ;  /* 0x0000003f00117c82 */ /* 0x000fe20008000000 */
[----:B------:R2:W-:Y:S04]  /*25d0*/  @P1 STS [R199+0x4000], RZ ;  /* 0x004000ffc7001388 */ /* 0x0005e80000000800 */
[----:B------:R2:W-:Y:S04]  /*25e0*/  @P1 STS [R199+0x4004], RZ ;  /* 0x004004ffc7001388 */ /* 0x0005e80000000800 */
[----:B------:R2:W-:Y:S01]  /*25f0*/  @P1 STS.64 [R199+0x4008], RZ ;  /* 0x004008ffc7001388 */ /* 0x0005e20000000a00 */
[----:B-1----:R-:W-:-:S02]  /*2600*/  @P0 FMUL.FTZ R11, R12, R11 ;  /* 0x0000000b0c0b0220 */ /* 0x002fc40000410000 */
[----:B------:R-:W-:Y:S02]  /*2610*/  IMAD.U32 R12, RZ, RZ, UR25 ;  /* 0x00000019ff0c7e24 */ /* 0x000fe4000f8e00ff */
[----:B------:R1:W5:Y:S02]  /*2620*/  @P0 R2UR UR12, R11 ;  /* 0x000000000b0c03c2 */ /* 0x00036400000e0000 */
[----:B------:R-:W-:-:S05]  /*2630*/  IMAD.WIDE.U32 R12, R12, UR11, R246 ;  /* 0x0000000b0c0c7c25 */ /* 0x000fca000f8e00f6 */
[----:B------:R-:W-:Y:S02]  /*2640*/  IADD3 R15, R13, UR24, RZ ;  /* 0x000000180d0f7c10 */ /* 0x000fe4000fffe0ff */
[----:B-1----:R-:W-:Y:S01]  /*2650*/  SHF.R.S32.HI R11, RZ, 0x1f, R178 ;  /* 0x0000001fff0b7819 */ /* 0x002fe200000114b2 */
[----:B-----5:R-:W-:-:S03]  /*2660*/  @UP1 UMOV UR17, UR12 ;  /* 0x0000000c00111c82 */ /* 0x020fc60008000000 */
[----:B------:R-:W-:-:S04]  /*2670*/  LEA.HI R178, R11, R178, RZ, 0x2 ;  /* 0x000000b20bb27211 */ /* 0x000fc800078f10ff */
[----:B------:R-:W-:Y:S01]  /*2680*/  SHF.R.S32.HI R178, RZ, 0x2, R178 ;  /* 0x00000002ffb27819 */ /* 0x000fe200000114b2 */
        /* <DEDUP_REMOVED lines=12> */
.L_x_1093:
[----:B--2---:R-:W-:Y:S05]  /*2750*/  BSYNC B0 ;  /* 0x0000000000007941 */ /* 0x004fea0003800000 */
.L_x_1092:
        /* <DEDUP_REMOVED lines=18> */
.L_x_1095:
[----:B------:R-:W-:Y:S05]  /*2880*/  BSYNC B0 ;  /* 0x0000000000007941 */ /* 0x000fea0003800000 */
.L_x_1094:
        /* <DEDUP_REMOVED lines=18> */
.L_x_1097:
[----:B------:R-:W-:Y:S05]  /*29b0*/  BSYNC B0 ;  /* 0x0000000000007941 */ /* 0x000fea0003800000 */
.L_x_1096:
        /* <DEDUP_REMOVED lines=19> */
.L_x_1099:
[----:B------:R-:W-:Y:S05]  /*2af0*/  BSYNC B0 ;  /* 0x0000000000007941 */ /* 0x000fea0003800000 */
.L_x_1098:
[----:B------:R-:W-:Y:S01]  /*2b00*/  LOP3.LUT R9, R9, 0xfffffff8, RZ, 0xc0, !PT ;  /* 0xfffffff809097812 */ /* 0x000fe200078ec0ff */
[----:B------:R-:W-:Y:S01]  /*2b10*/  IMAD.SHL.U32 R7, R7, 0x40, RZ ;  /* 0x0000004007077824 */ /* 0x000fe200078e00ff */
[----:B------:R-:W-:Y:S01]  /*2b20*/  LOP3.LUT R144, R144, 0x7fffffe, RZ, 0xc0, !PT ;  /* 0x07fffffe90907812 */ /* 0x000fe200078ec0ff */
[----:B------:R-:W-:Y:S01]  /*2b30*/  IMAD.SHL.U32 R3, R3, 0x8, RZ ;  /* 0x0000000803037824 */ /* 0x000fe200078e00ff */
[----:B------:R-:W-:Y:S01]  /*2b40*/  SHF.R.S32.HI R192, RZ, 0x1f, R2 ;  /* 0x0000001fffc07819 */ /* 0x000fe20000011402 */
[----:B------:R-:W-:Y:S01]  /*2b50*/  IMAD.IADD R0, R0, 0x1, -R9 ;  /* 0x0000000100007824 */ /* 0x000fe200078e0a09 */
[----:B------:R-:W-:Y:S01]  /*2b60*/  SHF.R.S32.HI R9, RZ, 0x4, R8 ;  /* 0x00000004ff097819 */ /* 0x000fe20000011408 */
[----:B------:R-:W-:Y:S01]  /*2b70*/  IMAD.IADD R144, R2, 0x1, -R144 ;  /* 0x0000000102907824 */ /* 0x000fe200078e0a90 */
[----:B------:R-:W-:Y:S01]  /*2b80*/  LEA.HI R192, R192, R2, RZ, 0x3 ;  /* 0x00000002c0c07211 */ /* 0x000fe200078f18ff */
[----:B------:R-:W-:Y:S01]  /*2b90*/  IMAD.U32 R169, RZ, RZ, UR25 ;  /* 0x00000019ffa97e24 */ /* 0x000fe2000f8e00ff */
[----:B------:R-:W-:Y:S01]  /*2ba0*/  LEA.HI R8, R8, R9, RZ, 0x1 ;  /* 0x0000000908087211 */ /* 0x000fe200078f08ff */
[----:B------:R-:W-:Y:S01]  /*2bb0*/  UIADD3 UR20, UR15, 0x1, -UR16 ;  /* 0x000000010f147890 */ /* 0x000fe2000fffe810 */
[----:B------:R-:W-:Y:S01]  /*2bc0*/  LEA.HI R2, R0, R0, RZ, 0x1 ;  /* 0x0000000000027211 */ /* 0x000fe200078f08ff */
[----:B------:R-:W-:Y:S01]  /*2bd0*/  IMAD.SHL.U32 R192, R192, 0x20, RZ ;  /* 0x00000020c0c07824 */ /* 0x000fe200078e00ff */
[----:B------:R-:W-:Y:S01]  /*2be0*/  LOP3.LUT R8, R8, 0xfffffffe, RZ, 0xc0, !PT ;  /* 0xfffffffe08087812 */ /* 0x000fe200078ec0ff */
[----:B------:R-:W-:Y:S01]  /*2bf0*/  IMAD R169, R169, 0x80, R198 ;  /* 0x00000080a9a97824 */ /* 0x000fe200078e02c6 */
[----:B------:R-:W-:Y:S01]  /*2c00*/  LOP3.LUT R195, R2, 0x3fffffe, RZ, 0xc0, !PT ;  /* 0x03fffffe02c37812 */ /* 0x000fe200078ec0ff */
[----:B------:R-:W0:Y:S01]  /*2c10*/  LDGDEPBAR ;  /* 0x00000000000079af */ /* 0x000e220000000000 */
[----:B------:R-:W-:Y:S01]  /*2c20*/  LOP3.LUT R7, R7, 0xc0, RZ, 0xc0, !PT ;  /* 0x000000c007077812 */ /* 0x000fe200078ec0ff */
[----:B------:R-:W-:Y:S01]  /*2c30*/  IMAD.IADD R8, R9, 0x1, -R8 ;  /* 0x0000000109087824 */ /* 0x000fe200078e0a08 */
[----:B------:R-:W-:Y:S01]  /*2c40*/  SHF.R.S32.HI R2, RZ, 0x1, R2 ;  /* 0x00000001ff027819 */ /* 0x000fe20000011402 */
[----:B------:R-:W-:Y:S01]  /*2c50*/  IMAD.IADD R195, R0, 0x1, -R195 ;  /* 0x0000000100c37824 */ /* 0x000fe200078e0ac3 */
[----:B------:R-:W-:Y:S01]  /*2c60*/  LOP3.LUT R192, R192, 0xffffff00, RZ, 0xc0, !PT ;  /* 0xffffff00c0c07812 */ /* 0x000fe200078ec0ff */
[----:B------:R-:W-:Y:S01]  /*2c70*/  IMAD.SHL.U32 R0, R8, 0x8, RZ ;  /* 0x0000000808007824 */ /* 0x000fe200078e00ff */
[----:B------:R-:W-:Y:S01]  /*2c80*/  LEA R5, R196, UR14, 0x4 ;  /* 0x0000000ec4057c11 */ /* 0x000fe2000f8e20ff */
[----:B------:R-:W-:Y:S01]  /*2c90*/  IMAD R195, R8, 0x8, R195 ;  /* 0x0000000808c37824 */ /* 0x000fe200078e02c3 */
[----:B------:R-:W-:Y:S01]  /*2ca0*/  LOP3.LUT P0, RZ, R2, 0x2, RZ, 0xc0, !PT ;  /* 0x0000000202ff7812 */ /* 0x000fe2000780c0ff */
[----:B------:R-:W-:Y:S01]  /*2cb0*/  IMAD R196, R196, 0x200, R192 ;  /* 0x00000200c4c47824 */ /* 0x000fe200078e02c0 */
[----:B------:R-:W-:Y:S01]  /*2cc0*/  LOP3.LUT R0, R7, 0x8, R0, 0xf8, !PT ;  /* 0x0000000807007812 */ /* 0x000fe200078ef800 */
[----:B------:R-:W-:Y:S01]  /*2cd0*/  UIADD3 UR14, UR15, -UR16, URZ ;  /* 0x800000100f0e7290 */ /* 0x000fe2000fffe03f */
[----:B------:R-:W-:Y:S01]  /*2ce0*/  SHF.R.U32.HI R7, RZ, 0x3, R7 ;  /* 0x00000003ff077819 */ /* 0x000fe20000011607 */
[----:B------:R-:W-:Y:S01]  /*2cf0*/  IMAD R196, R144, 0x20, R196 ;  /* 0x0000002090c47824 */ /* 0x000fe200078e02c4 */
[C---:B------:R-:W-:Y:S01]  /*2d00*/  IADD3 R36, R169.reuse, 0x78, RZ ;  /* 0x00000078a9247810 */ /* 0x040fe20007ffe0ff */
[----:B------:R-:W-:Y:S01]  /*2d10*/  IMAD.IADD R178, R178, 0x1, R5 ;  /* 0x00000001b2b27824 */ /* 0x000fe200078e0205 */
[----:B------:R-:W-:Y:S01]  /*2d20*/  LOP3.LUT R0, R0, R7, RZ, 0x3c, !PT ;  /* 0x0000000700007212 */ /* 0x000fe200078e3cff */
[----:B------:R-:W-:Y:S01]  /*2d30*/  IMAD.SHL.U32 R7, R2, 0x40, RZ ;  /* 0x0000004002077824 */ /* 0x000fe200078e00ff */
[----:B------:R-:W-:Y:S01]  /*2d40*/  IADD3 R167, R169, 0x1, RZ ;  /* 0x00000001a9a77810 */ /* 0x000fe20007ffe0ff */
[----:B------:R-:W-:Y:S01]  /*2d50*/  IMAD R192, R144, 0x20, R192 ;  /* 0x0000002090c07824 */ /* 0x000fe200078e02c0 */
[----:B------:R-:W-:Y:S01]  /*2d60*/  IADD3 R197, R178, UR14, RZ ;  /* 0x0000000eb2c57c10 */ /* 0x000fe2000fffe0ff */
[----:B------:R-:W-:Y:S01]  /*2d70*/  IMAD.IADD R196, R0, 0x1, R196 ;  /* 0x0000000100c47824 */ /* 0x000fe200078e02c4 */
[----:B------:R-:W-:Y:S01]  /*2d80*/  LOP3.LUT R7, R7, 0xc0, RZ, 0xc0, !PT ;  /* 0x000000c007077812 */ /* 0x000fe200078ec0ff */
[----:B------:R-:W-:Y:S01]  /*2d90*/  UISETP.GT.AND UP0, UPT, UR25, UR9, UPT ;  /* 0x000000091900728c */ /* 0x000fe2000bf04270 */
[----:B------:R-:W-:Y:S01]  /*2da0*/  IADD3 R170, R178, 0x8, RZ ;  /* 0x00000008b2aa7810 */ /* 0x000fe20007ffe0ff */
[----:B------:R-:W-:Y:S01]  /*2db0*/  IMAD.SHL.U32 R196, R196, 0x2, RZ ;  /* 0x00000002c4c47824 */ /* 0x000fe200078e00ff */
[----:B------:R-:W-:Y:S01]  /*2dc0*/  LOP3.LUT R3, R7, 0x8, R3, 0xf8, !PT ;  /* 0x0000000807037812 */ /* 0x000fe200078ef803 */
[C---:B------:R-:W-:Y:S01]  /*2dd0*/  IMAD.IADD R168, R197.reuse, 0x1, -R169 ;  /* 0x00000001c5a87824 */ /* 0x040fe200078e0aa9 */
[----:B------:R-:W-:Y:S01]  /*2de0*/  SHF.R.U32.HI R7, RZ, 0x3, R7 ;  /* 0x00000003ff077819 */ /* 0x000fe20000011607 */
[----:B------:R-:W-:Y:S01]  /*2df0*/  IMAD R194, R4, 0x2, R196 ;  /* 0x0000000204c27824 */ /* 0x000fe200078e02c4 */
[----:B------:R-:W-:Y:S01]  /*2e00*/  LDSM.16.M88.4 R100, [R196] ;  /* 0x00000000c464783b */ /* 0x000fe20000000200 */
[----:B------:R-:W-:Y:S01]  /*2e10*/  IADD3 R210, R170, UR14, RZ ;  /* 0x0000000eaad27c10 */ /* 0x000fe2000fffe0ff */
[--C-:B------:R-:W-:Y:S01]  /*2e20*/  IMAD.IADD R6, R197, 0x1, -R167.reuse ;  /* 0x00000001c5067824 */ /* 0x100fe200078e0aa7 */
[----:B------:R-:W-:Y:S01]  /*2e30*/  LOP3.LUT R3, R3, R7, RZ, 0x3c, !PT ;  /* 0x0000000703037212 */ /* 0x000fe200078e3cff */
[----:B------:R-:W-:Y:S01]  /*2e40*/  LDSM.16.M88.4 R96, [R196+0x1000] ;  /* 0x00100000c460783b */ /* 0x000fe20000000200 */
[----:B------:R-:W-:Y:S01]  /*2e50*/  IADD3 R173, R178, 0x40, RZ ;  /* 0x00000040b2ad7810 */ /* 0x000fe20007ffe0ff */
[----:B------:R-:W-:Y:S01]  /*2e60*/  IMAD.IADD R174, R210, 0x1, -R167 ;  /* 0x00000001d2ae7824 */ /* 0x000fe200078e0aa7 */
[----:B------:R-:W-:Y:S01]  /*2e70*/  IADD3 R177, R178, 0x48, RZ ;  /* 0x00000048b2b17810 */ /* 0x000fe20007ffe0ff */
[----:B------:R-:W-:Y:S01]  /*2e80*/  IMAD.U32 R195, R195, 0x20, R3 ;  /* 0x00000020c3c37824 */ /* 0x000fe200078e0003 */
[----:B------:R-:W-:Y:S01]  /*2e90*/  IADD3 R3, R169, 0x79, RZ ;  /* 0x00000079a9037810 */ /* 0x000fe20007ffe0ff */
[----:B------:R-:W-:Y:S01]  /*2ea0*/  LDSM.16.M88.4 R92, [R194] ;  /* 0x00000000c25c783b */ /* 0x000fe20000000200 */
[----:B------:R-:W-:Y:S01]  /*2eb0*/  IADD3 R207, R173, UR14, RZ ;  /* 0x0000000eadcf7c10 */ /* 0x000fe2000fffe0ff */
[----:B------:R-:W-:Y:S01]  /*2ec0*/  IMAD.SHL.U32 R195, R195, 0x2, RZ ;  /* 0x00000002c3c37824 */ /* 0x000fe200078e00ff */
[----:B------:R-:W-:Y:S01]  /*2ed0*/  IADD3 R204, R177, UR14, RZ ;  /* 0x0000000eb1cc7c10 */ /* 0x000fe2000fffe0ff */
[----:B------:R-:W-:Y:S01]  /*2ee0*/  IMAD.IADD R12, R197, 0x1, -R3 ;  /* 0x00000001c50c7824 */ /* 0x000fe200078e0a03 */
[----:B------:R-:W-:Y:S01]  /*2ef0*/  LDSM.16.M88.4 R88, [R194+0x1000] ;  /* 0x00100000c258783b */ /* 0x000fe20000000200 */
[----:B------:R-:W-:Y:S01]  /*2f00*/  IMAD.IADD R13, R207, 0x1, -R169 ;  /* 0x00000001cf0d7824 */ /* 0x000fe200078e0aa9 */
[C---:B------:R-:W-:Y:S01]  /*2f10*/  IADD3 R2, R195.reuse, 0x2000, RZ ;  /* 0x00002000c3027810 */ /* 0x040fe20007ffe0ff */
[----:B------:R-:W-:Y:S01]  /*2f20*/  IMAD.IADD R182, R204, 0x1, -R167 ;  /* 0x00000001ccb67824 */ /* 0x000fe200078e0aa7 */
[----:B------:R-:W5:Y:S01]  /*2f30*/  LDSM.16.M88.4 R76, [R195+0x2000] ;  /* 0x00200000c34c783b */ /* 0x000f620000000200 */
[----:B------:R-:W-:Y:S01]  /*2f40*/  IADD3 R193, R195, 0x2020, RZ ;  /* 0x00002020c3c17810 */ /* 0x000fe20007ffe0ff */
[----:B------:R-:W-:Y:S01]  /*2f50*/  ULDC UR14, c[0x0][0x2e8] ;  /* 0x0000ba00000e7ab9 */ /* 0x000fe20000000800 */
[----:B------:R-:W-:Y:S01]  /*2f60*/  @P0 IADD3 R193, R2, -0x20, RZ ;  /* 0xffffffe002c10810 */ /* 0x000fe20007ffe0ff */
[----:B------:R-:W-:Y:S01]  /*2f70*/  IMAD.IADD R2, R197, 0x1, -R36 ;  /* 0x00000001c5027824 */ /* 0x000fe200078e0a24 */
[----:B------:R-:W1:Y:S01]  /*2f80*/  LDSM.16.M88.4 R60, [R195+0x2400] ;  /* 0x00240000c33c783b */ /* 0x000e620000000200 */
[C---:B------:R-:W-:Y:S01]  /*2f90*/  IADD3 R166, R169.reuse, 0x8, RZ ;  /* 0x00000008a9a67810 */ /* 0x040fe20007ffe0ff */
[----:B------:R-:W-:Y:S01]  /*2fa0*/  UIADD3 UR14, UR20, UR14, URZ ;  /* 0x0000000e140e7290 */ /* 0x000fe2000fffe03f */
[----:B------:R-:W-:Y:S01]  /*2fb0*/  IADD3 R164, R169, 0x10, RZ ;  /* 0x00000010a9a47810 */ /* 0x000fe20007ffe0ff */
[----:B-1----:R-:W1:Y:S01]  /*2fc0*/  LDSM.16.M88.4 R8, [R193] ;  /* 0x00000000c108783b */ /* 0x002e620000000200 */
[----:B------:R-:W-:Y:S01]  /*2fd0*/  IABS R2, R2 ;  /* 0x0000000200027213 */ /* 0x000fe20000000000 */
[----:B------:R-:W-:Y:S01]  /*2fe0*/  IMAD.IADD R5, R197, 0x1, -R166 ;  /* 0x00000001c5057824 */ /* 0x000fe200078e0aa6 */
[C---:B------:R-:W-:Y:S01]  /*2ff0*/  IADD3 R165, R169.reuse, 0x9, RZ ;  /* 0x00000009a9a57810 */ /* 0x040fe20007ffe0ff */
[----:B------:R-:W-:Y:S01]  /*3000*/  LDSM.16.M88.4 R44, [R195+0x2800] ;  /* 0x00280000c32c783b */ /* 0x000fe20000000200 */
[C---:B------:R-:W-:Y:S01]  /*3010*/  IADD3 R163, R169.reuse, 0x11, RZ ;  /* 0x00000011a9a37810 */ /* 0x040fe20007ffe0ff */
[----:B------:R-:W-:Y:S01]  /*3020*/  IMAD.MOV.U32 R7, RZ, RZ, R2 ;  /* 0x000000ffff077224 */ /* 0x000fe200078e0002 */
[----:B------:R-:W-:Y:S01]  /*3030*/  IABS R2, R12 ;  /* 0x0000000c00027213 */ /* 0x000fe20000000000 */
[----:B------:R-:W-:Y:S01]  /*3040*/  IMAD.IADD R12, R210, 0x1, -R169 ;  /* 0x00000001d20c7824 */ /* 0x000fe200078e0aa9 */
[----:B------:R-:W-:Y:S01]  /*3050*/  LDSM.16.M88.4 R24, [R195+0x2c00] ;  /* 0x002c0000c318783b */ /* 0x000fe20000000200 */
[----:B------:R-:W-:Y:S01]  /*3060*/  IADD3 R160, R169, 0x18, RZ ;  /* 0x00000018a9a07810 */ /* 0x000fe20007ffe0ff */
[C-C-:B------:R-:W-:Y:S01]  /*3070*/  IMAD.IADD R139, R197.reuse, 0x1, -R165.reuse ;  /* 0x00000001c58b7824 */ /* 0x140fe200078e0aa5 */
[----:B------:R-:W-:Y:S01]  /*3080*/  IABS R168, R168 ;  /* 0x000000a800a87213 */ /* 0x000fe20000000000 */
[----:B------:R-:W-:Y:S01]  /*3090*/  LDSM.16.M88.4 R108, [R193+0x1000] ;  /* 0x00100000c16c783b */ /* 0x000fe20000000200 */
[----:B------:R-:W-:Y:S01]  /*30a0*/  IABS R12, R12 ;  /* 0x0000000c000c7213 */ /* 0x000fe20000000000 */
[C---:B------:R-:W-:Y:S01]  /*30b0*/  IMAD.IADD R188, R204.reuse, 0x1, -R165 ;  /* 0x00000001ccbc7824 */ /* 0x040fe200078e0aa5 */
[----:B------:R-:W-:Y:S01]  /*30c0*/  IABS R174, R174 ;  /* 0x000000ae00ae7213 */ /* 0x000fe20000000000 */
[----:B------:R-:W-:Y:S01]  /*30d0*/  IMAD.IADD R132, R197, 0x1, -R164 ;  /* 0x00000001c5847824 */ /* 0x000fe200078e0aa4 */
[----:B------:R-:W-:Y:S01]  /*30e0*/  IABS R182, R182 ;  /* 0x000000b600b67213 */ /* 0x000fe20000000000 */
[----:B------:R-:W-:Y:S01]  /*30f0*/  IMAD.MOV.U32 R171, RZ, RZ, R12 ;  /* 0x000000ffffab7224 */ /* 0x000fe200078e000c */
[----:B------:R-:W-:Y:S01]  /*3100*/  IABS R12, R13 ;  /* 0x0000000d000c7213 */ /* 0x000fe20000000000 */
[----:B------:R-:W-:Y:S01]  /*3110*/  IMAD.IADD R13, R204, 0x1, -R169 ;  /* 0x00000001cc0d7824 */ /* 0x000fe200078e0aa9 */
[C---:B------:R-:W-:Y:S01]  /*3120*/  IADD3 R156, R169.reuse, 0x20, RZ ;  /* 0x00000020a99c7810 */ /* 0x040fe20007ffe0ff */
[----:B------:R-:W-:Y:S01]  /*3130*/  I2F R168, R168 ;  /* 0x000000a800a87306 */ /* 0x000fe20000201400 */
[----:B------:R-:W-:Y:S01]  /*3140*/  IADD3 R161, R169, 0x21, RZ ;  /* 0x00000021a9a17810 */ /* 0x000fe20007ffe0ff */
[----:B------:R-:W-:Y:S01]  /*3150*/  IMAD.MOV.U32 R172, RZ, RZ, R12 ;  /* 0x000000ffffac7224 */ /* 0x000fe200078e000c */
[----:B------:R-:W-:Y:S01]  /*3160*/  IABS R12, R13 ;  /* 0x0000000d000c7213 */ /* 0x000fe20000000000 */
[--C-:B------:R-:W-:Y:S01]  /*3170*/  IMAD.IADD R16, R210, 0x1, -R156.reuse ;  /* 0x00000001d2107824 */ /* 0x100fe200078e0a9c */
[----:B------:R-:W-:Y:S01]  /*3180*/  IADD3 R211, R178, UR14, RZ ;  /* 0x0000000eb2d37c10 */ /* 0x000fe2000fffe0ff */
[----:B------:R-:W-:Y:S01]  /*3190*/  IMAD.IADD R17, R207, 0x1, -R156 ;  /* 0x00000001cf117824 */ /* 0x000fe200078e0a9c */
[----:B------:R-:W-:Y:S01]  /*31a0*/  IADD3 R208, R170, UR14, RZ ;  /* 0x0000000eaad07c10 */ /* 0x000fe2000fffe0ff */
[-C--:B-----5:R-:W-:Y:S01]  /*31b0*/  HMMA.16816.F32.BF16 R104, R100, R76.reuse, RZ ;  /* 0x0000004c6468723c */ /* 0x0a0fe200000418ff */
[----:B------:R5:W-:Y:S01]  /*31c0*/  I2F R175, R12 ;  /* 0x0000000c00af7306 */ /* 0x000be20000201400 */
[----:B------:R-:W-:Y:S01]  /*31d0*/  IABS R5, R5 ;  /* 0x0000000500057213 */ /* 0x000fe20000000000 */
[--C-:B------:R-:W-:Y:S01]  /*31e0*/  IMAD.IADD R162, R197, 0x1, -R163.reuse ;  /* 0x00000001c5a27824 */ /* 0x100fe200078e0aa3 */
[----:B------:R-:W-:Y:S01]  /*31f0*/  IABS R16, R16 ;  /* 0x0000001000107213 */ /* 0x000fe20000000000 */
[----:B------:R-:W-:Y:S01]  /*3200*/  IMAD.IADD R252, R207, 0x1, -R164 ;  /* 0x00000001cffc7824 */ /* 0x000fe200078e0aa4 */
[----:B------:R-:W-:Y:S01]  /*3210*/  IMNMX R211, R211, UR15, PT ;  /* 0x0000000fd3d37c17 */ /* 0x000fe2000b800200 */
[----:B------:R-:W-:Y:S01]  /*3220*/  IMAD.IADD R186, R210, 0x1, -R163 ;  /* 0x00000001d2ba7824 */ /* 0x000fe200078e0aa3 */
[----:B------:R-:W-:Y:S01]  /*3230*/  HMMA.16816.F32.BF16 R84, R96, R76, RZ ;  /* 0x0000004c6054723c */ /* 0x000fe200000418ff */
[----:B------:R-:W-:Y:S01]  /*3240*/  I2F R172, R172 ;  /* 0x000000ac00ac7306 */ /* 0x000fe20000201400 */
[C---:B------:R-:W-:Y:S01]  /*3250*/  IADD3 R212, R197.reuse, -c[0x0][0x2e4], RZ ;  /* 0x8000b900c5d47a10 */ /* 0x040fe20007ffe0ff */
[----:B------:R-:W-:Y:S01]  /*3260*/  IMAD.MOV.U32 R223, RZ, RZ, R16 ;  /* 0x000000ffffdf7224 */ /* 0x000fe200078e0010 */
[----:B------:R-:W-:Y:S01]  /*3270*/  IMNMX R208, R208, UR15, PT ;  /* 0x0000000fd0d07c17 */ /* 0x000fe2000b800200 */
[----:B------:R-:W-:Y:S01]  /*3280*/  IMAD.IADD R141, R197, 0x1, -R160 ;  /* 0x00000001c58d7824 */ /* 0x000fe200078e0aa0 */
[----:B------:R-:W-:Y:S01]  /*3290*/  IADD3 R209, R210, -c[0x0][0x2e4], RZ ;  /* 0x8000b900d2d17a10 */ /* 0x000fe20007ffe0ff */
[----:B------:R-:W-:Y:S01]  /*32a0*/  IMAD.IADD R176, R207, 0x1, -R166 ;  /* 0x00000001cfb07824 */ /* 0x000fe200078e0aa6 */
[-C--:B------:R-:W-:Y:S01]  /*32b0*/  HMMA.16816.F32.BF16 R72, R100, R60.reuse, RZ ;  /* 0x0000003c6448723c */ /* 0x080fe200000418ff */
[----:B-----5:R-:W5:Y:S01]  /*32c0*/  LDSM.16.M88.4 R12, [R193+0x400] ;  /* 0x00040000c10c783b */ /* 0x020f620000000200 */
[----:B------:R-:W-:Y:S01]  /*32d0*/  I2F R174, R174 ;  /* 0x000000ae00ae7306 */ /* 0x000fe20000201400 */
[----:B------:R-:W-:Y:S01]  /*32e0*/  IADD3 R205, R173, UR14, RZ ;  /* 0x0000000eadcd7c10 */ /* 0x000fe2000fffe0ff */
[--C-:B------:R-:W-:Y:S01]  /*32f0*/  IMAD.IADD R133, R197, 0x1, -R156.reuse ;  /* 0x00000001c5857824 */ /* 0x100fe200078e0a9c */
[----:B------:R-:W-:Y:S01]  /*3300*/  IADD3 R157, R169, 0x28, RZ ;  /* 0x00000028a99d7810 */ /* 0x000fe20007ffe0ff */
[----:B------:R-:W-:Y:S01]  /*3310*/  IMAD.IADD R151, R197, 0x1, -R161 ;  /* 0x00000001c5977824 */ /* 0x000fe200078e0aa1 */
[----:B------:R-:W-:Y:S01]  /*3320*/  IABS R139, R139 ;  /* 0x0000008b008b7213 */ /* 0x000fe20000000000 */
[----:B------:R-:W-:Y:S01]  /*3330*/  HMMA.16816.F32.BF16 R68, R96, R60, RZ ;  /* 0x0000003c6044723c */ /* 0x000fe200000418ff */
[----:B------:R-:W-:Y:S01]  /*3340*/  IMNMX R212, RZ, R212, !PT ;  /* 0x000000d4ffd47217 */ /* 0x000fe20007800200 */
[----:B------:R-:W-:Y:S01]  /*3350*/  I2F R182, R182 ;  /* 0x000000b600b67306 */ /* 0x000fe20000201400 */
[----:B------:R-:W-:Y:S01]  /*3360*/  ISETP.GE.AND P3, PT, R169, R211, PT ;  /* 0x000000d3a900720c */ /* 0x000fe20003f66270 */
[--C-:B------:R-:W-:Y:S01]  /*3370*/  IMAD.IADD R181, R204, 0x1, -R157.reuse ;  /* 0x00000001ccb57824 */ /* 0x100fe200078e0a9d */
[----:B------:R-:W-:Y:S01]  /*3380*/  IMNMX R209, RZ, R209, !PT ;  /* 0x000000d1ffd17217 */ /* 0x000fe20007800200 */
[----:B------:R-:W-:Y:S01]  /*3390*/  IMAD.IADD R152, R197, 0x1, -R157 ;  /* 0x00000001c5987824 */ /* 0x000fe200078e0a9d */
[----:B------:R-:W-:Y:S01]  /*33a0*/  ISETP.GE.AND P6, PT, R167, R208, PT ;  /* 0x000000d0a700720c */ /* 0x000fe20003fc6270 */
[-C--:B-1----:R-:W-:Y:S01]  /*33b0*/  HMMA.16816.F32.BF16 R104, R92, R8.reuse, R104 ;  /* 0x000000085c68723c */ /* 0x082fe20000041868 */
[----:B------:R-:W-:Y:S01]  /*33c0*/  IADD3 R202, R177, UR14, RZ ;  /* 0x0000000eb1ca7c10 */ /* 0x000fe2000fffe0ff */
[----:B------:R-:W-:Y:S01]  /*33d0*/  I2F R171, R171 ;  /* 0x000000ab00ab7306 */ /* 0x000fe20000201400 */
[----:B------:R-:W-:Y:S01]  /*33e0*/  IMNMX R205, R205, UR15, PT ;  /* 0x0000000fcdcd7c17 */ /* 0x000fe2000b800200 */
[--C-:B------:R-:W-:Y:S01]  /*33f0*/  IMAD.IADD R237, R210, 0x1, -R161.reuse ;  /* 0x00000001d2ed7824 */ /* 0x100fe200078e0aa1 */
[----:B------:R-:W-:Y:S01]  /*3400*/  IADD3 R206, R207, -c[0x0][0x2e4], RZ ;  /* 0x8000b900cfce7a10 */ /* 0x000fe20007ffe0ff */
[C---:B------:R-:W-:Y:S01]  /*3410*/  IMAD.IADD R244, R204.reuse, 0x1, -R161 ;  /* 0x00000001ccf47824 */ /* 0x040fe200078e0aa1 */
[----:B------:R-:W-:Y:S01]  /*3420*/  IABS R16, R17 ;  /* 0x0000001100107213 */ /* 0x000fe20000000000 */
[----:B------:R-:W-:Y:S01]  /*3430*/  HMMA.16816.F32.BF16 R84, R88, R8, R84 ;  /* 0x000000085854723c */ /* 0x000fe20000041854 */
[----:B------:R-:W-:Y:S01]  /*3440*/  IMAD.IADD R17, R204, 0x1, -R156 ;  /* 0x00000001cc117824 */ /* 0x000fe200078e0a9c */
[----:B------:R-:W-:Y:S01]  /*3450*/  I2F R5, R5 ;  /* 0x0000000500057306 */ /* 0x000fe20000201400 */
[C---:B------:R-:W-:Y:S01]  /*3460*/  IADD3 R140, R169.reuse, 0x51, RZ ;  /* 0x00000051a98c7810 */ /* 0x040fe20007ffe0ff */
[----:B------:R-:W-:Y:S01]  /*3470*/  IMAD.MOV.U32 R225, RZ, RZ, R16 ;  /* 0x000000ffffe17224 */ /* 0x000fe200078e0010 */
[----:B------:R-:W-:Y:S01]  /*3480*/  ISETP.LT.OR P3, PT, R169, R212, P3 ;  /* 0x000000d4a900720c */ /* 0x000fe20001f61670 */
[----:B------:R-:W-:Y:S01]  /*3490*/  IMAD.IADD R239, R207, 0x1, -R157 ;  /* 0x00000001cfef7824 */ /* 0x000fe200078e0a9d */
[----:B------:R-:W-:Y:S01]  /*34a0*/  ISETP.LT.OR P6, PT, R167, R209, P6 ;  /* 0x000000d1a700720c */ /* 0x000fe200037c1670 */
[----:B------:R-:W-:Y:S01]  /*34b0*/  IMAD.IADD R8, R207, 0x1, -R167 ;  /* 0x00000001cf087824 */ /* 0x000fe200078e0aa7 */
[-C--:B------:R-:W-:Y:S01]  /*34c0*/  HMMA.16816.F32.BF16 R80, R96, R78.reuse, RZ ;  /* 0x0000004e6050723c */ /* 0x080fe200000418ff */
[----:B------:R-:W-:Y:S01]  /*34d0*/  IMAD.IADD R9, R210, 0x1, -R165 ;  /* 0x00000001d2097824 */ /* 0x000fe200078e0aa5 */
[----:B------:R-:W-:Y:S01]  /*34e0*/  I2F R139, R139 ;  /* 0x0000008b008b7306 */ /* 0x000fe20000201400 */
[----:B------:R-:W-:Y:S01]  /*34f0*/  IMNMX R202, R202, UR15, PT ;  /* 0x0000000fcaca7c17 */ /* 0x000fe2000b800200 */
[--C-:B------:R-:W-:Y:S01]  /*3500*/  IMAD.IADD R138, R197, 0x1, -R140.reuse ;  /* 0x00000001c58a7824 */ /* 0x100fe200078e0a8c */
[----:B------:R-:W-:Y:S01]  /*3510*/  IABS R8, R8 ;  /* 0x0000000800087213 */ /* 0x000fe20000000000 */
[--C-:B------:R-:W-:Y:S01]  /*3520*/  IMAD.IADD R219, R210, 0x1, -R140.reuse ;  /* 0x00000001d2db7824 */ /* 0x100fe200078e0a8c */
[----:B------:R-:W-:Y:S01]  /*3530*/  IADD3 R203, R204, -c[0x0][0x2e4], RZ ;  /* 0x8000b900cccb7a10 */ /* 0x000fe20007ffe0ff */
[----:B------:R-:W-:Y:S01]  /*3540*/  HMMA.16816.F32.BF16 R76, R100, R78, RZ ;  /* 0x0000004e644c723c */ /* 0x000fe200000418ff */
[----:B------:R-:W-:Y:S01]  /*3550*/  FMUL.FTZ R104, R104, c[0x0][0x2ec] ;  /* 0x0000bb0068687a20 */ /* 0x000fe20000410000 */
[----:B------:R1:W-:Y:S01]  /*3560*/  I2F R185, R8 ;  /* 0x0000000800b97306 */ /* 0x0003e20000201400 */
[----:B------:R-:W-:Y:S01]  /*3570*/  FMUL.FTZ R106, R106, c[0x0][0x2ec] ;  /* 0x0000bb006a6a7a20 */ /* 0x000fe20000410000 */
[----:B------:R-:W-:Y:S01]  /*3580*/  IMNMX R206, RZ, R206, !PT ;  /* 0x000000ceffce7217 */ /* 0x000fe20007800200 */
[----:B------:R-:W-:Y:S01]  /*3590*/  FMUL.FTZ R105, R105, c[0x0][0x2ec] ;  /* 0x0000bb0069697a20 */ /* 0x000fe20000410000 */
[----:B------:R-:W-:Y:S01]  /*35a0*/  ISETP.GE.AND P0, PT, R169, R205, PT ;  /* 0x000000cda900720c */ /* 0x000fe20003f06270 */
[----:B------:R-:W-:Y:S01]  /*35b0*/  FMUL.FTZ R84, R84, c[0x0][0x2ec] ;  /* 0x0000bb0054547a20 */ /* 0x000fe20000410000 */
[-C--:B-----5:R-:W-:Y:S01]  /*35c0*/  HMMA.16816.F32.BF16 R72, R92, R12.reuse, R72 ;  /* 0x0000000c5c48723c */ /* 0x0a0fe20000041848 */
[----:B------:R-:W-:Y:S01]  /*35d0*/  FMUL.FTZ R86, R86, c[0x0][0x2ec] ;  /* 0x0000bb0056567a20 */ /* 0x000fe20000410000 */
[----:B------:R-:W5:Y:S01]  /*35e0*/  MUFU.TANH R104, R104 ;  /* 0x0000006800687308 */ /* 0x000f620000002400 */
[----:B------:R-:W-:Y:S01]  /*35f0*/  FMUL.FTZ R87, R87, c[0x0][0x2ec] ;  /* 0x0000bb0057577a20 */ /* 0x000fe20000410000 */
[----:B------:R-:W-:Y:S01]  /*3600*/  IABS R16, R17 ;  /* 0x0000001100107213 */ /* 0x000fe20000000000 */
[----:B------:R-:W-:Y:S01]  /*3610*/  IMAD.IADD R218, R204, 0x1, -R140 ;  /* 0x00000001ccda7824 */ /* 0x000fe200078e0a8c */
[----:B------:R-:W-:Y:S01]  /*3620*/  IMNMX R203, RZ, R203, !PT ;  /* 0x000000cbffcb7217 */ /* 0x000fe20007800200 */
[----:B------:R-:W-:Y:S01]  /*3630*/  IMAD.IADD R192, R0, 0x1, R192 ;  /* 0x0000000100c07824 */ /* 0x000fe200078e02c0 */
[----:B------:R-:W-:Y:S01]  /*3640*/  HMMA.16816.F32.BF16 R68, R88, R12, R68 ;  /* 0x0000000c5844723c */ /* 0x000fe20000041844 */
[C---:B------:R-:W-:Y:S01]  /*3650*/  ISETP.LT.OR P0, PT, R169.reuse, R206, P0 ;  /* 0x000000cea900720c */ /* 0x040fe20000701670 */
[----:B-1----:R-:W-:Y:S01]  /*3660*/  IMAD.IADD R8, R210, 0x1, -R166 ;  /* 0x00000001d2087824 */ /* 0x002fe200078e0aa6 */
[----:B------:R-:W1:Y:S01]  /*3670*/  MUFU.TANH R84, R84 ;  /* 0x0000005400547308 */ /* 0x000e620000002400 */
[----:B------:R-:W-:-:S02]  /*3680*/  IADD3 R143, R169, 0x50, RZ ;  /* 0x00000050a98f7810 */ /* 0x000fc40007ffe0ff */
[----:B------:R-:W-:Y:S01]  /*3690*/  IADD3 R153, R169, 0x29, RZ ;  /* 0x00000029a9997810 */ /* 0x000fe20007ffe0ff */
[----:B------:R-:W-:Y:S01]  /*36a0*/  IMAD.IADD R12, R210, 0x1, -R164 ;  /* 0x00000001d20c7824 */ /* 0x000fe200078e0aa4 */
[----:B------:R-:W-:Y:S01]  /*36b0*/  IABS R8, R8 ;  /* 0x0000000800087213 */ /* 0x000fe20000000000 */
[-C--:B------:R-:W-:Y:S01]  /*36c0*/  HMMA.16816.F32.BF16 R64, R96, R62.reuse, RZ ;  /* 0x0000003e6040723c */ /* 0x080fe200000418ff */
[----:B------:R-:W-:Y:S01]  /*36d0*/  IMAD.IADD R13, R204, 0x1, -R163 ;  /* 0x00000001cc0d7824 */ /* 0x000fe200078e0aa3 */
[----:B------:R-:W2:Y:S01]  /*36e0*/  MUFU.TANH R87, R87 ;  /* 0x0000005700577308 */ /* 0x000ea20000002400 */
[----:B------:R-:W-:Y:S01]  /*36f0*/  IABS R12, R12 ;  /* 0x0000000c000c7213 */ /* 0x000fe20000000000 */
[----:B-----5:R-:W-:Y:S01]  /*3700*/  FFMA.FTZ R104, R168, -UR17, R104 ;  /* 0x80000011a8687c23 */ /* 0x020fe20008010068 */
[----:B------:R-:W-:Y:S01]  /*3710*/  IABS R188, R188 ;  /* 0x000000bc00bc7213 */ /* 0x000fe20000000000 */
[----:B------:R-:W-:Y:S01]  /*3720*/  IMAD.IADD R183, R210, 0x1, -R153 ;  /* 0x00000001d2b77824 */ /* 0x000fe200078e0a99 */
[----:B------:R-:W-:Y:S01]  /*3730*/  IABS R181, R181 ;  /* 0x000000b500b57213 */ /* 0x000fe20000000000 */
[----:B------:R-:W-:Y:S01]  /*3740*/  HMMA.16816.F32.BF16 R60, R100, R62, RZ ;  /* 0x0000003e643c723c */ /* 0x000fe200000418ff */
[----:B------:R-:W-:Y:S01]  /*3750*/  FSEL R104, R104, -INF , !P3 ;  /* 0xff80000068687808 */ /* 0x000fe20005800000 */
[----:B------:R5:W-:Y:S01]  /*3760*/  I2F R180, R8 ;  /* 0x0000000800b47306 */ /* 0x000be20000201400 */
[----:B-1----:R-:W-:Y:S01]  /*3770*/  FFMA.FTZ R172, R172, -UR17, R84 ;  /* 0x80000011acac7c23 */ /* 0x002fe20008010054 */
[----:B------:R-:W-:Y:S01]  /*3780*/  ISETP.GE.AND P3, PT, R167, R202, PT ;  /* 0x000000caa700720c */ /* 0x000fe20003f66270 */
[----:B------:R-:W-:Y:S01]  /*3790*/  FMUL.FTZ R72, R72, c[0x0][0x2ec] ;  /* 0x0000bb0048487a20 */ /* 0x000fe20000410000 */
[----:B------:R-:W-:Y:S01]  /*37a0*/  ISETP.GE.AND P1, PT, R169, R208, PT ;  /* 0x000000d0a900720c */ /* 0x000fe20003f26270 */
[----:B------:R-:W-:Y:S01]  /*37b0*/  IMAD.MOV.U32 R243, RZ, RZ, R181 ;  /* 0x000000fffff37224 */ /* 0x000fe200078e00b5 */
[-C--:B------:R-:W-:Y:S01]  /*37c0*/  HMMA.16816.F32.BF16 R80, R88, R10.reuse, R80 ;  /* 0x0000000a5850723c */ /* 0x080fe20000041850 */
[----:B------:R-:W-:Y:S01]  /*37d0*/  ISETP.LT.OR P3, PT, R167, R203, P3 ;  /* 0x000000cba700720c */ /* 0x000fe20001f61670 */
[----:B------:R1:W-:Y:S01]  /*37e0*/  I2F R189, R12 ;  /* 0x0000000c00bd7306 */ /* 0x0003e20000201400 */
[----:B--2---:R-:W-:Y:S01]  /*37f0*/  FFMA.FTZ R182, R182, -UR17, R87 ;  /* 0x80000011b6b67c23 */ /* 0x004fe20008010057 */
[----:B------:R-:W-:Y:S01]  /*3800*/  IABS R132, R132 ;  /* 0x0000008400847213 */ /* 0x000fe20000000000 */
[----:B------:R-:W-:Y:S01]  /*3810*/  FMUL.FTZ R73, R73, c[0x0][0x2ec] ;  /* 0x0000bb0049497a20 */ /* 0x000fe20000410000 */
[----:B------:R-:W-:Y:S01]  /*3820*/  ISETP.LT.OR P1, PT, R169, R209, P1 ;  /* 0x000000d1a900720c */ /* 0x000fe20000f21670 */
[----:B------:R-:W-:Y:S01]  /*3830*/  FMUL.FTZ R74, R74, c[0x0][0x2ec] ;  /* 0x0000bb004a4a7a20 */ /* 0x000fe20000410000 */
[----:B------:R-:W-:Y:S01]  /*3840*/  HMMA.16816.F32.BF16 R76, R92, R10, R76 ;  /* 0x0000000a5c4c723c */ /* 0x000fe2000004184c */
[----:B------:R-:W-:Y:S01]  /*3850*/  IABS R181, R183 ;  /* 0x000000b700b57213 */ /* 0x000fe20000000000 */
[C---:B-----5:R-:W-:Y:S01]  /*3860*/  IMAD.IADD R8, R204.reuse, 0x1, -R166 ;  /* 0x00000001cc087824 */ /* 0x060fe200078e0aa6 */
[----:B------:R-:W2:Y:S01]  /*3870*/  MUFU.TANH R84, R86 ;  /* 0x0000005600547308 */ /* 0x000ea20000002400 */
[----:B------:R-:W-:Y:S01]  /*3880*/  ISETP.GE.AND P5, PT, R167, R205, PT ;  /* 0x000000cda700720c */ /* 0x000fe20003fa6270 */
[----:B------:R-:W-:Y:S01]  /*3890*/  FMUL.FTZ R69, R69, c[0x0][0x2ec] ;  /* 0x0000bb0045457a20 */ /* 0x000fe20000410000 */
[----:B------:R-:W-:Y:S01]  /*38a0*/  IADD3 R137, R169, 0x58, RZ ;  /* 0x00000058a9897810 */ /* 0x000fe20007ffe0ff */
[----:B------:R-:W-:Y:S01]  /*38b0*/  IMAD.MOV.U32 R238, RZ, RZ, R181 ;  /* 0x000000ffffee7224 */ /* 0x000fe200078e00b5 */
[----:B------:R-:W-:Y:S01]  /*38c0*/  IABS R8, R8 ;  /* 0x0000000800087213 */ /* 0x000fe20000000000 */
[-C--:B------:R-:W-:Y:S01]  /*38d0*/  HMMA.16816.F32.BF16 R56, R100, R44.reuse, RZ ;  /* 0x0000002c6438723c */ /* 0x080fe200000418ff */
[----:B-1----:R-:W-:Y:S01]  /*38e0*/  IMAD.IADD R12, R204, 0x1, -R164 ;  /* 0x00000001cc0c7824 */ /* 0x002fe200078e0aa4 */
[----:B------:R-:W1:Y:S01]  /*38f0*/  MUFU.TANH R106, R106 ;  /* 0x0000006a006a7308 */ /* 0x000e620000002400 */
[----:B------:R-:W-:Y:S01]  /*3900*/  ISETP.LT.OR P5, PT, R167, R206, P5 ;  /* 0x000000cea700720c */ /* 0x000fe20002fa1670 */
[----:B------:R-:W-:Y:S01]  /*3910*/  IMAD.MOV.U32 R184, RZ, RZ, R8 ;  /* 0x000000ffffb87224 */ /* 0x000fe200078e0008 */
[----:B------:R-:W-:Y:S01]  /*3920*/  IABS R8, R9 ;  /* 0x0000000900087213 */ /* 0x000fe20000000000 */
[----:B------:R-:W-:Y:S01]  /*3930*/  IMAD.IADD R9, R207, 0x1, -R165 ;  /* 0x00000001cf097824 */ /* 0x000fe200078e0aa5 */
[----:B------:R-:W-:Y:S01]  /*3940*/  IABS R12, R12 ;  /* 0x0000000c000c7213 */ /* 0x000fe20000000000 */
[C---:B------:R-:W-:Y:S01]  /*3950*/  HMMA.16816.F32.BF16 R52, R96.reuse, R44, RZ ;  /* 0x0000002c6034723c */ /* 0x040fe200000418ff */
[----:B------:R-:W-:Y:S01]  /*3960*/  FMUL.FTZ R80, R80, c[0x0][0x2ec] ;  /* 0x0000bb0050507a20 */ /* 0x000fe20000410000 */
[----:B------:R-:W-:Y:S01]  /*3970*/  I2F R226, R16 ;  /* 0x0000001000e27306 */ /* 0x000fe20000201400 */
[----:B------:R-:W-:Y:S01]  /*3980*/  IMAD.MOV.U32 R179, RZ, RZ, R8 ;  /* 0x000000ffffb37224 */ /* 0x000fe200078e0008 */
[----:B------:R-:W-:Y:S01]  /*3990*/  IABS R8, R9 ;  /* 0x0000000900087213 */ /* 0x000fe20000000000 */
[----:B--2---:R-:W-:Y:S01]  /*39a0*/  FFMA.FTZ R175, R175, -UR17, R84 ;  /* 0x80000011afaf7c23 */ /* 0x004fe20008010054 */
[----:B------:R-:W-:Y:S01]  /*39b0*/  IADD3 R155, R169, 0x30, RZ ;  /* 0x00000030a99b7810 */ /* 0x000fe20007ffe0ff */
[----:B------:R-:W-:Y:S01]  /*39c0*/  FMUL.FTZ R84, R107, c[0x0][0x2ec] ;  /* 0x0000bb006b547a20 */ /* 0x000fe20000410000 */
[-C--:B------:R-:W-:Y:S01]  /*39d0*/  HMMA.16816.F32.BF16 R48, R96, R46.reuse, RZ ;  /* 0x0000002e6030723c */ /* 0x080fe200000418ff */
[----:B------:R-:W-:Y:S01]  /*39e0*/  FMUL.FTZ R76, R76, c[0x0][0x2ec] ;  /* 0x0000bb004c4c7a20 */ /* 0x000fe20000410000 */
[----:B------:R2:W-:Y:S01]  /*39f0*/  I2F R190, R12 ;  /* 0x0000000c00be7306 */ /* 0x0005e20000201400 */
[----:B------:R-:W-:Y:S01]  /*3a00*/  FMUL.FTZ R78, R78, c[0x0][0x2ec] ;  /* 0x0000bb004e4e7a20 */ /* 0x000fe20000410000 */
[----:B------:R-:W-:Y:S01]  /*3a10*/  IABS R6, R6 ;  /* 0x0000000600067213 */ /* 0x000fe20000000000 */
[----:B------:R-:W-:Y:S01]  /*3a20*/  FMUL.FTZ R77, R77, c[0x0][0x2ec] ;  /* 0x0000bb004d4d7a20 */ /* 0x000fe20000410000 */
[----:B------:R-:W-:Y:S01]  /*3a30*/  IABS R162, R162 ;  /* 0x000000a200a27213 */ /* 0x000fe20000000000 */
[----:B-1----:R-:W-:Y:S01]  /*3a40*/  FFMA.FTZ R171, R171, -UR17, R106 ;  /* 0x80000011abab7c23 */ /* 0x002fe2000801006a */
[----:B------:R-:W-:Y:S01]  /*3a50*/  HMMA.16816.F32.BF16 R44, R100, R46, RZ ;  /* 0x0000002e642c723c */ /* 0x000fe200000418ff */
[----:B------:R-:W-:Y:S01]  /*3a60*/  FMUL.FTZ R106, R85, c[0x0][0x2ec] ;  /* 0x0000bb00556a7a20 */ /* 0x000fe20000410000 */
[----:B------:R1:W-:Y:S01]  /*3a70*/  I2F R187, R8 ;  /* 0x0000000800bb7306 */ /* 0x0003e20000201400 */
[----:B------:R-:W-:Y:S01]  /*3a80*/  FSEL R85, R172, -INF , !P0 ;  /* 0xff800000ac557808 */ /* 0x000fe20004000000 */
[--C-:B------:R-:W-:Y:S01]  /*3a90*/  IMAD.IADD R86, R210, 0x1, -R143.reuse ;  /* 0x00000001d2567824 */ /* 0x100fe200078e0a8f */
[----:B------:R-:W-:Y:S01]  /*3aa0*/  ISETP.GE.AND P0, PT, R166, R208, PT ;  /* 0x000000d0a600720c */ /* 0x000fe20003f06270 */
[----:B------:R-:W-:Y:S01]  /*3ab0*/  IMAD.IADD R107, R204, 0x1, -R143 ;  /* 0x00000001cc6b7824 */ /* 0x000fe200078e0a8f */
[----:B------:R-:W-:Y:S01]  /*3ac0*/  IADD3 R135, R169, 0x59, RZ ;  /* 0x00000059a9877810 */ /* 0x000fe20007ffe0ff */
[-C--:B------:R-:W-:Y:S01]  /*3ad0*/  HMMA.16816.F32.BF16 R64, R88, R14.reuse, R64 ;  /* 0x0000000e5840723c */ /* 0x080fe20000041840 */
[----:B------:R-:W-:Y:S01]  /*3ae0*/  ISETP.LT.OR P0, PT, R166, R209, P0 ;  /* 0x000000d1a600720c */ /* 0x000fe20000701670 */
[----:B--2---:R-:W-:Y:S01]  /*3af0*/  IMAD.IADD R12, R207, 0x1, -R163 ;  /* 0x00000001cf0c7824 */ /* 0x004fe200078e0aa3 */
[----:B------:R-:W2:Y:S01]  /*3b00*/  MUFU.TANH R84, R84 ;  /* 0x0000005400547308 */ /* 0x000ea20000002400 */
[----:B------:R-:W-:Y:S01]  /*3b10*/  IABS R86, R86 ;  /* 0x0000005600567213 */ /* 0x000fe20000000000 */
[----:B------:R-:W-:Y:S01]  /*3b20*/  FMUL.FTZ R81, R81, c[0x0][0x2ec] ;  /* 0x0000bb0051517a20 */ /* 0x000fe20000410000 */
[----:B------:R-:W-:Y:S01]  /*3b30*/  IABS R107, R107 ;  /* 0x0000006b006b7213 */ /* 0x000fe20000000000 */
[C---:B------:R-:W-:Y:S01]  /*3b40*/  IMAD.IADD R181, R210.reuse, 0x1, -R155 ;  /* 0x00000001d2b57824 */ /* 0x040fe200078e0a9b */
[----:B------:R-:W-:Y:S01]  /*3b50*/  IABS R12, R12 ;  /* 0x0000000c000c7213 */ /* 0x000fe20000000000 */
[----:B------:R-:W-:Y:S01]  /*3b60*/  HMMA.16816.F32.BF16 R60, R92, R14, R60 ;  /* 0x0000000e5c3c723c */ /* 0x000fe2000004183c */
[----:B-1----:R-:W1:Y:S01]  /*3b70*/  LDSM.16.M88.4 R8, [R193+0x800] ;  /* 0x00080000c108783b */ /* 0x002e620000000200 */
[----:B------:R-:W5:Y:S01]  /*3b80*/  MUFU.TANH R76, R76 ;  /* 0x0000004c004c7308 */ /* 0x000f620000002400 */
[----:B------:R-:W-:Y:S01]  /*3b90*/  IADD3 R126, R169, 0x31, RZ ;  /* 0x00000031a97e7810 */ /* 0x000fe20007ffe0ff */
[----:B------:R-:W-:Y:S01]  /*3ba0*/  IMAD.MOV.U32 R240, RZ, RZ, R12 ;  /* 0x000000fffff07224 */ /* 0x000fe200078e000c */
[----:B------:R-:W-:Y:S01]  /*3bb0*/  IABS R12, R13 ;  /* 0x0000000d000c7213 */ /* 0x000fe20000000000 */
[----:B------:R-:W-:Y:S01]  /*3bc0*/  IMAD.IADD R13, R210, 0x1, -R160 ;  /* 0x00000001d20d7824 */ /* 0x000fe200078e0aa0 */
[----:B------:R-:W-:Y:S01]  /*3bd0*/  ISETP.GE.AND P2, PT, R167, R211, PT ;  /* 0x000000d3a700720c */ /* 0x000fe20003f46270 */
[-C--:B------:R-:W-:Y:S01]  /*3be0*/  HMMA.16816.F32.BF16 R40, R100, R24.reuse, RZ ;  /* 0x000000186428723c */ /* 0x080fe200000418ff */
[----:B------:R-:W-:Y:S01]  /*3bf0*/  FMUL.FTZ R82, R82, c[0x0][0x2ec] ;  /* 0x0000bb0052527a20 */ /* 0x000fe20000410000 */
[----:B------:R-:W3:Y:S01]  /*3c00*/  MUFU.TANH R78, R78 ;  /* 0x0000004e004e7308 */ /* 0x000ee20000002400 */
[----:B------:R-:W-:Y:S01]  /*3c10*/  IMAD.MOV.U32 R245, RZ, RZ, R12 ;  /* 0x000000fffff57224 */ /* 0x000fe200078e000c */
[----:B------:R-:W-:Y:S01]  /*3c20*/  IABS R12, R13 ;  /* 0x0000000d000c7213 */ /* 0x000fe20000000000 */
[----:B--2---:R-:W-:Y:S01]  /*3c30*/  FFMA.FTZ R84, R174, -UR17, R84 ;  /* 0x80000011ae547c23 */ /* 0x004fe20008010054 */
[----:B------:R-:W-:Y:S01]  /*3c40*/  IABS R252, R252 ;  /* 0x000000fc00fc7213 */ /* 0x000fe20000000000 */
[----:B------:R-:W-:Y:S01]  /*3c50*/  FMUL.FTZ R68, R68, c[0x0][0x2ec] ;  /* 0x0000bb0044447a20 */ /* 0x000fe20000410000 */
[C---:B------:R-:W-:Y:S01]  /*3c60*/  HMMA.16816.F32.BF16 R32, R96.reuse, R24, RZ ;  /* 0x000000186020723c */ /* 0x040fe200000418ff */
[----:B------:R-:W-:Y:S01]  /*3c70*/  IABS R186, R186 ;  /* 0x000000ba00ba7213 */ /* 0x000fe20000000000 */
[----:B------:R2:W-:Y:S01]  /*3c80*/  I2F R251, R12 ;  /* 0x0000000c00fb7306 */ /* 0x0005e20000201400 */
[----:B------:R-:W-:Y:S01]  /*3c90*/  FSEL R87, R84, -INF , !P6 ;  /* 0xff80000054577808 */ /* 0x000fe20007000000 */
[----:B------:R-:W-:Y:S01]  /*3ca0*/  IMAD.IADD R84, R207, 0x1, -R140 ;  /* 0x00000001cf547824 */ /* 0x000fe200078e0a8c */
[----:B------:R-:W-:Y:S01]  /*3cb0*/  IABS R141, R141 ;  /* 0x0000008d008d7213 */ /* 0x000fe20000000000 */
[----:B-----5:R-:W-:Y:S01]  /*3cc0*/  FFMA.FTZ R76, R5, -UR17, R76 ;  /* 0x80000011054c7c23 */ /* 0x020fe2000801004c */
[----:B------:R-:W-:Y:S01]  /*3cd0*/  FSEL R5, R182, -INF , !P3 ;  /* 0xff800000b6057808 */ /* 0x000fe20005800000 */
[-C--:B------:R-:W-:Y:S01]  /*3ce0*/  HMMA.16816.F32.BF16 R28, R96, R26.reuse, RZ ;  /* 0x0000001a601c723c */ /* 0x080fe200000418ff */
[----:B------:R-:W-:Y:S01]  /*3cf0*/  IABS R84, R84 ;  /* 0x0000005400547213 */ /* 0x000fe20000000000 */
[----:B------:R-:W5:Y:S01]  /*3d00*/  MUFU.TANH R77, R77 ;  /* 0x0000004d004d7308 */ /* 0x000f620000002400 */
[----:B---3--:R-:W-:Y:S01]  /*3d10*/  FFMA.FTZ R78, R180, -UR17, R78 ;  /* 0x80000011b44e7c23 */ /* 0x008fe2000801004e */
[----:B------:R-:W-:Y:S01]  /*3d20*/  ISETP.GE.AND P3, PT, R165, R205, PT ;  /* 0x000000cda500720c */ /* 0x000fe20003f66270 */
[----:B------:R-:W-:Y:S01]  /*3d30*/  FMUL.FTZ R75, R75, c[0x0][0x2ec] ;  /* 0x0000bb004b4b7a20 */ /* 0x000fe20000410000 */
[----:B------:R-:W-:Y:S01]  /*3d40*/  ISETP.LT.OR P2, PT, R167, R212, P2 ;  /* 0x000000d4a700720c */ /* 0x000fe20001741670 */
[----:B------:R-:W-:Y:S01]  /*3d50*/  IMAD.IADD R167, R207, 0x1, -R160 ;  /* 0x00000001cfa77824 */ /* 0x000fe200078e0aa0 */
[----:B------:R-:W-:Y:S01]  /*3d60*/  HMMA.16816.F32.BF16 R24, R100, R26, RZ ;  /* 0x0000001a6418723c */ /* 0x000fe200000418ff */
[----:B------:R-:W-:Y:S01]  /*3d70*/  ISETP.LT.OR P3, PT, R165, R206, P3 ;  /* 0x000000cea500720c */ /* 0x000fe20001f61670 */
[----:B--2---:R-:W2:Y:S01]  /*3d80*/  LDSM.16.M88.4 R12, [R193+0xc00] ;  /* 0x000c0000c10c783b */ /* 0x004ea20000000200 */
[----:B------:R3:W-:Y:S01]  /*3d90*/  I2F R182, R84 ;  /* 0x0000005400b67306 */ /* 0x0007e20000201400 */
[----:B------:R-:W-:Y:S01]  /*3da0*/  FMUL.FTZ R60, R60, c[0x0][0x2ec] ;  /* 0x0000bb003c3c7a20 */ /* 0x000fe20000410000 */
[C---:B------:R-:W-:Y:S01]  /*3db0*/  IADD3 R148, R169.reuse, 0x48, RZ ;  /* 0x00000048a9947810 */ /* 0x040fe20007ffe0ff */
[----:B------:R-:W-:Y:S01]  /*3dc0*/  FMUL.FTZ R70, R70, c[0x0][0x2ec] ;  /* 0x0000bb0046467a20 */ /* 0x000fe20000410000 */
[----:B------:R-:W-:Y:S01]  /*3dd0*/  IADD3 R130, R169, 0x60, RZ ;  /* 0x00000060a9827810 */ /* 0x000fe20007ffe0ff */
[----:B------:R-:W-:Y:S01]  /*3de0*/  FMUL.FTZ R62, R62, c[0x0][0x2ec] ;  /* 0x0000bb003e3e7a20 */ /* 0x000fe20000410000 */
[-C--:B-1----:R-:W-:Y:S01]  /*3df0*/  HMMA.16816.F32.BF16 R56, R92, R8.reuse, R56 ;  /* 0x000000085c38723c */ /* 0x082fe20000041838 */
[----:B-----5:R-:W-:Y:S01]  /*3e00*/  FFMA.FTZ R77, R139, -UR17, R77 ;  /* 0x800000118b4d7c23 */ /* 0x020fe2000801004d */
[----:B------:R-:W1:Y:S01]  /*3e10*/  MUFU.TANH R106, R106 ;  /* 0x0000006a006a7308 */ /* 0x000e620000002400 */
[----:B------:R-:W-:Y:S01]  /*3e20*/  FSEL R139, R78, -INF , !P0 ;  /* 0xff8000004e8b7808 */ /* 0x000fe20004000000 */
[----:B------:R-:W-:Y:S01]  /*3e30*/  FMUL.FTZ R64, R64, c[0x0][0x2ec] ;  /* 0x0000bb0040407a20 */ /* 0x000fe20000410000 */
[----:B------:R-:W-:Y:S01]  /*3e40*/  IABS R167, R167 ;  /* 0x000000a700a77213 */ /* 0x000fe20000000000 */
[----:B------:R-:W-:Y:S01]  /*3e50*/  FMUL.FTZ R66, R66, c[0x0][0x2ec] ;  /* 0x0000bb0042427a20 */ /* 0x000fe20000410000 */
[----:B------:R-:W-:Y:S01]  /*3e60*/  ISETP.GE.AND P6, PT, R165, R211, PT ;  /* 0x000000d3a500720c */ /* 0x000fe20003fc6270 */
[C---:B------:R-:W-:Y:S01]  /*3e70*/  HMMA.16816.F32.BF16 R52, R88.reuse, R8, R52 ;  /* 0x000000085834723c */ /* 0x040fe20000041834 */
[----:B------:R-:W-:Y:S01]  /*3e80*/  IADD3 R146, R169, 0x49, RZ ;  /* 0x00000049a9927810 */ /* 0x000fe20007ffe0ff */
[----:B---3--:R-:W-:Y:S01]  /*3e90*/  FMUL.FTZ R84, R83, c[0x0][0x2ec] ;  /* 0x0000bb0053547a20 */ /* 0x008fe20000410000 */
[----:B------:R-:W-:Y:S01]  /*3ea0*/  I2F R188, R188 ;  /* 0x000000bc00bc7306 */ /* 0x000fe20000201400 */
[----:B------:R-:W-:Y:S01]  /*3eb0*/  FMUL.FTZ R83, R79, c[0x0][0x2ec] ;  /* 0x0000bb004f537a20 */ /* 0x000fe20000410000 */
[----:B------:R-:W-:Y:S01]  /*3ec0*/  ISETP.LT.OR P6, PT, R165, R212, P6 ;  /* 0x000000d4a500720c */ /* 0x000fe200037c1670 */
[----:B------:R-:W-:Y:S01]  /*3ed0*/  FMUL.FTZ R65, R65, c[0x0][0x2ec] ;  /* 0x0000bb0041417a20 */ /* 0x000fe20000410000 */
[----:B------:R-:W-:Y:S01]  /*3ee0*/  IADD3 R127, R169, 0x61, RZ ;  /* 0x00000061a97f7810 */ /* 0x000fe20007ffe0ff */
[-C--:B------:R-:W-:Y:S01]  /*3ef0*/  HMMA.16816.F32.BF16 R48, R88, R10.reuse, R48 ;  /* 0x0000000a5830723c */ /* 0x080fe20000041830 */
[----:B------:R-:W-:Y:S01]  /*3f00*/  FSEL R77, R77, -INF , !P6 ;  /* 0xff8000004d4d7808 */ /* 0x000fe20007000000 */
[----:B-1----:R-:W-:Y:S01]  /*3f10*/  FFMA.FTZ R106, R185, -UR17, R106 ;  /* 0x80000011b96a7c23 */ /* 0x002fe2000801006a */
[----:B------:R-:W1:Y:S01]  /*3f20*/  MUFU.TANH R78, R84 ;  /* 0x00000054004e7308 */ /* 0x000e620000002400 */
[CC--:B------:R-:W-:Y:S01]  /*3f30*/  ISETP.GE.AND P6, PT, R164.reuse, R202.reuse, PT ;  /* 0x000000caa400720c */ /* 0x0c0fe20003fc6270 */
[----:B------:R-:W-:Y:S01]  /*3f40*/  FMUL.FTZ R63, R63, c[0x0][0x2ec] ;  /* 0x0000bb003f3f7a20 */ /* 0x000fe20000410000 */
[----:B------:R-:W-:Y:S01]  /*3f50*/  ISETP.GE.AND P4, PT, R169, R202, PT ;  /* 0x000000caa900720c */ /* 0x000fe20003f86270 */
[----:B------:R-:W-:Y:S01]  /*3f60*/  FMUL.FTZ R67, R67, c[0x0][0x2ec] ;  /* 0x0000bb0043437a20 */ /* 0x000fe20000410000 */
[C---:B------:R-:W-:Y:S01]  /*3f70*/  HMMA.16816.F32.BF16 R44, R92.reuse, R10, R44 ;  /* 0x0000000a5c2c723c */ /* 0x040fe2000004182c */
[----:B------:R-:W3:Y:S01]  /*3f80*/  LDSM.16.M88.4 R8, [R195+0x3000] ;  /* 0x00300000c308783b */ /* 0x000ee20000000200 */
[----:B------:R-:W-:Y:S01]  /*3f90*/  IABS R176, R176 ;  /* 0x000000b000b07213 */ /* 0x000fe20000000000 */
[----:B------:R5:W-:Y:S01]  /*3fa0*/  I2F R183, R86 ;  /* 0x0000005600b77306 */ /* 0x000be20000201400 */
[-C--:B------:R-:W-:Y:S01]  /*3fb0*/  ISETP.LT.OR P6, PT, R164, R203.reuse, P6 ;  /* 0x000000cba400720c */ /* 0x080fe200037c1670 */
[----:B------:R-:W-:Y:S01]  /*3fc0*/  FMUL.FTZ R56, R56, c[0x0][0x2ec] ;  /* 0x0000bb0038387a20 */ /* 0x000fe20000410000 */
[----:B------:R-:W-:Y:S01]  /*3fd0*/  ISETP.LT.OR P4, PT, R169, R203, P4 ;  /* 0x000000cba900720c */ /* 0x000fe20002781670 */
[----:B------:R-:W-:Y:S01]  /*3fe0*/  FMUL.FTZ R57, R57, c[0x0][0x2ec] ;  /* 0x0000bb0039397a20 */ /* 0x000fe20000410000 */
[C---:B------:R-:W-:Y:S01]  /*3ff0*/  IADD3 R123, R169.reuse, 0x68, RZ ;  /* 0x00000068a97b7810 */ /* 0x040fe20007ffe0ff */
[-C--:B--2---:R-:W-:Y:S01]  /*4000*/  HMMA.16816.F32.BF16 R40, R92, R12.reuse, R40 ;  /* 0x0000000c5c28723c */ /* 0x084fe20000041828 */
[----:B------:R-:W-:Y:S01]  /*4010*/  IADD3 R159, R169, 0x19, RZ ;  /* 0x00000019a99f7810 */ /* 0x000fe20007ffe0ff */
[----:B------:R-:W-:Y:S01]  /*4020*/  I2F R132, R132 ;  /* 0x0000008400847306 */ /* 0x000fe20000201400 */
[----:B-1----:R-:W-:Y:S01]  /*4030*/  FFMA.FTZ R78, R188, -UR17, R78 ;  /* 0x80000011bc4e7c23 */ /* 0x002fe2000801004e */
[----:B------:R-:W-:Y:S01]  /*4040*/  ISETP.GE.AND P0, PT, R164, R211, PT ;  /* 0x000000d3a400720c */ /* 0x000fe20003f06270 */
[----:B------:R-:W-:Y:S01]  /*4050*/  IMAD.IADD R84, R210, 0x1, -R137 ;  /* 0x00000001d2547824 */ /* 0x000fe200078e0a89 */
[----:B------:R-:W-:Y:S01]  /*4060*/  IABS R133, R133 ;  /* 0x0000008500857213 */ /* 0x000fe20000000000 */
[----:B------:R-:W-:Y:S01]  /*4070*/  IMAD.IADD R224, R204, 0x1, -R159 ;  /* 0x00000001cce07824 */ /* 0x000fe200078e0a9f */
[C---:B------:R-:W-:Y:S01]  /*4080*/  HMMA.16816.F32.BF16 R32, R88.reuse, R12, R32 ;  /* 0x0000000c5820723c */ /* 0x040fe20000041820 */
[----:B------:R-:W-:Y:S01]  /*4090*/  FMUL.FTZ R54, R54, c[0x0][0x2ec] ;  /* 0x0000bb0036367a20 */ /* 0x000fe20000410000 */
[----:B-----5:R-:W-:Y:S01]  /*40a0*/  FSEL R86, R171, -INF , !P1 ;  /* 0xff800000ab567808 */ /* 0x020fe20004800000 */
[----:B------:R-:W-:Y:S01]  /*40b0*/  MUFU.TANH R72, R72 ;  /* 0x0000004800487308 */ /* 0x000fe20000002400 */
[----:B------:R-:W-:Y:S01]  /*40c0*/  ISETP.GE.AND P1, PT, R166, R211, PT ;  /* 0x000000d3a600720c */ /* 0x000fe20003f26270 */
[----:B------:R-:W-:Y:S01]  /*40d0*/  FMUL.FTZ R58, R58, c[0x0][0x2ec] ;  /* 0x0000bb003a3a7a20 */ /* 0x000fe20000410000 */
[----:B------:R-:W-:Y:S01]  /*40e0*/  IABS R84, R84 ;  /* 0x0000005400547213 */ /* 0x000fe20000000000 */
[----:B------:R-:W-:Y:S01]  /*40f0*/  IMAD.IADD R12, R207, 0x1, -R161 ;  /* 0x00000001cf0c7824 */ /* 0x000fe200078e0aa1 */
[-C--:B------:R-:W-:Y:S01]  /*4100*/  HMMA.16816.F32.BF16 R28, R88, R14.reuse, R28 ;  /* 0x0000000e581c723c */ /* 0x080fe2000004181c */
[----:B------:R-:W-:Y:S01]  /*4110*/  ISETP.LT.OR P1, PT, R166, R212, P1 ;  /* 0x000000d4a600720c */ /* 0x000fe20000f21670 */
[----:B------:R-:W-:Y:S01]  /*4120*/  FMUL.FTZ R52, R52, c[0x0][0x2ec] ;  /* 0x0000bb0034347a20 */ /* 0x000fe20000410000 */
[----:B------:R-:W-:Y:S01]  /*4130*/  I2F R179, R179 ;  /* 0x000000b300b37306 */ /* 0x000fe20000201400 */
[----:B------:R-:W-:Y:S01]  /*4140*/  IABS R12, R12 ;  /* 0x0000000c000c7213 */ /* 0x000fe20000000000 */
[----:B------:R-:W-:Y:S01]  /*4150*/  FMUL.FTZ R48, R48, c[0x0][0x2ec] ;  /* 0x0000bb0030307a20 */ /* 0x000fe20000410000 */
[----:B------:R-:W-:Y:S01]  /*4160*/  FSEL R76, R76, -INF , !P1 ;  /* 0xff8000004c4c7808 */ /* 0x000fe20004800000 */
[----:B------:R-:W-:Y:S01]  /*4170*/  FMUL.FTZ R44, R44, c[0x0][0x2ec] ;  /* 0x0000bb002c2c7a20 */ /* 0x000fe20000410000 */
[----:B------:R-:W-:Y:S01]  /*4180*/  HMMA.16816.F32.BF16 R24, R92, R14, R24 ;  /* 0x0000000e5c18723c */ /* 0x000fe20000041818 */
[----:B------:R-:W-:Y:S01]  /*4190*/  ISETP.GE.AND P1, PT, R165, R202, PT ;  /* 0x000000caa500720c */ /* 0x000fe20003f26270 */
[----:B------:R-:W-:Y:S01]  /*41a0*/  FMUL.FTZ R40, R40, c[0x0][0x2ec] ;  /* 0x0000bb0028287a20 */ /* 0x000fe20000410000 */
[----:B------:R1:W-:Y:S01]  /*41b0*/  I2F R249, R12 ;  /* 0x0000000c00f97306 */ /* 0x0003e20000201400 */
[----:B------:R-:W-:Y:S01]  /*41c0*/  IABS R224, R224 ;  /* 0x000000e000e07213 */ /* 0x000fe20000000000 */
[----:B------:R-:W-:Y:S01]  /*41d0*/  FMUL.FTZ R53, R53, c[0x0][0x2ec] ;  /* 0x0000bb0035357a20 */ /* 0x000fe20000410000 */
[----:B------:R-:W-:Y:S01]  /*41e0*/  ISETP.LT.OR P1, PT, R165, R203, P1 ;  /* 0x000000cba500720c */ /* 0x000fe20000f21670 */
[----:B------:R-:W-:Y:S01]  /*41f0*/  FMUL.FTZ R47, R47, c[0x0][0x2ec] ;  /* 0x0000bb002f2f7a20 */ /* 0x000fe20000410000 */
[-C--:B---3--:R-:W-:Y:S01]  /*4200*/  HMMA.16816.F32.BF16 R20, R100, R8.reuse, RZ ;  /* 0x000000086414723c */ /* 0x088fe200000418ff */
[----:B------:R-:W-:Y:S01]  /*4210*/  ISETP.LT.OR P0, PT, R164, R212, P0 ;  /* 0x000000d4a400720c */ /* 0x000fe20000701670 */
[----:B------:R-:W-:Y:S01]  /*4220*/  FMUL.FTZ R42, R42, c[0x0][0x2ec] ;  /* 0x0000bb002a2a7a20 */ /* 0x000fe20000410000 */
[----:B------:R-:W2:Y:S01]  /*4230*/  MUFU.TANH R83, R83 ;  /* 0x0000005300537308 */ /* 0x000ea20000002400 */
[----:B------:R-:W-:Y:S01]  /*4240*/  IABS R151, R151 ;  /* 0x0000009700977213 */ /* 0x000fe20000000000 */
[----:B------:R-:W-:Y:S01]  /*4250*/  FMUL.FTZ R55, R55, c[0x0][0x2ec] ;  /* 0x0000bb0037377a20 */ /* 0x000fe20000410000 */
[----:B------:R-:W-:Y:S01]  /*4260*/  IABS R152, R152 ;  /* 0x0000009800987213 */ /* 0x000fe20000000000 */
[----:B------:R-:W-:Y:S01]  /*4270*/  FMUL.FTZ R59, R59, c[0x0][0x2ec] ;  /* 0x0000bb003b3b7a20 */ /* 0x000fe20000410000 */
[----:B------:R-:W-:Y:S01]  /*4280*/  HMMA.16816.F32.BF16 R16, R96, R8, RZ ;  /* 0x000000086010723c */ /* 0x000fe200000418ff */
[----:B------:R-:W-:Y:S01]  /*4290*/  IABS R237, R237 ;  /* 0x000000ed00ed7213 */ /* 0x000fe20000000000 */
[----:B------:R-:W-:Y:S01]  /*42a0*/  FMUL.FTZ R34, R34, c[0x0][0x2ec] ;  /* 0x0000bb0022227a20 */ /* 0x000fe20000410000 */
[----:B------:R-:W3:Y:S01]  /*42b0*/  MUFU.TANH R81, R81 ;  /* 0x0000005100517308 */ /* 0x000ee20000002400 */
[----:B-1----:R-:W-:Y:S01]  /*42c0*/  IMAD.IADD R12, R210, 0x1, -R157 ;  /* 0x00000001d20c7824 */ /* 0x002fe200078e0a9d */
[----:B------:R-:W-:Y:S01]  /*42d0*/  IABS R244, R244 ;  /* 0x000000f400f47213 */ /* 0x000fe20000000000 */
[----:B------:R-:W-:Y:S01]  /*42e0*/  FMUL.FTZ R50, R50, c[0x0][0x2ec] ;  /* 0x0000bb0032327a20 */ /* 0x000fe20000410000 */
[----:B------:R-:W-:Y:S01]  /*42f0*/  IABS R239, R239 ;  /* 0x000000ef00ef7213 */ /* 0x000fe20000000000 */
[----:B------:R-:W-:Y:S01]  /*4300*/  FMUL.FTZ R45, R45, c[0x0][0x2ec] ;  /* 0x0000bb002d2d7a20 */ /* 0x000fe20000410000 */
[----:B------:R-:W-:Y:S01]  /*4310*/  IABS R12, R12 ;  /* 0x0000000c000c7213 */ /* 0x000fe20000000000 */
[----:B------:R-:W-:Y:S01]  /*4320*/  FMUL.FTZ R35, R35, c[0x0][0x2ec] ;  /* 0x0000bb0023237a20 */ /* 0x000fe20000410000 */
[----:B------:R-:W-:Y:S01]  /*4330*/  I2F R6, R6 ;  /* 0x0000000600067306 */ /* 0x000fe20000201400 */
[----:B--2---:R-:W-:Y:S01]  /*4340*/  FFMA.FTZ R83, R179, -UR17, R83 ;  /* 0x80000011b3537c23 */ /* 0x004fe20008010053 */
[C---:B------:R-:W-:Y:S01]  /*4350*/  IADD3 R125, R169.reuse, 0x38, RZ ;  /* 0x00000038a97d7810 */ /* 0x040fe20007ffe0ff */
[----:B------:R-:W-:Y:S01]  /*4360*/  FMUL.FTZ R32, R32, c[0x0][0x2ec] ;  /* 0x0000bb0020207a20 */ /* 0x000fe20000410000 */
[----:B------:R-:W-:Y:S01]  /*4370*/  IADD3 R129, R169, 0x39, RZ ;  /* 0x00000039a9817810 */ /* 0x000fe20007ffe0ff */
[-C--:B------:R-:W-:Y:S01]  /*4380*/  HMMA.16816.F32.BF16 R20, R92, R108.reuse, R20 ;  /* 0x0000006c5c14723c */ /* 0x080fe20000041814 */
[----:B------:R-:W-:Y:S01]  /*4390*/  FMUL.FTZ R41, R41, c[0x0][0x2ec] ;  /* 0x0000bb0029297a20 */ /* 0x000fe20000410000 */
[----:B------:R-:W-:Y:S01]  /*43a0*/  IADD3 R131, R169, 0x40, RZ ;  /* 0x00000040a9837810 */ /* 0x000fe20007ffe0ff */
[----:B------:R1:W-:Y:S01]  /*43b0*/  I2F R241, R12 ;  /* 0x0000000c00f17306 */ /* 0x0003e20000201400 */
[----:B---3--:R-:W-:Y:S01]  /*43c0*/  FFMA.FTZ R81, R187, -UR17, R81 ;  /* 0x80000011bb517c23 */ /* 0x008fe20008010051 */
[C---:B------:R-:W-:Y:S01]  /*43d0*/  IADD3 R150, R169.reuse, 0x41, RZ ;  /* 0x00000041a9967810 */ /* 0x040fe20007ffe0ff */
[----:B------:R-:W-:Y:S01]  /*43e0*/  FMUL.FTZ R28, R28, c[0x0][0x2ec] ;  /* 0x0000bb001c1c7a20 */ /* 0x000fe20000410000 */
[----:B------:R-:W-:Y:S01]  /*43f0*/  IADD3 R120, R169, 0x69, RZ ;  /* 0x00000069a9787810 */ /* 0x000fe20007ffe0ff */
[----:B------:R-:W-:Y:S01]  /*4400*/  HMMA.16816.F32.BF16 R16, R88, R108, R16 ;  /* 0x0000006c5810723c */ /* 0x000fe20000041810 */
[----:B------:R-:W-:Y:S01]  /*4410*/  FMUL.FTZ R29, R29, c[0x0][0x2ec] ;  /* 0x0000bb001d1d7a20 */ /* 0x000fe20000410000 */
[C---:B------:R-:W-:Y:S01]  /*4420*/  IADD3 R115, R169.reuse, 0x70, RZ ;  /* 0x00000070a9737810 */ /* 0x040fe20007ffe0ff */
[----:B------:R-:W2:Y:S01]  /*4430*/  MUFU.TANH R105, R105 ;  /* 0x0000006900697308 */ /* 0x000ea20000002400 */
[----:B------:R-:W-:Y:S01]  /*4440*/  FMUL.FTZ R24, R24, c[0x0][0x2ec] ;  /* 0x0000bb0018187a20 */ /* 0x000fe20000410000 */
[----:B------:R-:W-:Y:S01]  /*4450*/  IADD3 R112, R169, 0x71, RZ ;  /* 0x00000071a9707810 */ /* 0x000fe20007ffe0ff */
[----:B------:R-:W-:Y:S01]  /*4460*/  FMUL.FTZ R25, R25, c[0x0][0x2ec] ;  /* 0x0000bb0019197a20 */ /* 0x000fe20000410000 */
[----:B------:R-:W-:Y:S01]  /*4470*/  IABS R108, R181 ;  /* 0x000000b5006c7213 */ /* 0x000fe20000000000 */
[----:B------:R-:W-:Y:S01]  /*4480*/  IMAD.IADD R109, R204, 0x1, -R126 ;  /* 0x00000001cc6d7824 */ /* 0x000fe200078e0a7e */
[----:B------:R-:W-:Y:S01]  /*4490*/  IABS R138, R138 ;  /* 0x0000008a008a7213 */ /* 0x000fe20000000000 */
[----:B------:R-:W-:Y:S01]  /*44a0*/  FMUL.FTZ R26, R26, c[0x0][0x2ec] ;  /* 0x0000bb001a1a7a20 */ /* 0x000fe20000410000 */
[----:B-1----:R-:W-:Y:S01]  /*44b0*/  HMMA.16816.F32.BF16 R12, R96, R10, RZ ;  /* 0x0000000a600c723c */ /* 0x002fe200000418ff */
[----:B------:R-:W-:Y:S01]  /*44c0*/  I2F R162, R162 ;  /* 0x000000a200a27306 */ /* 0x000fe20000201400 */
[----:B------:R-:W-:Y:S01]  /*44d0*/  FMUL.FTZ R27, R27, c[0x0][0x2ec] ;  /* 0x0000bb001b1b7a20 */ /* 0x000fe20000410000 */
[----:B------:R-:W-:Y:S01]  /*44e0*/  IABS R219, R219 ;  /* 0x000000db00db7213 */ /* 0x000fe20000000000 */
[----:B------:R-:W-:Y:S01]  /*44f0*/  FMUL.FTZ R49, R49, c[0x0][0x2ec] ;  /* 0x0000bb0031317a20 */ /* 0x000fe20000410000 */
[----:B------:R-:W-:Y:S01]  /*4500*/  IABS R218, R218 ;  /* 0x000000da00da7213 */ /* 0x000fe20000000000 */
[----:B------:R-:W-:-:S02]  /*4510*/  FMUL.FTZ R46, R46, c[0x0][0x2ec] ;  /* 0x0000bb002e2e7a20 */ /* 0x000fc40000410000 */
[----:B------:R-:W-:Y:S01]  /*4520*/  HMMA.16816.F32.BF16 R8, R100, R10, RZ ;  /* 0x0000000a6408723c */ /* 0x000fe200000418ff */
[----:B------:R-:W-:Y:S01]  /*4530*/  I2F R240, R240 ;  /* 0x000000f000f07306 */ /* 0x000fe20000201400 */
[----:B--2---:R-:W-:Y:S01]  /*4540*/  FFMA.FTZ R105, R6, -UR17, R105 ;  /* 0x8000001106697c23 */ /* 0x004fe20008010069 */
[----:B------:R-:W-:Y:S01]  /*4550*/  FSEL R6, R175, -INF , !P4 ;  /* 0xff800000af067808 */ /* 0x000fe20006000000 */
[C---:B------:R-:W-:Y:S01]  /*4560*/  IMAD.IADD R154, R197.reuse, 0x1, -R155 ;  /* 0x00000001c59a7824 */ /* 0x040fe200078e0a9b */
[C---:B------:R-:W-:Y:S01]  /*4570*/  ISETP.GE.AND P4, PT, R166.reuse, R205, PT ;  /* 0x000000cda600720c */ /* 0x040fe20003f86270 */
[----:B------:R-:W-:Y:S01]  /*4580*/  IMAD.IADD R158, R197, 0x1, -R159 ;  /* 0x00000001c59e7824 */ /* 0x000fe200078e0a9f */
[----:B------:R-:W-:Y:S01]  /*4590*/  FSEL R105, R105, -INF , !P2 ;  /* 0xff80000069697808 */ /* 0x000fe20005000000 */
[----:B------:R-:W-:Y:S01]  /*45a0*/  FMUL.FTZ R33, R33, c[0x0][0x2ec] ;  /* 0x0000bb0021217a20 */ /* 0x000fe20000410000 */
[----:B------:R-:W1:Y:S01]  /*45b0*/  MUFU.TANH R73, R73 ;  /* 0x0000004900497308 */ /* 0x000e620000002400 */
[C---:B------:R-:W-:Y:S01]  /*45c0*/  ISETP.GE.AND P2, PT, R166.reuse, R202, PT ;  /* 0x000000caa600720c */ /* 0x040fe20003f46270 */
[----:B------:R-:W-:Y:S01]  /*45d0*/  FMUL.FTZ R31, R31, c[0x0][0x2ec] ;  /* 0x0000bb001f1f7a20 */ /* 0x000fe20000410000 */
[----:B------:R-:W-:Y:S01]  /*45e0*/  ISETP.LT.OR P4, PT, R166, R206, P4 ;  /* 0x000000cea600720c */ /* 0x000fe20002781670 */
[----:B------:R-:W-:Y:S01]  /*45f0*/  FMUL.FTZ R20, R20, c[0x0][0x2ec] ;  /* 0x0000bb0014147a20 */ /* 0x000fe20000410000 */
[----:B------:R-:W-:Y:S01]  /*4600*/  ISETP.LT.OR P2, PT, R166, R203, P2 ;  /* 0x000000cba600720c */ /* 0x000fe20001741670 */
[----:B------:R-:W-:Y:S01]  /*4610*/  FMUL.FTZ R21, R21, c[0x0][0x2ec] ;  /* 0x0000bb0015157a20 */ /* 0x000fe20000410000 */
[----:B------:R-:W-:Y:S01]  /*4620*/  HMMA.16816.F32.BF16 R12, R88, R110, R12 ;  /* 0x0000006e580c723c */ /* 0x000fe2000004180c */
[----:B------:R2:W-:Y:S01]  /*4630*/  I2F R250, R108 ;  /* 0x0000006c00fa7306 */ /* 0x0005e20000201400 */
[----:B------:R-:W-:Y:S01]  /*4640*/  IABS R154, R154 ;  /* 0x0000009a009a7213 */ /* 0x000fe20000000000 */
[----:B------:R-:W-:Y:S01]  /*4650*/  FMUL.FTZ R22, R22, c[0x0][0x2ec] ;  /* 0x0000bb0016167a20 */ /* 0x000fe20000410000 */
[----:B------:R-:W-:Y:S01]  /*4660*/  IABS R158, R158 ;  /* 0x0000009e009e7213 */ /* 0x000fe20000000000 */
[----:B------:R-:W-:-:S02]  /*4670*/  FMUL.FTZ R23, R23, c[0x0][0x2ec] ;  /* 0x0000bb0017177a20 */ /* 0x000fc40000410000 */
[----:B------:R-:W-:Y:S01]  /*4680*/  FMUL.FTZ R61, R61, c[0x0][0x2ec] ;  /* 0x0000bb003d3d7a20 */ /* 0x000fe20000410000 */
[----:B------:R-:W-:Y:S01]  /*4690*/  HMMA.16816.F32.BF16 R8, R92, R110, R8 ;  /* 0x0000006e5c08723c */ /* 0x000fe20000041808 */
[----:B------:R-:W-:Y:S01]  /*46a0*/  I2F R184, R184 ;  /* 0x000000b800b87306 */ /* 0x000fe20000201400 */
[----:B-1----:R-:W-:Y:S02]  /*46b0*/  FFMA.FTZ R162, R162, -UR17, R73 ;  /* 0x80000011a2a27c23 */ /* 0x002fe40008010049 */
[----:B------:R-:W-:Y:S02]  /*46c0*/  IMAD.IADD R114, R197, 0x1, -R153 ;  /* 0x00000001c5727824 */ /* 0x000fe400078e0a99 */
[----:B------:R-:W-:Y:S02]  /*46d0*/  FMUL.FTZ R16, R16, c[0x0][0x2ec] ;  /* 0x0000bb0010107a20 */ /* 0x000fe40000410000 */
[----:B------:R-:W-:Y:S01]  /*46e0*/  IMAD.MOV.U32 R111, RZ, RZ, R190 ;  /* 0x000000ffff6f7224 */ /* 0x000fe200078e00be */
[----:B------:R-:W1:Y:S01]  /*46f0*/  MUFU.TANH R82, R82 ;  /* 0x0000005200527308 */ /* 0x000e620000002400 */
[----:B------:R-:W-:Y:S01]  /*4700*/  IMAD.MOV.U32 R110, RZ, RZ, R189 ;  /* 0x000000ffff6e7224 */ /* 0x000fe200078e00bd */
[----:B------:R-:W-:Y:S01]  /*4710*/  IABS R114, R114 ;  /* 0x0000007200727213 */ /* 0x000fe20000000000 */
[----:B--2---:R-:W-:-:S02]  /*4720*/  IMAD.IADD R108, R207, 0x1, -R126 ;  /* 0x00000001cf6c7824 */ /* 0x004fc400078e0a7e */
[----:B------:R-:W-:Y:S02]  /*4730*/  FMUL.FTZ R18, R18, c[0x0][0x2ec] ;  /* 0x0000bb0012127a20 */ /* 0x000fe40000410000 */
[----:B------:R-:W-:Y:S01]  /*4740*/  FMUL.FTZ R17, R17, c[0x0][0x2ec] ;  /* 0x0000bb0011117a20 */ /* 0x000fe20000410000 */
[----:B------:R-:W-:Y:S01]  /*4750*/  I2F R190, R107 ;  /* 0x0000006b00be7306 */ /* 0x000fe20000201400 */
[----:B------:R-:W-:Y:S01]  /*4760*/  IABS R108, R108 ;  /* 0x0000006c006c7213 */ /* 0x000fe20000000000 */
[----:B------:R-:W-:Y:S02]  /*4770*/  FMUL.FTZ R19, R19, c[0x0][0x2ec] ;  /* 0x0000bb0013137a20 */ /* 0x000fe40000410000 */
[----:B------:R-:W-:Y:S02]  /*4780*/  IMAD.IADD R116, R197, 0x1, -R126 ;  /* 0x00000001c5747824 */ /* 0x000fe400078e0a7e */
[----:B------:R-:W-:Y:S01]  /*4790*/  IMAD.MOV.U32 R235, RZ, RZ, R108 ;  /* 0x000000ffffeb7224 */ /* 0x000fe200078e006c */
[----:B------:R-:W-:Y:S01]  /*47a0*/  IABS R108, R109 ;  /* 0x0000006d006c7213 */ /* 0x000fe20000000000 */
[----:B------:R2:W-:Y:S01]  /*47b0*/  MUFU.TANH R107, R80 ;  /* 0x00000050006b7308 */ /* 0x0005e20000002400 */
[----:B-1----:R-:W-:Y:S01]  /*47c0*/  FFMA.FTZ R184, R184, -UR17, R82 ;  /* 0x80000011b8b87c23 */ /* 0x002fe20008010052 */
[----:B------:R-:W-:Y:S01]  /*47d0*/  IABS R116, R116 ;  /* 0x0000007400747213 */ /* 0x000fe20000000000 */
[----:B------:R-:W-:-:S02]  /*47e0*/  IMAD.IADD R109, R204, 0x1, -R160 ;  /* 0x00000001cc6d7824 */ /* 0x000fc400078e0aa0 */
[--C-:B------:R-:W-:Y:S01]  /*47f0*/  IMAD.IADD R248, R207, 0x1, -R155.reuse ;  /* 0x00000001cff87824 */ /* 0x100fe200078e0a9b */
[----:B------:R-:W-:Y:S01]  /*4800*/  FSEL R79, R184, -INF , !P2 ;  /* 0xff800000b84f7808 */ /* 0x000fe20005000000 */
[----:B------:R-:W-:Y:S01]  /*4810*/  IMAD.IADD R242, R204, 0x1, -R155 ;  /* 0x00000001ccf27824 */ /* 0x000fe200078e0a9b */
[----:B------:R-:W-:Y:S01]  /*4820*/  I2F R189, R84 ;  /* 0x0000005400bd7306 */ /* 0x000fe20000201400 */
[----:B------:R-:W-:Y:S01]  /*4830*/  IABS R109, R109 ;  /* 0x0000006d006d7213 */ /* 0x000fe20000000000 */
[----:B------:R-:W-:Y:S01]  /*4840*/  IMAD.IADD R117, R197, 0x1, -R125 ;  /* 0x00000001c5757824 */ /* 0x000fe200078e0a7d */
[----:B------:R-:W-:Y:S01]  /*4850*/  ISETP.GE.AND P2, PT, R164, R205, PT ;  /* 0x000000cda400720c */ /* 0x000fe20003f46270 */
[----:B------:R-:W-:Y:S01]  /*4860*/  IMAD.IADD R236, R210, 0x1, -R126 ;  /* 0x00000001d2ec7824 */ /* 0x000fe200078e0a7e */
[----:B------:R-:W-:Y:S01]  /*4870*/  IABS R248, R248 ;  /* 0x000000f800f87213 */ /* 0x000fe20000000000 */
[----:B------:R-:W-:Y:S01]  /*4880*/  FMUL.FTZ R43, R43, c[0x0][0x2ec] ;  /* 0x0000bb002b2b7a20 */ /* 0x000fe20000410000 */
[----:B------:R-:W-:Y:S01]  /*4890*/  ISETP.LT.OR P2, PT, R164, R206, P2 ;  /* 0x000000cea400720c */ /* 0x000fe20001741670 */
[----:B------:R1:W3:Y:S01]  /*48a0*/  MUFU.TANH R84, R74 ;  /* 0x0000004a00547308 */ /* 0x0002e20000002400 */
[----:B--2---:R-:W-:Y:S01]  /*48b0*/  FSEL R80, R106, -INF , !P5 ;  /* 0xff8000006a507808 */ /* 0x004fe20006800000 */
[----:B------:R-:W-:Y:S01]  /*48c0*/  FFMA.FTZ R106, R132, -UR17, R72 ;  /* 0x80000011846a7c23 */ /* 0x000fe20008010048 */
[----:B------:R-:W-:Y:S01]  /*48d0*/  FSEL R72, R78, -INF , !P1 ;  /* 0xff8000004e487808 */ /* 0x000fe20004800000 */
[C---:B------:R-:W-:Y:S01]  /*48e0*/  IMAD.IADD R78, R204.reuse, 0x1, -R137 ;  /* 0x00000001cc4e7824 */ /* 0x040fe200078e0a89 */
[----:B------:R-:W-:Y:S01]  /*48f0*/  ISETP.GE.AND P5, PT, R165, R208, PT ;  /* 0x000000d0a500720c */ /* 0x000fe20003fa6270 */
[----:B------:R-:W-:Y:S01]  /*4900*/  IMAD.IADD R231, R204, 0x1, -R125 ;  /* 0x00000001cce77824 */ /* 0x000fe200078e0a7d */
[----:B------:R-:W-:Y:S01]  /*4910*/  FSEL R132, R81, -INF , !P3 ;  /* 0xff80000051847808 */ /* 0x000fe20005800000 */
[----:B------:R-:W-:Y:S01]  /*4920*/  I2F R252, R252 ;  /* 0x000000fc00fc7306 */ /* 0x000fe20000201400 */
[----:B------:R-:W-:Y:S01]  /*4930*/  IABS R78, R78 ;  /* 0x0000004e004e7213 */ /* 0x000fe20000000000 */
[----:B------:R-:W-:Y:S01]  /*4940*/  IMAD.IADD R119, R197, 0x1, -R129 ;  /* 0x00000001c5777824 */ /* 0x000fe200078e0a81 */
[----:B------:R-:W-:Y:S01]  /*4950*/  ISETP.LT.OR P5, PT, R165, R209, P5 ;  /* 0x000000d1a500720c */ /* 0x000fe20002fa1670 */
[----:B------:R-:W-:Y:S01]  /*4960*/  IMAD.IADD R233, R210, 0x1, -R125 ;  /* 0x00000001d2e97824 */ /* 0x000fe200078e0a7d */
[C---:B------:R-:W-:Y:S01]  /*4970*/  ISETP.GE.AND P3, PT, R163.reuse, R208, PT ;  /* 0x000000d0a300720c */ /* 0x040fe20003f66270 */
[----:B------:R-:W-:Y:S01]  /*4980*/  FMUL.FTZ R30, R30, c[0x0][0x2ec] ;  /* 0x0000bb001e1e7a20 */ /* 0x000fe20000410000 */
[----:B------:R-:W-:Y:S01]  /*4990*/  ISETP.GE.AND P1, PT, R163, R205, PT ;  /* 0x000000cda300720c */ /* 0x000fe20003f26270 */
[----:B------:R-:W-:Y:S01]  /*49a0*/  I2F R179, R78 ;  /* 0x0000004e00b37306 */ /* 0x000fe20000201400 */
[----:B-1----:R-:W-:Y:S01]  /*49b0*/  FSEL R74, R83, -INF , !P5 ;  /* 0xff800000534a7808 */ /* 0x002fe20006800000 */
[----:B------:R-:W-:Y:S01]  /*49c0*/  IMAD.IADD R83, R207, 0x1, -R135 ;  /* 0x00000001cf537824 */ /* 0x000fe200078e0a87 */
[C---:B------:R-:W-:Y:S01]  /*49d0*/  ISETP.LT.OR P3, PT, R163.reuse, R209, P3 ;  /* 0x000000d1a300720c */ /* 0x040fe20001f61670 */
[----:B---3--:R-:W-:Y:S01]  /*49e0*/  FFMA.FTZ R84, R110, -UR17, R84 ;  /* 0x800000116e547c23 */ /* 0x008fe20008010054 */
[C---:B------:R-:W-:Y:S01]  /*49f0*/  ISETP.LT.OR P1, PT, R163.reuse, R206, P1 ;  /* 0x000000cea300720c */ /* 0x040fe20000f21670 */
[----:B------:R-:W-:Y:S01]  /*4a00*/  IMAD.IADD R110, R210, 0x1, -R159 ;  /* 0x00000001d26e7824 */ /* 0x000fe200078e0a9f */
[----:B------:R-:W-:Y:S01]  /*4a10*/  IABS R83, R83 ;  /* 0x0000005300537213 */ /* 0x000fe20000000000 */
[----:B------:R1:W2:Y:S01]  /*4a20*/  MUFU.TANH R78, R69 ;  /* 0x00000045004e7308 */ /* 0x0002a20000002400 */
[----:B------:R-:W-:Y:S01]  /*4a30*/  ISETP.GE.AND P5, PT, R163, R211, PT ;  /* 0x000000d3a300720c */ /* 0x000fe20003fa6270 */
[----:B------:R-:W-:Y:S01]  /*4a40*/  FMUL.FTZ R12, R12, c[0x0][0x2ec] ;  /* 0x0000bb000c0c7a20 */ /* 0x000fe20000410000 */
[----:B------:R-:W-:Y:S01]  /*4a50*/  IABS R110, R110 ;  /* 0x0000006e006e7213 */ /* 0x000fe20000000000 */
[----:B------:R-:W-:Y:S01]  /*4a60*/  FMUL.FTZ R13, R13, c[0x0][0x2ec] ;  /* 0x0000bb000d0d7a20 */ /* 0x000fe20000410000 */
[----:B------:R-:W-:Y:S01]  /*4a70*/  ISETP.LT.OR P5, PT, R163, R212, P5 ;  /* 0x000000d4a300720c */ /* 0x000fe20002fa1670 */
[----:B------:R-:W-:Y:S01]  /*4a80*/  FMUL.FTZ R14, R14, c[0x0][0x2ec] ;  /* 0x0000bb000e0e7a20 */ /* 0x000fe20000410000 */
[----:B------:R-:W-:Y:S01]  /*4a90*/  IABS R242, R242 ;  /* 0x000000f200f27213 */ /* 0x000fe20000000000 */
[----:B------:R3:W-:Y:S01]  /*4aa0*/  I2F R174, R83 ;  /* 0x0000005300ae7306 */ /* 0x0007e20000201400 */
[----:B------:R-:W-:Y:S01]  /*4ab0*/  IABS R117, R117 ;  /* 0x0000007500757213 */ /* 0x000fe20000000000 */
[----:B------:R-:W-:Y:S01]  /*4ac0*/  FMUL.FTZ R15, R15, c[0x0][0x2ec] ;  /* 0x0000bb000f0f7a20 */ /* 0x000fe20000410000 */
[----:B------:R-:W-:Y:S01]  /*4ad0*/  IABS R236, R236 ;  /* 0x000000ec00ec7213 */ /* 0x000fe20000000000 */
[----:B------:R-:W-:Y:S01]  /*4ae0*/  FMUL.FTZ R8, R8, c[0x0][0x2ec] ;  /* 0x0000bb0008087a20 */ /* 0x000fe20000410000 */
[----:B------:R-:W-:Y:S01]  /*4af0*/  IABS R231, R231 ;  /* 0x000000e700e77213 */ /* 0x000fe20000000000 */
[----:B------:R-:W-:Y:S01]  /*4b00*/  FMUL.FTZ R9, R9, c[0x0][0x2ec] ;  /* 0x0000bb0009097a20 */ /* 0x000fe20000410000 */
[----:B------:R-:W-:Y:S01]  /*4b10*/  IABS R119, R119 ;  /* 0x0000007700777213 */ /* 0x000fe20000000000 */
[----:B------:R-:W5:Y:S01]  /*4b20*/  MUFU.TANH R81, R68 ;  /* 0x0000004400517308 */ /* 0x000f620000002400 */
[----:B-1----:R-:W-:Y:S01]  /*4b30*/  FSEL R69, R162, -INF , !P5 ;  /* 0xff800000a2457808 */ /* 0x002fe20006800000 */
[----:B------:R-:W-:Y:S01]  /*4b40*/  FMUL.FTZ R10, R10, c[0x0][0x2ec] ;  /* 0x0000bb000a0a7a20 */ /* 0x000fe20000410000 */
[C---:B------:R-:W-:Y:S01]  /*4b50*/  ISETP.GE.AND P5, PT, R160.reuse, R202, PT ;  /* 0x000000caa000720c */ /* 0x040fe20003fa6270 */
[----:B------:R-:W-:Y:S01]  /*4b60*/  FMUL.FTZ R11, R11, c[0x0][0x2ec] ;  /* 0x0000bb000b0b7a20 */ /* 0x000fe20000410000 */
[----:B------:R-:W-:Y:S01]  /*4b70*/  IABS R233, R233 ;  /* 0x000000e900e97213 */ /* 0x000fe20000000000 */
[----:B------:R-:W-:Y:S01]  /*4b80*/  IMAD.IADD R232, R207, 0x1, -R125 ;  /* 0x00000001cfe87824 */ /* 0x000fe200078e0a7d */
[----:B------:R-:W-:Y:S01]  /*4b90*/  ISETP.LT.OR P5, PT, R160, R203, P5 ;  /* 0x000000cba000720c */ /* 0x000fe20002fa1670 */
[----:B---3--:R-:W-:Y:S01]  /*4ba0*/  FMUL.FTZ R83, R71, c[0x0][0x2ec] ;  /* 0x0000bb0047537a20 */ /* 0x008fe20000410000 */
[----:B------:R-:W-:Y:S01]  /*4bb0*/  I2F R186, R186 ;  /* 0x000000ba00ba7306 */ /* 0x000fe20000201400 */
[----:B--2---:R-:W-:Y:S01]  /*4bc0*/  FFMA.FTZ R71, R240, -UR17, R78 ;  /* 0x80000011f0477c23 */ /* 0x004fe2000801004e */
[----:B------:R-:W-:Y:S01]  /*4bd0*/  IABS R232, R232 ;  /* 0x000000e800e87213 */ /* 0x000fe20000000000 */
[----:B------:R-:W-:-:S02]  /*4be0*/  IMAD.IADD R230, R210, 0x1, -R129 ;  /* 0x00000001d2e67824 */ /* 0x000fc400078e0a81 */
[----:B------:R-:W-:Y:S01]  /*4bf0*/  IMAD.IADD R122, R197, 0x1, -R131 ;  /* 0x00000001c57a7824 */ /* 0x000fe200078e0a83 */
[----:B------:R-:W-:Y:S01]  /*4c00*/  FSEL R71, R71, -INF , !P1 ;  /* 0xff80000047477808 */ /* 0x000fe20004800000 */
[----:B-----5:R-:W-:Y:S01]  /*4c10*/  FFMA.FTZ R81, R252, -UR17, R81 ;  /* 0x80000011fc517c23 */ /* 0x020fe20008010051 */
[----:B------:R-:W1:Y:S01]  /*4c20*/  MUFU.TANH R73, R75 ;  /* 0x0000004b00497308 */ /* 0x000e620000002400 */
[----:B------:R-:W-:Y:S01]  /*4c30*/  FSEL R68, R106, -INF , !P0 ;  /* 0xff8000006a447808 */ /* 0x000fe20004000000 */
[--C-:B------:R-:W-:Y:S01]  /*4c40*/  IMAD.IADD R191, R207, 0x1, -R129.reuse ;  /* 0x00000001cfbf7824 */ /* 0x100fe200078e0a81 */
[----:B------:R-:W-:Y:S01]  /*4c50*/  ISETP.GE.AND P0, PT, R163, R202, PT ;  /* 0x000000caa300720c */ /* 0x000fe20003f06270 */
[----:B------:R-:W-:Y:S01]  /*4c60*/  IMAD.IADD R229, R204, 0x1, -R129 ;  /* 0x00000001cce57824 */ /* 0x000fe200078e0a81 */
[----:B------:R-:W-:Y:S01]  /*4c70*/  FSEL R81, R81, -INF , !P2 ;  /* 0xff80000051517808 */ /* 0x000fe20005000000 */
[--C-:B------:R-:W-:Y:S01]  /*4c80*/  IMAD.IADD R178, R207, 0x1, -R131.reuse ;  /* 0x00000001cfb27824 */ /* 0x100fe200078e0a83 */
[-C--:B------:R-:W-:Y:S01]  /*4c90*/  ISETP.GE.AND P2, PT, R160, R208.reuse, PT ;  /* 0x000000d0a000720c */ /* 0x080fe20003f46270 */
[----:B------:R-:W-:Y:S01]  /*4ca0*/  MUFU.TANH R78, R83 ;  /* 0x00000053004e7308 */ /* 0x000fe20000002400 */
[----:B------:R-:W-:Y:S01]  /*4cb0*/  ISETP.LT.OR P0, PT, R163, R203, P0 ;  /* 0x000000cba300720c */ /* 0x000fe20000701670 */
[----:B------:R-:W-:Y:S01]  /*4cc0*/  IMAD.IADD R168, R204, 0x1, -R131 ;  /* 0x00000001cca87824 */ /* 0x000fe200078e0a83 */
[-C--:B------:R-:W-:Y:S01]  /*4cd0*/  ISETP.LT.OR P2, PT, R160, R209.reuse, P2 ;  /* 0x000000d1a000720c */ /* 0x080fe20001741670 */
[--C-:B------:R-:W-:Y:S01]  /*4ce0*/  IMAD.IADD R227, R210, 0x1, -R150.reuse ;  /* 0x00000001d2e37824 */ /* 0x100fe200078e0a96 */
[----:B------:R-:W-:Y:S01]  /*4cf0*/  ISETP.GE.AND P1, PT, R159, R208, PT ;  /* 0x000000d09f00720c */ /* 0x000fe20003f26270 */
[----:B------:R-:W-:Y:S01]  /*4d00*/  IMAD.IADD R177, R207, 0x1, -R150 ;  /* 0x00000001cfb17824 */ /* 0x000fe200078e0a96 */
[----:B------:R-:W-:Y:S01]  /*4d10*/  IABS R230, R230 ;  /* 0x000000e600e67213 */ /* 0x000fe20000000000 */
[----:B------:R-:W-:Y:S01]  /*4d20*/  I2F R141, R141 ;  /* 0x0000008d008d7306 */ /* 0x000fe20000201400 */
[----:B-1----:R-:W-:Y:S01]  /*4d30*/  FFMA.FTZ R73, R186, -UR17, R73 ;  /* 0x80000011ba497c23 */ /* 0x002fe20008010049 */
[----:B------:R-:W-:Y:S01]  /*4d40*/  ISETP.LT.OR P1, PT, R159, R209, P1 ;  /* 0x000000d19f00720c */ /* 0x000fe20000f21670 */
[----:B------:R-:W-:Y:S01]  /*4d50*/  IMAD.IADD R228, R210, 0x1, -R131 ;  /* 0x00000001d2e47824 */ /* 0x000fe200078e0a83 */
[----:B------:R-:W-:Y:S01]  /*4d60*/  IABS R122, R122 ;  /* 0x0000007a007a7213 */ /* 0x000fe20000000000 */
[C---:B------:R-:W-:Y:S01]  /*4d70*/  IMAD.IADD R147, R197.reuse, 0x1, -R148 ;  /* 0x00000001c5937824 */ /* 0x040fe200078e0a94 */
[----:B------:R-:W-:Y:S01]  /*4d80*/  IABS R191, R191 ;  /* 0x000000bf00bf7213 */ /* 0x000fe20000000000 */
[C---:B------:R-:W-:Y:S01]  /*4d90*/  IMAD.IADD R145, R197.reuse, 0x1, -R146 ;  /* 0x00000001c5917824 */ /* 0x040fe200078e0a92 */
[----:B------:R1:W2:Y:S01]  /*4da0*/  MUFU.TANH R83, R60 ;  /* 0x0000003c00537308 */ /* 0x0002a20000002400 */
[----:B------:R-:W-:Y:S01]  /*4db0*/  IABS R229, R229 ;  /* 0x000000e500e57213 */ /* 0x000fe20000000000 */
[----:B------:R-:W-:Y:S01]  /*4dc0*/  IMAD.IADD R149, R197, 0x1, -R150 ;  /* 0x00000001c5957824 */ /* 0x000fe200078e0a96 */
[----:B------:R-:W-:Y:S01]  /*4dd0*/  IABS R178, R178 ;  /* 0x000000b200b27213 */ /* 0x000fe20000000000 */
[C---:B------:R-:W-:Y:S01]  /*4de0*/  IMAD.IADD R181, R207.reuse, 0x1, -R148 ;  /* 0x00000001cfb57824 */ /* 0x040fe200078e0a94 */
[----:B------:R-:W-:Y:S01]  /*4df0*/  IABS R168, R168 ;  /* 0x000000a800a87213 */ /* 0x000fe20000000000 */
[----:B------:R-:W-:Y:S01]  /*4e00*/  IMAD.IADD R169, R204, 0x1, -R150 ;  /* 0x00000001cca97824 */ /* 0x000fe200078e0a96 */
[----:B------:R-:W-:Y:S01]  /*4e10*/  IABS R227, R227 ;  /* 0x000000e300e37213 */ /* 0x000fe20000000000 */
[----:B------:R3:W-:Y:S01]  /*4e20*/  I2F R234, R108 ;  /* 0x0000006c00ea7306 */ /* 0x0007e20000201400 */
[----:B------:R-:W-:Y:S01]  /*4e30*/  IABS R177, R177 ;  /* 0x000000b100b17213 */ /* 0x000fe20000000000 */
[----:B------:R-:W-:Y:S01]  /*4e40*/  IMAD.IADD R222, R210, 0x1, -R148 ;  /* 0x00000001d2de7824 */ /* 0x000fe200078e0a94 */
[----:B------:R-:W-:Y:S01]  /*4e50*/  IABS R147, R147 ;  /* 0x0000009300937213 */ /* 0x000fe20000000000 */
[--C-:B------:R-:W-:Y:S01]  /*4e60*/  IMAD.IADD R173, R204, 0x1, -R146.reuse ;  /* 0x00000001ccad7824 */ /* 0x100fe200078e0a92 */
[----:B------:R-:W-:Y:S01]  /*4e70*/  IABS R145, R145 ;  /* 0x0000009100917213 */ /* 0x000fe20000000000 */
[----:B------:R-:W-:Y:S01]  /*4e80*/  IMAD.IADD R221, R210, 0x1, -R146 ;  /* 0x00000001d2dd7824 */ /* 0x000fe200078e0a92 */
[----:B------:R-:W-:Y:S01]  /*4e90*/  IABS R228, R228 ;  /* 0x000000e400e47213 */ /* 0x000fe20000000000 */
[----:B------:R-:W5:Y:S01]  /*4ea0*/  MUFU.TANH R70, R70 ;  /* 0x0000004600467308 */ /* 0x000f620000002400 */
[C---:B-1----:R-:W-:Y:S01]  /*4eb0*/  IMAD.IADD R60, R207.reuse, 0x1, -R130 ;  /* 0x00000001cf3c7824 */ /* 0x042fe200078e0a82 */
[----:B------:R-:W-:Y:S01]  /*4ec0*/  IABS R149, R149 ;  /* 0x0000009500957213 */ /* 0x000fe20000000000 */
[--C-:B------:R-:W-:Y:S01]  /*4ed0*/  IMAD.IADD R213, R207, 0x1, -R143.reuse ;  /* 0x00000001cfd57824 */ /* 0x100fe200078e0a8f */
[----:B------:R-:W-:Y:S01]  /*4ee0*/  IABS R181, R181 ;  /* 0x000000b500b57213 */ /* 0x000fe20000000000 */
[C---:B------:R-:W-:Y:S01]  /*4ef0*/  IMAD.IADD R142, R197.reuse, 0x1, -R143 ;  /* 0x00000001c58e7824 */ /* 0x040fe200078e0a8f */
[----:B------:R-:W-:Y:S01]  /*4f00*/  IABS R60, R60 ;  /* 0x0000003c003c7213 */ /* 0x000fe20000000000 */
[----:B------:R-:W-:Y:S01]  /*4f10*/  IMAD.IADD R136, R197, 0x1, -R137 ;  /* 0x00000001c5887824 */ /* 0x000fe200078e0a89 */
[----:B------:R-:W-:Y:S01]  /*4f20*/  I2F R167, R167 ;  /* 0x000000a700a77306 */ /* 0x000fe20000201400 */
[C---:B---3--:R-:W-:Y:S01]  /*4f30*/  IMAD.IADD R108, R204.reuse, 0x1, -R148 ;  /* 0x00000001cc6c7824 */ /* 0x048fe200078e0a94 */
[----:B------:R-:W-:Y:S01]  /*4f40*/  IABS R169, R169 ;  /* 0x000000a900a97213 */ /* 0x000fe20000000000 */
[----:B------:R-:W-:Y:S01]  /*4f50*/  IMAD.MOV.U32 R165, RZ, RZ, R60 ;  /* 0x000000ffffa57224 */ /* 0x000fe200078e003c */
[----:B------:R-:W-:Y:S01]  /*4f60*/  IABS R222, R222 ;  /* 0x000000de00de7213 */ /* 0x000fe20000000000 */
[----:B--2---:R-:W-:Y:S01]  /*4f70*/  FFMA.FTZ R60, R141, -UR17, R83 ;  /* 0x800000118d3c7c23 */ /* 0x004fe20008010053 */
[----:B------:R-:W-:Y:S01]  /*4f80*/  IABS R108, R108 ;  /* 0x0000006c006c7213 */ /* 0x000fe20000000000 */
[----:B------:R-:W-:Y:S01]  /*4f90*/  IMAD.IADD R83, R204, 0x1, -R130 ;  /* 0x00000001cc537824 */ /* 0x000fe200078e0a82 */
[----:B------:R-:W1:Y:S01]  /*4fa0*/  MUFU.TANH R62, R62 ;  /* 0x0000003e003e7308 */ /* 0x000e620000002400 */
[----:B-----5:R-:W-:Y:S01]  /*4fb0*/  FFMA.FTZ R70, R111, -UR17, R70 ;  /* 0x800000116f467c23 */ /* 0x020fe20008010046 */
[----:B------:R-:W-:Y:S01]  /*4fc0*/  FSEL R141, R73, -INF , !P3 ;  /* 0xff800000498d7808 */ /* 0x000fe20005800000 */
[C---:B------:R-:W-:Y:S01]  /*4fd0*/  IMAD.IADD R73, R207.reuse, 0x1, -R127 ;  /* 0x00000001cf497824 */ /* 0x040fe200078e0a7f */
[----:B------:R-:W-:Y:S01]  /*4fe0*/  IABS R83, R83 ;  /* 0x0000005300537213 */ /* 0x000fe20000000000 */
[C---:B------:R-:W-:Y:S01]  /*4ff0*/  IMAD.IADD R111, R207.reuse, 0x1, -R159 ;  /* 0x00000001cf6f7824 */ /* 0x040fe200078e0a9f */
[----:B------:R-:W-:Y:S01]  /*5000*/  FSEL R70, R70, -INF , !P6 ;  /* 0xff80000046467808 */ /* 0x000fe20007000000 */
[----:B------:R-:W-:Y:S01]  /*5010*/  IMAD.IADD R188, R207, 0x1, -R137 ;  /* 0x00000001cfbc7824 */ /* 0x000fe200078e0a89 */
[----:B------:R-:W-:Y:S01]  /*5020*/  MUFU.TANH R64, R64 ;  /* 0x0000004000407308 */ /* 0x000fe20000002400 */
[----:B------:R-:W-:Y:S01]  /*5030*/  ISETP.GE.AND P6, PT, R160, R205, PT ;  /* 0x000000cda000720c */ /* 0x000fe20003fc6270 */
[--C-:B------:R-:W-:Y:S01]  /*5040*/  IMAD.IADD R186, R204, 0x1, -R135.reuse ;  /* 0x00000001ccba7824 */ /* 0x100fe200078e0a87 */
[----:B------:R-:W-:Y:S01]  /*5050*/  IABS R73, R73 ;  /* 0x0000004900497213 */ /* 0x000fe20000000000 */
[--C-:B------:R-:W-:Y:S01]  /*5060*/  IMAD.IADD R187, R210, 0x1, -R135.reuse ;  /* 0x00000001d2bb7824 */ /* 0x100fe200078e0a87 */
[----:B------:R-:W-:Y:S01]  /*5070*/  ISETP.LT.OR P6, PT, R160, R206, P6 ;  /* 0x000000cea000720c */ /* 0x000fe200037c1670 */
[----:B------:R-:W-:Y:S01]  /*5080*/  IMAD.IADD R134, R197, 0x1, -R135 ;  /* 0x00000001c5867824 */ /* 0x000fe200078e0a87 */
[----:B------:R-:W-:Y:S01]  /*5090*/  IABS R111, R111 ;  /* 0x0000006f006f7213 */ /* 0x000fe20000000000 */
[----:B------:R2:W-:Y:S01]  /*50a0*/  I2F R170, R108 ;  /* 0x0000006c00aa7306 */ /* 0x0005e20000201400 */
[----:B-1----:R-:W-:Y:S01]  /*50b0*/  FFMA.FTZ R62, R251, -UR17, R62 ;  /* 0x80000011fb3e7c23 */ /* 0x002fe2000801003e */
[----:B------:R-:W-:Y:S01]  /*50c0*/  ISETP.GE.AND P3, PT, R159, R211, PT ;  /* 0x000000d39f00720c */ /* 0x000fe20003f66270 */
[----:B------:R-:W-:Y:S01]  /*50d0*/  IMAD.MOV.U32 R166, RZ, RZ, R73 ;  /* 0x000000ffffa67224 */ /* 0x000fe200078e0049 */
[----:B------:R-:W-:Y:S01]  /*50e0*/  IABS R173, R173 ;  /* 0x000000ad00ad7213 */ /* 0x000fe20000000000 */
[----:B------:R-:W-:Y:S01]  /*50f0*/  IMAD.IADD R128, R197, 0x1, -R130 ;  /* 0x00000001c5807824 */ /* 0x000fe200078e0a82 */
[----:B------:R-:W-:Y:S01]  /*5100*/  ISETP.LT.OR P3, PT, R159, R212, P3 ;  /* 0x000000d49f00720c */ /* 0x000fe20001f61670 */
[C-C-:B------:R-:W-:Y:S01]  /*5110*/  IMAD.IADD R124, R197.reuse, 0x1, -R127.reuse ;  /* 0x00000001c57c7824 */ /* 0x140fe200078e0a7f */
[----:B------:R-:W-:Y:S01]  /*5120*/  I2F R109, R109 ;  /* 0x0000006d006d7306 */ /* 0x000fe20000201400 */
[----:B------:R-:W-:Y:S01]  /*5130*/  IABS R221, R221 ;  /* 0x000000dd00dd7213 */ /* 0x000fe20000000000 */
[C---:B------:R-:W-:Y:S01]  /*5140*/  IMAD.IADD R175, R210.reuse, 0x1, -R127 ;  /* 0x00000001d2af7824 */ /* 0x040fe200078e0a7f */
[----:B------:R-:W-:Y:S01]  /*5150*/  IABS R213, R213 ;  /* 0x000000d500d57213 */ /* 0x000fe20000000000 */
[--C-:B------:R-:W-:Y:S01]  /*5160*/  IMAD.IADD R184, R210, 0x1, -R120.reuse ;  /* 0x00000001d2b87824 */ /* 0x100fe200078e0a78 */
[----:B------:R-:W-:Y:S01]  /*5170*/  IABS R142, R142 ;  /* 0x0000008e008e7213 */ /* 0x000fe20000000000 */
[----:B------:R-:W-:Y:S01]  /*5180*/  IMAD.IADD R118, R197, 0x1, -R120 ;  /* 0x00000001c5767824 */ /* 0x000fe200078e0a78 */
[----:B------:R-:W-:Y:S01]  /*5190*/  IABS R136, R136 ;  /* 0x0000008800887213 */ /* 0x000fe20000000000 */
[----:B--2---:R-:W-:Y:S01]  /*51a0*/  IMAD.IADD R108, R207, 0x1, -R146 ;  /* 0x00000001cf6c7824 */ /* 0x004fe200078e0a92 */
[----:B------:R-:W1:Y:S01]  /*51b0*/  MUFU.TANH R66, R66 ;  /* 0x0000004200427308 */ /* 0x000e620000002400 */
[----:B------:R-:W-:Y:S01]  /*51c0*/  IABS R186, R186 ;  /* 0x000000ba00ba7213 */ /* 0x000fe20000000000 */
[C---:B------:R-:W-:Y:S01]  /*51d0*/  IMAD.IADD R121, R197.reuse, 0x1, -R123 ;  /* 0x00000001c5797824 */ /* 0x040fe200078e0a7b */
[----:B------:R-:W-:Y:S01]  /*51e0*/  IABS R187, R187 ;  /* 0x000000bb00bb7213 */ /* 0x000fe20000000000 */
[--C-:B------:R-:W-:Y:S01]  /*51f0*/  IMAD.IADD R163, R204, 0x1, -R120.reuse ;  /* 0x00000001cca37824 */ /* 0x100fe200078e0a78 */
[----:B------:R-:W-:Y:S01]  /*5200*/  IABS R108, R108 ;  /* 0x0000006c006c7213 */ /* 0x000fe20000000000 */
[--C-:B------:R-:W-:Y:S01]  /*5210*/  IMAD.IADD R113, R197, 0x1, -R115.reuse ;  /* 0x00000001c5717824 */ /* 0x100fe200078e0a73 */
[----:B------:R-:W-:Y:S01]  /*5220*/  IABS R134, R134 ;  /* 0x0000008600867213 */ /* 0x000fe20000000000 */
[----:B------:R-:W2:Y:S01]  /*5230*/  I2F R176, R176 ;  /* 0x000000b000b07306 */ /* 0x000ea20000201400 */
[----:B------:R-:W-:Y:S01]  /*5240*/  IABS R128, R128 ;  /* 0x0000008000807213 */ /* 0x000fe20000000000 */
[----:B------:R-:W-:Y:S01]  /*5250*/  IMAD.IADD R171, R207, 0x1, -R120 ;  /* 0x00000001cfab7824 */ /* 0x000fe200078e0a78 */
[----:B------:R-:W-:Y:S01]  /*5260*/  IABS R188, R188 ;  /* 0x000000bc00bc7213 */ /* 0x000fe20000000000 */
[--C-:B------:R-:W-:Y:S01]  /*5270*/  IMAD.IADD R162, R210, 0x1, -R115.reuse ;  /* 0x00000001d2a27824 */ /* 0x100fe200078e0a73 */
[----:B------:R-:W-:Y:S01]  /*5280*/  IABS R124, R124 ;  /* 0x0000007c007c7213 */ /* 0x000fe20000000000 */
[----:B------:R-:W-:Y:S01]  /*5290*/  IMAD.IADD R37, R197, 0x1, -R112 ;  /* 0x00000001c5257824 */ /* 0x000fe200078e0a70 */
[----:B------:R-:W-:Y:S01]  /*52a0*/  IABS R175, R175 ;  /* 0x000000af00af7213 */ /* 0x000fe20000000000 */
[----:B------:R3:W-:Y:S01]  /*52b0*/  I2F R220, R108 ;  /* 0x0000006c00dc7306 */ /* 0x0007e20000201400 */
[----:B-1----:R-:W-:Y:S01]  /*52c0*/  FFMA.FTZ R73, R109, -UR17, R66 ;  /* 0x800000116d497c23 */ /* 0x002fe20008010042 */
[----:B------:R-:W-:Y:S01]  /*52d0*/  IABS R184, R184 ;  /* 0x000000b800b87213 */ /* 0x000fe20000000000 */
[C---:B------:R-:W-:Y:S01]  /*52e0*/  IMAD.IADD R109, R207.reuse, 0x1, -R115 ;  /* 0x00000001cf6d7824 */ /* 0x040fe200078e0a73 */
[----:B------:R-:W-:Y:S01]  /*52f0*/  IABS R118, R118 ;  /* 0x0000007600767213 */ /* 0x000fe20000000000 */
[----:B------:R-:W-:Y:S01]  /*5300*/  IMAD.IADD R106, R207, 0x1, -R3 ;  /* 0x00000001cf6a7824 */ /* 0x000fe200078e0a03 */
[----:B------:R-:W-:Y:S01]  /*5310*/  FSEL R73, R73, -INF , !P5 ;  /* 0xff80000049497808 */ /* 0x000fe20006800000 */
[----:B--2---:R-:W-:Y:S01]  /*5320*/  FFMA.FTZ R107, R176, -UR17, R107 ;  /* 0x80000011b06b7c23 */ /* 0x004fe2000801006b */
[----:B------:R-:W1:Y:S01]  /*5330*/  I2F R245, R245 ;  /* 0x000000f500f57306 */ /* 0x000e620000201400 */
[----:B------:R-:W-:Y:S01]  /*5340*/  ISETP.GE.AND P5, PT, R156, R205, PT ;  /* 0x000000cd9c00720c */ /* 0x000fe20003fa6270 */
[----:B------:R-:W-:Y:S01]  /*5350*/  IMAD.IADD R176, R210, 0x1, -R130 ;  /* 0x00000001d2b07824 */ /* 0x000fe200078e0a82 */
[----:B------:R-:W-:-:S02]  /*5360*/  IABS R121, R121 ;  /* 0x0000007900797213 */ /* 0x000fc40000000000 */
[----:B------:R-:W-:Y:S01]  /*5370*/  FSEL R82, R107, -INF , !P4 ;  /* 0xff8000006b527808 */ /* 0x000fe20006000000 */
[----:B------:R-:W-:Y:S01]  /*5380*/  IMAD.IADD R107, R207, 0x1, -R36 ;  /* 0x00000001cf6b7824 */ /* 0x000fe200078e0a24 */
[----:B------:R-:W-:Y:S01]  /*5390*/  ISETP.GE.AND P4, PT, R164, R208, PT ;  /* 0x000000d0a400720c */ /* 0x000fe20003f86270 */
[----:B---3--:R-:W-:Y:S01]  /*53a0*/  IMAD.MOV.U32 R108, RZ, RZ, R167 ;  /* 0x000000ffff6c7224 */ /* 0x008fe200078e00a7 */
[----:B------:R-:W-:Y:S01]  /*53b0*/  I2F R110, R110 ;  /* 0x0000006e006e7306 */ /* 0x000fe20000201400 */
[----:B------:R-:W-:Y:S02]  /*53c0*/  ISETP.LT.OR P5, PT, R156, R206, P5 ;  /* 0x000000ce9c00720c */ /* 0x000fe40002fa1670 */
[----:B------:R-:W-:Y:S01]  /*53d0*/  ISETP.LT.OR P4, PT, R164, R209, P4 ;  /* 0x000000d1a400720c */ /* 0x000fe20002781670 */
[----:B------:R-:W-:Y:S01]  /*53e0*/  IMAD.IADD R164, R204, 0x1, -R123 ;  /* 0x00000001cca47824 */ /* 0x000fe200078e0a7b */
[----:B------:R-:W-:Y:S02]  /*53f0*/  IABS R176, R176 ;  /* 0x000000b000b07213 */ /* 0x000fe40000000000 */
[----:B------:R-:W-:Y:S01]  /*5400*/  FSEL R75, R84, -INF , !P4 ;  /* 0xff800000544b7808 */ /* 0x000fe20006000000 */
[----:B------:R2:W-:Y:S01]  /*5410*/  I2F R167, R83 ;  /* 0x0000005300a77306 */ /* 0x0005e20000201400 */
[----:B-1----:R-:W-:Y:S01]  /*5420*/  FFMA.FTZ R78, R245, -UR17, R78 ;  /* 0x80000011f54e7c23 */ /* 0x002fe2000801004e */
[----:B------:R-:W-:-:S02]  /*5430*/  ISETP.GE.AND P4, PT, R160, R211, PT ;  /* 0x000000d3a000720c */ /* 0x000fc40003f86270 */
[----:B------:R-:W-:Y:S02]  /*5440*/  IABS R164, R164 ;  /* 0x000000a400a47213 */ /* 0x000fe40000000000 */
[----:B------:R-:W-:Y:S02]  /*5450*/  FSEL R78, R78, -INF , !P0 ;  /* 0xff8000004e4e7808 */ /* 0x000fe40004000000 */
[----:B------:R-:W1:Y:S01]  /*5460*/  MUFU.TANH R63, R63 ;  /* 0x0000003f003f7308 */ /* 0x000e620000002400 */
[C---:B------:R-:W-:Y:S02]  /*5470*/  ISETP.GE.AND P0, PT, R159.reuse, R205, PT ;  /* 0x000000cd9f00720c */ /* 0x040fe40003f06270 */
[----:B------:R-:W-:Y:S01]  /*5480*/  ISETP.LT.OR P4, PT, R160, R212, P4 ;  /* 0x000000d4a000720c */ /* 0x000fe20002781670 */
[----:B------:R-:W-:Y:S01]  /*5490*/  IMAD.IADD R160, R204, 0x1, -R115 ;  /* 0x00000001cca07824 */ /* 0x000fe200078e0a73 */
[C---:B------:R-:W-:Y:S02]  /*54a0*/  ISETP.LT.OR P0, PT, R159.reuse, R206, P0 ;  /* 0x000000ce9f00720c */ /* 0x040fe40000701670 */
[----:B------:R-:W-:Y:S01]  /*54b0*/  FSEL R60, R60, -INF , !P4 ;  /* 0xff8000003c3c7808 */ /* 0x000fe20006000000 */
[----:B--2---:R-:W-:Y:S01]  /*54c0*/  FFMA.FTZ R83, R108, -UR17, R64 ;  /* 0x800000116c537c23 */ /* 0x004fe20008010040 */
[----:B------:R-:W-:Y:S01]  /*54d0*/  FSEL R64, R62, -INF , !P2 ;  /* 0xff8000003e407808 */ /* 0x000fe20005000000 */
[----:B------:R-:W-:Y:S01]  /*54e0*/  IMAD.IADD R62, R204, 0x1, -R127 ;  /* 0x00000001cc3e7824 */ /* 0x000fe200078e0a7f */
[----:B------:R-:W-:Y:S01]  /*54f0*/  I2F R111, R111 ;  /* 0x0000006f006f7306 */ /* 0x000fe20000201400 */
[----:B------:R-:W-:Y:S01]  /*5500*/  ISETP.GE.AND P4, PT, R159, R202, PT ;  /* 0x000000ca9f00720c */ /* 0x000fe20003f86270 */
[----:B------:R-:W-:Y:S01]  /*5510*/  IMAD.IADD R108, R210, 0x1, -R3 ;  /* 0x00000001d26c7824 */ /* 0x000fe200078e0a03 */
[----:B------:R-:W-:-:S02]  /*5520*/  FSEL R66, R83, -INF , !P6 ;  /* 0xff80000053427808 */ /* 0x000fc40007000000 */
[----:B------:R-:W-:Y:S01]  /*5530*/  IABS R83, R62 ;  /* 0x0000003e00537213 */ /* 0x000fe20000000000 */
[----:B-1----:R-:W-:Y:S01]  /*5540*/  FFMA.FTZ R63, R110, -UR17, R63 ;  /* 0x800000116e3f7c23 */ /* 0x002fe2000801003f */
[----:B------:R-:W-:Y:S01]  /*5550*/  ISETP.GE.AND P2, PT, R156, R211, PT ;  /* 0x000000d39c00720c */ /* 0x000fe20003f46270 */
[----:B------:R1:W2:Y:S01]  /*5560*/  MUFU.TANH R62, R65 ;  /* 0x00000041003e7308 */ /* 0x0002a20000002400 */
[----:B------:R-:W-:Y:S01]  /*5570*/  ISETP.LT.OR P4, PT, R159, R203, P4 ;  /* 0x000000cb9f00720c */ /* 0x000fe20002781670 */
[----:B------:R-:W-:Y:S01]  /*5580*/  IMAD.IADD R159, R210, 0x1, -R112 ;  /* 0x00000001d29f7824 */ /* 0x000fe200078e0a70 */
[C---:B------:R-:W-:Y:S02]  /*5590*/  ISETP.LT.OR P2, PT, R156.reuse, R212, P2 ;  /* 0x000000d49c00720c */ /* 0x040fe40001741670 */
[C---:B------:R-:W-:Y:S02]  /*55a0*/  ISETP.GE.AND P6, PT, R156.reuse, R208, PT ;  /* 0x000000d09c00720c */ /* 0x040fe40003fc6270 */
[----:B------:R-:W-:Y:S01]  /*55b0*/  FSEL R63, R63, -INF , !P1 ;  /* 0xff8000003f3f7808 */ /* 0x000fe20004800000 */
[----:B------:R3:W-:Y:S01]  /*55c0*/  I2F R180, R83 ;  /* 0x0000005300b47306 */ /* 0x0007e20000201400 */
[----:B------:R-:W-:-:S02]  /*55d0*/  ISETP.LT.OR P6, PT, R156, R209, P6 ;  /* 0x000000d19c00720c */ /* 0x000fc400037c1670 */
[C---:B------:R-:W-:Y:S02]  /*55e0*/  ISETP.GE.AND P1, PT, R161.reuse, R211, PT ;  /* 0x000000d3a100720c */ /* 0x040fe40003f26270 */
[----:B------:R-:W-:Y:S02]  /*55f0*/  IABS R109, R109 ;  /* 0x0000006d006d7213 */ /* 0x000fe40000000000 */
[----:B------:R-:W-:Y:S01]  /*5600*/  ISETP.LT.OR P1, PT, R161, R212, P1 ;  /* 0x000000d4a100720c */ /* 0x000fe20000f21670 */
[C---:B-1----:R-:W-:Y:S01]  /*5610*/  IMAD.IADD R65, R210.reuse, 0x1, -R123 ;  /* 0x00000001d2417824 */ /* 0x042fe200078e0a7b */
[----:B------:R-:W-:Y:S01]  /*5620*/  MUFU.TANH R84, R54 ;  /* 0x0000003600547308 */ /* 0x000fe20000002400 */
[----:B--2---:R-:W-:Y:S01]  /*5630*/  FFMA.FTZ R110, R111, -UR17, R62 ;  /* 0x800000116f6e7c23 */ /* 0x004fe2000801003e */
[----:B------:R-:W-:Y:S01]  /*5640*/  IABS R163, R163 ;  /* 0x000000a300a37213 */ /* 0x000fe20000000000 */
[----:B------:R-:W-:Y:S01]  /*5650*/  IMAD.IADD R111, R210, 0x1, -R36 ;  /* 0x00000001d26f7824 */ /* 0x000fe200078e0a24 */
[----:B------:R-:W-:Y:S01]  /*5660*/  IABS R65, R65 ;  /* 0x0000004100417213 */ /* 0x000fe20000000000 */
[----:B------:R-:W-:Y:S01]  /*5670*/  IMAD.IADD R62, R204, 0x1, -R3 ;  /* 0x00000001cc3e7824 */ /* 0x000fe200078e0a03 */
[----:B------:R-:W-:Y:S01]  /*5680*/  IABS R113, R113 ;  /* 0x0000007100717213 */ /* 0x000fe20000000000 */
[----:B---3--:R-:W-:Y:S01]  /*5690*/  IMAD.IADD R83, R207, 0x1, -R123 ;  /* 0x00000001cf537824 */ /* 0x008fe200078e0a7b */
[----:B------:R-:W-:Y:S01]  /*56a0*/  I2F R224, R224 ;  /* 0x000000e000e07306 */ /* 0x000fe20000201400 */
[----:B------:R-:W-:Y:S01]  /*56b0*/  IMAD.MOV.U32 R185, RZ, RZ, R65 ;  /* 0x000000ffffb97224 */ /* 0x000fe200078e0041 */
[----:B------:R-:W-:-:S02]  /*56c0*/  IABS R171, R171 ;  /* 0x000000ab00ab7213 */ /* 0x000fc40000000000 */
[----:B------:R-:W-:Y:S02]  /*56d0*/  IABS R65, R83 ;  /* 0x0000005300417213 */ /* 0x000fe40000000000 */
[----:B------:R-:W-:Y:S02]  /*56e0*/  IABS R162, R162 ;  /* 0x000000a200a27213 */ /* 0x000fe40000000000 */
[----:B------:R-:W1:Y:S01]  /*56f0*/  MUFU.TANH R83, R67 ;  /* 0x0000004300537308 */ /* 0x000e620000002400 */
[----:B------:R-:W-:Y:S02]  /*5700*/  IABS R111, R111 ;  /* 0x0000006f006f7213 */ /* 0x000fe40000000000 */
[----:B------:R-:W-:Y:S02]  /*5710*/  IABS R62, R62 ;  /* 0x0000003e003e7213 */ /* 0x000fe40000000000 */
[----:B------:R-:W-:Y:S02]  /*5720*/  IABS R160, R160 ;  /* 0x000000a000a07213 */ /* 0x000fe40000000000 */
[----:B------:R-:W-:Y:S01]  /*5730*/  IABS R37, R37 ;  /* 0x0000002500257213 */ /* 0x000fe20000000000 */
[----:B------:R-:W-:Y:S01]  /*5740*/  MUFU.TANH R54, R57 ;  /* 0x0000003900367308 */ /* 0x000fe20000002400 */
[----:B------:R-:W-:-:S02]  /*5750*/  IABS R159, R159 ;  /* 0x0000009f009f7213 */ /* 0x000fc40000000000 */
[----:B------:R-:W-:Y:S02]  /*5760*/  IABS R107, R107 ;  /* 0x0000006b006b7213 */ /* 0x000fe40000000000 */
[----:B------:R-:W-:Y:S02]  /*5770*/  IABS R108, R108 ;  /* 0x0000006c006c7213 */ /* 0x000fe40000000000 */
[----:B------:R-:W-:Y:S01]  /*5780*/  IABS R106, R106 ;  /* 0x0000006a006a7213 */ /* 0x000fe20000000000 */
[----:B------:R-:W-:Y:S08]  /*5790*/  I2F R133, R133 ;  /* 0x0000008500857306 */ /* 0x000ff00000201400 */
[----:B------:R-:W2:Y:S08]  /*57a0*/  MUFU.TANH R56, R56 ;  /* 0x0000003800387308 */ /* 0x000eb00000002400 */
[----:B------:R1:W-:Y:S08]  /*57b0*/  MUFU.TANH R252, R52 ;  /* 0x0000003400fc7308 */ /* 0x0003f00000002400 */
[----:B------:R-:W-:Y:S01]  /*57c0*/  MUFU.TANH R67, R58 ;  /* 0x0000003a00437308 */ /* 0x000fe20000002400 */
[----:B-1----:R-:W-:-:S07]  /*57d0*/  IMAD.MOV.U32 R52, RZ, RZ, R83 ;  /* 0x000000ffff347224 */ /* 0x002fce00078e0053 */
[----:B------:R-:W-:Y:S08]  /*57e0*/  MUFU.TANH R58, R48 ;  /* 0x00000030003a7308 */ /* 0x000ff00000002400 */
[----:B------:R-:W-:Y:S08]  /*57f0*/  MUFU.TANH R48, R44 ;  /* 0x0000002c00307308 */ /* 0x000ff00000002400 */
[----:B------:R1:W-:Y:S08]  /*5800*/  MUFU.TANH R44, R40 ;  /* 0x00000028002c7308 */ /* 0x0003f00000002400 */
[----:B------:R3:W5:Y:S01]  /*5810*/  MUFU.TANH R251, R53 ;  /* 0x0000003500fb7308 */ /* 0x0007620000002400 */
[----:B-1----:R-:W-:-:S07]  /*5820*/  IMAD.MOV.U32 R40, RZ, RZ, R52 ;  /* 0x000000ffff287224 */ /* 0x002fce00078e0034 */
[----:B------:R-:W1:Y:S01]  /*5830*/  I2F R223, R223 ;  /* 0x000000df00df7306 */ /* 0x000e620000201400 */
[----:B------:R-:W-:Y:S02]  /*5840*/  FFMA.FTZ R144, R224, -UR17, R40 ;  /* 0x80000011e0907c23 */ /* 0x000fe40008010028 */
[----:B--2---:R-:W-:Y:S02]  /*5850*/  FFMA.FTZ R40, R133, -UR17, R56 ;  /* 0x8000001185287c23 */ /* 0x004fe40008010038 */
[----:B---3--:R-:W-:-:S03]  /*5860*/  IMAD.MOV.U32 R53, RZ, RZ, R110 ;  /* 0x000000ffff357224 */ /* 0x008fc600078e006e */
[----:B------:R-:W-:Y:S01]  /*5870*/  I2F R151, R151 ;  /* 0x0000009700977306 */ /* 0x000fe20000201400 */
[----:B------:R-:W-:Y:S01]  /*5880*/  FSEL R144, R144, -INF , !P4 ;  /* 0xff80000090907808 */ /* 0x000fe20006000000 */
[----:B-----5:R-:W-:Y:S01]  /*5890*/  FFMA.FTZ R249, R249, -UR17, R251 ;  /* 0x80000011f9f97c23 */ /* 0x020fe200080100fb */
[----:B------:R-:W-:Y:S01]  /*58a0*/  FSEL R40, R40, -INF , !P2 ;  /* 0xff80000028287808 */ /* 0x000fe20005000000 */
[----:B------:R-:W-:Y:S01]  /*58b0*/  FFMA.FTZ R224, R226, -UR17, R84 ;  /* 0x80000011e2e07c23 */ /* 0x000fe20008010054 */
[----:B------:R-:W-:Y:S01]  /*58c0*/  FSEL R133, R53, -INF , !P0 ;  /* 0xff80000035857808 */ /* 0x000fe20004000000 */
[----:B------:R-:W-:Y:S01]  /*58d0*/  IMAD.IADD R53, R207, 0x1, -R153 ;  /* 0x00000001cf357824 */ /* 0x000fe200078e0a99 */
[----:B------:R-:W-:Y:S01]  /*58e0*/  ISETP.GE.AND P0, PT, R161, R208, PT ;  /* 0x000000d0a100720c */ /* 0x000fe20003f06270 */
[----:B------:R2:W-:Y:S01]  /*58f0*/  MUFU.TANH R110, R47 ;  /* 0x0000002f006e7308 */ /* 0x0005e20000002400 */
[----:B-1----:R-:W-:Y:S01]  /*5900*/  FFMA.FTZ R67, R223, -UR17, R67 ;  /* 0x80000011df437c23 */ /* 0x002fe20008010043 */
[----:B------:R-:W-:-:S02]  /*5910*/  ISETP.GE.AND P4, PT, R161, R205, PT ;  /* 0x000000cda100720c */ /* 0x000fc40003f86270 */
[----:B------:R-:W-:Y:S02]  /*5920*/  IABS R53, R53 ;  /* 0x0000003500357213 */ /* 0x000fe40000000000 */
[C---:B------:R-:W-:Y:S02]  /*5930*/  ISETP.GE.AND P2, PT, R161.reuse, R202, PT ;  /* 0x000000caa100720c */ /* 0x040fe40003f46270 */
[----:B------:R-:W-:Y:S01]  /*5940*/  I2F R152, R152 ;  /* 0x0000009800987306 */ /* 0x000fe20000201400 */
[C---:B------:R-:W-:Y:S02]  /*5950*/  ISETP.LT.OR P0, PT, R161.reuse, R209, P0 ;  /* 0x000000d1a100720c */ /* 0x040fe40000701670 */
[C---:B------:R-:W-:Y:S02]  /*5960*/  ISETP.LT.OR P4, PT, R161.reuse, R206, P4 ;  /* 0x000000cea100720c */ /* 0x040fe40002781670 */
[----:B------:R-:W-:Y:S01]  /*5970*/  ISETP.LT.OR P2, PT, R161, R203, P2 ;  /* 0x000000cba100720c */ /* 0x000fe20001741670 */
[----:B--2---:R-:W-:-:S02]  /*5980*/  IMAD.MOV.U32 R47, RZ, RZ, R54 ;  /* 0x000000ffff2f7224 */ /* 0x004fc400078e0036 */
[----:B------:R-:W-:Y:S08]  /*5990*/  I2F R53, R53 ;  /* 0x0000003500357306 */ /* 0x000ff00000201400 */
[----:B------:R1:W2:Y:S08]  /*59a0*/  MUFU.TANH R54, R42 ;  /* 0x0000002a00367308 */ /* 0x0002b00000002400 */
[----:B------:R-:W-:Y:S01]  /*59b0*/  MUFU.TANH R245, R55 ;  /* 0x0000003700f57308 */ /* 0x000fe20000002400 */
[----:B-1----:R-:W-:-:S07]  /*59c0*/  IMAD.IADD R42, R204, 0x1, -R153 ;  /* 0x00000001cc2a7824 */ /* 0x002fce00078e0a99 */
[----:B------:R1:W-:Y:S01]  /*59d0*/  MUFU.TANH R55, R34 ;  /* 0x0000002200377308 */ /* 0x0003e20000002400 */
[----:B--2---:R-:W-:Y:S01]  /*59e0*/  FFMA.FTZ R54, R250, -UR17, R54 ;  /* 0x80000011fa367c23 */ /* 0x004fe20008010036 */
[----:B------:R-:W-:-:S06]  /*59f0*/  IABS R42, R42 ;  /* 0x0000002a002a7213 */ /* 0x000fcc0000000000 */
[----:B------:R-:W-:Y:S08]  /*5a00*/  MUFU.TANH R83, R59 ;  /* 0x0000003b00537308 */ /* 0x000ff00000002400 */
[----:B------:R-:W-:Y:S01]  /*5a10*/  I2F R42, R42 ;  /* 0x0000002a002a7306 */ /* 0x000fe20000201400 */
[----:B-1----:R-:W-:-:S07]  /*5a20*/  IMAD.MOV.U32 R34, RZ, RZ, R47 ;  /* 0x000000ffff227224 */ /* 0x002fce00078e002f */
[----:B------:R-:W1:Y:S08]  /*5a30*/  I2F R237, R237 ;  /* 0x000000ed00ed7306 */ /* 0x000e700000201400 */
[----:B------:R2:W-:Y:S08]  /*5a40*/  MUFU.TANH R59, R50 ;  /* 0x00000032003b7308 */ /* 0x0005f00000002400 */
[----:B------:R-:W3:Y:S01]  /*5a50*/  I2F R244, R244 ;  /* 0x000000f400f47306 */ /* 0x000ee20000201400 */
[----:B-1----:R-:W-:-:S02]  /*5a60*/  FFMA.FTZ R83, R237, -UR17, R83 ;  /* 0x80000011ed537c23 */ /* 0x002fc40008010053 */
[----:B--2---:R-:W-:-:S05]  /*5a70*/  FMUL.FTZ R50, R51, c[0x0][0x2ec] ;  /* 0x0000bb0033327a20 */ /* 0x004fca0000410000 */
[----:B------:R-:W-:Y:S01]  /*5a80*/  MUFU.TANH R240, R45 ;  /* 0x0000002d00f07308 */ /* 0x000fe20000002400 */
[----:B---3--:R-:W-:-:S07]  /*5a90*/  FFMA.FTZ R223, R244, -UR17, R245 ;  /* 0x80000011f4df7c23 */ /* 0x008fce00080100f5 */
[----:B------:R-:W-:Y:S01]  /*5aa0*/  MUFU.TANH R56, R35 ;  /* 0x0000002300387308 */ /* 0x000fe20000002400 */
[----:B------:R-:W-:Y:S02]  /*5ab0*/  FSEL R223, R223, -INF , !P2 ;  /* 0xff800000dfdf7808 */ /* 0x000fe40005000000 */
[----:B------:R-:W-:-:S05]  /*5ac0*/  ISETP.GE.AND P2, PT, R153, R205, PT ;  /* 0x000000cd9900720c */ /* 0x000fca0003f46270 */
[----:B------:R-:W-:Y:S01]  /*5ad0*/  MUFU.TANH R51, R32 ;  /* 0x0000002000337308 */ /* 0x000fe20000002400 */
[----:B------:R-:W-:-:S07]  /*5ae0*/  ISETP.LT.OR P2, PT, R153, R206, P2 ;  /* 0x000000ce9900720c */ /* 0x000fce0001741670 */
[----:B------:R1:W-:Y:S08]  /*5af0*/  MUFU.TANH R45, R41 ;  /* 0x00000029002d7308 */ /* 0x0003f00000002400 */
[----:B------:R2:W-:Y:S08]  /*5b00*/  MUFU.TANH R35, R28 ;  /* 0x0000001c00237308 */ /* 0x0005f00000002400 */
[----:B------:R3:W-:Y:S01]  /*5b10*/  MUFU.TANH R32, R29 ;  /* 0x0000001d00207308 */ /* 0x0007e20000002400 */
[----:B-1----:R-:W-:Y:S01]  /*5b20*/  FFMA.FTZ R41, R151, -UR17, R34 ;  /* 0x8000001197297c23 */ /* 0x002fe20008010022 */
[----:B------:R-:W-:-:S02]  /*5b30*/  FSEL R151, R67, -INF , !P6 ;  /* 0xff80000043977808 */ /* 0x000fc40007000000 */
[----:B------:R-:W-:Y:S02]  /*5b40*/  ISETP.GE.AND P6, PT, R157, R211, PT ;  /* 0x000000d39d00720c */ /* 0x000fe40003fc6270 */
[----:B------:R-:W-:Y:S01]  /*5b50*/  FSEL R41, R41, -INF , !P1 ;  /* 0xff80000029297808 */ /* 0x000fe20004800000 */
[----:B--2---:R-:W-:Y:S01]  /*5b60*/  IMAD.MOV.U32 R28, RZ, RZ, R42 ;  /* 0x000000ffff1c7224 */ /* 0x004fe200078e002a */
[----:B------:R-:W-:Y:S01]  /*5b70*/  MUFU.TANH R67, R24 ;  /* 0x0000001800437308 */ /* 0x000fe20000002400 */
[----:B------:R-:W-:Y:S01]  /*5b80*/  FFMA.FTZ R42, R152, -UR17, R48 ;  /* 0x80000011982a7c23 */ /* 0x000fe20008010030 */
[----:B------:R-:W-:Y:S02]  /*5b90*/  ISETP.LT.OR P6, PT, R157, R212, P6 ;  /* 0x000000d49d00720c */ /* 0x000fe400037c1670 */
[----:B------:R-:W-:Y:S02]  /*5ba0*/  FSEL R152, R83, -INF , !P0 ;  /* 0xff80000053987808 */ /* 0x000fe40004000000 */
[----:B------:R-:W-:Y:S01]  /*5bb0*/  FSEL R83, R249, -INF , !P4 ;  /* 0xff800000f9537808 */ /* 0x000fe20006000000 */
[----:B---3--:R-:W-:Y:S01]  /*5bc0*/  IMAD.MOV.U32 R29, RZ, RZ, R53 ;  /* 0x000000ffff1d7224 */ /* 0x008fe200078e0035 */
[----:B------:R-:W-:Y:S01]  /*5bd0*/  MUFU.TANH R161, R26 ;  /* 0x0000001a00a17308 */ /* 0x000fe20000002400 */
[----:B------:R-:W-:-:S02]  /*5be0*/  FSEL R42, R42, -INF , !P6 ;  /* 0xff8000002a2a7808 */ /* 0x000fc40007000000 */
[C---:B------:R-:W-:Y:S02]  /*5bf0*/  ISETP.GE.AND P0, PT, R153.reuse, R211, PT ;  /* 0x000000d39900720c */ /* 0x040fe40003f06270 */
[C---:B------:R-:W-:Y:S02]  /*5c00*/  ISETP.GE.AND P4, PT, R153.reuse, R208, PT ;  /* 0x000000d09900720c */ /* 0x040fe40003f86270 */
[C---:B------:R-:W-:Y:S01]  /*5c10*/  ISETP.GE.AND P6, PT, R153.reuse, R202, PT ;  /* 0x000000ca9900720c */ /* 0x040fe20003fc6270 */
[----:B------:R-:W-:Y:S01]  /*5c20*/  MUFU.TANH R53, R25 ;  /* 0x0000001900357308 */ /* 0x000fe20000002400 */
[C---:B------:R-:W-:Y:S02]  /*5c30*/  ISETP.LT.OR P0, PT, R153.reuse, R212, P0 ;  /* 0x000000d49900720c */ /* 0x040fe40000701670 */
[C---:B------:R-:W-:Y:S02]  /*5c40*/  ISETP.LT.OR P4, PT, R153.reuse, R209, P4 ;  /* 0x000000d19900720c */ /* 0x040fe40002781670 */
[----:B------:R-:W-:-:S02]  /*5c50*/  ISETP.LT.OR P6, PT, R153, R203, P6 ;  /* 0x000000cb9900720c */ /* 0x000fc400037c1670 */
[C---:B------:R-:W-:Y:S01]  /*5c60*/  ISETP.GE.AND P1, PT, R157.reuse, R202, PT ;  /* 0x000000ca9d00720c */ /* 0x040fe20003f26270 */
[----:B------:R1:W-:Y:S03]  /*5c70*/  MUFU.TANH R48, R27 ;  /* 0x0000001b00307308 */ /* 0x0003e60000002400 */
[----:B------:R-:W-:-:S05]  /*5c80*/  ISETP.LT.OR P1, PT, R157, R203, P1 ;  /* 0x000000cb9d00720c */ /* 0x000fca0000f21670 */
[----:B------:R-:W-:Y:S01]  /*5c90*/  MUFU.TANH R57, R49 ;  /* 0x0000003100397308 */ /* 0x000fe20000002400 */
[----:B-1----:R-:W1:Y:S07]  /*5ca0*/  LDSM.16.M88.4 R24, [R195+0x3400] ;  /* 0x00340000c318783b */ /* 0x002e6e0000000200 */
[----:B------:R-:W2:Y:S08]  /*5cb0*/  I2F R239, R239 ;  /* 0x000000ef00ef7306 */ /* 0x000eb00000201400 */
[----:B------:R-:W3:Y:S08]  /*5cc0*/  MUFU.TANH R49, R46 ;  /* 0x0000002e00317308 */ /* 0x000ef00000002400 */
[----:B------:R-:W5:Y:S01]  /*5cd0*/  I2F R225, R225 ;  /* 0x000000e100e17306 */ /* 0x000f620000201400 */
[----:B--2---:R-:W-:-:S07]  /*5ce0*/  FFMA.FTZ R226, R239, -UR17, R58 ;  /* 0x80000011efe27c23 */ /* 0x004fce000801003a */
[----:B------:R-:W2:Y:S01]  /*5cf0*/  I2F R243, R243 ;  /* 0x000000f300f37306 */ /* 0x000ea20000201400 */
[----:B---3--:R-:W-:-:S07]  /*5d00*/  FFMA.FTZ R153, R241, -UR17, R49 ;  /* 0x80000011f1997c23 */ /* 0x008fce0008010031 */
[----:B------:R-:W3:Y:S01]  /*5d10*/  I2F R238, R238 ;  /* 0x000000ee00ee7306 */ /* 0x000ee20000201400 */
[----:B-----5:R-:W-:-:S05]  /*5d20*/  FFMA.FTZ R225, R225, -UR17, R252 ;  /* 0x80000011e1e17c23 */ /* 0x020fca00080100fc */
[----:B------:R-:W-:Y:S01]  /*5d30*/  FSEL R84, R225, -INF , !P5 ;  /* 0xff800000e1547808 */ /* 0x000fe20006800000 */
[----:B------:R-:W-:Y:S01]  /*5d40*/  FFMA.FTZ R225, R29, -UR17, R57 ;  /* 0x800000111de17c23 */ /* 0x000fe20008010039 */
[----:B------:R-:W-:Y:S01]  /*5d50*/  MUFU.TANH R50, R50 ;  /* 0x0000003200327308 */ /* 0x000fe20000002400 */
[----:B--2---:R-:W-:Y:S01]  /*5d60*/  FFMA.FTZ R243, R243, -UR17, R59 ;  /* 0x80000011f3f37c23 */ /* 0x004fe2000801003b */
[----:B------:R-:W-:Y:S02]  /*5d70*/  ISETP.GE.AND P5, PT, R157, R208, PT ;  /* 0x000000d09d00720c */ /* 0x000fe40003fa6270 */
[----:B------:R-:W-:Y:S02]  /*5d80*/  FSEL R225, R225, -INF , !P2 ;  /* 0xff800000e1e17808 */ /* 0x000fe40005000000 */
[----:B------:R-:W-:Y:S02]  /*5d90*/  ISETP.LT.OR P5, PT, R157, R209, P5 ;  /* 0x000000d19d00720c */ /* 0x000fe40002fa1670 */
[----:B------:R-:W2:Y:S01]  /*5da0*/  I2F R154, R154 ;  /* 0x0000009a009a7306 */ /* 0x000ea20000201400 */
[----:B---3--:R-:W-:Y:S01]  /*5db0*/  FFMA.FTZ R110, R238, -UR17, R110 ;  /* 0x80000011ee6e7c23 */ /* 0x008fe2000801006e */
[----:B------:R-:W-:-:S02]  /*5dc0*/  FSEL R153, R153, -INF , !P5 ;  /* 0xff80000099997808 */ /* 0x000fc40006800000 */
[C---:B------:R-:W-:Y:S02]  /*5dd0*/  ISETP.GE.AND P5, PT, R155.reuse, R211, PT ;  /* 0x000000d39b00720c */ /* 0x040fe40003fa6270 */
[C---:B------:R-:W-:Y:S02]  /*5de0*/  ISETP.GE.AND P2, PT, R126.reuse, R208, PT ;  /* 0x000000d07e00720c */ /* 0x040fe40003f46270 */
[----:B------:R-:W-:Y:S01]  /*5df0*/  MUFU.TANH R46, R33 ;  /* 0x00000021002e7308 */ /* 0x000fe20000002400 */
[----:B------:R-:W-:Y:S02]  /*5e00*/  ISETP.LT.OR P5, PT, R155, R212, P5 ;  /* 0x000000d49b00720c */ /* 0x000fe40002fa1670 */
[----:B------:R-:W-:-:S05]  /*5e10*/  ISETP.LT.OR P2, PT, R126, R209, P2 ;  /* 0x000000d17e00720c */ /* 0x000fca0001741670 */
[----:B------:R-:W-:Y:S01]  /*5e20*/  MUFU.TANH R33, R31 ;  /* 0x0000001f00217308 */ /* 0x000fe20000002400 */
[----:B--2---:R-:W-:Y:S01]  /*5e30*/  FFMA.FTZ R44, R154, -UR17, R44 ;  /* 0x800000119a2c7c23 */ /* 0x004fe2000801002c */
[----:B------:R-:W-:Y:S02]  /*5e40*/  FSEL R154, R110, -INF , !P4 ;  /* 0xff8000006e9a7808 */ /* 0x000fe40006000000 */
[----:B------:R-:W-:Y:S02]  /*5e50*/  ISETP.GE.AND P4, PT, R126, R211, PT ;  /* 0x000000d37e00720c */ /* 0x000fe40003f86270 */
[----:B------:R-:W-:Y:S02]  /*5e60*/  FSEL R44, R44, -INF , !P5 ;  /* 0xff8000002c2c7808 */ /* 0x000fe40006800000 */
[----:B------:R-:W-:Y:S01]  /*5e70*/  MUFU.TANH R34, R20 ;  /* 0x0000001400227308 */ /* 0x000fe20000002400 */
[C---:B------:R-:W-:Y:S02]  /*5e80*/  ISETP.GE.AND P5, PT, R126.reuse, R202, PT ;  /* 0x000000ca7e00720c */ /* 0x040fe40003fa6270 */
[----:B------:R-:W-:-:S02]  /*5e90*/  ISETP.LT.OR P4, PT, R126, R212, P4 ;  /* 0x000000d47e00720c */ /* 0x000fc40002781670 */
[----:B------:R-:W-:-:S03]  /*5ea0*/  ISETP.LT.OR P5, PT, R126, R203, P5 ;  /* 0x000000cb7e00720c */ /* 0x000fc60002fa1670 */
[----:B------:R-:W-:Y:S08]  /*5eb0*/  MUFU.TANH R31, R21 ;  /* 0x00000015001f7308 */ /* 0x000ff00000002400 */
[----:B------:R-:W-:Y:S08]  /*5ec0*/  MUFU.TANH R49, R22 ;  /* 0x0000001600317308 */ /* 0x000ff00000002400 */
[----:B------:R2:W-:Y:S08]  /*5ed0*/  MUFU.TANH R58, R23 ;  /* 0x00000017003a7308 */ /* 0x0005f00000002400 */
[----:B------:R-:W-:Y:S01]  /*5ee0*/  I2F R158, R158 ;  /* 0x0000009e009e7306 */ /* 0x000fe20000201400 */
[----:B--2---:R-:W2:Y:S07]  /*5ef0*/  LDSM.16.M88.4 R20, [R193+0x1400] ;  /* 0x00140000c114783b */ /* 0x004eae0000000200 */
[----:B------:R-:W3:Y:S08]  /*5f00*/  MUFU.TANH R61, R61 ;  /* 0x0000003d003d7308 */ /* 0x000ef00000002400 */
[----:B------:R5:W-:Y:S08]  /*5f10*/  MUFU.TANH R59, R16 ;  /* 0x00000010003b7308 */ /* 0x000bf00000002400 */
[----:B------:R-:W-:Y:S01]  /*5f20*/  MUFU.TANH R239, R18 ;  /* 0x0000001200ef7308 */ /* 0x000fe20000002400 */
[----:B---3--:R-:W-:-:S02]  /*5f30*/  FFMA.FTZ R61, R158, -UR17, R61 ;  /* 0x800000119e3d7c23 */ /* 0x008fc4000801003d */
[----:B------:R-:W-:-:S03]  /*5f40*/  IMAD.IADD R158, R207, 0x1, -R112 ;  /* 0x00000001cf9e7824 */ /* 0x000fc600078e0a70 */
[----:B------:R-:W-:Y:S01]  /*5f50*/  FSEL R61, R61, -INF , !P3 ;  /* 0xff8000003d3d7808 */ /* 0x000fe20005800000 */
[----:B-----5:R-:W-:Y:S01]  /*5f60*/  FFMA.FTZ R16, R28, -UR17, R50 ;  /* 0x800000111c107c23 */ /* 0x020fe20008010032 */
[----:B------:R-:W-:Y:S01]  /*5f70*/  MUFU.TANH R57, R17 ;  /* 0x0000001100397308 */ /* 0x000fe20000002400 */
[----:B------:R-:W-:Y:S02]  /*5f80*/  ISETP.GE.AND P3, PT, R156, R202, PT ;  /* 0x000000ca9c00720c */ /* 0x000fe40003f66270 */
[----:B------:R-:W-:Y:S02]  /*5f90*/  IABS R158, R158 ;  /* 0x0000009e009e7213 */ /* 0x000fe40000000000 */
[----:B------:R-:W-:Y:S02]  /*5fa0*/  FSEL R110, R16, -INF , !P6 ;  /* 0xff800000106e7808 */ /* 0x000fe40007000000 */
[----:B------:R-:W-:Y:S01]  /*5fb0*/  ISETP.LT.OR P3, PT, R156, R203, P3 ;  /* 0x000000cb9c00720c */ /* 0x000fe20001f61670 */
[----:B------:R1:W-:Y:S01]  /*5fc0*/  MUFU.TANH R50, R19 ;  /* 0x0000001300327308 */ /* 0x0003e20000002400 */
[----:B------:R-:W-:Y:S01]  /*5fd0*/  ISETP.GE.AND P6, PT, R126, R205, PT ;  /* 0x000000cd7e00720c */ /* 0x000fe20003fc6270 */
[----:B------:R-:W-:Y:S01]  /*5fe0*/  IMAD.IADD R156, R204, 0x1, -R112 ;  /* 0x00000001cc9c7824 */ /* 0x000fe200078e0a70 */
[----:B------:R-:W-:-:S02]  /*5ff0*/  FSEL R224, R224, -INF , !P3 ;  /* 0xff800000e0e07808 */ /* 0x000fc40005800000 */
[C---:B------:R-:W-:Y:S02]  /*6000*/  ISETP.GE.AND P3, PT, R157.reuse, R205, PT ;  /* 0x000000cd9d00720c */ /* 0x040fe40003f66270 */
[-C--:B------:R-:W-:Y:S01]  /*6010*/  ISETP.LT.OR P6, PT, R126, R206.reuse, P6 ;  /* 0x000000ce7e00720c */ /* 0x080fe200037c1670 */
[----:B------:R-:W-:Y:S01]  /*6020*/  I2F R114, R114 ;  /* 0x0000007200727306 */ /* 0x000fe20000201400 */
[----:B------:R-:W-:Y:S02]  /*6030*/  ISETP.LT.OR P3, PT, R157, R206, P3 ;  /* 0x000000ce9d00720c */ /* 0x000fe40001f61670 */
[----:B------:R-:W-:Y:S02]  /*6040*/  IABS R156, R156 ;  /* 0x0000009c009c7213 */ /* 0x000fe40000000000 */
[----:B------:R-:W-:Y:S02]  /*6050*/  FSEL R226, R226, -INF , !P3 ;  /* 0xff800000e2e27808 */ /* 0x000fe40005800000 */
[C---:B------:R-:W-:Y:S01]  /*6060*/  ISETP.GE.AND P3, PT, R155.reuse, R208, PT ;  /* 0x000000d09b00720c */ /* 0x040fe20003f66270 */
[----:B-1----:R-:W-:Y:S01]  /*6070*/  HMMA.16816.F32.BF16 R16, R100, R24, RZ ;  /* 0x000000186410723c */ /* 0x002fe200000418ff */
[----:B------:R-:W1:Y:S02]  /*6080*/  I2F R116, R116 ;  /* 0x0000007400747306 */ /* 0x000e640000201400 */
[----:B------:R-:W-:-:S06]  /*6090*/  ISETP.LT.OR P3, PT, R155, R209, P3 ;  /* 0x000000d19b00720c */ /* 0x000fcc0001f61670 */
[----:B------:R-:W3:Y:S08]  /*60a0*/  I2F R248, R248 ;  /* 0x000000f800f87306 */ /* 0x000ef00000201400 */
[----:B------:R-:W5:Y:S01]  /*60b0*/  I2F R242, R242 ;  /* 0x000000f200f27306 */ /* 0x000f620000201400 */
[----:B-1----:R-:W-:-:S05]  /*60c0*/  FFMA.FTZ R45, R116, -UR17, R45 ;  /* 0x80000011742d7c23 */ /* 0x002fca000801002d */
[----:B------:R-:W-:Y:S01]  /*60d0*/  FSEL R45, R45, -INF , !P4 ;  /* 0xff8000002d2d7808 */ /* 0x000fe20006000000 */
[----:B--2---:R-:W-:Y:S01]  /*60e0*/  HMMA.16816.F32.BF16 R16, R92, R20, R16 ;  /* 0x000000145c10723c */ /* 0x004fe20000041810 */
[----:B------:R1:W-:Y:S01]  /*60f0*/  MUFU.TANH R52, R43 ;  /* 0x0000002b00347308 */ /* 0x0003e20000002400 */
[----:B---3--:R-:W-:Y:S01]  /*6100*/  FFMA.FTZ R248, R248, -UR17, R51 ;  /* 0x80000011f8f87c23 */ /* 0x008fe20008010033 */
[----:B------:R-:W-:-:S04]  /*6110*/  ISETP.GE.AND P4, PT, R125, R202, PT ;  /* 0x000000ca7d00720c */ /* 0x000fc80003f86270 */
[----:B------:R-:W-:Y:S02]  /*6120*/  ISETP.LT.OR P4, PT, R125, R203, P4 ;  /* 0x000000cb7d00720c */ /* 0x000fe40002781670 */
[----:B------:R-:W2:Y:S01]  /*6130*/  I2F R235, R235 ;  /* 0x000000eb00eb7306 */ /* 0x000ea20000201400 */
[----:B-----5:R-:W-:Y:S02]  /*6140*/  FFMA.FTZ R126, R242, -UR17, R55 ;  /* 0x80000011f27e7c23 */ /* 0x020fe40008010037 */
[----:B-1----:R-:W-:-:S05]  /*6150*/  FFMA.FTZ R43, R114, -UR17, R240 ;  /* 0x80000011722b7c23 */ /* 0x002fca00080100f0 */
[----:B------:R-:W1:Y:S01]  /*6160*/  I2F R117, R117 ;  /* 0x0000007500757306 */ /* 0x000e620000201400 */
[----:B------:R-:W-:Y:S02]  /*6170*/  FSEL R114, R243, -INF , !P1 ;  /* 0xff800000f3727808 */ /* 0x000fe40004800000 */
[----:B------:R-:W-:Y:S02]  /*6180*/  ISETP.GE.AND P1, PT, R155, R205, PT ;  /* 0x000000cd9b00720c */ /* 0x000fe40003f26270 */
[----:B------:R-:W-:Y:S02]  /*6190*/  FSEL R43, R43, -INF , !P0 ;  /* 0xff8000002b2b7808 */ /* 0x000fe40004000000 */
[----:B------:R-:W-:Y:S01]  /*61a0*/  FMUL.FTZ R16, R16, c[0x0][0x2ec] ;  /* 0x0000bb0010107a20 */ /* 0x000fe20000410000 */
[C---:B------:R-:W-:Y:S01]  /*61b0*/  ISETP.GE.AND P0, PT, R155.reuse, R202, PT ;  /* 0x000000ca9b00720c */ /* 0x040fe20003f06270 */
[----:B------:R-:W3:Y:S01]  /*61c0*/  I2F R236, R236 ;  /* 0x000000ec00ec7306 */ /* 0x000ee20000201400 */
[----:B------:R-:W-:Y:S01]  /*61d0*/  ISETP.LT.OR P1, PT, R155, R206, P1 ;  /* 0x000000ce9b00720c */ /* 0x000fe20000f21670 */
[----:B--2---:R-:W-:Y:S01]  /*61e0*/  FFMA.FTZ R235, R235, -UR17, R46 ;  /* 0x80000011ebeb7c23 */ /* 0x004fe2000801002e */
[----:B------:R-:W-:Y:S01]  /*61f0*/  ISETP.LT.OR P0, PT, R155, R203, P0 ;  /* 0x000000cb9b00720c */ /* 0x000fe20000701670 */
[----:B------:R-:W-:Y:S01]  /*6200*/  FMUL.FTZ R17, R17, c[0x0][0x2ec] ;  /* 0x0000bb0011117a20 */ /* 0x000fe20000410000 */
[----:B------:R-:W-:Y:S01]  /*6210*/  FSEL R155, R54, -INF , !P3 ;  /* 0xff800000369b7808 */ /* 0x000fe20005800000 */
[----:B------:R-:W-:Y:S01]  /*6220*/  FMUL.FTZ R18, R18, c[0x0][0x2ec] ;  /* 0x0000bb0012127a20 */ /* 0x000fe20000410000 */
[----:B------:R-:W-:Y:S01]  /*6230*/  FSEL R116, R248, -INF , !P1 ;  /* 0xff800000f8747808 */ /* 0x000fe20004800000 */
[----:B------:R-:W-:Y:S01]  /*6240*/  MUFU.TANH R47, R30 ;  /* 0x0000001e002f7308 */ /* 0x000fe20000002400 */
[----:B------:R-:W-:Y:S01]  /*6250*/  FSEL R126, R126, -INF , !P0 ;  /* 0xff8000007e7e7808 */ /* 0x000fe20004000000 */
[----:B-1----:R-:W-:Y:S01]  /*6260*/  FFMA.FTZ R46, R117, -UR17, R67 ;  /* 0x80000011752e7c23 */ /* 0x002fe20008010043 */
[----:B------:R-:W-:Y:S01]  /*6270*/  ISETP.GE.AND P3, PT, R125, R211, PT ;  /* 0x000000d37d00720c */ /* 0x000fe20003f66270 */
[----:B------:R-:W-:Y:S01]  /*6280*/  FMUL.FTZ R19, R19, c[0x0][0x2ec] ;  /* 0x0000bb0013137a20 */ /* 0x000fe20000410000 */
[----:B------:R-:W-:-:S02]  /*6290*/  ISETP.GE.AND P1, PT, R125, R208, PT ;  /* 0x000000d07d00720c */ /* 0x000fc40003f26270 */
[C---:B------:R-:W-:Y:S01]  /*62a0*/  ISETP.GE.AND P0, PT, R125.reuse, R205, PT ;  /* 0x000000cd7d00720c */ /* 0x040fe20003f06270 */
[----:B------:R-:W1:Y:S01]  /*62b0*/  I2F R231, R231 ;  /* 0x000000e700e77306 */ /* 0x000e620000201400 */
[C---:B------:R-:W-:Y:S01]  /*62c0*/  ISETP.LT.OR P3, PT, R125.reuse, R212, P3 ;  /* 0x000000d47d00720c */ /* 0x040fe20001f61670 */
[----:B---3--:R-:W-:Y:S01]  /*62d0*/  FFMA.FTZ R52, R236, -UR17, R52 ;  /* 0x80000011ec347c23 */ /* 0x008fe20008010034 */
[C---:B------:R-:W-:Y:S02]  /*62e0*/  ISETP.LT.OR P1, PT, R125.reuse, R209, P1 ;  /* 0x000000d17d00720c */ /* 0x040fe40000f21670 */
[----:B------:R-:W-:Y:S01]  /*62f0*/  ISETP.LT.OR P0, PT, R125, R206, P0 ;  /* 0x000000ce7d00720c */ /* 0x000fe20000701670 */
[----:B------:R-:W-:Y:S01]  /*6300*/  FFMA.FTZ R125, R234, -UR17, R56 ;  /* 0x80000011ea7d7c23 */ /* 0x000fe20008010038 */
[----:B------:R-:W-:Y:S01]  /*6310*/  FSEL R157, R52, -INF , !P2 ;  /* 0xff800000349d7808 */ /* 0x000fe20005000000 */
[----:B------:R-:W-:Y:S01]  /*6320*/  MUFU.TANH R29, R12 ;  /* 0x0000000c001d7308 */ /* 0x000fe20000002400 */
[----:B------:R-:W-:-:S02]  /*6330*/  FSEL R117, R235, -INF , !P6 ;  /* 0xff800000eb757808 */ /* 0x000fc40007000000 */
[----:B------:R-:W-:Y:S02]  /*6340*/  FSEL R125, R125, -INF , !P5 ;  /* 0xff8000007d7d7808 */ /* 0x000fe40006800000 */
[----:B------:R-:W-:Y:S02]  /*6350*/  FSEL R46, R46, -INF , !P3 ;  /* 0xff8000002e2e7808 */ /* 0x000fe40005800000 */
[C---:B------:R-:W-:Y:S01]  /*6360*/  ISETP.GE.AND P2, PT, R129.reuse, R211, PT ;  /* 0x000000d38100720c */ /* 0x040fe20003f46270 */
[----:B------:R-:W2:Y:S01]  /*6370*/  MUFU.TANH R28, R13 ;  /* 0x0000000d001c7308 */ /* 0x000ea20000002400 */
[C---:B------:R-:W-:Y:S02]  /*6380*/  ISETP.GE.AND P6, PT, R129.reuse, R208, PT ;  /* 0x000000d08100720c */ /* 0x040fe40003fc6270 */
[C---:B------:R-:W-:Y:S02]  /*6390*/  ISETP.GE.AND P5, PT, R129.reuse, R205, PT ;  /* 0x000000cd8100720c */ /* 0x040fe40003fa6270 */
[----:B------:R-:W-:-:S02]  /*63a0*/  ISETP.GE.AND P3, PT, R129, R202, PT ;  /* 0x000000ca8100720c */ /* 0x000fc40003f66270 */
[C---:B------:R-:W-:Y:S01]  /*63b0*/  ISETP.LT.OR P2, PT, R129.reuse, R212, P2 ;  /* 0x000000d48100720c */ /* 0x040fe20001741670 */
[----:B------:R-:W3:Y:S01]  /*63c0*/  MUFU.TANH R30, R14 ;  /* 0x0000000e001e7308 */ /* 0x000ee20000002400 */
[C---:B------:R-:W-:Y:S02]  /*63d0*/  ISETP.LT.OR P6, PT, R129.reuse, R209, P6 ;  /* 0x000000d18100720c */ /* 0x040fe400037c1670 */
[C---:B------:R-:W-:Y:S02]  /*63e0*/  ISETP.LT.OR P5, PT, R129.reuse, R206, P5 ;  /* 0x000000ce8100720c */ /* 0x040fe40002fa1670 */
[----:B------:R-:W-:Y:S01]  /*63f0*/  ISETP.LT.OR P3, PT, R129, R203, P3 ;  /* 0x000000cb8100720c */ /* 0x000fe20001f61670 */
[----:B-1----:R-:W-:Y:S02]  /*6400*/  FFMA.FTZ R129, R231, -UR17, R47 ;  /* 0x80000011e7817c23 */ /* 0x002fe4000801002f */
[----:B------:R1:W-:Y:S01]  /*6410*/  MUFU.TANH R51, R15 ;  /* 0x0000000f00337308 */ /* 0x0003e20000002400 */
[----:B--2---:R-:W-:-:S02]  /*6420*/  FFMA.FTZ R220, R220, -UR17, R28 ;  /* 0x80000011dcdc7c23 */ /* 0x004fc4000801001c */
[----:B------:R-:W-:Y:S02]  /*6430*/  FSEL R129, R129, -INF , !P4 ;  /* 0xff80000081817808 */ /* 0x000fe40006000000 */
[----:B------:R-:W-:-:S03]  /*6440*/  ISETP.GE.AND P4, PT, R131, R205, PT ;  /* 0x000000cd8300720c */ /* 0x000fc60003f86270 */
[----:B------:R-:W2:Y:S01]  /*6450*/  I2F R119, R119 ;  /* 0x0000007700777306 */ /* 0x000ea20000201400 */
[----:B------:R-:W-:Y:S01]  /*6460*/  ISETP.LT.OR P4, PT, R131, R206, P4 ;  /* 0x000000ce8300720c */ /* 0x000fe20002781670 */
[----:B---3--:R-:W-:-:S06]  /*6470*/  FFMA.FTZ R30, R170, -UR17, R30 ;  /* 0x80000011aa1e7c23 */ /* 0x008fcc000801001e */
[----:B------:R-:W3:Y:S01]  /*6480*/  I2F R233, R233 ;  /* 0x000000e900e97306 */ /* 0x000ee20000201400 */
[----:B-1----:R-:W-:Y:S07]  /*6490*/  HMMA.16816.F32.BF16 R12, R96, R24, RZ ;  /* 0x00000018600c723c */ /* 0x002fee00000418ff */
[----:B------:R-:W-:Y:S01]  /*64a0*/  MUFU.TANH R238, R8 ;  /* 0x0000000800ee7308 */ /* 0x000fe20000002400 */
[----:B--2---:R-:W-:-:S05]  /*64b0*/  FFMA.FTZ R47, R119, -UR17, R53 ;  /* 0x80000011772f7c23 */ /* 0x004fca0008010035 */
[----:B------:R-:W-:Y:S02]  /*64c0*/  FSEL R47, R47, -INF , !P2 ;  /* 0xff8000002f2f7808 */ /* 0x000fe40005000000 */
[----:B------:R-:W-:Y:S01]  /*64d0*/  MUFU.TANH R55, R9 ;  /* 0x0000000900377308 */ /* 0x000fe20000002400 */
[----:B---3--:R-:W-:Y:S01]  /*64e0*/  FFMA.FTZ R161, R233, -UR17, R161 ;  /* 0x80000011e9a17c23 */ /* 0x008fe200080100a1 */
[----:B------:R-:W-:-:S04]  /*64f0*/  ISETP.GE.AND P2, PT, R131, R202, PT ;  /* 0x000000ca8300720c */ /* 0x000fc80003f46270 */
[----:B------:R-:W-:Y:S02]  /*6500*/  FSEL R161, R161, -INF , !P1 ;  /* 0xff800000a1a17808 */ /* 0x000fe40004800000 */
[----:B------:R-:W-:Y:S01]  /*6510*/  MUFU.TANH R237, R10 ;  /* 0x0000000a00ed7308 */ /* 0x000fe20000002400 */
[----:B------:R-:W-:Y:S01]  /*6520*/  HMMA.16816.F32.BF16 R12, R88, R20, R12 ;  /* 0x00000014580c723c */ /* 0x000fe2000004180c */
[C---:B------:R-:W-:Y:S02]  /*6530*/  ISETP.GE.AND P1, PT, R131.reuse, R211, PT ;  /* 0x000000d38300720c */ /* 0x040fe40003f26270 */
[C---:B------:R-:W-:Y:S02]  /*6540*/  ISETP.LT.OR P2, PT, R131.reuse, R203, P2 ;  /* 0x000000cb8300720c */ /* 0x040fe40001741670 */
[----:B------:R-:W-:Y:S02]  /*6550*/  ISETP.LT.OR P1, PT, R131, R212, P1 ;  /* 0x000000d48300720c */ /* 0x000fe40000f21670 */
[----:B------:R1:W-:Y:S08]  /*6560*/  MUFU.TANH R54, R11 ;  /* 0x0000000b00367308 */ /* 0x0003f00000002400 */
[----:B------:R-:W2:Y:S01]  /*6570*/  I2F R232, R232 ;  /* 0x000000e800e87306 */ /* 0x000ea20000201400 */
[----:B-1----:R-:W-:Y:S07]  /*6580*/  HMMA.16816.F32.BF16 R8, R96, R26, RZ ;  /* 0x0000001a6008723c */ /* 0x002fee00000418ff */
[----:B------:R-:W-:Y:S01]  /*6590*/  MUFU.TANH R56, R16 ;  /* 0x0000001000387308 */ /* 0x000fe20000002400 */
[----:B------:R-:W-:-:S02]  /*65a0*/  FMUL.FTZ R12, R12, c[0x0][0x2ec] ;  /* 0x0000bb000c0c7a20 */ /* 0x000fc40000410000 */
[----:B------:R-:W-:Y:S02]  /*65b0*/  FMUL.FTZ R13, R13, c[0x0][0x2ec] ;  /* 0x0000bb000d0d7a20 */ /* 0x000fe40000410000 */
[----:B------:R-:W-:Y:S02]  /*65c0*/  FMUL.FTZ R14, R14, c[0x0][0x2ec] ;  /* 0x0000bb000e0e7a20 */ /* 0x000fe40000410000 */
[----:B--2---:R-:W-:Y:S01]  /*65d0*/  FFMA.FTZ R35, R232, -UR17, R35 ;  /* 0x80000011e8237c23 */ /* 0x004fe20008010023 */
[----:B------:R-:W-:Y:S01]  /*65e0*/  MUFU.TANH R52, R17 ;  /* 0x0000001100347308 */ /* 0x000fe20000002400 */
[----:B------:R-:W-:Y:S01]  /*65f0*/  HMMA.16816.F32.BF16 R24, R100, R26, RZ ;  /* 0x0000001a6418723c */ /* 0x000fe200000418ff */
[----:B------:R-:W-:Y:S02]  /*6600*/  FMUL.FTZ R15, R15, c[0x0][0x2ec] ;  /* 0x0000bb000f0f7a20 */ /* 0x000fe40000410000 */
[----:B------:R-:W-:Y:S02]  /*6610*/  FSEL R119, R35, -INF , !P0 ;  /* 0xff80000023777808 */ /* 0x000fe40004000000 */
[----:B------:R-:W-:-:S02]  /*6620*/  ISETP.GE.AND P0, PT, R131, R208, PT ;  /* 0x000000d08300720c */ /* 0x000fc40003f06270 */
[----:B------:R-:W1:Y:S02]  /*6630*/  MUFU.TANH R233, R18 ;  /* 0x0000001200e97308 */ /* 0x000e640000002400 */
[----:B------:R-:W-:Y:S01]  /*6640*/  ISETP.LT.OR P0, PT, R131, R209, P0 ;  /* 0x000000d18300720c */ /* 0x000fe20000701670 */
[-C--:B------:R-:W-:Y:S05]  /*6650*/  HMMA.16816.F32.BF16 R8, R88, R22.reuse, R8 ;  /* 0x000000165808723c */ /* 0x080fea0000041808 */
[----:B------:R2:W-:Y:S08]  /*6660*/  MUFU.TANH R53, R19 ;  /* 0x0000001300357308 */ /* 0x0005f00000002400 */
[----:B------:R-:W3:Y:S01]  /*6670*/  I2F R230, R230 ;  /* 0x000000e600e67306 */ /* 0x000ee20000201400 */
[----:B------:R-:W-:Y:S01]  /*6680*/  HMMA.16816.F32.BF16 R20, R92, R22, R24 ;  /* 0x000000165c14723c */ /* 0x000fe20000041818 */
[----:B------:R-:W-:Y:S01]  /*6690*/  LDSM.16.M88.4 R24, [R195+0x3c00] ;  /* 0x003c0000c318783b */ /* 0x000fe20000000200 */
[----:B-1----:R-:W-:-:S03]  /*66a0*/  FFMA.FTZ R233, R183, -UR17, R233 ;  /* 0x80000011b7e97c23 */ /* 0x002fc600080100e9 */
[----:B--2---:R-:W1:Y:S02]  /*66b0*/  LDSM.16.M88.4 R16, [R195+0x3800] ;  /* 0x00380000c310783b */ /* 0x004e640000000200 */
[----:B------:R-:W2:Y:S03]  /*66c0*/  I2F R122, R122 ;  /* 0x0000007a007a7306 */ /* 0x000ea60000201400 */
[----:B------:R-:W-:-:S05]  /*66d0*/  FMUL.FTZ R8, R8, c[0x0][0x2ec] ;  /* 0x0000bb0008087a20 */ /* 0x000fca0000410000 */
[----:B------:R-:W5:Y:S01]  /*66e0*/  I2F R191, R191 ;  /* 0x000000bf00bf7306 */ /* 0x000f620000201400 */
[----:B---3--:R-:W-:Y:S02]  /*66f0*/  FFMA.FTZ R48, R230, -UR17, R48 ;  /* 0x80000011e6307c23 */ /* 0x008fe40008010030 */
[----:B------:R-:W-:-:S05]  /*6700*/  FMUL.FTZ R9, R9, c[0x0][0x2ec] ;  /* 0x0000bb0009097a20 */ /* 0x000fca0000410000 */
[----:B------:R-:W3:Y:S01]  /*6710*/  I2F R229, R229 ;  /* 0x000000e500e57306 */ /* 0x000ee20000201400 */
[----:B--2---:R-:W-:Y:S02]  /*6720*/  FFMA.FTZ R34, R122, -UR17, R34 ;  /* 0x800000117a227c23 */ /* 0x004fe40008010022 */
[----:B------:R-:W-:Y:S02]  /*6730*/  FMUL.FTZ R21, R21, c[0x0][0x2ec] ;  /* 0x0000bb0015157a20 */ /* 0x000fe40000410000 */
[----:B------:R-:W-:-:S03]  /*6740*/  FMUL.FTZ R23, R23, c[0x0][0x2ec] ;  /* 0x0000bb0017177a20 */ /* 0x000fc60000410000 */
[----:B------:R-:W2:Y:S01]  /*6750*/  I2F R178, R178 ;  /* 0x000000b200b27306 */ /* 0x000ea20000201400 */
[----:B-----5:R-:W-:Y:S01]  /*6760*/  FFMA.FTZ R32, R191, -UR17, R32 ;  /* 0x80000011bf207c23 */ /* 0x020fe20008010020 */
[----:B------:R-:W-:Y:S02]  /*6770*/  FSEL R191, R48, -INF , !P6 ;  /* 0xff80000030bf7808 */ /* 0x000fe40007000000 */
[----:B------:R-:W-:Y:S02]  /*6780*/  FSEL R48, R34, -INF , !P1 ;  /* 0xff80000022307808 */ /* 0x000fe40004800000 */
[----:B------:R-:W-:Y:S01]  /*6790*/  FSEL R122, R32, -INF , !P5 ;  /* 0xff800000207a7808 */ /* 0x000fe20006800000 */
[----:B---3--:R-:W-:Y:S01]  /*67a0*/  FFMA.FTZ R33, R229, -UR17, R33 ;  /* 0x80000011e5217c23 */ /* 0x008fe20008010021 */
[----:B------:R-:W3:Y:S01]  /*67b0*/  I2F R168, R168 ;  /* 0x000000a800a87306 */ /* 0x000ee20000201400 */
[C---:B------:R-:W-:Y:S02]  /*67c0*/  ISETP.GE.AND P6, PT, R150.reuse, R211, PT ;  /* 0x000000d39600720c */ /* 0x040fe40003fc6270 */
[----:B------:R-:W-:-:S02]  /*67d0*/  ISETP.GE.AND P1, PT, R150, R202, PT ;  /* 0x000000ca9600720c */ /* 0x000fc40003f26270 */
[----:B------:R-:W-:Y:S02]  /*67e0*/  FSEL R131, R33, -INF , !P3 ;  /* 0xff80000021837808 */ /* 0x000fe40005800000 */
[----:B------:R-:W5:Y:S01]  /*67f0*/  LDSM.16.M88.4 R32, [R193+0x1800] ;  /* 0x00180000c120783b */ /* 0x000f620000000200 */
[----:B------:R-:W4:Y:S01]  /*6800*/  I2F R227, R227 ;  /* 0x000000e300e37306 */ /* 0x000f220000201400 */
[----:B--2---:R-:W-:Y:S01]  /*6810*/  FFMA.FTZ R59, R178, -UR17, R59 ;  /* 0x80000011b23b7c23 */ /* 0x004fe2000801003b */
[C---:B------:R-:W-:Y:S02]  /*6820*/  ISETP.LT.OR P6, PT, R150.reuse, R212, P6 ;  /* 0x000000d49600720c */ /* 0x040fe400037c1670 */
[C---:B------:R-:W-:Y:S02]  /*6830*/  ISETP.GE.AND P3, PT, R150.reuse, R205, PT ;  /* 0x000000cd9600720c */ /* 0x040fe40003f66270 */
[----:B------:R-:W-:Y:S02]  /*6840*/  ISETP.GE.AND P5, PT, R150, R208, PT ;  /* 0x000000d09600720c */ /* 0x000fe40003fa6270 */
[----:B------:R-:W2:Y:S01]  /*6850*/  I2F R177, R177 ;  /* 0x000000b100b17306 */ /* 0x000ea20000201400 */
[----:B---3--:R-:W-:Y:S01]  /*6860*/  FFMA.FTZ R178, R168, -UR17, R239 ;  /* 0x80000011a8b27c23 */ /* 0x008fe200080100ef */
[----:B------:R-:W-:-:S02]  /*6870*/  FSEL R168, R59, -INF , !P4 ;  /* 0xff8000003ba87808 */ /* 0x000fc40006000000 */
[-C--:B------:R-:W-:Y:S02]  /*6880*/  ISETP.LT.OR P3, PT, R150, R206.reuse, P3 ;  /* 0x000000ce9600720c */ /* 0x080fe40001f61670 */
[----:B------:R-:W-:Y:S02]  /*6890*/  FSEL R178, R178, -INF , !P2 ;  /* 0xff800000b2b27808 */ /* 0x000fe40005000000 */
[----:B------:R3:W-:Y:S01]  /*68a0*/  MUFU.TANH R232, R12 ;  /* 0x0000000c00e87308 */ /* 0x0007e20000002400 */
[----:B----4-:R-:W-:Y:S01]  /*68b0*/  FFMA.FTZ R227, R227, -UR17, R58 ;  /* 0x80000011e3e37c23 */ /* 0x010fe2000801003a */
[----:B------:R-:W-:Y:S02]  /*68c0*/  ISETP.GE.AND P2, PT, R148, R205, PT ;  /* 0x000000cd9400720c */ /* 0x000fe40003f46270 */
[----:B------:R-:W-:Y:S02]  /*68d0*/  ISETP.LT.OR P1, PT, R150, R203, P1 ;  /* 0x000000cb9600720c */ /* 0x000fe40000f21670 */
[----:B------:R-:W-:-:S02]  /*68e0*/  ISETP.LT.OR P2, PT, R148, R206, P2 ;  /* 0x000000ce9400720c */ /* 0x000fc40001741670 */
[----:B------:R4:W1:Y:S01]  /*68f0*/  MUFU.TANH R231, R13 ;  /* 0x0000000d00e77308 */ /* 0x0008620000002400 */
[----:B--2---:R-:W-:Y:S01]  /*6900*/  FFMA.FTZ R177, R177, -UR17, R57 ;  /* 0x80000011b1b17c23 */ /* 0x004fe20008010039 */
[----:B------:R-:W-:Y:S02]  /*6910*/  ISETP.GE.AND P4, PT, R148, R208, PT ;  /* 0x000000d09400720c */ /* 0x000fe40003f86270 */
[-C--:B------:R-:W-:Y:S02]  /*6920*/  ISETP.LT.OR P5, PT, R150, R209.reuse, P5 ;  /* 0x000000d19600720c */ /* 0x080fe40002fa1670 */
[----:B------:R-:W-:Y:S01]  /*6930*/  ISETP.LT.OR P4, PT, R148, R209, P4 ;  /* 0x000000d19400720c */ /* 0x000fe20002781670 */
[----:B---3--:R-:W-:Y:S01]  /*6940*/  FMUL.FTZ R12, R11, c[0x0][0x2ec] ;  /* 0x0000bb000b0c7a20 */ /* 0x008fe20000410000 */
[----:B------:R-:W2:Y:S01]  /*6950*/  MUFU.TANH R230, R14 ;  /* 0x0000000e00e67308 */ /* 0x000ea20000002400 */
[----:B----4-:R-:W-:-:S07]  /*6960*/  FMUL.FTZ R13, R10, c[0x0][0x2ec] ;  /* 0x0000bb000a0d7a20 */ /* 0x010fce0000410000 */
[----:B------:R-:W-:Y:S01]  /*6970*/  MUFU.TANH R229, R15 ;  /* 0x0000000f00e57308 */ /* 0x000fe20000002400 */
[----:B-1----:R-:W-:-:S07]  /*6980*/  FFMA.FTZ R182, R182, -UR17, R231 ;  /* 0x80000011b6b67c23 */ /* 0x002fce00080100e7 */
[----:B------:R-:W-:Y:S01]  /*6990*/  MUFU.TANH R67, R8 ;  /* 0x0000000800437308 */ /* 0x000fe20000002400 */
[----:B--2---:R-:W-:-:S07]  /*69a0*/  FFMA.FTZ R190, R190, -UR17, R230 ;  /* 0x80000011bebe7c23 */ /* 0x004fce00080100e6 */
[----:B------:R1:W2:Y:S08]  /*69b0*/  MUFU.TANH R58, R9 ;  /* 0x00000009003a7308 */ /* 0x0002b00000002400 */
[----:B------:R-:W3:Y:S08]  /*69c0*/  MUFU.TANH R59, R13 ;  /* 0x0000000d003b7308 */ /* 0x000ef00000002400 */
[----:B------:R4:W-:Y:S01]  /*69d0*/  MUFU.TANH R57, R12 ;  /* 0x0000000c00397308 */ /* 0x0009e20000002400 */
[----:B-1----:R-:W-:Y:S01]  /*69e0*/  HMMA.16816.F32.BF16 R8, R100, R16, RZ ;  /* 0x000000106408723c */ /* 0x002fe200000418ff */
[----:B--2---:R-:W-:-:S06]  /*69f0*/  FFMA.FTZ R58, R174, -UR17, R58 ;  /* 0x80000011ae3a7c23 */ /* 0x004fcc000801003a */
[----:B------:R-:W1:Y:S01]  /*6a00*/  I2F R147, R147 ;  /* 0x0000009300937306 */ /* 0x000e620000201400 */
[----:B---3--:R-:W-:Y:S01]  /*6a10*/  FFMA.FTZ R179, R179, -UR17, R59 ;  /* 0x80000011b3b37c23 */ /* 0x008fe2000801003b */
[----:B----4-:R-:W-:Y:S06]  /*6a20*/  HMMA.16816.F32.BF16 R12, R96, R16, RZ ;  /* 0x00000010600c723c */ /* 0x010fec00000418ff */
[----:B------:R-:W-:Y:S01]  /*6a30*/  I2F R145, R145 ;  /* 0x0000009100917306 */ /* 0x000fe20000201400 */
[----:B------:R-:W-:-:S07]  /*6a40*/  FMUL.FTZ R16, R20, c[0x0][0x2ec] ;  /* 0x0000bb0014107a20 */ /* 0x000fce0000410000 */
[----:B------:R-:W2:Y:S01]  /*6a50*/  I2F R228, R228 ;  /* 0x000000e400e47306 */ /* 0x000ea20000201400 */
[----:B-----5:R-:W-:Y:S01]  /*6a60*/  HMMA.16816.F32.BF16 R8, R92, R32, R8 ;  /* 0x000000205c08723c */ /* 0x020fe20000041808 */
[----:B-1----:R-:W-:Y:S02]  /*6a70*/  FFMA.FTZ R238, R147, -UR17, R238 ;  /* 0x8000001193ee7c23 */ /* 0x002fe400080100ee */
[----:B------:R-:W-:-:S04]  /*6a80*/  FMUL.FTZ R17, R22, c[0x0][0x2ec] ;  /* 0x0000bb0016117a20 */ /* 0x000fc80000410000 */
[----:B------:R-:W1:Y:S02]  /*6a90*/  I2F R149, R149 ;  /* 0x0000009500957306 */ /* 0x000e640000201400 */
[----:B------:R-:W-:Y:S06]  /*6aa0*/  HMMA.16816.F32.BF16 R12, R88, R32, R12 ;  /* 0x00000020580c723c */ /* 0x000fec000004180c */
[----:B------:R-:W3:Y:S01]  /*6ab0*/  I2F R181, R181 ;  /* 0x000000b500b57306 */ /* 0x000ee20000201400 */
[----:B--2---:R-:W-:Y:S02]  /*6ac0*/  FFMA.FTZ R49, R228, -UR17, R49 ;  /* 0x80000011e4317c23 */ /* 0x004fe40008010031 */
[----:B------:R-:W-:-:S05]  /*6ad0*/  FFMA.FTZ R32, R145, -UR17, R55 ;  /* 0x8000001191207c23 */ /* 0x000fca0008010037 */
[----:B------:R-:W-:Y:S01]  /*6ae0*/  MUFU.TANH R147, R21 ;  /* 0x0000001500937308 */ /* 0x000fe20000002400 */
[----:B-1----:R-:W-:Y:S01]  /*6af0*/  FFMA.FTZ R31, R149, -UR17, R31 ;  /* 0x80000011951f7c23 */ /* 0x002fe2000801001f */
[----:B------:R-:W-:Y:S01]  /*6b00*/  FSEL R149, R49, -INF , !P0 ;  /* 0xff80000031957808 */ /* 0x000fe20004000000 */
[----:B------:R-:W-:Y:S01]  /*6b10*/  FMUL.FTZ R8, R8, c[0x0][0x2ec] ;  /* 0x0000bb0008087a20 */ /* 0x000fe20000410000 */
[----:B------:R-:W-:Y:S01]  /*6b20*/  ISETP.GE.AND P0, PT, R148, R211, PT ;  /* 0x000000d39400720c */ /* 0x000fe20003f06270 */
[----:B------:R-:W-:Y:S01]  /*6b30*/  FMUL.FTZ R9, R9, c[0x0][0x2ec] ;  /* 0x0000bb0009097a20 */ /* 0x000fe20000410000 */
[----:B------:R-:W-:Y:S01]  /*6b40*/  FSEL R49, R31, -INF , !P6 ;  /* 0xff8000001f317808 */ /* 0x000fe20007000000 */
[----:B------:R-:W-:Y:S01]  /*6b50*/  FMUL.FTZ R10, R10, c[0x0][0x2ec] ;  /* 0x0000bb000a0a7a20 */ /* 0x000fe20000410000 */
[----:B------:R1:W-:Y:S01]  /*6b60*/  MUFU.TANH R145, R23 ;  /* 0x0000001700917308 */ /* 0x0003e20000002400 */
[C---:B------:R-:W-:Y:S01]  /*6b70*/  ISETP.GE.AND P6, PT, R148.reuse, R202, PT ;  /* 0x000000ca9400720c */ /* 0x040fe20003fc6270 */
[----:B---3--:R-:W-:Y:S01]  /*6b80*/  FFMA.FTZ R29, R181, -UR17, R29 ;  /* 0x80000011b51d7c23 */ /* 0x008fe2000801001d */
[C---:B------:R-:W-:Y:S01]  /*6b90*/  ISETP.LT.OR P0, PT, R148.reuse, R212, P0 ;  /* 0x000000d49400720c */ /* 0x040fe20000701670 */
[----:B------:R-:W-:Y:S01]  /*6ba0*/  FMUL.FTZ R11, R11, c[0x0][0x2ec] ;  /* 0x0000bb000b0b7a20 */ /* 0x000fe20000410000 */
[----:B------:R-:W-:-:S02]  /*6bb0*/  ISETP.LT.OR P6, PT, R148, R203, P6 ;  /* 0x000000cb9400720c */ /* 0x000fc400037c1670 */
[----:B------:R-:W-:Y:S01]  /*6bc0*/  FSEL R170, R29, -INF , !P2 ;  /* 0xff8000001daa7808 */ /* 0x000fe20005000000 */
[----:B------:R-:W2:Y:S01]  /*6bd0*/  I2F R169, R169 ;  /* 0x000000a900a97306 */ /* 0x000ea20000201400 */
[----:B------:R-:W-:Y:S01]  /*6be0*/  FSEL R181, R30, -INF , !P6 ;  /* 0xff8000001eb57808 */ /* 0x000fe20007000000 */
[----:B------:R-:W-:Y:S01]  /*6bf0*/  FMUL.FTZ R12, R12, c[0x0][0x2ec] ;  /* 0x0000bb000c0c7a20 */ /* 0x000fe20000410000 */
[----:B------:R-:W-:Y:S01]  /*6c00*/  HMMA.16816.F32.BF16 R28, R100, R24, RZ ;  /* 0x00000018641c723c */ /* 0x000fe200000418ff */
[----:B------:R-:W-:Y:S01]  /*6c10*/  FSEL R148, R227, -INF , !P5 ;  /* 0xff800000e3947808 */ /* 0x000fe20006800000 */
[----:B------:R-:W-:Y:S01]  /*6c20*/  FMUL.FTZ R13, R13, c[0x0][0x2ec] ;  /* 0x0000bb000d0d7a20 */ /* 0x000fe20000410000 */
[----:B------:R-:W-:Y:S01]  /*6c30*/  ISETP.GE.AND P5, PT, R146, R211, PT ;  /* 0x000000d39200720c */ /* 0x000fe20003fa6270 */
[----:B------:R-:W-:Y:S01]  /*6c40*/  FMUL.FTZ R14, R14, c[0x0][0x2ec] ;  /* 0x0000bb000e0e7a20 */ /* 0x000fe20000410000 */
[----:B-1----:R-:W1:Y:S01]  /*6c50*/  LDSM.16.M88.4 R20, [R193+0x1c00] ;  /* 0x001c0000c114783b */ /* 0x002e620000000200 */
[----:B------:R-:W-:Y:S01]  /*6c60*/  I2F R222, R222 ;  /* 0x000000de00de7306 */ /* 0x000fe20000201400 */
[----:B------:R-:W-:Y:S01]  /*6c70*/  ISETP.LT.OR P5, PT, R146, R212, P5 ;  /* 0x000000d49200720c */ /* 0x000fe20002fa1670 */
[----:B------:R-:W-:Y:S01]  /*6c80*/  FMUL.FTZ R15, R15, c[0x0][0x2ec] ;  /* 0x0000bb000f0f7a20 */ /* 0x000fe20000410000 */
[----:B------:R-:W-:Y:S01]  /*6c90*/  ISETP.GE.AND P2, PT, R143, R208, PT ;  /* 0x000000d08f00720c */ /* 0x000fe20003f46270 */
[----:B------:R-:W-:-:S04]  /*6ca0*/  DEPBAR.LE SB0, 0x0 ;  /* 0x000080000000791a */ /* 0x000fc80000000000 */
[----:B--2---:R-:W-:Y:S01]  /*6cb0*/  FFMA.FTZ R50, R169, -UR17, R50 ;  /* 0x80000011a9327c23 */ /* 0x004fe20008010032 */
[----:B------:R-:W2:Y:S01]  /*6cc0*/  I2F R173, R173 ;  /* 0x000000ad00ad7306 */ /* 0x000ea20000201400 */
[----:B------:R-:W-:Y:S02]  /*6cd0*/  FSEL R169, R177, -INF , !P3 ;  /* 0xff800000b1a97808 */ /* 0x000fe40005800000 */
[----:B------:R-:W-:Y:S02]  /*6ce0*/  ISETP.GE.AND P3, PT, R146, R208, PT ;  /* 0x000000d09200720c */ /* 0x000fe40003f66270 */
[----:B------:R-:W-:Y:S02]  /*6cf0*/  FSEL R177, R50, -INF , !P1 ;  /* 0xff80000032b17808 */ /* 0x000fe40004800000 */
[----:B------:R-:W-:Y:S01]  /*6d00*/  FSEL R50, R238, -INF , !P0 ;  /* 0xff800000ee327808 */ /* 0x000fe20004000000 */
[----:B------:R-:W3:Y:S01]  /*6d10*/  I2F R221, R221 ;  /* 0x000000dd00dd7306 */ /* 0x000ee20000201400 */
[----:B------:R-:W-:-:S02]  /*6d20*/  ISETP.GE.AND P1, PT, R146, R205, PT ;  /* 0x000000cd9200720c */ /* 0x000fc40003f26270 */
[C---:B------:R-:W-:Y:S02]  /*6d30*/  ISETP.GE.AND P0, PT, R146.reuse, R202, PT ;  /* 0x000000ca9200720c */ /* 0x040fe40003f06270 */
[C---:B------:R-:W-:Y:S02]  /*6d40*/  ISETP.LT.OR P3, PT, R146.reuse, R209, P3 ;  /* 0x000000d19200720c */ /* 0x040fe40001f61670 */
[C---:B------:R-:W-:Y:S01]  /*6d50*/  ISETP.LT.OR P1, PT, R146.reuse, R206, P1 ;  /* 0x000000ce9200720c */ /* 0x040fe20000f21670 */
[----:B--2---:R-:W-:Y:S01]  /*6d60*/  FFMA.FTZ R51, R173, -UR17, R51 ;  /* 0x80000011ad337c23 */ /* 0x004fe20008010033 */
[----:B------:R-:W-:Y:S01]  /*6d70*/  ISETP.LT.OR P0, PT, R146, R203, P0 ;  /* 0x000000cb9200720c */ /* 0x000fe20000701670 */
[----:B------:R-:W-:Y:S01]  /*6d80*/  FFMA.FTZ R146, R222, -UR17, R237 ;  /* 0x80000011de927c23 */ /* 0x000fe200080100ed */
[----:B------:R-:W-:Y:S01]  /*6d90*/  FSEL R32, R32, -INF , !P5 ;  /* 0xff80000020207808 */ /* 0x000fe20006800000 */
[----:B------:R-:W2:Y:S01]  /*6da0*/  I2F R213, R213 ;  /* 0x000000d500d57306 */ /* 0x000ea20000201400 */
[----:B------:R-:W-:-:S02]  /*6db0*/  ISETP.GE.AND P6, PT, R143, R205, PT ;  /* 0x000000cd8f00720c */ /* 0x000fc40003fc6270 */
[----:B------:R-:W-:Y:S02]  /*6dc0*/  FSEL R146, R146, -INF , !P4 ;  /* 0xff80000092927808 */ /* 0x000fe40006000000 */
[C---:B------:R-:W-:Y:S02]  /*6dd0*/  ISETP.GE.AND P4, PT, R143.reuse, R211, PT ;  /* 0x000000d38f00720c */ /* 0x040fe40003f86270 */
[C---:B------:R-:W-:Y:S01]  /*6de0*/  ISETP.GE.AND P5, PT, R143.reuse, R202, PT ;  /* 0x000000ca8f00720c */ /* 0x040fe20003fa6270 */
[----:B------:R-:W4:Y:S01]  /*6df0*/  I2F R138, R138 ;  /* 0x0000008a008a7306 */ /* 0x000f220000201400 */
[C---:B------:R-:W-:Y:S01]  /*6e00*/  ISETP.LT.OR P4, PT, R143.reuse, R212, P4 ;  /* 0x000000d48f00720c */ /* 0x040fe20002781670 */
[----:B-1----:R-:W-:Y:S01]  /*6e10*/  HMMA.16816.F32.BF16 R28, R92, R20, R28 ;  /* 0x000000145c1c723c */ /* 0x002fe2000004181c */
[C---:B------:R-:W-:Y:S02]  /*6e20*/  ISETP.LT.OR P2, PT, R143.reuse, R209, P2 ;  /* 0x000000d18f00720c */ /* 0x040fe40001741670 */
[----:B------:R-:W-:-:S02]  /*6e30*/  ISETP.LT.OR P6, PT, R143, R206, P6 ;  /* 0x000000ce8f00720c */ /* 0x000fc400037c1670 */
[----:B------:R-:W-:Y:S01]  /*6e40*/  ISETP.LT.OR P5, PT, R143, R203, P5 ;  /* 0x000000cb8f00720c */ /* 0x000fe20002fa1670 */
[----:B---3--:R-:W-:Y:S01]  /*6e50*/  FFMA.FTZ R143, R221, -UR17, R54 ;  /* 0x80000011dd8f7c23 */ /* 0x008fe20008010036 */
[----:B------:R-:W-:Y:S01]  /*6e60*/  FSEL R183, R51, -INF , !P0 ;  /* 0xff80000033b77808 */ /* 0x000fe20004000000 */
[----:B------:R-:W-:Y:S01]  /*6e70*/  MUFU.TANH R55, R8 ;  /* 0x0000000800377308 */ /* 0x000fe20000002400 */
[----:B--2---:R-:W-:Y:S01]  /*6e80*/  FFMA.FTZ R213, R213, -UR17, R232 ;  /* 0x80000011d5d57c23 */ /* 0x004fe200080100e8 */
[----:B------:R-:W-:Y:S02]  /*6e90*/  FSEL R173, R220, -INF , !P1 ;  /* 0xff800000dcad7808 */ /* 0x000fe40004800000 */
[----:B------:R-:W-:Y:S02]  /*6ea0*/  FSEL R143, R143, -INF , !P3 ;  /* 0xff8000008f8f7808 */ /* 0x000fe40005800000 */
[----:B------:R-:W-:Y:S02]  /*6eb0*/  ISETP.GE.AND P3, PT, R140, R211, PT ;  /* 0x000000d38c00720c */ /* 0x000fe40003f66270 */
[----:B------:R-:W-:Y:S01]  /*6ec0*/  MUFU.TANH R54, R9 ;  /* 0x0000000900367308 */ /* 0x000fe20000002400 */
[----:B------:R-:W-:-:S02]  /*6ed0*/  FSEL R221, R213, -INF , !P6 ;  /* 0xff800000d5dd7808 */ /* 0x000fc40007000000 */
[----:B------:R-:W-:Y:S02]  /*6ee0*/  ISETP.LT.OR P3, PT, R140, R212, P3 ;  /* 0x000000d48c00720c */ /* 0x000fe40001f61670 */
[----:B------:R-:W-:Y:S02]  /*6ef0*/  FSEL R213, R190, -INF , !P5 ;  /* 0xff800000bed57808 */ /* 0x000fe40006800000 */
[-C--:B------:R-:W-:Y:S01]  /*6f00*/  ISETP.GE.AND P1, PT, R140, R208.reuse, PT ;  /* 0x000000d08c00720c */ /* 0x080fe20003f26270 */
[----:B------:R-:W-:Y:S01]  /*6f10*/  MUFU.TANH R150, R10 ;  /* 0x0000000a00967308 */ /* 0x000fe20000002400 */
[C---:B------:R-:W-:Y:S01]  /*6f20*/  ISETP.GE.AND P6, PT, R137.reuse, R208, PT ;  /* 0x000000d08900720c */ /* 0x040fe20003fc6270 */
[----:B------:R-:W-:Y:S01]  /*6f30*/  FMUL.FTZ R28, R28, c[0x0][0x2ec] ;  /* 0x0000bb001c1c7a20 */ /* 0x000fe20000410000 */
[----:B------:R-:W-:Y:S01]  /*6f40*/  ISETP.GE.AND P5, PT, R137, R205, PT ;  /* 0x000000cd8900720c */ /* 0x000fe20003fa6270 */
[----:B------:R-:W-:Y:S01]  /*6f50*/  FMUL.FTZ R30, R30, c[0x0][0x2ec] ;  /* 0x0000bb001e1e7a20 */ /* 0x000fe20000410000 */
[CC--:B------:R-:W-:Y:S01]  /*6f60*/  ISETP.LT.OR P1, PT, R140.reuse, R209.reuse, P1 ;  /* 0x000000d18c00720c */ /* 0x0c0fe20000f21670 */
[----:B------:R-:W-:Y:S01]  /*6f70*/  FMUL.FTZ R29, R29, c[0x0][0x2ec] ;  /* 0x0000bb001d1d7a20 */ /* 0x000fe20000410000 */
[C---:B------:R-:W-:Y:S01]  /*6f80*/  ISETP.LT.OR P6, PT, R137.reuse, R209, P6 ;  /* 0x000000d18900720c */ /* 0x040fe200037c1670 */
[----:B------:R1:W-:Y:S01]  /*6f90*/  MUFU.TANH R51, R11 ;  /* 0x0000000b00337308 */ /* 0x0003e20000002400 */
[----:B------:R-:W-:Y:S01]  /*6fa0*/  ISETP.LT.OR P5, PT, R137, R206, P5 ;  /* 0x000000ce8900720c */ /* 0x000fe20002fa1670 */
[----:B------:R-:W-:Y:S01]  /*6fb0*/  FMUL.FTZ R31, R31, c[0x0][0x2ec] ;  /* 0x0000bb001f1f7a20 */ /* 0x000fe20000410000 */
[----:B------:R-:W-:-:S02]  /*6fc0*/  ISETP.GE.AND P0, PT, R140, R205, PT ;  /* 0x000000cd8c00720c */ /* 0x000fc40003f06270 */
[----:B------:R-:W-:Y:S02]  /*6fd0*/  IADD3 R190, R193, 0x400, RZ ;  /* 0x00000400c1be7810 */ /* 0x000fe40007ffe0ff */
[----:B------:R-:W-:Y:S01]  /*6fe0*/  ISETP.LT.OR P0, PT, R140, R206, P0 ;  /* 0x000000ce8c00720c */ /* 0x000fe20000701670 */
[----:B------:R-:W2:Y:S03]  /*6ff0*/  I2F R219, R219 ;  /* 0x000000db00db7306 */ /* 0x000ea60000201400 */
[----:B------:R-:W-:Y:S02]  /*7000*/  FSEL R222, R182, -INF , !P0 ;  /* 0xff800000b6de7808 */ /* 0x000fe40004000000 */
[C---:B------:R-:W-:Y:S01]  /*7010*/  ISETP.GE.AND P0, PT, R135.reuse, R208, PT ;  /* 0x000000d08700720c */ /* 0x040fe20003f06270 */
[----:B-1----:R-:W-:Y:S02]  /*7020*/  HMMA.16816.F32.BF16 R8, R96, R24, RZ ;  /* 0x000000186008723c */ /* 0x002fe400000418ff */
[----:B------:R-:W1:Y:S01]  /*7030*/  I2F R142, R142 ;  /* 0x0000008e008e7306 */ /* 0x000e620000201400 */
[----:B------:R-:W-:-:S04]  /*7040*/  ISETP.LT.OR P0, PT, R135, R209, P0 ;  /* 0x000000d18700720c */ /* 0x000fc80000701670 */
[----:B----4-:R-:W-:Y:S01]  /*7050*/  FFMA.FTZ R25, R138, -UR17, R52 ;  /* 0x800000118a197c23 */ /* 0x010fe20008010034 */
[----:B------:R-:W-:Y:S02]  /*7060*/  FSEL R24, R233, -INF , !P2 ;  /* 0xff800000e9187808 */ /* 0x000fe40005000000 */
[----:B------:R-:W-:Y:S01]  /*7070*/  I2F R136, R136 ;  /* 0x0000008800887306 */ /* 0x000fe20000201400 */
[----:B------:R-:W-:Y:S01]  /*7080*/  ISETP.GE.AND P2, PT, R137, R211, PT ;  /* 0x000000d38900720c */ /* 0x000fe20003f46270 */
[----:B--2---:R-:W-:Y:S01]  /*7090*/  FFMA.FTZ R53, R219, -UR17, R53 ;  /* 0x80000011db357c23 */ /* 0x004fe20008010035 */
[----:B------:R-:W-:Y:S02]  /*70a0*/  FSEL R25, R25, -INF , !P3 ;  /* 0xff80000019197808 */ /* 0x000fe40005800000 */
[C---:B------:R-:W-:Y:S02]  /*70b0*/  ISETP.GE.AND P3, PT, R137.reuse, R202, PT ;  /* 0x000000ca8900720c */ /* 0x040fe40003f66270 */
[C---:B------:R-:W-:Y:S01]  /*70c0*/  ISETP.LT.OR P2, PT, R137.reuse, R212, P2 ;  /* 0x000000d48900720c */ /* 0x040fe20001741670 */
[----:B------:R-:W2:Y:S01]  /*70d0*/  MUFU.TANH R16, R16 ;  /* 0x0000001000107308 */ /* 0x000ea20000002400 */
[----:B-1----:R-:W-:Y:S01]  /*70e0*/  FFMA.FTZ R33, R142, -UR17, R56 ;  /* 0x800000118e217c23 */ /* 0x002fe20008010038 */
[----:B------:R-:W-:-:S04]  /*70f0*/  ISETP.LT.OR P3, PT, R137, R203, P3 ;  /* 0x000000cb8900720c */ /* 0x000fc80001f61670 */
[----:B------:R-:W-:Y:S01]  /*7100*/  FSEL R33, R33, -INF , !P4 ;  /* 0xff80000021217808 */ /* 0x000fe20006000000 */
[----:B------:R-:W-:Y:S01]  /*7110*/  HMMA.16816.F32.BF16 R8, R88, R20, R8 ;  /* 0x000000145808723c */ /* 0x000fe20000041808 */
[----:B------:R-:W1:Y:S01]  /*7120*/  MUFU.TANH R17, R17 ;  /* 0x0000001100117308 */ /* 0x000e620000002400 */
[C---:B------:R-:W-:Y:S02]  /*7130*/  ISETP.GE.AND P4, PT, R140.reuse, R202, PT ;  /* 0x000000ca8c00720c */ /* 0x040fe40003f86270 */
[----:B------:R-:W-:Y:S02]  /*7140*/  FSEL R179, R179, -INF , !P3 ;  /* 0xff800000b3b37808 */ /* 0x000fe40005800000 */
[----:B------:R-:W-:Y:S02]  /*7150*/  ISETP.LT.OR P4, PT, R140, R203, P4 ;  /* 0x000000cb8c00720c */ /* 0x000fe40002781670 */
[----:B------:R-:W-:Y:S01]  /*7160*/  FSEL R21, R53, -INF , !P1 ;  /* 0xff80000035157808 */ /* 0x000fe20004800000 */
[----:B------:R-:W-:Y:S01]  /*7170*/  MUFU.TANH R56, R12 ;  /* 0x0000000c00387308 */ /* 0x000fe20000002400 */
[----:B--2---:R-:W-:Y:S01]  /*7180*/  FFMA.FTZ R16, R136, -UR17, R16 ;  /* 0x8000001188107c23 */ /* 0x004fe20008010010 */
[----:B------:R-:W-:-:S02]  /*7190*/  ISETP.GE.AND P1, PT, R135, R211, PT ;  /* 0x000000d38700720c */ /* 0x000fc40003f26270 */
[C---:B------:R-:W-:Y:S02]  /*71a0*/  ISETP.GE.AND P3, PT, R130.reuse, R205, PT ;  /* 0x000000cd8200720c */ /* 0x040fe40003f66270 */
[----:B------:R-:W-:Y:S02]  /*71b0*/  ISETP.LT.OR P1, PT, R135, R212, P1 ;  /* 0x000000d48700720c */ /* 0x000fe40000f21670 */
[----:B------:R-:W-:Y:S01]  /*71c0*/  MUFU.TANH R52, R13 ;  /* 0x0000000d00347308 */ /* 0x000fe20000002400 */
[----:B-1----:R-:W-:Y:S01]  /*71d0*/  FFMA.FTZ R20, R189, -UR17, R17 ;  /* 0x80000011bd147c23 */ /* 0x002fe20008010011 */
[----:B------:R-:W-:Y:S02]  /*71e0*/  ISETP.LT.OR P3, PT, R130, R206, P3 ;  /* 0x000000ce8200720c */ /* 0x000fe40001f61670 */
[----:B------:R-:W-:Y:S02]  /*71f0*/  IADD3 R189, R193, 0x800, RZ ;  /* 0x00000800c1bd7810 */ /* 0x000fe40007ffe0ff */
[----:B------:R-:W-:Y:S01]  /*7200*/  FSEL R20, R20, -INF , !P6 ;  /* 0xff80000014147808 */ /* 0x000fe20007000000 */
[----:B------:R-:W-:Y:S01]  /*7210*/  FMUL.FTZ R9, R9, c[0x0][0x2ec] ;  /* 0x0000bb0009097a20 */ /* 0x000fe20000410000 */
[----:B------:R-:W1:Y:S01]  /*7220*/  MUFU.TANH R138, R14 ;  /* 0x0000000e008a7308 */ /* 0x000e620000002400 */
[----:B------:R-:W-:Y:S01]  /*7230*/  FMUL.FTZ R59, R8, c[0x0][0x2ec] ;  /* 0x0000bb00083b7a20 */ /* 0x000fe20000410000 */
[----:B------:R-:W-:Y:S01]  /*7240*/  ISETP.GE.AND P6, PT, R130, R211, PT ;  /* 0x000000d38200720c */ /* 0x000fe20003fc6270 */
[----:B------:R-:W-:-:S02]  /*7250*/  FMUL.FTZ R10, R10, c[0x0][0x2ec] ;  /* 0x0000bb000a0a7a20 */ /* 0x000fc40000410000 */
[----:B------:R-:W-:Y:S01]  /*7260*/  FMUL.FTZ R11, R11, c[0x0][0x2ec] ;  /* 0x0000bb000b0b7a20 */ /* 0x000fe20000410000 */
[----:B------:R-:W-:Y:S02]  /*7270*/  ISETP.LT.OR P6, PT, R130, R212, P6 ;  /* 0x000000d48200720c */ /* 0x000fe400037c1670 */
[----:B------:R2:W3:Y:S08]  /*7280*/  MUFU.TANH R137, R15 ;  /* 0x0000000f00897308 */ /* 0x0004f00000002400 */
[----:B------:R4:W-:Y:S01]  /*7290*/  MUFU.TANH R53, R28 ;  /* 0x0000001c00357308 */ /* 0x0009e20000002400 */
[----:B-1----:R-:W-:Y:S01]  /*72a0*/  FFMA.FTZ R167, R167, -UR17, R138 ;  /* 0x80000011a7a77c23 */ /* 0x002fe2000801008a */
[C---:B--2---:R-:W-:Y:S06]  /*72b0*/  HMMA.16816.F32.BF16 R12, R96.reuse, R18, RZ ;  /* 0x00000012600c723c */ /* 0x044fec00000418ff */
[----:B------:R-:W1:Y:S01]  /*72c0*/  I2F R218, R218 ;  /* 0x000000da00da7306 */ /* 0x000e620000201400 */
[----:B---3--:R-:W-:Y:S01]  /*72d0*/  FFMA.FTZ R137, R180, -UR17, R137 ;  /* 0x80000011b4897c23 */ /* 0x008fe20008010089 */
[----:B----4-:R-:W-:Y:S01]  /*72e0*/  FSEL R28, R16, -INF , !P2 ;  /* 0xff800000101c7808 */ /* 0x010fe20005000000 */
[----:B------:R-:W-:Y:S05]  /*72f0*/  HMMA.16816.F32.BF16 R96, R96, R26, RZ ;  /* 0x0000001a6060723c */ /* 0x000fea00000418ff */
[----:B------:R-:W2:Y:S01]  /*7300*/  I2F R186, R186 ;  /* 0x000000ba00ba7306 */ /* 0x000ea20000201400 */
[----:B------:R-:W-:-:S04]  /*7310*/  ISETP.GE.AND P2, PT, R135, R202, PT ;  /* 0x000000ca8700720c */ /* 0x000fc80003f46270 */
[----:B------:R-:W-:Y:S01]  /*7320*/  ISETP.LT.OR P2, PT, R135, R203, P2 ;  /* 0x000000cb8700720c */ /* 0x000fe20001741670 */
[----:B------:R-:W-:Y:S02]  /*7330*/  HMMA.16816.F32.BF16 R16, R100, R18, RZ ;  /* 0x000000126410723c */ /* 0x000fe400000418ff */
[----:B------:R-:W3:Y:S01]  /*7340*/  I2F R187, R187 ;  /* 0x000000bb00bb7306 */ /* 0x000ee20000201400 */
[----:B-1----:R-:W-:-:S05]  /*7350*/  FFMA.FTZ R218, R218, -UR17, R229 ;  /* 0x80000011dada7c23 */ /* 0x002fca00080100e5 */
[----:B------:R-:W-:Y:S01]  /*7360*/  FSEL R182, R218, -INF , !P4 ;  /* 0xff800000dab67808 */ /* 0x000fe20006000000 */
[----:B------:R-:W-:Y:S01]  /*7370*/  HMMA.16816.F32.BF16 R12, R88, R34, R12 ;  /* 0x00000022580c723c */ /* 0x000fe2000004180c */
[----:B------:R-:W1:Y:S01]  /*7380*/  I2F R166, R166 ;  /* 0x000000a600a67306 */ /* 0x000e620000201400 */
[----:B--2---:R-:W-:Y:S01]  /*7390*/  FFMA.FTZ R57, R186, -UR17, R57 ;  /* 0x80000011ba397c23 */ /* 0x004fe20008010039 */
[-C--:B------:R-:W-:Y:S02]  /*73a0*/  ISETP.GE.AND P4, PT, R135, R205.reuse, PT ;  /* 0x000000cd8700720c */ /* 0x080fe40003f86270 */
[----:B------:R-:W-:Y:S02]  /*73b0*/  IADD3 R186, R193, 0x1400, RZ ;  /* 0x00001400c1ba7810 */ /* 0x000fe40007ffe0ff */
[----:B------:R-:W-:Y:S01]  /*73c0*/  FSEL R174, R57, -INF , !P2 ;  /* 0xff80000039ae7808 */ /* 0x000fe20005000000 */
[----:B------:R-:W-:Y:S01]  /*73d0*/  HMMA.16816.F32.BF16 R100, R100, R26, RZ ;  /* 0x0000001a6464723c */ /* 0x000fe200000418ff */
[----:B------:R-:W2:Y:S01]  /*73e0*/  I2F R134, R134 ;  /* 0x0000008600867306 */ /* 0x000ea20000201400 */
[----:B---3--:R-:W-:Y:S01]  /*73f0*/  FFMA.FTZ R145, R187, -UR17, R145 ;  /* 0x80000011bb917c23 */ /* 0x008fe20008010091 */
[----:B------:R-:W-:-:S02]  /*7400*/  ISETP.GE.AND P2, PT, R127, R205, PT ;  /* 0x000000cd7f00720c */ /* 0x000fc40003f46270 */
[-C--:B------:R-:W-:Y:S02]  /*7410*/  ISETP.LT.OR P4, PT, R135, R206.reuse, P4 ;  /* 0x000000ce8700720c */ /* 0x080fe40002781670 */
[----:B------:R-:W-:Y:S01]  /*7420*/  FSEL R227, R145, -INF , !P0 ;  /* 0xff80000091e37808 */ /* 0x000fe20004000000 */
[----:B------:R-:W-:Y:S01]  /*7430*/  HMMA.16816.F32.BF16 R16, R92, R34, R16 ;  /* 0x000000225c10723c */ /* 0x000fe20000041810 */
[----:B------:R-:W-:Y:S01]  /*7440*/  I2F R128, R128 ;  /* 0x0000008000807306 */ /* 0x000fe20000201400 */
[C---:B------:R-:W-:Y:S01]  /*7450*/  ISETP.GE.AND P0, PT, R127.reuse, R211, PT ;  /* 0x000000d37f00720c */ /* 0x040fe20003f06270 */
[----:B-1----:R-:W-:Y:S01]  /*7460*/  FFMA.FTZ R52, R166, -UR17, R52 ;  /* 0x80000011a6347c23 */ /* 0x002fe20008010034 */
[C---:B------:R-:W-:Y:S02]  /*7470*/  ISETP.LT.OR P2, PT, R127.reuse, R206, P2 ;  /* 0x000000ce7f00720c */ /* 0x040fe40001741670 */
[----:B------:R-:W-:Y:S02]  /*7480*/  ISETP.LT.OR P0, PT, R127, R212, P0 ;  /* 0x000000d47f00720c */ /* 0x000fe40000701670 */
[----:B------:R-:W-:Y:S01]  /*7490*/  FMUL.FTZ R13, R13, c[0x0][0x2ec] ;  /* 0x0000bb000d0d7a20 */ /* 0x000fe20000410000 */
[----:B------:R-:W1:Y:S01]  /*74a0*/  I2F R188, R188 ;  /* 0x000000bc00bc7306 */ /* 0x000e620000201400 */
[-C--:B------:R-:W-:Y:S01]  /*74b0*/  HMMA.16816.F32.BF16 R96, R88, R22.reuse, R96 ;  /* 0x000000165860723c */ /* 0x080fe20000041860 */
[----:B------:R-:W-:Y:S01]  /*74c0*/  FMUL.FTZ R14, R14, c[0x0][0x2ec] ;  /* 0x0000bb000e0e7a20 */ /* 0x000fe20000410000 */
[----:B------:R-:W-:Y:S01]  /*74d0*/  FSEL R219, R58, -INF , !P4 ;  /* 0xff8000003adb7808 */ /* 0x000fe20006000000 */
[----:B------:R-:W-:Y:S01]  /*74e0*/  FMUL.FTZ R12, R12, c[0x0][0x2ec] ;  /* 0x0000bb000c0c7a20 */ /* 0x000fe20000410000 */
[----:B------:R-:W-:Y:S01]  /*74f0*/  ISETP.GE.AND P4, PT, R127, R208, PT ;  /* 0x000000d07f00720c */ /* 0x000fe20003f86270 */
[----:B--2---:R-:W-:Y:S01]  /*7500*/  FFMA.FTZ R134, R134, -UR17, R147 ;  /* 0x8000001186867c23 */ /* 0x004fe20008010093 */
[----:B------:R-:W-:Y:S01]  /*7510*/  IADD3 R187, R193, 0x1000, RZ ;  /* 0x00001000c1bb7810 */ /* 0x000fe20007ffe0ff */
[----:B------:R2:W-:Y:S01]  /*7520*/  MUFU.TANH R35, R13 ;  /* 0x0000000d00237308 */ /* 0x0005e20000002400 */
[----:B------:R-:W-:Y:S01]  /*7530*/  HMMA.16816.F32.BF16 R100, R92, R22, R100 ;  /* 0x000000165c64723c */ /* 0x000fe20000041864 */
[----:B------:R-:W-:Y:S01]  /*7540*/  FMUL.FTZ R15, R15, c[0x0][0x2ec] ;  /* 0x0000bb000f0f7a20 */ /* 0x000fe20000410000 */
[----:B------:R-:W-:-:S02]  /*7550*/  FSEL R8, R134, -INF , !P1 ;  /* 0xff80000086087808 */ /* 0x000fc40004800000 */
[----:B------:R-:W-:Y:S02]  /*7560*/  ISETP.GE.AND P1, PT, R130, R202, PT ;  /* 0x000000ca8200720c */ /* 0x000fe40003f26270 */
[----:B------:R-:W-:Y:S01]  /*7570*/  FMUL.FTZ R19, R19, c[0x0][0x2ec] ;  /* 0x0000bb0013137a20 */ /* 0x000fe20000410000 */
[----:B------:R-:W-:Y:S01]  /*7580*/  I2F R124, R124 ;  /* 0x0000007c007c7306 */ /* 0x000fe20000201400 */
[----:B------:R-:W-:Y:S01]  /*7590*/  FMUL.FTZ R17, R17, c[0x0][0x2ec] ;  /* 0x0000bb0011117a20 */ /* 0x000fe20000410000 */
[----:B------:R-:W-:Y:S01]  /*75a0*/  ISETP.LT.OR P4, PT, R127, R209, P4 ;  /* 0x000000d17f00720c */ /* 0x000fe20002781670 */
[----:B-1----:R-:W-:Y:S01]  /*75b0*/  FFMA.FTZ R67, R188, -UR17, R67 ;  /* 0x80000011bc437c23 */ /* 0x002fe20008010043 */
[----:B------:R-:W-:Y:S02]  /*75c0*/  ISETP.LT.OR P1, PT, R130, R203, P1 ;  /* 0x000000cb8200720c */ /* 0x000fe40000f21670 */
[----:B------:R-:W-:Y:S01]  /*75d0*/  IADD3 R188, R193, 0xc00, RZ ;  /* 0x00000c00c1bc7810 */ /* 0x000fe20007ffe0ff */
[----:B--2---:R-:W-:Y:S01]  /*75e0*/  FMUL.FTZ R13, R16, c[0x0][0x2ec] ;  /* 0x0000bb00100d7a20 */ /* 0x004fe20000410000 */
[----:B------:R-:W1:Y:S01]  /*75f0*/  I2F R175, R175 ;  /* 0x000000af00af7306 */ /* 0x000e620000201400 */
[----:B------:R-:W-:Y:S01]  /*7600*/  FMUL.FTZ R16, R18, c[0x0][0x2ec] ;  /* 0x0000bb0012107a20 */ /* 0x000fe20000410000 */
[----:B------:R-:W-:Y:S01]  /*7610*/  FSEL R220, R67, -INF , !P5 ;  /* 0xff80000043dc7808 */ /* 0x000fe20006800000 */
[----:B------:R-:W-:Y:S01]  /*7620*/  FMUL.FTZ R99, R99, c[0x0][0x2ec] ;  /* 0x0000bb0063637a20 */ /* 0x000fe20000410000 */
[----:B------:R-:W-:Y:S01]  /*7630*/  ISETP.GE.AND P5, PT, R130, R208, PT ;  /* 0x000000d08200720c */ /* 0x000fe20003fa6270 */
[----:B------:R-:W-:Y:S01]  /*7640*/  FMUL.FTZ R96, R96, c[0x0][0x2ec] ;  /* 0x0000bb0060607a20 */ /* 0x000fe20000410000 */
[----:B------:R-:W-:-:S02]  /*7650*/  FSEL R167, R167, -INF , !P1 ;  /* 0xff800000a7a77808 */ /* 0x000fc40004800000 */
[----:B------:R-:W-:Y:S01]  /*7660*/  I2F R185, R185 ;  /* 0x000000b900b97306 */ /* 0x000fe20000201400 */
[----:B------:R-:W-:Y:S01]  /*7670*/  FMUL.FTZ R22, R102, c[0x0][0x2ec] ;  /* 0x0000bb0066167a20 */ /* 0x000fe20000410000 */
[----:B------:R-:W-:Y:S01]  /*7680*/  ISETP.LT.OR P5, PT, R130, R209, P5 ;  /* 0x000000d18200720c */ /* 0x000fe20002fa1670 */
[----:B------:R-:W-:Y:S01]  /*7690*/  FMUL.FTZ R18, R101, c[0x0][0x2ec] ;  /* 0x0000bb0065127a20 */ /* 0x000fe20000410000 */
[----:B------:R-:W-:Y:S01]  /*76a0*/  ISETP.GE.AND P1, PT, R123, R205, PT ;  /* 0x000000cd7b00720c */ /* 0x000fe20003f26270 */
[----:B------:R-:W-:-:S03]  /*76b0*/  FMUL.FTZ R103, R103, c[0x0][0x2ec] ;  /* 0x0000bb0067677a20 */ /* 0x000fc60000410000 */
[----:B------:R-:W2:Y:S01]  /*76c0*/  MUFU.TANH R16, R16 ;  /* 0x0000001000107308 */ /* 0x000ea20000002400 */
[----:B-1----:R-:W-:Y:S01]  /*76d0*/  FFMA.FTZ R51, R175, -UR17, R51 ;  /* 0x80000011af337c23 */ /* 0x002fe20008010033 */
[----:B------:R-:W-:Y:S02]  /*76e0*/  FSEL R175, R52, -INF , !P2 ;  /* 0xff80000034af7808 */ /* 0x000fe40005000000 */
[C---:B------:R-:W-:Y:S02]  /*76f0*/  ISETP.GE.AND P2, PT, R120.reuse, R208, PT ;  /* 0x000000d07800720c */ /* 0x040fe40003f46270 */
[----:B------:R-:W-:Y:S02]  /*7700*/  FSEL R218, R51, -INF , !P4 ;  /* 0xff80000033da7808 */ /* 0x000fe40006000000 */
[----:B------:R-:W-:Y:S01]  /*7710*/  I2F R184, R184 ;  /* 0x000000b800b87306 */ /* 0x000fe20000201400 */
[C---:B------:R-:W-:Y:S02]  /*7720*/  ISETP.LT.OR P2, PT, R120.reuse, R209, P2 ;  /* 0x000000d17800720c */ /* 0x040fe40001741670 */
[----:B------:R-:W-:-:S02]  /*7730*/  ISETP.GE.AND P4, PT, R120, R211, PT ;  /* 0x000000d37800720c */ /* 0x000fc40003f86270 */
[----:B------:R-:W-:Y:S02]  /*7740*/  ISETP.LT.OR P1, PT, R123, R206, P1 ;  /* 0x000000ce7b00720c */ /* 0x000fe40000f21670 */
[----:B------:R-:W-:Y:S01]  /*7750*/  ISETP.LT.OR P4, PT, R120, R212, P4 ;  /* 0x000000d47800720c */ /* 0x000fe20002781670 */
[----:B------:R-:W1:Y:S01]  /*7760*/  MUFU.TANH R19, R19 ;  /* 0x0000001300137308 */ /* 0x000e620000002400 */
[----:B--2---:R-:W-:Y:S01]  /*7770*/  FFMA.FTZ R180, R185, -UR17, R16 ;  /* 0x80000011b9b47c23 */ /* 0x004fe20008010010 */
[----:B------:R-:W-:-:S06]  /*7780*/  IADD3 R185, R193, 0x1800, RZ ;  /* 0x00001800c1b97810 */ /* 0x000fcc0007ffe0ff */
[----:B------:R-:W2:Y:S08]  /*7790*/  I2F R176, R176 ;  /* 0x000000b000b07306 */ /* 0x000eb00000201400 */
[----:B------:R-:W3:Y:S01]  /*77a0*/  I2F R165, R165 ;  /* 0x000000a500a57306 */ /* 0x000ee20000201400 */
[----:B-1----:R-:W-:Y:S01]  /*77b0*/  FFMA.FTZ R19, R184, -UR17, R19 ;  /* 0x80000011b8137c23 */ /* 0x002fe20008010013 */
[----:B------:R-:W-:-:S06]  /*77c0*/  IADD3 R184, R193, 0x1c00, RZ ;  /* 0x00001c00c1b87810 */ /* 0x000fcc0007ffe0ff */
[----:B------:R-:W-:Y:S01]  /*77d0*/  I2F R164, R164 ;  /* 0x000000a400a47306 */ /* 0x000fe20000201400 */
[----:B--2---:R-:W-:-:S07]  /*77e0*/  FFMA.FTZ R150, R176, -UR17, R150 ;  /* 0x80000011b0967c23 */ /* 0x004fce0008010096 */
[----:B------:R-:W1:Y:S01]  /*77f0*/  MUFU.TANH R14, R14 ;  /* 0x0000000e000e7308 */ /* 0x000e620000002400 */
[----:B---3--:R-:W-:Y:S01]  /*7800*/  FFMA.FTZ R56, R165, -UR17, R56 ;  /* 0x80000011a5387c23 */ /* 0x008fe20008010038 */
[----:B------:R-:W-:Y:S02]  /*7810*/  FSEL R165, R150, -INF , !P5 ;  /* 0xff80000096a57808 */ /* 0x000fe40006800000 */
[C---:B------:R-:W-:Y:S02]  /*7820*/  ISETP.GE.AND P5, PT, R123.reuse, R211, PT ;  /* 0x000000d37b00720c */ /* 0x040fe40003fa6270 */
[----:B------:R-:W-:Y:S02]  /*7830*/  FSEL R176, R56, -INF , !P3 ;  /* 0xff80000038b07808 */ /* 0x000fe40005800000 */
[----:B------:R2:W-:Y:S01]  /*7840*/  MUFU.TANH R34, R9 ;  /* 0x0000000900227308 */ /* 0x0005e20000002400 */
[C---:B------:R-:W-:Y:S02]  /*7850*/  ISETP.GE.AND P3, PT, R123.reuse, R208, PT ;  /* 0x000000d07b00720c */ /* 0x040fe40003f66270 */
[----:B------:R-:W-:-:S02]  /*7860*/  ISETP.LT.OR P5, PT, R123, R212, P5 ;  /* 0x000000d47b00720c */ /* 0x000fc40002fa1670 */
[----:B------:R-:W-:-:S03]  /*7870*/  ISETP.LT.OR P3, PT, R123, R209, P3 ;  /* 0x000000d17b00720c */ /* 0x000fc60001f61670 */
[----:B------:R-:W-:Y:S01]  /*7880*/  I2F R118, R118 ;  /* 0x0000007600767306 */ /* 0x000fe20000201400 */
[----:B-1----:R-:W-:Y:S01]  /*7890*/  FFMA.FTZ R164, R164, -UR17, R14 ;  /* 0x80000011a4a47c23 */ /* 0x002fe2000801000e */
[----:B------:R-:W-:Y:S02]  /*78a0*/  FSEL R180, R180, -INF , !P3 ;  /* 0xff800000b4b47808 */ /* 0x000fe40005800000 */
[----:B------:R-:W-:Y:S01]  /*78b0*/  ISETP.GE.AND P3, PT, R115, R211, PT ;  /* 0x000000d37300720c */ /* 0x000fe20003f66270 */
[----:B--2---:R-:W-:-:S03]  /*78c0*/  FFMA.FTZ R9, R128, -UR17, R55 ;  /* 0x8000001180097c23 */ /* 0x004fc60008010037 */
[----:B------:R-:W1:Y:S01]  /*78d0*/  MUFU.TANH R17, R17 ;  /* 0x0000001100117308 */ /* 0x000e620000002400 */
[----:B------:R-:W-:Y:S01]  /*78e0*/  FSEL R128, R19, -INF , !P2 ;  /* 0xff80000013807808 */ /* 0x000fe20005000000 */
[----:B------:R-:W-:Y:S01]  /*78f0*/  FMUL.FTZ R19, R100, c[0x0][0x2ec] ;  /* 0x0000bb0064137a20 */ /* 0x000fe20000410000 */
[----:B------:R-:W-:Y:S02]  /*7900*/  ISETP.LT.OR P3, PT, R115, R212, P3 ;  /* 0x000000d47300720c */ /* 0x000fe40001f61670 */
[----:B------:R-:W-:Y:S02]  /*7910*/  FSEL R9, R9, -INF , !P6 ;  /* 0xff80000009097808 */ /* 0x000fe40007000000 */
[C---:B------:R-:W-:Y:S01]  /*7920*/  ISETP.GE.AND P6, PT, R127.reuse, R202, PT ;  /* 0x000000ca7f00720c */ /* 0x040fe20003fc6270 */
[----:B------:R2:W-:Y:S01]  /*7930*/  MUFU.TANH R55, R12 ;  /* 0x0000000c00377308 */ /* 0x0005e20000002400 */
[----:B------:R-:W-:Y:S02]  /*7940*/  ISETP.GE.AND P2, PT, R112, R211, PT ;  /* 0x000000d37000720c */ /* 0x000fe40003f46270 */
[----:B------:R-:W-:-:S02]  /*7950*/  ISETP.LT.OR P6, PT, R127, R203, P6 ;  /* 0x000000cb7f00720c */ /* 0x000fc400037c1670 */
[----:B------:R-:W-:Y:S02]  /*7960*/  ISETP.LT.OR P2, PT, R112, R212, P2 ;  /* 0x000000d47000720c */ /* 0x000fe40001741670 */
[----:B------:R-:W-:Y:S01]  /*7970*/  FSEL R166, R137, -INF , !P6 ;  /* 0xff80000089a67808 */ /* 0x000fe20007000000 */
[----:B------:R-:W-:Y:S01]  /*7980*/  I2F R121, R121 ;  /* 0x0000007900797306 */ /* 0x000fe20000201400 */
[----:B-1----:R-:W-:Y:S01]  /*7990*/  FFMA.FTZ R17, R118, -UR17, R17 ;  /* 0x8000001176117c23 */ /* 0x002fe20008010011 */
[----:B------:R-:W-:-:S04]  /*79a0*/  ISETP.GE.AND P6, PT, R120, R205, PT ;  /* 0x000000cd7800720c */ /* 0x000fc80003fc6270 */
[----:B------:R-:W-:Y:S02]  /*79b0*/  ISETP.LT.OR P6, PT, R120, R206, P6 ;  /* 0x000000ce7800720c */ /* 0x000fe400037c1670 */
[----:B------:R1:W3:Y:S01]  /*79c0*/  I2F R172, R65 ;  /* 0x0000004100ac7306 */ /* 0x0002e20000201400 */
[----:B--2---:R-:W-:-:S05]  /*79d0*/  FFMA.FTZ R12, R124, -UR17, R54 ;  /* 0x800000117c0c7c23 */ /* 0x004fca0008010036 */
[----:B------:R-:W-:Y:S02]  /*79e0*/  FSEL R12, R12, -INF , !P0 ;  /* 0xff8000000c0c7808 */ /* 0x000fe40004000000 */
[----:B------:R-:W2:Y:S01]  /*79f0*/  MUFU.TANH R13, R13 ;  /* 0x0000000d000d7308 */ /* 0x000ea20000002400 */
[----:B------:R-:W-:-:S04]  /*7a00*/  ISETP.GE.AND P0, PT, R123, R202, PT ;  /* 0x000000ca7b00720c */ /* 0x000fc80003f06270 */
[----:B------:R-:W-:-:S03]  /*7a10*/  ISETP.LT.OR P0, PT, R123, R203, P0 ;  /* 0x000000cb7b00720c */ /* 0x000fc60000701670 */
[----:B------:R-:W-:Y:S01]  /*7a20*/  I2F R109, R109 ;  /* 0x0000006d006d7306 */ /* 0x000fe20000201400 */
[----:B------:R-:W-:Y:S01]  /*7a30*/  FSEL R164, R164, -INF , !P0 ;  /* 0xff800000a4a47808 */ /* 0x000fe20004000000 */
[----:B-1----:R-:W-:Y:S01]  /*7a40*/  IMAD.IADD R65, R204, 0x1, -R36 ;  /* 0x00000001cc417824 */ /* 0x002fe200078e0a24 */
[----:B------:R-:W-:Y:S01]  /*7a50*/  ISETP.GE.AND P0, PT, R115, R205, PT ;  /* 0x000000cd7300720c */ /* 0x000fe20003f06270 */
[----:B---3--:R-:W-:-:S03]  /*7a60*/  FFMA.FTZ R172, R172, -UR17, R55 ;  /* 0x80000011acac7c23 */ /* 0x008fc60008010037 */
[----:B------:R-:W-:Y:S01]  /*7a70*/  ISETP.LT.OR P0, PT, R115, R206, P0 ;  /* 0x000000ce7300720c */ /* 0x000fe20000701670 */
[----:B------:R-:W1:Y:S01]  /*7a80*/  MUFU.TANH R59, R59 ;  /* 0x0000003b003b7308 */ /* 0x000e620000002400 */
[----:B--2---:R-:W-:Y:S01]  /*7a90*/  FFMA.FTZ R13, R121, -UR17, R13 ;  /* 0x80000011790d7c23 */ /* 0x004fe2000801000d */
[----:B------:R-:W-:Y:S02]  /*7aa0*/  IABS R65, R65 ;  /* 0x0000004100417213 */ /* 0x000fe40000000000 */
[----:B------:R-:W-:Y:S02]  /*7ab0*/  FSEL R172, R172, -INF , !P1 ;  /* 0xff800000acac7808 */ /* 0x000fe40004800000 */
[----:B------:R-:W-:Y:S02]  /*7ac0*/  FSEL R13, R13, -INF , !P5 ;  /* 0xff8000000d0d7808 */ /* 0x000fe40006800000 */
[----:B------:R-:W-:Y:S01]  /*7ad0*/  I2F R163, R163 ;  /* 0x000000a300a37306 */ /* 0x000fe20000201400 */
[----:B------:R-:W-:-:S02]  /*7ae0*/  ISETP.GE.AND P5, PT, R120, R202, PT ;  /* 0x000000ca7800720c */ /* 0x000fc40003fa6270 */
[C---:B------:R-:W-:Y:S02]  /*7af0*/  ISETP.GE.AND P1, PT, R115.reuse, R208, PT ;  /* 0x000000d07300720c */ /* 0x040fe40003f26270 */
[----:B------:R-:W-:Y:S02]  /*7b00*/  ISETP.LT.OR P5, PT, R120, R203, P5 ;  /* 0x000000cb7800720c */ /* 0x000fe40002fa1670 */
[----:B------:R-:W-:Y:S01]  /*7b10*/  ISETP.LT.OR P1, PT, R115, R209, P1 ;  /* 0x000000d17300720c */ /* 0x000fe20000f21670 */
[----:B------:R-:W2:Y:S01]  /*7b20*/  MUFU.TANH R16, R15 ;  /* 0x0000000f00107308 */ /* 0x000ea20000002400 */
[----:B-1----:R-:W-:-:S05]  /*7b30*/  FFMA.FTZ R59, R109, -UR17, R59 ;  /* 0x800000116d3b7c23 */ /* 0x002fca000801003b */
[----:B------:R-:W-:Y:S02]  /*7b40*/  FSEL R127, R59, -INF , !P0 ;  /* 0xff8000003b7f7808 */ /* 0x000fe40004000000 */
[----:B------:R-:W-:Y:S01]  /*7b50*/  I2F R113, R113 ;  /* 0x0000007100717306 */ /* 0x000fe20000201400 */
[----:B------:R-:W-:-:S04]  /*7b60*/  ISETP.GE.AND P0, PT, R36, R208, PT ;  /* 0x000000d02400720c */ /* 0x000fc80003f06270 */
[----:B------:R-:W-:-:S03]  /*7b70*/  ISETP.LT.OR P0, PT, R36, R209, P0 ;  /* 0x000000d12400720c */ /* 0x000fc60000701670 */
[----:B------:R-:W1:Y:S01]  /*7b80*/  I2F R171, R171 ;  /* 0x000000ab00ab7306 */ /* 0x000e620000201400 */
[----:B--2---:R-:W-:Y:S02]  /*7b90*/  FFMA.FTZ R130, R163, -UR17, R16 ;  /* 0x80000011a3827c23 */ /* 0x004fe40008010010 */
[----:B------:R-:W-:-:S03]  /*7ba0*/  FMUL.FTZ R16, R97, c[0x0][0x2ec] ;  /* 0x0000bb0061107a20 */ /* 0x000fc60000410000 */
[----:B------:R-:W-:Y:S02]  /*7bb0*/  FSEL R130, R130, -INF , !P5 ;  /* 0xff80000082827808 */ /* 0x000fe40006800000 */
[----:B------:R-:W-:Y:S01]  /*7bc0*/  I2F R162, R162 ;  /* 0x000000a200a27306 */ /* 0x000fe20000201400 */
[----:B------:R-:W-:-:S04]  /*7bd0*/  ISETP.GE.AND P5, PT, R112, R205, PT ;  /* 0x000000cd7000720c */ /* 0x000fc80003fa6270 */
[----:B------:R-:W-:-:S03]  /*7be0*/  ISETP.LT.OR P5, PT, R112, R206, P5 ;  /* 0x000000ce7000720c */ /* 0x000fc60002fa1670 */
[----:B------:R-:W2:Y:S01]  /*7bf0*/  MUFU.TANH R30, R30 ;  /* 0x0000001e001e7308 */ /* 0x000ea20000002400 */
[----:B-1----:R-:W-:-:S05]  /*7c00*/  FFMA.FTZ R171, R171, -UR17, R35 ;  /* 0x80000011abab7c23 */ /* 0x002fca0008010023 */
[----:B------:R-:W-:Y:S02]  /*7c10*/  FSEL R171, R171, -INF , !P6 ;  /* 0xff800000abab7808 */ /* 0x000fe40007000000 */
[----:B------:R-:W-:Y:S01]  /*7c20*/  I2F R111, R111 ;  /* 0x0000006f006f7306 */ /* 0x000fe20000201400 */
[----:B------:R-:W-:-:S04]  /*7c30*/  ISETP.GE.AND P6, PT, R112, R208, PT ;  /* 0x000000d07000720c */ /* 0x000fc80003fc6270 */
[----:B------:R-:W-:-:S03]  /*7c40*/  ISETP.LT.OR P6, PT, R112, R209, P6 ;  /* 0x000000d17000720c */ /* 0x000fc600037c1670 */
[----:B------:R-:W1:Y:S01]  /*7c50*/  MUFU.TANH R22, R22 ;  /* 0x0000001600167308 */ /* 0x000e620000002400 */
[----:B--2---:R-:W-:-:S05]  /*7c60*/  FFMA.FTZ R30, R162, -UR17, R30 ;  /* 0x80000011a21e7c23 */ /* 0x004fca000801001e */
[----:B------:R-:W-:Y:S02]  /*7c70*/  FSEL R109, R30, -INF , !P1 ;  /* 0xff8000001e6d7808 */ /* 0x000fe40004800000 */
[----:B------:R-:W-:Y:S01]  /*7c80*/  I2F R62, R62 ;  /* 0x0000003e003e7306 */ /* 0x000fe20000201400 */
[----:B------:R-:W-:-:S04]  /*7c90*/  ISETP.GE.AND P1, PT, R36, R211, PT ;  /* 0x000000d32400720c */ /* 0x000fc80003f26270 */
[----:B------:R-:W-:-:S03]  /*7ca0*/  ISETP.LT.OR P1, PT, R36, R212, P1 ;  /* 0x000000d42400720c */ /* 0x000fc60000f21670 */
[----:B------:R-:W2:Y:S01]  /*7cb0*/  MUFU.TANH R99, R99 ;  /* 0x0000006300637308 */ /* 0x000ea20000002400 */
[----:B-1----:R-:W-:-:S07]  /*7cc0*/  FFMA.FTZ R22, R111, -UR17, R22 ;  /* 0x800000116f167c23 */ /* 0x002fce0008010016 */
[----:B------:R-:W-:Y:S08]  /*7cd0*/  I2F R160, R160 ;  /* 0x000000a000a07306 */ /* 0x000ff00000201400 */
[----:B------:R1:W3:Y:S01]  /*7ce0*/  MUFU.TANH R14, R10 ;  /* 0x0000000a000e7308 */ /* 0x0002e20000002400 */
[----:B--2---:R-:W-:Y:S01]  /*7cf0*/  FFMA.FTZ R62, R62, -UR17, R99 ;  /* 0x800000113e3e7c23 */ /* 0x004fe20008010063 */
[----:B------:R-:W-:-:S02]  /*7d00*/  FSEL R99, R22, -INF , !P0 ;  /* 0xff80000016637808 */ /* 0x000fc40004000000 */
[----:B------:R-:W-:-:S04]  /*7d10*/  PLOP3.LUT P0, PT, PT, PT, UP0, 0x80, 0x0 ;  /* 0x000000000000781c */ /* 0x000fc80003f0f008 */
[----:B------:R-:W-:Y:S08]  /*7d20*/  I2F R37, R37 ;  /* 0x0000002500257306 */ /* 0x000ff00000201400 */
[----:B------:R-:W-:Y:S01]  /*7d30*/  I2F R7, R7 ;  /* 0x0000000700077306 */ /* 0x000fe20000201400 */
[----:B-1----:R-:W-:Y:S01]  /*7d40*/  FSEL R10, R17, -INF , !P4 ;  /* 0xff800000110a7808 */ /* 0x002fe20006000000 */
[----:B------:R-:W-:Y:S01]  /*7d50*/  FMUL.FTZ R17, R98, c[0x0][0x2ec] ;  /* 0x0000bb0062117a20 */ /* 0x000fe20000410000 */
[----:B------:R-:W-:Y:S01]  /*7d60*/  ISETP.GE.AND P4, PT, R115, R202, PT ;  /* 0x000000ca7300720c */ /* 0x000fe20003f86270 */
[----:B---3--:R-:W-:-:S03]  /*7d70*/  FFMA.FTZ R14, R160, -UR17, R14 ;  /* 0x80000011a00e7c23 */ /* 0x008fc6000801000e */
[----:B------:R-:W-:Y:S01]  /*7d80*/  ISETP.LT.OR P4, PT, R115, R203, P4 ;  /* 0x000000cb7300720c */ /* 0x000fe20002781670 */
[----:B------:R-:W-:Y:S03]  /*7d90*/  I2F R159, R159 ;  /* 0x0000009f009f7306 */ /* 0x000fe60000201400 */
[----:B------:R-:W-:Y:S02]  /*7da0*/  FSEL R118, R14, -INF , !P4 ;  /* 0xff8000000e767808 */ /* 0x000fe40006000000 */
[----:B------:R-:W-:-:S03]  /*7db0*/  ISETP.GE.AND P4, PT, R36, R205, PT ;  /* 0x000000cd2400720c */ /* 0x000fc60003f86270 */
[----:B------:R-:W1:Y:S01]  /*7dc0*/  I2F R158, R158 ;  /* 0x0000009e009e7306 */ /* 0x000e620000201400 */
[----:B------:R-:W-:-:S07]  /*7dd0*/  ISETP.LT.OR P4, PT, R36, R206, P4 ;  /* 0x000000ce2400720c */ /* 0x000fce0002781670 */
[----:B------:R-:W-:Y:S08]  /*7de0*/  I2F R156, R156 ;  /* 0x0000009c009c7306 */ /* 0x000ff00000201400 */
[----:B------:R-:W2:Y:S01]  /*7df0*/  MUFU.TANH R29, R29 ;  /* 0x0000001d001d7308 */ /* 0x000ea20000002400 */
[----:B-1----:R-:W-:-:S05]  /*7e00*/  FFMA.FTZ R34, R158, -UR17, R34 ;  /* 0x800000119e227c23 */ /* 0x002fca0008010022 */
[----:B------:R-:W-:Y:S02]  /*7e10*/  FSEL R124, R34, -INF , !P5 ;  /* 0xff800000227c7808 */ /* 0x000fe40006800000 */
[----:B------:R-:W1:Y:S01]  /*7e20*/  MUFU.TANH R31, R31 ;  /* 0x0000001f001f7308 */ /* 0x000e620000002400 */
[----:B------:R-:W-:-:S04]  /*7e30*/  ISETP.GE.AND P5, PT, R3, R208, PT ;  /* 0x000000d00300720c */ /* 0x000fc80003fa6270 */
[----:B------:R-:W-:-:S03]  /*7e40*/  ISETP.LT.OR P5, PT, R3, R209, P5 ;  /* 0x000000d10300720c */ /* 0x000fc60002fa1670 */
[----:B------:R3:W4:Y:S01]  /*7e50*/  MUFU.TANH R15, R11 ;  /* 0x0000000b000f7308 */ /* 0x0007220000002400 */
[----:B--2---:R-:W-:-:S05]  /*7e60*/  FFMA.FTZ R29, R37, -UR17, R29 ;  /* 0x80000011251d7c23 */ /* 0x004fca000801001d */
[----:B------:R-:W-:Y:S02]  /*7e70*/  FSEL R14, R29, -INF , !P2 ;  /* 0xff8000001d0e7808 */ /* 0x000fe40005000000 */
[----:B------:R-:W2:Y:S01]  /*7e80*/  MUFU.TANH R19, R19 ;  /* 0x0000001300137308 */ /* 0x000ea20000002400 */
[----:B-1----:R-:W-:Y:S01]  /*7e90*/  FFMA.FTZ R31, R159, -UR17, R31 ;  /* 0x800000119f1f7c23 */ /* 0x002fe2000801001f */
[----:B------:R-:W-:-:S04]  /*7ea0*/  ISETP.GE.AND P2, PT, R36, R202, PT ;  /* 0x000000ca2400720c */ /* 0x000fc80003f46270 */
[----:B------:R-:W-:Y:S01]  /*7eb0*/  FSEL R100, R31, -INF , !P6 ;  /* 0xff8000001f647808 */ /* 0x000fe20007000000 */
[----:B---3--:R-:W-:Y:S01]  /*7ec0*/  FFMA.FTZ R11, R113, -UR17, R53 ;  /* 0x80000011710b7c23 */ /* 0x008fe20008010035 */
[----:B------:R-:W-:Y:S01]  /*7ed0*/  I2F R2, R2 ;  /* 0x0000000200027306 */ /* 0x000fe20000201400 */
[----:B----4-:R-:W-:Y:S01]  /*7ee0*/  FFMA.FTZ R15, R156, -UR17, R15 ;  /* 0x800000119c0f7c23 */ /* 0x010fe2000801000f */
[----:B------:R-:W-:Y:S02]  /*7ef0*/  ISETP.GE.AND P6, PT, R3, R211, PT ;  /* 0x000000d30300720c */ /* 0x000fe40003fc6270 */
[----:B------:R-:W-:Y:S02]  /*7f00*/  FSEL R11, R11, -INF , !P3 ;  /* 0xff8000000b0b7808 */ /* 0x000fe40005800000 */
[----:B------:R-:W-:Y:S01]  /*7f10*/  ISETP.GE.AND P3, PT, R112, R202, PT ;  /* 0x000000ca7000720c */ /* 0x000fe20003f66270 */
[----:B--2---:R-:W-:Y:S01]  /*7f20*/  FFMA.FTZ R7, R7, -UR17, R19 ;  /* 0x8000001107077c23 */ /* 0x004fe20008010013 */
[----:B------:R-:W-:Y:S01]  /*7f30*/  I2F R107, R107 ;  /* 0x0000006b006b7306 */ /* 0x000fe20000201400 */
[----:B------:R-:W-:-:S02]  /*7f40*/  ISETP.LT.OR P2, PT, R36, R203, P2 ;  /* 0x000000cb2400720c */ /* 0x000fc40001741670 */
[----:B------:R-:W-:Y:S02]  /*7f50*/  ISETP.LT.OR P3, PT, R112, R203, P3 ;  /* 0x000000cb7000720c */ /* 0x000fe40001f61670 */
[----:B------:R-:W-:Y:S02]  /*7f60*/  FSEL R7, R7, -INF , !P1 ;  /* 0xff80000007077808 */ /* 0x000fe40004800000 */
[----:B------:R-:W-:Y:S01]  /*7f70*/  FSEL R115, R15, -INF , !P3 ;  /* 0xff8000000f737808 */ /* 0x000fe20005800000 */
[----:B------:R-:W-:Y:S01]  /*7f80*/  I2F R65, R65 ;  /* 0x0000004100417306 */ /* 0x000fe20000201400 */
[C---:B------:R-:W-:Y:S02]  /*7f90*/  ISETP.GE.AND P3, PT, R3.reuse, R205, PT ;  /* 0x000000cd0300720c */ /* 0x040fe40003f66270 */
[C---:B------:R-:W-:Y:S02]  /*7fa0*/  ISETP.GE.AND P1, PT, R3.reuse, R202, PT ;  /* 0x000000ca0300720c */ /* 0x040fe40003f26270 */
[----:B------:R-:W-:-:S02]  /*7fb0*/  ISETP.LT.OR P6, PT, R3, R212, P6 ;  /* 0x000000d40300720c */ /* 0x000fc400037c1670 */
[C---:B------:R-:W-:Y:S01]  /*7fc0*/  ISETP.LT.OR P3, PT, R3.reuse, R206, P3 ;  /* 0x000000ce0300720c */ /* 0x040fe20001f61670 */
[----:B------:R-:W-:Y:S01]  /*7fd0*/  I2F R108, R108 ;  /* 0x0000006c006c7306 */ /* 0x000fe20000201400 */
[----:B------:R-:W-:Y:S01]  /*7fe0*/  BAR.SYNC.DEFER_BLOCKING 0x0 ;  /* 0x0000000000007b1d */ /* 0x000fe20000010000 */
[----:B------:R-:W-:-:S04]  /*7ff0*/  ISETP.LT.OR P1, PT, R3, R203, P1 ;  /* 0x000000cb0300720c */ /* 0x000fc80000f21670 */
[----:B------:R-:W-:Y:S02]  /*8000*/  FSEL R111, R62, -INF , !P1 ;  /* 0xff8000003e6f7808 */ /* 0x000fe40004800000 */
[----:B------:R-:W-:Y:S08]  /*8010*/  I2F R106, R106 ;  /* 0x0000006a006a7306 */ /* 0x000ff00000201400 */
[----:B------:R-:W1:Y:S08]  /*8020*/  MUFU.TANH R96, R96 ;  /* 0x0000006000607308 */ /* 0x000e700000002400 */
[----:B------:R-:W2:Y:S08]  /*8030*/  MUFU.TANH R16, R16 ;  /* 0x0000001000107308 */ /* 0x000eb00000002400 */
[----:B------:R-:W3:Y:S01]  /*8040*/  MUFU.TANH R17, R17 ;  /* 0x0000001100117308 */ /* 0x000ee20000002400 */
[----:B-1----:R-:W-:-:S05]  /*8050*/  FFMA.FTZ R96, R107, -UR17, R96 ;  /* 0x800000116b607c23 */ /* 0x002fca0008010060 */
[----:B------:R-:W-:Y:S02]  /*8060*/  FSEL R123, R96, -INF , !P4 ;  /* 0xff800000607b7808 */ /* 0x000fe40006000000 */
[----:B------:R-:W1:Y:S01]  /*8070*/  MUFU.TANH R18, R18 ;  /* 0x0000001200127308 */ /* 0x000e620000002400 */
[----:B--2---:R-:W-:-:S05]  /*8080*/  FFMA.FTZ R16, R106, -UR17, R16 ;  /* 0x800000116a107c23 */ /* 0x004fca0008010010 */
[----:B------:R-:W-:Y:S02]  /*8090*/  FSEL R120, R16, -INF , !P3 ;  /* 0xff80000010787808 */ /* 0x000fe40005800000 */
[----:B------:R-:W2:Y:S01]  /*80a0*/  MUFU.TANH R103, R103 ;  /* 0x0000006700677308 */ /* 0x000ea20000002400 */
[----:B---3--:R-:W-:-:S05]  /*80b0*/  FFMA.FTZ R17, R65, -UR17, R17 ;  /* 0x8000001141117c23 */ /* 0x008fca0008010011 */
[----:B------:R-:W-:Y:S01]  /*80c0*/  FSEL R112, R17, -INF , !P2 ;  /* 0xff80000011707808 */ /* 0x000fe20005000000 */
[----:B-1----:R-:W-:-:S05]  /*80d0*/  FFMA.FTZ R0, R2, -UR17, R18 ;  /* 0x8000001102007c23 */ /* 0x002fca0008010012 */
[----:B------:R-:W-:Y:S01]  /*80e0*/  FSEL R0, R0, -INF , !P6 ;  /* 0xff80000000007808 */ /* 0x000fe20007000000 */
[----:B--2---:R-:W-:-:S05]  /*80f0*/  FFMA.FTZ R98, R108, -UR17, R103 ;  /* 0x800000116c627c23 */ /* 0x004fca0008010067 */
[----:B------:R-:W-:Y:S01]  /*8100*/  FSEL R98, R98, -INF , !P5 ;  /* 0xff80000062627808 */ /* 0x000fe20006800000 */
        /* <DEDUP_REMOVED lines=16> */
[----:B------:R-:W-:Y:S02]  /*8210*/  @!P1 IADD3 R15, P3, R18, UR28, RZ ;  /* 0x0000001c120f9c10 */ /* 0x000fe4000ff7e0ff */
        /* <DEDUP_REMOVED lines=37> */
.L_x_1102:
[----:B------:R-:W-:Y:S05]  /*8470*/  BSYNC B0 ;  /* 0x0000000000007941 */ /* 0x000fea0003800000 */
.L_x_1101:
[----:B------:R-:W0:Y:S02]  /*8480*/  LDGDEPBAR ;  /* 0x00000000000079af */ /* 0x000e240000000000 */
.L_x_1100:
[----:B------:R-:W-:Y:S01]  /*8490*/  FMNMX.FTZ R3, R104, R105, !PT ;  /* 0x0000006968037209 */ /* 0x000fe20007810000 */
[----:B------:R-:W-:Y:S01]  /*84a0*/  UMOV UR7, UR25 ;  /* 0x0000001900077c82 */ /* 0x000fe20008000000 */
        /* <DEDUP_REMOVED lines=31> */
[----:B------:R-:W3:Y:S02]  /*86a0*/  SHFL.BFLY PT, R2, R3, 0x2, 0x1f ;  /* 0x0c401f0003027f89 */ /* 0x000ee400000e0000 */
[----:B---3--:R-:W-:Y:S02]  /*86b0*/  FMNMX.FTZ R2, R3, R2, !PT ;  /* 0x0000000203027209 */ /* 0x008fe40007810000 */
[----:B------:R-:W-:-:S03]  /*86c0*/  FMNMX.FTZ R3, R86, R87, !PT ;  /* 0x0000005756037209 */ /* 0x000fc60007810000 */
[----:B------:R-:W3:Y:S01]  /*86d0*/  SHFL.BFLY PT, R36, R2, 0x1, 0x1f ;  /* 0x0c201f0002247f89 */ /* 0x000ee200000e0000 */
[----:B------:R-:W-:-:S04]  /*86e0*/  FMNMX.FTZ R3, R139, R3, !PT ;  /* 0x000000038b037209 */ /* 0x000fc80007810000 */
[----:B------:R-:W-:-:S04]  /*86f0*/  FMNMX.FTZ R3, R74, R3, !PT ;  /* 0x000000034a037209 */ /* 0x000fc80007810000 */
[----:B------:R-:W-:-:S04]  /*8700*/  FMNMX.FTZ R3, R75, R3, !PT ;  /* 0x000000034b037209 */ /* 0x000fc80007810000 */
[----:B------:R-:W-:-:S04]  /*8710*/  FMNMX.FTZ R3, R141, R3, !PT ;  /* 0x000000038d037209 */ /* 0x000fc80007810000 */
[----:B------:R-:W-:-:S04]  /*8720*/  FMNMX.FTZ R3, R64, R3, !PT ;  /* 0x0000000340037209 */ /* 0x000fc80007810000 */
[----:B------:R-:W-:Y:S02]  /*8730*/  FMNMX.FTZ R3, R63, R3, !PT ;  /* 0x000000033f037209 */ /* 0x000fe40007810000 */
[----:B---3--:R-:W-:Y:S02]  /*8740*/  FMNMX.FTZ R36, R2, R36, !PT ;  /* 0x0000002402247209 */ /* 0x008fe40007810000 */
[----:B------:R-:W-:Y:S02]  /*8750*/  FMNMX.FTZ R3, R151, R3, !PT ;  /* 0x0000000397037209 */ /* 0x000fe40007810000 */
[C---:B------:R-:W-:Y:S01]  /*8760*/  FSETP.NEU.FTZ.AND P1, PT, R36.reuse, -INF , PT ;  /* 0xff8000002400780b */ /* 0x040fe20003f3d000 */
[----:B------:R-:W-:Y:S01]  /*8770*/  FMUL.FTZ R2, R36, c[0x0][0x23c] ;  /* 0x00008f0024027a20 */ /* 0x000fe20000410000 */
[----:B------:R-:W-:-:S04]  /*8780*/  FMNMX.FTZ R3, R152, R3, !PT ;  /* 0x0000000398037209 */ /* 0x000fc80007810000 */
        /* <DEDUP_REMOVED lines=81> */
[----:B------:R-:W3:Y:S01]  /*8ca0*/  MUFU.EX2 R89, R89 ;  /* 0x0000005900597308 */ /* 0x000ee20000000800 */
        /* <DEDUP_REMOVED lines=44> */
[----:B------:R-:W4:Y:S01]  /*8f70*/  SHFL.BFLY PT, R15, R3, 0x2, 0x1f ;  /* 0x0c401f00030f7f89 */ /* 0x000f2200000e0000 */
[----:B------:R-:W-:Y:S01]  /*8f80*/  FMNMX.FTZ R2, R120, R2, !PT ;  /* 0x0000000278027209 */ /* 0x000fe20007810000 */
[----:B------:R-:W-:Y:S01]  /*8f90*/  MUFU.EX2 R59, R59 ;  /* 0x0000003b003b7308 */ /* 0x000fe20000000800 */
[----:B------:R-:W-:-:S02]  /*8fa0*/  FMNMX.FTZ R0, R112, R0, !PT ;  /* 0x0000000070007209 */ /* 0x000fc40007810000 */
[----:B---3--:R-:W-:Y:S01]  /*8fb0*/  F2FP.BF16.PACK_AB R134, R89, R90 ;  /* 0x0000005a5986723e */ /* 0x008fe200000010ff */
[----:B------:R-:W3:Y:S01]  /*8fc0*/  SHFL.BFLY PT, R8, R2, 0x2, 0x1f ;  /* 0x0c401f0002087f89 */ /* 0x000ee200000e0000 */
[----:B------:R-:W-:-:S03]  /*8fd0*/  FMNMX.FTZ R0, R111, R0, !PT ;  /* 0x000000006f007209 */ /* 0x000fc60007810000 */
[----:B------:R-:W-:Y:S02]  /*8fe0*/  MUFU.EX2 R58, R58 ;  /* 0x0000003a003a7308 */ /* 0x000fe40000000800 */
[----:B------:R-:W5:Y:S06]  /*8ff0*/  SHFL.BFLY PT, R7, R0, 0x2, 0x1f ;  /* 0x0c401f0000077f89 */ /* 0x000f6c00000e0000 */
[----:B------:R-:W-:Y:S01]  /*9000*/  MUFU.EX2 R57, R57 ;  /* 0x0000003900397308 */ /* 0x000fe20000000800 */
[----:B----4-:R-:W-:-:S07]  /*9010*/  FMNMX.FTZ R15, R3, R15, !PT ;  /* 0x0000000f030f7209 */ /* 0x010fce0007810000 */
[----:B------:R-:W-:Y:S01]  /*9020*/  MUFU.EX2 R56, R56 ;  /* 0x0000003800387308 */ /* 0x000fe20000000800 */
[----:B------:R-:W4:Y:S01]  /*9030*/  SHFL.BFLY PT, R3, R15, 0x1, 0x1f ;  /* 0x0c201f000f037f89 */ /* 0x000f2200000e0000 */
[----:B---3--:R-:W-:-:S06]  /*9040*/  FMNMX.FTZ R2, R2, R8, !PT ;  /* 0x0000000802027209 */ /* 0x008fcc0007810000 */
[----:B------:R-:W-:Y:S01]  /*9050*/  MUFU.EX2 R55, R55 ;  /* 0x0000003700377308 */ /* 0x000fe20000000800 */
[----:B------:R-:W3:Y:S01]  /*9060*/  SHFL.BFLY PT, R8, R2, 0x1, 0x1f ;  /* 0x0c201f0002087f89 */ /* 0x000ee200000e0000 */
[----:B-----5:R-:W-:-:S05]  /*9070*/  FMNMX.FTZ R0, R0, R7, !PT ;  /* 0x0000000700007209 */ /* 0x020fca0007810000 */
[----:B------:R-:W5:Y:S01]  /*9080*/  SHFL.BFLY PT, R7, R0, 0x1, 0x1f ;  /* 0x0c201f0000077f89 */ /* 0x000f6200000e0000 */
[----:B------:R-:W-:Y:S08]  /*9090*/  MUFU.EX2 R54, R54 ;  /* 0x0000003600367308 */ /* 0x000ff00000000800 */
[----:B------:R-:W-:Y:S01]  /*90a0*/  MUFU.EX2 R53, R53 ;  /* 0x0000003500357308 */ /* 0x000fe20000000800 */
[----:B----4-:R-:W-:-:S02]  /*90b0*/  FMNMX.FTZ R3, R15, R3, !PT ;  /* 0x000000030f037209 */ /* 0x010fc40007810000 */
[----:B------:R-:W-:Y:S02]  /*90c0*/  LDSM.16.MT88.4 R12, [R192+0x4400] ;  /* 0x00440000c00c783b */ /* 0x000fe40000004200 */
[C---:B------:R-:W-:Y:S01]  /*90d0*/  FSETP.NEU.FTZ.AND P1, PT, R3.reuse, -INF , PT ;  /* 0xff8000000300780b */ /* 0x040fe20003f3d000 */
[----:B------:R-:W-:Y:S01]  /*90e0*/  FMUL.FTZ R106, R3, c[0x0][0x23c] ;  /* 0x00008f00036a7a20 */ /* 0x000fe20000410000 */
[----:B---3--:R-:W-:Y:S01]  /*90f0*/  FMNMX.FTZ R2, R2, R8, !PT ;  /* 0x0000000802027209 */ /* 0x008fe20007810000 */
[----:B------:R-:W-:Y:S03]  /*9100*/  MUFU.EX2 R52, R52 ;  /* 0x0000003400347308 */ /* 0x000fe60000000800 */
[----:B------:R-:W-:Y:S01]  /*9110*/  FSEL R106, R106, RZ, P1 ;  /* 0x000000ff6a6a7208 */ /* 0x000fe20000800000 */
[----:B------:R-:W-:Y:S01]  /*9120*/  FMUL.FTZ R121, R2, c[0x0][0x23c] ;  /* 0x00008f0002797a20 */ /* 0x000fe20000410000 */
[----:B-----5:R-:W-:-:S02]  /*9130*/  FMNMX.FTZ R0, R0, R7, !PT ;  /* 0x0000000700007209 */ /* 0x020fc40007810000 */
[----:B------:R-:W-:Y:S01]  /*9140*/  FSETP.NEU.FTZ.AND P1, PT, R2, -INF , PT ;  /* 0xff8000000200780b */ /* 0x000fe20003f3d000 */
[--C-:B-1----:R-:W-:Y:S01]  /*9150*/  FFMA.FTZ R30, R191, c[0x0][0x23c], -R106.reuse ;  /* 0x00008f00bf1e7a23 */ /* 0x102fe2000001086a */
[----:B------:R-:W-:Y:S01]  /*9160*/  LEA R191, R4, R192, 0x1 ;  /* 0x000000c004bf7211 */ /* 0x000fe200078e08ff */
[----:B------:R-:W-:Y:S01]  /*9170*/  FMUL.FTZ R113, R0, c[0x0][0x23c] ;  /* 0x00008f0000717a20 */ /* 0x000fe20000410000 */
[----:B------:R-:W-:Y:S01]  /*9180*/  FSEL R121, R121, RZ, P1 ;  /* 0x000000ff79797208 */ /* 0x000fe20000800000 */
[--C-:B------:R-:W-:Y:S01]  /*9190*/  FFMA.FTZ R67, R64, c[0x0][0x23c], -R106.reuse ;  /* 0x00008f0040437a23 */ /* 0x100fe2000001086a */
[----:B------:R-:W-:Y:S01]  /*91a0*/  FSETP.NEU.FTZ.AND P1, PT, R0, -INF , PT ;  /* 0xff8000000000780b */ /* 0x000fe20003f3d000 */
[--C-:B------:R-:W-:Y:S01]  /*91b0*/  FFMA.FTZ R64, R63, c[0x0][0x23c], -R106.reuse ;  /* 0x00008f003f407a23 */ /* 0x100fe2000001086a */
[----:B------:R-:W-:Y:S01]  /*91c0*/  LDSM.16.MT88.4 R8, [R191+0x4400] ;  /* 0x00440000bf08783b */ /* 0x000fe20000004200 */
[--C-:B------:R-:W-:Y:S01]  /*91d0*/  FFMA.FTZ R63, R151, c[0x0][0x23c], -R106.reuse ;  /* 0x00008f00973f7a23 */ /* 0x100fe2000001086a */
[----:B------:R-:W-:Y:S01]  /*91e0*/  FSEL R113, R113, RZ, P1 ;  /* 0x000000ff71717208 */ /* 0x000fe20000800000 */
[--C-:B------:R-:W-:Y:S01]  /*91f0*/  FFMA.FTZ R29, R149, c[0x0][0x23c], -R106.reuse ;  /* 0x00008f00951d7a23 */ /* 0x100fe2000001086a */
[----:B--2---:R-:W-:Y:S01]  /*9200*/  LDSM.16.MT88.4 R16, [R191+0x4800] ;  /* 0x00480000bf10783b */ /* 0x004fe20000004200 */
[----:B------:R-:W-:Y:S01]  /*9210*/  FFMA.FTZ R28, R148, c[0x0][0x23c], -R106 ;  /* 0x00008f00941c7a23 */ /* 0x000fe2000001086a */
[----:B------:R-:W-:Y:S01]  /*9220*/  MUFU.EX2 R67, R67 ;  /* 0x0000004300437308 */ /* 0x000fe20000000800 */
[--C-:B------:R-:W-:Y:S01]  /*9230*/  FFMA.FTZ R93, R6, c[0x0][0x23c], -R113.reuse ;  /* 0x00008f00065d7a23 */ /* 0x100fe20000010871 */
[----:B------:R-:W1:Y:S01]  /*9240*/  LDSM.16.MT88.4 R148, [R192+0x4000] ;  /* 0x00400000c094783b */ /* 0x000e620000004200 */
[----:B------:R-:W-:-:S02]  /*9250*/  FFMA.FTZ R94, R5, c[0x0][0x23c], -R113 ;  /* 0x00008f00055e7a23 */ /* 0x000fc40000010871 */
[----:B------:R-:W-:Y:S01]  /*9260*/  FFMA.FTZ R105, R86, c[0x0][0x23c], -R106 ;  /* 0x00008f0056697a23 */ /* 0x000fe2000001086a */
[----:B------:R-:W2:Y:S01]  /*9270*/  LDSM.16.MT88.4 R4, [R191+0x4000] ;  /* 0x00400000bf04783b */ /* 0x000ea20000004200 */
[--C-:B------:R-:W-:Y:S01]  /*9280*/  FFMA.FTZ R103, R85, c[0x0][0x23c], -R121.reuse ;  /* 0x00008f0055677a23 */ /* 0x100fe20000010879 */
[----:B------:R-:W-:Y:S01]  /*9290*/  MUFU.EX2 R93, R93 ;  /* 0x0000005d005d7308 */ /* 0x000fe20000000800 */
[--C-:B------:R-:W-:Y:S02]  /*92a0*/  FFMA.FTZ R102, R80, c[0x0][0x23c], -R121.reuse ;  /* 0x00008f0050667a23 */ /* 0x100fe40000010879 */
[--C-:B------:R-:W-:Y:S02]  /*92b0*/  FFMA.FTZ R86, R82, c[0x0][0x23c], -R121.reuse ;  /* 0x00008f0052567a23 */ /* 0x100fe40000010879 */
[----:B------:R-:W-:Y:S01]  /*92c0*/  FFMA.FTZ R85, R132, c[0x0][0x23c], -R121 ;  /* 0x00008f0084557a23 */ /* 0x000fe20000010879 */
[----:B------:R-:W-:Y:S01]  /*92d0*/  F2FP.BF16.PACK_AB R132, R107, R108 ;  /* 0x0000006c6b84723e */ /* 0x000fe200000010ff */
[--C-:B------:R-:W-:Y:S01]  /*92e0*/  FFMA.FTZ R91, R79, c[0x0][0x23c], -R113.reuse ;  /* 0x00008f004f5b7a23 */ /* 0x100fe20000010871 */
[----:B------:R-:W-:Y:S01]  /*92f0*/  MUFU.EX2 R103, R103 ;  /* 0x0000006700677308 */ /* 0x000fe20000000800 */
[----:B------:R-:W-:-:S02]  /*9300*/  FFMA.FTZ R80, R72, c[0x0][0x23c], -R113 ;  /* 0x00008f0048507a23 */ /* 0x000fc40000010871 */
[--C-:B------:R-:W-:Y:S02]  /*9310*/  FFMA.FTZ R104, R87, c[0x0][0x23c], -R106.reuse ;  /* 0x00008f0057687a23 */ /* 0x100fe4000001086a */
[--C-:B------:R-:W-:Y:S02]  /*9320*/  FFMA.FTZ R88, R139, c[0x0][0x23c], -R106.reuse ;  /* 0x00008f008b587a23 */ /* 0x100fe4000001086a */
[----:B------:R-:W-:Y:S01]  /*9330*/  FFMA.FTZ R87, R74, c[0x0][0x23c], -R106 ;  /* 0x00008f004a577a23 */ /* 0x000fe2000001086a */
[----:B------:R-:W3:Y:S01]  /*9340*/  MUFU.EX2 R102, R102 ;  /* 0x0000006600667308 */ /* 0x000ee20000000800 */
[----:B------:R-:W-:Y:S02]  /*9350*/  FFMA.FTZ R72, R71, c[0x0][0x23c], -R121 ;  /* 0x00008f0047487a23 */ /* 0x000fe40000010879 */
[----:B------:R-:W-:Y:S02]  /*9360*/  FFMA.FTZ R79, R70, c[0x0][0x23c], -R113 ;  /* 0x00008f00464f7a23 */ /* 0x000fe40000010871 */
[----:B------:R-:W-:-:S02]  /*9370*/  FFMA.FTZ R71, R66, c[0x0][0x23c], -R121 ;  /* 0x00008f0042477a23 */ /* 0x000fc40000010879 */
[----:B------:R-:W-:Y:S01]  /*9380*/  FFMA.FTZ R70, R78, c[0x0][0x23c], -R113 ;  /* 0x00008f004e467a23 */ /* 0x000fe20000010871 */
[----:B------:R-:W-:Y:S01]  /*9390*/  MUFU.EX2 R86, R86 ;  /* 0x0000005600567308 */ /* 0x000fe20000000800 */
[--C-:B------:R-:W-:Y:S02]  /*93a0*/  FFMA.FTZ R81, R81, c[0x0][0x23c], -R121.reuse ;  /* 0x00008f0051517a23 */ /* 0x100fe40000010879 */
[----:B------:R-:W-:Y:S02]  /*93b0*/  FFMA.FTZ R66, R133, c[0x0][0x23c], -R121 ;  /* 0x00008f0085427a23 */ /* 0x000fe40000010879 */
[--C-:B------:R-:W-:Y:S02]  /*93c0*/  FFMA.FTZ R82, R73, c[0x0][0x23c], -R113.reuse ;  /* 0x00008f0049527a23 */ /* 0x100fe40000010871 */
[----:B------:R-:W-:Y:S01]  /*93d0*/  FFMA.FTZ R78, R144, c[0x0][0x23c], -R113 ;  /* 0x00008f00904e7a23 */ /* 0x000fe20000010871 */
[----:B------:R-:W4:Y:S01]  /*93e0*/  MUFU.EX2 R85, R85 ;  /* 0x0000005500557308 */ /* 0x000f220000000800 */
[----:B---3--:R-:W-:Y:S01]  /*93f0*/  F2FP.BF16.PACK_AB R136, R102, R103 ;  /* 0x000000676688723e */ /* 0x008fe200000010ff */
[----:B------:R-:W-:-:S02]  /*9400*/  FFMA.FTZ R74, R141, c[0x0][0x23c], -R106 ;  /* 0x00008f008d4a7a23 */ /* 0x000fc4000001086a */
[--C-:B------:R-:W-:Y:S02]  /*9410*/  FFMA.FTZ R37, R152, c[0x0][0x23c], -R106.reuse ;  /* 0x00008f0098257a23 */ /* 0x100fe4000001086a */
[--C-:B------:R-:W-:Y:S02]  /*9420*/  FFMA.FTZ R35, R153, c[0x0][0x23c], -R106.reuse ;  /* 0x00008f0099237a23 */ /* 0x100fe4000001086a */
[----:B------:R-:W3:Y:S01]  /*9430*/  MUFU.EX2 R94, R94 ;  /* 0x0000005e005e7308 */ /* 0x000ee20000000800 */
[--C-:B------:R-:W-:Y:S02]  /*9440*/  FFMA.FTZ R34, R154, c[0x0][0x23c], -R106.reuse ;  /* 0x00008f009a227a23 */ /* 0x100fe4000001086a */
[--C-:B------:R-:W-:Y:S02]  /*9450*/  FFMA.FTZ R33, R155, c[0x0][0x23c], -R106.reuse ;  /* 0x00008f009b217a23 */ /* 0x100fe4000001086a */
[--C-:B------:R-:W-:Y:S02]  /*9460*/  FFMA.FTZ R32, R157, c[0x0][0x23c], -R106.reuse ;  /* 0x00008f009d207a23 */ /* 0x100fe4000001086a */
[--C-:B------:R-:W-:Y:S01]  /*9470*/  FFMA.FTZ R26, R143, c[0x0][0x23c], -R106.reuse ;  /* 0x00008f008f1a7a23 */ /* 0x100fe2000001086a */
[----:B------:R-:W-:Y:S01]  /*9480*/  MUFU.EX2 R91, R91 ;  /* 0x0000005b005b7308 */ /* 0x000fe20000000800 */
[----:B----4-:R-:W-:Y:S01]  /*9490*/  F2FP.BF16.PACK_AB R138, R85, R86 ;  /* 0x00000056558a723e */ /* 0x010fe200000010ff */
[----:B------:R-:W-:-:S02]  /*94a0*/  FFMA.FTZ R75, R75, c[0x0][0x23c], -R106 ;  /* 0x00008f004b4b7a23 */ /* 0x000fc4000001086a */
[--C-:B------:R-:W-:Y:S02]  /*94b0*/  FFMA.FTZ R31, R161, c[0x0][0x23c], -R106.reuse ;  /* 0x00008f00a11f7a23 */ /* 0x100fe4000001086a */
[--C-:B------:R-:W-:Y:S02]  /*94c0*/  FFMA.FTZ R27, R146, c[0x0][0x23c], -R106.reuse ;  /* 0x00008f00921b7a23 */ /* 0x100fe4000001086a */
[----:B------:R-:W4:Y:S01]  /*94d0*/  MUFU.EX2 R80, R80 ;  /* 0x0000005000507308 */ /* 0x000f220000000800 */
[----:B---3--:R-:W-:Y:S01]  /*94e0*/  F2FP.BF16.PACK_AB R137, R94, R93 ;  /* 0x0000005d5e89723e */ /* 0x008fe200000010ff */
[--C-:B------:R-:W-:Y:S02]  /*94f0*/  FFMA.FTZ R25, R24, c[0x0][0x23c], -R106.reuse ;  /* 0x00008f0018197a23 */ /* 0x100fe4000001086a */
[--C-:B------:R-:W-:Y:S02]  /*9500*/  FFMA.FTZ R24, R21, c[0x0][0x23c], -R106.reuse ;  /* 0x00008f0015187a23 */ /* 0x100fe4000001086a */
[----:B------:R-:W-:-:S02]  /*9510*/  FFMA.FTZ R73, R20, c[0x0][0x23c], -R106 ;  /* 0x00008f0014497a23 */ /* 0x000fc4000001086a */
[----:B------:R-:W-:Y:S01]  /*9520*/  MUFU.EX2 R105, R105 ;  /* 0x0000006900697308 */ /* 0x000fe20000000800 */
[----:B------:R-:W3:Y:S01]  /*9530*/  LDSM.16.MT88.4 R20, [R192+0x4800] ;  /* 0x00480000c014783b */ /* 0x000ee20000004200 */
[--C-:B------:R-:W-:Y:S02]  /*9540*/  FFMA.FTZ R84, R84, c[0x0][0x23c], -R121.reuse ;  /* 0x00008f0054547a23 */ /* 0x100fe40000010879 */
[--C-:B------:R-:W-:Y:S02]  /*9550*/  FFMA.FTZ R83, R83, c[0x0][0x23c], -R121.reuse ;  /* 0x00008f0053537a23 */ /* 0x100fe40000010879 */
[--C-:B------:R-:W-:Y:S02]  /*9560*/  FFMA.FTZ R92, R226, c[0x0][0x23c], -R121.reuse ;  /* 0x00008f00e25c7a23 */ /* 0x100fe40000010879 */
[----:B------:R-:W5:Y:S01]  /*9570*/  MUFU.EX2 R104, R104 ;  /* 0x0000006800687308 */ /* 0x000f620000000800 */
[----:B----4-:R-:W-:Y:S01]  /*9580*/  F2FP.BF16.PACK_AB R139, R80, R91 ;  /* 0x0000005b508b723e */ /* 0x010fe200000010ff */
[----:B------:R-:W-:-:S02]  /*9590*/  FFMA.FTZ R95, R225, c[0x0][0x23c], -R121 ;  /* 0x00008f00e15f7a23 */ /* 0x000fc40000010879 */
[--C-:B------:R-:W-:Y:S02]  /*95a0*/  FFMA.FTZ R97, R224, c[0x0][0x23c], -R113.reuse ;  /* 0x00008f00e0617a23 */ /* 0x100fe40000010871 */
[--C-:B------:R-:W-:Y:S02]  /*95b0*/  FFMA.FTZ R96, R223, c[0x0][0x23c], -R113.reuse ;  /* 0x00008f00df607a23 */ /* 0x100fe40000010871 */
[----:B------:R-:W-:Y:S01]  /*95c0*/  MUFU.EX2 R88, R88 ;  /* 0x0000005800587308 */ /* 0x000fe20000000800 */
[----:B-1----:R-:W-:Y:S01]  /*95d0*/  HMMA.16816.F32.BF16 R156, R136, R148, RZ ;  /* 0x00000094889c723c */ /* 0x002fe200000418ff */
[--C-:B------:R-:W-:Y:S02]  /*95e0*/  FFMA.FTZ R101, R114, c[0x0][0x23c], -R113.reuse ;  /* 0x00008f0072657a23 */ /* 0x100fe40000010871 */
[----:B------:R-:W-:Y:S02]  /*95f0*/  FFMA.FTZ R110, R110, c[0x0][0x23c], -R113 ;  /* 0x00008f006e6e7a23 */ /* 0x000fe40000010871 */
[----:B------:R-:W-:-:S02]  /*9600*/  FFMA.FTZ R116, R116, c[0x0][0x23c], -R121 ;  /* 0x00008f0074747a23 */ /* 0x000fc40000010879 */
[----:B------:R-:W1:Y:S01]  /*9610*/  MUFU.EX2 R87, R87 ;  /* 0x0000005700577308 */ /* 0x000e620000000800 */
[C---:B--2---:R-:W-:Y:S01]  /*9620*/  HMMA.16816.F32.BF16 R140, R136.reuse, R4, RZ ;  /* 0x00000004888c723c */ /* 0x044fe200000418ff */
[----:B-----5:R-:W-:Y:S01]  /*9630*/  F2FP.BF16.PACK_AB R133, R104, R105 ;  /* 0x000000696885723e */ /* 0x020fe200000010ff */
[--C-:B------:R-:W-:Y:S02]  /*9640*/  FFMA.FTZ R117, R117, c[0x0][0x23c], -R121.reuse ;  /* 0x00008f0075757a23 */ /* 0x100fe40000010879 */
[--C-:B------:R-:W-:Y:S02]  /*9650*/  FFMA.FTZ R119, R119, c[0x0][0x23c], -R121.reuse ;  /* 0x00008f0077777a23 */ /* 0x100fe40000010879 */
[----:B------:R-:W-:Y:S01]  /*9660*/  FFMA.FTZ R122, R122, c[0x0][0x23c], -R121 ;  /* 0x00008f007a7a7a23 */ /* 0x000fe20000010879 */
[----:B------:R-:W-:Y:S01]  /*9670*/  MUFU.EX2 R81, R81 ;  /* 0x0000005100517308 */ /* 0x000fe20000000800 */
[----:B------:R-:W-:Y:S01]  /*9680*/  HMMA.16816.F32.BF16 R152, R136, R150, RZ ;  /* 0x000000968898723c */ /* 0x000fe200000418ff */
[----:B------:R-:W-:-:S02]  /*9690*/  FFMA.FTZ R126, R126, c[0x0][0x23c], -R113 ;  /* 0x00008f007e7e7a23 */ /* 0x000fc40000010871 */
[--C-:B------:R-:W-:Y:S02]  /*96a0*/  FFMA.FTZ R125, R125, c[0x0][0x23c], -R113.reuse ;  /* 0x00008f007d7d7a23 */ /* 0x100fe40000010871 */
[--C-:B------:R-:W-:Y:S01]  /*96b0*/  FFMA.FTZ R129, R129, c[0x0][0x23c], -R113.reuse ;  /* 0x00008f0081817a23 */ /* 0x100fe20000010871 */
[----:B-1----:R-:W-:Y:S02]  /*96c0*/  F2FP.BF16.PACK_AB R135, R87, R88 ;  /* 0x000000585787723e */ /* 0x002fe400000010ff */
[----:B------:R-:W-:Y:S01]  /*96d0*/  HMMA.16816.F32.BF16 R136, R136, R6, RZ ;  /* 0x000000068888723c */ /* 0x000fe200000418ff */
[----:B------:R-:W1:Y:S01]  /*96e0*/  MUFU.EX2 R72, R72 ;  /* 0x0000004800487308 */ /* 0x000e620000000800 */
[----:B------:R-:W-:Y:S02]  /*96f0*/  FFMA.FTZ R131, R131, c[0x0][0x23c], -R113 ;  /* 0x00008f0083837a23 */ /* 0x000fe40000010871 */
[--C-:B------:R-:W-:Y:S02]  /*9700*/  FFMA.FTZ R168, R168, c[0x0][0x23c], -R121.reuse ;  /* 0x00008f00a8a87a23 */ /* 0x100fe40000010879 */
[----:B------:R-:W-:-:S02]  /*9710*/  FFMA.FTZ R169, R169, c[0x0][0x23c], -R121 ;  /* 0x00008f00a9a97a23 */ /* 0x000fc40000010879 */
[C---:B------:R-:W-:Y:S01]  /*9720*/  HMMA.16816.F32.BF16 R160, R132.reuse, R148, RZ ;  /* 0x0000009484a0723c */ /* 0x040fe200000418ff */
[----:B------:R-:W-:Y:S01]  /*9730*/  MUFU.EX2 R71, R71 ;  /* 0x0000004700477308 */ /* 0x000fe20000000800 */
[--C-:B------:R-:W-:Y:S02]  /*9740*/  FFMA.FTZ R170, R170, c[0x0][0x23c], -R121.reuse ;  /* 0x00008f00aaaa7a23 */ /* 0x100fe40000010879 */
[----:B------:R-:W-:Y:S02]  /*9750*/  FFMA.FTZ R173, R173, c[0x0][0x23c], -R121 ;  /* 0x00008f00adad7a23 */ /* 0x000fe40000010879 */
[--C-:B------:R-:W-:Y:S02]  /*9760*/  FFMA.FTZ R178, R178, c[0x0][0x23c], -R113.reuse ;  /* 0x00008f00b2b27a23 */ /* 0x100fe40000010871 */
[----:B------:R-:W-:Y:S01]  /*9770*/  HMMA.16816.F32.BF16 R148, R132, R150, RZ ;  /* 0x000000968494723c */ /* 0x000fe200000418ff */
[----:B------:R-:W2:Y:S01]  /*9780*/  MUFU.EX2 R66, R66 ;  /* 0x0000004200427308 */ /* 0x000ea20000000800 */
[----:B------:R-:W-:-:S02]  /*9790*/  FFMA.FTZ R177, R177, c[0x0][0x23c], -R113 ;  /* 0x00008f00b1b17a23 */ /* 0x000fc40000010871 */
[--C-:B------:R-:W-:Y:S02]  /*97a0*/  FFMA.FTZ R181, R181, c[0x0][0x23c], -R113.reuse ;  /* 0x00008f00b5b57a23 */ /* 0x100fe40000010871 */
[----:B------:R-:W-:Y:S02]  /*97b0*/  FFMA.FTZ R183, R183, c[0x0][0x23c], -R113 ;  /* 0x00008f00b7b77a23 */ /* 0x000fe40000010871 */
[C---:B------:R-:W-:Y:S01]  /*97c0*/  HMMA.16816.F32.BF16 R144, R132.reuse, R4, RZ ;  /* 0x000000048490723c */ /* 0x040fe200000418ff */
[----:B------:R-:W-:Y:S01]  /*97d0*/  MUFU.EX2 R79, R79 ;  /* 0x0000004f004f7308 */ /* 0x000fe20000000800 */
[----:B------:R-:W-:Y:S02]  /*97e0*/  FADD.FTZ R107, R108, R107 ;  /* 0x0000006b6c6b7221 */ /* 0x000fe40000010000 */
[----:B------:R-:W-:Y:S02]  /*97f0*/  FADD.FTZ R104, R105, R104 ;  /* 0x0000006869687221 */ /* 0x000fe40000010000 */
[----:B------:R-:W-:Y:S01]  /*9800*/  FADD.FTZ R102, R103, R102 ;  /* 0x0000006667667221 */ /* 0x000fe20000010000 */
[----:B-1----:R-:W-:Y:S01]  /*9810*/  F2FP.BF16.PACK_AB R4, R72, R81 ;  /* 0x000000514804723e */ /* 0x002fe200000010ff */
[----:B------:R-:W-:Y:S01]  /*9820*/  HMMA.16816.F32.BF16 R132, R132, R6, RZ ;  /* 0x000000068484723c */ /* 0x000fe200000418ff */
[----:B------:R-:W1:Y:S01]  /*9830*/  MUFU.EX2 R70, R70 ;  /* 0x0000004600467308 */ /* 0x000e620000000800 */
[----:B------:R-:W-:-:S02]  /*9840*/  FADD.FTZ R93, R93, R94 ;  /* 0x0000005e5d5d7221 */ /* 0x000fc40000010000 */
[----:B------:R-:W-:Y:S02]  /*9850*/  FADD.FTZ R107, R90, R107 ;  /* 0x0000006b5a6b7221 */ /* 0x000fe40000010000 */
        /* <DEDUP_REMOVED lines=8> */
[----:B------:R-:W2:Y:S01]  /*98e0*/  MUFU.EX2 R78, R78 ;  /* 0x0000004e004e7308 */ /* 0x000ea20000000800 */
[----:B-1----:R-:W-:Y:S01]  /*98f0*/  F2FP.BF16.PACK_AB R5, R70, R79 ;  /* 0x0000004f4605723e */ /* 0x002fe200000010ff */
[----:B------:R-:W-:Y:S02]  /*9900*/  FADD.FTZ R91, R80, R91 ;  /* 0x0000005b505b7221 */ /* 0x000fe40000010000 */
[----:B------:R-:W-:Y:S02]  /*9910*/  FADD.FTZ R89, R77, R89 ;  /* 0x000000594d597221 */ /* 0x000fe40000010000 */
[----:B------:R-:W-:Y:S02]  /*9920*/  FADD.FTZ R85, R81, R85 ;  /* 0x0000005551557221 */ /* 0x000fe40000010000 */
[----:B------:R-:W1:Y:S01]  /*9930*/  MUFU.EX2 R75, R75 ;  /* 0x0000004b004b7308 */ /* 0x000e620000000800 */
[----:B------:R-:W-:-:S02]  /*9940*/  FADD.FTZ R91, R79, R91 ;  /* 0x0000005b4f5b7221 */ /* 0x000fc40000010000 */
[----:B------:R-:W-:Y:S02]  /*9950*/  FADD.FTZ R89, R76, R89 ;  /* 0x000000594c597221 */ /* 0x000fe40000010000 */
[----:B------:R-:W-:Y:S02]  /*9960*/  FADD.FTZ R85, R72, R85 ;  /* 0x0000005548557221 */ /* 0x000fe40000010000 */
[----:B------:R-:W-:Y:S01]  /*9970*/  FADD.FTZ R91, R70, R91 ;  /* 0x0000005b465b7221 */ /* 0x000fe20000010000 */
[----:B------:R-:W4:Y:S01]  /*9980*/  MUFU.EX2 R74, R74 ;  /* 0x0000004a004a7308 */ /* 0x000f220000000800 */
[----:B--2---:R-:W-:Y:S01]  /*9990*/  F2FP.BF16.PACK_AB R7, R78, R82 ;  /* 0x000000524e07723e */ /* 0x004fe200000010ff */
[--C-:B------:R-:W-:Y:S02]  /*99a0*/  FFMA.FTZ R221, R221, c[0x0][0x23c], -R121.reuse ;  /* 0x00008f00dddd7a23 */ /* 0x100fe40000010879 */
[--C-:B------:R-:W-:Y:S02]  /*99b0*/  FFMA.FTZ R222, R222, c[0x0][0x23c], -R121.reuse ;  /* 0x00008f00dede7a23 */ /* 0x100fe40000010879 */
[----:B------:R-:W-:-:S02]  /*99c0*/  FFMA.FTZ R220, R220, c[0x0][0x23c], -R121 ;  /* 0x00008f00dcdc7a23 */ /* 0x000fc40000010879 */
[----:B------:R-:W2:Y:S01]  /*99d0*/  MUFU.EX2 R64, R64 ;  /* 0x0000004000407308 */ /* 0x000ea20000000800 */
[C---:B------:R-:W-:Y:S01]  /*99e0*/  HMMA.16816.F32.BF16 R156, R4.reuse, R12, R156 ;  /* 0x0000000c049c723c */ /* 0x040fe2000004189c */
[----:B-1----:R-:W-:Y:S02]  /*99f0*/  FADD.FTZ R87, R75, R87 ;  /* 0x000000574b577221 */ /* 0x002fe40000010000 */
[----:B------:R-:W-:Y:S02]  /*9a00*/  FFMA.FTZ R219, R219, c[0x0][0x23c], -R121 ;  /* 0x00008f00dbdb7a23 */ /* 0x000fe40000010879 */
[----:B------:R-:W-:Y:S02]  /*9a10*/  FFMA.FTZ R213, R213, c[0x0][0x23c], -R113 ;  /* 0x00008f00d5d57a23 */ /* 0x000fe40000010871 */
[----:B------:R-:W1:Y:S01]  /*9a20*/  MUFU.EX2 R84, R84 ;  /* 0x0000005400547308 */ /* 0x000e620000000800 */
[----:B------:R-:W-:Y:S01]  /*9a30*/  HMMA.16816.F32.BF16 R140, R4, R8, R140 ;  /* 0x00000008048c723c */ /* 0x000fe2000004188c */
[----:B----4-:R-:W-:-:S02]  /*9a40*/  FADD.FTZ R87, R74, R87 ;  /* 0x000000574a577221 */ /* 0x010fc40000010000 */
[--C-:B------:R-:W-:Y:S02]  /*9a50*/  FFMA.FTZ R182, R182, c[0x0][0x23c], -R113.reuse ;  /* 0x00008f00b6b67a23 */ /* 0x100fe40000010871 */
[--C-:B------:R-:W-:Y:S02]  /*9a60*/  FFMA.FTZ R179, R179, c[0x0][0x23c], -R113.reuse ;  /* 0x00008f00b3b37a23 */ /* 0x100fe40000010871 */
[----:B------:R-:W4:Y:S01]  /*9a70*/  MUFU.EX2 R83, R83 ;  /* 0x0000005300537308 */ /* 0x000f220000000800 */
[----:B------:R-:W-:Y:S01]  /*9a80*/  HMMA.16816.F32.BF16 R152, R4, R14, R152 ;  /* 0x0000000e0498723c */ /* 0x000fe20000041898 */
[----:B------:R-:W-:Y:S02]  /*9a90*/  FFMA.FTZ R174, R174, c[0x0][0x23c], -R113 ;  /* 0x00008f00aeae7a23 */ /* 0x000fe40000010871 */
[----:B------:R-:W-:Y:S02]  /*9aa0*/  FADD.FTZ R89, R69, R89 ;  /* 0x0000005945597221 */ /* 0x000fe40000010000 */
[----:B------:R-:W-:-:S02]  /*9ab0*/  FADD.FTZ R87, R67, R87 ;  /* 0x0000005743577221 */ /* 0x000fc40000010000 */
[----:B------:R-:W5:Y:S01]  /*9ac0*/  MUFU.EX2 R92, R92 ;  /* 0x0000005c005c7308 */ /* 0x000f620000000800 */
[----:B------:R-:W-:Y:S01]  /*9ad0*/  HMMA.16816.F32.BF16 R136, R4, R10, R136 ;  /* 0x0000000a0488723c */ /* 0x000fe20000041888 */
[----:B------:R-:W-:Y:S02]  /*9ae0*/  FADD.FTZ R85, R71, R85 ;  /* 0x0000005547557221 */ /* 0x000fe40000010000 */
[----:B------:R-:W-:Y:S02]  /*9af0*/  FADD.FTZ R91, R82, R91 ;  /* 0x0000005b525b7221 */ /* 0x000fe40000010000 */
[----:B------:R-:W-:Y:S02]  /*9b00*/  FADD.FTZ R89, R68, R89 ;  /* 0x0000005944597221 */ /* 0x000fe40000010000 */
[----:B------:R-:W-:Y:S01]  /*9b10*/  MUFU.EX2 R95, R95 ;  /* 0x0000005f005f7308 */ /* 0x000fe20000000800 */
[----:B------:R-:W-:Y:S01]  /*9b20*/  F2FP.BF16.PACK_AB R4, R76, R77 ;  /* 0x0000004d4c04723e */ /* 0x000fe200000010ff */
[----:B--2---:R-:W-:Y:S01]  /*9b30*/  FADD.FTZ R87, R64, R87 ;  /* 0x0000005740577221 */ /* 0x004fe20000010000 */
[----:B------:R-:W-:Y:S01]  /*9b40*/  F2FP.BF16.PACK_AB R5, R74, R75 ;  /* 0x0000004b4a05723e */ /* 0x000fe200000010ff */
[----:B------:R-:W-:Y:S01]  /*9b50*/  FADD.FTZ R85, R66, R85 ;  /* 0x0000005542557221 */ /* 0x000fe20000010000 */
[----:B------:R-:W-:Y:S01]  /*9b60*/  F2FP.BF16.PACK_AB R6, R68, R69 ;  /* 0x000000454406723e */ /* 0x000fe200000010ff */
[----:B------:R-:W-:Y:S01]  /*9b70*/  FADD.FTZ R91, R78, R91 ;  /* 0x0000005b4e5b7221 */ /* 0x000fe20000010000 */
[----:B------:R-:W-:Y:S01]  /*9b80*/  F2FP.BF16.PACK_AB R7, R64, R67 ;  /* 0x000000434007723e */ /* 0x000fe200000010ff */
[----:B------:R-:W2:Y:S01]  /*9b90*/  MUFU.EX2 R97, R97 ;  /* 0x0000006100617308 */ /* 0x000ea20000000800 */
[----:B------:R-:W-:-:S02]  /*9ba0*/  FFMA.FTZ R114, R227, c[0x0][0x23c], -R106 ;  /* 0x00008f00e3727a23 */ /* 0x000fc4000001086a */
[----:B------:R-:W-:Y:S02]  /*9bb0*/  FADD.FTZ R89, R65, R89 ;  /* 0x0000005941597221 */ /* 0x000fe40000010000 */
[----:B-1----:R-:W-:Y:S01]  /*9bc0*/  FADD.FTZ R85, R84, R85 ;  /* 0x0000005554557221 */ /* 0x002fe20000010000 */
[C---:B------:R-:W-:Y:S01]  /*9bd0*/  HMMA.16816.F32.BF16 R160, R4.reuse, R12, R160 ;  /* 0x0000000c04a0723c */ /* 0x040fe200000418a0 */
[----:B------:R-:W-:Y:S01]  /*9be0*/  FADD.FTZ R89, R62, R89 ;  /* 0x000000593e597221 */ /* 0x000fe20000010000 */
[----:B------:R-:W1:Y:S01]  /*9bf0*/  MUFU.EX2 R96, R96 ;  /* 0x0000006000607308 */ /* 0x000e620000000800 */
[----:B----4-:R-:W-:Y:S02]  /*9c00*/  FADD.FTZ R85, R83, R85 ;  /* 0x0000005553557221 */ /* 0x010fe40000010000 */
[----:B------:R-:W-:Y:S02]  /*9c10*/  FADD.FTZ R89, R61, R89 ;  /* 0x000000593d597221 */ /* 0x000fe40000010000 */
[----:B-----5:R-:W-:Y:S01]  /*9c20*/  FADD.FTZ R85, R92, R85 ;  /* 0x000000555c557221 */ /* 0x020fe20000010000 */
[----:B------:R-:W-:Y:S01]  /*9c30*/  HMMA.16816.F32.BF16 R144, R4, R8, R144 ;  /* 0x000000080490723c */ /* 0x000fe20000041890 */
[----:B------:R-:W-:Y:S01]  /*9c40*/  FADD.FTZ R89, R60, R89 ;  /* 0x000000593c597221 */ /* 0x000fe20000010000 */
[----:B------:R-:W4:Y:S01]  /*9c50*/  MUFU.EX2 R101, R101 ;  /* 0x0000006500657308 */ /* 0x000f220000000800 */
[----:B--2---:R-:W-:-:S02]  /*9c60*/  FADD.FTZ R91, R97, R91 ;  /* 0x0000005b615b7221 */ /* 0x004fc40000010000 */
[----:B------:R-:W-:Y:S02]  /*9c70*/  FADD.FTZ R85, R95, R85 ;  /* 0x000000555f557221 */ /* 0x000fe40000010000 */
[----:B------:R-:W-:Y:S01]  /*9c80*/  FFMA.FTZ R176, R176, c[0x0][0x23c], -R121 ;  /* 0x00008f00b0b07a23 */ /* 0x000fe20000010879 */
[C---:B------:R-:W-:Y:S01]  /*9c90*/  HMMA.16816.F32.BF16 R148, R4.reuse, R14, R148 ;  /* 0x0000000e0494723c */ /* 0x040fe20000041894 */
[----:B------:R-:W2:Y:S01]  /*9ca0*/  LDSM.16.MT88.4 R12, [R192+0x4c00] ;  /* 0x004c0000c00c783b */ /* 0x000ea20000004200 */
[----:B------:R-:W5:Y:S01]  /*9cb0*/  MUFU.EX2 R110, R110 ;  /* 0x0000006e006e7308 */ /* 0x000f620000000800 */
[----:B-1----:R-:W-:Y:S02]  /*9cc0*/  FADD.FTZ R91, R96, R91 ;  /* 0x0000005b605b7221 */ /* 0x002fe40000010000 */
[--C-:B------:R-:W-:Y:S02]  /*9cd0*/  FFMA.FTZ R175, R175, c[0x0][0x23c], -R121.reuse ;  /* 0x00008f00afaf7a23 */ /* 0x100fe40000010879 */
[----:B------:R-:W-:Y:S01]  /*9ce0*/  FFMA.FTZ R172, R172, c[0x0][0x23c], -R121 ;  /* 0x00008f00acac7a23 */ /* 0x000fe20000010879 */
[----:B------:R-:W-:Y:S01]  /*9cf0*/  HMMA.16816.F32.BF16 R132, R4, R10, R132 ;  /* 0x0000000a0484723c */ /* 0x000fe20000041884 */
[----:B------:R-:W1:Y:S01]  /*9d00*/  LDSM.16.MT88.4 R8, [R191+0x4c00] ;  /* 0x004c0000bf08783b */ /* 0x000e620000004200 */
[----:B------:R-:W3:Y:S01]  /*9d10*/  MUFU.EX2 R63, R63 ;  /* 0x0000003f003f7308 */ /* 0x000ee20000000800 */
[----:B----4-:R-:W-:-:S02]  /*9d20*/  FADD.FTZ R91, R101, R91 ;  /* 0x0000005b655b7221 */ /* 0x010fc40000010000 */
[----:B------:R-:W-:Y:S02]  /*9d30*/  FFMA.FTZ R171, R171, c[0x0][0x23c], -R121 ;  /* 0x00008f00abab7a23 */ /* 0x000fe40000010879 */
[----:B------:R-:W-:Y:S01]  /*9d40*/  F2FP.BF16.PACK_AB R4, R83, R84 ;  /* 0x000000545304723e */ /* 0x000fe200000010ff */
[----:B------:R-:W-:Y:S01]  /*9d50*/  FFMA.FTZ R167, R167, c[0x0][0x23c], -R113 ;  /* 0x00008f00a7a77a23 */ /* 0x000fe20000010871 */
[----:B------:R-:W-:Y:S01]  /*9d60*/  F2FP.BF16.PACK_AB R5, R96, R97 ;  /* 0x000000616005723e */ /* 0x000fe200000010ff */
[----:B------:R-:W4:Y:S01]  /*9d70*/  MUFU.EX2 R37, R37 ;  /* 0x0000002500257308 */ /* 0x000f220000000800 */
[----:B------:R-:W-:Y:S01]  /*9d80*/  F2FP.BF16.PACK_AB R6, R95, R92 ;  /* 0x0000005c5f06723e */ /* 0x000fe200000010ff */
[C---:B-----5:R-:W-:Y:S01]  /*9d90*/  FADD.FTZ R91, R110.reuse, R91 ;  /* 0x0000005b6e5b7221 */ /* 0x060fe20000010000 */
[----:B------:R-:W-:Y:S01]  /*9da0*/  F2FP.BF16.PACK_AB R7, R110, R101 ;  /* 0x000000656e07723e */ /* 0x000fe200000010ff */
[--C-:B------:R-:W-:Y:S02]  /*9db0*/  FFMA.FTZ R166, R166, c[0x0][0x23c], -R113.reuse ;  /* 0x00008f00a6a67a23 */ /* 0x100fe40000010871 */
[----:B------:R-:W-:-:S02]  /*9dc0*/  FFMA.FTZ R164, R164, c[0x0][0x23c], -R113 ;  /* 0x00008f00a4a47a23 */ /* 0x000fc40000010871 */
[----:B------:R-:W5:Y:S01]  /*9dd0*/  MUFU.EX2 R35, R35 ;  /* 0x0000002300237308 */ /* 0x000f620000000800 */
[----:B---3--:R-:W-:Y:S01]  /*9de0*/  FADD.FTZ R87, R63, R87 ;  /* 0x000000573f577221 */ /* 0x008fe20000010000 */
[C---:B------:R-:W-:Y:S01]  /*9df0*/  HMMA.16816.F32.BF16 R156, R4.reuse, R20, R156 ;  /* 0x00000014049c723c */ /* 0x040fe2000004189c */
[----:B------:R-:W-:Y:S02]  /*9e00*/  FFMA.FTZ R130, R130, c[0x0][0x23c], -R113 ;  /* 0x00008f0082827a23 */ /* 0x000fe40000010871 */
[----:B------:R-:W-:Y:S02]  /*9e10*/  FADD.FTZ R89, R59, R89 ;  /* 0x000000593b597221 */ /* 0x000fe40000010000 */
[----:B------:R-:W-:Y:S01]  /*9e20*/  FFMA.FTZ R165, R165, c[0x0][0x23c], -R106 ;  /* 0x00008f00a5a57a23 */ /* 0x000fe2000001086a */
[----:B------:R-:W3:Y:S01]  /*9e30*/  MUFU.EX2 R34, R34 ;  /* 0x0000002200227308 */ /* 0x000ee20000000800 */
[----:B----4-:R-:W-:Y:S01]  /*9e40*/  FADD.FTZ R87, R37, R87 ;  /* 0x0000005725577221 */ /* 0x010fe20000010000 */
[----:B------:R-:W-:Y:S01]  /*9e50*/  HMMA.16816.F32.BF16 R140, R4, R16, R140 ;  /* 0x00000010048c723c */ /* 0x000fe2000004188c */
[----:B------:R-:W-:-:S02]  /*9e60*/  FADD.FTZ R89, R58, R89 ;  /* 0x000000593a597221 */ /* 0x000fc40000010000 */
[--C-:B------:R-:W-:Y:S02]  /*9e70*/  FFMA.FTZ R218, R218, c[0x0][0x23c], -R106.reuse ;  /* 0x00008f00dada7a23 */ /* 0x100fe4000001086a */
[--C-:B------:R-:W-:Y:S01]  /*9e80*/  FFMA.FTZ R180, R180, c[0x0][0x23c], -R106.reuse ;  /* 0x00008f00b4b47a23 */ /* 0x100fe2000001086a */
[----:B------:R-:W4:Y:S01]  /*9e90*/  MUFU.EX2 R116, R116 ;  /* 0x0000007400747308 */ /* 0x000f220000000800 */
[----:B-----5:R-:W-:Y:S01]  /*9ea0*/  FADD.FTZ R87, R35, R87 ;  /* 0x0000005723577221 */ /* 0x020fe20000010000 */
[C---:B------:R-:W-:Y:S01]  /*9eb0*/  HMMA.16816.F32.BF16 R152, R4.reuse, R22, R152 ;  /* 0x000000160498723c */ /* 0x040fe20000041898 */
[----:B------:R-:W-:Y:S02]  /*9ec0*/  FFMA.FTZ R128, R128, c[0x0][0x23c], -R106 ;  /* 0x00008f0080807a23 */ /* 0x000fe4000001086a */
[----:B------:R-:W-:Y:S02]  /*9ed0*/  FADD.FTZ R89, R57, R89 ;  /* 0x0000005939597221 */ /* 0x000fe40000010000 */
[----:B------:R-:W-:Y:S01]  /*9ee0*/  FFMA.FTZ R127, R127, c[0x0][0x23c], -R121 ;  /* 0x00008f007f7f7a23 */ /* 0x000fe20000010879 */
[----:B------:R-:W5:Y:S01]  /*9ef0*/  MUFU.EX2 R117, R117 ;  /* 0x0000007500757308 */ /* 0x000f620000000800 */
[----:B---3--:R-:W-:Y:S01]  /*9f00*/  FADD.FTZ R87, R34, R87 ;  /* 0x0000005722577221 */ /* 0x008fe20000010000 */
[----:B------:R-:W-:Y:S01]  /*9f10*/  HMMA.16816.F32.BF16 R136, R4, R18, R136 ;  /* 0x000000120488723c */ /* 0x000fe20000041888 */
[----:B------:R-:W-:-:S02]  /*9f20*/  FADD.FTZ R89, R56, R89 ;  /* 0x0000005938597221 */ /* 0x000fc40000010000 */
[----:B------:R-:W-:Y:S02]  /*9f30*/  FFMA.FTZ R124, R124, c[0x0][0x23c], -R121 ;  /* 0x00008f007c7c7a23 */ /* 0x000fe40000010879 */
[----:B------:R-:W-:Y:S01]  /*9f40*/  FADD.FTZ R89, R55, R89 ;  /* 0x0000005937597221 */ /* 0x000fe20000010000 */
[----:B------:R-:W3:Y:S01]  /*9f50*/  MUFU.EX2 R119, R119 ;  /* 0x0000007700777308 */ /* 0x000ee20000000800 */
[----:B------:R-:W-:Y:S01]  /*9f60*/  F2FP.BF16.PACK_AB R4, R62, R65 ;  /* 0x000000413e04723e */ /* 0x000fe200000010ff */
[----:B----4-:R-:W-:Y:S01]  /*9f70*/  FADD.FTZ R85, R116, R85 ;  /* 0x0000005574557221 */ /* 0x010fe20000010000 */
[----:B------:R-:W-:Y:S01]  /*9f80*/  F2FP.BF16.PACK_AB R5, R37, R63 ;  /* 0x0000003f2505723e */ /* 0x000fe200000010ff */
[----:B------:R-:W-:Y:S01]  /*9f90*/  FADD.FTZ R89, R54, R89 ;  /* 0x0000005936597221 */ /* 0x000fe20000010000 */
[----:B------:R-:W-:Y:S01]  /*9fa0*/  F2FP.BF16.PACK_AB R6, R60, R61 ;  /* 0x0000003d3c06723e */ /* 0x000fe200000010ff */
[----:B------:R-:W-:Y:S01]  /*9fb0*/  FFMA.FTZ R123, R123, c[0x0][0x23c], -R121 ;  /* 0x00008f007b7b7a23 */ /* 0x000fe20000010879 */
[----:B------:R-:W-:Y:S01]  /*9fc0*/  F2FP.BF16.PACK_AB R7, R34, R35 ;  /* 0x000000232207723e */ /* 0x000fe200000010ff */
[----:B------:R-:W4:Y:S01]  /*9fd0*/  MUFU.EX2 R122, R122 ;  /* 0x0000007a007a7308 */ /* 0x000f220000000800 */
[----:B-----5:R-:W-:-:S02]  /*9fe0*/  FADD.FTZ R85, R117, R85 ;  /* 0x0000005575557221 */ /* 0x020fc40000010000 */
[----:B------:R-:W-:Y:S02]  /*9ff0*/  FADD.FTZ R89, R53, R89 ;  /* 0x0000005935597221 */ /* 0x000fe40000010000 */
[----:B------:R-:W-:Y:S01]  /*a000*/  FFMA.FTZ R120, R120, c[0x0][0x23c], -R121 ;  /* 0x00008f0078787a23 */ /* 0x000fe20000010879 */
[C---:B------:R-:W-:Y:S01]  /*a010*/  HMMA.16816.F32.BF16 R160, R4.reuse, R20, R160 ;  /* 0x0000001404a0723c */ /* 0x040fe200000418a0 */
[----:B------:R-:W-:Y:S01]  /*a020*/  FADD.FTZ R89, R52, R89 ;  /* 0x0000005934597221 */ /* 0x000fe20000010000 */
[----:B------:R-:W5:Y:S01]  /*a030*/  MUFU.EX2 R126, R126 ;  /* 0x0000007e007e7308 */ /* 0x000f620000000800 */
[----:B---3--:R-:W-:Y:S02]  /*a040*/  FADD.FTZ R85, R119, R85 ;  /* 0x0000005577557221 */ /* 0x008fe40000010000 */
[--C-:B------:R-:W-:Y:S02]  /*a050*/  FFMA.FTZ R118, R118, c[0x0][0x23c], -R113.reuse ;  /* 0x00008f0076767a23 */ /* 0x100fe40000010871 */
[----:B------:R-:W-:Y:S01]  /*a060*/  FFMA.FTZ R115, R115, c[0x0][0x23c], -R113 ;  /* 0x00008f0073737a23 */ /* 0x000fe20000010871 */
[----:B------:R-:W-:Y:S01]  /*a070*/  HMMA.16816.F32.BF16 R148, R4, R22, R148 ;  /* 0x000000160494723c */ /* 0x000fe20000041894 */
[----:B------:R-:W3:Y:S01]  /*a080*/  LDSM.16.MT88.4 R20, [R192+0x5000] ;  /* 0x00500000c014783b */ /* 0x000ee20000004200 */
[----:B------:R-:W1:Y:S01]  /*a090*/  MUFU.EX2 R125, R125 ;  /* 0x0000007d007d7308 */ /* 0x000e620000000800 */
[----:B----4-:R-:W-:-:S02]  /*a0a0*/  FADD.FTZ R85, R122, R85 ;  /* 0x000000557a557221 */ /* 0x010fc40000010000 */
[--C-:B------:R-:W-:Y:S02]  /*a0b0*/  FFMA.FTZ R109, R109, c[0x0][0x23c], -R106.reuse ;  /* 0x00008f006d6d7a23 */ /* 0x100fe4000001086a */
[--C-:B------:R-:W-:Y:S01]  /*a0c0*/  FFMA.FTZ R99, R99, c[0x0][0x23c], -R106.reuse ;  /* 0x00008f0063637a23 */ /* 0x100fe2000001086a */
[----:B------:R-:W-:Y:S01]  /*a0d0*/  HMMA.16816.F32.BF16 R144, R4, R16, R144 ;  /* 0x000000100490723c */ /* 0x000fe20000041890 */
[----:B------:R-:W-:Y:S01]  /*a0e0*/  FFMA.FTZ R98, R98, c[0x0][0x23c], -R106 ;  /* 0x00008f0062627a23 */ /* 0x000fe2000001086a */
[----:B------:R-:W4:Y:S01]  /*a0f0*/  MUFU.EX2 R129, R129 ;  /* 0x0000008100817308 */ /* 0x000f220000000800 */
[----:B-----5:R-:W-:-:S05]  /*a100*/  FADD.FTZ R91, R126, R91 ;  /* 0x0000005b7e5b7221 */ /* 0x020fca0000010000 */
[----:B------:R-:W-:Y:S01]  /*a110*/  HMMA.16816.F32.BF16 R132, R4, R18, R132 ;  /* 0x000000120484723c */ /* 0x000fe20000041884 */
[----:B------:R-:W5:Y:S01]  /*a120*/  LDSM.16.MT88.4 R16, [R191+0x5000] ;  /* 0x00500000bf10783b */ /* 0x000f620000004200 */
[----:B------:R-:W2:Y:S01]  /*a130*/  MUFU.EX2 R131, R131 ;  /* 0x0000008300837308 */ /* 0x000ea20000000800 */
[----:B-1----:R-:W-:-:S04]  /*a140*/  FADD.FTZ R91, R125, R91 ;  /* 0x0000005b7d5b7221 */ /* 0x002fc80000010000 */
[----:B------:R-:W-:Y:S02]  /*a150*/  F2FP.BF16.PACK_AB R4, R117, R116 ;  /* 0x000000747504723e */ /* 0x000fe400000010ff */
[----:B------:R-:W-:Y:S01]  /*a160*/  F2FP.BF16.PACK_AB R5, R125, R126 ;  /* 0x0000007e7d05723e */ /* 0x000fe200000010ff */
[----:B------:R-:W1:Y:S01]  /*a170*/  MUFU.EX2 R33, R33 ;  /* 0x0000002100217308 */ /* 0x000e620000000800 */
[----:B------:R-:W-:Y:S01]  /*a180*/  F2FP.BF16.PACK_AB R6, R122, R119 ;  /* 0x000000777a06723e */ /* 0x000fe200000010ff */
[----:B----4-:R-:W-:-:S06]  /*a190*/  FADD.FTZ R91, R129, R91 ;  /* 0x0000005b815b7221 */ /* 0x010fcc0000010000 */
[----:B------:R-:W4:Y:S01]  /*a1a0*/  MUFU.EX2 R32, R32 ;  /* 0x0000002000207308 */ /* 0x000f220000000800 */
[C---:B--2---:R-:W-:Y:S01]  /*a1b0*/  F2FP.BF16.PACK_AB R7, R131.reuse, R129 ;  /* 0x000000818307723e */ /* 0x044fe200000010ff */
[----:B------:R-:W-:-:S06]  /*a1c0*/  FADD.FTZ R91, R131, R91 ;  /* 0x0000005b835b7221 */ /* 0x000fcc0000010000 */
[----:B------:R-:W2:Y:S01]  /*a1d0*/  MUFU.EX2 R31, R31 ;  /* 0x0000001f001f7308 */ /* 0x000ea20000000800 */
[----:B------:R-:W-:Y:S01]  /*a1e0*/  HMMA.16816.F32.BF16 R156, R4, R12, R156 ;  /* 0x0000000c049c723c */ /* 0x000fe2000004189c */
[----:B-1----:R-:W-:-:S06]  /*a1f0*/  FADD.FTZ R87, R33, R87 ;  /* 0x0000005721577221 */ /* 0x002fcc0000010000 */
[----:B------:R-:W1:Y:S01]  /*a200*/  MUFU.EX2 R30, R30 ;  /* 0x0000001e001e7308 */ /* 0x000e620000000800 */
[----:B------:R-:W-:Y:S01]  /*a210*/  HMMA.16816.F32.BF16 R152, R4, R14, R152 ;  /* 0x0000000e0498723c */ /* 0x000fe20000041898 */
[----:B----4-:R-:W-:-:S06]  /*a220*/  FADD.FTZ R87, R32, R87 ;  /* 0x0000005720577221 */ /* 0x010fcc0000010000 */
[----:B------:R-:W4:Y:S01]  /*a230*/  MUFU.EX2 R168, R168 ;  /* 0x000000a800a87308 */ /* 0x000f220000000800 */
[----:B------:R-:W-:Y:S01]  /*a240*/  HMMA.16816.F32.BF16 R140, R4, R8, R140 ;  /* 0x00000008048c723c */ /* 0x000fe2000004188c */
[----:B--2---:R-:W-:-:S06]  /*a250*/  FADD.FTZ R87, R31, R87 ;  /* 0x000000571f577221 */ /* 0x004fcc0000010000 */
[----:B------:R-:W2:Y:S01]  /*a260*/  MUFU.EX2 R169, R169 ;  /* 0x000000a900a97308 */ /* 0x000ea20000000800 */
[----:B------:R-:W-:Y:S01]  /*a270*/  HMMA.16816.F32.BF16 R136, R4, R10, R136 ;  /* 0x0000000a0488723c */ /* 0x000fe20000041888 */
[----:B-1----:R-:W-:-:S06]  /*a280*/  FADD.FTZ R87, R30, R87 ;  /* 0x000000571e577221 */ /* 0x002fcc0000010000 */
[----:B------:R-:W1:Y:S01]  /*a290*/  MUFU.EX2 R170, R170 ;  /* 0x000000aa00aa7308 */ /* 0x000e620000000800 */
[----:B------:R-:W-:Y:S01]  /*a2a0*/  F2FP.BF16.PACK_AB R4, R58, R59 ;  /* 0x0000003b3a04723e */ /* 0x000fe200000010ff */
[----:B----4-:R-:W-:Y:S01]  /*a2b0*/  FADD.FTZ R85, R168, R85 ;  /* 0x00000055a8557221 */ /* 0x010fe20000010000 */
[----:B------:R-:W-:Y:S02]  /*a2c0*/  F2FP.BF16.PACK_AB R5, R32, R33 ;  /* 0x000000212005723e */ /* 0x000fe400000010ff */
[----:B------:R-:W-:Y:S02]  /*a2d0*/  F2FP.BF16.PACK_AB R6, R56, R57 ;  /* 0x000000393806723e */ /* 0x000fe400000010ff */
[----:B------:R-:W-:Y:S01]  /*a2e0*/  F2FP.BF16.PACK_AB R7, R30, R31 ;  /* 0x0000001f1e07723e */ /* 0x000fe200000010ff */
[----:B------:R-:W4:Y:S01]  /*a2f0*/  MUFU.EX2 R173, R173 ;  /* 0x000000ad00ad7308 */ /* 0x000f220000000800 */
[----:B--2---:R-:W-:-:S05]  /*a300*/  FADD.FTZ R85, R169, R85 ;  /* 0x00000055a9557221 */ /* 0x004fca0000010000 */
[----:B------:R-:W-:Y:S02]  /*a310*/  HMMA.16816.F32.BF16 R160, R4, R12, R160 ;  /* 0x0000000c04a0723c */ /* 0x000fe400000418a0 */
[----:B------:R-:W2:Y:S01]  /*a320*/  MUFU.EX2 R178, R178 ;  /* 0x000000b200b27308 */ /* 0x000ea20000000800 */
[----:B-1----:R-:W-:-:S05]  /*a330*/  FADD.FTZ R85, R170, R85 ;  /* 0x00000055aa557221 */ /* 0x002fca0000010000 */
[----:B------:R-:W-:Y:S01]  /*a340*/  HMMA.16816.F32.BF16 R148, R4, R14, R148 ;  /* 0x0000000e0494723c */ /* 0x000fe20000041894 */
[----:B------:R-:W1:Y:S01]  /*a350*/  LDSM.16.MT88.4 R12, [R192+0x5400] ;  /* 0x00540000c00c783b */ /* 0x000e620000004200 */
[----:B------:R-:W3:Y:S01]  /*a360*/  MUFU.EX2 R177, R177 ;  /* 0x000000b100b17308 */ /* 0x000ee20000000800 */
[----:B----4-:R-:W-:-:S05]  /*a370*/  FADD.FTZ R85, R173, R85 ;  /* 0x00000055ad557221 */ /* 0x010fca0000010000 */
[----:B------:R-:W-:Y:S02]  /*a380*/  HMMA.16816.F32.BF16 R144, R4, R8, R144 ;  /* 0x000000080490723c */ /* 0x000fe40000041890 */
[----:B------:R-:W4:Y:S01]  /*a390*/  MUFU.EX2 R181, R181 ;  /* 0x000000b500b57308 */ /* 0x000f220000000800 */
[----:B--2---:R-:W-:-:S05]  /*a3a0*/  FADD.FTZ R91, R178, R91 ;  /* 0x0000005bb25b7221 */ /* 0x004fca0000010000 */
[----:B------:R-:W-:Y:S01]  /*a3b0*/  HMMA.16816.F32.BF16 R132, R4, R10, R132 ;  /* 0x0000000a0484723c */ /* 0x000fe20000041884 */
[----:B------:R-:W2:Y:S01]  /*a3c0*/  LDSM.16.MT88.4 R8, [R191+0x5400] ;  /* 0x00540000bf08783b */ /* 0x000ea20000004200 */
[----:B------:R-:W5:Y:S01]  /*a3d0*/  MUFU.EX2 R183, R183 ;  /* 0x000000b700b77308 */ /* 0x000f620000000800 */
[----:B---3--:R-:W-:-:S04]  /*a3e0*/  FADD.FTZ R91, R177, R91 ;  /* 0x0000005bb15b7221 */ /* 0x008fc80000010000 */
[----:B------:R-:W-:Y:S02]  /*a3f0*/  F2FP.BF16.PACK_AB R4, R169, R168 ;  /* 0x000000a8a904723e */ /* 0x000fe400000010ff */
[----:B------:R-:W-:Y:S01]  /*a400*/  F2FP.BF16.PACK_AB R5, R177, R178 ;  /* 0x000000b2b105723e */ /* 0x000fe200000010ff */
[----:B------:R-:W3:Y:S01]  /*a410*/  MUFU.EX2 R29, R29 ;  /* 0x0000001d001d7308 */ /* 0x000ee20000000800 */
[----:B------:R-:W-:Y:S01]  /*a420*/  F2FP.BF16.PACK_AB R6, R173, R170 ;  /* 0x000000aaad06723e */ /* 0x000fe200000010ff */
[----:B----4-:R-:W-:-:S06]  /*a430*/  FADD.FTZ R91, R181, R91 ;  /* 0x0000005bb55b7221 */ /* 0x010fcc0000010000 */
[----:B------:R-:W4:Y:S01]  /*a440*/  MUFU.EX2 R28, R28 ;  /* 0x0000001c001c7308 */ /* 0x000f220000000800 */
[C---:B-----5:R-:W-:Y:S01]  /*a450*/  F2FP.BF16.PACK_AB R7, R183.reuse, R181 ;  /* 0x000000b5b707723e */ /* 0x060fe200000010ff */
[----:B------:R-:W-:-:S06]  /*a460*/  FADD.FTZ R91, R183, R91 ;  /* 0x0000005bb75b7221 */ /* 0x000fcc0000010000 */
[----:B------:R-:W5:Y:S01]  /*a470*/  MUFU.EX2 R27, R27 ;  /* 0x0000001b001b7308 */ /* 0x000f620000000800 */
[----:B------:R-:W-:Y:S01]  /*a480*/  HMMA.16816.F32.BF16 R156, R4, R20, R156 ;  /* 0x00000014049c723c */ /* 0x000fe2000004189c */
[----:B---3--:R-:W-:-:S06]  /*a490*/  FADD.FTZ R87, R29, R87 ;  /* 0x000000571d577221 */ /* 0x008fcc0000010000 */
[----:B------:R-:W3:Y:S01]  /*a4a0*/  MUFU.EX2 R26, R26 ;  /* 0x0000001a001a7308 */ /* 0x000ee20000000800 */
[----:B------:R-:W-:Y:S01]  /*a4b0*/  HMMA.16816.F32.BF16 R152, R4, R22, R152 ;  /* 0x000000160498723c */ /* 0x000fe20000041898 */
[----:B----4-:R-:W-:-:S06]  /*a4c0*/  FADD.FTZ R87, R28, R87 ;  /* 0x000000571c577221 */ /* 0x010fcc0000010000 */
[----:B------:R-:W4:Y:S01]  /*a4d0*/  MUFU.EX2 R221, R221 ;  /* 0x000000dd00dd7308 */ /* 0x000f220000000800 */
[----:B------:R-:W-:Y:S01]  /*a4e0*/  HMMA.16816.F32.BF16 R140, R4, R16, R140 ;  /* 0x00000010048c723c */ /* 0x000fe2000004188c */
[----:B-----5:R-:W-:-:S06]  /*a4f0*/  FADD.FTZ R87, R27, R87 ;  /* 0x000000571b577221 */ /* 0x020fcc0000010000 */
[----:B------:R-:W5:Y:S01]  /*a500*/  MUFU.EX2 R222, R222 ;  /* 0x000000de00de7308 */ /* 0x000f620000000800 */
[----:B------:R-:W-:Y:S01]  /*a510*/  HMMA.16816.F32.BF16 R136, R4, R18, R136 ;  /* 0x000000120488723c */ /* 0x000fe20000041888 */
[----:B---3--:R-:W-:-:S06]  /*a520*/  FADD.FTZ R87, R26, R87 ;  /* 0x000000571a577221 */ /* 0x008fcc0000010000 */
[----:B------:R-:W-:Y:S01]  /*a530*/  F2FP.BF16.PACK_AB R4, R54, R55 ;  /* 0x000000373604723e */ /* 0x000fe200000010ff */
[----:B------:R-:W3:Y:S01]  /*a540*/  MUFU.EX2 R220, R220 ;  /* 0x000000dc00dc7308 */ /* 0x000ee20000000800 */
[----:B------:R-:W-:Y:S01]  /*a550*/  F2FP.BF16.PACK_AB R5, R28, R29 ;  /* 0x0000001d1c05723e */ /* 0x000fe200000010ff */
[----:B----4-:R-:W-:Y:S01]  /*a560*/  FADD.FTZ R85, R221, R85 ;  /* 0x00000055dd557221 */ /* 0x010fe20000010000 */
[----:B------:R-:W-:Y:S02]  /*a570*/  F2FP.BF16.PACK_AB R6, R52, R53 ;  /* 0x000000353406723e */ /* 0x000fe400000010ff */
[----:B------:R-:W-:Y:S01]  /*a580*/  F2FP.BF16.PACK_AB R7, R26, R27 ;  /* 0x0000001b1a07723e */ /* 0x000fe200000010ff */
[----:B-----5:R-:W-:Y:S02]  /*a590*/  FADD.FTZ R85, R222, R85 ;  /* 0x00000055de557221 */ /* 0x020fe40000010000 */
[----:B------:R-:W4:Y:S04]  /*a5a0*/  MUFU.EX2 R219, R219 ;  /* 0x000000db00db7308 */ /* 0x000f280000000800 */
[----:B------:R-:W-:Y:S04]  /*a5b0*/  HMMA.16816.F32.BF16 R160, R4, R20, R160 ;  /* 0x0000001404a0723c */ /* 0x000fe800000418a0 */
[----:B------:R-:W5:Y:S01]  /*a5c0*/  MUFU.EX2 R213, R213 ;  /* 0x000000d500d57308 */ /* 0x000f620000000800 */
[----:B---3--:R-:W-:-:S03]  /*a5d0*/  FADD.FTZ R85, R220, R85 ;  /* 0x00000055dc557221 */ /* 0x008fc60000010000 */
[----:B------:R-:W-:Y:S01]  /*a5e0*/  HMMA.16816.F32.BF16 R148, R4, R22, R148 ;  /* 0x000000160494723c */ /* 0x000fe20000041894 */
[----:B------:R-:W3:Y:S03]  /*a5f0*/  LDSM.16.MT88.4 R20, [R192+0x5800] ;  /* 0x00580000c014783b */ /* 0x000ee60000004200 */
[----:B------:R-:W1:Y:S01]  /*a600*/  MUFU.EX2 R182, R182 ;  /* 0x000000b600b67308 */ /* 0x000e620000000800 */
[----:B----4-:R-:W-:-:S03]  /*a610*/  FADD.FTZ R85, R219, R85 ;  /* 0x00000055db557221 */ /* 0x010fc60000010000 */
[----:B------:R-:W-:Y:S04]  /*a620*/  HMMA.16816.F32.BF16 R144, R4, R16, R144 ;  /* 0x000000100490723c */ /* 0x000fe80000041890 */
[----:B------:R-:W4:Y:S01]  /*a630*/  MUFU.EX2 R179, R179 ;  /* 0x000000b300b37308 */ /* 0x000f220000000800 */
[----:B-----5:R-:W-:-:S03]  /*a640*/  FADD.FTZ R91, R213, R91 ;  /* 0x0000005bd55b7221 */ /* 0x020fc60000010000 */
[----:B------:R-:W-:Y:S01]  /*a650*/  HMMA.16816.F32.BF16 R132, R4, R18, R132 ;  /* 0x000000120484723c */ /* 0x000fe20000041884 */
[----:B------:R-:W5:Y:S03]  /*a660*/  LDSM.16.MT88.4 R16, [R191+0x5800] ;  /* 0x00580000bf10783b */ /* 0x000f660000004200 */
[----:B------:R-:W2:Y:S01]  /*a670*/  MUFU.EX2 R174, R174 ;  /* 0x000000ae00ae7308 */ /* 0x000ea20000000800 */
[----:B-1----:R-:W-:Y:S02]  /*a680*/  FADD.FTZ R91, R182, R91 ;  /* 0x0000005bb65b7221 */ /* 0x002fe40000010000 */
[----:B------:R-:W-:Y:S02]  /*a690*/  F2FP.BF16.PACK_AB R4, R222, R221 ;  /* 0x000000ddde04723e */ /* 0x000fe400000010ff */
[----:B------:R-:W-:Y:S02]  /*a6a0*/  F2FP.BF16.PACK_AB R5, R182, R213 ;  /* 0x000000d5b605723e */ /* 0x000fe400000010ff */
[----:B------:R-:W-:Y:S01]  /*a6b0*/  F2FP.BF16.PACK_AB R6, R219, R220 ;  /* 0x000000dcdb06723e */ /* 0x000fe200000010ff */
[----:B------:R-:W1:Y:S01]  /*a6c0*/  MUFU.EX2 R51, R51 ;  /* 0x0000003300337308 */ /* 0x000e620000000800 */
[----:B----4-:R-:W-:-:S07]  /*a6d0*/  FADD.FTZ R91, R179, R91 ;  /* 0x0000005bb35b7221 */ /* 0x010fce0000010000 */
        /* <DEDUP_REMOVED lines=18> */
[----:B------:R-:W-:-:S05]  /*a800*/  F2FP.BF16.PACK_AB R6, R48, R49 ;  /* 0x000000313006723e */ /* 0x000fca00000010ff */
[----:B------:R-:W4:Y:S01]  /*a810*/  MUFU.EX2 R114, R114 ;  /* 0x0000007200727308 */ /* 0x000f220000000800 */
[C---:B--2---:R-:W-:Y:S01]  /*a820*/  F2FP.BF16.PACK_AB R5, R24.reuse, R25 ;  /* 0x000000191805723e */ /* 0x044fe200000010ff */
[----:B------:R-:W-:-:S06]  /*a830*/  FADD.FTZ R87, R24, R87 ;  /* 0x0000005718577221 */ /* 0x000fcc0000010000 */
[----:B------:R-:W2:Y:S01]  /*a840*/  MUFU.EX2 R176, R176 ;  /* 0x000000b000b07308 */ /* 0x000ea20000000800 */
[----:B-1----:R-:W-:-:S07]  /*a850*/  FADD.FTZ R87, R73, R87 ;  /* 0x0000005749577221 */ /* 0x002fce0000010000 */
[----:B------:R-:W1:Y:S01]  /*a860*/  MUFU.EX2 R175, R175 ;  /* 0x000000af00af7308 */ /* 0x000e620000000800 */
[C---:B----4-:R-:W-:Y:S01]  /*a870*/  F2FP.BF16.PACK_AB R7, R114.reuse, R73 ;  /* 0x000000497207723e */ /* 0x050fe200000010ff */
[----:B------:R-:W-:-:S06]  /*a880*/  FADD.FTZ R87, R114, R87 ;  /* 0x0000005772577221 */ /* 0x000fcc0000010000 */
[----:B------:R-:W4:Y:S01]  /*a890*/  MUFU.EX2 R172, R172 ;  /* 0x000000ac00ac7308 */ /* 0x000f220000000800 */
[----:B------:R-:W-:Y:S01]  /*a8a0*/  HMMA.16816.F32.BF16 R160, R4, R12, R160 ;  /* 0x0000000c04a0723c */ /* 0x000fe200000418a0 */
[----:B--2---:R-:W-:-:S06]  /*a8b0*/  FADD.FTZ R85, R176, R85 ;  /* 0x00000055b0557221 */ /* 0x004fcc0000010000 */
[----:B------:R-:W2:Y:S01]  /*a8c0*/  MUFU.EX2 R171, R171 ;  /* 0x000000ab00ab7308 */ /* 0x000ea20000000800 */
[----:B------:R-:W-:Y:S01]  /*a8d0*/  HMMA.16816.F32.BF16 R148, R4, R14, R148 ;  /* 0x0000000e0494723c */ /* 0x000fe20000041894 */
[----:B------:R-:W3:Y:S01]  /*a8e0*/  LDSM.16.MT88.4 R12, [R192+0x5c00] ;  /* 0x005c0000c00c783b */ /* 0x000ee20000004200 */
[----:B-1----:R-:W-:-:S05]  /*a8f0*/  FADD.FTZ R85, R175, R85 ;  /* 0x00000055af557221 */ /* 0x002fca0000010000 */
[----:B------:R-:W1:Y:S01]  /*a900*/  MUFU.EX2 R167, R167 ;  /* 0x000000a700a77308 */ /* 0x000e620000000800 */
[----:B------:R-:W-:Y:S01]  /*a910*/  HMMA.16816.F32.BF16 R144, R4, R8, R144 ;  /* 0x000000080490723c */ /* 0x000fe20000041890 */
[----:B----4-:R-:W-:-:S06]  /*a920*/  FADD.FTZ R85, R172, R85 ;  /* 0x00000055ac557221 */ /* 0x010fcc0000010000 */
[----:B------:R-:W4:Y:S01]  /*a930*/  MUFU.EX2 R166, R166 ;  /* 0x000000a600a67308 */ /* 0x000f220000000800 */
[----:B------:R-:W-:Y:S01]  /*a940*/  HMMA.16816.F32.BF16 R132, R4, R10, R132 ;  /* 0x0000000a0484723c */ /* 0x000fe20000041884 */
[----:B------:R-:W5:Y:S01]  /*a950*/  LDSM.16.MT88.4 R8, [R191+0x5c00] ;  /* 0x005c0000bf08783b */ /* 0x000f620000004200 */
[----:B--2---:R-:W-:-:S05]  /*a960*/  FADD.FTZ R85, R171, R85 ;  /* 0x00000055ab557221 */ /* 0x004fca0000010000 */
[----:B------:R-:W2:Y:S01]  /*a970*/  MUFU.EX2 R164, R164 ;  /* 0x000000a400a47308 */ /* 0x000ea20000000800 */
[----:B------:R-:W-:Y:S01]  /*a980*/  F2FP.BF16.PACK_AB R4, R175, R176 ;  /* 0x000000b0af04723e */ /* 0x000fe200000010ff */
[----:B-1----:R-:W-:Y:S01]  /*a990*/  FADD.FTZ R91, R167, R91 ;  /* 0x0000005ba75b7221 */ /* 0x002fe20000010000 */
[----:B------:R-:W-:-:S05]  /*a9a0*/  F2FP.BF16.PACK_AB R6, R171, R172 ;  /* 0x000000acab06723e */ /* 0x000fca00000010ff */
[----:B------:R-:W1:Y:S01]  /*a9b0*/  MUFU.EX2 R130, R130 ;  /* 0x0000008200827308 */ /* 0x000e620000000800 */
[C---:B----4-:R-:W-:Y:S01]  /*a9c0*/  F2FP.BF16.PACK_AB R5, R166.reuse, R167 ;  /* 0x000000a7a605723e */ /* 0x050fe200000010ff */
[----:B------:R-:W-:-:S06]  /*a9d0*/  FADD.FTZ R91, R166, R91 ;  /* 0x0000005ba65b7221 */ /* 0x000fcc0000010000 */
[----:B------:R-:W4:Y:S01]  /*a9e0*/  MUFU.EX2 R47, R47 ;  /* 0x0000002f002f7308 */ /* 0x000f220000000800 */
[----:B--2---:R-:W-:-:S07]  /*a9f0*/  FADD.FTZ R91, R164, R91 ;  /* 0x0000005ba45b7221 */ /* 0x004fce0000010000 */
[----:B------:R-:W2:Y:S01]  /*aa00*/  MUFU.EX2 R46, R46 ;  /* 0x0000002e002e7308 */ /* 0x000ea20000000800 */
[C---:B-1----:R-:W-:Y:S01]  /*aa10*/  F2FP.BF16.PACK_AB R7, R130.reuse, R164 ;  /* 0x000000a48207723e */ /* 0x042fe200000010ff */
[----:B------:R-:W-:-:S06]  /*aa20*/  FADD.FTZ R91, R130, R91 ;  /* 0x0000005b825b7221 */ /* 0x000fcc0000010000 */
[----:B------:R-:W1:Y:S01]  /*aa30*/  MUFU.EX2 R45, R45 ;  /* 0x0000002d002d7308 */ /* 0x000e620000000800 */
[----:B---3--:R-:W-:Y:S01]  /*aa40*/  HMMA.16816.F32.BF16 R156, R4, R20, R156 ;  /* 0x00000014049c723c */ /* 0x008fe2000004189c */
[----:B----4-:R-:W-:-:S06]  /*aa50*/  FADD.FTZ R89, R47, R89 ;  /* 0x000000592f597221 */ /* 0x010fcc0000010000 */
[----:B------:R-:W3:Y:S01]  /*aa60*/  MUFU.EX2 R44, R44 ;  /* 0x0000002c002c7308 */ /* 0x000ee20000000800 */
[----:B------:R-:W-:Y:S01]  /*aa70*/  HMMA.16816.F32.BF16 R152, R4, R22, R152 ;  /* 0x000000160498723c */ /* 0x000fe20000041898 */
[----:B--2---:R-:W-:-:S06]  /*aa80*/  FADD.FTZ R89, R46, R89 ;  /* 0x000000592e597221 */ /* 0x004fcc0000010000 */
[----:B------:R-:W2:Y:S01]  /*aa90*/  MUFU.EX2 R165, R165 ;  /* 0x000000a500a57308 */ /* 0x000ea20000000800 */
[----:B-----5:R-:W-:Y:S01]  /*aaa0*/  HMMA.16816.F32.BF16 R140, R4, R16, R140 ;  /* 0x00000010048c723c */ /* 0x020fe2000004188c */
[----:B-1----:R-:W-:-:S06]  /*aab0*/  FADD.FTZ R89, R45, R89 ;  /* 0x000000592d597221 */ /* 0x002fcc0000010000 */
[----:B------:R-:W1:Y:S01]  /*aac0*/  MUFU.EX2 R218, R218 ;  /* 0x000000da00da7308 */ /* 0x000e620000000800 */
[----:B------:R-:W-:Y:S01]  /*aad0*/  HMMA.16816.F32.BF16 R136, R4, R18, R136 ;  /* 0x000000120488723c */ /* 0x000fe20000041888 */
[----:B---3--:R-:W-:-:S06]  /*aae0*/  FADD.FTZ R89, R44, R89 ;  /* 0x000000592c597221 */ /* 0x008fcc0000010000 */
[----:B------:R-:W3:Y:S01]  /*aaf0*/  MUFU.EX2 R180, R180 ;  /* 0x000000b400b47308 */ /* 0x000ee20000000800 */
[----:B------:R-:W-:Y:S01]  /*ab00*/  F2FP.BF16.PACK_AB R4, R46, R47 ;  /* 0x0000002f2e04723e */ /* 0x000fe200000010ff */
[----:B--2---:R-:W-:Y:S01]  /*ab10*/  FADD.FTZ R87, R165, R87 ;  /* 0x00000057a5577221 */ /* 0x004fe20000010000 */
[----:B------:R-:W-:-:S05]  /*ab20*/  F2FP.BF16.PACK_AB R6, R44, R45 ;  /* 0x0000002d2c06723e */ /* 0x000fca00000010ff */
[----:B------:R-:W2:Y:S01]  /*ab30*/  MUFU.EX2 R128, R128 ;  /* 0x0000008000807308 */ /* 0x000ea20000000800 */
[C---:B-1----:R-:W-:Y:S01]  /*ab40*/  F2FP.BF16.PACK_AB R5, R218.reuse, R165 ;  /* 0x000000a5da05723e */ /* 0x042fe200000010ff */
[----:B------:R-:W-:-:S06]  /*ab50*/  FADD.FTZ R87, R218, R87 ;  /* 0x00000057da577221 */ /* 0x000fcc0000010000 */
[----:B------:R-:W1:Y:S01]  /*ab60*/  MUFU.EX2 R127, R127 ;  /* 0x0000007f007f7308 */ /* 0x000e620000000800 */
[----:B---3--:R-:W-:Y:S01]  /*ab70*/  FADD.FTZ R87, R180, R87 ;  /* 0x00000057b4577221 */ /* 0x008fe20000010000 */
[----:B--2---:R-:W-:-:S06]  /*ab80*/  F2FP.BF16.PACK_AB R7, R128, R180 ;  /* 0x000000b48007723e */ /* 0x004fcc00000010ff */
[----:B------:R-:W2:Y:S01]  /*ab90*/  MUFU.EX2 R124, R124 ;  /* 0x0000007c007c7308 */ /* 0x000ea20000000800 */
[----:B------:R-:W-:Y:S01]  /*aba0*/  FADD.FTZ R87, R128, R87 ;  /* 0x0000005780577221 */ /* 0x000fe20000010000 */
[----:B------:R-:W-:Y:S01]  /*abb0*/  HMMA.16816.F32.BF16 R160, R4, R20, R160 ;  /* 0x0000001404a0723c */ /* 0x000fe200000418a0 */
[----:B-1----:R-:W-:-:S05]  /*abc0*/  FADD.FTZ R85, R127, R85 ;  /* 0x000000557f557221 */ /* 0x002fca0000010000 */
[----:B------:R-:W1:Y:S01]  /*abd0*/  MUFU.EX2 R123, R123 ;  /* 0x0000007b007b7308 */ /* 0x000e620000000800 */
[--C-:B------:R-:W-:Y:S01]  /*abe0*/  FFMA.FTZ R20, R112, c[0x0][0x23c], -R113.reuse ;  /* 0x00008f0070147a23 */ /* 0x100fe20000010871 */
[----:B------:R-:W-:Y:S01]  /*abf0*/  HMMA.16816.F32.BF16 R144, R4, R16, R144 ;  /* 0x000000100490723c */ /* 0x000fe20000041890 */
[----:B------:R-:W-:-:S05]  /*ac00*/  FFMA.FTZ R21, R111, c[0x0][0x23c], -R113 ;  /* 0x00008f006f157a23 */ /* 0x000fca0000010871 */
[----:B------:R-:W3:Y:S01]  /*ac10*/  MUFU.EX2 R120, R120 ;  /* 0x0000007800787308 */ /* 0x000ee20000000800 */
[----:B--2---:R-:W-:Y:S02]  /*ac20*/  FADD.FTZ R85, R124, R85 ;  /* 0x000000557c557221 */ /* 0x004fe40000010000 */
[----:B------:R-:W-:Y:S01]  /*ac30*/  FFMA.FTZ R17, R100, c[0x0][0x23c], -R106 ;  /* 0x00008f0064117a23 */ /* 0x000fe2000001086a */
[----:B------:R-:W-:Y:S04]  /*ac40*/  HMMA.16816.F32.BF16 R148, R4, R22, R148 ;  /* 0x000000160494723c */ /* 0x000fe80000041894 */
[----:B------:R-:W2:Y:S01]  /*ac50*/  MUFU.EX2 R118, R118 ;  /* 0x0000007600767308 */ /* 0x000ea20000000800 */
[----:B-1----:R-:W-:-:S03]  /*ac60*/  FADD.FTZ R85, R123, R85 ;  /* 0x000000557b557221 */ /* 0x002fc60000010000 */
[----:B------:R-:W-:Y:S04]  /*ac70*/  HMMA.16816.F32.BF16 R132, R4, R18, R132 ;  /* 0x000000120484723c */ /* 0x000fe80000041884 */
[----:B------:R-:W1:Y:S01]  /*ac80*/  MUFU.EX2 R115, R115 ;  /* 0x0000007300737308 */ /* 0x000e620000000800 */
[----:B---3--:R-:W-:Y:S02]  /*ac90*/  FADD.FTZ R218, R120, R85 ;  /* 0x0000005578da7221 */ /* 0x008fe40000010000 */
[----:B------:R-:W-:Y:S02]  /*aca0*/  F2FP.BF16.PACK_AB R4, R124, R127 ;  /* 0x0000007f7c04723e */ /* 0x000fe400000010ff */
[----:B------:R-:W-:-:S03]  /*acb0*/  F2FP.BF16.PACK_AB R6, R120, R123 ;  /* 0x0000007b7806723e */ /* 0x000fc600000010ff */
[----:B------:R-:W3:Y:S01]  /*acc0*/  MUFU.EX2 R20, R20 ;  /* 0x0000001400147308 */ /* 0x000ee20000000800 */
[----:B--2---:R-:W-:-:S07]  /*acd0*/  FADD.FTZ R91, R118, R91 ;  /* 0x0000005b765b7221 */ /* 0x004fce0000010000 */
[----:B------:R-:W2:Y:S01]  /*ace0*/  MUFU.EX2 R21, R21 ;  /* 0x0000001500157308 */ /* 0x000ea20000000800 */
[C---:B-1----:R-:W-:Y:S01]  /*acf0*/  F2FP.BF16.PACK_AB R5, R115.reuse, R118 ;  /* 0x000000767305723e */ /* 0x042fe200000010ff */
[----:B------:R-:W-:-:S06]  /*ad00*/  FADD.FTZ R91, R115, R91 ;  /* 0x0000005b735b7221 */ /* 0x000fcc0000010000 */
[----:B------:R-:W1:Y:S01]  /*ad10*/  MUFU.EX2 R43, R43 ;  /* 0x0000002b002b7308 */ /* 0x000e620000000800 */
[----:B---3--:R-:W-:-:S07]  /*ad20*/  FADD.FTZ R91, R20, R91 ;  /* 0x0000005b145b7221 */ /* 0x008fce0000010000 */
[----:B------:R-:W3:Y:S01]  /*ad30*/  MUFU.EX2 R16, R109 ;  /* 0x0000006d00107308 */ /* 0x000ee20000000800 */
[C---:B--2---:R-:W-:Y:S01]  /*ad40*/  F2FP.BF16.PACK_AB R7, R21.reuse, R20 ;  /* 0x000000141507723e */ /* 0x044fe200000010ff */
[----:B------:R-:W-:-:S06]  /*ad50*/  FADD.FTZ R213, R21, R91 ;  /* 0x0000005b15d57221 */ /* 0x000fcc0000010000 */
[----:B------:R-:W2:Y:S01]  /*ad60*/  MUFU.EX2 R42, R42 ;  /* 0x0000002a002a7308 */ /* 0x000ea20000000800 */
[----:B-1----:R-:W-:Y:S01]  /*ad70*/  FADD.FTZ R89, R43, R89 ;  /* 0x000000592b597221 */ /* 0x002fe20000010000 */
[C---:B------:R-:W-:Y:S06]  /*ad80*/  HMMA.16816.F32.BF16 R156, R4.reuse, R12, R156 ;  /* 0x0000000c049c723c */ /* 0x040fec000004189c */
[----:B------:R-:W1:Y:S01]  /*ad90*/  MUFU.EX2 R41, R41 ;  /* 0x0000002900297308 */ /* 0x000e620000000800 */
[----:B---3--:R-:W-:Y:S01]  /*ada0*/  FADD.FTZ R87, R16, R87 ;  /* 0x0000005710577221 */ /* 0x008fe20000010000 */
[C---:B------:R-:W-:Y:S06]  /*adb0*/  HMMA.16816.F32.BF16 R152, R4.reuse, R14, R152 ;  /* 0x0000000e0498723c */ /* 0x040fec0000041898 */
[----:B------:R-:W3:Y:S01]  /*adc0*/  MUFU.EX2 R40, R40 ;  /* 0x0000002800287308 */ /* 0x000ee20000000800 */
[C---:B--2---:R-:W-:Y:S01]  /*add0*/  FADD.FTZ R89, R42.reuse, R89 ;  /* 0x000000592a597221 */ /* 0x044fe20000010000 */
[C---:B------:R-:W-:Y:S06]  /*ade0*/  HMMA.16816.F32.BF16 R140, R4.reuse, R8, R140 ;  /* 0x00000008048c723c */ /* 0x040fec000004188c */
[----:B------:R-:W2:Y:S01]  /*adf0*/  MUFU.EX2 R17, R17 ;  /* 0x0000001100117308 */ /* 0x000ea20000000800 */
[----:B-1----:R-:W-:Y:S01]  /*ae00*/  FADD.FTZ R89, R41, R89 ;  /* 0x0000005929597221 */ /* 0x002fe20000010000 */
[----:B------:R-:W-:Y:S06]  /*ae10*/  HMMA.16816.F32.BF16 R136, R4, R10, R136 ;  /* 0x0000000a0488723c */ /* 0x000fec0000041888 */
[----:B------:R-:W1:Y:S01]  /*ae20*/  MUFU.EX2 R18, R99 ;  /* 0x0000006300127308 */ /* 0x000e620000000800 */
[----:B------:R-:W-:Y:S01]  /*ae30*/  F2FP.BF16.PACK_AB R4, R42, R43 ;  /* 0x0000002b2a04723e */ /* 0x000fe200000010ff */
[C---:B---3--:R-:W-:Y:S01]  /*ae40*/  FADD.FTZ R244, R40.reuse, R89 ;  /* 0x0000005928f47221 */ /* 0x048fe20000010000 */
[----:B------:R-:W-:-:S05]  /*ae50*/  F2FP.BF16.PACK_AB R6, R40, R41 ;  /* 0x000000292806723e */ /* 0x000fca00000010ff */
[----:B------:R-:W3:Y:S01]  /*ae60*/  MUFU.EX2 R19, R98 ;  /* 0x0000006200137308 */ /* 0x000ee20000000800 */
[C---:B--2---:R-:W-:Y:S01]  /*ae70*/  F2FP.BF16.PACK_AB R5, R17.reuse, R16 ;  /* 0x000000101105723e */ /* 0x044fe200000010ff */
[----:B------:R-:W-:-:S04]  /*ae80*/  FADD.FTZ R87, R17, R87 ;  /* 0x0000005711577221 */ /* 0x000fc80000010000 */
[----:B-1----:R-:W-:Y:S01]  /*ae90*/  FADD.FTZ R87, R18, R87 ;  /* 0x0000005712577221 */ /* 0x002fe20000010000 */
        /* <DEDUP_REMOVED lines=67> */
[----:B------:R-:W-:Y:S04]  /*b2d0*/  LDSM.16.M88.4 R116, [R195+0x2400] ;  /* 0x00240000c374783b */ /* 0x000fe80000000200 */
[----:B------:R-:W-:Y:S04]  /*b2e0*/  LDSM.16.M88.4 R108, [R195+0x2800] ;  /* 0x00280000c36c783b */ /* 0x000fe80000000200 */
[----:B------:R-:W-:Y:S04]  /*b2f0*/  LDSM.16.M88.4 R100, [R195+0x2c00] ;  /* 0x002c0000c364783b */ /* 0x000fe80000000200 */
[----:B------:R-:W-:Y:S04]  /*b300*/  LDSM.16.M88.4 R92, [R195+0x3000] ;  /* 0x00300000c35c783b */ /* 0x000fe80000000200 */
[----:B------:R-:W-:Y:S04]  /*b310*/  LDSM.16.M88.4 R84, [R195+0x3400] ;  /* 0x00340000c354783b */ /* 0x000fe80000000200 */
[----:B---3--:R-:W3:Y:S04]  /*b320*/  LDSM.16.M88.4 R4, [R196+0x1000] ;  /* 0x00100000c404783b */ /* 0x008ee80000000200 */
[----:B------:R-:W1:Y:S04]  /*b330*/  LDSM.16.M88.4 R76, [R195+0x3800] ;  /* 0x00380000c34c783b */ /* 0x000e680000000200 */
[----:B------:R-:W4:Y:S04]  /*b340*/  LDSM.16.M88.4 R240, [R195+0x3c00] ;  /* 0x003c0000c3f0783b */ /* 0x000f280000000200 */
[----:B------:R-:W5:Y:S04]  /*b350*/  LDSM.16.M88.4 R236, [R196] ;  /* 0x00000000c4ec783b */ /* 0x000f680000000200 */
[----:B------:R-:W-:Y:S04]  /*b360*/  LDSM.16.M88.4 R228, [R193] ;  /* 0x00000000c1e4783b */ /* 0x000fe80000000200 */
[----:B------:R-:W1:Y:S04]  /*b370*/  LDSM.16.M88.4 R72, [R194+0x1000] ;  /* 0x00100000c248783b */ /* 0x000e680000000200 */
[----:B------:R-:W1:Y:S04]  /*b380*/  LDSM.16.M88.4 R224, [R190] ;  /* 0x00000000bee0783b */ /* 0x000e680000000200 */
[----:B------:R-:W1:Y:S04]  /*b390*/  LDSM.16.M88.4 R220, [R189] ;  /* 0x00000000bddc783b */ /* 0x000e680000000200 */
[----:B------:R-:W1:Y:S04]  /*b3a0*/  LDSM.16.M88.4 R180, [R188] ;  /* 0x00000000bcb4783b */ /* 0x000e680000000200 */
[----:B------:R-:W1:Y:S04]  /*b3b0*/  LDSM.16.M88.4 R176, [R187] ;  /* 0x00000000bbb0783b */ /* 0x000e680000000200 */
[----:B------:R-:W1:Y:S01]  /*b3c0*/  LDSM.16.M88.4 R172, [R186] ;  /* 0x00000000baac783b */ /* 0x000e620000000200 */
[C---:B---3--:R-:W-:Y:S03]  /*b3d0*/  HMMA.16816.F32.BF16 R68, R4.reuse, R124, RZ ;  /* 0x0000007c0444723c */ /* 0x048fe600000418ff */
[----:B------:R-:W3:Y:S04]  /*b3e0*/  LDSM.16.M88.4 R168, [R185] ;  /* 0x00000000b9a8783b */ /* 0x000ee80000000200 */
[----:B------:R-:W1:Y:S01]  /*b3f0*/  LDSM.16.M88.4 R164, [R184] ;  /* 0x00000000b8a4783b */ /* 0x000e620000000200 */
[C---:B------:R-:W-:Y:S03]  /*b400*/  HMMA.16816.F32.BF16 R64, R4.reuse, R126, RZ ;  /* 0x0000007e0440723c */ /* 0x040fe600000418ff */
[----:B------:R-:W1:Y:S04]  /*b410*/  LDSM.16.M88.4 R232, [R194] ;  /* 0x00000000c2e8783b */ /* 0x000e680000000200 */
[----:B------:R-:W0:Y:S01]  /*b420*/  LDGDEPBAR ;  /* 0x00000000000079af */ /* 0x000e220000000000 */
[C---:B------:R-:W-:Y:S08]  /*b430*/  HMMA.16816.F32.BF16 R60, R4.reuse, R116, RZ ;  /* 0x00000074043c723c */ /* 0x040ff000000418ff */
[C---:B------:R-:W-:Y:S08]  /*b440*/  HMMA.16816.F32.BF16 R56, R4.reuse, R118, RZ ;  /* 0x000000760438723c */ /* 0x040ff000000418ff */
[----:B------:R-:W-:Y:S01]  /*b450*/  HMMA.16816.F32.BF16 R52, R4, R108, RZ ;  /* 0x0000006c0434723c */ /* 0x000fe200000418ff */
[----:B------:R-:W-:-:S07]  /*b460*/  DEPBAR.LE SB0, 0x0 ;  /* 0x000080000000791a */ /* 0x000fce0000000000 */
[C---:B------:R-:W-:Y:S08]  /*b470*/  HMMA.16816.F32.BF16 R48, R4.reuse, R110, RZ ;  /* 0x0000006e0430723c */ /* 0x040ff000000418ff */
[C---:B------:R-:W-:Y:S08]  /*b480*/  HMMA.16816.F32.BF16 R44, R4.reuse, R100, RZ ;  /* 0x00000064042c723c */ /* 0x040ff000000418ff */
[C---:B------:R-:W-:Y:S08]  /*b490*/  HMMA.16816.F32.BF16 R40, R4.reuse, R102, RZ ;  /* 0x000000660428723c */ /* 0x040ff000000418ff */
[C---:B------:R-:W-:Y:S08]  /*b4a0*/  HMMA.16816.F32.BF16 R32, R4.reuse, R92, RZ ;  /* 0x0000005c0420723c */ /* 0x040ff000000418ff */
[C---:B------:R-:W-:Y:S08]  /*b4b0*/  HMMA.16816.F32.BF16 R28, R4.reuse, R94, RZ ;  /* 0x0000005e041c723c */ /* 0x040ff000000418ff */
[C---:B------:R-:W-:Y:S08]  /*b4c0*/  HMMA.16816.F32.BF16 R24, R4.reuse, R84, RZ ;  /* 0x000000540418723c */ /* 0x040ff000000418ff */
[C---:B------:R-:W-:Y:S08]  /*b4d0*/  HMMA.16816.F32.BF16 R20, R4.reuse, R86, RZ ;  /* 0x000000560414723c */ /* 0x040ff000000418ff */
[C---:B-1----:R-:W-:Y:S08]  /*b4e0*/  HMMA.16816.F32.BF16 R16, R4.reuse, R76, RZ ;  /* 0x0000004c0410723c */ /* 0x042ff000000418ff */
[C---:B----4-:R-:W-:Y:S08]  /*b4f0*/  HMMA.16816.F32.BF16 R8, R4.reuse, R240, RZ ;  /* 0x000000f00408723c */ /* 0x050ff000000418ff */
[C---:B--2---:R-:W-:Y:S08]  /*b500*/  HMMA.16816.F32.BF16 R12, R4.reuse, R78, RZ ;  /* 0x0000004e040c723c */ /* 0x044ff000000418ff */
[----:B------:R-:W-:Y:S08]  /*b510*/  HMMA.16816.F32.BF16 R4, R4, R242, RZ ;  /* 0x000000f20404723c */ /* 0x000ff000000418ff */
[C---:B-----5:R-:W-:Y:S08]  /*b520*/  HMMA.16816.F32.BF16 R128, R236.reuse, R124, RZ ;  /* 0x0000007cec80723c */ /* 0x060ff000000418ff */
[----:B------:R-:W-:Y:S08]  /*b530*/  HMMA.16816.F32.BF16 R80, R236, R76, RZ ;  /* 0x0000004cec50723c */ /* 0x000ff000000418ff */
[C---:B------:R-:W-:Y:S08]  /*b540*/  HMMA.16816.F32.BF16 R68, R72.reuse, R228, R68 ;  /* 0x000000e44844723c */ /* 0x040ff00000041844 */
[C---:B------:R-:W-:Y:S08]  /*b550*/  HMMA.16816.F32.BF16 R64, R72.reuse, R230, R64 ;  /* 0x000000e64840723c */ /* 0x040ff00000041840 */
[C---:B------:R-:W-:Y:S08]  /*b560*/  HMMA.16816.F32.BF16 R60, R72.reuse, R224, R60 ;  /* 0x000000e0483c723c */ /* 0x040ff0000004183c */
[----:B------:R-:W-:Y:S01]  /*b570*/  HMMA.16816.F32.BF16 R56, R72, R226, R56 ;  /* 0x000000e24838723c */ /* 0x000fe20000041838 */
[----:B------:R-:W-:-:S02]  /*b580*/  FMUL.FTZ R70, R70, c[0x0][0x2ec] ;  /* 0x0000bb0046467a20 */ /* 0x000fc40000410000 */
[----:B------:R-:W-:Y:S02]  /*b590*/  FMUL.FTZ R68, R68, c[0x0][0x2ec] ;  /* 0x0000bb0044447a20 */ /* 0x000fe40000410000 */
[----:B------:R-:W-:-:S03]  /*b5a0*/  FMUL.FTZ R69, R69, c[0x0][0x2ec] ;  /* 0x0000bb0045457a20 */ /* 0x000fc60000410000 */
[C---:B------:R-:W-:Y:S01]  /*b5b0*/  HMMA.16816.F32.BF16 R52, R72.reuse, R220, R52 ;  /* 0x000000dc4834723c */ /* 0x040fe20000041834 */
[----:B------:R-:W-:Y:S02]  /*b5c0*/  FMUL.FTZ R64, R64, c[0x0][0x2ec] ;  /* 0x0000bb0040407a20 */ /* 0x000fe40000410000 */
[----:B------:R-:W-:Y:S02]  /*b5d0*/  FMUL.FTZ R66, R66, c[0x0][0x2ec] ;  /* 0x0000bb0042427a20 */ /* 0x000fe40000410000 */
[----:B------:R-:W-:Y:S02]  /*b5e0*/  FMUL.FTZ R65, R65, c[0x0][0x2ec] ;  /* 0x0000bb0041417a20 */ /* 0x000fe40000410000 */
[----:B------:R-:W-:Y:S01]  /*b5f0*/  FMUL.FTZ R67, R67, c[0x0][0x2ec] ;  /* 0x0000bb0043437a20 */ /* 0x000fe20000410000 */
[----:B------:R-:W-:Y:S01]  /*b600*/  HMMA.16816.F32.BF16 R48, R72, R222, R48 ;  /* 0x000000de4830723c */ /* 0x000fe20000041830 */
[----:B------:R-:W-:Y:S01]  /*b610*/  MUFU.TANH R66, R66 ;  /* 0x0000004200427308 */ /* 0x000fe20000002400 */
[----:B------:R-:W-:-:S02]  /*b620*/  FMUL.FTZ R62, R62, c[0x0][0x2ec] ;  /* 0x0000bb003e3e7a20 */ /* 0x000fc40000410000 */
[----:B------:R-:W-:Y:S02]  /*b630*/  FMUL.FTZ R61, R61, c[0x0][0x2ec] ;  /* 0x0000bb003d3d7a20 */ /* 0x000fe40000410000 */
[----:B------:R-:W-:Y:S02]  /*b640*/  FMUL.FTZ R63, R63, c[0x0][0x2ec] ;  /* 0x0000bb003f3f7a20 */ /* 0x000fe40000410000 */
[----:B------:R-:W-:Y:S01]  /*b650*/  HMMA.16816.F32.BF16 R44, R72, R180, R44 ;  /* 0x000000b4482c723c */ /* 0x000fe2000004182c */
[----:B------:R-:W-:Y:S01]  /*b660*/  MUFU.TANH R67, R67 ;  /* 0x0000004300437308 */ /* 0x000fe20000002400 */
[----:B------:R-:W-:Y:S02]  /*b670*/  FMUL.FTZ R56, R56, c[0x0][0x2ec] ;  /* 0x0000bb0038387a20 */ /* 0x000fe40000410000 */
[----:B------:R-:W-:Y:S02]  /*b680*/  FMUL.FTZ R58, R58, c[0x0][0x2ec] ;  /* 0x0000bb003a3a7a20 */ /* 0x000fe40000410000 */
[----:B------:R-:W-:-:S02]  /*b690*/  FMUL.FTZ R59, R59, c[0x0][0x2ec] ;  /* 0x0000bb003b3b7a20 */ /* 0x000fc40000410000 */
[C---:B------:R-:W-:Y:S01]  /*b6a0*/  HMMA.16816.F32.BF16 R40, R72.reuse, R182, R40 ;  /* 0x000000b64828723c */ /* 0x040fe20000041828 */
[----:B------:R-:W-:Y:S01]  /*b6b0*/  MUFU.TANH R63, R63 ;  /* 0x0000003f003f7308 */ /* 0x000fe20000002400 */
[----:B------:R-:W-:Y:S02]  /*b6c0*/  FMUL.FTZ R52, R52, c[0x0][0x2ec] ;  /* 0x0000bb0034347a20 */ /* 0x000fe40000410000 */
[----:B------:R-:W-:Y:S02]  /*b6d0*/  FMUL.FTZ R55, R55, c[0x0][0x2ec] ;  /* 0x0000bb0037377a20 */ /* 0x000fe40000410000 */
[----:B------:R-:W-:Y:S02]  /*b6e0*/  FMUL.FTZ R54, R54, c[0x0][0x2ec] ;  /* 0x0000bb0036367a20 */ /* 0x000fe40000410000 */
[----:B------:R-:W-:Y:S01]  /*b6f0*/  HMMA.16816.F32.BF16 R32, R72, R176, R32 ;  /* 0x000000b04820723c */ /* 0x000fe20000041820 */
[----:B------:R-:W-:Y:S01]  /*b700*/  MUFU.TANH R59, R59 ;  /* 0x0000003b003b7308 */ /* 0x000fe20000002400 */
[----:B------:R-:W-:-:S02]  /*b710*/  FMUL.FTZ R48, R48, c[0x0][0x2ec] ;  /* 0x0000bb0030307a20 */ /* 0x000fc40000410000 */
[----:B------:R-:W-:-:S04]  /*b720*/  FMUL.FTZ R49, R49, c[0x0][0x2ec] ;  /* 0x0000bb0031317a20 */ /* 0x000fc80000410000 */
        /* <DEDUP_REMOVED lines=15> */
[C---:B---3--:R-:W-:Y:S01]  /*b820*/  HMMA.16816.F32.BF16 R16, R72.reuse, R168, R16 ;  /* 0x000000a84810723c */ /* 0x048fe20000041810 */
        /* <DEDUP_REMOVED lines=14> */
[----:B------:R-:W-:Y:S01]  /*b910*/  HMMA.16816.F32.BF16 R4, R72, R166, R4 ;  /* 0x000000a64804723c */ /* 0x000fe20000041804 */
[----:B------:R-:W-:Y:S01]  /*b920*/  MUFU.TANH R21, R21 ;  /* 0x0000001500157308 */ /* 0x000fe20000002400 */
[----:B------:R-:W-:Y:S02]  /*b930*/  FMUL.FTZ R25, R25, c[0x0][0x2ec] ;  /* 0x0000bb0019197a20 */ /* 0x000fe40000410000 */
[----:B------:R-:W-:Y:S02]  /*b940*/  FMUL.FTZ R16, R16, c[0x0][0x2ec] ;  /* 0x0000bb0010107a20 */ /* 0x000fe40000410000 */
[----:B------:R-:W-:Y:S02]  /*b950*/  FMUL.FTZ R20, R20, c[0x0][0x2ec] ;  /* 0x0000bb0014147a20 */ /* 0x000fe40000410000 */
[----:B------:R-:W-:Y:S01]  /*b960*/  HMMA.16816.F32.BF16 R72, R236, R240, RZ ;  /* 0x000000f0ec48723c */ /* 0x000fe200000418ff */
[----:B------:R-:W-:Y:S01]  /*b970*/  MUFU.TANH R23, R23 ;  /* 0x0000001700177308 */ /* 0x000fe20000002400 */
[----:B------:R-:W-:-:S02]  /*b980*/  FMUL.FTZ R18, R18, c[0x0][0x2ec] ;  /* 0x0000bb0012127a20 */ /* 0x000fc40000410000 */
[----:B------:R-:W-:Y:S02]  /*b990*/  FMUL.FTZ R17, R17, c[0x0][0x2ec] ;  /* 0x0000bb0011117a20 */ /* 0x000fe40000410000 */
[----:B------:R-:W-:Y:S02]  /*b9a0*/  FMUL.FTZ R19, R19, c[0x0][0x2ec] ;  /* 0x0000bb0013137a20 */ /* 0x000fe40000410000 */
[C---:B------:R-:W-:Y:S01]  /*b9b0*/  HMMA.16816.F32.BF16 R120, R236.reuse, R116, RZ ;  /* 0x00000074ec78723c */ /* 0x040fe200000418ff */
[----:B------:R-:W-:Y:S02]  /*b9c0*/  FMUL.FTZ R12, R12, c[0x0][0x2ec] ;  /* 0x0000bb000c0c7a20 */ /* 0x000fe40000410000 */
[----:B------:R-:W-:Y:S02]  /*b9d0*/  FMUL.FTZ R14, R14, c[0x0][0x2ec] ;  /* 0x0000bb000e0e7a20 */ /* 0x000fe40000410000 */
[----:B------:R-:W-:Y:S02]  /*b9e0*/  FMUL.FTZ R15, R15, c[0x0][0x2ec] ;  /* 0x0000bb000f0f7a20 */ /* 0x000fe40000410000 */
[----:B------:R-:W-:Y:S01]  /*b9f0*/  FMUL.FTZ R10, R10, c[0x0][0x2ec] ;  /* 0x0000bb000a0a7a20 */ /* 0x000fe20000410000 */
[----:B------:R-:W-:Y:S01]  /*ba00*/  HMMA.16816.F32.BF16 R116, R236, R118, RZ ;  /* 0x00000076ec74723c */ /* 0x000fe200000418ff */
[----:B------:R-:W-:Y:S01]  /*ba10*/  MUFU.TANH R14, R14 ;  /* 0x0000000e000e7308 */ /* 0x000fe20000002400 */
[----:B------:R-:W-:-:S02]  /*ba20*/  FMUL.FTZ R5, R5, c[0x0][0x2ec] ;  /* 0x0000bb0005057a20 */ /* 0x000fc40000410000 */
[----:B------:R-:W-:Y:S02]  /*ba30*/  FMUL.FTZ R4, R4, c[0x0][0x2ec] ;  /* 0x0000bb0004047a20 */ /* 0x000fe40000410000 */
[----:B------:R-:W-:Y:S02]  /*ba40*/  FMUL.FTZ R11, R11, c[0x0][0x2ec] ;  /* 0x0000bb000b0b7a20 */ /* 0x000fe40000410000 */
[----:B------:R-:W-:Y:S01]  /*ba50*/  HMMA.16816.F32.BF16 R128, R232, R228, R128 ;  /* 0x000000e4e880723c */ /* 0x000fe20000041880 */
[----:B------:R-:W-:Y:S01]  /*ba60*/  MUFU.TANH R15, R15 ;  /* 0x0000000f000f7308 */ /* 0x000fe20000002400 */
[----:B------:R-:W-:Y:S02]  /*ba70*/  FMUL.FTZ R7, R7, c[0x0][0x2ec] ;  /* 0x0000bb0007077a20 */ /* 0x000fe40000410000 */
[----:B------:R-:W-:-:S04]  /*ba80*/  FMUL.FTZ R6, R6, c[0x0][0x2ec] ;  /* 0x0000bb0006067a20 */ /* 0x000fc80000410000 */
[C---:B------:R-:W-:Y:S01]  /*ba90*/  HMMA.16816.F32.BF16 R112, R236.reuse, R108, RZ ;  /* 0x0000006cec70723c */ /* 0x040fe200000418ff */
[----:B------:R-:W-:Y:S07]  /*baa0*/  MUFU.TANH R11, R11 ;  /* 0x0000000b000b7308 */ /* 0x000fee0000002400 */
[C---:B------:R-:W-:Y:S01]  /*bab0*/  HMMA.16816.F32.BF16 R104, R236.reuse, R100, RZ ;  /* 0x00000064ec68723c */ /* 0x040fe200000418ff */
[----:B------:R-:W-:Y:S07]  /*bac0*/  MUFU.TANH R7, R7 ;  /* 0x0000000700077308 */ /* 0x000fee0000002400 */
[----:B------:R-:W-:Y:S01]  /*bad0*/  HMMA.16816.F32.BF16 R96, R236, R92, RZ ;  /* 0x0000005cec60723c */ /* 0x000fe200000418ff */
[----:B------:R-:W-:-:S02]  /*bae0*/  FMUL.FTZ R128, R128, c[0x0][0x2ec] ;  /* 0x0000bb0080807a20 */ /* 0x000fc40000410000 */
[----:B------:R-:W-:Y:S02]  /*baf0*/  FMUL.FTZ R129, R129, c[0x0][0x2ec] ;  /* 0x0000bb0081817a20 */ /* 0x000fe40000410000 */
[----:B------:R-:W-:Y:S02]  /*bb00*/  FMUL.FTZ R131, R131, c[0x0][0x2ec] ;  /* 0x0000bb0083837a20 */ /* 0x000fe40000410000 */
[----:B------:R-:W-:Y:S01]  /*bb10*/  MUFU.TANH R128, R128 ;  /* 0x0000008000807308 */ /* 0x000fe20000002400 */
        /* <DEDUP_REMOVED lines=8> */
[C---:B------:R-:W-:Y:S07]  /*bba0*/  HMMA.16816.F32.BF16 R80, R232.reuse, R168, R80 ;  /* 0x000000a8e850723c */ /* 0x040fee0000041850 */
[----:B------:R-:W-:Y:S01]  /*bbb0*/  IADD3 R169, R37, 0x10, RZ ;  /* 0x0000001025a97810 */ /* 0x000fe20007ffe0ff */
[C---:B------:R-:W-:Y:S01]  /*bbc0*/  HMMA.16816.F32.BF16 R72, R232.reuse, R164, R72 ;  /* 0x000000a4e848723c */ /* 0x040fe20000041848 */
[----:B------:R-:W-:Y:S06]  /*bbd0*/  MUFU.TANH R165, R68 ;  /* 0x0000004400a57308 */ /* 0x000fec0000002400 */
[----:B------:R-:W-:Y:S01]  /*bbe0*/  IMAD.IADD R164, R210, 0x1, -R169 ;  /* 0x00000001d2a47824 */ /* 0x000fe200078e0aa9 */
[----:B------:R-:W-:Y:S04]  /*bbf0*/  HMMA.16816.F32.BF16 R120, R232, R224, R120 ;  /* 0x000000e0e878723c */ /* 0x000fe80000041878 */
[----:B------:R-:W-:-:S03]  /*bc00*/  IABS R164, R164 ;  /* 0x000000a400a47213 */ /* 0x000fc60000000000 */
[--C-:B------:R-:W-:Y:S01]  /*bc10*/  IMAD.IADD R224, R197, 0x1, -R37.reuse ;  /* 0x00000001c5e07824 */ /* 0x100fe200078e0a25 */
[C---:B------:R-:W-:Y:S01]  /*bc20*/  HMMA.16816.F32.BF16 R116, R232.reuse, R226, R116 ;  /* 0x000000e2e874723c */ /* 0x040fe20000041874 */
[----:B------:R-:W-:Y:S01]  /*bc30*/  IMAD.IADD R225, R210, 0x1, -R37 ;  /* 0x00000001d2e17824 */ /* 0x000fe200078e0a25 */
[----:B------:R1:W-:Y:S01]  /*bc40*/  I2F R227, R164 ;  /* 0x000000a400e37306 */ /* 0x0003e20000201400 */
[----:B------:R-:W-:Y:S01]  /*bc50*/  FMUL.FTZ R82, R82, c[0x0][0x2ec] ;  /* 0x0000bb0052527a20 */ /* 0x000fe20000410000 */
[----:B------:R-:W-:Y:S01]  /*bc60*/  IABS R224, R224 ;  /* 0x000000e000e07213 */ /* 0x000fe20000000000 */
[----:B------:R-:W-:Y:S01]  /*bc70*/  FMUL.FTZ R80, R80, c[0x0][0x2ec] ;  /* 0x0000bb0050507a20 */ /* 0x000fe20000410000 */
[----:B------:R-:W-:Y:S02]  /*bc80*/  IABS R225, R225 ;  /* 0x000000e100e17213 */ /* 0x000fe40000000000 */
[C---:B------:R-:W-:Y:S01]  /*bc90*/  HMMA.16816.F32.BF16 R236, R232.reuse, R166, R236 ;  /* 0x000000a6e8ec723c */ /* 0x040fe200000418ec */
[----:B------:R-:W-:Y:S01]  /*bca0*/  FMUL.FTZ R72, R72, c[0x0][0x2ec] ;  /* 0x0000bb0048487a20 */ /* 0x000fe20000410000 */
[----:B------:R2:W-:Y:S06]  /*bcb0*/  MUFU.TANH R166, R129 ;  /* 0x0000008100a67308 */ /* 0x0005ec0000002400 */
[----:B------:R-:W-:Y:S01]  /*bcc0*/  HMMA.16816.F32.BF16 R124, R232, R230, R124 ;  /* 0x000000e6e87c723c */ /* 0x000fe2000004187c */
[----:B------:R-:W-:Y:S01]  /*bcd0*/  FMUL.FTZ R120, R120, c[0x0][0x2ec] ;  /* 0x0000bb0078787a20 */ /* 0x000fe20000410000 */
[----:B------:R-:W-:Y:S01]  /*bce0*/  I2F R224, R224 ;  /* 0x000000e000e07306 */ /* 0x000fe20000201400 */
[----:B-1----:R-:W-:-:S02]  /*bcf0*/  IMAD.IADD R164, R204, 0x1, -R169 ;  /* 0x00000001cca47824 */ /* 0x002fc400078e0aa9 */
[----:B------:R-:W-:-:S03]  /*bd00*/  FMUL.FTZ R121, R121, c[0x0][0x2ec] ;  /* 0x0000bb0079797a20 */ /* 0x000fc60000410000 */
[C---:B------:R-:W-:Y:S01]  /*bd10*/  HMMA.16816.F32.BF16 R112, R232.reuse, R220, R112 ;  /* 0x000000dce870723c */ /* 0x040fe20000041870 */
[----:B------:R-:W-:Y:S01]  /*bd20*/  IABS R164, R164 ;  /* 0x000000a400a47213 */ /* 0x000fe20000000000 */
[----:B--2---:R-:W-:Y:S01]  /*bd30*/  FMUL.FTZ R129, R130, c[0x0][0x2ec] ;  /* 0x0000bb0082817a20 */ /* 0x004fe20000410000 */
[----:B------:R1:W-:Y:S01]  /*bd40*/  MUFU.TANH R167, R69 ;  /* 0x0000004500a77308 */ /* 0x0003e20000002400 */
[----:B------:R-:W-:Y:S02]  /*bd50*/  FMUL.FTZ R117, R117, c[0x0][0x2ec] ;  /* 0x0000bb0075757a20 */ /* 0x000fe40000410000 */
[----:B------:R-:W-:Y:S02]  /*bd60*/  FMUL.FTZ R119, R119, c[0x0][0x2ec] ;  /* 0x0000bb0077777a20 */ /* 0x000fe40000410000 */
[C---:B------:R-:W-:Y:S01]  /*bd70*/  HMMA.16816.F32.BF16 R108, R232.reuse, R222, R108 ;  /* 0x000000dee86c723c */ /* 0x040fe2000004186c */
[----:B------:R-:W-:Y:S02]  /*bd80*/  IMAD.IADD R221, R207, 0x1, -R37 ;  /* 0x00000001cfdd7824 */ /* 0x000fe400078e0a25 */
[----:B------:R-:W-:Y:S01]  /*bd90*/  IMAD.MOV.U32 R220, RZ, RZ, R225 ;  /* 0x000000ffffdc7224 */ /* 0x000fe200078e00e1 */
[----:B------:R-:W-:Y:S01]  /*bda0*/  MUFU.TANH R129, R129 ;  /* 0x0000008100817308 */ /* 0x000fe20000002400 */
[----:B------:R-:W-:Y:S01]  /*bdb0*/  FMUL.FTZ R239, R239, c[0x0][0x2ec] ;  /* 0x0000bb00efef7a20 */ /* 0x000fe20000410000 */
[----:B------:R-:W-:Y:S01]  /*bdc0*/  IABS R225, R221 ;  /* 0x000000dd00e17213 */ /* 0x000fe20000000000 */
[----:B------:R-:W-:Y:S01]  /*bdd0*/  IMAD.IADD R221, R204, 0x1, -R37 ;  /* 0x00000001ccdd7824 */ /* 0x000fe200078e0a25 */
[----:B------:R-:W-:Y:S01]  /*bde0*/  HMMA.16816.F32.BF16 R104, R232, R180, R104 ;  /* 0x000000b4e868723c */ /* 0x000fe20000041868 */
[----:B------:R-:W-:Y:S01]  /*bdf0*/  IADD3 R223, R37, 0x1, RZ ;  /* 0x0000000125df7810 */ /* 0x000fe20007ffe0ff */
[----:B------:R-:W-:-:S02]  /*be00*/  FMUL.FTZ R124, R124, c[0x0][0x2ec] ;  /* 0x0000bb007c7c7a20 */ /* 0x000fc40000410000 */
[----:B------:R-:W2:Y:S01]  /*be10*/  I2F R220, R220 ;  /* 0x000000dc00dc7306 */ /* 0x000ea20000201400 */
[----:B------:R-:W-:Y:S01]  /*be20*/  IMAD.MOV.U32 R222, RZ, RZ, R225 ;  /* 0x000000ffffde7224 */ /* 0x000fe200078e00e1 */
[----:B------:R-:W-:Y:S01]  /*be30*/  IABS R221, R221 ;  /* 0x000000dd00dd7213 */ /* 0x000fe20000000000 */
[--C-:B------:R-:W-:Y:S01]  /*be40*/  IMAD.IADD R225, R197, 0x1, -R223.reuse ;  /* 0x00000001c5e17824 */ /* 0x100fe200078e0adf */
[C---:B------:R-:W-:Y:S01]  /*be50*/  HMMA.16816.F32.BF16 R100, R232.reuse, R182, R100 ;  /* 0x000000b6e864723c */ /* 0x040fe20000041864 */
[--C-:B------:R-:W-:Y:S01]  /*be60*/  IMAD.IADD R181, R210, 0x1, -R223.reuse ;  /* 0x00000001d2b57824 */ /* 0x100fe200078e0adf */
[----:B------:R-:W-:Y:S01]  /*be70*/  ISETP.GE.AND P6, PT, R223, R211, PT ;  /* 0x000000d3df00720c */ /* 0x000fe20003fc6270 */
[--C-:B------:R-:W-:Y:S01]  /*be80*/  IMAD.IADD R180, R207, 0x1, -R223.reuse ;  /* 0x00000001cfb47824 */ /* 0x100fe200078e0adf */
[----:B------:R-:W-:Y:S01]  /*be90*/  IABS R225, R225 ;  /* 0x000000e100e17213 */ /* 0x000fe20000000000 */
[----:B------:R-:W3:Y:S01]  /*bea0*/  I2F R222, R222 ;  /* 0x000000de00de7306 */ /* 0x000ee20000201400 */
[----:B------:R-:W-:Y:S01]  /*beb0*/  IABS R181, R181 ;  /* 0x000000b500b57213 */ /* 0x000fe20000000000 */
[----:B------:R-:W-:Y:S01]  /*bec0*/  IMAD.IADD R183, R204, 0x1, -R223 ;  /* 0x00000001ccb77824 */ /* 0x000fe200078e0adf */
[C---:B------:R-:W-:Y:S01]  /*bed0*/  HMMA.16816.F32.BF16 R96, R232.reuse, R176, R96 ;  /* 0x000000b0e860723c */ /* 0x040fe20000041860 */
[----:B------:R-:W-:Y:S01]  /*bee0*/  IADD3 R182, R37, 0x8, RZ ;  /* 0x0000000825b67810 */ /* 0x000fe20007ffe0ff */
[----:B-1----:R-:W-:Y:S01]  /*bef0*/  FMUL.FTZ R69, R71, c[0x0][0x2ec] ;  /* 0x0000bb0047457a20 */ /* 0x002fe20000410000 */
[----:B------:R-:W-:Y:S01]  /*bf00*/  ISETP.GE.AND P5, PT, R223, R208, PT ;  /* 0x000000d0df00720c */ /* 0x000fe20003fa6270 */
[----:B--2---:R-:W-:Y:S01]  /*bf10*/  FFMA.FTZ R68, R220, -UR17, R129 ;  /* 0x80000011dc447c23 */ /* 0x004fe20008010081 */
[----:B------:R-:W1:Y:S01]  /*bf20*/  I2F R225, R225 ;  /* 0x000000e100e17306 */ /* 0x000e620000201400 */
[----:B------:R-:W-:Y:S01]  /*bf30*/  IABS R183, R183 ;  /* 0x000000b700b77213 */ /* 0x000fe20000000000 */
[--C-:B------:R-:W-:Y:S01]  /*bf40*/  IMAD.IADD R177, R197, 0x1, -R182.reuse ;  /* 0x00000001c5b17824 */ /* 0x100fe200078e0ab6 */
[C---:B------:R-:W-:Y:S01]  /*bf50*/  HMMA.16816.F32.BF16 R92, R232.reuse, R178, R92 ;  /* 0x000000b2e85c723c */ /* 0x040fe2000004185c */
[----:B------:R-:W-:Y:S01]  /*bf60*/  FSEL R68, R68, -INF , !P3 ;  /* 0xff80000044447808 */ /* 0x000fe20005800000 */
[----:B------:R-:W-:Y:S01]  /*bf70*/  FMUL.FTZ R109, R109, c[0x0][0x2ec] ;  /* 0x0000bb006d6d7a20 */ /* 0x000fe20000410000 */
[----:B------:R-:W-:Y:S01]  /*bf80*/  ISETP.GE.AND P3, PT, R37, R202, PT ;  /* 0x000000ca2500720c */ /* 0x000fe20003f66270 */
[----:B------:R-:W-:Y:S01]  /*bf90*/  IMAD.MOV.U32 R176, RZ, RZ, R183 ;  /* 0x000000ffffb07224 */ /* 0x000fe200078e00b7 */
[----:B------:R-:W-:Y:S01]  /*bfa0*/  I2F R221, R221 ;  /* 0x000000dd00dd7306 */ /* 0x000fe20000201400 */
[--C-:B------:R-:W-:Y:S01]  /*bfb0*/  IMAD.IADD R183, R210, 0x1, -R182.reuse ;  /* 0x00000001d2b77824 */ /* 0x100fe200078e0ab6 */
[C---:B------:R-:W-:Y:S01]  /*bfc0*/  ISETP.LT.OR P6, PT, R223.reuse, R212, P6 ;  /* 0x000000d4df00720c */ /* 0x040fe200037c1670 */
[C---:B------:R-:W-:Y:S01]  /*bfd0*/  HMMA.16816.F32.BF16 R88, R232.reuse, R172, R88 ;  /* 0x000000ace858723c */ /* 0x040fe20000041858 */
[----:B------:R-:W-:Y:S01]  /*bfe0*/  IABS R180, R180 ;  /* 0x000000b400b47213 */ /* 0x000fe20000000000 */
[----:B---3--:R-:W-:Y:S01]  /*bff0*/  FFMA.FTZ R165, R222, -UR17, R165 ;  /* 0x80000011dea57c23 */ /* 0x008fe200080100a5 */
[----:B------:R-:W-:Y:S01]  /*c000*/  ISETP.LT.OR P5, PT, R223, R209, P5 ;  /* 0x000000d1df00720c */ /* 0x000fe20002fa1670 */
[----:B------:R-:W-:Y:S01]  /*c010*/  IMAD.IADD R179, R207, 0x1, -R182 ;  /* 0x00000001cfb37824 */ /* 0x000fe200078e0ab6 */
[----:B------:R-:W-:Y:S01]  /*c020*/  I2F R181, R181 ;  /* 0x000000b500b57306 */ /* 0x000fe20000201400 */
[----:B-1----:R-:W-:Y:S01]  /*c030*/  FFMA.FTZ R166, R225, -UR17, R166 ;  /* 0x80000011e1a67c23 */ /* 0x002fe200080100a6 */
[----:B------:R-:W-:Y:S01]  /*c040*/  ISETP.LT.OR P3, PT, R37, R203, P3 ;  /* 0x000000cb2500720c */ /* 0x000fe20001f61670 */
[C---:B------:R-:W-:Y:S01]  /*c050*/  HMMA.16816.F32.BF16 R84, R232.reuse, R174, R84 ;  /* 0x000000aee854723c */ /* 0x040fe20000041854 */
[----:B------:R-:W-:Y:S01]  /*c060*/  IABS R183, R183 ;  /* 0x000000b700b77213 */ /* 0x000fe20000000000 */
[----:B------:R-:W-:Y:S01]  /*c070*/  FMUL.FTZ R111, R111, c[0x0][0x2ec] ;  /* 0x0000bb006f6f7a20 */ /* 0x000fe20000410000 */
[----:B------:R-:W-:Y:S01]  /*c080*/  FSEL R71, R166, -INF , !P6 ;  /* 0xff800000a6477808 */ /* 0x000fe20007000000 */
[----:B------:R-:W-:Y:S01]  /*c090*/  FMUL.FTZ R106, R106, c[0x0][0x2ec] ;  /* 0x0000bb006a6a7a20 */ /* 0x000fe20000410000 */
[----:B------:R-:W-:Y:S01]  /*c0a0*/  MUFU.TANH R166, R69 ;  /* 0x0000004500a67308 */ /* 0x000fe20000002400 */
[----:B------:R-:W-:Y:S01]  /*c0b0*/  ISETP.GE.AND P6, PT, R182, R205, PT ;  /* 0x000000cdb600720c */ /* 0x000fe20003fc6270 */
[----:B------:R-:W-:Y:S01]  /*c0c0*/  IMAD.MOV.U32 R178, RZ, RZ, R183 ;  /* 0x000000ffffb27224 */ /* 0x000fe200078e00b7 */
[----:B------:R-:W-:Y:S01]  /*c0d0*/  HMMA.16816.F32.BF16 R76, R232, R170, R76 ;  /* 0x000000aae84c723c */ /* 0x000fe2000004184c */
[----:B------:R-:W-:Y:S01]  /*c0e0*/  IMAD.IADD R183, R204, 0x1, -R182 ;  /* 0x00000001ccb77824 */ /* 0x000fe200078e0ab6 */
[----:B------:R-:W-:Y:S01]  /*c0f0*/  ISETP.LT.OR P6, PT, R182, R206, P6 ;  /* 0x000000ceb600720c */ /* 0x000fe200037c1670 */
[----:B------:R-:W-:Y:S01]  /*c100*/  FMUL.FTZ R107, R107, c[0x0][0x2ec] ;  /* 0x0000bb006b6b7a20 */ /* 0x000fe20000410000 */
[----:B------:R-:W-:Y:S01]  /*c110*/  IABS R179, R179 ;  /* 0x000000b300b37213 */ /* 0x000fe20000000000 */
[----:B------:R1:W-:Y:S01]  /*c120*/  I2F R233, R164 ;  /* 0x000000a400e97306 */ /* 0x0003e20000201400 */
[----:B------:R-:W-:Y:S01]  /*c130*/  IABS R177, R177 ;  /* 0x000000b100b17213 */ /* 0x000fe20000000000 */
[----:B------:R-:W-:Y:S01]  /*c140*/  IMAD.IADD R170, R207, 0x1, -R169 ;  /* 0x00000001cfaa7824 */ /* 0x000fe200078e0aa9 */
[C---:B------:R-:W-:Y:S01]  /*c150*/  IADD3 R232, R37.reuse, 0x18, RZ ;  /* 0x0000001825e87810 */ /* 0x040fe20007ffe0ff */
[----:B------:R-:W-:Y:S01]  /*c160*/  IMAD.MOV.U32 R173, RZ, RZ, R179 ;  /* 0x000000ffffad7224 */ /* 0x000fe200078e00b3 */
[----:B------:R-:W-:Y:S01]  /*c170*/  IABS R172, R183 ;  /* 0x000000b700ac7213 */ /* 0x000fe20000000000 */
[----:B------:R-:W-:Y:S01]  /*c180*/  FMUL.FTZ R104, R104, c[0x0][0x2ec] ;  /* 0x0000bb0068687a20 */ /* 0x000fe20000410000 */
[----:B------:R-:W-:Y:S01]  /*c190*/  IADD3 R179, R37, 0x9, RZ ;  /* 0x0000000925b37810 */ /* 0x000fe20007ffe0ff */
[----:B------:R-:W2:Y:S01]  /*c1a0*/  I2F R180, R180 ;  /* 0x000000b400b47306 */ /* 0x000ea20000201400 */
[----:B------:R-:W-:Y:S01]  /*c1b0*/  ISETP.GE.AND P4, PT, R223, R205, PT ;  /* 0x000000cddf00720c */ /* 0x000fe20003f86270 */
[--C-:B------:R-:W-:Y:S01]  /*c1c0*/  IMAD.IADD R231, R197, 0x1, -R232.reuse ;  /* 0x00000001c5e77824 */ /* 0x100fe200078e0ae8 */
[----:B------:R-:W-:Y:S01]  /*c1d0*/  ISETP.GE.AND P2, PT, R223, R202, PT ;  /* 0x000000cadf00720c */ /* 0x000fe20003f46270 */
[--C-:B------:R-:W-:Y:S01]  /*c1e0*/  IMAD.IADD R183, R197, 0x1, -R179.reuse ;  /* 0x00000001c5b77824 */ /* 0x100fe200078e0ab3 */
[C---:B------:R-:W-:Y:S01]  /*c1f0*/  ISETP.LT.OR P4, PT, R223.reuse, R206, P4 ;  /* 0x000000cedf00720c */ /* 0x040fe20002781670 */
[C-C-:B------:R-:W-:Y:S01]  /*c200*/  IMAD.IADD R174, R210.reuse, 0x1, -R179.reuse ;  /* 0x00000001d2ae7824 */ /* 0x140fe200078e0ab3 */
[----:B------:R-:W-:Y:S01]  /*c210*/  ISETP.LT.OR P2, PT, R223, R203, P2 ;  /* 0x000000cbdf00720c */ /* 0x000fe20001741670 */
[--C-:B-1----:R-:W-:Y:S01]  /*c220*/  IMAD.IADD R164, R210, 0x1, -R232.reuse ;  /* 0x00000001d2a47824 */ /* 0x102fe200078e0ae8 */
[----:B------:R-:W1:Y:S01]  /*c230*/  I2F R176, R176 ;  /* 0x000000b000b07306 */ /* 0x000e620000201400 */
[----:B------:R-:W-:Y:S01]  /*c240*/  IABS R183, R183 ;  /* 0x000000b700b77213 */ /* 0x000fe20000000000 */
[C---:B------:R-:W-:Y:S01]  /*c250*/  IMAD.IADD R226, R204.reuse, 0x1, -R179 ;  /* 0x00000001cce27824 */ /* 0x040fe200078e0ab3 */
[----:B------:R-:W-:Y:S01]  /*c260*/  IABS R174, R174 ;  /* 0x000000ae00ae7213 */ /* 0x000fe20000000000 */
[----:B------:R-:W-:Y:S01]  /*c270*/  IMAD.IADD R130, R204, 0x1, -R232 ;  /* 0x00000001cc827824 */ /* 0x000fe200078e0ae8 */
[----:B------:R-:W-:Y:S01]  /*c280*/  IABS R164, R164 ;  /* 0x000000a400a47213 */ /* 0x000fe20000000000 */
[----:B------:R-:W-:Y:S01]  /*c290*/  IMAD.MOV.U32 R175, RZ, RZ, R183 ;  /* 0x000000ffffaf7224 */ /* 0x000fe200078e00b7 */
[----:B------:R-:W-:Y:S01]  /*c2a0*/  IADD3 R171, R37, 0x11, RZ ;  /* 0x0000001125ab7810 */ /* 0x000fe20007ffe0ff */
[----:B------:R-:W-:Y:S01]  /*c2b0*/  I2F R178, R178 ;  /* 0x000000b200b27306 */ /* 0x000fe20000201400 */
[----:B--2---:R-:W-:Y:S01]  /*c2c0*/  FFMA.FTZ R180, R180, -UR17, R167 ;  /* 0x80000011b4b47c23 */ /* 0x004fe200080100a7 */
[----:B------:R-:W-:Y:S01]  /*c2d0*/  IABS R170, R170 ;  /* 0x000000aa00aa7213 */ /* 0x000fe20000000000 */
[----:B------:R-:W-:Y:S01]  /*c2e0*/  IMAD.IADD R183, R207, 0x1, -R179 ;  /* 0x00000001cfb77824 */ /* 0x000fe200078e0ab3 */
[----:B------:R-:W-:Y:S01]  /*c2f0*/  IABS R231, R231 ;  /* 0x000000e700e77213 */ /* 0x000fe20000000000 */
[--C-:B------:R-:W-:Y:S01]  /*c300*/  IMAD.IADD R235, R197, 0x1, -R171.reuse ;  /* 0x00000001c5eb7824 */ /* 0x100fe200078e0aab */
[----:B------:R-:W-:Y:S01]  /*c310*/  IADD3 R223, R37, 0x19, RZ ;  /* 0x0000001925df7810 */ /* 0x000fe20007ffe0ff */
[--C-:B------:R-:W-:Y:S01]  /*c320*/  IMAD.IADD R234, R210, 0x1, -R171.reuse ;  /* 0x00000001d2ea7824 */ /* 0x100fe200078e0aab */
[----:B------:R-:W-:Y:S01]  /*c330*/  I2F R230, R164 ;  /* 0x000000a400e67306 */ /* 0x000fe20000201400 */
[----:B-1----:R-:W-:Y:S01]  /*c340*/  FFMA.FTZ R166, R176, -UR17, R166 ;  /* 0x80000011b0a67c23 */ /* 0x002fe200080100a6 */
[----:B------:R-:W-:Y:S01]  /*c350*/  IABS R183, R183 ;  /* 0x000000b700b77213 */ /* 0x000fe20000000000 */
[----:B------:R-:W-:Y:S01]  /*c360*/  FMUL.FTZ R176, R125, c[0x0][0x2ec] ;  /* 0x0000bb007db07a20 */ /* 0x000fe20000410000 */
[----:B------:R-:W-:Y:S01]  /*c370*/  IABS R235, R235 ;  /* 0x000000eb00eb7213 */ /* 0x000fe20000000000 */
[----:B------:R-:W-:Y:S01]  /*c380*/  IMAD.IADD R229, R207, 0x1, -R171 ;  /* 0x00000001cfe57824 */ /* 0x000fe200078e0aab */
[----:B------:R-:W-:Y:S01]  /*c390*/  FSEL R166, R166, -INF , !P2 ;  /* 0xff800000a6a67808 */ /* 0x000fe20005000000 */
[----:B------:R-:W-:Y:S01]  /*c3a0*/  IMAD.MOV.U32 R168, RZ, RZ, R183 ;  /* 0x000000ffffa87224 */ /* 0x000fe200078e00b7 */
[----:B------:R1:W2:Y:S01]  /*c3b0*/  MUFU.TANH R164, R70 ;  /* 0x0000004600a47308 */ /* 0x0002a20000002400 */
[----:B------:R-:W-:Y:S01]  /*c3c0*/  IABS R183, R226 ;  /* 0x000000e200b77213 */ /* 0x000fe20000000000 */
[----:B------:R-:W-:Y:S01]  /*c3d0*/  IMAD.IADD R226, R197, 0x1, -R169 ;  /* 0x00000001c5e27824 */ /* 0x000fe200078e0aa9 */
[C---:B------:R-:W-:Y:S01]  /*c3e0*/  ISETP.GE.AND P2, PT, R179.reuse, R208, PT ;  /* 0x000000d0b300720c */ /* 0x040fe20003f46270 */
[----:B------:R-:W-:Y:S01]  /*c3f0*/  IMAD.IADD R228, R204, 0x1, -R171 ;  /* 0x00000001cce47824 */ /* 0x000fe200078e0aab */
[----:B------:R-:W-:Y:S01]  /*c400*/  IABS R234, R234 ;  /* 0x000000ea00ea7213 */ /* 0x000fe20000000000 */
[----:B------:R-:W-:Y:S01]  /*c410*/  FMUL.FTZ R100, R100, c[0x0][0x2ec] ;  /* 0x0000bb0064647a20 */ /* 0x000fe20000410000 */
[----:B------:R-:W-:Y:S01]  /*c420*/  IABS R226, R226 ;  /* 0x000000e200e27213 */ /* 0x000fe20000000000 */
[----:B------:R-:W-:Y:S01]  /*c430*/  I2F R173, R173 ;  /* 0x000000ad00ad7306 */ /* 0x000fe20000201400 */
[----:B------:R-:W-:Y:S01]  /*c440*/  ISETP.LT.OR P2, PT, R179, R209, P2 ;  /* 0x000000d1b300720c */ /* 0x000fe20001741670 */
[----:B------:R-:W-:Y:S01]  /*c450*/  FMUL.FTZ R102, R102, c[0x0][0x2ec] ;  /* 0x0000bb0066667a20 */ /* 0x000fe20000410000 */
[----:B------:R-:W-:Y:S01]  /*c460*/  IABS R229, R229 ;  /* 0x000000e500e57213 */ /* 0x000fe20000000000 */
[----:B------:R-:W-:Y:S01]  /*c470*/  FMUL.FTZ R101, R101, c[0x0][0x2ec] ;  /* 0x0000bb0065657a20 */ /* 0x000fe20000410000 */
[----:B------:R-:W-:Y:S01]  /*c480*/  IABS R228, R228 ;  /* 0x000000e400e47213 */ /* 0x000fe20000000000 */
[----:B------:R-:W-:-:S02]  /*c490*/  FMUL.FTZ R98, R98, c[0x0][0x2ec] ;  /* 0x0000bb0062627a20 */ /* 0x000fc40000410000 */
[----:B-1----:R-:W-:Y:S01]  /*c4a0*/  FFMA.FTZ R70, R224, -UR17, R128 ;  /* 0x80000011e0467c23 */ /* 0x002fe20008010080 */
[----:B------:R-:W1:Y:S01]  /*c4b0*/  MUFU.TANH R167, R64 ;  /* 0x0000004000a77308 */ /* 0x000e620000002400 */
[----:B------:R-:W-:Y:S02]  /*c4c0*/  IMAD.IADD R128, R207, 0x1, -R232 ;  /* 0x00000001cf807824 */ /* 0x000fe400078e0ae8 */
[----:B--2---:R-:W-:Y:S01]  /*c4d0*/  FFMA.FTZ R164, R221, -UR17, R164 ;  /* 0x80000011dda47c23 */ /* 0x004fe200080100a4 */
[----:B------:R-:W-:Y:S01]  /*c4e0*/  FSEL R70, R70, -INF , !P0 ;  /* 0xff80000046467808 */ /* 0x000fe20004000000 */
[----:B------:R-:W-:Y:S01]  /*c4f0*/  FMUL.FTZ R96, R96, c[0x0][0x2ec] ;  /* 0x0000bb0060607a20 */ /* 0x000fe20000410000 */
[----:B------:R-:W-:Y:S01]  /*c500*/  IABS R129, R128 ;  /* 0x0000008000817213 */ /* 0x000fe20000000000 */
[----:B------:R-:W-:Y:S01]  /*c510*/  FMUL.FTZ R94, R94, c[0x0][0x2ec] ;  /* 0x0000bb005e5e7a20 */ /* 0x000fe20000410000 */
[----:B------:R-:W2:Y:S01]  /*c520*/  MUFU.TANH R128, R131 ;  /* 0x0000008300807308 */ /* 0x000ea20000002400 */
[----:B------:R-:W-:Y:S01]  /*c530*/  ISETP.GE.AND P0, PT, R37, R205, PT ;  /* 0x000000cd2500720c */ /* 0x000fe20003f06270 */
[----:B------:R-:W-:Y:S01]  /*c540*/  FMUL.FTZ R99, R99, c[0x0][0x2ec] ;  /* 0x0000bb0063637a20 */ /* 0x000fe20000410000 */
[----:B------:R-:W-:Y:S01]  /*c550*/  FSEL R164, R164, -INF , !P3 ;  /* 0xff800000a4a47808 */ /* 0x000fe20005800000 */
[----:B------:R-:W-:Y:S01]  /*c560*/  IMAD.MOV.U32 R222, RZ, RZ, R129 ;  /* 0x000000ffffde7224 */ /* 0x000fe200078e0081 */
[----:B------:R-:W-:Y:S01]  /*c570*/  ISETP.LT.OR P0, PT, R37, R206, P0 ;  /* 0x000000ce2500720c */ /* 0x000fe20000701670 */
[----:B------:R-:W-:Y:S01]  /*c580*/  FMUL.FTZ R93, R93, c[0x0][0x2ec] ;  /* 0x0000bb005d5d7a20 */ /* 0x000fe20000410000 */
[C---:B------:R-:W-:Y:S01]  /*c590*/  ISETP.GE.AND P3, PT, R182.reuse, R208, PT ;  /* 0x000000d0b600720c */ /* 0x040fe20003f66270 */
[----:B------:R-:W-:Y:S01]  /*c5a0*/  I2F R177, R177 ;  /* 0x000000b100b17306 */ /* 0x000fe20000201400 */
[----:B------:R-:W-:Y:S01]  /*c5b0*/  FSEL R165, R165, -INF , !P0 ;  /* 0xff800000a5a57808 */ /* 0x000fe20004000000 */
[----:B-1----:R-:W-:Y:S01]  /*c5c0*/  FFMA.FTZ R173, R173, -UR17, R167 ;  /* 0x80000011adad7c23 */ /* 0x002fe200080100a7 */
[C---:B------:R-:W-:Y:S01]  /*c5d0*/  ISETP.GE.AND P0, PT, R182.reuse, R211, PT ;  /* 0x000000d3b600720c */ /* 0x040fe20003f06270 */
[----:B------:R-:W-:Y:S01]  /*c5e0*/  FMUL.FTZ R95, R95, c[0x0][0x2ec] ;  /* 0x0000bb005f5f7a20 */ /* 0x000fe20000410000 */
[----:B------:R-:W-:Y:S01]  /*c5f0*/  ISETP.LT.OR P3, PT, R182, R209, P3 ;  /* 0x000000d1b600720c */ /* 0x000fe20001f61670 */
[----:B------:R-:W-:Y:S01]  /*c600*/  FMUL.FTZ R92, R92, c[0x0][0x2ec] ;  /* 0x0000bb005c5c7a20 */ /* 0x000fe20000410000 */
[----:B------:R-:W-:Y:S01]  /*c610*/  ISETP.LT.OR P0, PT, R182, R212, P0 ;  /* 0x000000d4b600720c */ /* 0x000fe20000701670 */
[----:B--2---:R-:W-:Y:S01]  /*c620*/  FFMA.FTZ R128, R181, -UR17, R128 ;  /* 0x80000011b5807c23 */ /* 0x004fe20008010080 */
[----:B------:R-:W-:Y:S01]  /*c630*/  IADD3 R181, R37, 0x20, RZ ;  /* 0x0000002025b57810 */ /* 0x000fe20007ffe0ff */
[----:B------:R-:W-:Y:S01]  /*c640*/  I2F R172, R172 ;  /* 0x000000ac00ac7306 */ /* 0x000fe20000201400 */
[----:B------:R-:W-:Y:S01]  /*c650*/  IABS R129, R130 ;  /* 0x0000008200817213 */ /* 0x000fe20000000000 */
[----:B------:R-:W-:Y:S01]  /*c660*/  IMAD.IADD R130, R197, 0x1, -R223 ;  /* 0x00000001c5827824 */ /* 0x000fe200078e0adf */
[----:B------:R-:W-:Y:S01]  /*c670*/  FSEL R69, R128, -INF , !P5 ;  /* 0xff80000080457808 */ /* 0x000fe20006800000 */
[--C-:B------:R-:W-:Y:S01]  /*c680*/  IMAD.IADD R128, R210, 0x1, -R181.reuse ;  /* 0x00000001d2807824 */ /* 0x100fe200078e0ab5 */
[----:B------:R-:W-:Y:S01]  /*c690*/  ISETP.GE.AND P5, PT, R182, R202, PT ;  /* 0x000000cab600720c */ /* 0x000fe20003fa6270 */
[----:B------:R-:W-:-:S02]  /*c6a0*/  IMAD.IADD R167, R204, 0x1, -R181 ;  /* 0x00000001cca77824 */ /* 0x000fc400078e0ab5 */
[----:B------:R-:W1:Y:S01]  /*c6b0*/  MUFU.TANH R124, R124 ;  /* 0x0000007c007c7308 */ /* 0x000e620000002400 */
[----:B------:R-:W-:Y:S01]  /*c6c0*/  ISETP.LT.OR P5, PT, R182, R203, P5 ;  /* 0x000000cbb600720c */ /* 0x000fe20002fa1670 */
[----:B------:R-:W-:Y:S01]  /*c6d0*/  FMUL.FTZ R182, R126, c[0x0][0x2ec] ;  /* 0x0000bb007eb67a20 */ /* 0x000fe20000410000 */
[----:B------:R-:W-:Y:S01]  /*c6e0*/  IABS R126, R128 ;  /* 0x00000080007e7213 */ /* 0x000fe20000000000 */
[----:B------:R-:W-:Y:S01]  /*c6f0*/  IMAD.MOV.U32 R221, RZ, RZ, R129 ;  /* 0x000000ffffdd7224 */ /* 0x000fe200078e0081 */
[----:B------:R-:W-:Y:S01]  /*c700*/  IABS R129, R130 ;  /* 0x0000008200817213 */ /* 0x000fe20000000000 */
[----:B------:R-:W-:Y:S02]  /*c710*/  IMAD.IADD R130, R210, 0x1, -R223 ;  /* 0x00000001d2827824 */ /* 0x000fe400078e0adf */
[----:B------:R2:W3:Y:S01]  /*c720*/  MUFU.TANH R128, R182 ;  /* 0x000000b600807308 */ /* 0x0004e20000002400 */
[----:B------:R-:W-:Y:S02]  /*c730*/  IMAD.IADD R131, R197, 0x1, -R181 ;  /* 0x00000001c5837824 */ /* 0x000fe400078e0ab5 */
[----:B------:R-:W-:Y:S01]  /*c740*/  IABS R130, R130 ;  /* 0x0000008200827213 */ /* 0x000fe20000000000 */
[----:B------:R-:W-:-:S02]  /*c750*/  FMUL.FTZ R89, R89, c[0x0][0x2ec] ;  /* 0x0000bb0059597a20 */ /* 0x000fc40000410000 */
[----:B------:R-:W-:Y:S01]  /*c760*/  IABS R131, R131 ;  /* 0x0000008300837213 */ /* 0x000fe20000000000 */
[----:B------:R-:W-:Y:S01]  /*c770*/  FMUL.FTZ R86, R86, c[0x0][0x2ec] ;  /* 0x0000bb0056567a20 */ /* 0x000fe20000410000 */
[----:B------:R-:W-:Y:S01]  /*c780*/  I2F R175, R175 ;  /* 0x000000af00af7306 */ /* 0x000fe20000201400 */
[----:B-1----:R-:W-:Y:S01]  /*c790*/  FFMA.FTZ R177, R177, -UR17, R124 ;  /* 0x80000011b1b17c23 */ /* 0x002fe2000801007c */
[----:B------:R-:W-:Y:S01]  /*c7a0*/  FSEL R124, R180, -INF , !P4 ;  /* 0xff800000b47c7808 */ /* 0x000fe20006000000 */
[----:B------:R-:W-:Y:S01]  /*c7b0*/  IMAD.MOV.U32 R224, RZ, RZ, R130 ;  /* 0x000000ffffe07224 */ /* 0x000fe200078e0082 */
[----:B------:R-:W-:Y:S01]  /*c7c0*/  ISETP.GE.AND P4, PT, R179, R211, PT ;  /* 0x000000d3b300720c */ /* 0x000fe20003f86270 */
[----:B------:R-:W-:Y:S01]  /*c7d0*/  FMUL.FTZ R90, R90, c[0x0][0x2ec] ;  /* 0x0000bb005a5a7a20 */ /* 0x000fe20000410000 */
[----:B------:R-:W-:Y:S01]  /*c7e0*/  FSEL R125, R177, -INF , !P0 ;  /* 0xff800000b17d7808 */ /* 0x000fe20004000000 */
[----:B------:R-:W-:Y:S01]  /*c7f0*/  FMUL.FTZ R88, R88, c[0x0][0x2ec] ;  /* 0x0000bb0058587a20 */ /* 0x000fe20000410000 */
[----:B--2---:R-:W-:Y:S01]  /*c800*/  IADD3 R182, R37, 0x21, RZ ;  /* 0x0000002125b67810 */ /* 0x004fe20007ffe0ff */
[----:B---3--:R-:W-:Y:S01]  /*c810*/  FFMA.FTZ R64, R178, -UR17, R128 ;  /* 0x80000011b2407c23 */ /* 0x008fe20008010080 */
[----:B------:R-:W-:Y:S01]  /*c820*/  I2F R174, R174 ;  /* 0x000000ae00ae7306 */ /* 0x000fe20000201400 */
[----:B------:R-:W-:Y:S01]  /*c830*/  FMUL.FTZ R128, R127, c[0x0][0x2ec] ;  /* 0x0000bb007f807a20 */ /* 0x000fe20000410000 */
[----:B------:R-:W-:Y:S01]  /*c840*/  IADD3 R177, R37, 0x28, RZ ;  /* 0x0000002825b17810 */ /* 0x000fe20007ffe0ff */
[----:B------:R-:W-:Y:S01]  /*c850*/  FMUL.FTZ R91, R91, c[0x0][0x2ec] ;  /* 0x0000bb005b5b7a20 */ /* 0x000fe20000410000 */
[----:B------:R-:W-:Y:S01]  /*c860*/  FSEL R64, R64, -INF , !P3 ;  /* 0xff80000040407808 */ /* 0x000fe20005800000 */
[----:B------:R-:W-:Y:S01]  /*c870*/  FMUL.FTZ R87, R87, c[0x0][0x2ec] ;  /* 0x0000bb0057577a20 */ /* 0x000fe20000410000 */
[C---:B------:R-:W-:Y:S01]  /*c880*/  ISETP.GE.AND P0, PT, R179.reuse, R205, PT ;  /* 0x000000cdb300720c */ /* 0x040fe20003f06270 */
[----:B------:R-:W-:Y:S01]  /*c890*/  FMUL.FTZ R84, R84, c[0x0][0x2ec] ;  /* 0x0000bb0054547a20 */ /* 0x000fe20000410000 */
[----:B------:R1:W2:Y:S01]  /*c8a0*/  MUFU.TANH R127, R176 ;  /* 0x000000b0007f7308 */ /* 0x0002a20000002400 */
[----:B------:R-:W-:Y:S01]  /*c8b0*/  ISETP.GE.AND P3, PT, R179, R202, PT ;  /* 0x000000cab300720c */ /* 0x000fe20003f66270 */
[----:B------:R-:W-:Y:S01]  /*c8c0*/  FMUL.FTZ R85, R85, c[0x0][0x2ec] ;  /* 0x0000bb0055557a20 */ /* 0x000fe20000410000 */
[C---:B------:R-:W-:Y:S01]  /*c8d0*/  ISETP.LT.OR P4, PT, R179.reuse, R212, P4 ;  /* 0x000000d4b300720c */ /* 0x040fe20002781670 */
[----:B------:R-:W-:Y:S01]  /*c8e0*/  FMUL.FTZ R78, R78, c[0x0][0x2ec] ;  /* 0x0000bb004e4e7a20 */ /* 0x000fe20000410000 */
[----:B------:R-:W-:Y:S01]  /*c8f0*/  ISETP.LT.OR P0, PT, R179, R206, P0 ;  /* 0x000000ceb300720c */ /* 0x000fe20000701670 */
[----:B------:R-:W-:Y:S01]  /*c900*/  FMUL.FTZ R79, R79, c[0x0][0x2ec] ;  /* 0x0000bb004f4f7a20 */ /* 0x000fe20000410000 */
[----:B------:R-:W-:Y:S01]  /*c910*/  ISETP.LT.OR P3, PT, R179, R203, P3 ;  /* 0x000000cbb300720c */ /* 0x000fe20001f61670 */
[----:B------:R-:W3:Y:S01]  /*c920*/  MUFU.TANH R128, R128 ;  /* 0x0000008000807308 */ /* 0x000ee20000002400 */
[----:B-1----:R-:W-:-:S07]  /*c930*/  IMAD.IADD R176, R207, 0x1, -R181 ;  /* 0x00000001cfb07824 */ /* 0x002fce00078e0ab5 */
[----:B------:R-:W-:Y:S01]  /*c940*/  I2F R226, R226 ;  /* 0x000000e200e27306 */ /* 0x000fe20000201400 */
[----:B--2---:R-:W-:Y:S02]  /*c950*/  FFMA.FTZ R175, R175, -UR17, R127 ;  /* 0x80000011afaf7c23 */ /* 0x004fe4000801007f */
[----:B------:R-:W-:Y:S01]  /*c960*/  IMAD.IADD R127, R210, 0x1, -R182 ;  /* 0x00000001d27f7824 */ /* 0x000fe200078e0ab6 */
[----:B------:R-:W-:Y:S02]  /*c970*/  IABS R176, R176 ;  /* 0x000000b000b07213 */ /* 0x000fe40000000000 */
[----:B------:R-:W-:Y:S01]  /*c980*/  FSEL R179, R175, -INF , !P4 ;  /* 0xff800000afb37808 */ /* 0x000fe20006000000 */
[----:B---3--:R-:W-:Y:S01]  /*c990*/  FFMA.FTZ R128, R174, -UR17, R128 ;  /* 0x80000011ae807c23 */ /* 0x008fe20008010080 */
[----:B------:R-:W1:Y:S01]  /*c9a0*/  MUFU.TANH R120, R120 ;  /* 0x0000007800787308 */ /* 0x000e620000002400 */
[----:B------:R-:W-:Y:S01]  /*c9b0*/  IMAD.MOV.U32 R178, RZ, RZ, R176 ;  /* 0x000000ffffb27224 */ /* 0x000fe200078e00b0 */
[----:B------:R-:W-:Y:S01]  /*c9c0*/  IABS R176, R167 ;  /* 0x000000a700b07213 */ /* 0x000fe20000000000 */
[----:B------:R-:W-:Y:S01]  /*c9d0*/  FFMA.FTZ R167, R172, -UR17, R66 ;  /* 0x80000011aca77c23 */ /* 0x000fe20008010042 */
[----:B------:R-:W-:Y:S01]  /*c9e0*/  FSEL R172, R173, -INF , !P6 ;  /* 0xff800000adac7808 */ /* 0x000fe20007000000 */
[--C-:B------:R-:W-:Y:S01]  /*c9f0*/  IMAD.IADD R66, R197, 0x1, -R182.reuse ;  /* 0x00000001c5427824 */ /* 0x100fe200078e0ab6 */
[----:B------:R-:W-:Y:S01]  /*ca00*/  ISETP.GE.AND P6, PT, R169, R211, PT ;  /* 0x000000d3a900720c */ /* 0x000fe20003fc6270 */
[----:B------:R-:W-:Y:S01]  /*ca10*/  IMAD.IADD R174, R207, 0x1, -R182 ;  /* 0x00000001cfae7824 */ /* 0x000fe200078e0ab6 */
[----:B------:R-:W2:Y:S01]  /*ca20*/  I2F R240, R176 ;  /* 0x000000b000f07306 */ /* 0x000ea20000201400 */
[----:B------:R-:W-:-:S02]  /*ca30*/  FSEL R167, R167, -INF , !P5 ;  /* 0xff800000a7a77808 */ /* 0x000fc40006800000 */
[----:B------:R-:W-:Y:S02]  /*ca40*/  IABS R66, R66 ;  /* 0x0000004200427213 */ /* 0x000fe40000000000 */
[C---:B------:R-:W-:Y:S02]  /*ca50*/  ISETP.GE.AND P5, PT, R169.reuse, R208, PT ;  /* 0x000000d0a900720c */ /* 0x040fe40003fa6270 */
[C---:B------:R-:W-:Y:S01]  /*ca60*/  ISETP.GE.AND P4, PT, R169.reuse, R205, PT ;  /* 0x000000cda900720c */ /* 0x040fe20003f86270 */
[----:B------:R3:W-:Y:S01]  /*ca70*/  I2F R242, R66 ;  /* 0x0000004200f27306 */ /* 0x0007e20000201400 */
[C---:B------:R-:W-:Y:S01]  /*ca80*/  ISETP.LT.OR P6, PT, R169.reuse, R212, P6 ;  /* 0x000000d4a900720c */ /* 0x040fe200037c1670 */
[----:B-1----:R-:W-:Y:S01]  /*ca90*/  FFMA.FTZ R120, R226, -UR17, R120 ;  /* 0x80000011e2787c23 */ /* 0x002fe20008010078 */
[C---:B------:R-:W-:Y:S02]  /*caa0*/  ISETP.LT.OR P5, PT, R169.reuse, R209, P5 ;  /* 0x000000d1a900720c */ /* 0x040fe40002fa1670 */
[----:B------:R-:W-:-:S02]  /*cab0*/  ISETP.LT.OR P4, PT, R169, R206, P4 ;  /* 0x000000cea900720c */ /* 0x000fc40002781670 */
[----:B------:R-:W-:Y:S01]  /*cac0*/  FSEL R180, R120, -INF , !P6 ;  /* 0xff80000078b47808 */ /* 0x000fe20007000000 */
[----:B------:R-:W1:Y:S01]  /*cad0*/  I2F R183, R183 ;  /* 0x000000b700b77306 */ /* 0x000e620000201400 */
[C---:B------:R-:W-:Y:S01]  /*cae0*/  ISETP.GE.AND P6, PT, R171.reuse, R205, PT ;  /* 0x000000cdab00720c */ /* 0x040fe20003fc6270 */
[----:B--2---:R-:W-:Y:S01]  /*caf0*/  FFMA.FTZ R54, R240, -UR17, R54 ;  /* 0x80000011f0367c23 */ /* 0x004fe20008010036 */
[----:B------:R-:W-:Y:S02]  /*cb00*/  IABS R127, R127 ;  /* 0x0000007f007f7213 */ /* 0x000fe40000000000 */
[----:B------:R-:W-:Y:S02]  /*cb10*/  ISETP.LT.OR P6, PT, R171, R206, P6 ;  /* 0x000000ceab00720c */ /* 0x000fe400037c1670 */
[----:B------:R-:W-:Y:S01]  /*cb20*/  IABS R174, R174 ;  /* 0x000000ae00ae7213 */ /* 0x000fe20000000000 */
[----:B---3--:R-:W-:Y:S01]  /*cb30*/  IMAD.IADD R66, R197, 0x1, -R177 ;  /* 0x00000001c5427824 */ /* 0x008fe200078e0ab1 */
[----:B------:R-:W-:Y:S04]  /*cb40*/  I2F R168, R168 ;  /* 0x000000a800a87306 */ /* 0x000fe80000201400 */
[----:B------:R-:W-:Y:S01]  /*cb50*/  IABS R66, R66 ;  /* 0x0000004200427213 */ /* 0x000fe20000000000 */
[----:B-1----:R-:W-:-:S03]  /*cb60*/  FFMA.FTZ R67, R183, -UR17, R67 ;  /* 0x80000011b7437c23 */ /* 0x002fc60008010043 */
[----:B------:R-:W-:Y:S01]  /*cb70*/  I2F R176, R66 ;  /* 0x0000004200b07306 */ /* 0x000fe20000201400 */
[----:B------:R-:W-:-:S05]  /*cb80*/  IMAD.IADD R183, R207, 0x1, -R245 ;  /* 0x00000001cfb77824 */ /* 0x000fca00078e0af5 */
[----:B------:R-:W-:Y:S02]  /*cb90*/  IABS R183, R183 ;  /* 0x000000b700b77213 */ /* 0x000fe40000000000 */
[----:B------:R1:W2:Y:S08]  /*cba0*/  MUFU.TANH R66, R65 ;  /* 0x0000004100427308 */ /* 0x0002b00000002400 */
[----:B------:R3:W4:Y:S01]  /*cbb0*/  MUFU.TANH R120, R62 ;  /* 0x0000003e00787308 */ /* 0x0007220000002400 */
[----:B-1----:R-:W-:Y:S01]  /*cbc0*/  FSEL R65, R128, -INF , !P2 ;  /* 0xff80000080417808 */ /* 0x002fe20005000000 */
[----:B------:R-:W-:Y:S01]  /*cbd0*/  IMAD.IADD R128, R210, 0x1, -R177 ;  /* 0x00000001d2807824 */ /* 0x000fe200078e0ab1 */
[----:B------:R-:W-:-:S05]  /*cbe0*/  ISETP.GE.AND P2, PT, R169, R202, PT ;  /* 0x000000caa900720c */ /* 0x000fca0003f46270 */
[----:B------:R-:W-:Y:S01]  /*cbf0*/  I2F R235, R235 ;  /* 0x000000eb00eb7306 */ /* 0x000fe20000201400 */
[----:B--2---:R-:W-:Y:S01]  /*cc00*/  FFMA.FTZ R66, R168, -UR17, R66 ;  /* 0x80000011a8427c23 */ /* 0x004fe20008010042 */
[----:B------:R-:W-:Y:S01]  /*cc10*/  FSEL R168, R67, -INF , !P3 ;  /* 0xff80000043a87808 */ /* 0x000fe20005800000 */
[--C-:B------:R-:W-:Y:S01]  /*cc20*/  IMAD.IADD R67, R204, 0x1, -R177.reuse ;  /* 0x00000001cc437824 */ /* 0x100fe200078e0ab1 */
[----:B------:R-:W-:Y:S01]  /*cc30*/  ISETP.LT.OR P2, PT, R169, R203, P2 ;  /* 0x000000cba900720c */ /* 0x000fe20001741670 */
[----:B------:R-:W-:Y:S01]  /*cc40*/  FMUL.FTZ R169, R122, c[0x0][0x2ec] ;  /* 0x0000bb007aa97a20 */ /* 0x000fe20000410000 */
[----:B------:R-:W-:Y:S01]  /*cc50*/  IABS R122, R128 ;  /* 0x00000080007a7213 */ /* 0x000fe20000000000 */
[----:B---3--:R-:W-:Y:S01]  /*cc60*/  IMAD.IADD R62, R207, 0x1, -R177 ;  /* 0x00000001cf3e7824 */ /* 0x008fe200078e0ab1 */
[----:B------:R1:W2:Y:S01]  /*cc70*/  MUFU.TANH R220, R121 ;  /* 0x0000007900dc7308 */ /* 0x0002a20000002400 */
[----:B----4-:R-:W-:Y:S01]  /*cc80*/  FFMA.FTZ R120, R233, -UR17, R120 ;  /* 0x80000011e9787c23 */ /* 0x010fe20008010078 */
[----:B------:R-:W-:-:S02]  /*cc90*/  ISETP.GE.AND P3, PT, R171, R208, PT ;  /* 0x000000d0ab00720c */ /* 0x000fc40003f66270 */
[----:B------:R-:W-:Y:S02]  /*cca0*/  IABS R62, R62 ;  /* 0x0000003e003e7213 */ /* 0x000fe40000000000 */
[----:B------:R-:W-:Y:S02]  /*ccb0*/  ISETP.LT.OR P3, PT, R171, R209, P3 ;  /* 0x000000d1ab00720c */ /* 0x000fe40001f61670 */
[----:B------:R-:W3:Y:S01]  /*ccc0*/  MUFU.TANH R128, R169 ;  /* 0x000000a900807308 */ /* 0x000ee20000002400 */
[----:B------:R-:W-:Y:S01]  /*ccd0*/  IMAD.MOV.U32 R243, RZ, RZ, R62 ;  /* 0x000000fffff37224 */ /* 0x000fe200078e003e */
[----:B------:R-:W-:Y:S01]  /*cce0*/  IABS R62, R67 ;  /* 0x00000043003e7213 */ /* 0x000fe20000000000 */
[--C-:B------:R-:W-:Y:S01]  /*ccf0*/  IMAD.IADD R67, R197, 0x1, -R245.reuse ;  /* 0x00000001c5437824 */ /* 0x100fe200078e0af5 */
[----:B------:R-:W-:Y:S02]  /*cd00*/  FSEL R120, R120, -INF , !P2 ;  /* 0xff80000078787808 */ /* 0x000fe40005000000 */
[----:B------:R-:W-:Y:S01]  /*cd10*/  ISETP.GE.AND P2, PT, R232, R208, PT ;  /* 0x000000d0e800720c */ /* 0x000fe20003f46270 */
[----:B------:R-:W-:Y:S01]  /*cd20*/  IMAD.MOV.U32 R233, RZ, RZ, R62 ;  /* 0x000000ffffe97224 */ /* 0x000fe200078e003e */
[----:B------:R-:W-:Y:S01]  /*cd30*/  I2F R234, R234 ;  /* 0x000000ea00ea7306 */ /* 0x000fe20000201400 */
[----:B-1----:R-:W-:Y:S01]  /*cd40*/  FMUL.FTZ R121, R60, c[0x0][0x2ec] ;  /* 0x0000bb003c797a20 */ /* 0x002fe20000410000 */
[----:B------:R-:W-:Y:S01]  /*cd50*/  IABS R62, R67 ;  /* 0x00000043003e7213 */ /* 0x000fe20000000000 */
[----:B--2---:R-:W-:Y:S01]  /*cd60*/  FFMA.FTZ R220, R235, -UR17, R220 ;  /* 0x80000011ebdc7c23 */ /* 0x004fe200080100dc */
[----:B------:R-:W-:Y:S01]  /*cd70*/  ISETP.LT.OR P2, PT, R232, R209, P2 ;  /* 0x000000d1e800720c */ /* 0x000fe20001741670 */
[----:B------:R-:W-:-:S02]  /*cd80*/  IMAD.IADD R67, R210, 0x1, -R245 ;  /* 0x00000001d2437824 */ /* 0x000fc400078e0af5 */
[----:B---3--:R-:W-:Y:S01]  /*cd90*/  FFMA.FTZ R60, R227, -UR17, R128 ;  /* 0x80000011e33c7c23 */ /* 0x008fe20008010080 */
[----:B------:R-:W-:Y:S01]  /*cda0*/  IADD3 R227, R37, 0x30, RZ ;  /* 0x0000003025e37810 */ /* 0x000fe20007ffe0ff */
[----:B------:R-:W-:Y:S01]  /*cdb0*/  FMUL.FTZ R128, R123, c[0x0][0x2ec] ;  /* 0x0000bb007b807a20 */ /* 0x000fe20000410000 */
[----:B------:R-:W-:Y:S01]  /*cdc0*/  FSEL R123, R66, -INF , !P0 ;  /* 0xff800000427b7808 */ /* 0x000fe20004000000 */
[----:B------:R1:W-:Y:S01]  /*cdd0*/  I2F R235, R62 ;  /* 0x0000003e00eb7306 */ /* 0x0003e20000201400 */
[----:B------:R-:W-:Y:S02]  /*cde0*/  IABS R67, R67 ;  /* 0x0000004300437213 */ /* 0x000fe40000000000 */
[----:B------:R-:W-:Y:S02]  /*cdf0*/  FSEL R60, R60, -INF , !P5 ;  /* 0xff8000003c3c7808 */ /* 0x000fe40006800000 */
[C---:B------:R-:W-:Y:S02]  /*ce00*/  ISETP.GE.AND P5, PT, R171.reuse, R202, PT ;  /* 0x000000caab00720c */ /* 0x040fe40003fa6270 */
[C---:B------:R-:W-:Y:S01]  /*ce10*/  ISETP.GE.AND P0, PT, R171.reuse, R211, PT ;  /* 0x000000d3ab00720c */ /* 0x040fe20003f06270 */
[----:B------:R-:W2:Y:S01]  /*ce20*/  MUFU.TANH R66, R128 ;  /* 0x0000008000427308 */ /* 0x000ea20000002400 */
[----:B------:R-:W-:-:S02]  /*ce30*/  ISETP.LT.OR P5, PT, R171, R203, P5 ;  /* 0x000000cbab00720c */ /* 0x000fc40002fa1670 */
[----:B------:R-:W-:Y:S01]  /*ce40*/  ISETP.LT.OR P0, PT, R171, R212, P0 ;  /* 0x000000d4ab00720c */ /* 0x000fe20000701670 */
[----:B------:R-:W-:-:S03]  /*ce50*/  IMAD.IADD R171, R204, 0x1, -R245 ;  /* 0x00000001ccab7824 */ /* 0x000fc600078e0af5 */
[----:B------:R-:W-:Y:S01]  /*ce60*/  FSEL R220, R220, -INF , !P0 ;  /* 0xff800000dcdc7808 */ /* 0x000fe20004000000 */
[----:B-1----:R-:W-:Y:S01]  /*ce70*/  IMAD.IADD R62, R197, 0x1, -R227 ;  /* 0x00000001c53e7824 */ /* 0x002fe200078e0ae3 */
[----:B------:R-:W-:Y:S01]  /*ce80*/  I2F R170, R170 ;  /* 0x000000aa00aa7306 */ /* 0x000fe20000201400 */
[----:B------:R-:W-:Y:S02]  /*ce90*/  ISETP.GE.AND P0, PT, R232, R205, PT ;  /* 0x000000cde800720c */ /* 0x000fe40003f06270 */
[----:B------:R-:W-:Y:S02]  /*cea0*/  IABS R171, R171 ;  /* 0x000000ab00ab7213 */ /* 0x000fe40000000000 */
[----:B------:R-:W-:Y:S01]  /*ceb0*/  IABS R62, R62 ;  /* 0x0000003e003e7213 */ /* 0x000fe20000000000 */
[----:B--2---:R-:W-:Y:S02]  /*cec0*/  FFMA.FTZ R66, R234, -UR17, R66 ;  /* 0x80000011ea427c23 */ /* 0x004fe40008010042 */
[----:B------:R-:W1:Y:S01]  /*ced0*/  MUFU.TANH R121, R121 ;  /* 0x0000007900797308 */ /* 0x000e620000002400 */
[----:B------:R-:W-:-:S07]  /*cee0*/  ISETP.LT.OR P0, PT, R232, R206, P0 ;  /* 0x000000cee800720c */ /* 0x000fce0000701670 */
[----:B------:R-:W-:Y:S08]  /*cef0*/  I2F R226, R62 ;  /* 0x0000003e00e27306 */ /* 0x000ff00000201400 */
[----:B------:R2:W-:Y:S01]  /*cf00*/  MUFU.TANH R62, R61 ;  /* 0x0000003d003e7308 */ /* 0x0005e20000002400 */
[----:B-1----:R-:W-:-:S05]  /*cf10*/  FFMA.FTZ R170, R170, -UR17, R121 ;  /* 0x80000011aaaa7c23 */ /* 0x002fca0008010079 */
[----:B------:R-:W-:Y:S02]  /*cf20*/  FSEL R175, R170, -INF , !P4 ;  /* 0xff800000aaaf7808 */ /* 0x000fe40006000000 */
[----:B------:R1:W-:Y:S01]  /*cf30*/  I2F R234, R67 ;  /* 0x0000004300ea7306 */ /* 0x0003e20000201400 */
[----:B------:R-:W-:-:S04]  /*cf40*/  ISETP.GE.AND P4, PT, R232, R211, PT ;  /* 0x000000d3e800720c */ /* 0x000fc80003f86270 */
[----:B------:R-:W-:Y:S02]  /*cf50*/  ISETP.LT.OR P4, PT, R232, R212, P4 ;  /* 0x000000d4e800720c */ /* 0x000fe40002781670 */
[----:B--2---:R-:W-:Y:S01]  /*cf60*/  FSEL R61, R66, -INF , !P3 ;  /* 0xff800000423d7808 */ /* 0x004fe20005800000 */
[----:B------:R-:W-:Y:S01]  /*cf70*/  FMUL.FTZ R66, R116, c[0x0][0x2ec] ;  /* 0x0000bb0074427a20 */ /* 0x000fe20000410000 */
[----:B------:R-:W2:Y:S01]  /*cf80*/  I2F R229, R229 ;  /* 0x000000e500e57306 */ /* 0x000ea20000201400 */
[----:B------:R-:W-:Y:S01]  /*cf90*/  IMAD.IADD R116, R210, 0x1, -R227 ;  /* 0x00000001d2747824 */ /* 0x000fe200078e0ae3 */
[----:B------:R-:W-:Y:S01]  /*cfa0*/  ISETP.GE.AND P3, PT, R232, R202, PT ;  /* 0x000000cae800720c */ /* 0x000fe20003f66270 */
[----:B-1----:R-:W-:-:S03]  /*cfb0*/  FMUL.FTZ R67, R118, c[0x0][0x2ec] ;  /* 0x0000bb0076437a20 */ /* 0x002fc60000410000 */
[----:B------:R-:W-:Y:S02]  /*cfc0*/  IABS R116, R116 ;  /* 0x0000007400747213 */ /* 0x000fe40000000000 */
[----:B------:R-:W1:Y:S01]  /*cfd0*/  I2F R228, R228 ;  /* 0x000000e400e47306 */ /* 0x000e620000201400 */
[----:B------:R-:W-:-:S07]  /*cfe0*/  ISETP.LT.OR P3, PT, R232, R203, P3 ;  /* 0x000000cbe800720c */ /* 0x000fce0001f61670 */
[----:B------:R-:W-:Y:S01]  /*cff0*/  I2F R231, R231 ;  /* 0x000000e700e77306 */ /* 0x000fe20000201400 */
[----:B--2---:R-:W-:Y:S01]  /*d000*/  FFMA.FTZ R62, R229, -UR17, R62 ;  /* 0x80000011e53e7c23 */ /* 0x004fe2000801003e */
[----:B------:R-:W-:-:S04]  /*d010*/  IADD3 R229, R37, 0x31, RZ ;  /* 0x0000003125e57810 */ /* 0x000fc80007ffe0ff */
[----:B------:R-:W-:Y:S02]  /*d020*/  FSEL R169, R62, -INF , !P6 ;  /* 0xff8000003ea97808 */ /* 0x000fe40007000000 */
[----:B------:R-:W2:Y:S01]  /*d030*/  MUFU.TANH R66, R66 ;  /* 0x0000004200427308 */ /* 0x000ea20000002400 */
[----:B-1----:R-:W-:Y:S01]  /*d040*/  FFMA.FTZ R63, R228, -UR17, R63 ;  /* 0x80000011e43f7c23 */ /* 0x002fe2000801003f */
[----:B------:R-:W-:-:S04]  /*d050*/  ISETP.GE.AND P6, PT, R223, R211, PT ;  /* 0x000000d3df00720c */ /* 0x000fc80003fc6270 */
[----:B------:R-:W-:Y:S02]  /*d060*/  FSEL R128, R63, -INF , !P5 ;  /* 0xff8000003f807808 */ /* 0x000fe40006800000 */
[----:B------:R-:W1:Y:S01]  /*d070*/  MUFU.TANH R67, R67 ;  /* 0x0000004300437308 */ /* 0x000e620000002400 */
[C---:B------:R-:W-:Y:S02]  /*d080*/  ISETP.GE.AND P5, PT, R223.reuse, R208, PT ;  /* 0x000000d0df00720c */ /* 0x040fe40003fa6270 */
[C---:B------:R-:W-:Y:S02]  /*d090*/  ISETP.LT.OR P6, PT, R223.reuse, R212, P6 ;  /* 0x000000d4df00720c */ /* 0x040fe400037c1670 */
[----:B------:R-:W-:-:S03]  /*d0a0*/  ISETP.LT.OR P5, PT, R223, R209, P5 ;  /* 0x000000d1df00720c */ /* 0x000fc60002fa1670 */
[----:B------:R3:W-:Y:S01]  /*d0b0*/  MUFU.TANH R170, R56 ;  /* 0x0000003800aa7308 */ /* 0x0007e20000002400 */
[----:B--2---:R-:W-:-:S07]  /*d0c0*/  FFMA.FTZ R66, R231, -UR17, R66 ;  /* 0x80000011e7427c23 */ /* 0x004fce0008010042 */
[----:B------:R2:W-:Y:S01]  /*d0d0*/  I2F R225, R129 ;  /* 0x0000008100e17306 */ /* 0x0005e20000201400 */
[----:B-1----:R-:W-:-:S05]  /*d0e0*/  FFMA.FTZ R67, R230, -UR17, R67 ;  /* 0x80000011e6437c23 */ /* 0x002fca0008010043 */
[----:B------:R-:W-:Y:S01]  /*d0f0*/  FSEL R62, R67, -INF , !P2 ;  /* 0xff800000433e7808 */ /* 0x000fe20005000000 */
[----:B------:R-:W-:Y:S01]  /*d100*/  FMUL.FTZ R67, R115, c[0x0][0x2ec] ;  /* 0x0000bb0073437a20 */ /* 0x000fe20000410000 */
[----:B------:R-:W1:Y:S01]  /*d110*/  MUFU.TANH R117, R117 ;  /* 0x0000007500757308 */ /* 0x000e620000002400 */
[----:B---3--:R-:W-:Y:S01]  /*d120*/  IMAD.IADD R56, R207, 0x1, -R227 ;  /* 0x00000001cf387824 */ /* 0x008fe200078e0ae3 */
[----:B------:R-:W-:-:S04]  /*d130*/  ISETP.GE.AND P2, PT, R223, R202, PT ;  /* 0x000000cadf00720c */ /* 0x000fc80003f46270 */
[----:B------:R-:W-:Y:S02]  /*d140*/  IABS R56, R56 ;  /* 0x0000003800387213 */ /* 0x000fe40000000000 */
[----:B------:R3:W-:Y:S01]  /*d150*/  MUFU.TANH R121, R58 ;  /* 0x0000003a00797308 */ /* 0x0007e20000002400 */
[----:B--2---:R-:W-:Y:S01]  /*d160*/  IMAD.IADD R129, R207, 0x1, -R223 ;  /* 0x00000001cf817824 */ /* 0x004fe200078e0adf */
[----:B------:R-:W-:Y:S01]  /*d170*/  ISETP.LT.OR P2, PT, R223, R203, P2 ;  /* 0x000000cbdf00720c */ /* 0x000fe20001741670 */
[----:B------:R-:W-:-:S03]  /*d180*/  IMAD.MOV.U32 R228, RZ, RZ, R56 ;  /* 0x000000ffffe47224 */ /* 0x000fc600078e0038 */
[----:B------:R-:W-:Y:S01]  /*d190*/  IABS R130, R129 ;  /* 0x0000008100827213 */ /* 0x000fe20000000000 */
[----:B------:R-:W-:Y:S01]  /*d1a0*/  IMAD.IADD R129, R204, 0x1, -R223 ;  /* 0x00000001cc817824 */ /* 0x000fe200078e0adf */
[----:B------:R2:W-:Y:S01]  /*d1b0*/  I2F R118, R116 ;  /* 0x0000007400767306 */ /* 0x0005e20000201400 */
[----:B-1----:R-:W-:-:S03]  /*d1c0*/  FFMA.FTZ R117, R225, -UR17, R117 ;  /* 0x80000011e1757c23 */ /* 0x002fc60008010075 */
[----:B------:R-:W-:Y:S02]  /*d1d0*/  IABS R129, R129 ;  /* 0x0000008100817213 */ /* 0x000fe40000000000 */
[----:B------:R-:W-:Y:S01]  /*d1e0*/  FSEL R117, R117, -INF , !P6 ;  /* 0xff80000075757808 */ /* 0x000fe20007000000 */
[----:B---3--:R-:W-:Y:S01]  /*d1f0*/  IMAD.IADD R58, R204, 0x1, -R227 ;  /* 0x00000001cc3a7824 */ /* 0x008fe200078e0ae3 */
[----:B------:R-:W-:Y:S01]  /*d200*/  I2F R224, R224 ;  /* 0x000000e000e07306 */ /* 0x000fe20000201400 */
[----:B------:R-:W-:-:S03]  /*d210*/  ISETP.GE.AND P6, PT, R181, R205, PT ;  /* 0x000000cdb500720c */ /* 0x000fc60003fc6270 */
[----:B------:R-:W-:Y:S01]  /*d220*/  IABS R56, R58 ;  /* 0x0000003a00387213 */ /* 0x000fe20000000000 */
[--C-:B------:R-:W-:Y:S01]  /*d230*/  IMAD.IADD R58, R197, 0x1, -R229.reuse ;  /* 0x00000001c53a7824 */ /* 0x100fe200078e0ae5 */
[----:B------:R-:W-:Y:S02]  /*d240*/  ISETP.LT.OR P6, PT, R181, R206, P6 ;  /* 0x000000ceb500720c */ /* 0x000fe400037c1670 */
[----:B--2---:R-:W-:Y:S01]  /*d250*/  FSEL R116, R66, -INF , !P4 ;  /* 0xff80000042747808 */ /* 0x004fe20006000000 */
[----:B------:R-:W1:Y:S01]  /*d260*/  MUFU.TANH R63, R119 ;  /* 0x00000077003f7308 */ /* 0x000e620000002400 */
[C---:B------:R-:W-:Y:S01]  /*d270*/  ISETP.GE.AND P4, PT, R223.reuse, R205, PT ;  /* 0x000000cddf00720c */ /* 0x040fe20003f86270 */
[----:B------:R-:W-:Y:S01]  /*d280*/  IMAD.MOV.U32 R230, RZ, RZ, R56 ;  /* 0x000000ffffe67224 */ /* 0x000fe200078e0038 */
[----:B------:R-:W-:Y:S01]  /*d290*/  IABS R56, R58 ;  /* 0x0000003a00387213 */ /* 0x000fe20000000000 */
[----:B------:R-:W-:Y:S01]  /*d2a0*/  IMAD.IADD R58, R210, 0x1, -R229 ;  /* 0x00000001d23a7824 */ /* 0x000fe200078e0ae5 */
[----:B------:R-:W-:-:S02]  /*d2b0*/  ISETP.LT.OR P4, PT, R223, R206, P4 ;  /* 0x000000cedf00720c */ /* 0x000fc40002781670 */
[----:B------:R-:W-:Y:S01]  /*d2c0*/  IADD3 R223, R37, 0x38, RZ ;  /* 0x0000003825df7810 */ /* 0x000fe20007ffe0ff */
[----:B------:R-:W2:Y:S01]  /*d2d0*/  I2F R222, R222 ;  /* 0x000000de00de7306 */ /* 0x000ea20000201400 */
[----:B------:R-:W-:-:S03]  /*d2e0*/  IABS R58, R58 ;  /* 0x0000003a003a7213 */ /* 0x000fc60000000000 */
[----:B------:R-:W-:-:S04]  /*d2f0*/  IMAD.IADD R66, R210, 0x1, -R223 ;  /* 0x00000001d2427824 */ /* 0x000fc800078e0adf */
[----:B------:R3:W-:Y:S01]  /*d300*/  I2F R225, R56 ;  /* 0x0000003800e17306 */ /* 0x0007e20000201400 */
[----:B-1----:R-:W-:Y:S01]  /*d310*/  FFMA.FTZ R63, R224, -UR17, R63 ;  /* 0x80000011e03f7c23 */ /* 0x002fe2000801003f */
[----:B------:R-:W-:Y:S01]  /*d320*/  IABS R66, R66 ;  /* 0x0000004200427213 */ /* 0x000fe20000000000 */
[----:B------:R-:W-:-:S03]  /*d330*/  IMAD.IADD R119, R204, 0x1, -R229 ;  /* 0x00000001cc777824 */ /* 0x000fc600078e0ae5 */
[----:B------:R-:W-:Y:S01]  /*d340*/  FSEL R63, R63, -INF , !P5 ;  /* 0xff8000003f3f7808 */ /* 0x000fe20006800000 */
[----:B--2---:R-:W-:Y:S01]  /*d350*/  FFMA.FTZ R170, R222, -UR17, R170 ;  /* 0x80000011deaa7c23 */ /* 0x004fe200080100aa */
[----:B------:R1:W-:Y:S01]  /*d360*/  I2F R224, R58 ;  /* 0x0000003a00e07306 */ /* 0x0003e20000201400 */
[----:B------:R-:W-:Y:S02]  /*d370*/  ISETP.GE.AND P5, PT, R181, R202, PT ;  /* 0x000000cab500720c */ /* 0x000fe40003fa6270 */
[----:B------:R-:W-:Y:S02]  /*d380*/  IABS R119, R119 ;  /* 0x0000007700777213 */ /* 0x000fe40000000000 */
[----:B------:R-:W-:Y:S01]  /*d390*/  FSEL R170, R170, -INF , !P0 ;  /* 0xff800000aaaa7808 */ /* 0x000fe20004000000 */
[----:B---3--:R-:W-:Y:S02]  /*d3a0*/  IMAD.IADD R56, R197, 0x1, -R223 ;  /* 0x00000001c5387824 */ /* 0x008fe400078e0adf */
[----:B------:R-:W2:Y:S01]  /*d3b0*/  I2F R221, R221 ;  /* 0x000000dd00dd7306 */ /* 0x000ea20000201400 */
[----:B------:R-:W-:-:S02]  /*d3c0*/  ISETP.GE.AND P0, PT, R181, R211, PT ;  /* 0x000000d3b500720c */ /* 0x000fc40003f06270 */
[C---:B------:R-:W-:Y:S02]  /*d3d0*/  ISETP.LT.OR P5, PT, R181.reuse, R203, P5 ;  /* 0x000000cbb500720c */ /* 0x040fe40002fa1670 */
[----:B------:R-:W-:Y:S02]  /*d3e0*/  IABS R56, R56 ;  /* 0x0000003800387213 */ /* 0x000fe40000000000 */
[----:B------:R-:W-:Y:S01]  /*d3f0*/  ISETP.LT.OR P0, PT, R181, R212, P0 ;  /* 0x000000d4b500720c */ /* 0x000fe20000701670 */
[----:B-1----:R-:W-:Y:S01]  /*d400*/  FMUL.FTZ R58, R114, c[0x0][0x2ec] ;  /* 0x0000bb00723a7a20 */ /* 0x002fe20000410000 */
[----:B------:R1:W-:Y:S01]  /*d410*/  I2F R222, R56 ;  /* 0x0000003800de7306 */ /* 0x0003e20000201400 */
[----:B------:R-:W-:Y:S02]  /*d420*/  FSEL R54, R54, -INF , !P5 ;  /* 0xff80000036367808 */ /* 0x000fe40006800000 */
[----:B------:R-:W-:Y:S01]  /*d430*/  ISETP.GE.AND P5, PT, R177, R208, PT ;  /* 0x000000d0b100720c */ /* 0x000fe20003fa6270 */
[----:B--2---:R-:W-:-:S04]  /*d440*/  FFMA.FTZ R121, R221, -UR17, R121 ;  /* 0x80000011dd797c23 */ /* 0x004fc80008010079 */
[----:B------:R-:W-:Y:S01]  /*d450*/  I2F R126, R126 ;  /* 0x0000007e007e7306 */ /* 0x000fe20000201400 */
[-C--:B------:R-:W-:Y:S01]  /*d460*/  ISETP.LT.OR P5, PT, R177, R209.reuse, P5 ;  /* 0x000000d1b100720c */ /* 0x080fe20002fa1670 */
[----:B------:R-:W-:Y:S01]  /*d470*/  IMAD.IADD R221, R207, 0x1, -R229 ;  /* 0x00000001cfdd7824 */ /* 0x000fe200078e0ae5 */
[----:B------:R-:W-:Y:S02]  /*d480*/  FSEL R121, R121, -INF , !P3 ;  /* 0xff80000079797808 */ /* 0x000fe40005800000 */
[----:B------:R-:W-:Y:S01]  /*d490*/  ISETP.GE.AND P3, PT, R181, R208, PT ;  /* 0x000000d0b500720c */ /* 0x000fe20003f66270 */
[----:B-1----:R-:W-:Y:S02]  /*d4a0*/  FMUL.FTZ R56, R57, c[0x0][0x2ec] ;  /* 0x0000bb0039387a20 */ /* 0x002fe40000410000 */
[----:B------:R-:W-:Y:S01]  /*d4b0*/  MUFU.TANH R58, R58 ;  /* 0x0000003a003a7308 */ /* 0x000fe20000002400 */
[----:B------:R-:W-:Y:S01]  /*d4c0*/  FMUL.FTZ R57, R112, c[0x0][0x2ec] ;  /* 0x0000bb0070397a20 */ /* 0x000fe20000410000 */
[----:B------:R-:W-:-:S02]  /*d4d0*/  ISETP.LT.OR P3, PT, R181, R209, P3 ;  /* 0x000000d1b500720c */ /* 0x000fc40001f61670 */
[----:B------:R-:W-:Y:S02]  /*d4e0*/  IADD3 R181, R37, 0x39, RZ ;  /* 0x0000003925b57810 */ /* 0x000fe40007ffe0ff */
[----:B------:R-:W-:Y:S02]  /*d4f0*/  IABS R221, R221 ;  /* 0x000000dd00dd7213 */ /* 0x000fe40000000000 */
[----:B------:R-:W-:Y:S08]  /*d500*/  I2F R131, R131 ;  /* 0x0000008300837306 */ /* 0x000ff00000201400 */
[----:B------:R-:W1:Y:S08]  /*d510*/  MUFU.TANH R57, R57 ;  /* 0x0000003900397308 */ /* 0x000e700000002400 */
[----:B------:R-:W-:Y:S08]  /*d520*/  I2F R130, R130 ;  /* 0x0000008200827306 */ /* 0x000ff00000201400 */
[----:B------:R-:W2:Y:S01]  /*d530*/  I2F R129, R129 ;  /* 0x0000008100817306 */ /* 0x000ea20000201400 */
[----:B-1----:R-:W-:-:S05]  /*d540*/  FFMA.FTZ R57, R131, -UR17, R57 ;  /* 0x8000001183397c23 */ /* 0x002fca0008010039 */
[----:B------:R-:W-:Y:S01]  /*d550*/  FSEL R112, R57, -INF , !P0 ;  /* 0xff80000039707808 */ /* 0x000fe20004000000 */
[----:B------:R-:W-:Y:S01]  /*d560*/  IMAD.IADD R57, R204, 0x1, -R223 ;  /* 0x00000001cc397824 */ /* 0x000fe200078e0adf */
[----:B------:R-:W1:Y:S01]  /*d570*/  MUFU.TANH R56, R56 ;  /* 0x0000003800387308 */ /* 0x000e620000002400 */
[----:B------:R-:W-:-:S04]  /*d580*/  ISETP.GE.AND P0, PT, R182, R205, PT ;  /* 0x000000cdb600720c */ /* 0x000fc80003f06270 */
[----:B------:R-:W-:-:S03]  /*d590*/  ISETP.LT.OR P0, PT, R182, R206, P0 ;  /* 0x000000ceb600720c */ /* 0x000fc60000701670 */
[----:B------:R3:W-:Y:S01]  /*d5a0*/  I2F R114, R66 ;  /* 0x0000004200727306 */ /* 0x0007e20000201400 */
[----:B--2---:R-:W-:-:S05]  /*d5b0*/  FFMA.FTZ R59, R129, -UR17, R59 ;  /* 0x80000011813b7c23 */ /* 0x004fca000801003b */
[----:B------:R-:W-:Y:S01]  /*d5c0*/  FSEL R59, R59, -INF , !P2 ;  /* 0xff8000003b3b7808 */ /* 0x000fe20005000000 */
[----:B-1----:R-:W-:Y:S01]  /*d5d0*/  FFMA.FTZ R130, R130, -UR17, R56 ;  /* 0x8000001182827c23 */ /* 0x002fe20008010038 */
[----:B------:R-:W-:Y:S01]  /*d5e0*/  ISETP.GE.AND P2, PT, R182, R208, PT ;  /* 0x000000d0b600720c */ /* 0x000fe20003f46270 */
[----:B------:R-:W-:Y:S01]  /*d5f0*/  FMUL.FTZ R56, R113, c[0x0][0x2ec] ;  /* 0x0000bb0071387a20 */ /* 0x000fe20000410000 */
[----:B------:R1:W-:Y:S01]  /*d600*/  I2F R241, R127 ;  /* 0x0000007f00f17306 */ /* 0x0003e20000201400 */
[--C-:B------:R-:W-:Y:S01]  /*d610*/  IMAD.IADD R113, R204, 0x1, -R181.reuse ;  /* 0x00000001cc717824 */ /* 0x100fe200078e0ab5 */
[----:B------:R-:W-:Y:S02]  /*d620*/  FSEL R173, R130, -INF , !P4 ;  /* 0xff80000082ad7808 */ /* 0x000fe40006000000 */
[----:B------:R-:W-:Y:S01]  /*d630*/  ISETP.GE.AND P4, PT, R182, R211, PT ;  /* 0x000000d3b600720c */ /* 0x000fe20003f86270 */
[----:B---3--:R-:W-:Y:S01]  /*d640*/  FFMA.FTZ R66, R126, -UR17, R58 ;  /* 0x800000117e427c23 */ /* 0x008fe2000801003a */
[C---:B------:R-:W-:Y:S01]  /*d650*/  ISETP.LT.OR P2, PT, R182.reuse, R209, P2 ;  /* 0x000000d1b600720c */ /* 0x040fe20001741670 */
[----:B------:R-:W-:Y:S01]  /*d660*/  IMAD.IADD R126, R207, 0x1, -R181 ;  /* 0x00000001cf7e7824 */ /* 0x000fe200078e0ab5 */
[----:B------:R2:W-:Y:S01]  /*d670*/  MUFU.TANH R58, R52 ;  /* 0x00000034003a7308 */ /* 0x0005e20000002400 */
[----:B------:R-:W-:-:S02]  /*d680*/  ISETP.LT.OR P4, PT, R182, R212, P4 ;  /* 0x000000d4b600720c */ /* 0x000fc40002781670 */
[----:B------:R-:W-:Y:S02]  /*d690*/  FSEL R66, R66, -INF , !P3 ;  /* 0xff80000042427808 */ /* 0x000fe40005800000 */
[----:B------:R-:W-:Y:S02]  /*d6a0*/  ISETP.GE.AND P3, PT, R182, R202, PT ;  /* 0x000000cab600720c */ /* 0x000fe40003f66270 */
[----:B------:R-:W-:Y:S01]  /*d6b0*/  IADD3 R130, R37, 0x40, RZ ;  /* 0x0000004025827810 */ /* 0x000fe20007ffe0ff */
[----:B------:R-:W3:Y:S01]  /*d6c0*/  MUFU.TANH R56, R56 ;  /* 0x0000003800387308 */ /* 0x000ee20000002400 */
[----:B-1----:R-:W-:Y:S01]  /*d6d0*/  IMAD.IADD R127, R204, 0x1, -R182 ;  /* 0x00000001cc7f7824 */ /* 0x002fe200078e0ab6 */
[----:B------:R-:W-:Y:S02]  /*d6e0*/  ISETP.LT.OR P3, PT, R182, R203, P3 ;  /* 0x000000cbb600720c */ /* 0x000fe40001f61670 */
[----:B------:R-:W-:Y:S02]  /*d6f0*/  IABS R113, R113 ;  /* 0x0000007100717213 */ /* 0x000fe40000000000 */
[----:B------:R-:W-:Y:S01]  /*d700*/  IABS R127, R127 ;  /* 0x0000007f007f7213 */ /* 0x000fe20000000000 */
[----:B--2---:R-:W-:Y:S01]  /*d710*/  IMAD.IADD R52, R207, 0x1, -R223 ;  /* 0x00000001cf347824 */ /* 0x004fe200078e0adf */
[----:B------:R-:W-:Y:S01]  /*d720*/  I2F R174, R174 ;  /* 0x000000ae00ae7306 */ /* 0x000fe20000201400 */
[----:B------:R-:W-:-:S03]  /*d730*/  IABS R126, R126 ;  /* 0x0000007e007e7213 */ /* 0x000fc60000000000 */
[----:B------:R-:W-:Y:S01]  /*d740*/  IABS R52, R52 ;  /* 0x0000003400347213 */ /* 0x000fe20000000000 */
[----:B---3--:R-:W-:-:S03]  /*d750*/  FFMA.FTZ R115, R242, -UR17, R56 ;  /* 0x80000011f2737c23 */ /* 0x008fc60008010038 */
[----:B------:R-:W1:Y:S01]  /*d760*/  I2F R127, R127 ;  /* 0x0000007f007f7306 */ /* 0x000e620000201400 */
[----:B------:R-:W-:Y:S01]  /*d770*/  IMAD.MOV.U32 R131, RZ, RZ, R52 ;  /* 0x000000ffff837224 */ /* 0x000fe200078e0034 */
[----:B------:R-:W-:Y:S01]  /*d780*/  IABS R52, R57 ;  /* 0x0000003900347213 */ /* 0x000fe20000000000 */
[--C-:B------:R-:W-:Y:S01]  /*d790*/  IMAD.IADD R57, R197, 0x1, -R181.reuse ;  /* 0x00000001c5397824 */ /* 0x100fe200078e0ab5 */
[----:B------:R-:W-:Y:S01]  /*d7a0*/  FSEL R115, R115, -INF , !P4 ;  /* 0xff80000073737808 */ /* 0x000fe20006000000 */
[C---:B------:R-:W-:Y:S01]  /*d7b0*/  IMAD.IADD R56, R210.reuse, 0x1, -R181 ;  /* 0x00000001d2387824 */ /* 0x040fe200078e0ab5 */
[C---:B------:R-:W-:Y:S01]  /*d7c0*/  ISETP.GE.AND P4, PT, R177.reuse, R205, PT ;  /* 0x000000cdb100720c */ /* 0x040fe20003f86270 */
[----:B------:R-:W-:Y:S01]  /*d7d0*/  IMAD.MOV.U32 R182, RZ, RZ, R52 ;  /* 0x000000ffffb67224 */ /* 0x000fe200078e0034 */
[----:B------:R-:W-:Y:S01]  /*d7e0*/  IABS R52, R57 ;  /* 0x0000003900347213 */ /* 0x000fe20000000000 */
[----:B------:R-:W-:Y:S01]  /*d7f0*/  I2F R122, R122 ;  /* 0x0000007a007a7306 */ /* 0x000fe20000201400 */
[----:B------:R-:W-:Y:S01]  /*d800*/  IABS R56, R56 ;  /* 0x0000003800387213 */ /* 0x000fe20000000000 */
[----:B------:R-:W-:Y:S01]  /*d810*/  IMAD.IADD R57, R210, 0x1, -R130 ;  /* 0x00000001d2397824 */ /* 0x000fe200078e0a82 */
[----:B------:R-:W-:Y:S01]  /*d820*/  ISETP.LT.OR P4, PT, R177, R206, P4 ;  /* 0x000000ceb100720c */ /* 0x000fe20002781670 */
[----:B-1----:R-:W-:-:S04]  /*d830*/  FFMA.FTZ R127, R127, -UR17, R55 ;  /* 0x800000117f7f7c23 */ /* 0x002fc80008010037 */
[----:B------:R1:W-:Y:S01]  /*d840*/  I2F R232, R52 ;  /* 0x0000003400e87306 */ /* 0x0003e20000201400 */
[----:B------:R-:W-:Y:S01]  /*d850*/  FMUL.FTZ R55, R50, c[0x0][0x2ec] ;  /* 0x0000bb0032377a20 */ /* 0x000fe20000410000 */
[----:B------:R-:W-:-:S06]  /*d860*/  IABS R57, R57 ;  /* 0x0000003900397213 */ /* 0x000fcc0000000000 */
[----:B------:R2:W-:Y:S01]  /*d870*/  I2F R231, R56 ;  /* 0x0000003800e77306 */ /* 0x0005e20000201400 */
[----:B-1----:R-:W-:-:S07]  /*d880*/  IMAD.IADD R52, R197, 0x1, -R130 ;  /* 0x00000001c5347824 */ /* 0x002fce00078e0a82 */
[----:B------:R-:W-:Y:S01]  /*d890*/  I2F R243, R243 ;  /* 0x000000f300f37306 */ /* 0x000fe20000201400 */
[----:B------:R-:W-:Y:S01]  /*d8a0*/  IABS R52, R52 ;  /* 0x0000003400347213 */ /* 0x000fe20000000000 */
[----:B--2---:R-:W-:-:S06]  /*d8b0*/  FMUL.FTZ R56, R110, c[0x0][0x2ec] ;  /* 0x0000bb006e387a20 */ /* 0x004fcc0000410000 */
[----:B------:R1:W-:Y:S08]  /*d8c0*/  I2F R129, R52 ;  /* 0x0000003400817306 */ /* 0x0003f00000201400 */
[----:B------:R-:W2:Y:S01]  /*d8d0*/  MUFU.TANH R56, R56 ;  /* 0x0000003800387308 */ /* 0x000ea20000002400 */
[----:B-1----:R-:W-:-:S07]  /*d8e0*/  FMUL.FTZ R52, R53, c[0x0][0x2ec] ;  /* 0x0000bb0035347a20 */ /* 0x002fce0000410000 */
[----:B------:R-:W-:Y:S01]  /*d8f0*/  I2F R233, R233 ;  /* 0x000000e900e97306 */ /* 0x000fe20000201400 */
[----:B------:R-:W-:Y:S02]  /*d900*/  FMUL.FTZ R53, R108, c[0x0][0x2ec] ;  /* 0x0000bb006c357a20 */ /* 0x000fe40000410000 */
[----:B--2---:R-:W-:-:S05]  /*d910*/  FFMA.FTZ R50, R122, -UR17, R56 ;  /* 0x800000117a327c23 */ /* 0x004fca0008010038 */
[----:B------:R-:W1:Y:S01]  /*d920*/  MUFU.TANH R52, R52 ;  /* 0x0000003400347308 */ /* 0x000e620000002400 */
[----:B------:R-:W-:Y:S02]  /*d930*/  FFMA.FTZ R56, R243, -UR17, R48 ;  /* 0x80000011f3387c23 */ /* 0x000fe40008010030 */
[----:B------:R-:W-:Y:S01]  /*d940*/  IMAD.IADD R48, R204, 0x1, -R130 ;  /* 0x00000001cc307824 */ /* 0x000fe200078e0a82 */
[----:B------:R-:W-:Y:S02]  /*d950*/  FSEL R50, R50, -INF , !P5 ;  /* 0xff80000032327808 */ /* 0x000fe40006800000 */
[C---:B------:R-:W-:Y:S02]  /*d960*/  ISETP.GE.AND P5, PT, R245.reuse, R202, PT ;  /* 0x000000caf500720c */ /* 0x040fe40003fa6270 */
[----:B------:R-:W2:Y:S01]  /*d970*/  MUFU.TANH R53, R53 ;  /* 0x0000003500357308 */ /* 0x000ea20000002400 */
[----:B------:R-:W-:Y:S02]  /*d980*/  IABS R48, R48 ;  /* 0x0000003000307213 */ /* 0x000fe40000000000 */
[----:B------:R-:W-:-:S02]  /*d990*/  ISETP.LT.OR P5, PT, R245, R203, P5 ;  /* 0x000000cbf500720c */ /* 0x000fc40002fa1670 */
[----:B------:R-:W-:Y:S02]  /*d9a0*/  FSEL R56, R56, -INF , !P4 ;  /* 0xff80000038387808 */ /* 0x000fe40006000000 */
[----:B------:R-:W-:Y:S01]  /*d9b0*/  ISETP.GE.AND P4, PT, R227, R211, PT ;  /* 0x000000d3e300720c */ /* 0x000fe20003f86270 */
[----:B-1----:R-:W-:Y:S01]  /*d9c0*/  FFMA.FTZ R52, R174, -UR17, R52 ;  /* 0x80000011ae347c23 */ /* 0x002fe20008010034 */
[----:B------:R-:W-:Y:S01]  /*d9d0*/  MUFU.TANH R55, R55 ;  /* 0x0000003700377308 */ /* 0x000fe20000002400 */
[----:B------:R-:W-:Y:S02]  /*d9e0*/  IADD3 R174, R37, 0x41, RZ ;  /* 0x0000004125ae7810 */ /* 0x000fe40007ffe0ff */
[----:B------:R-:W-:-:S03]  /*d9f0*/  ISETP.LT.OR P4, PT, R227, R212, P4 ;  /* 0x000000d4e300720c */ /* 0x000fc60002781670 */
[----:B------:R-:W-:Y:S02]  /*da00*/  IMAD.IADD R122, R207, 0x1, -R174 ;  /* 0x00000001cf7a7824 */ /* 0x000fe400078e0aae */
[----:B------:R1:W-:Y:S01]  /*da10*/  I2F R108, R57 ;  /* 0x00000039006c7306 */ /* 0x0003e20000201400 */
[----:B--2---:R-:W-:Y:S01]  /*da20*/  FFMA.FTZ R110, R176, -UR17, R53 ;  /* 0x80000011b06e7c23 */ /* 0x004fe20008010035 */
[----:B------:R-:W-:Y:S01]  /*da30*/  FSEL R53, R127, -INF , !P3 ;  /* 0xff8000007f357808 */ /* 0x000fe20005800000 */
[----:B------:R-:W-:Y:S01]  /*da40*/  IMAD.MOV.U32 R176, RZ, RZ, R48 ;  /* 0x000000ffffb07224 */ /* 0x000fe200078e0030 */
[C---:B------:R-:W-:Y:S02]  /*da50*/  ISETP.GE.AND P3, PT, R245.reuse, R208, PT ;  /* 0x000000d0f500720c */ /* 0x040fe40003f66270 */
[----:B------:R-:W-:Y:S02]  /*da60*/  IABS R122, R122 ;  /* 0x0000007a007a7213 */ /* 0x000fe40000000000 */
[----:B------:R-:W2:Y:S01]  /*da70*/  MUFU.TANH R109, R109 ;  /* 0x0000006d006d7308 */ /* 0x000ea20000002400 */
[----:B------:R-:W-:-:S02]  /*da80*/  ISETP.LT.OR P3, PT, R245, R209, P3 ;  /* 0x000000d1f500720c */ /* 0x000fc40001f61670 */
[----:B-1----:R-:W-:Y:S01]  /*da90*/  FSEL R57, R52, -INF , !P0 ;  /* 0xff80000034397808 */ /* 0x002fe20004000000 */
[----:B------:R-:W-:-:S04]  /*daa0*/  IMAD.IADD R52, R207, 0x1, -R130 ;  /* 0x00000001cf347824 */ /* 0x000fc800078e0a82 */
[----:B------:R-:W-:Y:S01]  /*dab0*/  MUFU.TANH R111, R111 ;  /* 0x0000006f006f7308 */ /* 0x000fe20000002400 */
[----:B------:R-:W-:Y:S02]  /*dac0*/  ISETP.GE.AND P0, PT, R245, R211, PT ;  /* 0x000000d3f500720c */ /* 0x000fe40003f06270 */
[----:B------:R-:W-:Y:S01]  /*dad0*/  IABS R52, R52 ;  /* 0x0000003400347213 */ /* 0x000fe20000000000 */
[----:B--2---:R-:W-:Y:S01]  /*dae0*/  FFMA.FTZ R109, R235, -UR17, R109 ;  /* 0x80000011eb6d7c23 */ /* 0x004fe2000801006d */
[----:B------:R-:W-:-:S03]  /*daf0*/  ISETP.LT.OR P0, PT, R245, R212, P0 ;  /* 0x000000d4f500720c */ /* 0x000fc60000701670 */
[----:B------:R1:W-:Y:S01]  /*db00*/  I2F R127, R52 ;  /* 0x00000034007f7306 */ /* 0x0003e20000201400 */
[----:B------:R-:W-:Y:S02]  /*db10*/  FSEL R109, R109, -INF , !P0 ;  /* 0xff8000006d6d7808 */ /* 0x000fe40004000000 */
[----:B------:R-:W-:-:S05]  /*db20*/  ISETP.GE.AND P0, PT, R227, R205, PT ;  /* 0x000000cde300720c */ /* 0x000fca0003f06270 */
[----:B------:R-:W2:Y:S01]  /*db30*/  I2F R178, R178 ;  /* 0x000000b200b27306 */ /* 0x000ea20000201400 */
[----:B------:R-:W-:Y:S01]  /*db40*/  ISETP.LT.OR P0, PT, R227, R206, P0 ;  /* 0x000000cee300720c */ /* 0x000fe20000701670 */
[----:B-1----:R-:W-:-:S06]  /*db50*/  FFMA.FTZ R52, R233, -UR17, R55 ;  /* 0x80000011e9347c23 */ /* 0x002fcc0008010037 */
[----:B------:R-:W-:Y:S01]  /*db60*/  I2F R171, R171 ;  /* 0x000000ab00ab7306 */ /* 0x000fe20000201400 */
[----:B------:R-:W-:-:S05]  /*db70*/  IMAD.IADD R55, R197, 0x1, -R174 ;  /* 0x00000001c5377824 */ /* 0x000fca00078e0aae */
[----:B------:R-:W-:Y:S01]  /*db80*/  IABS R48, R55 ;  /* 0x0000003700307213 */ /* 0x000fe20000000000 */
[----:B------:R-:W-:Y:S01]  /*db90*/  IMAD.IADD R55, R210, 0x1, -R174 ;  /* 0x00000001d2377824 */ /* 0x000fe200078e0aae */
[----:B------:R-:W1:Y:S01]  /*dba0*/  MUFU.TANH R106, R106 ;  /* 0x0000006a006a7308 */ /* 0x000e620000002400 */
[----:B--2---:R-:W-:Y:S02]  /*dbb0*/  FFMA.FTZ R58, R178, -UR17, R58 ;  /* 0x80000011b23a7c23 */ /* 0x004fe4000801003a */
[----:B------:R-:W-:Y:S01]  /*dbc0*/  IMAD.MOV.U32 R235, RZ, RZ, R48 ;  /* 0x000000ffffeb7224 */ /* 0x000fe200078e0030 */
[----:B------:R-:W-:Y:S01]  /*dbd0*/  IABS R55, R55 ;  /* 0x0000003700377213 */ /* 0x000fe20000000000 */
[----:B------:R-:W-:Y:S01]  /*dbe0*/  FFMA.FTZ R48, R234, -UR17, R111 ;  /* 0x80000011ea307c23 */ /* 0x000fe2000801006f */
[----:B------:R-:W-:Y:S01]  /*dbf0*/  FSEL R58, R58, -INF , !P6 ;  /* 0xff8000003a3a7808 */ /* 0x000fe20007000000 */
[----:B------:R-:W-:Y:S01]  /*dc00*/  FMUL.FTZ R178, R105, c[0x0][0x2ec] ;  /* 0x0000bb0069b27a20 */ /* 0x000fe20000410000 */
[----:B------:R-:W-:Y:S01]  /*dc10*/  I2F R234, R55 ;  /* 0x0000003700ea7306 */ /* 0x000fe20000201400 */
[----:B------:R-:W-:Y:S01]  /*dc20*/  ISETP.GE.AND P6, PT, R177, R211, PT ;  /* 0x000000d3b100720c */ /* 0x000fe20003fc6270 */
[----:B------:R-:W-:Y:S01]  /*dc30*/  IMAD.IADD R111, R204, 0x1, -R174 ;  /* 0x00000001cc6f7824 */ /* 0x000fe200078e0aae */
[----:B------:R-:W-:-:S02]  /*dc40*/  FSEL R48, R48, -INF , !P3 ;  /* 0xff80000030307808 */ /* 0x000fc40005800000 */
[----:B------:R-:W-:Y:S02]  /*dc50*/  ISETP.LT.OR P6, PT, R177, R212, P6 ;  /* 0x000000d4b100720c */ /* 0x000fe400037c1670 */
[----:B------:R-:W-:Y:S01]  /*dc60*/  ISETP.GE.AND P3, PT, R227, R202, PT ;  /* 0x000000cae300720c */ /* 0x000fe20003f66270 */
[----:B------:R2:W-:Y:S01]  /*dc70*/  MUFU.TANH R55, R49 ;  /* 0x0000003100377308 */ /* 0x0005e20000002400 */
[----:B-1----:R-:W-:Y:S01]  /*dc80*/  FFMA.FTZ R105, R118, -UR17, R106 ;  /* 0x8000001176697c23 */ /* 0x002fe2000801006a */
[----:B------:R-:W-:Y:S02]  /*dc90*/  FSEL R110, R110, -INF , !P6 ;  /* 0xff8000006e6e7808 */ /* 0x000fe40007000000 */
[----:B------:R-:W-:Y:S02]  /*dca0*/  ISETP.GE.AND P6, PT, R245, R205, PT ;  /* 0x000000cdf500720c */ /* 0x000fe40003fc6270 */
[----:B------:R-:W-:Y:S02]  /*dcb0*/  ISETP.LT.OR P3, PT, R227, R203, P3 ;  /* 0x000000cbe300720c */ /* 0x000fe40001f61670 */
[----:B------:R-:W1:Y:S01]  /*dcc0*/  I2F R183, R183 ;  /* 0x000000b700b77306 */ /* 0x000e620000201400 */
[----:B------:R-:W-:-:S02]  /*dcd0*/  ISETP.LT.OR P6, PT, R245, R206, P6 ;  /* 0x000000cef500720c */ /* 0x000fc400037c1670 */
[----:B------:R-:W-:Y:S01]  /*dce0*/  IABS R111, R111 ;  /* 0x0000006f006f7213 */ /* 0x000fe20000000000 */
[----:B--2---:R-:W-:-:S04]  /*dcf0*/  FMUL.FTZ R49, R51, c[0x0][0x2ec] ;  /* 0x0000bb0033317a20 */ /* 0x004fc80000410000 */
[----:B------:R-:W2:Y:S01]  /*dd00*/  MUFU.TANH R118, R178 ;  /* 0x000000b200767308 */ /* 0x000ea20000002400 */
[----:B-1----:R-:W-:-:S07]  /*dd10*/  FFMA.FTZ R55, R183, -UR17, R55 ;  /* 0x80000011b7377c23 */ /* 0x002fce0008010037 */
[----:B------:R-:W1:Y:S01]  /*dd20*/  MUFU.TANH R49, R49 ;  /* 0x0000003100317308 */ /* 0x000e620000002400 */
[----:B------:R-:W-:Y:S02]  /*dd30*/  FSEL R55, R55, -INF , !P6 ;  /* 0xff80000037377808 */ /* 0x000fe40007000000 */
[----:B------:R-:W-:-:S05]  /*dd40*/  ISETP.GE.AND P6, PT, R229, R211, PT ;  /* 0x000000d3e500720c */ /* 0x000fca0003fc6270 */
[----:B------:R-:W3:Y:S01]  /*dd50*/  I2F R230, R230 ;  /* 0x000000e600e67306 */ /* 0x000ee20000201400 */
[----:B--2---:R-:W-:Y:S01]  /*dd60*/  FFMA.FTZ R225, R225, -UR17, R118 ;  /* 0x80000011e1e17c23 */ /* 0x004fe20008010076 */
[----:B------:R-:W-:Y:S01]  /*dd70*/  ISETP.LT.OR P6, PT, R229, R212, P6 ;  /* 0x000000d4e500720c */ /* 0x000fe200037c1670 */
[----:B-1----:R-:W-:-:S05]  /*dd80*/  FFMA.FTZ R171, R171, -UR17, R49 ;  /* 0x80000011abab7c23 */ /* 0x002fca0008010031 */
[----:B------:R-:W-:Y:S01]  /*dd90*/  I2F R228, R228 ;  /* 0x000000e400e47306 */ /* 0x000fe20000201400 */
[----:B------:R-:W-:Y:S02]  /*dda0*/  FSEL R178, R171, -INF , !P5 ;  /* 0xff800000abb27808 */ /* 0x000fe40006800000 */
[----:B------:R-:W-:Y:S01]  /*ddb0*/  ISETP.GE.AND P5, PT, R229, R208, PT ;  /* 0x000000d0e500720c */ /* 0x000fe20003fa6270 */
[----:B---3--:R-:W-:-:S04]  /*ddc0*/  FFMA.FTZ R46, R230, -UR17, R46 ;  /* 0x80000011e62e7c23 */ /* 0x008fc8000801002e */
[----:B------:R-:W1:Y:S01]  /*ddd0*/  MUFU.TANH R67, R67 ;  /* 0x0000004300437308 */ /* 0x000e620000002400 */
[----:B------:R-:W-:Y:S02]  /*dde0*/  ISETP.LT.OR P5, PT, R229, R209, P5 ;  /* 0x000000d1e500720c */ /* 0x000fe40002fa1670 */
[----:B------:R-:W-:Y:S02]  /*ddf0*/  FSEL R248, R46, -INF , !P3 ;  /* 0xff8000002ef87808 */ /* 0x000fe40005800000 */
[----:B------:R-:W-:-:S03]  /*de00*/  FSEL R46, R225, -INF , !P6 ;  /* 0xff800000e12e7808 */ /* 0x000fc60007000000 */
[----:B------:R-:W2:Y:S01]  /*de10*/  MUFU.TANH R171, R44 ;  /* 0x0000002c00ab7308 */ /* 0x000ea20000002400 */
[C---:B------:R-:W-:Y:S02]  /*de20*/  ISETP.GE.AND P3, PT, R223.reuse, R208, PT ;  /* 0x000000d0df00720c */ /* 0x040fe40003f66270 */
[C---:B------:R-:W-:Y:S02]  /*de30*/  ISETP.GE.AND P6, PT, R223.reuse, R205, PT ;  /* 0x000000cddf00720c */ /* 0x040fe40003fc6270 */
[C---:B------:R-:W-:Y:S02]  /*de40*/  ISETP.LT.OR P3, PT, R223.reuse, R209, P3 ;  /* 0x000000d1df00720c */ /* 0x040fe40001f61670 */
[----:B------:R-:W-:Y:S01]  /*de50*/  ISETP.LT.OR P6, PT, R223, R206, P6 ;  /* 0x000000cedf00720c */ /* 0x000fe200037c1670 */
[----:B------:R-:W-:Y:S01]  /*de60*/  MUFU.TANH R183, R107 ;  /* 0x0000006b00b77308 */ /* 0x000fe20000002400 */
[----:B-1----:R-:W-:-:S05]  /*de70*/  FFMA.FTZ R67, R241, -UR17, R67 ;  /* 0x80000011f1437c23 */ /* 0x002fca0008010043 */
[----:B------:R-:W-:Y:S02]  /*de80*/  FSEL R67, R67, -INF , !P2 ;  /* 0xff80000043437808 */ /* 0x000fe40005000000 */
[----:B------:R-:W1:Y:S01]  /*de90*/  MUFU.TANH R49, R104 ;  /* 0x0000006800317308 */ /* 0x000e620000002400 */
[----:B--2---:R-:W-:Y:S01]  /*dea0*/  FFMA.FTZ R171, R228, -UR17, R171 ;  /* 0x80000011e4ab7c23 */ /* 0x004fe200080100ab */
[----:B------:R-:W-:-:S04]  /*deb0*/  ISETP.GE.AND P2, PT, R177, R202, PT ;  /* 0x000000cab100720c */ /* 0x000fc80003f46270 */
[----:B------:R-:W-:Y:S02]  /*dec0*/  FSEL R171, R171, -INF , !P0 ;  /* 0xff800000abab7808 */ /* 0x000fe40004000000 */
[----:B------:R2:W-:Y:S01]  /*ded0*/  MUFU.TANH R118, R45 ;  /* 0x0000002d00767308 */ /* 0x0005e20000002400 */
[----:B------:R-:W-:Y:S02]  /*dee0*/  ISETP.GE.AND P0, PT, R223, R211, PT ;  /* 0x000000d3df00720c */ /* 0x000fe40003f06270 */
[----:B------:R-:W-:Y:S01]  /*def0*/  ISETP.LT.OR P2, PT, R177, R203, P2 ;  /* 0x000000cbb100720c */ /* 0x000fe20001741670 */
[----:B------:R3:W-:Y:S01]  /*df00*/  STL [R1+0x2c], R171 ;  /* 0x00002cab01007387 */ /* 0x0007e20000100800 */
[----:B------:R-:W-:Y:S02]  /*df10*/  ISETP.LT.OR P0, PT, R223, R212, P0 ;  /* 0x000000d4df00720c */ /* 0x000fe40000701670 */
[----:B------:R-:W-:Y:S01]  /*df20*/  FSEL R52, R52, -INF , !P2 ;  /* 0xff80000034347808 */ /* 0x000fe20005000000 */
[----:B------:R-:W4:Y:S01]  /*df30*/  I2F R221, R221 ;  /* 0x000000dd00dd7306 */ /* 0x000f220000201400 */
[----:B-1----:R-:W-:Y:S01]  /*df40*/  FFMA.FTZ R49, R226, -UR17, R49 ;  /* 0x80000011e2317c23 */ /* 0x002fe20008010031 */
[----:B------:R-:W-:-:S02]  /*df50*/  ISETP.GE.AND P2, PT, R227, R208, PT ;  /* 0x000000d0e300720c */ /* 0x000fc40003f46270 */
[----:B------:R-:W-:Y:S02]  /*df60*/  IADD3 R177, R37, 0x48, RZ ;  /* 0x0000004825b17810 */ /* 0x000fe40007ffe0ff */
[----:B------:R-:W-:Y:S01]  /*df70*/  FSEL R49, R49, -INF , !P4 ;  /* 0xff80000031317808 */ /* 0x000fe20006000000 */
[----:B--2---:R-:W-:Y:S01]  /*df80*/  FFMA.FTZ R45, R224, -UR17, R183 ;  /* 0x80000011e02d7c23 */ /* 0x004fe200080100b7 */
[----:B------:R-:W-:Y:S01]  /*df90*/  I2F R119, R119 ;  /* 0x0000007700777306 */ /* 0x000fe20000201400 */
[----:B------:R-:W-:Y:S01]  /*dfa0*/  ISETP.GE.AND P4, PT, R229, R205, PT ;  /* 0x000000cde500720c */ /* 0x000fe20003f86270 */
[--C-:B------:R-:W-:Y:S01]  /*dfb0*/  IMAD.IADD R104, R207, 0x1, -R177.reuse ;  /* 0x00000001cf687824 */ /* 0x100fe200078e0ab1 */
[----:B------:R-:W-:Y:S01]  /*dfc0*/  ISETP.LT.OR P2, PT, R227, R209, P2 ;  /* 0x000000d1e300720c */ /* 0x000fe20001741670 */
[--C-:B------:R-:W-:Y:S01]  /*dfd0*/  IMAD.IADD R233, R197, 0x1, -R177.reuse ;  /* 0x00000001c5e97824 */ /* 0x100fe200078e0ab1 */
[----:B------:R-:W-:Y:S01]  /*dfe0*/  FSEL R45, R45, -INF , !P5 ;  /* 0xff8000002d2d7808 */ /* 0x000fe20006800000 */
[----:B------:R-:W-:Y:S01]  /*dff0*/  IMAD.IADD R51, R210, 0x1, -R177 ;  /* 0x00000001d2337824 */ /* 0x000fe200078e0ab1 */
[----:B------:R-:W-:Y:S01]  /*e000*/  ISETP.GE.AND P5, PT, R223, R202, PT ;  /* 0x000000cadf00720c */ /* 0x000fe20003fa6270 */
[----:B------:R4:W1:Y:S01]  /*e010*/  MUFU.TANH R245, R47 ;  /* 0x0000002f00f57308 */ /* 0x0008620000002400 */
[----:B------:R-:W-:-:S02]  /*e020*/  ISETP.LT.OR P4, PT, R229, R206, P4 ;  /* 0x000000cee500720c */ /* 0x000fc40002781670 */
[-C--:B------:R-:W-:Y:S02]  /*e030*/  ISETP.LT.OR P5, PT, R223, R203.reuse, P5 ;  /* 0x000000cbdf00720c */ /* 0x080fe40002fa1670 */
[----:B------:R-:W-:Y:S02]  /*e040*/  FSEL R44, R105, -INF , !P2 ;  /* 0xff800000692c7808 */ /* 0x000fe40005000000 */
[----:B------:R-:W-:Y:S01]  /*e050*/  ISETP.GE.AND P2, PT, R229, R202, PT ;  /* 0x000000cae500720c */ /* 0x000fe20003f46270 */
[----:B------:R-:W2:Y:S01]  /*e060*/  MUFU.TANH R224, R100 ;  /* 0x0000006400e07308 */ /* 0x000ea20000002400 */
[----:B------:R-:W-:Y:S02]  /*e070*/  IADD3 R105, R37, 0x49, RZ ;  /* 0x0000004925697810 */ /* 0x000fe40007ffe0ff */
[----:B------:R-:W-:Y:S02]  /*e080*/  ISETP.LT.OR P2, PT, R229, R203, P2 ;  /* 0x000000cbe500720c */ /* 0x000fe40001741670 */
[----:B------:R-:W-:Y:S01]  /*e090*/  IABS R104, R104 ;  /* 0x0000006800687213 */ /* 0x000fe20000000000 */
[----:B------:R-:W-:Y:S01]  /*e0a0*/  IMAD.IADD R106, R197, 0x1, -R105 ;  /* 0x00000001c56a7824 */ /* 0x000fe200078e0a69 */
[----:B------:R-:W-:Y:S01]  /*e0b0*/  IADD3 R183, R37, 0x50, RZ ;  /* 0x0000005025b77810 */ /* 0x000fe20007ffe0ff */
[----:B------:R-:W5:Y:S01]  /*e0c0*/  MUFU.TANH R223, R102 ;  /* 0x0000006600df7308 */ /* 0x000f620000002400 */
[----:B----4-:R-:W-:Y:S01]  /*e0d0*/  FFMA.FTZ R47, R221, -UR17, R118 ;  /* 0x80000011dd2f7c23 */ /* 0x010fe20008010076 */
[----:B------:R-:W-:Y:S01]  /*e0e0*/  IABS R233, R233 ;  /* 0x000000e900e97213 */ /* 0x000fe20000000000 */
[----:B-1----:R-:W-:Y:S01]  /*e0f0*/  FFMA.FTZ R245, R119, -UR17, R245 ;  /* 0x8000001177f57c23 */ /* 0x002fe200080100f5 */
[----:B------:R-:W-:Y:S01]  /*e100*/  IABS R106, R106 ;  /* 0x0000006a006a7213 */ /* 0x000fe20000000000 */
[----:B------:R-:W-:Y:S01]  /*e110*/  IMAD.IADD R107, R210, 0x1, -R105 ;  /* 0x00000001d26b7824 */ /* 0x000fe200078e0a69 */
[----:B------:R-:W-:Y:S01]  /*e120*/  FSEL R47, R47, -INF , !P4 ;  /* 0xff8000002f2f7808 */ /* 0x000fe20006000000 */
[----:B--2---:R-:W-:Y:S01]  /*e130*/  FFMA.FTZ R224, R222, -UR17, R224 ;  /* 0x80000011dee07c23 */ /* 0x004fe200080100e0 */
[----:B------:R1:W-:Y:S01]  /*e140*/  MUFU.TANH R225, R40 ;  /* 0x0000002800e17308 */ /* 0x0003e20000002400 */
[----:B------:R-:W-:-:S02]  /*e150*/  FSEL R245, R245, -INF , !P2 ;  /* 0xff800000f5f57808 */ /* 0x000fc40005000000 */
[----:B------:R2:W-:Y:S01]  /*e160*/  STL [R1+0x28], R47 ;  /* 0x0000282f01007387 */ /* 0x0005e20000100800 */
[----:B------:R-:W-:Y:S01]  /*e170*/  ISETP.GE.AND P4, PT, R181, R211, PT ;  /* 0x000000d3b500720c */ /* 0x000fe20003f86270 */
[----:B------:R-:W-:Y:S01]  /*e180*/  IMAD.IADD R100, R207, 0x1, -R105 ;  /* 0x00000001cf647824 */ /* 0x000fe200078e0a69 */
[C---:B------:R-:W-:Y:S01]  /*e190*/  ISETP.GE.AND P2, PT, R181.reuse, R208, PT ;  /* 0x000000d0b500720c */ /* 0x040fe20003f46270 */
[----:B-----5:R-:W-:Y:S01]  /*e1a0*/  FFMA.FTZ R223, R114, -UR17, R223 ;  /* 0x8000001172df7c23 */ /* 0x020fe200080100df */
[----:B------:R-:W4:Y:S01]  /*e1b0*/  I2F R182, R182 ;  /* 0x000000b600b67306 */ /* 0x000f220000201400 */
[C---:B------:R-:W-:Y:S01]  /*e1c0*/  ISETP.LT.OR P4, PT, R181.reuse, R212, P4 ;  /* 0x000000d4b500720c */ /* 0x040fe20002781670 */
[----:B------:R-:W-:Y:S01]  /*e1d0*/  IMAD.IADD R102, R204, 0x1, -R105 ;  /* 0x00000001cc667824 */ /* 0x000fe200078e0a69 */
[----:B------:R-:W-:Y:S02]  /*e1e0*/  ISETP.LT.OR P2, PT, R181, R209, P2 ;  /* 0x000000d1b500720c */ /* 0x000fe40001741670 */
[----:B------:R-:W-:-:S02]  /*e1f0*/  IABS R100, R100 ;  /* 0x0000006400647213 */ /* 0x000fc40000000000 */
[----:B------:R-:W-:Y:S01]  /*e200*/  IABS R107, R107 ;  /* 0x0000006b006b7213 */ /* 0x000fe20000000000 */
[----:B------:R-:W5:Y:S01]  /*e210*/  I2F R131, R131 ;  /* 0x0000008300837306 */ /* 0x000f620000201400 */
[----:B-1----:R-:W-:Y:S01]  /*e220*/  FSEL R40, R223, -INF , !P3 ;  /* 0xff800000df287808 */ /* 0x002fe20005800000 */
[----:B------:R-:W-:Y:S01]  /*e230*/  FMUL.FTZ R223, R103, c[0x0][0x2ec] ;  /* 0x0000bb0067df7a20 */ /* 0x000fe20000410000 */
[----:B------:R-:W-:Y:S01]  /*e240*/  ISETP.GE.AND P3, PT, R181, R202, PT ;  /* 0x000000cab500720c */ /* 0x000fe20003f66270 */
[----:B---3--:R-:W-:Y:S01]  /*e250*/  IMAD.MOV.U32 R171, RZ, RZ, R100 ;  /* 0x000000ffffab7224 */ /* 0x008fe200078e0064 */
[----:B------:R-:W-:Y:S01]  /*e260*/  IABS R100, R102 ;  /* 0x0000006600647213 */ /* 0x000fe20000000000 */
[----:B------:R-:W-:Y:S01]  /*e270*/  IMAD.IADD R102, R197, 0x1, -R183 ;  /* 0x00000001c5667824 */ /* 0x000fe200078e0ab7 */
[----:B------:R-:W-:Y:S01]  /*e280*/  ISETP.LT.OR P3, PT, R181, R203, P3 ;  /* 0x000000cbb500720c */ /* 0x000fe20001f61670 */
[----:B----4-:R-:W-:Y:S01]  /*e290*/  FFMA.FTZ R42, R182, -UR17, R42 ;  /* 0x80000011b62a7c23 */ /* 0x010fe2000801002a */
[----:B------:R-:W1:Y:S01]  /*e2a0*/  MUFU.TANH R223, R223 ;  /* 0x000000df00df7308 */ /* 0x000e620000002400 */
[----:B------:R-:W-:Y:S01]  /*e2b0*/  FMUL.FTZ R182, R41, c[0x0][0x2ec] ;  /* 0x0000bb0029b67a20 */ /* 0x000fe20000410000 */
[----:B--2---:R-:W-:Y:S01]  /*e2c0*/  FSEL R47, R224, -INF , !P0 ;  /* 0xff800000e02f7808 */ /* 0x004fe20004000000 */
[----:B------:R-:W-:Y:S01]  /*e2d0*/  IMAD.MOV.U32 R119, RZ, RZ, R100 ;  /* 0x000000ffff777224 */ /* 0x000fe200078e0064 */
[----:B------:R-:W-:-:S02]  /*e2e0*/  ISETP.GE.AND P0, PT, R181, R205, PT ;  /* 0x000000cdb500720c */ /* 0x000fc40003f06270 */
[----:B------:R-:W-:Y:S01]  /*e2f0*/  IABS R100, R102 ;  /* 0x0000006600647213 */ /* 0x000fe20000000000 */
[----:B-----5:R-:W-:Y:S01]  /*e300*/  FFMA.FTZ R131, R131, -UR17, R225 ;  /* 0x8000001183837c23 */ /* 0x020fe200080100e1 */
[----:B------:R-:W-:Y:S01]  /*e310*/  ISETP.LT.OR P0, PT, R181, R206, P0 ;  /* 0x000000ceb500720c */ /* 0x000fe20000701670 */
[----:B------:R-:W2:Y:S01]  /*e320*/  I2F R113, R113 ;  /* 0x0000007100717306 */ /* 0x000ea20000201400 */
[----:B------:R-:W-:Y:S01]  /*e330*/  IMAD.IADD R102, R210, 0x1, -R183 ;  /* 0x00000001d2667824 */ /* 0x000fe200078e0ab7 */
[----:B------:R-:W-:Y:S02]  /*e340*/  IABS R51, R51 ;  /* 0x0000003300337213 */ /* 0x000fe40000000000 */
[----:B------:R-:W-:Y:S02]  /*e350*/  IADD3 R118, R37, 0x51, RZ ;  /* 0x0000005125767810 */ /* 0x000fe40007ffe0ff */
[----:B------:R-:W-:Y:S01]  /*e360*/  IABS R102, R102 ;  /* 0x0000006600667213 */ /* 0x000fe20000000000 */
[----:B-1----:R-:W-:Y:S01]  /*e370*/  FFMA.FTZ R41, R231, -UR17, R223 ;  /* 0x80000011e7297c23 */ /* 0x002fe200080100df */
[----:B------:R-:W1:Y:S01]  /*e380*/  MUFU.TANH R181, R101 ;  /* 0x0000006500b57308 */ /* 0x000e620000002400 */
[----:B------:R-:W-:Y:S01]  /*e390*/  FSEL R223, R131, -INF , !P6 ;  /* 0xff80000083df7808 */ /* 0x000fe20007000000 */
[----:B------:R-:W-:Y:S01]  /*e3a0*/  IMAD.IADD R114, R197, 0x1, -R118 ;  /* 0x00000001c5727824 */ /* 0x000fe200078e0a76 */
[----:B------:R-:W-:Y:S01]  /*e3b0*/  FSEL R131, R42, -INF , !P5 ;  /* 0xff8000002a837808 */ /* 0x000fe20006800000 */
[----:B------:R-:W-:Y:S01]  /*e3c0*/  IMAD.MOV.U32 R221, RZ, RZ, R102 ;  /* 0x000000ffffdd7224 */ /* 0x000fe200078e0066 */
[----:B------:R-:W-:Y:S01]  /*e3d0*/  FSEL R41, R41, -INF , !P2 ;  /* 0xff80000029297808 */ /* 0x000fe20005000000 */
[----:B------:R-:W-:Y:S01]  /*e3e0*/  STL [R1+0x24], R223 ;  /* 0x000024df01007387 */ /* 0x000fe20000100800 */
[C---:B------:R-:W-:Y:S01]  /*e3f0*/  ISETP.GE.AND P2, PT, R130.reuse, R202, PT ;  /* 0x000000ca8200720c */ /* 0x040fe20003f46270 */
[----:B------:R-:W-:Y:S01]  /*e400*/  I2F R126, R126 ;  /* 0x0000007e007e7306 */ /* 0x000fe20000201400 */
[----:B--2---:R-:W-:Y:S01]  /*e410*/  FFMA.FTZ R43, R113, -UR17, R43 ;  /* 0x80000011712b7c23 */ /* 0x004fe2000801002b */
[----:B------:R2:W-:Y:S01]  /*e420*/  STL [R1+0x4], R131 ;  /* 0x0000048301007387 */ /* 0x0005e20000100800 */
[----:B------:R-:W-:Y:S01]  /*e430*/  ISETP.LT.OR P2, PT, R130, R203, P2 ;  /* 0x000000cb8200720c */ /* 0x000fe20001741670 */
[----:B------:R-:W-:Y:S01]  /*e440*/  IMAD.IADD R103, R210, 0x1, -R118 ;  /* 0x00000001d2677824 */ /* 0x000fe200078e0a76 */
[----:B------:R-:W-:-:S02]  /*e450*/  ISETP.GE.AND P6, PT, R130, R211, PT ;  /* 0x000000d38200720c */ /* 0x000fc40003fc6270 */
[----:B------:R-:W-:Y:S01]  /*e460*/  ISETP.GE.AND P5, PT, R130, R208, PT ;  /* 0x000000d08200720c */ /* 0x000fe20003fa6270 */
[----:B-1----:R-:W-:Y:S01]  /*e470*/  FFMA.FTZ R181, R232, -UR17, R181 ;  /* 0x80000011e8b57c23 */ /* 0x002fe200080100b5 */
[----:B------:R-:W1:Y:S01]  /*e480*/  MUFU.TANH R182, R182 ;  /* 0x000000b600b67308 */ /* 0x000e620000002400 */
[----:B------:R-:W-:Y:S01]  /*e490*/  FMUL.FTZ R232, R34, c[0x0][0x2ec] ;  /* 0x0000bb0022e87a20 */ /* 0x000fe20000410000 */
[C---:B------:R-:W-:Y:S01]  /*e4a0*/  ISETP.LT.OR P6, PT, R130.reuse, R212, P6 ;  /* 0x000000d48200720c */ /* 0x040fe200037c1670 */
[----:B------:R-:W-:Y:S01]  /*e4b0*/  IMAD.IADD R101, R207, 0x1, -R118 ;  /* 0x00000001cf657824 */ /* 0x000fe200078e0a76 */
[----:B------:R-:W-:Y:S02]  /*e4c0*/  FSEL R42, R181, -INF , !P4 ;  /* 0xff800000b52a7808 */ /* 0x000fe40006000000 */
[C---:B------:R-:W-:Y:S02]  /*e4d0*/  ISETP.GE.AND P4, PT, R130.reuse, R205, PT ;  /* 0x000000cd8200720c */ /* 0x040fe40003f86270 */
[----:B------:R3:W4:Y:S01]  /*e4e0*/  MUFU.TANH R241, R32 ;  /* 0x0000002000f17308 */ /* 0x0007220000002400 */
[----:B------:R-:W-:-:S02]  /*e4f0*/  ISETP.LT.OR P5, PT, R130, R209, P5 ;  /* 0x000000d18200720c */ /* 0x000fc40002fa1670 */
[----:B------:R-:W-:Y:S01]  /*e500*/  ISETP.LT.OR P4, PT, R130, R206, P4 ;  /* 0x000000ce8200720c */ /* 0x000fe20002781670 */
[----:B------:R-:W-:Y:S01]  /*e510*/  IMAD.IADD R130, R204, 0x1, -R118 ;  /* 0x00000001cc827824 */ /* 0x000fe200078e0a76 */
[----:B------:R-:W-:Y:S02]  /*e520*/  IABS R114, R114 ;  /* 0x0000007200727213 */ /* 0x000fe40000000000 */
[C---:B------:R-:W-:Y:S01]  /*e530*/  IADD3 R229, R37.reuse, 0x59, RZ ;  /* 0x0000005925e57810 */ /* 0x040fe20007ffe0ff */
[----:B------:R-:W-:Y:S01]  /*e540*/  I2F R176, R176 ;  /* 0x000000b000b07306 */ /* 0x000fe20000201400 */
[----:B-1----:R-:W-:Y:S01]  /*e550*/  FFMA.FTZ R182, R126, -UR17, R182 ;  /* 0x800000117eb67c23 */ /* 0x002fe200080100b6 */
[----:B--2---:R-:W-:Y:S02]  /*e560*/  IADD3 R131, R37, 0x58, RZ ;  /* 0x0000005825837810 */ /* 0x004fe40007ffe0ff */
[----:B------:R-:W-:Y:S01]  /*e570*/  IABS R103, R103 ;  /* 0x0000006700677213 */ /* 0x000fe20000000000 */
[----:B------:R-:W-:Y:S01]  /*e580*/  IMAD.IADD R223, R207, 0x1, -R229 ;  /* 0x00000001cfdf7824 */ /* 0x000fe200078e0ae5 */
[----:B------:R-:W-:Y:S01]  /*e590*/  IABS R126, R130 ;  /* 0x00000082007e7213 */ /* 0x000fe20000000000 */
[----:B------:R-:W-:Y:S01]  /*e5a0*/  IMAD.IADD R181, R210, 0x1, -R131 ;  /* 0x00000001d2b57824 */ /* 0x000fe200078e0a83 */
[----:B------:R-:W1:Y:S01]  /*e5b0*/  MUFU.TANH R232, R232 ;  /* 0x000000e800e87308 */ /* 0x000e620000002400 */
[----:B---3--:R-:W-:Y:S01]  /*e5c0*/  FSEL R32, R43, -INF , !P3 ;  /* 0xff8000002b207808 */ /* 0x008fe20005800000 */
[----:B----4-:R-:W-:Y:S01]  /*e5d0*/  FFMA.FTZ R241, R127, -UR17, R241 ;  /* 0x800000117ff17c23 */ /* 0x010fe200080100f1 */
[----:B------:R-:W-:Y:S01]  /*e5e0*/  ISETP.GE.AND P3, PT, R174, R208, PT ;  /* 0x000000d0ae00720c */ /* 0x000fe20003f66270 */
[----:B------:R-:W-:Y:S01]  /*e5f0*/  FMUL.FTZ R43, R97, c[0x0][0x2ec] ;  /* 0x0000bb00612b7a20 */ /* 0x000fe20000410000 */
[----:B------:R-:W-:Y:S01]  /*e600*/  IABS R181, R181 ;  /* 0x000000b500b57213 */ /* 0x000fe20000000000 */
[----:B------:R-:W-:Y:S01]  /*e610*/  IMAD.IADD R97, R204, 0x1, -R131 ;  /* 0x00000001cc617824 */ /* 0x000fe200078e0a83 */
[----:B------:R-:W-:Y:S01]  /*e620*/  ISETP.LT.OR P3, PT, R174, R209, P3 ;  /* 0x000000d1ae00720c */ /* 0x000fe20001f61670 */
[----:B------:R-:W2:Y:S01]  /*e630*/  MUFU.TANH R98, R98 ;  /* 0x0000006200627308 */ /* 0x000ea20000002400 */
[----:B------:R-:W-:Y:S01]  /*e640*/  IABS R223, R223 ;  /* 0x000000df00df7213 */ /* 0x000fe20000000000 */
[----:B------:R-:W-:Y:S01]  /*e650*/  IMAD.IADD R231, R210, 0x1, -R229 ;  /* 0x00000001d2e77824 */ /* 0x000fe200078e0ae5 */
[----:B------:R-:W-:Y:S01]  /*e660*/  IABS R101, R101 ;  /* 0x0000006500657213 */ /* 0x000fe20000000000 */
[----:B------:R-:W-:Y:S01]  /*e670*/  IMAD.IADD R130, R197, 0x1, -R131 ;  /* 0x00000001c5827824 */ /* 0x000fe200078e0a83 */
[----:B------:R-:W-:-:S02]  /*e680*/  IADD3 R226, R37, 0x60, RZ ;  /* 0x0000006025e27810 */ /* 0x000fc40007ffe0ff */
[----:B------:R-:W-:Y:S01]  /*e690*/  IABS R231, R231 ;  /* 0x000000e700e77213 */ /* 0x000fe20000000000 */
[----:B-1----:R-:W-:Y:S01]  /*e6a0*/  FFMA.FTZ R232, R176, -UR17, R232 ;  /* 0x80000011b0e87c23 */ /* 0x002fe200080100e8 */
[----:B------:R1:W-:Y:S01]  /*e6b0*/  MUFU.TANH R242, R35 ;  /* 0x0000002300f27308 */ /* 0x0003e20000002400 */
[----:B------:R-:W-:Y:S01]  /*e6c0*/  IADD3 R176, R37, 0x61, RZ ;  /* 0x0000006125b07810 */ /* 0x000fe20007ffe0ff */
[--C-:B------:R-:W-:Y:S01]  /*e6d0*/  IMAD.IADD R113, R204, 0x1, -R226.reuse ;  /* 0x00000001cc717824 */ /* 0x100fe200078e0ae2 */
[----:B------:R-:W-:Y:S01]  /*e6e0*/  IABS R130, R130 ;  /* 0x0000008200827213 */ /* 0x000fe20000000000 */
[--C-:B------:R-:W-:Y:S01]  /*e6f0*/  IMAD.IADD R127, R207, 0x1, -R226.reuse ;  /* 0x00000001cf7f7824 */ /* 0x100fe200078e0ae2 */
[----:B------:R-:W-:Y:S01]  /*e700*/  FSEL R232, R232, -INF , !P2 ;  /* 0xff800000e8e87808 */ /* 0x000fe20005000000 */
[----:B------:R-:W-:Y:S01]  /*e710*/  IMAD.IADD R224, R210, 0x1, -R226 ;  /* 0x00000001d2e07824 */ /* 0x000fe200078e0ae2 */
[C---:B------:R-:W-:Y:S01]  /*e720*/  ISETP.GE.AND P2, PT, R177.reuse, R208, PT ;  /* 0x000000d0b100720c */ /* 0x040fe20003f46270 */
[----:B--2---:R-:W-:Y:S01]  /*e730*/  FFMA.FTZ R98, R108, -UR17, R98 ;  /* 0x800000116c627c23 */ /* 0x004fe20008010062 */
[----:B------:R-:W-:Y:S01]  /*e740*/  FSEL R108, R182, -INF , !P0 ;  /* 0xff800000b66c7808 */ /* 0x000fe20004000000 */
[----:B------:R-:W2:Y:S01]  /*e750*/  MUFU.TANH R96, R96 ;  /* 0x0000006000607308 */ /* 0x000ea20000002400 */
[----:B------:R-:W-:Y:S01]  /*e760*/  ISETP.GE.AND P0, PT, R174, R211, PT ;  /* 0x000000d3ae00720c */ /* 0x000fe20003f06270 */
[----:B------:R-:W-:Y:S01]  /*e770*/  IMAD.IADD R182, R204, 0x1, -R229 ;  /* 0x00000001ccb67824 */ /* 0x000fe200078e0ae5 */
[----:B------:R-:W-:Y:S01]  /*e780*/  ISETP.LT.OR P2, PT, R177, R209, P2 ;  /* 0x000000d1b100720c */ /* 0x000fe20001741670 */
[----:B------:R-:W-:Y:S01]  /*e790*/  STL [R1+0x10], R108 ;  /* 0x0000106c01007387 */ /* 0x000fe20000100800 */
[----:B------:R-:W-:Y:S01]  /*e7a0*/  ISETP.LT.OR P0, PT, R174, R212, P0 ;  /* 0x000000d4ae00720c */ /* 0x000fe20000701670 */
[----:B------:R-:W-:Y:S01]  /*e7b0*/  IMAD.IADD R225, R197, 0x1, -R226 ;  /* 0x00000001c5e17824 */ /* 0x000fe200078e0ae2 */
[----:B-1----:R-:W-:Y:S01]  /*e7c0*/  FSEL R35, R241, -INF , !P4 ;  /* 0xff800000f1237808 */ /* 0x002fe20006000000 */
[----:B------:R-:W-:Y:S01]  /*e7d0*/  I2F R235, R235 ;  /* 0x000000eb00eb7306 */ /* 0x000fe20000201400 */
[----:B------:R1:W-:Y:S01]  /*e7e0*/  STL [R1+0xc], R32 ;  /* 0x00000c2001007387 */ /* 0x0003e20000100800 */
[----:B------:R-:W-:-:S02]  /*e7f0*/  ISETP.GE.AND P4, PT, R177, R211, PT ;  /* 0x000000d3b100720c */ /* 0x000fc40003f86270 */
[----:B------:R-:W-:Y:S01]  /*e800*/  IABS R182, R182 ;  /* 0x000000b600b67213 */ /* 0x000fe20000000000 */
[----:B------:R3:W-:Y:S01]  /*e810*/  STL [R1+0x20], R35 ;  /* 0x0000202301007387 */ /* 0x0007e20000100800 */
[----:B------:R-:W-:Y:S02]  /*e820*/  ISETP.LT.OR P4, PT, R177, R212, P4 ;  /* 0x000000d4b100720c */ /* 0x000fe40002781670 */
[----:B------:R-:W4:Y:S01]  /*e830*/  MUFU.TANH R43, R43 ;  /* 0x0000002b002b7308 */ /* 0x000f220000002400 */
[----:B------:R5:W-:Y:S01]  /*e840*/  STL [R1+0x8], R232 ;  /* 0x000008e801007387 */ /* 0x000be20000100800 */
[----:B--2---:R-:W-:Y:S01]  /*e850*/  FFMA.FTZ R96, R129, -UR17, R96 ;  /* 0x8000001181607c23 */ /* 0x004fe20008010060 */
[----:B------:R-:W-:Y:S01]  /*e860*/  IABS R113, R113 ;  /* 0x0000007100717213 */ /* 0x000fe20000000000 */
[----:B------:R-:W-:Y:S01]  /*e870*/  IMAD.IADD R129, R210, 0x1, -R176 ;  /* 0x00000001d2817824 */ /* 0x000fe200078e0ab0 */
[----:B------:R-:W-:Y:S02]  /*e880*/  IABS R127, R127 ;  /* 0x0000007f007f7213 */ /* 0x000fe40000000000 */
[----:B------:R-:W-:Y:S01]  /*e890*/  FSEL R34, R96, -INF , !P6 ;  /* 0xff80000060227808 */ /* 0x000fe20007000000 */
[----:B------:R-:W-:Y:S01]  /*e8a0*/  I2F R104, R104 ;  /* 0x0000006800687306 */ /* 0x000fe20000201400 */
[----:B------:R-:W-:Y:S01]  /*e8b0*/  ISETP.GE.AND P6, PT, R174, R205, PT ;  /* 0x000000cdae00720c */ /* 0x000fe20003fc6270 */
[----:B------:R-:W-:Y:S01]  /*e8c0*/  IMAD.IADD R96, R207, 0x1, -R131 ;  /* 0x00000001cf607824 */ /* 0x000fe200078e0a83 */
[----:B------:R-:W-:-:S02]  /*e8d0*/  IABS R224, R224 ;  /* 0x000000e000e07213 */ /* 0x000fc40000000000 */
[----:B------:R-:W-:Y:S02]  /*e8e0*/  ISETP.LT.OR P6, PT, R174, R206, P6 ;  /* 0x000000ceae00720c */ /* 0x000fe400037c1670 */
[----:B------:R-:W-:Y:S01]  /*e8f0*/  IABS R96, R96 ;  /* 0x0000006000607213 */ /* 0x000fe20000000000 */
[----:B------:R-:W-:Y:S01]  /*e900*/  MUFU.TANH R243, R99 ;  /* 0x0000006300f37308 */ /* 0x000fe20000002400 */
[----:B----4-:R-:W-:Y:S01]  /*e910*/  FFMA.FTZ R235, R235, -UR17, R43 ;  /* 0x80000011ebeb7c23 */ /* 0x010fe2000801002b */
[----:B-1----:R-:W-:Y:S01]  /*e920*/  FSEL R32, R98, -INF , !P5 ;  /* 0xff80000062207808 */ /* 0x002fe20006800000 */
[----:B------:R-:W-:Y:S01]  /*e930*/  IMAD.IADD R43, R204, 0x1, -R176 ;  /* 0x00000001cc2b7824 */ /* 0x000fe200078e0ab0 */
[----:B------:R-:W-:Y:S01]  /*e940*/  ISETP.GE.AND P5, PT, R174, R202, PT ;  /* 0x000000caae00720c */ /* 0x000fe20003fa6270 */
[----:B------:R-:W-:Y:S01]  /*e950*/  IMAD.MOV.U32 R228, RZ, RZ, R96 ;  /* 0x000000ffffe47224 */ /* 0x000fe200078e0060 */
[----:B---3--:R-:W-:Y:S02]  /*e960*/  FSEL R35, R235, -INF , !P0 ;  /* 0xff800000eb237808 */ /* 0x008fe40004000000 */
[----:B------:R-:W-:Y:S01]  /*e970*/  I2F R122, R122 ;  /* 0x0000007a007a7306 */ /* 0x000fe20000201400 */
[----:B------:R-:W-:-:S02]  /*e980*/  ISETP.GE.AND P0, PT, R177, R205, PT ;  /* 0x000000cdb100720c */ /* 0x000fc40003f06270 */
[----:B------:R-:W-:Y:S01]  /*e990*/  ISETP.LT.OR P5, PT, R174, R203, P5 ;  /* 0x000000cbae00720c */ /* 0x000fe20002fa1670 */
[----:B------:R-:W-:Y:S01]  /*e9a0*/  IMAD.IADD R174, R197, 0x1, -R176 ;  /* 0x00000001c5ae7824 */ /* 0x000fe200078e0ab0 */
[----:B------:R-:W-:Y:S02]  /*e9b0*/  ISETP.LT.OR P0, PT, R177, R206, P0 ;  /* 0x000000ceb100720c */ /* 0x000fe40000701670 */
[----:B------:R-:W-:Y:S01]  /*e9c0*/  IABS R96, R97 ;  /* 0x0000006100607213 */ /* 0x000fe20000000000 */
[----:B-----5:R-:W-:Y:S01]  /*e9d0*/  MUFU.TANH R232, R94 ;  /* 0x0000005e00e87308 */ /* 0x020fe20000002400 */
[----:B------:R-:W-:Y:S01]  /*e9e0*/  IABS R174, R174 ;  /* 0x000000ae00ae7213 */ /* 0x000fe20000000000 */
[----:B------:R-:W-:Y:S01]  /*e9f0*/  IMAD.IADD R97, R197, 0x1, -R229 ;  /* 0x00000001c5617824 */ /* 0x000fe200078e0ae5 */
[----:B------:R-:W-:Y:S01]  /*ea00*/  IADD3 R108, R37, 0x68, RZ ;  /* 0x00000068256c7810 */ /* 0x000fe20007ffe0ff */
[----:B------:R-:W-:Y:S01]  /*ea10*/  IMAD.MOV.U32 R230, RZ, RZ, R96 ;  /* 0x000000ffffe67224 */ /* 0x000fe200078e0060 */
[----:B------:R-:W-:-:S02]  /*ea20*/  IABS R225, R225 ;  /* 0x000000e100e17213 */ /* 0x000fc40000000000 */
[----:B------:R-:W-:Y:S01]  /*ea30*/  IABS R96, R97 ;  /* 0x0000006100607213 */ /* 0x000fe20000000000 */
[----:B------:R-:W1:Y:S01]  /*ea40*/  MUFU.TANH R94, R28 ;  /* 0x0000001c005e7308 */ /* 0x000e620000002400 */
[--C-:B------:R-:W-:Y:S01]  /*ea50*/  IMAD.IADD R97, R210, 0x1, -R108.reuse ;  /* 0x00000001d2617824 */ /* 0x100fe200078e0a6c */
[----:B------:R-:W-:Y:S01]  /*ea60*/  IABS R43, R43 ;  /* 0x0000002b002b7213 */ /* 0x000fe20000000000 */
[----:B------:R-:W-:Y:S01]  /*ea70*/  IMAD.IADD R98, R197, 0x1, -R108 ;  /* 0x00000001c5627824 */ /* 0x000fe200078e0a6c */
[----:B------:R-:W-:Y:S02]  /*ea80*/  IABS R129, R129 ;  /* 0x0000008100817213 */ /* 0x000fe40000000000 */
[----:B------:R-:W-:Y:S02]  /*ea90*/  IABS R97, R97 ;  /* 0x0000006100617213 */ /* 0x000fe40000000000 */
[----:B------:R-:W2:Y:S01]  /*eaa0*/  MUFU.TANH R99, R33 ;  /* 0x0000002100637308 */ /* 0x000ea20000002400 */
[----:B------:R-:W-:-:S07]  /*eab0*/  IABS R98, R98 ;  /* 0x0000006200627213 */ /* 0x000fce0000000000 */
[----:B------:R-:W3:Y:S01]  /*eac0*/  I2F R111, R111 ;  /* 0x0000006f006f7306 */ /* 0x000ee20000201400 */
[----:B-1----:R-:W-:-:S07]  /*ead0*/  FFMA.FTZ R104, R104, -UR17, R94 ;  /* 0x8000001168687c23 */ /* 0x002fce000801005e */
[----:B------:R-:W-:Y:S01]  /*eae0*/  I2F R106, R106 ;  /* 0x0000006a006a7306 */ /* 0x000fe20000201400 */
[----:B--2---:R-:W-:Y:S02]  /*eaf0*/  FFMA.FTZ R122, R122, -UR17, R99 ;  /* 0x800000117a7a7c23 */ /* 0x004fe40008010063 */
[----:B------:R-:W-:-:S03]  /*eb00*/  FFMA.FTZ R33, R234, -UR17, R243 ;  /* 0x80000011ea217c23 */ /* 0x000fc600080100f3 */
[----:B------:R-:W-:Y:S02]  /*eb10*/  FSEL R122, R122, -INF , !P6 ;  /* 0xff8000007a7a7808 */ /* 0x000fe40007000000 */
[----:B------:R-:W1:Y:S01]  /*eb20*/  MUFU.TANH R93, R93 ;  /* 0x0000005d005d7308 */ /* 0x000e620000002400 */
[----:B---3--:R-:W-:Y:S01]  /*eb30*/  FFMA.FTZ R111, R111, -UR17, R242 ;  /* 0x800000116f6f7c23 */ /* 0x008fe200080100f2 */
[----:B------:R-:W-:Y:S01]  /*eb40*/  FSEL R33, R33, -INF , !P3 ;  /* 0xff80000021217808 */ /* 0x000fe20005800000 */
[----:B------:R-:W-:Y:S01]  /*eb50*/  STL [R1+0x1c], R122 ;  /* 0x00001c7a01007387 */ /* 0x000fe20000100800 */
[----:B------:R-:W-:Y:S02]  /*eb60*/  ISETP.GE.AND P3, PT, R177, R202, PT ;  /* 0x000000cab100720c */ /* 0x000fe40003f66270 */
[----:B------:R-:W-:Y:S02]  /*eb70*/  FSEL R111, R111, -INF , !P5 ;  /* 0xff8000006f6f7808 */ /* 0x000fe40006800000 */
[----:B------:R-:W-:Y:S01]  /*eb80*/  I2F R107, R107 ;  /* 0x0000006b006b7306 */ /* 0x000fe20000201400 */
[----:B------:R-:W-:-:S02]  /*eb90*/  ISETP.GE.AND P5, PT, R105, R208, PT ;  /* 0x000000d06900720c */ /* 0x000fc40003fa6270 */
[----:B------:R-:W-:Y:S01]  /*eba0*/  STL [R1], R111 ;  /* 0x0000006f01007387 */ /* 0x000fe20000100800 */
[C---:B------:R-:W-:Y:S02]  /*ebb0*/  ISETP.GE.AND P6, PT, R105.reuse, R211, PT ;  /* 0x000000d36900720c */ /* 0x040fe40003fc6270 */
[----:B------:R-:W-:Y:S02]  /*ebc0*/  ISETP.LT.OR P5, PT, R105, R209, P5 ;  /* 0x000000d16900720c */ /* 0x000fe40002fa1670 */
[----:B------:R-:W2:Y:S01]  /*ebd0*/  MUFU.TANH R95, R95 ;  /* 0x0000005f005f7308 */ /* 0x000ea20000002400 */
[----:B------:R-:W-:Y:S02]  /*ebe0*/  ISETP.LT.OR P3, PT, R177, R203, P3 ;  /* 0x000000cbb100720c */ /* 0x000fe40001f61670 */
[----:B------:R-:W-:-:S05]  /*ebf0*/  ISETP.LT.OR P6, PT, R105, R212, P6 ;  /* 0x000000d46900720c */ /* 0x000fca00037c1670 */
[----:B------:R-:W-:Y:S08]  /*ec00*/  I2F R233, R233 ;  /* 0x000000e900e97306 */ /* 0x000ff00000201400 */
[----:B------:R-:W-:Y:S08]  /*ec10*/  MUFU.TANH R92, R92 ;  /* 0x0000005c005c7308 */ /* 0x000ff00000002400 */
[----:B------:R3:W-:Y:S08]  /*ec20*/  MUFU.TANH R94, R29 ;  /* 0x0000001d005e7308 */ /* 0x0007f00000002400 */
[----:B------:R4:W-:Y:S01]  /*ec30*/  I2F R222, R100 ;  /* 0x0000006400de7306 */ /* 0x0009e20000201400 */
[----:B---3--:R-:W-:-:S07]  /*ec40*/  FMUL.FTZ R29, R31, c[0x0][0x2ec] ;  /* 0x0000bb001f1d7a20 */ /* 0x008fce0000410000 */
[----:B------:R-:W-:Y:S01]  /*ec50*/  I2F R119, R119 ;  /* 0x0000007700777306 */ /* 0x000fe20000201400 */
[----:B-1----:R-:W-:-:S05]  /*ec60*/  FFMA.FTZ R31, R106, -UR17, R93 ;  /* 0x800000116a1f7c23 */ /* 0x002fca000801005d */
[----:B------:R-:W-:Y:S01]  /*ec70*/  FSEL R31, R31, -INF , !P6 ;  /* 0xff8000001f1f7808 */ /* 0x000fe20007000000 */
[----:B----4-:R-:W-:Y:S01]  /*ec80*/  IMAD.IADD R100, R207, 0x1, -R183 ;  /* 0x00000001cf647824 */ /* 0x010fe200078e0ab7 */
[----:B------:R2:W1:Y:S01]  /*ec90*/  MUFU.TANH R93, R29 ;  /* 0x0000001d005d7308 */ /* 0x0004620000002400 */
[----:B------:R-:W-:-:S03]  /*eca0*/  ISETP.GE.AND P6, PT, R183, R205, PT ;  /* 0x000000cdb700720c */ /* 0x000fc60003fc6270 */
[----:B------:R-:W-:Y:S01]  /*ecb0*/  IABS R102, R100 ;  /* 0x0000006400667213 */ /* 0x000fe20000000000 */
[----:B------:R-:W-:Y:S01]  /*ecc0*/  IMAD.IADD R100, R204, 0x1, -R183 ;  /* 0x00000001cc647824 */ /* 0x000fe200078e0ab7 */
[----:B------:R-:W-:Y:S02]  /*ecd0*/  ISETP.LT.OR P6, PT, R183, R206, P6 ;  /* 0x000000ceb700720c */ /* 0x000fe400037c1670 */
[----:B------:R3:W4:Y:S02]  /*ece0*/  I2F R227, R51 ;  /* 0x0000003300e37306 */ /* 0x0007240000201400 */
[----:B------:R-:W-:Y:S01]  /*ecf0*/  IABS R100, R100 ;  /* 0x0000006400647213 */ /* 0x000fe20000000000 */
[----:B--2---:R-:W-:Y:S01]  /*ed00*/  FFMA.FTZ R29, R107, -UR17, R95 ;  /* 0x800000116b1d7c23 */ /* 0x004fe2000801005f */
[----:B------:R-:W-:-:S04]  /*ed10*/  FSEL R95, R104, -INF , !P0 ;  /* 0xff800000685f7808 */ /* 0x000fc80004000000 */
[----:B------:R-:W2:Y:S01]  /*ed20*/  I2F R171, R171 ;  /* 0x000000ab00ab7306 */ /* 0x000ea20000201400 */
[----:B-1----:R-:W-:Y:S01]  /*ed30*/  FFMA.FTZ R119, R119, -UR17, R93 ;  /* 0x8000001177777c23 */ /* 0x002fe2000801005d */
[----:B------:R-:W-:Y:S01]  /*ed40*/  ISETP.GE.AND P0, PT, R183, R211, PT ;  /* 0x000000d3b700720c */ /* 0x000fe20003f06270 */
[----:B------:R1:W-:Y:S01]  /*ed50*/  STL [R1+0x18], R95 ;  /* 0x0000185f01007387 */ /* 0x0003e20000100800 */
[----:B------:R-:W-:Y:S01]  /*ed60*/  FSEL R29, R29, -INF , !P5 ;  /* 0xff8000001d1d7808 */ /* 0x000fe20006800000 */
[----:B---3--:R-:W-:Y:S01]  /*ed70*/  IMAD.IADD R51, R204, 0x1, -R177 ;  /* 0x00000001cc337824 */ /* 0x008fe200078e0ab1 */
[----:B------:R-:W-:Y:S02]  /*ed80*/  ISETP.GE.AND P5, PT, R183, R202, PT ;  /* 0x000000cab700720c */ /* 0x000fe40003fa6270 */
[----:B------:R3:W-:Y:S01]  /*ed90*/  MUFU.TANH R99, R30 ;  /* 0x0000001e00637308 */ /* 0x0007e20000002400 */
[----:B----4-:R-:W-:Y:S01]  /*eda0*/  FFMA.FTZ R28, R227, -UR17, R232 ;  /* 0x80000011e31c7c23 */ /* 0x010fe200080100e8 */
[----:B------:R-:W-:-:S02]  /*edb0*/  ISETP.LT.OR P0, PT, R183, R212, P0 ;  /* 0x000000d4b700720c */ /* 0x000fc40000701670 */
[----:B------:R-:W-:Y:S02]  /*edc0*/  IABS R51, R51 ;  /* 0x0000003300337213 */ /* 0x000fe40000000000 */
[----:B------:R-:W-:Y:S02]  /*edd0*/  FSEL R28, R28, -INF , !P2 ;  /* 0xff8000001c1c7808 */ /* 0x000fe40005000000 */
[----:B------:R-:W-:Y:S01]  /*ede0*/  I2F R100, R100 ;  /* 0x0000006400647306 */ /* 0x000fe20000201400 */
[----:B--2---:R-:W-:Y:S01]  /*edf0*/  FFMA.FTZ R94, R171, -UR17, R94 ;  /* 0x80000011ab5e7c23 */ /* 0x004fe2000801005e */
[----:B------:R-:W-:Y:S02]  /*ee00*/  ISETP.GE.AND P2, PT, R105, R202, PT ;  /* 0x000000ca6900720c */ /* 0x000fe40003f46270 */
[-C--:B------:R-:W-:Y:S02]  /*ee10*/  ISETP.LT.OR P5, PT, R183, R203.reuse, P5 ;  /* 0x000000cbb700720c */ /* 0x080fe40002fa1670 */
[----:B------:R-:W-:Y:S01]  /*ee20*/  ISETP.LT.OR P2, PT, R105, R203, P2 ;  /* 0x000000cb6900720c */ /* 0x000fe20001741670 */
[----:B---3--:R-:W-:Y:S01]  /*ee30*/  FFMA.FTZ R30, R233, -UR17, R92 ;  /* 0x80000011e91e7c23 */ /* 0x008fe2000801005c */
[----:B------:R-:W2:Y:S02]  /*ee40*/  I2F R51, R51 ;  /* 0x0000003300337306 */ /* 0x000ea40000201400 */
[----:B------:R-:W-:Y:S01]  /*ee50*/  FSEL R243, R119, -INF , !P2 ;  /* 0xff80000077f37808 */ /* 0x000fe20005000000 */
[----:B------:R-:W-:Y:S01]  /*ee60*/  IMAD.IADD R92, R207, 0x1, -R108 ;  /* 0x00000001cf5c7824 */ /* 0x000fe200078e0a6c */
[----:B------:R-:W-:Y:S01]  /*ee70*/  ISETP.GE.AND P2, PT, R118, R208, PT ;  /* 0x000000d07600720c */ /* 0x000fe20003f46270 */
[----:B-1----:R-:W-:Y:S01]  /*ee80*/  FMUL.FTZ R95, R26, c[0x0][0x2ec] ;  /* 0x0000bb001a5f7a20 */ /* 0x002fe20000410000 */
[----:B------:R-:W-:-:S02]  /*ee90*/  FSEL R30, R30, -INF , !P4 ;  /* 0xff8000001e1e7808 */ /* 0x000fc40006000000 */
[C---:B------:R-:W-:Y:S01]  /*eea0*/  ISETP.GE.AND P4, PT, R105.reuse, R205, PT ;  /* 0x000000cd6900720c */ /* 0x040fe20003f86270 */
[----:B------:R-:W-:Y:S01]  /*eeb0*/  I2F R114, R114 ;  /* 0x0000007200727306 */ /* 0x000fe20000201400 */
[----:B------:R-:W-:Y:S02]  /*eec0*/  ISETP.LT.OR P2, PT, R118, R209, P2 ;  /* 0x000000d17600720c */ /* 0x000fe40001741670 */
[----:B------:R-:W-:Y:S02]  /*eed0*/  ISETP.LT.OR P4, PT, R105, R206, P4 ;  /* 0x000000ce6900720c */ /* 0x000fe40002781670 */
[----:B------:R-:W-:-:S03]  /*eee0*/  IABS R92, R92 ;  /* 0x0000005c005c7213 */ /* 0x000fc60000000000 */
[----:B------:R-:W1:Y:S01]  /*eef0*/  MUFU.TANH R95, R95 ;  /* 0x0000005f005f7308 */ /* 0x000e620000002400 */
[----:B--2---:R-:W-:-:S05]  /*ef00*/  FFMA.FTZ R51, R51, -UR17, R99 ;  /* 0x8000001133337c23 */ /* 0x004fca0008010063 */
[----:B------:R-:W-:Y:S01]  /*ef10*/  FSEL R249, R51, -INF , !P3 ;  /* 0xff80000033f97808 */ /* 0x000fe20005800000 */
[----:B------:R-:W-:Y:S01]  /*ef20*/  IMAD.IADD R51, R204, 0x1, -R108 ;  /* 0x00000001cc337824 */ /* 0x000fe200078e0a6c */
[----:B------:R2:W3:Y:S01]  /*ef30*/  MUFU.TANH R93, R89 ;  /* 0x00000059005d7308 */ /* 0x0004e20000002400 */
[----:B------:R-:W-:-:S03]  /*ef40*/  ISETP.GE.AND P3, PT, R183, R208, PT ;  /* 0x000000d0b700720c */ /* 0x000fc60003f66270 */
[----:B------:R-:W-:Y:S02]  /*ef50*/  IABS R51, R51 ;  /* 0x0000003300337213 */ /* 0x000fe40000000000 */
[----:B------:R-:W-:Y:S02]  /*ef60*/  ISETP.LT.OR P3, PT, R183, R209, P3 ;  /* 0x000000d1b700720c */ /* 0x000fe40001f61670 */
[----:B------:R-:W-:Y:S01]  /*ef70*/  I2F R181, R181 ;  /* 0x000000b500b57306 */ /* 0x000fe20000201400 */
[----:B-1----:R-:W-:-:S05]  /*ef80*/  FFMA.FTZ R95, R100, -UR17, R95 ;  /* 0x80000011645f7c23 */ /* 0x002fca000801005f */
[----:B------:R-:W-:Y:S02]  /*ef90*/  FSEL R232, R95, -INF , !P5 ;  /* 0xff8000005fe87808 */ /* 0x000fe40006800000 */
[----:B------:R-:W1:Y:S01]  /*efa0*/  MUFU.TANH R86, R86 ;  /* 0x0000005600567308 */ /* 0x000e620000002400 */
[----:B--2---:R-:W-:Y:S01]  /*efb0*/  FSEL R89, R94, -INF , !P4 ;  /* 0xff8000005e597808 */ /* 0x004fe20006000000 */
[----:B---3--:R-:W-:Y:S01]  /*efc0*/  FFMA.FTZ R114, R114, -UR17, R93 ;  /* 0x8000001172727c23 */ /* 0x008fe2000801005d */
[C---:B------:R-:W-:Y:S02]  /*efd0*/  ISETP.GE.AND P5, PT, R131.reuse, R208, PT ;  /* 0x000000d08300720c */ /* 0x040fe40003fa6270 */
[C---:B------:R-:W-:Y:S01]  /*efe0*/  ISETP.GE.AND P4, PT, R118.reuse, R211, PT ;  /* 0x000000d37600720c */ /* 0x040fe20003f86270 */
[----:B------:R2:W-:Y:S01]  /*eff0*/  STL [R1+0x14], R89 ;  /* 0x0000145901007387 */ /* 0x0005e20000100800 */
[----:B------:R-:W-:Y:S01]  /*f000*/  ISETP.LT.OR P5, PT, R131, R209, P5 ;  /* 0x000000d18300720c */ /* 0x000fe20002fa1670 */
[----:B------:R-:W-:Y:S01]  /*f010*/  I2F R221, R221 ;  /* 0x000000dd00dd7306 */ /* 0x000fe20000201400 */
[----:B------:R-:W-:-:S02]  /*f020*/  ISETP.LT.OR P4, PT, R118, R212, P4 ;  /* 0x000000d47600720c */ /* 0x000fc40002781670 */
[----:B------:R-:W-:-:S05]  /*f030*/  IADD3 R95, R37, 0x79, RZ ;  /* 0x00000079255f7810 */ /* 0x000fca0007ffe0ff */
[----:B------:R-:W3:Y:S01]  /*f040*/  MUFU.TANH R90, R90 ;  /* 0x0000005a005a7308 */ /* 0x000ee20000002400 */
[----:B-1----:R-:W-:Y:S02]  /*f050*/  FFMA.FTZ R181, R181, -UR17, R86 ;  /* 0x80000011b5b57c23 */ /* 0x002fe40008010056 */
[----:B------:R-:W-:-:S05]  /*f060*/  IMAD.IADD R86, R207, 0x1, -R95 ;  /* 0x00000001cf567824 */ /* 0x000fca00078e0a5f */
[----:B------:R-:W-:Y:S01]  /*f070*/  I2F R102, R102 ;  /* 0x0000006600667306 */ /* 0x000fe20000201400 */
[----:B------:R-:W-:-:S07]  /*f080*/  IABS R86, R86 ;  /* 0x0000005600567213 */ /* 0x000fce0000000000 */
[----:B------:R-:W-:Y:S01]  /*f090*/  I2F R103, R103 ;  /* 0x0000006700677306 */ /* 0x000fe20000201400 */
[----:B---3--:R-:W-:-:S07]  /*f0a0*/  FFMA.FTZ R90, R221, -UR17, R90 ;  /* 0x80000011dd5a7c23 */ /* 0x008fce000801005a */
[----:B------:R-:W1:Y:S08]  /*f0b0*/  MUFU.TANH R88, R88 ;  /* 0x0000005800587308 */ /* 0x000e700000002400 */
[----:B------:R-:W-:Y:S08]  /*f0c0*/  MUFU.TANH R91, R91 ;  /* 0x0000005b005b7308 */ /* 0x000ff00000002400 */
[----:B------:R-:W3:Y:S01]  /*f0d0*/  MUFU.TANH R94, R24 ;  /* 0x00000018005e7308 */ /* 0x000ee20000002400 */
[----:B-1----:R-:W-:Y:S01]  /*f0e0*/  FFMA.FTZ R222, R222, -UR17, R88 ;  /* 0x80000011dede7c23 */ /* 0x002fe20008010058 */
[----:B------:R-:W-:-:S04]  /*f0f0*/  IADD3 R88, R37, 0x69, RZ ;  /* 0x0000006925587810 */ /* 0x000fc80007ffe0ff */
[----:B------:R-:W-:Y:S01]  /*f100*/  FSEL R26, R222, -INF , !P0 ;  /* 0xff800000de1a7808 */ /* 0x000fe20004000000 */
[----:B--2---:R-:W-:Y:S01]  /*f110*/  IMAD.IADD R89, R197, 0x1, -R88 ;  /* 0x00000001c5597824 */ /* 0x004fe200078e0a58 */
[----:B------:R-:W1:Y:S01]  /*f120*/  I2F R223, R223 ;  /* 0x000000df00df7306 */ /* 0x000e620000201400 */
[----:B------:R-:W-:-:S03]  /*f130*/  ISETP.GE.AND P0, PT, R118, R205, PT ;  /* 0x000000cd7600720c */ /* 0x000fc60003f06270 */
[----:B------:R-:W-:Y:S02]  /*f140*/  IABS R89, R89 ;  /* 0x0000005900597213 */ /* 0x000fe40000000000 */
[----:B------:R-:W-:Y:S02]  /*f150*/  ISETP.LT.OR P0, PT, R118, R206, P0 ;  /* 0x000000ce7600720c */ /* 0x000fe40000701670 */
[----:B------:R-:W2:Y:S01]  /*f160*/  I2F R182, R182 ;  /* 0x000000b600b67306 */ /* 0x000ea20000201400 */
[----:B---3--:R-:W-:Y:S01]  /*f170*/  FFMA.FTZ R94, R102, -UR17, R94 ;  /* 0x80000011665e7c23 */ /* 0x008fe2000801005e */
[----:B------:R-:W-:Y:S01]  /*f180*/  FSEL R24, R90, -INF , !P3 ;  /* 0xff8000005a187808 */ /* 0x000fe20005800000 */
[----:B------:R-:W-:Y:S01]  /*f190*/  IMAD.IADD R90, R210, 0x1, -R88 ;  /* 0x00000001d25a7824 */ /* 0x000fe200078e0a58 */
[----:B------:R-:W-:Y:S02]  /*f1a0*/  ISETP.GE.AND P3, PT, R118, R202, PT ;  /* 0x000000ca7600720c */ /* 0x000fe40003f66270 */
[----:B------:R-:W-:Y:S01]  /*f1b0*/  FSEL R242, R94, -INF , !P6 ;  /* 0xff8000005ef27808 */ /* 0x000fe20007000000 */
[----:B------:R-:W-:Y:S01]  /*f1c0*/  IMAD.IADD R94, R197, 0x1, -R95 ;  /* 0x00000001c55e7824 */ /* 0x000fe200078e0a5f */
[----:B------:R-:W-:Y:S01]  /*f1d0*/  I2F R126, R126 ;  /* 0x0000007e007e7306 */ /* 0x000fe20000201400 */
[----:B------:R-:W-:Y:S01]  /*f1e0*/  ISETP.GE.AND P6, PT, R131, R211, PT ;  /* 0x000000d38300720c */ /* 0x000fe20003fc6270 */
[----:B-1----:R-:W-:Y:S01]  /*f1f0*/  FFMA.FTZ R223, R223, -UR17, R21 ;  /* 0x80000011dfdf7c23 */ /* 0x002fe20008010015 */
[----:B------:R-:W-:Y:S01]  /*f200*/  ISETP.LT.OR P3, PT, R118, R203, P3 ;  /* 0x000000cb7600720c */ /* 0x000fe20001f61670 */
[----:B------:R-:W-:Y:S01]  /*f210*/  FMUL.FTZ R21, R75, c[0x0][0x2ec] ;  /* 0x0000bb004b157a20 */ /* 0x000fe20000410000 */
[----:B------:R-:W-:Y:S01]  /*f220*/  ISETP.LT.OR P6, PT, R131, R212, P6 ;  /* 0x000000d48300720c */ /* 0x000fe200037c1670 */
[----:B------:R-:W-:Y:S01]  /*f230*/  FMUL.FTZ R75, R9, c[0x0][0x2ec] ;  /* 0x0000bb00094b7a20 */ /* 0x000fe20000410000 */
[----:B------:R-:W-:Y:S01]  /*f240*/  IADD3 R118, R37, 0x70, RZ ;  /* 0x0000007025767810 */ /* 0x000fe20007ffe0ff */
[----:B------:R1:W3:Y:S01]  /*f250*/  MUFU.TANH R235, R27 ;  /* 0x0000001b00eb7308 */ /* 0x0002e20000002400 */
[----:B--2---:R-:W-:Y:S01]  /*f260*/  FFMA.FTZ R23, R182, -UR17, R23 ;  /* 0x80000011b6177c23 */ /* 0x004fe20008010017 */
[----:B------:R-:W-:-:S02]  /*f270*/  IABS R90, R90 ;  /* 0x0000005a005a7213 */ /* 0x000fc40000000000 */
[--C-:B------:R-:W-:Y:S01]  /*f280*/  IMAD.IADD R104, R204, 0x1, -R118.reuse ;  /* 0x00000001cc687824 */ /* 0x100fe200078e0a76 */
[----:B------:R-:W-:Y:S01]  /*f290*/  IABS R94, R94 ;  /* 0x0000005e005e7213 */ /* 0x000fe20000000000 */
[----:B------:R-:W-:Y:S02]  /*f2a0*/  IMAD.IADD R105, R207, 0x1, -R118 ;  /* 0x00000001cf697824 */ /* 0x000fe400078e0a76 */
[----:B------:R2:W-:Y:S01]  /*f2b0*/  MUFU.TANH R177, R22 ;  /* 0x0000001600b17308 */ /* 0x0005e20000002400 */
[----:B------:R-:W-:Y:S02]  /*f2c0*/  IABS R104, R104 ;  /* 0x0000006800687213 */ /* 0x000fe40000000000 */
[----:B------:R-:W-:-:S05]  /*f2d0*/  IABS R105, R105 ;  /* 0x0000006900697213 */ /* 0x000fca0000000000 */
[----:B------:R-:W-:Y:S01]  /*f2e0*/  I2F R101, R101 ;  /* 0x0000006500657306 */ /* 0x000fe20000201400 */
[----:B-1----:R-:W-:Y:S01]  /*f2f0*/  FSEL R27, R114, -INF , !P4 ;  /* 0xff800000721b7808 */ /* 0x002fe20006000000 */
[----:B---3--:R-:W-:Y:S01]  /*f300*/  FFMA.FTZ R235, R126, -UR17, R235 ;  /* 0x800000117eeb7c23 */ /* 0x008fe200080100eb */
[----:B------:R-:W-:Y:S02]  /*f310*/  ISETP.GE.AND P4, PT, R131, R205, PT ;  /* 0x000000cd8300720c */ /* 0x000fe40003f86270 */
[----:B------:R-:W-:Y:S02]  /*f320*/  IADD3 R114, R37, 0x71, RZ ;  /* 0x0000007125727810 */ /* 0x000fe40007ffe0ff */
[----:B------:R-:W-:Y:S01]  /*f330*/  ISETP.LT.OR P4, PT, R131, R206, P4 ;  /* 0x000000ce8300720c */ /* 0x000fe20002781670 */
[----:B--2---:R-:W-:Y:S01]  /*f340*/  FMUL.FTZ R22, R81, c[0x0][0x2ec] ;  /* 0x0000bb0051167a20 */ /* 0x004fe20000410000 */
[----:B------:R1:W2:Y:S01]  /*f350*/  MUFU.TANH R93, R25 ;  /* 0x00000019005d7308 */ /* 0x0002a20000002400 */
[----:B------:R-:W-:Y:S01]  /*f360*/  FSEL R235, R235, -INF , !P3 ;  /* 0xff800000ebeb7808 */ /* 0x000fe20005800000 */
[--C-:B------:R-:W-:Y:S01]  /*f370*/  IMAD.IADD R111, R197, 0x1, -R114.reuse ;  /* 0x00000001c56f7824 */ /* 0x100fe200078e0a72 */
[----:B------:R-:W-:Y:S01]  /*f380*/  ISETP.GE.AND P3, PT, R229, R208, PT ;  /* 0x000000d0e500720c */ /* 0x000fe20003f66270 */
[----:B------:R-:W-:-:S02]  /*f390*/  IMAD.IADD R107, R210, 0x1, -R114 ;  /* 0x00000001d26b7824 */ /* 0x000fc400078e0a72 */
[--C-:B------:R-:W-:Y:S01]  /*f3a0*/  IMAD.IADD R100, R207, 0x1, -R114.reuse ;  /* 0x00000001cf647824 */ /* 0x100fe200078e0a72 */
[----:B------:R-:W-:Y:S01]  /*f3b0*/  ISETP.LT.OR P3, PT, R229, R209, P3 ;  /* 0x000000d1e500720c */ /* 0x000fe20001f61670 */
[----:B------:R-:W-:Y:S01]  /*f3c0*/  I2F R174, R174 ;  /* 0x000000ae00ae7306 */ /* 0x000fe20000201400 */
[----:B------:R-:W-:Y:S01]  /*f3d0*/  IABS R111, R111 ;  /* 0x0000006f006f7213 */ /* 0x000fe20000000000 */
[----:B------:R-:W-:Y:S01]  /*f3e0*/  IMAD.IADD R99, R204, 0x1, -R114 ;  /* 0x00000001cc637824 */ /* 0x000fe200078e0a72 */
[----:B------:R-:W-:Y:S02]  /*f3f0*/  IABS R107, R107 ;  /* 0x0000006b006b7213 */ /* 0x000fe40000000000 */
[----:B------:R-:W-:Y:S02]  /*f400*/  IABS R100, R100 ;  /* 0x0000006400647213 */ /* 0x000fe40000000000 */
[----:B------:R-:W-:Y:S01]  /*f410*/  IABS R99, R99 ;  /* 0x0000006300637213 */ /* 0x000fe20000000000 */
[----:B------:R-:W-:Y:S01]  /*f420*/  MUFU.TANH R22, R22 ;  /* 0x0000001600167308 */ /* 0x000fe20000002400 */
[----:B-1----:R-:W-:Y:S01]  /*f430*/  FFMA.FTZ R25, R103, -UR17, R91 ;  /* 0x8000001167197c23 */ /* 0x002fe2000801005b */
[----:B------:R-:W-:Y:S01]  /*f440*/  IADD3 R103, R37, 0x78, RZ ;  /* 0x0000007825677810 */ /* 0x000fe20007ffe0ff */
[----:B------:R-:W-:-:S02]  /*f450*/  IMAD.IADD R91, R207, 0x1, -R88 ;  /* 0x00000001cf5b7824 */ /* 0x000fc400078e0a58 */
[C---:B------:R-:W-:Y:S01]  /*f460*/  IMAD.IADD R37, R204.reuse, 0x1, -R95 ;  /* 0x00000001cc257824 */ /* 0x040fe200078e0a5f */
[----:B------:R-:W-:Y:S01]  /*f470*/  FSEL R25, R25, -INF , !P2 ;  /* 0xff80000019197808 */ /* 0x000fe20005000000 */
[----:B------:R-:W-:Y:S01]  /*f480*/  IMAD.IADD R102, R197, 0x1, -R103 ;  /* 0x00000001c5667824 */ /* 0x000fe200078e0a67 */
[----:B------:R-:W-:Y:S01]  /*f490*/  MUFU.TANH R221, R87 ;  /* 0x0000005700dd7308 */ /* 0x000fe20000002400 */
[C---:B------:R-:W-:Y:S02]  /*f4a0*/  ISETP.GE.AND P2, PT, R131.reuse, R202, PT ;  /* 0x000000ca8300720c */ /* 0x040fe40003f46270 */
[----:B------:R-:W-:Y:S02]  /*f4b0*/  IABS R91, R91 ;  /* 0x0000005b005b7213 */ /* 0x000fe40000000000 */
[----:B------:R-:W-:Y:S01]  /*f4c0*/  ISETP.LT.OR P2, PT, R131, R203, P2 ;  /* 0x000000cb8300720c */ /* 0x000fe20001741670 */
[----:B--2---:R-:W-:Y:S01]  /*f4d0*/  FFMA.FTZ R131, R101, -UR17, R93 ;  /* 0x8000001165837c23 */ /* 0x004fe2000801005d */
[----:B------:R-:W-:Y:S01]  /*f4e0*/  IABS R102, R102 ;  /* 0x0000006600667213 */ /* 0x000fe20000000000 */
[----:B------:R-:W-:Y:S01]  /*f4f0*/  I2F R231, R231 ;  /* 0x000000e700e77306 */ /* 0x000fe20000201400 */
[----:B------:R-:W-:Y:S01]  /*f500*/  IMAD.IADD R93, R204, 0x1, -R88 ;  /* 0x00000001cc5d7824 */ /* 0x000fe200078e0a58 */
[----:B------:R-:W-:Y:S01]  /*f510*/  IABS R37, R37 ;  /* 0x0000002500257213 */ /* 0x000fe20000000000 */
[----:B------:R-:W-:Y:S01]  /*f520*/  IMAD.MOV.U32 R106, RZ, RZ, R91 ;  /* 0x000000ffff6a7224 */ /* 0x000fe200078e005b */
[----:B------:R-:W-:Y:S01]  /*f530*/  FSEL R222, R131, -INF , !P0 ;  /* 0xff80000083de7808 */ /* 0x000fe20004000000 */
[----:B------:R-:W-:Y:S01]  /*f540*/  IMAD.IADD R101, R210, 0x1, -R103 ;  /* 0x00000001d2657824 */ /* 0x000fe200078e0a67 */
[----:B------:R-:W-:Y:S01]  /*f550*/  IABS R91, R93 ;  /* 0x0000005d005b7213 */ /* 0x000fe20000000000 */
[----:B------:R-:W-:Y:S01]  /*f560*/  IMAD.IADD R93, R197, 0x1, -R118 ;  /* 0x00000001c55d7824 */ /* 0x000fe200078e0a76 */
[----:B------:R-:W-:Y:S01]  /*f570*/  MUFU.TANH R87, R82 ;  /* 0x0000005200577308 */ /* 0x000fe20000002400 */
[----:B------:R-:W-:-:S02]  /*f580*/  ISETP.GE.AND P0, PT, R229, R211, PT ;  /* 0x000000d3e500720c */ /* 0x000fc40003f06270 */
[----:B------:R-:W-:Y:S01]  /*f590*/  IMAD.MOV.U32 R119, RZ, RZ, R91 ;  /* 0x000000ffff777224 */ /* 0x000fe200078e005b */
[----:B------:R-:W-:Y:S01]  /*f5a0*/  IABS R91, R93 ;  /* 0x0000005d005b7213 */ /* 0x000fe20000000000 */
[----:B------:R-:W-:Y:S01]  /*f5b0*/  IMAD.IADD R93, R210, 0x1, -R95 ;  /* 0x00000001d25d7824 */ /* 0x000fe200078e0a5f */
[----:B------:R-:W-:Y:S02]  /*f5c0*/  ISETP.LT.OR P0, PT, R229, R212, P0 ;  /* 0x000000d4e500720c */ /* 0x000fe40000701670 */
[----:B------:R1:W-:Y:S01]  /*f5d0*/  MUFU.TANH R82, R16 ;  /* 0x0000001000527308 */ /* 0x0003e20000002400 */
[----:B------:R-:W-:Y:S02]  /*f5e0*/  IABS R101, R101 ;  /* 0x0000006500657213 */ /* 0x000fe40000000000 */
[----:B------:R-:W-:-:S05]  /*f5f0*/  IABS R93, R93 ;  /* 0x0000005d005d7213 */ /* 0x000fca0000000000 */
[----:B------:R-:W-:Y:S08]  /*f600*/  I2F R130, R130 ;  /* 0x0000008200827306 */ /* 0x000ff00000201400 */
[----:B------:R-:W2:Y:S01]  /*f610*/  MUFU.TANH R84, R84 ;  /* 0x0000005400547308 */ /* 0x000ea20000002400 */
[----:B-1----:R-:W-:Y:S02]  /*f620*/  FSEL R16, R181, -INF , !P5 ;  /* 0xff800000b5107808 */ /* 0x002fe40006800000 */
[----:B------:R-:W-:-:S04]  /*f630*/  ISETP.GE.AND P5, PT, R229, R202, PT ;  /* 0x000000cae500720c */ /* 0x000fc80003fa6270 */
[----:B------:R-:W-:Y:S01]  /*f640*/  ISETP.LT.OR P5, PT, R229, R203, P5 ;  /* 0x000000cbe500720c */ /* 0x000fe20002fa1670 */
[----:B------:R1:W-:Y:S03]  /*f650*/  I2F R240, R96 ;  /* 0x0000006000f07306 */ /* 0x0003e60000201400 */
[----:B------:R-:W-:Y:S02]  /*f660*/  FSEL R233, R23, -INF , !P5 ;  /* 0xff80000017e97808 */ /* 0x000fe40006800000 */
[----:B------:R-:W-:-:S03]  /*f670*/  ISETP.GE.AND P5, PT, R176, R208, PT ;  /* 0x000000d0b000720c */ /* 0x000fc60003fa6270 */
[----:B------:R-:W-:Y:S01]  /*f680*/  MUFU.TANH R183, R85 ;  /* 0x0000005500b77308 */ /* 0x000fe20000002400 */
[----:B--2---:R-:W-:Y:S01]  /*f690*/  FFMA.FTZ R130, R130, -UR17, R84 ;  /* 0x8000001182827c23 */ /* 0x004fe20008010054 */
[----:B------:R-:W-:Y:S01]  /*f6a0*/  ISETP.LT.OR P5, PT, R176, R209, P5 ;  /* 0x000000d1b000720c */ /* 0x000fe20002fa1670 */
[----:B------:R-:W-:-:S05]  /*f6b0*/  IMAD.IADD R84, R210, 0x1, -R118 ;  /* 0x00000001d2547824 */ /* 0x000fca00078e0a76 */
[----:B------:R-:W2:Y:S01]  /*f6c0*/  I2F R230, R230 ;  /* 0x000000e600e67306 */ /* 0x000ea20000201400 */
[----:B-1----:R-:W-:Y:S01]  /*f6d0*/  IMAD.IADD R96, R207, 0x1, -R176 ;  /* 0x00000001cf607824 */ /* 0x002fe200078e0ab0 */
[----:B------:R-:W-:-:S04]  /*f6e0*/  IABS R84, R84 ;  /* 0x0000005400547213 */ /* 0x000fc80000000000 */
[----:B------:R-:W-:Y:S02]  /*f6f0*/  IABS R96, R96 ;  /* 0x0000006000607213 */ /* 0x000fe40000000000 */
[----:B------:R1:W-:Y:S08]  /*f700*/  MUFU.TANH R85, R80 ;  /* 0x0000005000557308 */ /* 0x0003f00000002400 */
[----:B------:R-:W-:Y:S01]  /*f710*/  I2F R228, R228 ;  /* 0x000000e400e47306 */ /* 0x000fe20000201400 */
[----:B--2---:R-:W-:-:S05]  /*f720*/  FFMA.FTZ R177, R230, -UR17, R177 ;  /* 0x80000011e6b17c23 */ /* 0x004fca00080100b1 */
[----:B------:R-:W-:Y:S01]  /*f730*/  FSEL R234, R177, -INF , !P2 ;  /* 0xff800000b1ea7808 */ /* 0x000fe20005000000 */
[----:B-1----:R-:W-:Y:S01]  /*f740*/  FMUL.FTZ R80, R83, c[0x0][0x2ec] ;  /* 0x0000bb0053507a20 */ /* 0x002fe20000410000 */
[----:B------:R-:W-:Y:S01]  /*f750*/  I2F R113, R113 ;  /* 0x0000007100717306 */ /* 0x000fe20000201400 */
[----:B------:R-:W-:-:S04]  /*f760*/  ISETP.GE.AND P2, PT, R226, R208, PT ;  /* 0x000000d0e200720c */ /* 0x000fc80003f46270 */
[----:B------:R-:W-:-:S03]  /*f770*/  ISETP.LT.OR P2, PT, R226, R209, P2 ;  /* 0x000000d1e200720c */ /* 0x000fc60001741670 */
[----:B------:R1:W2:Y:S08]  /*f780*/  MUFU.TANH R171, R20 ;  /* 0x0000001400ab7308 */ /* 0x0002b00000002400 */
[----:B------:R3:W4:Y:S08]  /*f790*/  MUFU.TANH R83, R18 ;  /* 0x0000001200537308 */ /* 0x0007300000002400 */
[----:B------:R-:W5:Y:S01]  /*f7a0*/  I2F R127, R127 ;  /* 0x0000007f007f7306 */ /* 0x000f620000201400 */
[----:B-1----:R-:W-:Y:S01]  /*f7b0*/  FSEL R20, R130, -INF , !P6 ;  /* 0xff80000082147808 */ /* 0x002fe20007000000 */
[----:B--2---:R-:W-:Y:S01]  /*f7c0*/  FFMA.FTZ R171, R228, -UR17, R171 ;  /* 0x80000011e4ab7c23 */ /* 0x004fe200080100ab */
[----:B------:R-:W-:-:S04]  /*f7d0*/  ISETP.GE.AND P6, PT, R229, R205, PT ;  /* 0x000000cde500720c */ /* 0x000fc80003fc6270 */
[----:B------:R-:W-:Y:S01]  /*f7e0*/  FSEL R252, R171, -INF , !P4 ;  /* 0xff800000abfc7808 */ /* 0x000fe20006000000 */
[----:B------:R-:W-:Y:S01]  /*f7f0*/  MUFU.TANH R23, R75 ;  /* 0x0000004b00177308 */ /* 0x000fe20000002400 */
[----:B---3--:R-:W-:Y:S01]  /*f800*/  FFMA.FTZ R18, R240, -UR17, R183 ;  /* 0x80000011f0127c23 */ /* 0x008fe200080100b7 */
[----:B------:R-:W-:Y:S01]  /*f810*/  ISETP.GE.AND P4, PT, R226, R211, PT ;  /* 0x000000d3e200720c */ /* 0x000fe20003f86270 */
[----:B----4-:R-:W-:Y:S01]  /*f820*/  FFMA.FTZ R83, R113, -UR17, R83 ;  /* 0x8000001171537c23 */ /* 0x010fe20008010053 */
[----:B------:R-:W-:Y:S02]  /*f830*/  ISETP.LT.OR P6, PT, R229, R206, P6 ;  /* 0x000000cee500720c */ /* 0x000fe400037c1670 */
[----:B------:R-:W-:Y:S02]  /*f840*/  FSEL R18, R18, -INF , !P0 ;  /* 0xff80000012127808 */ /* 0x000fe40004000000 */
[----:B------:R1:W-:Y:S01]  /*f850*/  MUFU.TANH R75, R12 ;  /* 0x0000000c004b7308 */ /* 0x0003e20000002400 */
[C---:B------:R-:W-:Y:S01]  /*f860*/  ISETP.GE.AND P0, PT, R226.reuse, R205, PT ;  /* 0x000000cde200720c */ /* 0x040fe20003f06270 */
[----:B-----5:R-:W-:Y:S01]  /*f870*/  FFMA.FTZ R82, R127, -UR17, R82 ;  /* 0x800000117f527c23 */ /* 0x020fe20008010052 */
[----:B------:R-:W-:-:S02]  /*f880*/  ISETP.LT.OR P4, PT, R226, R212, P4 ;  /* 0x000000d4e200720c */ /* 0x000fc40002781670 */
[----:B------:R-:W-:Y:S02]  /*f890*/  ISETP.LT.OR P0, PT, R226, R206, P0 ;  /* 0x000000cee200720c */ /* 0x000fe40000701670 */
[----:B------:R-:W-:Y:S01]  /*f8a0*/  FSEL R251, R223, -INF , !P6 ;  /* 0xff800000dffb7808 */ /* 0x000fe20007000000 */
[----:B------:R-:W-:Y:S01]  /*f8b0*/  I2F R224, R224 ;  /* 0x000000e000e07306 */ /* 0x000fe20000201400 */
[----:B------:R-:W-:Y:S02]  /*f8c0*/  FSEL R250, R82, -INF , !P0 ;  /* 0xff80000052fa7808 */ /* 0x000fe40004000000 */
[-C--:B------:R-:W-:Y:S02]  /*f8d0*/  ISETP.GE.AND P0, PT, R108, R211.reuse, PT ;  /* 0x000000d36c00720c */ /* 0x080fe40003f06270 */
[----:B------:R-:W-:Y:S02]  /*f8e0*/  ISETP.GE.AND P6, PT, R176, R211, PT ;  /* 0x000000d3b000720c */ /* 0x000fe40003fc6270 */
[-C--:B------:R-:W-:Y:S01]  /*f8f0*/  ISETP.LT.OR P0, PT, R108, R212.reuse, P0 ;  /* 0x000000d46c00720c */ /* 0x080fe20000701670 */
[----:B-1----:R-:W-:Y:S01]  /*f900*/  FFMA.FTZ R12, R174, -UR17, R22 ;  /* 0x80000011ae0c7c23 */ /* 0x002fe20008010016 */
[----:B------:R1:W-:Y:S01]  /*f910*/  MUFU.TANH R81, R17 ;  /* 0x0000001100517308 */ /* 0x0003e20000002400 */
[----:B------:R-:W-:Y:S01]  /*f920*/  FMUL.FTZ R22, R76, c[0x0][0x2ec] ;  /* 0x0000bb004c167a20 */ /* 0x000fe20000410000 */
[----:B------:R-:W-:Y:S01]  /*f930*/  ISETP.LT.OR P6, PT, R176, R212, P6 ;  /* 0x000000d4b000720c */ /* 0x000fe200037c1670 */
[----:B------:R-:W-:-:S02]  /*f940*/  FMUL.FTZ R76, R77, c[0x0][0x2ec] ;  /* 0x0000bb004d4c7a20 */ /* 0x000fc40000410000 */
[----:B------:R-:W-:Y:S01]  /*f950*/  FMUL.FTZ R77, R13, c[0x0][0x2ec] ;  /* 0x0000bb000d4d7a20 */ /* 0x000fe20000410000 */
[----:B------:R-:W-:Y:S02]  /*f960*/  FSEL R12, R12, -INF , !P6 ;  /* 0xff8000000c0c7808 */ /* 0x000fe40007000000 */
[----:B------:R-:W2:Y:S01]  /*f970*/  I2F R225, R225 ;  /* 0x000000e100e17306 */ /* 0x000ea20000201400 */
[----:B------:R-:W-:-:S04]  /*f980*/  ISETP.GE.AND P6, PT, R108, R205, PT ;  /* 0x000000cd6c00720c */ /* 0x000fc80003fc6270 */
[----:B------:R-:W-:Y:S01]  /*f990*/  ISETP.LT.OR P6, PT, R108, R206, P6 ;  /* 0x000000ce6c00720c */ /* 0x000fe200037c1670 */
[----:B-1----:R-:W-:Y:S02]  /*f9a0*/  FFMA.FTZ R17, R231, -UR17, R221 ;  /* 0x80000011e7117c23 */ /* 0x002fe400080100dd */
[----:B------:R-:W-:Y:S03]  /*f9b0*/  I2F R97, R97 ;  /* 0x0000006100617306 */ /* 0x000fe60000201400 */
[----:B------:R-:W-:Y:S02]  /*f9c0*/  FSEL R17, R17, -INF , !P3 ;  /* 0xff80000011117808 */ /* 0x000fe40005800000 */
[C---:B------:R-:W-:Y:S01]  /*f9d0*/  ISETP.GE.AND P3, PT, R226.reuse, R202, PT ;  /* 0x000000cae200720c */ /* 0x040fe20003f66270 */
[----:B--2---:R-:W-:Y:S02]  /*f9e0*/  FFMA.FTZ R85, R225, -UR17, R85 ;  /* 0x80000011e1557c23 */ /* 0x004fe40008010055 */
[----:B------:R-:W1:Y:S01]  /*f9f0*/  MUFU.TANH R78, R78 ;  /* 0x0000004e004e7308 */ /* 0x000e620000002400 */
[----:B------:R-:W-:-:S02]  /*fa00*/  ISETP.LT.OR P3, PT, R226, R203, P3 ;  /* 0x000000cbe200720c */ /* 0x000fc40001f61670 */
[----:B------:R-:W-:Y:S02]  /*fa10*/  FSEL R9, R85, -INF , !P4 ;  /* 0xff80000055097808 */ /* 0x000fe40006000000 */
[----:B------:R-:W-:-:S03]  /*fa20*/  FSEL R177, R83, -INF , !P3 ;  /* 0xff80000053b17808 */ /* 0x000fc60005800000 */
[----:B------:R-:W-:Y:S01]  /*fa30*/  I2F R98, R98 ;  /* 0x0000006200627306 */ /* 0x000fe20000201400 */
[----:B------:R-:W-:Y:S02]  /*fa40*/  ISETP.GE.AND P3, PT, R108, R208, PT ;  /* 0x000000d06c00720c */ /* 0x000fe40003f66270 */
[----:B------:R-:W-:Y:S02]  /*fa50*/  ISETP.GE.AND P4, PT, R176, R205, PT ;  /* 0x000000cdb000720c */ /* 0x000fe40003f86270 */
        /* <DEDUP_REMOVED lines=8> */
[----:B------:R1:W3:Y:S01]  /*fae0*/  MUFU.TANH R130, R19 ;  /* 0x0000001300827308 */ /* 0x0002e20000002400 */
[----:B--2---:R-:W-:-:S05]  /*faf0*/  FFMA.FTZ R13, R98, -UR17, R22 ;  /* 0x80000011620d7c23 */ /* 0x004fca0008010016 */
[----:B------:R-:W-:Y:S02]  /*fb00*/  FSEL R13, R13, -INF , !P0 ;  /* 0xff8000000d0d7808 */ /* 0x000fe40004000000 */
[----:B------:R-:W2:Y:S01]  /*fb10*/  I2F R51, R51 ;  /* 0x0000003300337306 */ /* 0x000ea20000201400 */
[----:B------:R-:W-:-:S04]  /*fb20*/  ISETP.GE.AND P0, PT, R88, R205, PT ;  /* 0x000000cd5800720c */ /* 0x000fc80003f06270 */
[----:B------:R-:W-:Y:S01]  /*fb30*/  ISETP.LT.OR P0, PT, R88, R206, P0 ;  /* 0x000000ce5800720c */ /* 0x000fe20000701670 */
[----:B-1----:R-:W-:Y:S02]  /*fb40*/  FMUL.FTZ R19, R73, c[0x0][0x2ec] ;  /* 0x0000bb0049137a20 */ /* 0x002fe40000410000 */
[----:B------:R-:W1:Y:S01]  /*fb50*/  I2F R119, R119 ;  /* 0x0000007700777306 */ /* 0x000e620000201400 */
[----:B------:R-:W-:Y:S02]  /*fb60*/  FMUL.FTZ R73, R74, c[0x0][0x2ec] ;  /* 0x0000bb004a497a20 */ /* 0x000fe40000410000 */
[----:B------:R-:W-:Y:S02]  /*fb70*/  FMUL.FTZ R74, R8, c[0x0][0x2ec] ;  /* 0x0000bb00084a7a20 */ /* 0x000fe40000410000 */
[----:B------:R-:W-:Y:S02]  /*fb80*/  FFMA.FTZ R8, R224, -UR17, R87 ;  /* 0x80000011e0087c23 */ /* 0x000fe40008010057 */
[----:B---3--:R-:W-:Y:S01]  /*fb90*/  FFMA.FTZ R43, R43, -UR17, R130 ;  /* 0x800000112b2b7c23 */ /* 0x008fe20008010082 */
[----:B------:R-:W-:Y:S01]  /*fba0*/  I2F R129, R129 ;  /* 0x0000008100817306 */ /* 0x000fe20000201400 */
[----:B--2---:R-:W-:Y:S01]  /*fbb0*/  FFMA.FTZ R51, R51, -UR17, R14 ;  /* 0x8000001133337c23 */ /* 0x004fe2000801000e */
[----:B------:R-:W-:-:S02]  /*fbc0*/  FSEL R8, R8, -INF , !P2 ;  /* 0xff80000008087808 */ /* 0x000fc40005000000 */
[----:B------:R-:W-:-:S04]  /*fbd0*/  ISETP.GE.AND P2, PT, R176, R202, PT ;  /* 0x000000cab000720c */ /* 0x000fc80003f46270 */
[----:B------:R-:W2:Y:S01]  /*fbe0*/  I2F R96, R96 ;  /* 0x0000006000607306 */ /* 0x000ea20000201400 */
[----:B------:R-:W-:Y:S01]  /*fbf0*/  ISETP.LT.OR P2, PT, R176, R203, P2 ;  /* 0x000000cbb000720c */ /* 0x000fe20001741670 */
[----:B-1----:R-:W-:-:S03]  /*fc00*/  FFMA.FTZ R119, R119, -UR17, R15 ;  /* 0x8000001177777c23 */ /* 0x002fc6000801000f */
[----:B------:R-:W-:Y:S01]  /*fc10*/  FSEL R176, R43, -INF , !P2 ;  /* 0xff8000002bb07808 */ /* 0x000fe20005000000 */
[----:B------:R-:W-:Y:S01]  /*fc20*/  FMUL.FTZ R43, R236, c[0x0][0x2ec] ;  /* 0x0000bb00ec2b7a20 */ /* 0x000fe20000410000 */
[-C--:B------:R-:W-:Y:S01]  /*fc30*/  ISETP.GE.AND P2, PT, R88, R208.reuse, PT ;  /* 0x000000d05800720c */ /* 0x080fe20003f46270 */
[----:B------:R-:W1:Y:S01]  /*fc40*/  MUFU.TANH R80, R80 ;  /* 0x0000005000507308 */ /* 0x000e620000002400 */
[----:B------:R-:W-:Y:S02]  /*fc50*/  FSEL R171, R119, -INF , !P3 ;  /* 0xff80000077ab7808 */ /* 0x000fe40005800000 */
[----:B------:R-:W-:Y:S02]  /*fc60*/  ISETP.GE.AND P3, PT, R114, R208, PT ;  /* 0x000000d07200720c */ /* 0x000fe40003f66270 */
[-C--:B------:R-:W-:Y:S02]  /*fc70*/  ISETP.LT.OR P2, PT, R88, R209.reuse, P2 ;  /* 0x000000d15800720c */ /* 0x080fe40001741670 */
[----:B------:R-:W-:Y:S01]  /*fc80*/  ISETP.LT.OR P3, PT, R114, R209, P3 ;  /* 0x000000d17200720c */ /* 0x000fe20001f61670 */
[----:B------:R-:W-:Y:S01]  /*fc90*/  I2F R106, R106 ;  /* 0x0000006a006a7306 */ /* 0x000fe20000201400 */
[----:B--2---:R-:W-:-:S05]  /*fca0*/  FFMA.FTZ R81, R96, -UR17, R81 ;  /* 0x8000001160517c23 */ /* 0x004fca0008010051 */
[----:B------:R-:W-:Y:S02]  /*fcb0*/  FSEL R240, R81, -INF , !P4 ;  /* 0xff80000051f07808 */ /* 0x000fe40006000000 */
[----:B------:R-:W2:Y:S01]  /*fcc0*/  MUFU.TANH R77, R77 ;  /* 0x0000004d004d7308 */ /* 0x000ea20000002400 */
[----:B-1----:R-:W-:Y:S01]  /*fcd0*/  FFMA.FTZ R80, R129, -UR17, R80 ;  /* 0x8000001181507c23 */ /* 0x002fe20008010050 */
[----:B------:R-:W-:-:S04]  /*fce0*/  ISETP.GE.AND P4, PT, R88, R211, PT ;  /* 0x000000d35800720c */ /* 0x000fc80003f86270 */
[----:B------:R-:W-:Y:S02]  /*fcf0*/  FSEL R224, R80, -INF , !P5 ;  /* 0xff80000050e07808 */ /* 0x000fe40006800000 */
[----:B------:R-:W-:Y:S01]  /*fd00*/  I2F R111, R111 ;  /* 0x0000006f006f7306 */ /* 0x000fe20000201400 */
[----:B------:R-:W-:Y:S02]  /*fd10*/  ISETP.GE.AND P5, PT, R108, R202, PT ;  /* 0x000000ca6c00720c */ /* 0x000fe40003fa6270 */
[----:B------:R-:W-:Y:S02]  /*fd20*/  ISETP.LT.OR P4, PT, R88, R212, P4 ;  /* 0x000000d45800720c */ /* 0x000fe40002781670 */
[----:B------:R-:W-:-:S03]  /*fd30*/  ISETP.LT.OR P5, PT, R108, R203, P5 ;  /* 0x000000cb6c00720c */ /* 0x000fc60002fa1670 */
[----:B------:R-:W-:Y:S01]  /*fd40*/  MUFU.TANH R19, R19 ;  /* 0x0000001300137308 */ /* 0x000fe20000002400 */
[----:B--2---:R-:W-:Y:S01]  /*fd50*/  FFMA.FTZ R77, R106, -UR17, R77 ;  /* 0x800000116a4d7c23 */ /* 0x004fe2000801004d */
[----:B------:R-:W-:Y:S02]  /*fd60*/  FSEL R174, R51, -INF , !P5 ;  /* 0xff80000033ae7808 */ /* 0x000fe40006800000 */
[----:B------:R-:W-:Y:S02]  /*fd70*/  ISETP.GE.AND P5, PT, R118, R208, PT ;  /* 0x000000d07600720c */ /* 0x000fe40003fa6270 */
[----:B------:R-:W-:Y:S02]  /*fd80*/  FSEL R230, R77, -INF , !P0 ;  /* 0xff8000004de67808 */ /* 0x000fe40004000000 */
[----:B------:R-:W-:Y:S01]  /*fd90*/  I2F R90, R90 ;  /* 0x0000005a005a7306 */ /* 0x000fe20000201400 */
[----:B------:R-:W-:Y:S02]  /*fda0*/  ISETP.GE.AND P0, PT, R114, R211, PT ;  /* 0x000000d37200720c */ /* 0x000fe40003f06270 */
[----:B------:R-:W-:-:S02]  /*fdb0*/  ISETP.LT.OR P5, PT, R118, R209, P5 ;  /* 0x000000d17600720c */ /* 0x000fc40002fa1670 */
[----:B------:R-:W-:-:S03]  /*fdc0*/  ISETP.LT.OR P0, PT, R114, R212, P0 ;  /* 0x000000d47200720c */ /* 0x000fc60000701670 */
[----:B------:R-:W1:Y:S08]  /*fdd0*/  MUFU.TANH R79, R79 ;  /* 0x0000004f004f7308 */ /* 0x000e700000002400 */
[----:B------:R2:W-:Y:S08]  /*fde0*/  I2F R126, R91 ;  /* 0x0000005b007e7306 */ /* 0x0005f00000201400 */
[----:B------:R-:W-:Y:S01]  /*fdf0*/  I2F R107, R107 ;  /* 0x0000006b006b7306 */ /* 0x000fe20000201400 */
[----:B-1----:R-:W-:-:S05]  /*fe00*/  FFMA.FTZ R79, R90, -UR17, R79 ;  /* 0x800000115a4f7c23 */ /* 0x002fca000801004f */
[----:B------:R-:W-:Y:S02]  /*fe10*/  FSEL R183, R79, -INF , !P2 ;  /* 0xff8000004fb77808 */ /* 0x000fe40005000000 */
[----:B------:R-:W1:Y:S01]  /*fe20*/  MUFU.TANH R21, R21 ;  /* 0x0000001500157308 */ /* 0x000e620000002400 */
[----:B--2---:R-:W-:Y:S01]  /*fe30*/  IMAD.IADD R91, R207, 0x1, -R103 ;  /* 0x00000001cf5b7824 */ /* 0x004fe200078e0a67 */
[----:B------:R-:W-:-:S04]  /*fe40*/  ISETP.GE.AND P2, PT, R118, R202, PT ;  /* 0x000000ca7600720c */ /* 0x000fc80003f46270 */
[----:B------:R-:W-:Y:S02]  /*fe50*/  IABS R91, R91 ;  /* 0x0000005b005b7213 */ /* 0x000fe40000000000 */
[----:B------:R-:W2:Y:S01]  /*fe60*/  I2F R92, R92 ;  /* 0x0000005c005c7306 */ /* 0x000ea20000201400 */
[----:B------:R-:W-:-:S07]  /*fe70*/  ISETP.LT.OR P2, PT, R118, R203, P2 ;  /* 0x000000cb7600720c */ /* 0x000fce0001741670 */
[----:B------:R-:W-:Y:S01]  /*fe80*/  I2F R89, R89 ;  /* 0x0000005900597306 */ /* 0x000fe20000201400 */
[----:B-1----:R-:W-:-:S05]  /*fe90*/  FFMA.FTZ R21, R107, -UR17, R21 ;  /* 0x800000116b157c23 */ /* 0x002fca0008010015 */
[----:B------:R-:W-:Y:S01]  /*fea0*/  FSEL R231, R21, -INF , !P3 ;  /* 0xff80000015e77808 */ /* 0x000fe20005800000 */
[----:B------:R-:W-:Y:S01]  /*feb0*/  FMUL.FTZ R21, R237, c[0x0][0x2ec] ;  /* 0x0000bb00ed157a20 */ /* 0x000fe20000410000 */
[----:B------:R-:W1:Y:S01]  /*fec0*/  MUFU.TANH R76, R76 ;  /* 0x0000004c004c7308 */ /* 0x000e620000002400 */
[----:B--2---:R-:W-:Y:S01]  /*fed0*/  FFMA.FTZ R75, R92, -UR17, R75 ;  /* 0x800000115c4b7c23 */ /* 0x004fe2000801004b */
[----:B------:R-:W-:-:S04]  /*fee0*/  ISETP.GE.AND P3, PT, R103, R202, PT ;  /* 0x000000ca6700720c */ /* 0x000fc80003f66270 */
[----:B------:R-:W-:Y:S02]  /*fef0*/  FSEL R241, R75, -INF , !P6 ;  /* 0xff8000004bf17808 */ /* 0x000fe40007000000 */
[----:B------:R-:W-:Y:S01]  /*ff00*/  I2F R104, R104 ;  /* 0x0000006800687306 */ /* 0x000fe20000201400 */
[C---:B------:R-:W-:Y:S02]  /*ff10*/  ISETP.GE.AND P6, PT, R118.reuse, R211, PT ;  /* 0x000000d37600720c */ /* 0x040fe40003fc6270 */
[----:B------:R-:W-:Y:S02]  /*ff20*/  ISETP.LT.OR P3, PT, R103, R203, P3 ;  /* 0x000000cb6700720c */ /* 0x000fe40001f61670 */
[----:B------:R-:W-:-:S03]  /*ff30*/  ISETP.LT.OR P6, PT, R118, R212, P6 ;  /* 0x000000d47600720c */ /* 0x000fc600037c1670 */
[----:B------:R2:W3:Y:S01]  /*ff40*/  MUFU.TANH R14, R10 ;  /* 0x0000000a000e7308 */ /* 0x0004e20000002400 */
[----:B-1----:R-:W-:-:S07]  /*ff50*/  FFMA.FTZ R76, R89, -UR17, R76 ;  /* 0x80000011594c7c23 */ /* 0x002fce000801004c */
[----:B------:R1:W-:Y:S08]  /*ff60*/  I2F R122, R84 ;  /* 0x00000054007a7306 */ /* 0x0003f00000201400 */
[----:B------:R-:W-:Y:S01]  /*ff70*/  I2F R105, R105 ;  /* 0x0000006900697306 */ /* 0x000fe20000201400 */
[----:B--2---:R-:W-:Y:S01]  /*ff80*/  FSEL R10, R76, -INF , !P4 ;  /* 0xff8000004c0a7808 */ /* 0x004fe20006000000 */
[----:B---3--:R-:W-:Y:S01]  /*ff90*/  FFMA.FTZ R14, R104, -UR17, R14 ;  /* 0x80000011680e7c23 */ /* 0x008fe2000801000e */
[----:B------:R-:W-:-:S04]  /*ffa0*/  ISETP.GE.AND P4, PT, R118, R205, PT ;  /* 0x000000cd7600720c */ /* 0x000fc80003f86270 */
[----:B------:R-:W-:Y:S01]  /*ffb0*/  ISETP.LT.OR P4, PT, R118, R206, P4 ;  /* 0x000000ce7600720c */ /* 0x000fe20002781670 */
[----:B------:R-:W2:Y:S01]  /*ffc0*/  MUFU.TANH R72, R72 ;  /* 0x0000004800487308 */ /* 0x000ea20000002400 */
[----:B-1----:R-:W-:-:S05]  /*ffd0*/  IMAD.IADD R84, R204, 0x1, -R103 ;  /* 0x00000001cc547824 */ /* 0x002fca00078e0a67 */
[----:B------:R-:W-:Y:S02]  /*ffe0*/  IABS R84, R84 ;  /* 0x0000005400547213 */ /* 0x000fe40000000000 */
[----:B------:R-:W1:Y:S08]  /*fff0*/  MUFU.TANH R73, R73 ;  /* 0x0000004900497308 */ /* 0x000e700000002400 */
[----:B------:R-:W3:Y:S01]  /*10000*/  MUFU.TANH R74, R74 ;  /* 0x0000004a004a7308 */ /* 0x000ee20000002400 */
[----:B--2---:R-:W-:-:S07]  /*10010*/  FFMA.FTZ R72, R126, -UR17, R72 ;  /* 0x800000117e487c23 */ /* 0x004fce0008010048 */
[----:B------:R2:W-:Y:S01]  /*10020*/  MUFU.TANH R22, R5 ;  /* 0x0000000500167308 */ /* 0x0005e20000002400 */
[----:B-1----:R-:W-:Y:S01]  /*10030*/  FFMA.FTZ R73, R122, -UR17, R73 ;  /* 0x800000117a497c23 */ /* 0x002fe20008010049 */
[----:B------:R-:W-:Y:S02]  /*10040*/  FSEL R122, R14, -INF , !P2 ;  /* 0xff8000000e7a7808 */ /* 0x000fe40005000000 */
[----:B------:R-:W-:Y:S02]  /*10050*/  ISETP.GE.AND P2, PT, R103, R208, PT ;  /* 0x000000d06700720c */ /* 0x000fe40003f46270 */
[----:B------:R-:W-:Y:S02]  /*10060*/  FSEL R223, R73, -INF , !P5 ;  /* 0xff80000049df7808 */ /* 0x000fe40006800000 */
[----:B------:R-:W-:Y:S01]  /*10070*/  I2F R91, R91 ;  /* 0x0000005b005b7306 */ /* 0x000fe20000201400 */
[----:B---3--:R-:W-:Y:S01]  /*10080*/  FFMA.FTZ R74, R105, -UR17, R74 ;  /* 0x80000011694a7c23 */ /* 0x008fe2000801004a */
[----:B------:R-:W-:-:S02]  /*10090*/  ISETP.GE.AND P5, PT, R114, R202, PT ;  /* 0x000000ca7200720c */ /* 0x000fc40003fa6270 */
[----:B------:R-:W-:Y:S02]  /*100a0*/  ISETP.LT.OR P2, PT, R103, R209, P2 ;  /* 0x000000d16700720c */ /* 0x000fe40001741670 */
[----:B------:R-:W-:Y:S02]  /*100b0*/  FSEL R182, R74, -INF , !P4 ;  /* 0xff8000004ab67808 */ /* 0x000fe40006000000 */
[----:B------:R-:W1:Y:S01]  /*100c0*/  MUFU.TANH R15, R4 ;  /* 0x00000004000f7308 */ /* 0x000e620000002400 */
[----:B--2---:R-:W-:Y:S01]  /*100d0*/  FFMA.FTZ R5, R111, -UR17, R19 ;  /* 0x800000116f057c23 */ /* 0x004fe20008010013 */
[----:B------:R-:W-:Y:S01]  /*100e0*/  ISETP.GE.AND P4, PT, R103, R211, PT ;  /* 0x000000d36700720c */ /* 0x000fe20003f86270 */
[----:B------:R-:W-:Y:S01]  /*100f0*/  FMUL.FTZ R19, R238, c[0x0][0x2ec] ;  /* 0x0000bb00ee137a20 */ /* 0x000fe20000410000 */
[----:B------:R-:W-:Y:S02]  /*10100*/  ISETP.LT.OR P5, PT, R114, R203, P5 ;  /* 0x000000cb7200720c */ /* 0x000fe40002fa1670 */
[----:B------:R-:W-:-:S02]  /*10110*/  FSEL R5, R5, -INF , !P0 ;  /* 0xff80000005057808 */ /* 0x000fc40004000000 */
[----:B------:R-:W2:Y:S01]  /*10120*/  I2F R100, R100 ;  /* 0x0000006400647306 */ /* 0x000ea20000201400 */
[C---:B------:R-:W-:Y:S02]  /*10130*/  ISETP.GE.AND P0, PT, R103.reuse, R205, PT ;  /* 0x000000cd6700720c */ /* 0x040fe40003f06270 */
[C---:B------:R-:W-:Y:S02]  /*10140*/  ISETP.LT.OR P4, PT, R103.reuse, R212, P4 ;  /* 0x000000d46700720c */ /* 0x040fe40002781670 */
[----:B------:R-:W-:-:S03]  /*10150*/  ISETP.LT.OR P0, PT, R103, R206, P0 ;  /* 0x000000ce6700720c */ /* 0x000fc60000701670 */
[----:B------:R-:W3:Y:S01]  /*10160*/  I2F R99, R99 ;  /* 0x0000006300637306 */ /* 0x000ee20000201400 */
[----:B-1----:R-:W-:Y:S01]  /*10170*/  FFMA.FTZ R15, R91, -UR17, R15 ;  /* 0x800000115b0f7c23 */ /* 0x002fe2000801000f */
[----:B------:R-:W-:Y:S02]  /*10180*/  FSEL R4, R72, -INF , !P6 ;  /* 0xff80000048047808 */ /* 0x000fe40007000000 */
[----:B------:R-:W-:Y:S02]  /*10190*/  ISETP.GE.AND P6, PT, R114, R205, PT ;  /* 0x000000cd7200720c */ /* 0x000fe40003fc6270 */
[----:B------:R-:W-:Y:S02]  /*101a0*/  FSEL R225, R15, -INF , !P0 ;  /* 0xff8000000fe17808 */ /* 0x000fe40004000000 */
[----:B------:R-:W-:Y:S01]  /*101b0*/  I2F R102, R102 ;  /* 0x0000006600667306 */ /* 0x000fe20000201400 */
[----:B------:R-:W-:Y:S01]  /*101c0*/  PLOP3.LUT P0, PT, PT, PT, UP0, 0x80, 0x0 ;  /* 0x000000000000781c */ /* 0x000fe20003f0f008 */
[----:B--2---:R-:W-:Y:S01]  /*101d0*/  FFMA.FTZ R23, R100, -UR17, R23 ;  /* 0x8000001164177c23 */ /* 0x004fe20008010017 */
[----:B------:R-:W-:-:S04]  /*101e0*/  ISETP.LT.OR P6, PT, R114, R206, P6 ;  /* 0x000000ce7200720c */ /* 0x000fc800037c1670 */
[----:B------:R-:W-:Y:S01]  /*101f0*/  FSEL R226, R23, -INF , !P6 ;  /* 0xff80000017e27808 */ /* 0x000fe20007000000 */
[----:B------:R-:W-:Y:S01]  /*10200*/  I2F R101, R101 ;  /* 0x0000006500657306 */ /* 0x000fe20000201400 */
[----:B---3--:R-:W-:Y:S01]  /*10210*/  FFMA.FTZ R11, R99, -UR17, R11 ;  /* 0x80000011630b7c23 */ /* 0x008fe2000801000b */
[----:B------:R-:W-:-:S04]  /*10220*/  ISETP.GE.AND P6, PT, R95, R211, PT ;  /* 0x000000d35f00720c */ /* 0x000fc80003fc6270 */
[----:B------:R-:W-:Y:S02]  /*10230*/  FSEL R131, R11, -INF , !P5 ;  /* 0xff8000000b837808 */ /* 0x000fe40006800000 */
[----:B------:R-:W-:Y:S01]  /*10240*/  MUFU.TANH R43, R43 ;  /* 0x0000002b002b7308 */ /* 0x000fe20000002400 */
[C---:B------:R-:W-:Y:S02]  /*10250*/  ISETP.GE.AND P5, PT, R95.reuse, R208, PT ;  /* 0x000000d05f00720c */ /* 0x040fe40003fa6270 */
[C---:B------:R-:W-:Y:S02]  /*10260*/  ISETP.LT.OR P6, PT, R95.reuse, R212, P6 ;  /* 0x000000d45f00720c */ /* 0x040fe400037c1670 */
[----:B------:R-:W-:-:S03]  /*10270*/  ISETP.LT.OR P5, PT, R95, R209, P5 ;  /* 0x000000d15f00720c */ /* 0x000fc60002fa1670 */
[----:B------:R-:W1:Y:S08]  /*10280*/  MUFU.TANH R19, R19 ;  /* 0x0000001300137308 */ /* 0x000e700000002400 */
[----:B------:R-:W-:Y:S08]  /*10290*/  I2F R84, R84 ;  /* 0x0000005400547306 */ /* 0x000ff00000201400 */
[----:B------:R-:W-:Y:S01]  /*102a0*/  I2F R94, R94 ;  /* 0x0000005e005e7306 */ /* 0x000fe20000201400 */
[----:B-1----:R-:W-:-:S05]  /*102b0*/  FFMA.FTZ R19, R101, -UR17, R19 ;  /* 0x8000001165137c23 */ /* 0x002fca0008010013 */
[----:B------:R-:W-:Y:S02]  /*102c0*/  FSEL R228, R19, -INF , !P2 ;  /* 0xff80000013e47808 */ /* 0x000fe40005000000 */
[----:B------:R-:W-:Y:S01]  /*102d0*/  I2F R93, R93 ;  /* 0x0000005d005d7306 */ /* 0x000fe20000201400 */
[----:B------:R-:W-:Y:S01]  /*102e0*/  BAR.SYNC.DEFER_BLOCKING 0x0 ;  /* 0x0000000000007b1d */ /* 0x000fe20000010000 */
[----:B------:R-:W-:-:S04]  /*102f0*/  ISETP.GE.AND P2, PT, R95, R202, PT ;  /* 0x000000ca5f00720c */ /* 0x000fc80003f46270 */
[----:B------:R-:W-:Y:S02]  /*10300*/  ISETP.LT.OR P2, PT, R95, R203, P2 ;  /* 0x000000cb5f00720c */ /* 0x000fe40001741670 */
[----:B------:R-:W1:Y:S08]  /*10310*/  I2F R86, R86 ;  /* 0x0000005600567306 */ /* 0x000e700000201400 */
[----:B------:R-:W2:Y:S08]  /*10320*/  I2F R37, R37 ;  /* 0x0000002500257306 */ /* 0x000eb00000201400 */
[----:B------:R3:W4:Y:S01]  /*10330*/  MUFU.TANH R14, R6 ;  /* 0x00000006000e7308 */ /* 0x0007220000002400 */
[----:B-1----:R-:W-:-:S07]  /*10340*/  FFMA.FTZ R22, R86, -UR17, R22 ;  /* 0x8000001156167c23 */ /* 0x002fce0008010016 */
[----:B------:R-:W1:Y:S01]  /*10350*/  MUFU.TANH R21, R21 ;  /* 0x0000001500157308 */ /* 0x000e620000002400 */
[----:B--2---:R-:W-:-:S05]  /*10360*/  FFMA.FTZ R37, R37, -UR17, R7 ;  /* 0x8000001125257c23 */ /* 0x004fca0008010007 */
[----:B------:R-:W-:Y:S02]  /*10370*/  FSEL R129, R37, -INF , !P2 ;  /* 0xff80000025817808 */ /* 0x000fe40005000000 */
[----:B------:R-:W2:Y:S01]  /*10380*/  MUFU.TANH R239, R239 ;  /* 0x000000ef00ef7308 */ /* 0x000ea20000002400 */
[----:B---3--:R-:W-:Y:S02]  /*10390*/  FFMA.FTZ R6, R102, -UR17, R43 ;  /* 0x8000001166067c23 */ /* 0x008fe4000801002b */
[----:B----4-:R-:W-:-:S03]  /*103a0*/  FFMA.FTZ R14, R84, -UR17, R14 ;  /* 0x80000011540e7c23 */ /* 0x010fc6000801000e */
[----:B------:R-:W-:Y:S02]  /*103b0*/  FSEL R6, R6, -INF , !P4 ;  /* 0xff80000006067808 */ /* 0x000fe40006000000 */
[C---:B------:R-:W-:Y:S01]  /*103c0*/  ISETP.GE.AND P4, PT, R95.reuse, R205, PT ;  /* 0x000000cd5f00720c */ /* 0x040fe20003f86270 */
[----:B-1----:R-:W-:Y:S01]  /*103d0*/  FFMA.FTZ R21, R94, -UR17, R21 ;  /* 0x800000115e157c23 */ /* 0x002fe20008010015 */
[----:B------:R-:W-:Y:S02]  /*103e0*/  FSEL R130, R14, -INF , !P3 ;  /* 0xff8000000e827808 */ /* 0x000fe40005800000 */
[----:B------:R-:W-:Y:S02]  /*103f0*/  ISETP.LT.OR P4, PT, R95, R206, P4 ;  /* 0x000000ce5f00720c */ /* 0x000fe40002781670 */
[----:B------:R-:W-:Y:S01]  /*10400*/  FSEL R7, R21, -INF , !P6 ;  /* 0xff80000015077808 */ /* 0x000fe20007000000 */
[----:B--2---:R-:W-:Y:S01]  /*10410*/  FFMA.FTZ R93, R93, -UR17, R239 ;  /* 0x800000115d5d7c23 */ /* 0x004fe200080100ef */
[----:B------:R-:W-:-:S04]  /*10420*/  FSEL R181, R22, -INF , !P4 ;  /* 0xff80000016b57808 */ /* 0x000fc80006000000 */
        /* <DEDUP_REMOVED lines=58> */
.L_x_1106:
[----:B------:R-:W-:Y:S05]  /*107d0*/  BSYNC B0 ;  /* 0x0000000000007941 */ /* 0x000fea0003800000 */
.L_x_1105:
[----:B------:R-:W0:Y:S02]  /*107e0*/  LDGDEPBAR ;  /* 0x00000000000079af */ /* 0x000e240000000000 */
.L_x_1104:
[----:B------:R-:W3:Y:S04]  /*107f0*/  LDL.LU R43, [R1] ;  /* 0x00000000012b7983 */ /* 0x000ee80000300800 */
[----:B------:R-:W4:Y:S04]  /*10800*/  LDL.LU R51, [R1+0x4] ;  /* 0x0000040001337983 */ /* 0x000f280000300800 */
[----:B------:R-:W5:Y:S04]  /*10810*/  LDL.LU R19, [R1+0xc] ;  /* 0x00000c0001137983 */ /* 0x000f680000300800 */
[----:B--2---:R-:W2:Y:S04]  /*10820*/  LDL.LU R21, [R1+0x1c] ;  /* 0x00001c0001157983 */ /* 0x004ea80000300800 */
[----:B------:R-:W3:Y:S04]  /*10830*/  LDL.LU R22, [R1+0x18] ;  /* 0x0000180001167983 */ /* 0x000ee80000300800 */
[----:B------:R-:W3:Y:S04]  /*10840*/  LDL.LU R23, [R1+0x14] ;  /* 0x0000140001177983 */ /* 0x000ee80000300800 */
[----:B------:R-:W3:Y:S04]  /*10850*/  LDL.LU R15, [R1+0x8] ;  /* 0x00000800010f7983 */ /* 0x000ee80000300800 */
[----:B------:R-:W3:Y:S01]  /*10860*/  LDL.LU R37, [R1+0x20] ;  /* 0x0000200001257983 */ /* 0x000ee20000300800 */
[----:B-1----:R-:W-:-:S03]  /*10870*/  MOV R72, R222 ;  /* 0x000000de00487202 */ /* 0x002fc60000000f00 */
[----:B------:R-:W3:Y:S04]  /*10880*/  LDL.LU R236, [R1+0x2c] ;  /* 0x00002c0001ec7983 */ /* 0x000ee80000300800 */
[----:B------:R-:W3:Y:S04]  /*10890*/  LDL.LU R237, [R1+0x28] ;  /* 0x0000280001ed7983 */ /* 0x000ee80000300800 */
[----:B------:R-:W3:Y:S04]  /*108a0*/  LDL.LU R238, [R1+0x24] ;  /* 0x0000240001ee7983 */ /* 0x000ee80000300800 */
[----:B------:R-:W3:Y:S01]  /*108b0*/  LDL.LU R239, [R1+0x10] ;  /* 0x0000100001ef7983 */ /* 0x000ee20000300800 */
        /* <DEDUP_REMOVED lines=72> */
[----:B------:R-:W-:-:S03]  /*10d40*/  FMNMX.FTZ R107, R8, R107, !PT ;  /* 0x0000006b086b7209 */ /* 0x000fc60007810000 */
[----:B------:R-:W1:Y:S01]  /*10d50*/  SHFL.BFLY PT, R108, R11, 0x1, 0x1f ;  /* 0x0c201f000b6c7f89 */ /* 0x000e6200000e0000 */
[----:B------:R-:W-:Y:S02]  /*10d60*/  FMNMX.FTZ R107, R224, R107, !PT ;  /* 0x0000006be06b7209 */ /* 0x000fe40007810000 */
        /* <DEDUP_REMOVED lines=14> */
[----:B------:R-:W-:Y:S01]  /*10e50*/  MOV R46, R72 ;  /* 0x00000048002e7202 */ /* 0x000fe20000000f00 */
[--C-:B------:R-:W-:Y:S01]  /*10e60*/  FFMA.FTZ R98, R49, c[0x0][0x23c], -R11.reuse ;  /* 0x00008f0031627a23 */ /* 0x100fe2000001080b */
[----:B------:R-:W-:Y:S01]  /*10e70*/  FMNMX.FTZ R4, R123, R4, !PT ;  /* 0x000000047b047209 */ /* 0x000fe20007810000 */
[--C-:B------:R-:W-:Y:S01]  /*10e80*/  FFMA.FTZ R81, R5, c[0x0][0x23c], -R11.reuse ;  /* 0x00008f0005517a23 */ /* 0x100fe2000001080b */
[----:B------:R-:W-:Y:S01]  /*10e90*/  MOV R49, R229 ;  /* 0x000000e500317202 */ /* 0x000fe20000000f00 */
        /* <DEDUP_REMOVED lines=28> */
[----:B------:R-:W1:Y:S01]  /*11060*/  SHFL.BFLY PT, R14, R107, 0x2, 0x1f ;  /* 0x0c401f006b0e7f89 */ /* 0x000e6200000e0000 */
[----:B------:R-:W-:Y:S01]  /*11070*/  FMNMX.FTZ R4, R55, R4, !PT ;  /* 0x0000000437047209 */ /* 0x000fe20007810000 */
[----:B------:R-:W-:-:S02]  /*11080*/  FFMA.FTZ R127, R71, c[0x0][0x23c], -R11 ;  /* 0x00008f00477f7a23 */ /* 0x000fc4000001080b */
[--C-:B------:R-:W-:Y:S02]  /*11090*/  FFMA.FTZ R126, R125, c[0x0][0x23c], -R11.reuse ;  /* 0x00008f007d7e7a23 */ /* 0x100fe4000001080b */
[--C-:B------:R-:W-:Y:S01]  /*110a0*/  FFMA.FTZ R99, R109, c[0x0][0x23c], -R11.reuse ;  /* 0x00008f006d637a23 */ /* 0x100fe2000001080b */
[----:B------:R-:W-:Y:S01]  /*110b0*/  MUFU.EX2 R222, R222 ;  /* 0x000000de00de7308 */ /* 0x000fe20000000800 */
[--C-:B------:R-:W-:Y:S02]  /*110c0*/  FFMA.FTZ R90, R26, c[0x0][0x23c], -R11.reuse ;  /* 0x00008f001a5a7a23 */ /* 0x100fe4000001080b */
[--C-:B------:R-:W-:Y:S02]  /*110d0*/  FFMA.FTZ R89, R27, c[0x0][0x23c], -R11.reuse ;  /* 0x00008f001b597a23 */ /* 0x100fe4000001080b */
[--C-:B------:R-:W-:Y:S02]  /*110e0*/  FFMA.FTZ R88, R20, c[0x0][0x23c], -R11.reuse ;  /* 0x00008f0014587a23 */ /* 0x100fe4000001080b */
[--C-:B------:R-:W-:Y:S01]  /*110f0*/  FFMA.FTZ R87, R18, c[0x0][0x23c], -R11.reuse ;  /* 0x00008f0012577a23 */ /* 0x100fe2000001080b */
[----:B------:R-:W-:Y:S01]  /*11100*/  MUFU.EX2 R127, R127 ;  /* 0x0000007f007f7308 */ /* 0x000fe20000000800 */
[--C-:B------:R-:W-:Y:S01]  /*11110*/  FFMA.FTZ R85, R12, c[0x0][0x23c], -R11.reuse ;  /* 0x00008f000c557a23 */ /* 0x100fe2000001080b */
[----:B----4-:R-:W-:Y:S01]  /*11120*/  FMNMX.FTZ R105, R51, R105, !PT ;  /* 0x0000006933697209 */ /* 0x010fe20007810000 */
[----:B------:R-:W-:-:S02]  /*11130*/  FFMA.FTZ R84, R13, c[0x0][0x23c], -R11 ;  /* 0x00008f000d547a23 */ /* 0x000fc4000001080b */
[----:B------:R-:W-:Y:S01]  /*11140*/  FFMA.FTZ R83, R10, c[0x0][0x23c], -R11 ;  /* 0x00008f000a537a23 */ /* 0x000fe2000001080b */
[----:B-----5:R-:W-:Y:S02]  /*11150*/  FMNMX.FTZ R105, R19, R105, !PT ;  /* 0x0000006913697209 */ /* 0x020fe40007810000 */
[----:B------:R-:W4:Y:S01]  /*11160*/  MUFU.EX2 R126, R126 ;  /* 0x0000007e007e7308 */ /* 0x000f220000000800 */
[----:B-1----:R-:W-:Y:S02]  /*11170*/  FMNMX.FTZ R107, R107, R14, !PT ;  /* 0x0000000e6b6b7209 */ /* 0x002fe40007810000 */
[----:B--2---:R-:W-:-:S03]  /*11180*/  MOV R35, R21 ;  /* 0x0000001500237202 */ /* 0x004fc60000000f00 */
[----:B------:R-:W1:Y:S01]  /*11190*/  SHFL.BFLY PT, R9, R107, 0x1, 0x1f ;  /* 0x0c201f006b097f89 */ /* 0x000e6200000e0000 */
[----:B---3--:R-:W-:Y:S01]  /*111a0*/  MOV R34, R22 ;  /* 0x0000001600227202 */ /* 0x008fe20000000f00 */
[----:B------:R-:W-:Y:S01]  /*111b0*/  MUFU.EX2 R114, R114 ;  /* 0x0000007200727308 */ /* 0x000fe20000000800 */
[----:B------:R-:W-:Y:S02]  /*111c0*/  MOV R42, R23 ;  /* 0x00000017002a7202 */ /* 0x000fe40000000f00 */
[----:B------:R-:W-:-:S05]  /*111d0*/  FMNMX.FTZ R105, R15, R105, !PT ;  /* 0x000000690f697209 */ /* 0x000fca0007810000 */
[----:B------:R-:W-:Y:S01]  /*111e0*/  MUFU.EX2 R113, R113 ;  /* 0x0000007100717308 */ /* 0x000fe20000000800 */
[----:B------:R-:W-:Y:S02]  /*111f0*/  MOV R47, R37 ;  /* 0x00000025002f7202 */ /* 0x000fe40000000f00 */
[----:B------:R-:W-:Y:S02]  /*11200*/  FMNMX.FTZ R105, R43, R105, !PT ;  /* 0x000000692b697209 */ /* 0x000fe40007810000 */
[----:B------:R-:W-:-:S03]  /*11210*/  FMNMX.FTZ R4, R236, R4, !PT ;  /* 0x00000004ec047209 */ /* 0x000fc60007810000 */
[----:B------:R-:W-:Y:S01]  /*11220*/  MUFU.EX2 R104, R104 ;  /* 0x0000006800687308 */ /* 0x000fe20000000800 */
[----:B------:R-:W-:Y:S02]  /*11230*/  FMNMX.FTZ R105, R249, R105, !PT ;  /* 0x00000069f9697209 */ /* 0x000fe40007810000 */
[----:B------:R-:W-:Y:S02]  /*11240*/  FMNMX.FTZ R4, R237, R4, !PT ;  /* 0x00000004ed047209 */ /* 0x000fe40007810000 */
        /* <DEDUP_REMOVED lines=33> */
[----:B-1----:R-:W-:Y:S01]  /*11460*/  FMNMX.FTZ R107, R107, R9, !PT ;  /* 0x000000096b6b7209 */ /* 0x002fe20007810000 */
[----:B------:R-:W1:Y:S01]  /*11470*/  SHFL.BFLY PT, R5, R105, 0x2, 0x1f ;  /* 0x0c401f0069057f89 */ /* 0x000e6200000e0000 */
        /* <DEDUP_REMOVED lines=11> */
[--C-:B------:R-:W-:Y:S02]  /*11530*/  FFMA.FTZ R112, R65, c[0x0][0x23c], -R229.reuse ;  /* 0x00008f0041707a23 */ /* 0x100fe400000108e5 */
[--C-:B------:R-:W-:Y:S02]  /*11540*/  FFMA.FTZ R65, R28, c[0x0][0x23c], -R229.reuse ;  /* 0x00008f001c417a23 */ /* 0x100fe400000108e5 */
[----:B------:R-:W2:Y:S01]  /*11550*/  SHFL.BFLY PT, R106, R4, 0x2, 0x1f ;  /* 0x0c401f00046a7f89 */ /* 0x000ea200000e0000 */
[--C-:B------:R-:W-:Y:S01]  /*11560*/  FFMA.FTZ R64, R29, c[0x0][0x23c], -R229.reuse ;  /* 0x00008f001d407a23 */ /* 0x100fe200000108e5 */
[----:B-1----:R-:W-:Y:S01]  /*11570*/  FMNMX.FTZ R105, R105, R5, !PT ;  /* 0x0000000569697209 */ /* 0x002fe20007810000 */
[--C-:B------:R-:W-:Y:S01]  /*11580*/  FFMA.FTZ R78, R61, c[0x0][0x23c], -R229.reuse ;  /* 0x00008f003d4e7a23 */ /* 0x100fe200000108e5 */
[----:B------:R-:W-:Y:S01]  /*11590*/  LDSM.16.MT88.4 R28, [R192+0x4000] ;  /* 0x00400000c01c783b */ /* 0x000fe20000004200 */
[--C-:B------:R-:W-:Y:S01]  /*115a0*/  FFMA.FTZ R61, R16, c[0x0][0x23c], -R229.reuse ;  /* 0x00008f00103d7a23 */ /* 0x100fe200000108e5 */
[----:B------:R-:W-:Y:S01]  /*115b0*/  FSEL R16, R108, RZ, P3 ;  /* 0x000000ff6c107208 */ /* 0x000fe20001800000 */
[--C-:B------:R-:W-:Y:S01]  /*115c0*/  FFMA.FTZ R76, R63, c[0x0][0x23c], -R229.reuse ;  /* 0x00008f003f4c7a23 */ /* 0x100fe200000108e5 */
[----:B------:R-:W-:Y:S01]  /*115d0*/  MUFU.EX2 R118, R118 ;  /* 0x0000007600767308 */ /* 0x000fe20000000800 */
[--C-:B------:R-:W-:Y:S01]  /*115e0*/  FFMA.FTZ R63, R24, c[0x0][0x23c], -R229.reuse ;  /* 0x00008f00183f7a23 */ /* 0x100fe200000108e5 */
[----:B------:R-:W-:Y:S01]  /*115f0*/  FSEL R24, R107, RZ, P2 ;  /* 0x000000ff6b187208 */ /* 0x000fe20001000000 */
[----:B------:R-:W-:-:S02]  /*11600*/  FFMA.FTZ R221, R68, c[0x0][0x23c], -R229 ;  /* 0x00008f0044dd7a23 */ /* 0x000fc400000108e5 */
[--C-:B------:R-:W-:Y:S02]  /*11610*/  FFMA.FTZ R125, R69, c[0x0][0x23c], -R229.reuse ;  /* 0x00008f00457d7a23 */ /* 0x100fe400000108e5 */
[--C-:B------:R-:W-:Y:S01]  /*11620*/  FFMA.FTZ R75, R66, c[0x0][0x23c], -R229.reuse ;  /* 0x00008f00424b7a23 */ /* 0x100fe200000108e5 */
[----:B------:R-:W-:Y:S01]  /*11630*/  MUFU.EX2 R112, R112 ;  /* 0x0000007000707308 */ /* 0x000fe20000000800 */
[--C-:B------:R-:W-:Y:S02]  /*11640*/  FFMA.FTZ R74, R67, c[0x0][0x23c], -R229.reuse ;  /* 0x00008f00434a7a23 */ /* 0x100fe400000108e5 */
[----:B------:R-:W-:Y:S02]  /*11650*/  FADD.FTZ R16, R36, -R16 ;  /* 0x8000001024107221 */ /* 0x000fe40000010000 */
[--C-:B------:R-:W-:Y:S02]  /*11660*/  FFMA.FTZ R69, R40, c[0x0][0x23c], -R229.reuse ;  /* 0x00008f0028457a23 */ /* 0x100fe400000108e5 */
[--C-:B------:R-:W-:Y:S01]  /*11670*/  FFMA.FTZ R68, R41, c[0x0][0x23c], -R229.reuse ;  /* 0x00008f0029447a23 */ /* 0x100fe200000108e5 */
[----:B--2---:R-:W-:Y:S01]  /*11680*/  FMNMX.FTZ R106, R4, R106, !PT ;  /* 0x0000006a046a7209 */ /* 0x004fe20007810000 */
[--C-:B------:R-:W-:Y:S01]  /*11690*/  FFMA.FTZ R67, R32, c[0x0][0x23c], -R229.reuse ;  /* 0x00008f0020437a23 */ /* 0x100fe200000108e5 */
[----:B------:R-:W-:Y:S01]  /*116a0*/  MUFU.EX2 R221, R221 ;  /* 0x000000dd00dd7308 */ /* 0x000fe20000000800 */
[----:B------:R-:W-:-:S02]  /*116b0*/  FFMA.FTZ R66, R33, c[0x0][0x23c], -R229 ;  /* 0x00008f0021427a23 */ /* 0x000fc400000108e5 */
[----:B------:R-:W1:Y:S01]  /*116c0*/  SHFL.BFLY PT, R4, R106, 0x1, 0x1f ;  /* 0x0c201f006a047f89 */ /* 0x000e6200000e0000 */
[----:B------:R-:W-:Y:S02]  /*116d0*/  FADD.FTZ R24, R3, -R24 ;  /* 0x8000001803187221 */ /* 0x000fe40000010000 */
[----:B------:R-:W-:Y:S02]  /*116e0*/  FMUL.FTZ R16, R16, c[0x0][0x23c] ;  /* 0x00008f0010107a20 */ /* 0x000fe40000410000 */
[----:B------:R-:W-:Y:S01]  /*116f0*/  FMUL.FTZ R24, R24, c[0x0][0x23c] ;  /* 0x00008f0018187a20 */ /* 0x000fe20000410000 */
[----:B------:R-:W-:Y:S01]  /*11700*/  MUFU.EX2 R125, R125 ;  /* 0x0000007d007d7308 */ /* 0x000fe20000000800 */
[--C-:B------:R-:W-:Y:S02]  /*11710*/  FFMA.FTZ R111, R60, c[0x0][0x23c], -R229.reuse ;  /* 0x00008f003c6f7a23 */ /* 0x100fe400000108e5 */
[--C-:B------:R-:W-:Y:S02]  /*11720*/  FFMA.FTZ R60, R17, c[0x0][0x23c], -R229.reuse ;  /* 0x00008f00113c7a23 */ /* 0x100fe400000108e5 */
[----:B------:R-:W-:-:S02]  /*11730*/  FFMA.FTZ R37, R8, c[0x0][0x23c], -R229 ;  /* 0x00008f0008257a23 */ /* 0x000fc400000108e5 */
[--C-:B------:R-:W-:Y:S01]  /*11740*/  FFMA.FTZ R77, R62, c[0x0][0x23c], -R229.reuse ;  /* 0x00008f003e4d7a23 */ /* 0x100fe200000108e5 */
[----:B------:R-:W-:Y:S01]  /*11750*/  MUFU.EX2 R111, R111 ;  /* 0x0000006f006f7308 */ /* 0x000fe20000000800 */
[--C-:B------:R-:W-:Y:S01]  /*11760*/  FFMA.FTZ R73, R50, c[0x0][0x23c], -R229.reuse ;  /* 0x00008f0032497a23 */ /* 0x100fe200000108e5 */
[----:B----4-:R-:W-:Y:S01]  /*11770*/  F2FP.BF16.PACK_AB R50, R119, R126 ;  /* 0x0000007e7732723e */ /* 0x010fe200000010ff */
[--C-:B------:R-:W-:Y:S01]  /*11780*/  FFMA.FTZ R72, R48, c[0x0][0x23c], -R229.reuse ;  /* 0x00008f0030487a23 */ /* 0x100fe200000108e5 */
[----:B------:R-:W-:Y:S01]  /*11790*/  F2FP.BF16.PACK_AB R48, R127, R222 ;  /* 0x000000de7f30723e */ /* 0x000fe200000010ff */
[--C-:B------:R-:W-:Y:S02]  /*117a0*/  FFMA.FTZ R71, R44, c[0x0][0x23c], -R229.reuse ;  /* 0x00008f002c477a23 */ /* 0x100fe400000108e5 */
[--C-:B------:R-:W-:Y:S01]  /*117b0*/  FFMA.FTZ R70, R45, c[0x0][0x23c], -R229.reuse ;  /* 0x00008f002d467a23 */ /* 0x100fe200000108e5 */
[----:B------:R-:W-:Y:S01]  /*117c0*/  MUFU.EX2 R78, R78 ;  /* 0x0000004e004e7308 */ /* 0x000fe20000000800 */
[--C-:B------:R-:W-:Y:S01]  /*117d0*/  FFMA.FTZ R62, R25, c[0x0][0x23c], -R229.reuse ;  /* 0x00008f00193e7a23 */ /* 0x100fe200000108e5 */
[----:B-1----:R-:W-:Y:S01]  /*117e0*/  FMNMX.FTZ R106, R106, R4, !PT ;  /* 0x000000046a6a7209 */ /* 0x002fe20007810000 */
[--C-:B------:R-:W-:Y:S01]  /*117f0*/  FFMA.FTZ R224, R224, c[0x0][0x23c], -R229.reuse ;  /* 0x00008f00e0e07a23 */ /* 0x100fe200000108e5 */
[----:B------:R-:W1:Y:S01]  /*11800*/  SHFL.BFLY PT, R4, R105, 0x1, 0x1f ;  /* 0x0c201f0069047f89 */ /* 0x000e6200000e0000 */
[--C-:B------:R-:W-:Y:S01]  /*11810*/  FFMA.FTZ R183, R183, c[0x0][0x23c], -R229.reuse ;  /* 0x00008f00b7b77a23 */ /* 0x100fe200000108e5 */
[C---:B------:R-:W-:Y:S01]  /*11820*/  FSETP.NEU.FTZ.AND P1, PT, R106.reuse, -INF , PT ;  /* 0xff8000006a00780b */ /* 0x040fe20003f3d000 */
[----:B------:R-:W-:Y:S01]  /*11830*/  FMUL.FTZ R220, R106, c[0x0][0x23c] ;  /* 0x00008f006adc7a20 */ /* 0x000fe20000410000 */
[----:B------:R-:W-:Y:S01]  /*11840*/  MUFU.EX2 R77, R77 ;  /* 0x0000004d004d7308 */ /* 0x000fe20000000800 */
[----:B------:R-:W-:-:S02]  /*11850*/  FFMA.FTZ R223, R223, c[0x0][0x23c], -R229 ;  /* 0x00008f00dfdf7a23 */ /* 0x000fc400000108e5 */
[--C-:B------:R-:W-:Y:S01]  /*11860*/  FFMA.FTZ R231, R231, c[0x0][0x23c], -R229.reuse ;  /* 0x00008f00e7e77a23 */ /* 0x100fe200000108e5 */
[----:B------:R-:W-:Y:S01]  /*11870*/  FSEL R220, R220, RZ, P1 ;  /* 0x000000ffdcdc7208 */ /* 0x000fe20000800000 */
[--C-:B------:R-:W-:Y:S02]  /*11880*/  FFMA.FTZ R228, R228, c[0x0][0x23c], -R229.reuse ;  /* 0x00008f00e4e47a23 */ /* 0x100fe400000108e5 */
[----:B------:R-:W-:Y:S01]  /*11890*/  FFMA.FTZ R227, R227, c[0x0][0x23c], -R229 ;  /* 0x00008f00e3e37a23 */ /* 0x000fe200000108e5 */
[----:B------:R-:W-:Y:S01]  /*118a0*/  MUFU.EX2 R76, R76 ;  /* 0x0000004c004c7308 */ /* 0x000fe20000000800 */
[--C-:B------:R-:W-:Y:S02]  /*118b0*/  FFMA.FTZ R179, R165, c[0x0][0x23c], -R220.reuse ;  /* 0x00008f00a5b37a23 */ /* 0x100fe400000108dc */
[--C-:B------:R-:W-:Y:S02]  /*118c0*/  FFMA.FTZ R110, R123, c[0x0][0x23c], -R220.reuse ;  /* 0x00008f007b6e7a23 */ /* 0x100fe400000108dc */
[----:B------:R-:W-:-:S02]  /*118d0*/  FFMA.FTZ R124, R124, c[0x0][0x23c], -R220 ;  /* 0x00008f007c7c7a23 */ /* 0x000fc400000108dc */
[--C-:B------:R-:W-:Y:S01]  /*118e0*/  FFMA.FTZ R117, R172, c[0x0][0x23c], -R220.reuse ;  /* 0x00008f00ac757a23 */ /* 0x100fe200000108dc */
[----:B------:R-:W-:Y:S01]  /*118f0*/  MUFU.EX2 R179, R179 ;  /* 0x000000b300b37308 */ /* 0x000fe20000000800 */
[--C-:B------:R-:W-:Y:S02]  /*11900*/  FFMA.FTZ R109, R175, c[0x0][0x23c], -R220.reuse ;  /* 0x00008f00af6d7a23 */ /* 0x100fe400000108dc */
[--C-:B------:R-:W-:Y:S01]  /*11910*/  FFMA.FTZ R173, R173, c[0x0][0x23c], -R220.reuse ;  /* 0x00008f00adad7a23 */ /* 0x100fe200000108dc */
[----:B-1----:R-:W-:Y:S01]  /*11920*/  FMNMX.FTZ R105, R105, R4, !PT ;  /* 0x0000000469697209 */ /* 0x002fe20007810000 */
[--C-:B------:R-:W-:Y:S01]  /*11930*/  FFMA.FTZ R236, R236, c[0x0][0x23c], -R220.reuse ;  /* 0x00008f00ecec7a23 */ /* 0x100fe200000108dc */
[----:B------:R-:W-:Y:S01]  /*11940*/  FSEL R4, R106, RZ, P1 ;  /* 0x000000ff6a047208 */ /* 0x000fe20000800000 */
[----:B------:R-:W-:Y:S01]  /*11950*/  FFMA.FTZ R237, R237, c[0x0][0x23c], -R220 ;  /* 0x00008f00eded7a23 */ /* 0x000fe200000108dc */
[C---:B------:R-:W-:Y:S01]  /*11960*/  FSETP.NEU.FTZ.AND P0, PT, R105.reuse, -INF , PT ;  /* 0xff8000006900780b */ /* 0x040fe20003f1d000 */
[C---:B------:R-:W-:Y:S01]  /*11970*/  FMUL.FTZ R165, R105.reuse, c[0x0][0x23c] ;  /* 0x00008f0069a57a20 */ /* 0x040fe20000410000 */
[----:B------:R-:W1:Y:S01]  /*11980*/  MUFU.EX2 R124, R124 ;  /* 0x0000007c007c7308 */ /* 0x000e620000000800 */
[----:B------:R-:W-:Y:S01]  /*11990*/  FADD.FTZ R2, R2, -R4 ;  /* 0x8000000402027221 */ /* 0x000fe20000010000 */
[----:B------:R-:W-:Y:S01]  /*119a0*/  FSEL R4, R105, RZ, P0 ;  /* 0x000000ff69047208 */ /* 0x000fe20000000000 */
[----:B------:R-:W-:Y:S01]  /*119b0*/  FFMA.FTZ R238, R238, c[0x0][0x23c], -R220 ;  /* 0x00008f00eeee7a23 */ /* 0x000fe200000108dc */
[----:B------:R-:W-:Y:S01]  /*119c0*/  FSEL R165, R165, RZ, P0 ;  /* 0x000000ffa5a57208 */ /* 0x000fe20000000000 */
[----:B------:R-:W-:-:S02]  /*119d0*/  FMUL.FTZ R2, R2, c[0x0][0x23c] ;  /* 0x00008f0002027a20 */ /* 0x000fc40000410000 */
[----:B------:R-:W-:Y:S01]  /*119e0*/  FADD.FTZ R4, R0, -R4 ;  /* 0x8000000400047221 */ /* 0x000fe20000010000 */
[----:B------:R-:W-:Y:S01]  /*119f0*/  MUFU.EX2 R117, R117 ;  /* 0x0000007500757308 */ /* 0x000fe20000000800 */
[--C-:B------:R-:W-:Y:S02]  /*11a00*/  FFMA.FTZ R123, R166, c[0x0][0x23c], -R165.reuse ;  /* 0x00008f00a67b7a23 */ /* 0x100fe400000108a5 */
[----:B------:R-:W-:Y:S02]  /*11a10*/  FMUL.FTZ R4, R4, c[0x0][0x23c] ;  /* 0x00008f0004047a20 */ /* 0x000fe40000410000 */
[--C-:B------:R-:W-:Y:S02]  /*11a20*/  FFMA.FTZ R164, R164, c[0x0][0x23c], -R165.reuse ;  /* 0x00008f00a4a47a23 */ /* 0x100fe400000108a5 */
[--C-:B------:R-:W-:Y:S01]  /*11a30*/  FFMA.FTZ R116, R167, c[0x0][0x23c], -R165.reuse ;  /* 0x00008f00a7747a23 */ /* 0x100fe200000108a5 */
[----:B------:R2:W3:Y:S01]  /*11a40*/  MUFU.EX2 R166, R4 ;  /* 0x0000000400a67308 */ /* 0x0004e20000000800 */
[--C-:B------:R-:W-:Y:S01]  /*11a50*/  FFMA.FTZ R115, R168, c[0x0][0x23c], -R165.reuse ;  /* 0x00008f00a8737a23 */ /* 0x100fe200000108a5 */
[----:B-1----:R-:W-:Y:S01]  /*11a60*/  F2FP.BF16.PACK_AB R20, R124, R179 ;  /* 0x000000b37c14723e */ /* 0x002fe200000010ff */
[----:B------:R-:W-:-:S02]  /*11a70*/  FFMA.FTZ R36, R128, c[0x0][0x23c], -R165 ;  /* 0x00008f0080247a23 */ /* 0x000fc400000108a5 */
[--C-:B------:R-:W-:Y:S02]  /*11a80*/  FFMA.FTZ R0, R169, c[0x0][0x23c], -R220.reuse ;  /* 0x00008f00a9007a23 */ /* 0x100fe400000108dc */
[--C-:B------:R-:W-:Y:S01]  /*11a90*/  FFMA.FTZ R120, R120, c[0x0][0x23c], -R165.reuse ;  /* 0x00008f0078787a23 */ /* 0x100fe200000108a5 */
[----:B------:R-:W1:Y:S01]  /*11aa0*/  MUFU.EX2 R180, R2 ;  /* 0x0000000200b47308 */ /* 0x000e620000000800 */
[--C-:B------:R-:W-:Y:S02]  /*11ab0*/  FFMA.FTZ R121, R121, c[0x0][0x23c], -R165.reuse ;  /* 0x00008f0079797a23 */ /* 0x100fe400000108a5 */
[--C-:B------:R-:W-:Y:S01]  /*11ac0*/  FFMA.FTZ R128, R59, c[0x0][0x23c], -R165.reuse ;  /* 0x00008f003b807a23 */ /* 0x100fe200000108a5 */
[----:B------:R-:W-:Y:S01]  /*11ad0*/  F2FP.BF16.PACK_AB R59, R76, R77 ;  /* 0x0000004d4c3b723e */ /* 0x000fe200000010ff */
[--C-:B------:R-:W-:Y:S02]  /*11ae0*/  FFMA.FTZ R172, R53, c[0x0][0x23c], -R165.reuse ;  /* 0x00008f0035ac7a23 */ /* 0x100fe400000108a5 */
[----:B------:R-:W-:Y:S01]  /*11af0*/  FFMA.FTZ R175, R52, c[0x0][0x23c], -R165 ;  /* 0x00008f0034af7a23 */ /* 0x000fe200000108a5 */
[----:B--2---:R-:W2:Y:S01]  /*11b00*/  LDSM.16.MT88.4 R4, [R191+0x4000] ;  /* 0x00400000bf04783b */ /* 0x004ea20000004200 */
[----:B------:R-:W4:Y:S01]  /*11b10*/  MUFU.EX2 R110, R110 ;  /* 0x0000006e006e7308 */ /* 0x000f220000000800 */
[----:B---3--:R-:W-:Y:S01]  /*11b20*/  FMUL.FTZ R11, R159, R166 ;  /* 0x000000a69f0b7220 */ /* 0x008fe20000410000 */
[----:B------:R-:W-:Y:S01]  /*11b30*/  MOV R159, R42 ;  /* 0x0000002a009f7202 */ /* 0x000fe20000000f00 */
[-C--:B------:R-:W-:Y:S01]  /*11b40*/  FMUL.FTZ R14, R154, R166.reuse ;  /* 0x000000a69a0e7220 */ /* 0x080fe20000410000 */
[----:B------:R-:W-:Y:S01]  /*11b50*/  MOV R154, R35 ;  /* 0x00000023009a7202 */ /* 0x000fe20000000f00 */
[----:B------:R-:W-:Y:S01]  /*11b60*/  FMUL.FTZ R10, R158, R166 ;  /* 0x000000a69e0a7220 */ /* 0x000fe20000410000 */
[----:B------:R-:W-:Y:S01]  /*11b70*/  MOV R158, R15 ;  /* 0x0000000f009e7202 */ /* 0x000fe20000000f00 */
[-C--:B-1----:R-:W-:Y:S01]  /*11b80*/  FMUL.FTZ R9, R157, R180.reuse ;  /* 0x000000b49d097220 */ /* 0x082fe20000410000 */
[----:B------:R-:W-:Y:S01]  /*11b90*/  MUFU.EX2 R164, R164 ;  /* 0x000000a400a47308 */ /* 0x000fe20000000800 */
[----:B------:R-:W-:Y:S01]  /*11ba0*/  FMUL.FTZ R13, R153, R180 ;  /* 0x000000b4990d7220 */ /* 0x000fe20000410000 */
[----:B------:R-:W-:Y:S01]  /*11bb0*/  MOV R153, R34 ;  /* 0x0000002200997202 */ /* 0x000fe20000000f00 */
[----:B------:R-:W-:Y:S01]  /*11bc0*/  FMUL.FTZ R12, R152, R180 ;  /* 0x000000b4980c7220 */ /* 0x000fe20000410000 */
[----:B------:R-:W-:Y:S01]  /*11bd0*/  MOV R157, R43 ;  /* 0x0000002b009d7202 */ /* 0x000fe20000000f00 */
[----:B------:R-:W1:Y:S01]  /*11be0*/  LDSM.16.MT88.4 R32, [R192+0x4400] ;  /* 0x00440000c020783b */ /* 0x000e620000004200 */
[----:B------:R-:W-:Y:S01]  /*11bf0*/  FMUL.FTZ R18, R142, R166 ;  /* 0x000000a68e127220 */ /* 0x000fe20000410000 */
[----:B------:R-:W-:Y:S01]  /*11c00*/  MOV R142, R19 ;  /* 0x00000013008e7202 */ /* 0x000fe20000000f00 */
[----:B------:R-:W3:Y:S01]  /*11c10*/  MUFU.EX2 R123, R123 ;  /* 0x0000007b007b7308 */ /* 0x000ee20000000800 */
[----:B------:R-:W5:Y:S01]  /*11c20*/  LDSM.16.MT88.4 R40, [R191+0x4400] ;  /* 0x00440000bf28783b */ /* 0x000f620000004200 */
[----:B----4-:R-:W-:Y:S01]  /*11c30*/  F2FP.BF16.PACK_AB R22, R110, R117 ;  /* 0x000000756e16723e */ /* 0x010fe200000010ff */
[----:B------:R-:W-:Y:S01]  /*11c40*/  FMUL.FTZ R8, R156, R180 ;  /* 0x000000b49c087220 */ /* 0x000fe20000410000 */
[----:B------:R-:W-:Y:S01]  /*11c50*/  MOV R156, R46 ;  /* 0x0000002e009c7202 */ /* 0x000fe20000000f00 */
[----:B------:R-:W-:Y:S01]  /*11c60*/  FMUL.FTZ R15, R155, R166 ;  /* 0x000000a69b0f7220 */ /* 0x000fe20000410000 */
[----:B------:R-:W-:Y:S01]  /*11c70*/  MOV R155, R47 ;  /* 0x0000002f009b7202 */ /* 0x000fe20000000f00 */
[----:B------:R-:W-:Y:S01]  /*11c80*/  FMUL.FTZ R17, R141, R180 ;  /* 0x000000b48d117220 */ /* 0x000fe20000410000 */
[----:B------:R-:W-:Y:S01]  /*11c90*/  MUFU.EX2 R116, R116 ;  /* 0x0000007400747308 */ /* 0x000fe20000000800 */
[----:B------:R-:W-:Y:S01]  /*11ca0*/  FMUL.FTZ R19, R143, R166 ;  /* 0x000000a68f137220 */ /* 0x000fe20000410000 */
[----:B------:R-:W-:Y:S01]  /*11cb0*/  MOV R141, R49 ;  /* 0x00000031008d7202 */ /* 0x000fe20000000f00 */
[-C--:B------:R-:W-:Y:S01]  /*11cc0*/  FMUL.FTZ R136, R136, R180.reuse ;  /* 0x000000b488887220 */ /* 0x080fe20000410000 */
[----:B------:R-:W-:Y:S01]  /*11cd0*/  MOV R143, R51 ;  /* 0x00000033008f7202 */ /* 0x000fe20000000f00 */
[----:B------:R-:W-:Y:S01]  /*11ce0*/  FMUL.FTZ R137, R137, R180 ;  /* 0x000000b489897220 */ /* 0x000fe20000410000 */
[----:B------:R-:W-:Y:S01]  /*11cf0*/  F2FP.BF16.PACK_AB R49, R125, R221 ;  /* 0x000000dd7d31723e */ /* 0x000fe200000010ff */
[----:B------:R-:W-:Y:S01]  /*11d00*/  FMUL.FTZ R138, R138, R166 ;  /* 0x000000a68a8a7220 */ /* 0x000fe20000410000 */
[----:B------:R-:W4:Y:S01]  /*11d10*/  MUFU.EX2 R115, R115 ;  /* 0x0000007300737308 */ /* 0x000f220000000800 */
[----:B---3--:R-:W-:Y:S01]  /*11d20*/  F2FP.BF16.PACK_AB R21, R123, R164 ;  /* 0x000000a47b15723e */ /* 0x008fe200000010ff */
[----:B------:R-:W-:Y:S01]  /*11d30*/  FMUL.FTZ R139, R139, R166 ;  /* 0x000000a68b8b7220 */ /* 0x000fe20000410000 */
[----:B------:R-:W-:Y:S01]  /*11d40*/  F2FP.BF16.PACK_AB R51, R112, R118 ;  /* 0x000000767033723e */ /* 0x000fe200000010ff */
[----:B------:R-:W-:-:S02]  /*11d50*/  FFMA.FTZ R2, R170, c[0x0][0x23c], -R220 ;  /* 0x00008f00aa027a23 */ /* 0x000fc400000108dc */
[--C-:B------:R-:W-:Y:S02]  /*11d60*/  FFMA.FTZ R170, R55, c[0x0][0x23c], -R220.reuse ;  /* 0x00008f0037aa7a23 */ /* 0x100fe400000108dc */
[----:B------:R3:W1:Y:S01]  /*11d70*/  MUFU.EX2 R152, R16 ;  /* 0x0000001000987308 */ /* 0x0006620000000800 */
[--C-:B------:R-:W-:Y:S01]  /*11d80*/  FFMA.FTZ R167, R58, c[0x0][0x23c], -R220.reuse ;  /* 0x00008f003aa77a23 */ /* 0x100fe200000108dc */
[----:B------:R-:W-:Y:S01]  /*11d90*/  F2FP.BF16.PACK_AB R58, R103, R104 ;  /* 0x00000068673a723e */ /* 0x000fe200000010ff */
[--C-:B------:R-:W-:Y:S01]  /*11da0*/  FFMA.FTZ R168, R57, c[0x0][0x23c], -R220.reuse ;  /* 0x00008f0039a87a23 */ /* 0x100fe200000108dc */
[----:B------:R-:W-:Y:S01]  /*11db0*/  F2FP.BF16.PACK_AB R57, R78, R111 ;  /* 0x0000006f4e39723e */ /* 0x000fe200000010ff */
[--C-:B------:R-:W-:Y:S01]  /*11dc0*/  FFMA.FTZ R169, R56, c[0x0][0x23c], -R220.reuse ;  /* 0x00008f0038a97a23 */ /* 0x100fe200000108dc */
[----:B------:R-:W-:Y:S01]  /*11dd0*/  F2FP.BF16.PACK_AB R56, R113, R114 ;  /* 0x000000727138723e */ /* 0x000fe200000010ff */
[----:B------:R-:W-:Y:S01]  /*11de0*/  FFMA.FTZ R178, R178, c[0x0][0x23c], -R165 ;  /* 0x00008f00b2b27a23 */ /* 0x000fe200000108a5 */
[----:B----4-:R-:W-:Y:S01]  /*11df0*/  F2FP.BF16.PACK_AB R23, R115, R116 ;  /* 0x000000747317723e */ /* 0x010fe200000010ff */
[----:B------:R-:W-:Y:S01]  /*11e00*/  MUFU.EX2 R109, R109 ;  /* 0x0000006d006d7308 */ /* 0x000fe20000000800 */
[----:B------:R-:W-:-:S02]  /*11e10*/  FFMA.FTZ R239, R239, c[0x0][0x23c], -R220 ;  /* 0x00008f00efef7a23 */ /* 0x000fc400000108dc */
[--C-:B------:R-:W-:Y:S02]  /*11e20*/  FFMA.FTZ R248, R248, c[0x0][0x23c], -R165.reuse ;  /* 0x00008f00f8f87a23 */ /* 0x100fe400000108a5 */
[----:B------:R-:W-:Y:S01]  /*11e30*/  FFMA.FTZ R245, R245, c[0x0][0x23c], -R165 ;  /* 0x00008f00f5f57a23 */ /* 0x000fe200000108a5 */
[C---:B------:R-:W-:Y:S01]  /*11e40*/  HMMA.16816.F32.BF16 R8, R20.reuse, R28, R8 ;  /* 0x0000001c1408723c */ /* 0x040fe20000041808 */
[----:B---3--:R-:W-:Y:S01]  /*11e50*/  FMUL.FTZ R16, R140, R180 ;  /* 0x000000b48c107220 */ /* 0x008fe20000410000 */
[----:B------:R-:W-:Y:S01]  /*11e60*/  MUFU.EX2 R0, R0 ;  /* 0x0000000000007308 */ /* 0x000fe20000000800 */
[-C--:B-1----:R-:W-:Y:S02]  /*11e70*/  FMUL.FTZ R25, R161, R152.reuse ;  /* 0x00000098a1197220 */ /* 0x082fe40000410000 */
[-C--:B------:R-:W-:Y:S02]  /*11e80*/  FMUL.FTZ R44, R144, R152.reuse ;  /* 0x00000098902c7220 */ /* 0x080fe40000410000 */
[-C--:B------:R-:W-:Y:S01]  /*11e90*/  FMUL.FTZ R45, R145, R152.reuse ;  /* 0x00000098912d7220 */ /* 0x080fe20000410000 */
[----:B------:R-:W-:Y:S01]  /*11ea0*/  HMMA.16816.F32.BF16 R12, R20, R30, R12 ;  /* 0x0000001e140c723c */ /* 0x000fe2000004180c */
[-C--:B------:R-:W-:Y:S01]  /*11eb0*/  FMUL.FTZ R148, R148, R152.reuse ;  /* 0x0000009894947220 */ /* 0x080fe20000410000 */
[----:B------:R1:W3:Y:S01]  /*11ec0*/  MUFU.EX2 R140, R24 ;  /* 0x00000018008c7308 */ /* 0x0002e20000000800 */
[----:B------:R-:W-:-:S02]  /*11ed0*/  FMUL.FTZ R149, R149, R152 ;  /* 0x0000009895957220 */ /* 0x000fc40000410000 */
[-C--:B------:R-:W-:Y:S02]  /*11ee0*/  FMUL.FTZ R132, R132, R152.reuse ;  /* 0x0000009884847220 */ /* 0x080fe40000410000 */
[-C--:B------:R-:W-:Y:S01]  /*11ef0*/  FMUL.FTZ R133, R133, R152.reuse ;  /* 0x0000009885857220 */ /* 0x080fe20000410000 */
[C---:B--2---:R-:W-:Y:S01]  /*11f00*/  HMMA.16816.F32.BF16 R16, R20.reuse, R4, R16 ;  /* 0x000000041410723c */ /* 0x044fe20000041810 */
[--C-:B------:R-:W-:Y:S01]  /*11f10*/  FFMA.FTZ R249, R249, c[0x0][0x23c], -R165.reuse ;  /* 0x00008f00f9f97a23 */ /* 0x100fe200000108a5 */
[----:B------:R-:W-:Y:S01]  /*11f20*/  MUFU.EX2 R2, R2 ;  /* 0x0000000200027308 */ /* 0x000fe20000000800 */
[----:B------:R-:W-:Y:S02]  /*11f30*/  FFMA.FTZ R243, R243, c[0x0][0x23c], -R165 ;  /* 0x00008f00f3f37a23 */ /* 0x000fe400000108a5 */
[--C-:B------:R-:W-:Y:S02]  /*11f40*/  FFMA.FTZ R242, R242, c[0x0][0x23c], -R220.reuse ;  /* 0x00008f00f2f27a23 */ /* 0x100fe400000108dc */
[--C-:B------:R-:W-:Y:S01]  /*11f50*/  FFMA.FTZ R252, R252, c[0x0][0x23c], -R220.reuse ;  /* 0x00008f00fcfc7a23 */ /* 0x100fe200000108dc */
[----:B------:R-:W-:Y:S01]  /*11f60*/  HMMA.16816.F32.BF16 R20, R20, R6, R136 ;  /* 0x000000061414723c */ /* 0x000fe20000041888 */
[----:B------:R-:W-:Y:S01]  /*11f70*/  FFMA.FTZ R251, R251, c[0x0][0x23c], -R220 ;  /* 0x00008f00fbfb7a23 */ /* 0x000fe200000108dc */
[----:B------:R2:W-:Y:S01]  /*11f80*/  MUFU.EX2 R3, R173 ;  /* 0x000000ad00037308 */ /* 0x0005e20000000800 */
[----:B-1----:R-:W-:-:S02]  /*11f90*/  FMUL.FTZ R24, R160, R152 ;  /* 0x00000098a0187220 */ /* 0x002fc40000410000 */
[-C--:B---3--:R-:W-:Y:S02]  /*11fa0*/  FMUL.FTZ R26, R162, R140.reuse ;  /* 0x0000008ca21a7220 */ /* 0x088fe40000410000 */
[-C--:B------:R-:W-:Y:S02]  /*11fb0*/  FMUL.FTZ R27, R163, R140.reuse ;  /* 0x0000008ca31b7220 */ /* 0x080fe40000410000 */
[-C--:B------:R-:W-:Y:S01]  /*11fc0*/  FMUL.FTZ R46, R146, R140.reuse ;  /* 0x0000008c922e7220 */ /* 0x080fe20000410000 */
[----:B------:R-:W-:Y:S01]  /*11fd0*/  MUFU.EX2 R120, R120 ;  /* 0x0000007800787308 */ /* 0x000fe20000000800 */
[-C--:B------:R-:W-:Y:S02]  /*11fe0*/  FMUL.FTZ R47, R147, R140.reuse ;  /* 0x0000008c932f7220 */ /* 0x080fe40000410000 */
[-C--:B------:R-:W-:Y:S01]  /*11ff0*/  FMUL.FTZ R150, R150, R140.reuse ;  /* 0x0000008c96967220 */ /* 0x080fe20000410000 */
[----:B------:R-:W-:Y:S01]  /*12000*/  HMMA.16816.F32.BF16 R24, R48, R28, R24 ;  /* 0x0000001c3018723c */ /* 0x000fe20000041818 */
[----:B------:R-:W-:-:S02]  /*12010*/  FMUL.FTZ R151, R151, R140 ;  /* 0x0000008c97977220 */ /* 0x000fc40000410000 */
[-C--:B------:R-:W-:Y:S01]  /*12020*/  FMUL.FTZ R134, R134, R140.reuse ;  /* 0x0000008c86867220 */ /* 0x080fe20000410000 */
[----:B------:R-:W1:Y:S01]  /*12030*/  MUFU.EX2 R36, R36 ;  /* 0x0000002400247308 */ /* 0x000e620000000800 */
[----:B------:R-:W-:Y:S02]  /*12040*/  FMUL.FTZ R135, R135, R140 ;  /* 0x0000008c87877220 */ /* 0x000fe40000410000 */
[--C-:B--2---:R-:W-:Y:S01]  /*12050*/  FFMA.FTZ R173, R54, c[0x0][0x23c], -R165.reuse ;  /* 0x00008f0036ad7a23 */ /* 0x104fe200000108a5 */
[----:B------:R-:W-:Y:S01]  /*12060*/  HMMA.16816.F32.BF16 R44, R48, R4, R44 ;  /* 0x00000004302c723c */ /* 0x000fe2000004182c */
[----:B------:R-:W2:Y:S01]  /*12070*/  LDSM.16.MT88.4 R52, [R191+0x4800] ;  /* 0x00480000bf34783b */ /* 0x000ea20000004200 */
[--C-:B------:R-:W-:Y:S02]  /*12080*/  FFMA.FTZ R232, R232, c[0x0][0x23c], -R165.reuse ;  /* 0x00008f00e8e87a23 */ /* 0x100fe400000108a5 */
[----:B------:R-:W-:Y:S01]  /*12090*/  MUFU.EX2 R121, R121 ;  /* 0x0000007900797308 */ /* 0x000fe20000000800 */
[----:B------:R-:W-:-:S02]  /*120a0*/  FFMA.FTZ R235, R235, c[0x0][0x23c], -R165 ;  /* 0x00008f00ebeb7a23 */ /* 0x000fc400000108a5 */
[--C-:B------:R-:W-:Y:S01]  /*120b0*/  FFMA.FTZ R234, R234, c[0x0][0x23c], -R165.reuse ;  /* 0x00008f00eaea7a23 */ /* 0x100fe200000108a5 */
[C---:B------:R-:W-:Y:S01]  /*120c0*/  HMMA.16816.F32.BF16 R28, R48.reuse, R30, R148 ;  /* 0x0000001e301c723c */ /* 0x040fe20000041894 */
[----:B------:R-:W-:Y:S01]  /*120d0*/  FFMA.FTZ R233, R233, c[0x0][0x23c], -R165 ;  /* 0x00008f00e9e97a23 */ /* 0x000fe200000108a5 */
[----:B------:R-:W-:Y:S01]  /*120e0*/  LDSM.16.MT88.4 R148, [R192+0x5c00] ;  /* 0x005c0000c094783b */ /* 0x000fe20000004200 */
[----:B------:R-:W-:Y:S01]  /*120f0*/  FFMA.FTZ R152, R244, R152, R222 ;  /* 0x00000098f4987223 */ /* 0x000fe200000100de */
[----:B------:R-:W3:Y:S01]  /*12100*/  MUFU.EX2 R128, R128 ;  /* 0x0000008000807308 */ /* 0x000ee20000000800 */
[----:B------:R-:W-:Y:S02]  /*12110*/  FFMA.FTZ R140, R219, R140, R221 ;  /* 0x0000008cdb8c7223 */ /* 0x000fe400000100dd */
[----:B------:R-:W-:Y:S01]  /*12120*/  FFMA.FTZ R180, R218, R180, R179 ;  /* 0x000000b4dab47223 */ /* 0x000fe200000100b3 */
[----:B------:R-:W-:Y:S01]  /*12130*/  HMMA.16816.F32.BF16 R4, R48, R6, R132 ;  /* 0x000000063004723c */ /* 0x000fe20000041884 */
[----:B------:R-:W-:-:S02]  /*12140*/  FFMA.FTZ R164, R213, R166, R164 ;  /* 0x000000a6d5a47223 */ /* 0x000fc400000100a4 */
[----:B------:R-:W-:Y:S01]  /*12150*/  FADD.FTZ R152, R127, R152 ;  /* 0x000000987f987221 */ /* 0x000fe20000010000 */
[----:B------:R-:W-:Y:S01]  /*12160*/  MUFU.EX2 R167, R167 ;  /* 0x000000a700a77308 */ /* 0x000fe20000000800 */
[----:B------:R-:W-:Y:S02]  /*12170*/  FADD.FTZ R140, R125, R140 ;  /* 0x0000008c7d8c7221 */ /* 0x000fe40000010000 */
[----:B------:R-:W-:Y:S01]  /*12180*/  F2FP.BF16.PACK_AB R48, R0, R109 ;  /* 0x0000006d0030723e */ /* 0x000fe200000010ff */
[----:B------:R-:W-:Y:S01]  /*12190*/  HMMA.16816.F32.BF16 R24, R56, R32, R24 ;  /* 0x000000203818723c */ /* 0x000fe20000041818 */
[----:B-1----:R-:W-:Y:S01]  /*121a0*/  F2FP.BF16.PACK_AB R49, R36, R120 ;  /* 0x000000782431723e */ /* 0x002fe200000010ff */
[----:B------:R-:W-:Y:S01]  /*121b0*/  FADD.FTZ R180, R124, R180 ;  /* 0x000000b47cb47221 */ /* 0x000fe20000010000 */
[----:B------:R-:W-:Y:S01]  /*121c0*/  F2FP.BF16.PACK_AB R50, R3, R2 ;  /* 0x000000020332723e */ /* 0x000fe200000010ff */
[----:B------:R-:W1:Y:S01]  /*121d0*/  MUFU.EX2 R168, R168 ;  /* 0x000000a800a87308 */ /* 0x000e620000000800 */
[----:B---3--:R-:W-:Y:S01]  /*121e0*/  F2FP.BF16.PACK_AB R51, R128, R121 ;  /* 0x000000798033723e */ /* 0x008fe200000010ff */
[----:B------:R-:W-:-:S02]  /*121f0*/  FADD.FTZ R123, R123, R164 ;  /* 0x000000a47b7b7221 */ /* 0x000fc40000010000 */
[----:B-----5:R-:W-:Y:S01]  /*12200*/  HMMA.16816.F32.BF16 R44, R56, R40, R44 ;  /* 0x00000028382c723c */ /* 0x020fe2000004182c */
[----:B------:R-:W-:Y:S02]  /*12210*/  FADD.FTZ R126, R126, R152 ;  /* 0x000000987e7e7221 */ /* 0x000fe40000010000 */
[----:B------:R-:W-:Y:S01]  /*12220*/  FADD.FTZ R140, R118, R140 ;  /* 0x0000008c768c7221 */ /* 0x000fe20000010000 */
[----:B------:R-:W-:Y:S01]  /*12230*/  MUFU.EX2 R169, R169 ;  /* 0x000000a900a97308 */ /* 0x000fe20000000800 */
        /* <DEDUP_REMOVED lines=18> */
[----:B------:R-:W-:Y:S02]  /*12360*/  FADD.FTZ R111, R78, R111 ;  /* 0x0000006f4e6f7221 */ /* 0x000fe40000010000 */
[----:B------:R-:W-:Y:S01]  /*12370*/  FFMA.FTZ R40, R143, c[0x0][0x23c], -R165 ;  /* 0x00008f008f287a23 */ /* 0x000fe200000108a5 */
[----:B------:R-:W-:Y:S01]  /*12380*/  HMMA.16816.F32.BF16 R20, R48, R42, R20 ;  /* 0x0000002a3014723c */ /* 0x000fe20000041814 */
[----:B------:R-:W3:Y:S01]  /*12390*/  LDSM.16.MT88.4 R48, [R192+0x4800] ;  /* 0x00480000c030783b */ /* 0x000ee20000004200 */
[----:B------:R-:W-:Y:S01]  /*123a0*/  FADD.FTZ R109, R0, R109 ;  /* 0x0000006d006d7221 */ /* 0x000fe20000010000 */
[----:B------:R-:W-:Y:S01]  /*123b0*/  MOV R0, R105 ;  /* 0x0000006900007202 */ /* 0x000fe20000000f00 */
[----:B------:R-:W-:Y:S01]  /*123c0*/  MUFU.EX2 R175, R175 ;  /* 0x000000af00af7308 */ /* 0x000fe20000000800 */
[----:B------:R-:W-:Y:S01]  /*123d0*/  FADD.FTZ R120, R36, R120 ;  /* 0x0000007824787221 */ /* 0x000fe20000010000 */
[----:B------:R-:W-:Y:S01]  /*123e0*/  MOV R36, R108 ;  /* 0x0000006c00247202 */ /* 0x000fe20000000f00 */
[----:B------:R-:W-:Y:S01]  /*123f0*/  FADD.FTZ R113, R104, R113 ;  /* 0x0000007168717221 */ /* 0x000fe20000010000 */
[----:B------:R-:W-:Y:S01]  /*12400*/  HMMA.16816.F32.BF16 R28, R56, R34, R28 ;  /* 0x00000022381c723c */ /* 0x000fe2000004181c */
[----:B------:R-:W-:-:S02]  /*12410*/  FADD.FTZ R111, R77, R111 ;  /* 0x0000006f4d6f7221 */ /* 0x000fc40000010000 */
[----:B------:R-:W-:Y:S01]  /*12420*/  FADD.FTZ R109, R2, R109 ;  /* 0x0000006d026d7221 */ /* 0x000fe20000010000 */
[----:B------:R-:W4:Y:S01]  /*12430*/  MUFU.EX2 R178, R178 ;  /* 0x000000b200b27308 */ /* 0x000f220000000800 */
[----:B-1----:R-:W-:Y:S01]  /*12440*/  F2FP.BF16.PACK_AB R33, R172, R173 ;  /* 0x000000adac21723e */ /* 0x002fe200000010ff */
[----:B------:R-:W-:Y:S01]  /*12450*/  FADD.FTZ R120, R121, R120 ;  /* 0x0000007879787221 */ /* 0x000fe20000010000 */
[----:B------:R-:W-:Y:S01]  /*12460*/  F2FP.BF16.PACK_AB R34, R170, R169 ;  /* 0x000000a9aa22723e */ /* 0x000fe200000010ff */
[----:B------:R-:W-:Y:S01]  /*12470*/  HMMA.16816.F32.BF16 R4, R56, R42, R4 ;  /* 0x0000002a3804723c */ /* 0x000fe20000041804 */
[----:B------:R-:W-:Y:S01]  /*12480*/  FADD.FTZ R113, R103, R113 ;  /* 0x0000007167717221 */ /* 0x000fe20000010000 */
[----:B------:R-:W-:Y:S01]  /*12490*/  MOV R2, R106 ;  /* 0x0000006a00027202 */ /* 0x000fe20000000f00 */
[----:B------:R-:W-:Y:S01]  /*124a0*/  FADD.FTZ R111, R76, R111 ;  /* 0x0000006f4c6f7221 */ /* 0x000fe20000010000 */
[----:B------:R-:W1:Y:S01]  /*124b0*/  MUFU.EX2 R75, R75 ;  /* 0x0000004b004b7308 */ /* 0x000e620000000800 */
[----:B------:R-:W-:Y:S01]  /*124c0*/  FADD.FTZ R109, R3, R109 ;  /* 0x0000006d036d7221 */ /* 0x000fe20000010000 */
[----:B------:R-:W-:Y:S01]  /*124d0*/  MOV R3, R107 ;  /* 0x0000006b00037202 */ /* 0x000fe20000000f00 */
[----:B------:R-:W-:Y:S01]  /*124e0*/  FADD.FTZ R120, R128, R120 ;  /* 0x0000007880787221 */ /* 0x000fe20000010000 */
[----:B------:R-:W-:Y:S01]  /*124f0*/  F2FP.BF16.PACK_AB R56, R101, R102 ;  /* 0x000000666538723e */ /* 0x000fe200000010ff */
[----:B------:R-:W-:Y:S01]  /*12500*/  FADD.FTZ R113, R102, R113 ;  /* 0x0000007166717221 */ /* 0x000fe20000010000 */
[----:B------:R-:W-:Y:S01]  /*12510*/  F2FP.BF16.PACK_AB R58, R99, R100 ;  /* 0x00000064633a723e */ /* 0x000fe200000010ff */
[----:B------:R-:W-:Y:S01]  /*12520*/  FADD.FTZ R109, R167, R109 ;  /* 0x0000006da76d7221 */ /* 0x000fe20000010000 */
[----:B------:R-:W5:Y:S01]  /*12530*/  MUFU.EX2 R74, R74 ;  /* 0x0000004a004a7308 */ /* 0x000f620000000800 */
[----:B----4-:R-:W-:Y:S01]  /*12540*/  F2FP.BF16.PACK_AB R35, R178, R175 ;  /* 0x000000afb223723e */ /* 0x010fe200000010ff */
[----:B------:R-:W-:-:S02]  /*12550*/  FADD.FTZ R120, R173, R120 ;  /* 0x00000078ad787221 */ /* 0x000fc40000010000 */
[--C-:B------:R-:W-:Y:S02]  /*12560*/  FFMA.FTZ R250, R250, c[0x0][0x23c], -R220.reuse ;  /* 0x00008f00fafa7a23 */ /* 0x100fe400000108dc */
[--C-:B------:R-:W-:Y:S02]  /*12570*/  FFMA.FTZ R240, R240, c[0x0][0x23c], -R220.reuse ;  /* 0x00008f00f0f07a23 */ /* 0x100fe400000108dc */
[----:B------:R-:W-:Y:S01]  /*12580*/  MUFU.EX2 R73, R73 ;  /* 0x0000004900497308 */ /* 0x000fe20000000800 */
[----:B--2---:R-:W-:Y:S01]  /*12590*/  HMMA.16816.F32.BF16 R16, R32, R52, R16 ;  /* 0x000000342010723c */ /* 0x004fe20000041810 */
[----:B-1----:R-:W-:Y:S02]  /*125a0*/  FADD.FTZ R111, R75, R111 ;  /* 0x0000006f4b6f7221 */ /* 0x002fe40000010000 */
[--C-:B------:R-:W-:Y:S02]  /*125b0*/  FFMA.FTZ R241, R241, c[0x0][0x23c], -R220.reuse ;  /* 0x00008f00f1f17a23 */ /* 0x100fe400000108dc */
[----:B------:R-:W-:-:S02]  /*125c0*/  FFMA.FTZ R230, R230, c[0x0][0x23c], -R220 ;  /* 0x00008f00e6e67a23 */ /* 0x000fc400000108dc */
[----:B------:R-:W1:Y:S01]  /*125d0*/  MUFU.EX2 R72, R72 ;  /* 0x0000004800487308 */ /* 0x000e620000000800 */
[C---:B---3--:R-:W-:Y:S01]  /*125e0*/  HMMA.16816.F32.BF16 R8, R32.reuse, R48, R8 ;  /* 0x000000302008723c */ /* 0x048fe20000041808 */
[----:B-----5:R-:W-:Y:S01]  /*125f0*/  F2FP.BF16.PACK_AB R57, R74, R75 ;  /* 0x0000004b4a39723e */ /* 0x020fe200000010ff */
[--C-:B------:R-:W-:Y:S02]  /*12600*/  FFMA.FTZ R177, R177, c[0x0][0x23c], -R165.reuse ;  /* 0x00008f00b1b17a23 */ /* 0x100fe400000108a5 */
[--C-:B------:R-:W-:Y:S02]  /*12610*/  FFMA.FTZ R176, R176, c[0x0][0x23c], -R165.reuse ;  /* 0x00008f00b0b07a23 */ /* 0x100fe400000108a5 */
[--C-:B------:R-:W-:Y:S01]  /*12620*/  FFMA.FTZ R174, R174, c[0x0][0x23c], -R165.reuse ;  /* 0x00008f00aeae7a23 */ /* 0x100fe200000108a5 */
[----:B------:R2:W-:Y:S01]  /*12630*/  MUFU.EX2 R132, R40 ;  /* 0x0000002800847308 */ /* 0x0005e20000000800 */
[----:B------:R-:W-:Y:S01]  /*12640*/  HMMA.16816.F32.BF16 R12, R32, R50, R12 ;  /* 0x00000032200c723c */ /* 0x000fe2000004180c */
[----:B------:R-:W-:-:S02]  /*12650*/  FFMA.FTZ R171, R171, c[0x0][0x23c], -R165 ;  /* 0x00008f00abab7a23 */ /* 0x000fc400000108a5 */
[----:B------:R-:W-:Y:S02]  /*12660*/  FADD.FTZ R113, R101, R113 ;  /* 0x0000007165717221 */ /* 0x000fe40000010000 */
[----:B------:R-:W-:Y:S01]  /*12670*/  FADD.FTZ R111, R74, R111 ;  /* 0x0000006f4a6f7221 */ /* 0x000fe20000010000 */
[----:B-1----:R-:W-:Y:S02]  /*12680*/  F2FP.BF16.PACK_AB R59, R72, R73 ;  /* 0x00000049483b723e */ /* 0x002fe400000010ff */
[----:B------:R-:W-:Y:S01]  /*12690*/  HMMA.16816.F32.BF16 R20, R32, R54, R20 ;  /* 0x000000362014723c */ /* 0x000fe20000041814 */
[----:B------:R-:W1:Y:S01]  /*126a0*/  LDSM.16.MT88.4 R32, [R192+0x4c00] ;  /* 0x004c0000c020783b */ /* 0x000e620000004200 */
[----:B------:R-:W3:Y:S01]  /*126b0*/  MUFU.EX2 R236, R236 ;  /* 0x000000ec00ec7308 */ /* 0x000ee20000000800 */
[----:B------:R-:W-:Y:S02]  /*126c0*/  FADD.FTZ R109, R168, R109 ;  /* 0x0000006da86d7221 */ /* 0x000fe40000010000 */
[----:B------:R-:W-:Y:S01]  /*126d0*/  FADD.FTZ R120, R172, R120 ;  /* 0x00000078ac787221 */ /* 0x000fe20000010000 */
[----:B--2---:R-:W2:Y:S02]  /*126e0*/  LDSM.16.MT88.4 R40, [R191+0x4c00] ;  /* 0x004c0000bf28783b */ /* 0x004ea40000004200 */
[----:B------:R-:W-:Y:S01]  /*126f0*/  HMMA.16816.F32.BF16 R24, R56, R48, R24 ;  /* 0x000000303818723c */ /* 0x000fe20000041818 */
[----:B------:R-:W-:Y:S01]  /*12700*/  FADD.FTZ R113, R100, R113 ;  /* 0x0000007164717221 */ /* 0x000fe20000010000 */
[----:B------:R-:W4:Y:S01]  /*12710*/  MUFU.EX2 R237, R237 ;  /* 0x000000ed00ed7308 */ /* 0x000f220000000800 */
[----:B------:R-:W-:-:S02]  /*12720*/  FADD.FTZ R111, R73, R111 ;  /* 0x0000006f496f7221 */ /* 0x000fc40000010000 */
[----:B------:R-:W-:Y:S02]  /*12730*/  FADD.FTZ R109, R169, R109 ;  /* 0x0000006da96d7221 */ /* 0x000fe40000010000 */
[----:B------:R-:W-:Y:S01]  /*12740*/  FFMA.FTZ R48, R142, c[0x0][0x23c], -R165 ;  /* 0x00008f008e307a23 */ /* 0x000fe200000108a5 */
[C---:B------:R-:W-:Y:S01]  /*12750*/  HMMA.16816.F32.BF16 R44, R56.reuse, R52, R44 ;  /* 0x00000034382c723c */ /* 0x040fe2000004182c */
[----:B------:R-:W-:Y:S01]  /*12760*/  FADD.FTZ R120, R175, R120 ;  /* 0x00000078af787221 */ /* 0x000fe20000010000 */
[----:B------:R-:W-:Y:S01]  /*12770*/  MUFU.EX2 R238, R238 ;  /* 0x000000ee00ee7308 */ /* 0x000fe20000000800 */
[----:B------:R-:W-:Y:S02]  /*12780*/  FADD.FTZ R113, R99, R113 ;  /* 0x0000007163717221 */ /* 0x000fe40000010000 */
[----:B------:R-:W-:Y:S02]  /*12790*/  FADD.FTZ R111, R72, R111 ;  /* 0x0000006f486f7221 */ /* 0x000fe40000010000 */
[----:B------:R-:W-:Y:S01]  /*127a0*/  FFMA.FTZ R52, R154, c[0x0][0x23c], -R220 ;  /* 0x00008f009a347a23 */ /* 0x000fe200000108dc */
[----:B------:R-:W-:Y:S01]  /*127b0*/  HMMA.16816.F32.BF16 R28, R56, R50, R28 ;  /* 0x00000032381c723c */ /* 0x000fe2000004181c */
[----:B------:R-:W-:Y:S01]  /*127c0*/  FADD.FTZ R109, R170, R109 ;  /* 0x0000006daa6d7221 */ /* 0x000fe20000010000 */
[----:B------:R-:W5:Y:S01]  /*127d0*/  MUFU.EX2 R239, R239 ;  /* 0x000000ef00ef7308 */ /* 0x000f620000000800 */
[----:B------:R-:W-:-:S02]  /*127e0*/  FADD.FTZ R120, R178, R120 ;  /* 0x00000078b2787221 */ /* 0x000fc40000010000 */
[----:B------:R-:W-:Y:S02]  /*127f0*/  FADD.FTZ R113, R98, R113 ;  /* 0x0000007162717221 */ /* 0x000fe40000010000 */
[----:B---3--:R-:W-:Y:S01]  /*12800*/  FADD.FTZ R109, R236, R109 ;  /* 0x0000006dec6d7221 */ /* 0x008fe20000010000 */
[----:B------:R-:W-:Y:S01]  /*12810*/  HMMA.16816.F32.BF16 R4, R56, R54, R4 ;  /* 0x000000363804723c */ /* 0x000fe20000041804 */
[----:B------:R-:W-:Y:S01]  /*12820*/  FADD.FTZ R113, R97, R113 ;  /* 0x0000007161717221 */ /* 0x000fe20000010000 */
[----:B------:R-:W3:Y:S01]  /*12830*/  MUFU.EX2 R248, R248 ;  /* 0x000000f800f87308 */ /* 0x000ee20000000800 */
[----:B----4-:R-:W-:Y:S02]  /*12840*/  FADD.FTZ R109, R237, R109 ;  /* 0x0000006ded6d7221 */ /* 0x010fe40000010000 */
[----:B------:R-:W-:Y:S02]  /*12850*/  FFMA.FTZ R182, R182, c[0x0][0x23c], -R220 ;  /* 0x00008f00b6b67a23 */ /* 0x000fe400000108dc */
[----:B------:R-:W-:Y:S01]  /*12860*/  F2FP.BF16.PACK_AB R56, R97, R98 ;  /* 0x000000626138723e */ /* 0x000fe200000010ff */
[----:B------:R-:W-:Y:S01]  /*12870*/  FADD.FTZ R113, R96, R113 ;  /* 0x0000007160717221 */ /* 0x000fe20000010000 */
[----:B------:R-:W-:Y:S01]  /*12880*/  F2FP.BF16.PACK_AB R58, R95, R96 ;  /* 0x000000605f3a723e */ /* 0x000fe200000010ff */
[----:B------:R-:W4:Y:S01]  /*12890*/  MUFU.EX2 R245, R245 ;  /* 0x000000f500f57308 */ /* 0x000f220000000800 */
[----:B-----5:R-:W-:Y:S01]  /*128a0*/  F2FP.BF16.PACK_AB R50, R239, R238 ;  /* 0x000000eeef32723e */ /* 0x020fe200000010ff */
[----:B------:R-:W-:-:S02]  /*128b0*/  FADD.FTZ R109, R238, R109 ;  /* 0x0000006dee6d7221 */ /* 0x000fc40000010000 */
[----:B------:R-:W-:Y:S02]  /*128c0*/  FADD.FTZ R113, R95, R113 ;  /* 0x000000715f717221 */ /* 0x000fe40000010000 */
[----:B------:R-:W-:Y:S02]  /*128d0*/  FADD.FTZ R109, R239, R109 ;  /* 0x0000006def6d7221 */ /* 0x000fe40000010000 */
[----:B------:R5:W1:Y:S01]  /*128e0*/  MUFU.EX2 R133, R48 ;  /* 0x0000003000857308 */ /* 0x000a620000000800 */
[----:B---3--:R-:W-:Y:S02]  /*128f0*/  FADD.FTZ R120, R248, R120 ;  /* 0x00000078f8787221 */ /* 0x008fe40000010000 */
[--C-:B------:R-:W-:Y:S02]  /*12900*/  FFMA.FTZ R226, R226, c[0x0][0x23c], -R220.reuse ;  /* 0x00008f00e2e27a23 */ /* 0x100fe400000108dc */
[--C-:B------:R-:W-:Y:S02]  /*12910*/  FFMA.FTZ R225, R225, c[0x0][0x23c], -R220.reuse ;  /* 0x00008f00e1e17a23 */ /* 0x100fe400000108dc */
[----:B------:R-:W-:Y:S01]  /*12920*/  FFMA.FTZ R181, R181, c[0x0][0x23c], -R220 ;  /* 0x00008f00b5b57a23 */ /* 0x000fe200000108dc */
[----:B------:R3:W2:Y:S01]  /*12930*/  MUFU.EX2 R136, R52 ;  /* 0x0000003400887308 */ /* 0x0006a20000000800 */
[C---:B----4-:R-:W-:Y:S01]  /*12940*/  F2FP.BF16.PACK_AB R49, R245.reuse, R248 ;  /* 0x000000f8f531723e */ /* 0x050fe200000010ff */
[----:B------:R-:W-:-:S02]  /*12950*/  FADD.FTZ R120, R245, R120 ;  /* 0x00000078f5787221 */ /* 0x000fc40000010000 */
[--C-:B------:R-:W-:Y:S02]  /*12960*/  FFMA.FTZ R130, R130, c[0x0][0x23c], -R165.reuse ;  /* 0x00008f0082827a23 */ /* 0x100fe400000108a5 */
[----:B------:R-:W-:Y:S02]  /*12970*/  FFMA.FTZ R129, R129, c[0x0][0x23c], -R165 ;  /* 0x00008f0081817a23 */ /* 0x000fe400000108a5 */
[----:B-----5:R-:W-:Y:S01]  /*12980*/  FFMA.FTZ R48, R141, c[0x0][0x23c], -R229 ;  /* 0x00008f008d307a23 */ /* 0x020fe200000108e5 */
[----:B-1----:R-:W-:Y:S01]  /*12990*/  F2FP.BF16.PACK_AB R51, R133, R132 ;  /* 0x000000848533723e */ /* 0x002fe200000010ff */
[----:B------:R-:W1:Y:S01]  /*129a0*/  MUFU.EX2 R71, R71 ;  /* 0x0000004700477308 */ /* 0x000e620000000800 */
[----:B---3--:R-:W-:Y:S01]  /*129b0*/  FFMA.FTZ R52, R153, c[0x0][0x23c], -R220 ;  /* 0x00008f0099347a23 */ /* 0x008fe200000108dc */
[----:B--2---:R-:W-:-:S06]  /*129c0*/  MOV R219, R136 ;  /* 0x0000008800db7202 */ /* 0x004fcc0000000f00 */
[----:B------:R2:W3:Y:S08]  /*129d0*/  MUFU.EX2 R142, R48 ;  /* 0x00000030008e7308 */ /* 0x0004f00000000800 */
[----:B------:R4:W5:Y:S01]  /*129e0*/  MUFU.EX2 R138, R52 ;  /* 0x00000034008a7308 */ /* 0x0009620000000800 */
[----:B-1----:R-:W-:Y:S02]  /*129f0*/  FADD.FTZ R111, R71, R111 ;  /* 0x0000006f476f7221 */ /* 0x002fe40000010000 */
[----:B--2---:R-:W-:-:S05]  /*12a00*/  FFMA.FTZ R48, R155, c[0x0][0x23c], -R220 ;  /* 0x00008f009b307a23 */ /* 0x004fca00000108dc */
[----:B------:R-:W1:Y:S01]  /*12a10*/  MUFU.EX2 R70, R70 ;  /* 0x0000004600467308 */ /* 0x000e620000000800 */
[----:B---3--:R-:W-:Y:S01]  /*12a20*/  MOV R229, R142 ;  /* 0x0000008e00e57202 */ /* 0x008fe20000000f00 */
[----:B----4-:R-:W-:-:S06]  /*12a30*/  FFMA.FTZ R52, R159, c[0x0][0x23c], -R220 ;  /* 0x00008f009f347a23 */ /* 0x010fcc00000108dc */
[----:B------:R2:W-:Y:S01]  /*12a40*/  MUFU.EX2 R134, R48 ;  /* 0x0000003000867308 */ /* 0x0005e20000000800 */
[----:B-----5:R-:W-:-:S07]  /*12a50*/  MOV R244, R138 ;  /* 0x0000008a00f47202 */ /* 0x020fce0000000f00 */
[----:B------:R3:W4:Y:S01]  /*12a60*/  MUFU.EX2 R139, R52 ;  /* 0x00000034008b7308 */ /* 0x0007220000000800 */
[C---:B-1----:R-:W-:Y:S01]  /*12a70*/  F2FP.BF16.PACK_AB R57, R70.reuse, R71 ;  /* 0x000000474639723e */ /* 0x042fe200000010ff */
[----:B------:R-:W-:Y:S01]  /*12a80*/  FADD.FTZ R111, R70, R111 ;  /* 0x0000006f466f7221 */ /* 0x000fe20000010000 */
[----:B--2---:R-:W-:-:S05]  /*12a90*/  F2FP.BF16.PACK_AB R48, R237, R236 ;  /* 0x000000eced30723e */ /* 0x004fca00000010ff */
[----:B------:R-:W1:Y:S02]  /*12aa0*/  MUFU.EX2 R69, R69 ;  /* 0x0000004500457308 */ /* 0x000e640000000800 */
[----:B------:R-:W-:Y:S01]  /*12ab0*/  HMMA.16816.F32.BF16 R8, R48, R32, R8 ;  /* 0x000000203008723c */ /* 0x000fe20000041808 */
[----:B---3--:R-:W-:-:S05]  /*12ac0*/  FFMA.FTZ R52, R158, c[0x0][0x23c], -R165 ;  /* 0x00008f009e347a23 */ /* 0x008fca00000108a5 */
[----:B------:R-:W2:Y:S01]  /*12ad0*/  MUFU.EX2 R68, R68 ;  /* 0x0000004400447308 */ /* 0x000ea20000000800 */
[----:B----4-:R-:W-:Y:S01]  /*12ae0*/  MOV R222, R139 ;  /* 0x0000008b00de7202 */ /* 0x010fe20000000f00 */
[C---:B------:R-:W-:Y:S06]  /*12af0*/  HMMA.16816.F32.BF16 R12, R48.reuse, R34, R12 ;  /* 0x00000022300c723c */ /* 0x040fec000004180c */
[----:B------:R3:W-:Y:S01]  /*12b00*/  MUFU.EX2 R135, R52 ;  /* 0x0000003400877308 */ /* 0x0007e20000000800 */
[----:B-1----:R-:W-:Y:S01]  /*12b10*/  FADD.FTZ R111, R69, R111 ;  /* 0x0000006f456f7221 */ /* 0x002fe20000010000 */
[C---:B------:R-:W-:Y:S06]  /*12b20*/  HMMA.16816.F32.BF16 R16, R48.reuse, R40, R16 ;  /* 0x000000283010723c */ /* 0x040fec0000041810 */
[----:B------:R-:W-:Y:S01]  /*12b30*/  MUFU.EX2 R249, R249 ;  /* 0x000000f900f97308 */ /* 0x000fe20000000800 */
[C---:B--2---:R-:W-:Y:S01]  /*12b40*/  F2FP.BF16.PACK_AB R59, R68.reuse, R69 ;  /* 0x00000045443b723e */ /* 0x044fe200000010ff */
[----:B------:R-:W-:Y:S01]  /*12b50*/  FADD.FTZ R111, R68, R111 ;  /* 0x0000006f446f7221 */ /* 0x000fe20000010000 */
[----:B------:R-:W-:Y:S01]  /*12b60*/  HMMA.16816.F32.BF16 R20, R48, R42, R20 ;  /* 0x0000002a3014723c */ /* 0x000fe20000041814 */
[----:B------:R-:W1:Y:S01]  /*12b70*/  LDSM.16.MT88.4 R48, [R192+0x5000] ;  /* 0x00500000c030783b */ /* 0x000e620000004200 */
[----:B---3--:R-:W-:-:S03]  /*12b80*/  FFMA.FTZ R52, R157, c[0x0][0x23c], -R165 ;  /* 0x00008f009d347a23 */ /* 0x008fc600000108a5 */
[----:B------:R-:W2:Y:S03]  /*12b90*/  MUFU.EX2 R243, R243 ;  /* 0x000000f300f37308 */ /* 0x000ea60000000800 */
[C---:B------:R-:W-:Y:S05]  /*12ba0*/  HMMA.16816.F32.BF16 R24, R56.reuse, R32, R24 ;  /* 0x000000203818723c */ /* 0x040fea0000041818 */
[----:B------:R3:W4:Y:S02]  /*12bb0*/  MUFU.EX2 R137, R52 ;  /* 0x0000003400897308 */ /* 0x0007240000000800 */
[----:B------:R-:W-:Y:S01]  /*12bc0*/  FFMA.FTZ R32, R156, c[0x0][0x23c], -R220 ;  /* 0x00008f009c207a23 */ /* 0x000fe200000108dc */
[C---:B------:R-:W-:Y:S05]  /*12bd0*/  HMMA.16816.F32.BF16 R28, R56.reuse, R34, R28 ;  /* 0x00000022381c723c */ /* 0x040fea000004181c */
[----:B------:R5:W5:Y:S02]  /*12be0*/  MUFU.EX2 R141, R32 ;  /* 0x00000020008d7308 */ /* 0x000b640000000800 */
[----:B------:R-:W-:Y:S01]  /*12bf0*/  F2FP.BF16.PACK_AB R34, R139, R138 ;  /* 0x0000008a8b22723e */ /* 0x000fe200000010ff */
[----:B------:R-:W-:Y:S01]  /*12c00*/  HMMA.16816.F32.BF16 R44, R56, R40, R44 ;  /* 0x00000028382c723c */ /* 0x000fe2000004182c */
[----:B--2---:R-:W-:Y:S01]  /*12c10*/  F2FP.BF16.PACK_AB R35, R243, R249 ;  /* 0x000000f9f323723e */ /* 0x004fe200000010ff */
[----:B---3--:R-:W2:Y:S01]  /*12c20*/  LDSM.16.MT88.4 R52, [R191+0x5000] ;  /* 0x00500000bf34783b */ /* 0x008ea20000004200 */
[----:B----4-:R-:W-:-:S02]  /*12c30*/  F2FP.BF16.PACK_AB R33, R137, R135 ;  /* 0x000000878921723e */ /* 0x010fc400000010ff */
[----:B------:R-:W3:Y:S01]  /*12c40*/  MUFU.EX2 R94, R94 ;  /* 0x0000005e005e7308 */ /* 0x000ee20000000800 */
[----:B------:R-:W-:Y:S02]  /*12c50*/  MOV R221, R137 ;  /* 0x0000008900dd7202 */ /* 0x000fe40000000f00 */
[----:B------:R-:W-:Y:S01]  /*12c60*/  HMMA.16816.F32.BF16 R4, R56, R42, R4 ;  /* 0x0000002a3804723c */ /* 0x000fe20000041804 */
[----:B------:R-:W-:Y:S01]  /*12c70*/  LDSM.16.MT88.4 R40, [R191+0x5400] ;  /* 0x00540000bf28783b */ /* 0x000fe20000004200 */
[----:B-----5:R-:W-:-:S03]  /*12c80*/  F2FP.BF16.PACK_AB R32, R136, R134 ;  /* 0x000000868820723e */ /* 0x020fc600000010ff */
[----:B------:R-:W4:Y:S01]  /*12c90*/  MUFU.EX2 R93, R93 ;  /* 0x0000005d005d7308 */ /* 0x000f220000000800 */
[----:B------:R-:W-:-:S03]  /*12ca0*/  MOV R220, R141 ;  /* 0x0000008d00dc7202 */ /* 0x000fc60000000f00 */
[----:B-1----:R-:W-:Y:S04]  /*12cb0*/  HMMA.16816.F32.BF16 R8, R32, R48, R8 ;  /* 0x000000302008723c */ /* 0x002fe80000041808 */
[----:B------:R-:W1:Y:S01]  /*12cc0*/  MUFU.EX2 R92, R92 ;  /* 0x0000005c005c7308 */ /* 0x000e620000000800 */
[----:B---3--:R-:W-:-:S03]  /*12cd0*/  FADD.FTZ R113, R94, R113 ;  /* 0x000000715e717221 */ /* 0x008fc60000010000 */
[----:B------:R-:W-:Y:S04]  /*12ce0*/  HMMA.16816.F32.BF16 R12, R32, R50, R12 ;  /* 0x00000032200c723c */ /* 0x000fe8000004180c */
[----:B------:R-:W3:Y:S01]  /*12cf0*/  MUFU.EX2 R91, R91 ;  /* 0x0000005b005b7308 */ /* 0x000ee20000000800 */
[C---:B----4-:R-:W-:Y:S01]  /*12d00*/  F2FP.BF16.PACK_AB R56, R93.reuse, R94 ;  /* 0x0000005e5d38723e */ /* 0x050fe200000010ff */
[----:B------:R-:W-:-:S06]  /*12d10*/  FADD.FTZ R113, R93, R113 ;  /* 0x000000715d717221 */ /* 0x000fcc0000010000 */
[----:B------:R-:W4:Y:S01]  /*12d20*/  MUFU.EX2 R67, R67 ;  /* 0x0000004300437308 */ /* 0x000f220000000800 */
[----:B-1----:R-:W-:Y:S01]  /*12d30*/  FADD.FTZ R113, R92, R113 ;  /* 0x000000715c717221 */ /* 0x002fe20000010000 */
[C---:B--2---:R-:W-:Y:S06]  /*12d40*/  HMMA.16816.F32.BF16 R16, R32.reuse, R52, R16 ;  /* 0x000000342010723c */ /* 0x044fec0000041810 */
[----:B------:R-:W1:Y:S01]  /*12d50*/  MUFU.EX2 R66, R66 ;  /* 0x0000004200427308 */ /* 0x000e620000000800 */
[C---:B---3--:R-:W-:Y:S01]  /*12d60*/  F2FP.BF16.PACK_AB R58, R91.reuse, R92 ;  /* 0x0000005c5b3a723e */ /* 0x048fe200000010ff */
[----:B------:R-:W-:Y:S01]  /*12d70*/  FADD.FTZ R113, R91, R113 ;  /* 0x000000715b717221 */ /* 0x000fe20000010000 */
[----:B------:R-:W-:Y:S01]  /*12d80*/  HMMA.16816.F32.BF16 R20, R32, R54, R20 ;  /* 0x000000362014723c */ /* 0x000fe20000041814 */
[----:B------:R-:W2:Y:S04]  /*12d90*/  LDSM.16.MT88.4 R32, [R192+0x5400] ;  /* 0x00540000c020783b */ /* 0x000ea80000004200 */
[----:B------:R-:W3:Y:S01]  /*12da0*/  MUFU.EX2 R65, R65 ;  /* 0x0000004100417308 */ /* 0x000ee20000000800 */
[----:B----4-:R-:W-:-:S07]  /*12db0*/  FADD.FTZ R111, R67, R111 ;  /* 0x0000006f436f7221 */ /* 0x010fce0000010000 */
[----:B------:R-:W4:Y:S01]  /*12dc0*/  MUFU.EX2 R64, R64 ;  /* 0x0000004000407308 */ /* 0x000f220000000800 */
[C---:B-1----:R-:W-:Y:S01]  /*12dd0*/  F2FP.BF16.PACK_AB R57, R66.reuse, R67 ;  /* 0x000000434239723e */ /* 0x042fe200000010ff */
[----:B------:R-:W-:-:S06]  /*12de0*/  FADD.FTZ R111, R66, R111 ;  /* 0x0000006f426f7221 */ /* 0x000fcc0000010000 */
[----:B------:R-:W1:Y:S01]  /*12df0*/  MUFU.EX2 R242, R242 ;  /* 0x000000f200f27308 */ /* 0x000e620000000800 */
[----:B---3--:R-:W-:-:S07]  /*12e00*/  FADD.FTZ R111, R65, R111 ;  /* 0x0000006f416f7221 */ /* 0x008fce0000010000 */
[----:B------:R-:W-:Y:S01]  /*12e10*/  MUFU.EX2 R252, R252 ;  /* 0x000000fc00fc7308 */ /* 0x000fe20000000800 */
[C---:B----4-:R-:W-:Y:S01]  /*12e20*/  F2FP.BF16.PACK_AB R59, R64.reuse, R65 ;  /* 0x00000041403b723e */ /* 0x050fe200000010ff */
[----:B------:R-:W-:-:S06]  /*12e30*/  FADD.FTZ R111, R64, R111 ;  /* 0x0000006f406f7221 */ /* 0x000fcc0000010000 */
[----:B------:R-:W3:Y:S01]  /*12e40*/  MUFU.EX2 R251, R251 ;  /* 0x000000fb00fb7308 */ /* 0x000ee20000000800 */
[C---:B------:R-:W-:Y:S07]  /*12e50*/  HMMA.16816.F32.BF16 R44, R56.reuse, R52, R44 ;  /* 0x00000034382c723c */ /* 0x040fee000004182c */
[----:B------:R-:W-:Y:S01]  /*12e60*/  MUFU.EX2 R232, R232 ;  /* 0x000000e800e87308 */ /* 0x000fe20000000800 */
[----:B------:R-:W-:Y:S01]  /*12e70*/  HMMA.16816.F32.BF16 R4, R56, R54, R4 ;  /* 0x000000363804723c */ /* 0x000fe20000041804 */
[----:B-1----:R-:W-:-:S06]  /*12e80*/  F2FP.BF16.PACK_AB R52, R141, R242 ;  /* 0x000000f28d34723e */ /* 0x002fcc00000010ff */
[----:B------:R-:W1:Y:S01]  /*12e90*/  MUFU.EX2 R235, R235 ;  /* 0x000000eb00eb7308 */ /* 0x000e620000000800 */
[----:B---3--:R-:W-:Y:S01]  /*12ea0*/  F2FP.BF16.PACK_AB R54, R251, R252 ;  /* 0x000000fcfb36723e */ /* 0x008fe200000010ff */
[C---:B------:R-:W-:Y:S06]  /*12eb0*/  HMMA.16816.F32.BF16 R24, R56.reuse, R48, R24 ;  /* 0x000000303818723c */ /* 0x040fec0000041818 */
[----:B------:R-:W-:Y:S02]  /*12ec0*/  MUFU.EX2 R234, R234 ;  /* 0x000000ea00ea7308 */ /* 0x000fe40000000800 */
[----:B------:R-:W-:Y:S01]  /*12ed0*/  HMMA.16816.F32.BF16 R28, R56, R50, R28 ;  /* 0x00000032381c723c */ /* 0x000fe2000004181c */
[----:B------:R-:W3:Y:S05]  /*12ee0*/  LDSM.16.MT88.4 R48, [R192+0x5800] ;  /* 0x00580000c030783b */ /* 0x000eea0000004200 */
[----:B------:R-:W4:Y:S01]  /*12ef0*/  MUFU.EX2 R233, R233 ;  /* 0x000000e900e97308 */ /* 0x000f220000000800 */
[----:B-1----:R-:W-:-:S07]  /*12f00*/  F2FP.BF16.PACK_AB R53, R235, R232 ;  /* 0x000000e8eb35723e */ /* 0x002fce00000010ff */
[----:B------:R-:W1:Y:S01]  /*12f10*/  MUFU.EX2 R90, R90 ;  /* 0x0000005a005a7308 */ /* 0x000e620000000800 */
[----:B----4-:R-:W-:-:S07]  /*12f20*/  F2FP.BF16.PACK_AB R55, R233, R234 ;  /* 0x000000eae937723e */ /* 0x010fce00000010ff */
[----:B------:R-:W4:Y:S01]  /*12f30*/  MUFU.EX2 R89, R89 ;  /* 0x0000005900597308 */ /* 0x000f220000000800 */
[----:B--2---:R-:W-:Y:S01]  /*12f40*/  HMMA.16816.F32.BF16 R8, R52, R32, R8 ;  /* 0x000000203408723c */ /* 0x004fe20000041808 */
[----:B-1----:R-:W-:-:S06]  /*12f50*/  FADD.FTZ R113, R90, R113 ;  /* 0x000000715a717221 */ /* 0x002fcc0000010000 */
[----:B------:R-:W1:Y:S01]  /*12f60*/  MUFU.EX2 R88, R88 ;  /* 0x0000005800587308 */ /* 0x000e620000000800 */
[C---:B------:R-:W-:Y:S07]  /*12f70*/  HMMA.16816.F32.BF16 R12, R52.reuse, R34, R12 ;  /* 0x00000022340c723c */ /* 0x040fee000004180c */
[----:B------:R-:W2:Y:S01]  /*12f80*/  MUFU.EX2 R87, R87 ;  /* 0x0000005700577308 */ /* 0x000ea20000000800 */
[C---:B----4-:R-:W-:Y:S01]  /*12f90*/  F2FP.BF16.PACK_AB R56, R89.reuse, R90 ;  /* 0x0000005a5938723e */ /* 0x050fe200000010ff */
[----:B------:R-:W-:Y:S01]  /*12fa0*/  FADD.FTZ R113, R89, R113 ;  /* 0x0000007159717221 */ /* 0x000fe20000010000 */
[----:B------:R-:W-:Y:S05]  /*12fb0*/  HMMA.16816.F32.BF16 R16, R52, R40, R16 ;  /* 0x000000283410723c */ /* 0x000fea0000041810 */
[----:B------:R-:W4:Y:S01]  /*12fc0*/  MUFU.EX2 R63, R63 ;  /* 0x0000003f003f7308 */ /* 0x000f220000000800 */
[----:B-1----:R-:W-:-:S02]  /*12fd0*/  FADD.FTZ R113, R88, R113 ;  /* 0x0000007158717221 */ /* 0x002fc40000010000 */
[----:B------:R-:W-:Y:S01]  /*12fe0*/  HMMA.16816.F32.BF16 R20, R52, R42, R20 ;  /* 0x0000002a3414723c */ /* 0x000fe20000041814 */
[----:B------:R-:W1:Y:S04]  /*12ff0*/  LDSM.16.MT88.4 R52, [R191+0x5800] ;  /* 0x00580000bf34783b */ /* 0x000e680000004200 */
[----:B------:R-:W5:Y:S01]  /*13000*/  MUFU.EX2 R62, R62 ;  /* 0x0000003e003e7308 */ /* 0x000f620000000800 */
[C---:B--2---:R-:W-:Y:S01]  /*13010*/  F2FP.BF16.PACK_AB R58, R87.reuse, R88 ;  /* 0x00000058573a723e */ /* 0x044fe200000010ff */
[----:B------:R-:W-:-:S06]  /*13020*/  FADD.FTZ R113, R87, R113 ;  /* 0x0000007157717221 */ /* 0x000fcc0000010000 */
[----:B------:R-:W2:Y:S01]  /*13030*/  MUFU.EX2 R61, R61 ;  /* 0x0000003d003d7308 */ /* 0x000ea20000000800 */
[----:B----4-:R-:W-:-:S07]  /*13040*/  FADD.FTZ R111, R63, R111 ;  /* 0x0000006f3f6f7221 */ /* 0x010fce0000010000 */
[----:B------:R-:W4:Y:S01]  /*13050*/  MUFU.EX2 R60, R60 ;  /* 0x0000003c003c7308 */ /* 0x000f220000000800 */
[C---:B-----5:R-:W-:Y:S01]  /*13060*/  F2FP.BF16.PACK_AB R57, R62.reuse, R63 ;  /* 0x0000003f3e39723e */ /* 0x060fe200000010ff */
[----:B------:R-:W-:-:S06]  /*13070*/  FADD.FTZ R111, R62, R111 ;  /* 0x0000006f3e6f7221 */ /* 0x000fcc0000010000 */
[----:B------:R-:W-:Y:S01]  /*13080*/  MUFU.EX2 R250, R250 ;  /* 0x000000fa00fa7308 */ /* 0x000fe20000000800 */
[----:B--2---:R-:W-:-:S07]  /*13090*/  FADD.FTZ R111, R61, R111 ;  /* 0x0000006f3d6f7221 */ /* 0x004fce0000010000 */
[----:B------:R-:W2:Y:S01]  /*130a0*/  MUFU.EX2 R240, R240 ;  /* 0x000000f000f07308 */ /* 0x000ea20000000800 */
[C---:B----4-:R-:W-:Y:S01]  /*130b0*/  F2FP.BF16.PACK_AB R59, R60.reuse, R61 ;  /* 0x0000003d3c3b723e */ /* 0x050fe200000010ff */
[----:B------:R-:W-:-:S06]  /*130c0*/  FADD.FTZ R111, R60, R111 ;  /* 0x0000006f3c6f7221 */ /* 0x000fcc0000010000 */
[----:B------:R-:W-:Y:S01]  /*130d0*/  MUFU.EX2 R241, R241 ;  /* 0x000000f100f17308 */ /* 0x000fe20000000800 */
[C---:B------:R-:W-:Y:S07]  /*130e0*/  HMMA.16816.F32.BF16 R24, R56.reuse, R32, R24 ;  /* 0x000000203818723c */ /* 0x040fee0000041818 */
[----:B------:R-:W4:Y:S01]  /*130f0*/  MUFU.EX2 R230, R230 ;  /* 0x000000e600e67308 */ /* 0x000f220000000800 */
[----:B------:R-:W-:Y:S01]  /*13100*/  HMMA.16816.F32.BF16 R28, R56, R34, R28 ;  /* 0x00000022381c723c */ /* 0x000fe2000004181c */
[----:B--2---:R-:W-:-:S06]  /*13110*/  F2FP.BF16.PACK_AB R32, R240, R250 ;  /* 0x000000faf020723e */ /* 0x004fcc00000010ff */
[----:B------:R-:W-:Y:S01]  /*13120*/  MUFU.EX2 R177, R177 ;  /* 0x000000b100b17308 */ /* 0x000fe20000000800 */
[C---:B------:R-:W-:Y:S07]  /*13130*/  HMMA.16816.F32.BF16 R44, R56.reuse, R40, R44 ;  /* 0x00000028382c723c */ /* 0x040fee000004182c */
[----:B------:R-:W2:Y:S01]  /*13140*/  MUFU.EX2 R176, R176 ;  /* 0x000000b000b07308 */ /* 0x000ea20000000800 */
[----:B------:R-:W-:Y:S01]  /*13150*/  HMMA.16816.F32.BF16 R4, R56, R42, R4 ;  /* 0x0000002a3804723c */ /* 0x000fe20000041804 */
[----:B----4-:R-:W-:-:S06]  /*13160*/  F2FP.BF16.PACK_AB R34, R230, R241 ;  /* 0x000000f1e622723e */ /* 0x010fcc00000010ff */
[----:B------:R-:W-:Y:S01]  /*13170*/  MUFU.EX2 R174, R174 ;  /* 0x000000ae00ae7308 */ /* 0x000fe20000000800 */
[----:B------:R-:W-:Y:S01]  /*13180*/  MOV R58, R132 ;  /* 0x00000084003a7202 */ /* 0x000fe20000000f00 */
[--C-:B------:R-:W-:Y:S01]  /*13190*/  FFMA.FTZ R43, R122, c[0x0][0x23c], -R165.reuse ;  /* 0x00008f007a2b7a23 */ /* 0x100fe200000108a5 */
[----:B------:R-:W-:Y:S01]  /*131a0*/  MOV R59, R133 ;  /* 0x00000085003b7202 */ /* 0x000fe20000000f00 */
[----:B------:R-:W-:Y:S02]  /*131b0*/  FFMA.FTZ R56, R131, c[0x0][0x23c], -R165 ;  /* 0x00008f0083387a23 */ /* 0x000fe400000108a5 */
[----:B------:R-:W-:Y:S02]  /*131c0*/  FADD.FTZ R120, R58, R120 ;  /* 0x000000783a787221 */ /* 0x000fe40000010000 */
[----:B------:R-:W4:Y:S01]  /*131d0*/  MUFU.EX2 R171, R171 ;  /* 0x000000ab00ab7308 */ /* 0x000f220000000800 */
[----:B--2---:R-:W-:Y:S01]  /*131e0*/  F2FP.BF16.PACK_AB R33, R176, R177 ;  /* 0x000000b1b021723e */ /* 0x004fe200000010ff */
[----:B------:R-:W-:-:S06]  /*131f0*/  FADD.FTZ R120, R59, R120 ;  /* 0x000000783b787221 */ /* 0x000fcc0000010000 */
[----:B------:R-:W2:Y:S08]  /*13200*/  MUFU.EX2 R86, R86 ;  /* 0x0000005600567308 */ /* 0x000eb00000000800 */
[----:B------:R-:W5:Y:S01]  /*13210*/  MUFU.EX2 R85, R85 ;  /* 0x0000005500557308 */ /* 0x000f620000000800 */
[----:B----4-:R-:W-:-:S07]  /*13220*/  F2FP.BF16.PACK_AB R35, R171, R174 ;  /* 0x000000aeab23723e */ /* 0x010fce00000010ff */
[----:B------:R-:W4:Y:S01]  /*13230*/  MUFU.EX2 R84, R84 ;  /* 0x0000005400547308 */ /* 0x000f220000000800 */
[----:B---3--:R-:W-:Y:S01]  /*13240*/  HMMA.16816.F32.BF16 R8, R32, R48, R8 ;  /* 0x000000302008723c */ /* 0x008fe20000041808 */
[----:B--2---:R-:W-:-:S06]  /*13250*/  FADD.FTZ R113, R86, R113 ;  /* 0x0000007156717221 */ /* 0x004fcc0000010000 */
[----:B------:R-:W2:Y:S01]  /*13260*/  MUFU.EX2 R83, R83 ;  /* 0x0000005300537308 */ /* 0x000ea20000000800 */
[----:B------:R-:W-:Y:S01]  /*13270*/  HMMA.16816.F32.BF16 R12, R32, R50, R12 ;  /* 0x00000032200c723c */ /* 0x000fe2000004180c */
[----:B-----5:R-:W-:-:S06]  /*13280*/  FADD.FTZ R113, R85, R113 ;  /* 0x0000007155717221 */ /* 0x020fcc0000010000 */
[----:B------:R-:W3:Y:S01]  /*13290*/  MUFU.EX2 R37, R37 ;  /* 0x0000002500257308 */ /* 0x000ee20000000800 */
[----:B-1----:R-:W-:Y:S01]  /*132a0*/  HMMA.16816.F32.BF16 R16, R32, R52, R16 ;  /* 0x000000342010723c */ /* 0x002fe20000041810 */
[----:B----4-:R-:W-:-:S06]  /*132b0*/  FADD.FTZ R113, R84, R113 ;  /* 0x0000007154717221 */ /* 0x010fcc0000010000 */
[----:B------:R-:W1:Y:S01]  /*132c0*/  MUFU.EX2 R224, R224 ;  /* 0x000000e000e07308 */ /* 0x000e620000000800 */
[----:B------:R-:W-:Y:S01]  /*132d0*/  HMMA.16816.F32.BF16 R20, R32, R54, R20 ;  /* 0x000000362014723c */ /* 0x000fe20000041814 */
[----:B--2---:R-:W-:-:S04]  /*132e0*/  FADD.FTZ R113, R83, R113 ;  /* 0x0000007153717221 */ /* 0x004fc80000010000 */
[----:B------:R-:W-:Y:S02]  /*132f0*/  FADD.FTZ R113, R82, R113 ;  /* 0x0000007152717221 */ /* 0x000fe40000010000 */
[----:B------:R2:W4:Y:S01]  /*13300*/  MUFU.EX2 R179, R183 ;  /* 0x000000b700b37308 */ /* 0x0005220000000800 */
[----:B------:R-:W-:Y:S01]  /*13310*/  F2FP.BF16.PACK_AB R32, R85, R86 ;  /* 0x000000565520723e */ /* 0x000fe200000010ff */
[----:B---3--:R-:W-:Y:S01]  /*13320*/  FADD.FTZ R111, R37, R111 ;  /* 0x0000006f256f7221 */ /* 0x008fe20000010000 */
[----:B------:R-:W-:-:S05]  /*13330*/  F2FP.BF16.PACK_AB R34, R83, R84 ;  /* 0x000000545322723e */ /* 0x000fca00000010ff */
[----:B------:R3:W-:Y:S01]  /*13340*/  MUFU.EX2 R40, R182 ;  /* 0x000000b600287308 */ /* 0x0007e20000000800 */
[C---:B-1----:R-:W-:Y:S01]  /*13350*/  F2FP.BF16.PACK_AB R33, R224.reuse, R37 ;  /* 0x00000025e021723e */ /* 0x042fe200000010ff */
[----:B------:R-:W-:-:S04]  /*13360*/  FADD.FTZ R111, R224, R111 ;  /* 0x0000006fe06f7221 */ /* 0x000fc80000010000 */
[----:B------:R-:W-:Y:S01]  /*13370*/  FADD.FTZ R111, R229, R111 ;  /* 0x0000006fe56f7221 */ /* 0x000fe20000010000 */
[----:B--2---:R-:W-:Y:S01]  /*13380*/  MOV R183, R135 ;  /* 0x0000008700b77202 */ /* 0x004fe20000000f00 */
[----:B------:R-:W1:Y:S01]  /*13390*/  MUFU.EX2 R41, R226 ;  /* 0x000000e200297308 */ /* 0x000e620000000800 */
[C---:B----4-:R-:W-:Y:S01]  /*133a0*/  F2FP.BF16.PACK_AB R35, R179.reuse, R229 ;  /* 0x000000e5b323723e */ /* 0x050fe200000010ff */
[----:B------:R-:W-:Y:S02]  /*133b0*/  FADD.FTZ R111, R179, R111 ;  /* 0x0000006fb36f7221 */ /* 0x000fe40000010000 */
[----:B------:R-:W-:Y:S01]  /*133c0*/  FADD.FTZ R120, R183, R120 ;  /* 0x00000078b7787221 */ /* 0x000fe20000010000 */
[----:B---3--:R-:W-:-:S03]  /*133d0*/  MOV R182, R134 ;  /* 0x0000008600b67202 */ /* 0x008fc60000000f00 */
[----:B------:R-:W-:Y:S01]  /*133e0*/  FADD.FTZ R120, R221, R120 ;  /* 0x00000078dd787221 */ /* 0x000fe20000010000 */
[----:B------:R-:W2:Y:S01]  /*133f0*/  LDSM.16.MT88.4 R132, [R191+0x5c00] ;  /* 0x005c0000bf84783b */ /* 0x000ea20000004200 */
[C---:B------:R-:W-:Y:S01]  /*13400*/  HMMA.16816.F32.BF16 R24, R32.reuse, R48, R24 ;  /* 0x000000302018723c */ /* 0x040fe20000041818 */
[----:B------:R-:W-:Y:S01]  /*13410*/  MUFU.EX2 R42, R225 ;  /* 0x000000e1002a7308 */ /* 0x000fe20000000800 */
[----:B------:R-:W-:Y:S02]  /*13420*/  FADD.FTZ R109, R182, R109 ;  /* 0x0000006db66d7221 */ /* 0x000fe40000010000 */
[----:B------:R-:W-:Y:S02]  /*13430*/  FADD.FTZ R120, R249, R120 ;  /* 0x00000078f9787221 */ /* 0x000fe40000010000 */
[----:B------:R-:W-:Y:S01]  /*13440*/  FADD.FTZ R109, R219, R109 ;  /* 0x0000006ddb6d7221 */ /* 0x000fe20000010000 */
[----:B-1----:R-:W-:Y:S01]  /*13450*/  F2FP.BF16.PACK_AB R136, R41, R40 ;  /* 0x000000282988723e */ /* 0x002fe200000010ff */
        /* <DEDUP_REMOVED lines=16> */
[----:B-1----:R-:W-:Y:S01]  /*13560*/  F2FP.BF16.PACK_AB R138, R218, R42 ;  /* 0x0000002ada8a723e */ /* 0x002fe200000010ff */
[----:B------:R-:W-:-:S02]  /*13570*/  FADD.FTZ R120, R177, R120 ;  /* 0x00000078b1787221 */ /* 0x000fc40000010000 */
[----:B------:R-:W-:Y:S02]  /*13580*/  FADD.FTZ R109, R251, R109 ;  /* 0x0000006dfb6d7221 */ /* 0x000fe40000010000 */
[----:B------:R-:W1:Y:S01]  /*13590*/  MUFU.EX2 R48, R130 ;  /* 0x0000008200307308 */ /* 0x000e620000000800 */
[----:B------:R-:W-:Y:S02]  /*135a0*/  FADD.FTZ R120, R176, R120 ;  /* 0x00000078b0787221 */ /* 0x000fe40000010000 */
[----:B------:R-:W-:Y:S02]  /*135b0*/  FADD.FTZ R109, R250, R109 ;  /* 0x0000006dfa6d7221 */ /* 0x000fe40000010000 */
[----:B------:R-:W-:Y:S02]  /*135c0*/  FADD.FTZ R120, R174, R120 ;  /* 0x00000078ae787221 */ /* 0x000fe40000010000 */
[----:B------:R-:W-:Y:S01]  /*135d0*/  FADD.FTZ R109, R240, R109 ;  /* 0x0000006df06d7221 */ /* 0x000fe20000010000 */
[----:B------:R-:W4:Y:S01]  /*135e0*/  MUFU.EX2 R213, R129 ;  /* 0x0000008100d57308 */ /* 0x000f220000000800 */
[----:B---3--:R-:W-:Y:S01]  /*135f0*/  F2FP.BF16.PACK_AB R137, R56, R43 ;  /* 0x0000002b3889723e */ /* 0x008fe200000010ff */
[----:B------:R-:W-:-:S02]  /*13600*/  FADD.FTZ R120, R171, R120 ;  /* 0x00000078ab787221 */ /* 0x000fc40000010000 */
[----:B------:R-:W-:Y:S02]  /*13610*/  FADD.FTZ R109, R241, R109 ;  /* 0x0000006df16d7221 */ /* 0x000fe40000010000 */
[----:B------:R-:W-:Y:S02]  /*13620*/  FADD.FTZ R120, R43, R120 ;  /* 0x000000782b787221 */ /* 0x000fe40000010000 */
[----:B------:R-:W3:Y:S01]  /*13630*/  MUFU.EX2 R81, R81 ;  /* 0x0000005100517308 */ /* 0x000ee20000000800 */
[----:B------:R-:W-:Y:S02]  /*13640*/  FADD.FTZ R109, R230, R109 ;  /* 0x0000006de66d7221 */ /* 0x000fe40000010000 */
[----:B------:R-:W-:Y:S02]  /*13650*/  FADD.FTZ R120, R56, R120 ;  /* 0x0000007838787221 */ /* 0x000fe40000010000 */
[----:B------:R-:W-:Y:S02]  /*13660*/  FADD.FTZ R109, R40, R109 ;  /* 0x0000006d286d7221 */ /* 0x000fe40000010000 */
[----:B-1----:R-:W-:Y:S01]  /*13670*/  FADD.FTZ R120, R48, R120 ;  /* 0x0000007830787221 */ /* 0x002fe20000010000 */
[----:B------:R-:W1:Y:S01]  /*13680*/  MUFU.EX2 R80, R80 ;  /* 0x0000005000507308 */ /* 0x000e620000000800 */
[----:B----4-:R-:W-:Y:S01]  /*13690*/  F2FP.BF16.PACK_AB R139, R213, R48 ;  /* 0x00000030d58b723e */ /* 0x010fe200000010ff */
[----:B------:R-:W-:-:S02]  /*136a0*/  FADD.FTZ R109, R41, R109 ;  /* 0x0000006d296d7221 */ /* 0x000fc40000010000 */
[----:B------:R-:W-:Y:S02]  /*136b0*/  FADD.FTZ R213, R213, R120 ;  /* 0x00000078d5d57221 */ /* 0x000fe40000010000 */
[----:B------:R-:W-:Y:S02]  /*136c0*/  FADD.FTZ R109, R42, R109 ;  /* 0x0000006d2a6d7221 */ /* 0x000fe40000010000 */
[----:B------:R-:W4:Y:S01]  /*136d0*/  MUFU.EX2 R79, R79 ;  /* 0x0000004f004f7308 */ /* 0x000f220000000800 */
[----:B------:R-:W-:Y:S01]  /*136e0*/  HMMA.16816.F32.BF16 R156, R136, R148, R8 ;  /* 0x00000094889c723c */ /* 0x000fe20000041808 */
[----:B---3--:R-:W-:Y:S02]  /*136f0*/  FADD.FTZ R113, R81, R113 ;  /* 0x0000007151717221 */ /* 0x008fe40000010000 */
[----:B------:R-:W-:-:S04]  /*13700*/  FADD.FTZ R218, R218, R109 ;  /* 0x0000006ddada7221 */ /* 0x000fc80000010000 */
[----:B------:R-:W3:Y:S01]  /*13710*/  MUFU.EX2 R223, R223 ;  /* 0x000000df00df7308 */ /* 0x000ee20000000800 */
[----:B------:R-:W-:Y:S01]  /*13720*/  F2FP.BF16.PACK_AB R8, R81, R82 ;  /* 0x000000525108723e */ /* 0x000fe200000010ff */
[----:B------:R-:W-:Y:S01]  /*13730*/  HMMA.16816.F32.BF16 R152, R136, R150, R12 ;  /* 0x000000968898723c */ /* 0x000fe2000004180c */
[----:B-1----:R-:W-:-:S05]  /*13740*/  FADD.FTZ R113, R80, R113 ;  /* 0x0000007150717221 */ /* 0x002fca0000010000 */
[----:B------:R-:W1:Y:S01]  /*13750*/  MUFU.EX2 R231, R231 ;  /* 0x000000e700e77308 */ /* 0x000e620000000800 */
[C---:B----4-:R-:W-:Y:S01]  /*13760*/  F2FP.BF16.PACK_AB R10, R79.reuse, R80 ;  /* 0x000000504f0a723e */ /* 0x050fe200000010ff */
[----:B--2---:R-:W-:Y:S01]  /*13770*/  HMMA.16816.F32.BF16 R140, R136, R132, R16 ;  /* 0x00000084888c723c */ /* 0x004fe20000041810 */
[----:B------:R-:W-:-:S05]  /*13780*/  FADD.FTZ R244, R79, R113 ;  /* 0x000000714ff47221 */ /* 0x000fca0000010000 */
[----:B------:R-:W2:Y:S01]  /*13790*/  MUFU.EX2 R228, R228 ;  /* 0x000000e400e47308 */ /* 0x000ea20000000800 */
[----:B---3--:R-:W-:Y:S01]  /*137a0*/  FADD.FTZ R111, R223, R111 ;  /* 0x0000006fdf6f7221 */ /* 0x008fe20000010000 */
[----:B------:R-:W-:Y:S06]  /*137b0*/  HMMA.16816.F32.BF16 R136, R136, R134, R20 ;  /* 0x000000868888723c */ /* 0x000fec0000041814 */
        /* <DEDUP_REMOVED lines=9> */
[----:B------:R-:W-:Y:S08]  /*13850*/  HMMA.16816.F32.BF16 R132, R8, R134, R4 ;  /* 0x000000860884723c */ /* 0x000ff00000041804 */
.L_x_1103:
        /* <DEDUP_REMOVED lines=23> */
.L_x_1110:
        /* <DEDUP_REMOVED lines=50> */
.L_x_1108:
        /* <DEDUP_REMOVED lines=109> */
[----:B------:R3:W4:Y:S01]  /*143c0*/  MUFU.TANH R170, R7 ;  /* 0x0000000700aa7308 */ /* 0x0007220000002400 */
[----:B------:R-:W-:Y:S02]  /*143d0*/  FMUL.FTZ R17, R17, c[0x0][0x2ec] ;  /* 0x0000bb0011117a20 */ /* 0x000fe40000410000 */
[----:B------:R-:W-:Y:S02]  /*143e0*/  FMUL.FTZ R19, R19, c[0x0][0x2ec] ;  /* 0x0000bb0013137a20 */ /* 0x000fe40000410000 */
[----:B------:R-:W-:Y:S02]  /*143f0*/  FMUL.FTZ R14, R14, c[0x0][0x2ec] ;  /* 0x0000bb000e0e7a20 */ /* 0x000fe40000410000 */
[----:B------:R-:W-:Y:S02]  /*14400*/  FMUL.FTZ R15, R15, c[0x0][0x2ec] ;  /* 0x0000bb000f0f7a20 */ /* 0x000fe40000410000 */
[----:B------:R-:W-:Y:S01]  /*14410*/  FMUL.FTZ R16, R16, c[0x0][0x2ec] ;  /* 0x0000bb0010107a20 */ /* 0x000fe20000410000 */
[----:B------:R-:W1:Y:S01]  /*14420*/  MUFU.TANH R171, R8 ;  /* 0x0000000800ab7308 */ /* 0x000e620000002400 */
[----:B------:R-:W-:Y:S09]  /*14430*/  FMUL.FTZ R18, R18, c[0x0][0x2ec] ;  /* 0x0000bb0012127a20 */ /* 0x000ff20000410000 */
[----:B------:R5:W1:Y:S01]  /*14440*/  MUFU.TANH R176, R10 ;  /* 0x0000000a00b07308 */ /* 0x000a620000002400 */
[----:B---3--:R-:W3:Y:S09]  /*14450*/  LDSM.16.M88.4 R4, [R190] ;  /* 0x00000000be04783b */ /* 0x008ef20000000200 */
[----:B------:R1:W1:Y:S10]  /*14460*/  MUFU.TANH R177, R17 ;  /* 0x0000001100b17308 */ /* 0x0002740000002400 */
[----:B------:R1:W1:Y:S01]  /*14470*/  MUFU.TANH R178, R19 ;  /* 0x0000001300b27308 */ /* 0x0002620000002400 */
[----:B-----5:R-:W5:Y:S09]  /*14480*/  LDSM.16.M88.4 R8, [R189] ;  /* 0x00000000bd08783b */ /* 0x020f720000000200 */
[----:B------:R-:W1:Y:S10]  /*14490*/  MUFU.TANH R3, R3 ;  /* 0x0000000300037308 */ /* 0x000e740000002400 */
[----:B------:R-:W1:Y:S01]  /*144a0*/  MUFU.TANH R0, R0 ;  /* 0x0000000000007308 */ /* 0x000e620000002400 */
[-C--:B---3--:R-:W-:Y:S09]  /*144b0*/  HMMA.16816.F32.BF16 R20, R172, R4.reuse, R20 ;  /* 0x00000004ac14723c */ /* 0x088ff20000041814 */
[----:B------:R-:W3:Y:S01]  /*144c0*/  MUFU.TANH R2, R2 ;  /* 0x0000000200027308 */ /* 0x000ee20000002400 */
[C---:B------:R-:W-:Y:S09]  /*144d0*/  HMMA.16816.F32.BF16 R24, R180.reuse, R4, R24 ;  /* 0x00000004b418723c */ /* 0x040ff20000041818 */
[----:B------:R-:W2:Y:S01]  /*144e0*/  MUFU.TANH R12, R12 ;  /* 0x0000000c000c7308 */ /* 0x000ea20000002400 */
[-C--:B------:R-:W-:Y:S04]  /*144f0*/  HMMA.16816.F32.BF16 R28, R180, R6.reuse, R28 ;  /* 0x00000006b41c723c */ /* 0x080fe8000004181c */
[----:B------:R-:W-:Y:S04]  /*14500*/  FMUL.FTZ R20, R20, c[0x0][0x2ec] ;  /* 0x0000bb0014147a20 */ /* 0x000fe80000410000 */
[C---:B------:R-:W-:Y:S01]  /*14510*/  HMMA.16816.F32.BF16 R32, R172.reuse, R6, R32 ;  /* 0x00000006ac20723c */ /* 0x040fe20000041820 */
[----:B------:R-:W2:Y:S01]  /*14520*/  MUFU.TANH R13, R13 ;  /* 0x0000000d000d7308 */ /* 0x000ea20000002400 */
[----:B------:R-:W2:Y:S02]  /*14530*/  LDSM.16.M88.4 R4, [R188] ;  /* 0x00000000bc04783b */ /* 0x000ea40000000200 */
[----:B------:R-:W-:Y:S02]  /*14540*/  FMUL.FTZ R21, R21, c[0x0][0x2ec] ;  /* 0x0000bb0015157a20 */ /* 0x000fe40000410000 */
[----:B------:R-:W-:Y:S02]  /*14550*/  FMUL.FTZ R22, R22, c[0x0][0x2ec] ;  /* 0x0000bb0016167a20 */ /* 0x000fe40000410000 */
[-C--:B-----5:R-:W-:Y:S03]  /*14560*/  HMMA.16816.F32.BF16 R36, R172, R8.reuse, R36 ;  /* 0x00000008ac24723c */ /* 0x0a0fe60000041824 */
[----:B------:R5:W2:Y:S01]  /*14570*/  MUFU.TANH R179, R20 ;  /* 0x0000001400b37308 */ /* 0x000aa20000002400 */
[----:B------:R-:W-:Y:S02]  /*14580*/  FMUL.FTZ R23, R23, c[0x0][0x2ec] ;  /* 0x0000bb0017177a20 */ /* 0x000fe40000410000 */
[----:B-1----:R-:W-:Y:S02]  /*14590*/  FMUL.FTZ R17, R24, c[0x0][0x2ec] ;  /* 0x0000bb0018117a20 */ /* 0x002fe40000410000 */
[C---:B------:R-:W-:Y:S04]  /*145a0*/  HMMA.16816.F32.BF16 R40, R180.reuse, R8, R40 ;  /* 0x00000008b428723c */ /* 0x040fe80000041828 */
[----:B------:R-:W-:Y:S01]  /*145b0*/  FMUL.FTZ R19, R25, c[0x0][0x2ec] ;  /* 0x0000bb0019137a20 */ /* 0x000fe20000410000 */
[----:B------:R1:W1:Y:S01]  /*145c0*/  MUFU.TANH R222, R21 ;  /* 0x0000001500de7308 */ /* 0x0002620000002400 */
[----:B------:R-:W-:Y:S02]  /*145d0*/  FMUL.FTZ R24, R30, c[0x0][0x2ec] ;  /* 0x0000bb001e187a20 */ /* 0x000fe40000410000 */
[-C--:B------:R-:W-:Y:S04]  /*145e0*/  HMMA.16816.F32.BF16 R44, R180, R10.reuse, R44 ;  /* 0x0000000ab42c723c */ /* 0x080fe8000004182c */
[----:B------:R-:W-:Y:S02]  /*145f0*/  FMUL.FTZ R25, R31, c[0x0][0x2ec] ;  /* 0x0000bb001f197a20 */ /* 0x000fe40000410000 */
[----:B------:R-:W-:Y:S01]  /*14600*/  FMUL.FTZ R31, R34, c[0x0][0x2ec] ;  /* 0x0000bb00221f7a20 */ /* 0x000fe20000410000 */
[----:B------:R3:W3:Y:S01]  /*14610*/  MUFU.TANH R223, R22 ;  /* 0x0000001600df7308 */ /* 0x0006e20000002400 */
[C---:B------:R-:W-:Y:S01]  /*14620*/  HMMA.16816.F32.BF16 R48, R172.reuse, R10, R48 ;  /* 0x0000000aac30723c */ /* 0x040fe20000041830 */
[----:B------:R-:W4:Y:S03]  /*14630*/  LDSM.16.M88.4 R8, [R187] ;  /* 0x00000000bb08783b */ /* 0x000f260000000200 */
[----:B------:R-:W-:Y:S02]  /*14640*/  FMUL.FTZ R38, R38, c[0x0][0x2ec] ;  /* 0x0000bb0026267a20 */ /* 0x000fe40000410000 */
[----:B------:R-:W-:Y:S02]  /*14650*/  FMUL.FTZ R39, R39, c[0x0][0x2ec] ;  /* 0x0000bb0027277a20 */ /* 0x000fe40000410000 */
[----:B-----5:R-:W-:Y:S01]  /*14660*/  FMUL.FTZ R20, R26, c[0x0][0x2ec] ;  /* 0x0000bb001a147a20 */ /* 0x020fe20000410000 */
[----:B------:R5:W4:Y:S01]  /*14670*/  MUFU.TANH R224, R23 ;  /* 0x0000001700e07308 */ /* 0x000b220000002400 */
[-C--:B--2---:R-:W-:Y:S03]  /*14680*/  HMMA.16816.F32.BF16 R52, R172, R4.reuse, R52 ;  /* 0x00000004ac34723c */ /* 0x084fe60000041834 */
[----:B-1----:R-:W-:Y:S02]  /*14690*/  FMUL.FTZ R21, R27, c[0x0][0x2ec] ;  /* 0x0000bb001b157a20 */ /* 0x002fe40000410000 */
[----:B------:R-:W-:Y:S02]  /*146a0*/  FMUL.FTZ R26, R32, c[0x0][0x2ec] ;  /* 0x0000bb00201a7a20 */ /* 0x000fe40000410000 */
[----:B------:R-:W-:Y:S01]  /*146b0*/  FMUL.FTZ R37, R37, c[0x0][0x2ec] ;  /* 0x0000bb0025257a20 */ /* 0x000fe20000410000 */
[C---:B------:R-:W-:Y:S01]  /*146c0*/  HMMA.16816.F32.BF16 R56, R180.reuse, R4, R56 ;  /* 0x00000004b438723c */ /* 0x040fe20000041838 */
[----:B------:R1:W2:Y:S03]  /*146d0*/  MUFU.TANH R225, R38 ;  /* 0x0000002600e17308 */ /* 0x0002a60000002400 */
[----:B------:R-:W-:Y:S02]  /*146e0*/  FMUL.FTZ R27, R40, c[0x0][0x2ec] ;  /* 0x0000bb00281b7a20 */ /* 0x000fe40000410000 */
[----:B---3--:R-:W-:Y:S02]  /*146f0*/  FMUL.FTZ R22, R28, c[0x0][0x2ec] ;  /* 0x0000bb001c167a20 */ /* 0x008fe40000410000 */
[-C--:B------:R-:W-:Y:S03]  /*14700*/  HMMA.16816.F32.BF16 R60, R180, R6.reuse, R60 ;  /* 0x00000006b43c723c */ /* 0x080fe6000004183c */
[----:B------:R3:W1:Y:S01]  /*14710*/  MUFU.TANH R226, R39 ;  /* 0x0000002700e27308 */ /* 0x0006620000002400 */
[----:B------:R-:W-:Y:S02]  /*14720*/  FMUL.FTZ R28, R41, c[0x0][0x2ec] ;  /* 0x0000bb00291c7a20 */ /* 0x000fe40000410000 */
[----:B------:R-:W-:Y:S02]  /*14730*/  FMUL.FTZ R30, R42, c[0x0][0x2ec] ;  /* 0x0000bb002a1e7a20 */ /* 0x000fe40000410000 */
[C---:B------:R-:W-:Y:S01]  /*14740*/  HMMA.16816.F32.BF16 R64, R172.reuse, R6, R64 ;  /* 0x00000006ac40723c */ /* 0x040fe20000041840 */
[----:B------:R-:W2:Y:S03]  /*14750*/  LDSM.16.M88.4 R4, [R186] ;  /* 0x00000000ba04783b */ /* 0x000ea60000000200 */
[----:B-----5:R-:W-:Y:S01]  /*14760*/  FMUL.FTZ R23, R29, c[0x0][0x2ec] ;  /* 0x0000bb001d177a20 */ /* 0x020fe20000410000 */
[----:B------:R-:W1:Y:S01]  /*14770*/  MUFU.TANH R14, R14 ;  /* 0x0000000e000e7308 */ /* 0x000e620000002400 */
[----:B------:R-:W-:Y:S02]  /*14780*/  FMUL.FTZ R29, R33, c[0x0][0x2ec] ;  /* 0x0000bb00211d7a20 */ /* 0x000fe40000410000 */
[-C--:B----4-:R-:W-:Y:S04]  /*14790*/  HMMA.16816.F32.BF16 R68, R172, R8.reuse, R68 ;  /* 0x00000008ac44723c */ /* 0x090fe80000041844 */
[----:B------:R-:W-:Y:S02]  /*147a0*/  FMUL.FTZ R33, R35, c[0x0][0x2ec] ;  /* 0x0000bb0023217a20 */ /* 0x000fe40000410000 */
[----:B------:R-:W-:Y:S01]  /*147b0*/  FMUL.FTZ R35, R36, c[0x0][0x2ec] ;  /* 0x0000bb0024237a20 */ /* 0x000fe20000410000 */
[----:B------:R-:W4:Y:S01]  /*147c0*/  MUFU.TANH R15, R15 ;  /* 0x0000000f000f7308 */ /* 0x000f220000002400 */
[C---:B------:R-:W-:Y:S04]  /*147d0*/  HMMA.16816.F32.BF16 R72, R180.reuse, R8, R72 ;  /* 0x00000008b448723c */ /* 0x040fe80000041848 */
[----:B------:R-:W-:Y:S02]  /*147e0*/  FMUL.FTZ R32, R43, c[0x0][0x2ec] ;  /* 0x0000bb002b207a20 */ /* 0x000fe40000410000 */
[----:B------:R-:W-:Y:S02]  /*147f0*/  FMUL.FTZ R34, R44, c[0x0][0x2ec] ;  /* 0x0000bb002c227a20 */ /* 0x000fe40000410000 */
[-C--:B------:R-:W-:Y:S01]  /*14800*/  HMMA.16816.F32.BF16 R76, R180, R10.reuse, R76 ;  /* 0x0000000ab44c723c */ /* 0x080fe2000004184c */
[----:B------:R-:W4:Y:S03]  /*14810*/  MUFU.TANH R16, R16 ;  /* 0x0000001000107308 */ /* 0x000f260000002400 */
[----:B------:R-:W-:Y:S02]  /*14820*/  FMUL.FTZ R36, R45, c[0x0][0x2ec] ;  /* 0x0000bb002d247a20 */ /* 0x000fe40000410000 */
[----:B-1----:R-:W-:Y:S02]  /*14830*/  FMUL.FTZ R38, R46, c[0x0][0x2ec] ;  /* 0x0000bb002e267a20 */ /* 0x002fe40000410000 */
[C---:B------:R-:W-:Y:S01]  /*14840*/  HMMA.16816.F32.BF16 R80, R172.reuse, R10, R80 ;  /* 0x0000000aac50723c */ /* 0x040fe20000041850 */
[----:B------:R-:W1:Y:S02]  /*14850*/  LDSM.16.M88.4 R8, [R185] ;  /* 0x00000000b908783b */ /* 0x000e640000000200 */
[----:B------:R-:W1:Y:S01]  /*14860*/  MUFU.TANH R18, R18 ;  /* 0x0000001200127308 */ /* 0x000e620000002400 */
[----:B---3--:R-:W-:Y:S02]  /*14870*/  FMUL.FTZ R39, R47, c[0x0][0x2ec] ;  /* 0x0000bb002f277a20 */ /* 0x008fe40000410000 */
[----:B------:R-:W-:Y:S02]  /*14880*/  FMUL.FTZ R41, R48, c[0x0][0x2ec] ;  /* 0x0000bb0030297a20 */ /* 0x000fe40000410000 */
[----:B------:R-:W-:Y:S01]  /*14890*/  FMUL.FTZ R45, R49, c[0x0][0x2ec] ;  /* 0x0000bb00312d7a20 */ /* 0x000fe20000410000 */
[-C--:B--2---:R-:W-:Y:S03]  /*148a0*/  HMMA.16816.F32.BF16 R84, R172, R4.reuse, R84 ;  /* 0x00000004ac54723c */ /* 0x084fe60000041854 */
[----:B------:R-:W-:Y:S01]  /*148b0*/  FMUL.FTZ R46, R50, c[0x0][0x2ec] ;  /* 0x0000bb00322e7a20 */ /* 0x000fe20000410000 */
[----:B------:R-:W2:Y:S01]  /*148c0*/  MUFU.TANH R17, R17 ;  /* 0x0000001100117308 */ /* 0x000ea20000002400 */
[----:B------:R-:W-:Y:S02]  /*148d0*/  FMUL.FTZ R47, R51, c[0x0][0x2ec] ;  /* 0x0000bb00332f7a20 */ /* 0x000fe40000410000 */
[----:B------:R-:W-:Y:S01]  /*148e0*/  FMUL.FTZ R52, R52, c[0x0][0x2ec] ;  /* 0x0000bb0034347a20 */ /* 0x000fe20000410000 */
[C---:B------:R-:W-:Y:S04]  /*148f0*/  HMMA.16816.F32.BF16 R88, R180.reuse, R4, R88 ;  /* 0x00000004b458723c */ /* 0x040fe80000041858 */
[----:B------:R-:W-:Y:S02]  /*14900*/  FMUL.FTZ R53, R53, c[0x0][0x2ec] ;  /* 0x0000bb0035357a20 */ /* 0x000fe40000410000 */
[----:B------:R-:W3:Y:S01]  /*14910*/  MUFU.TANH R19, R19 ;  /* 0x0000001300137308 */ /* 0x000ee20000002400 */
[----:B------:R-:W-:Y:S01]  /*14920*/  FMUL.FTZ R54, R54, c[0x0][0x2ec] ;  /* 0x0000bb0036367a20 */ /* 0x000fe20000410000 */
[-C--:B------:R-:W-:Y:S04]  /*14930*/  HMMA.16816.F32.BF16 R92, R180, R6.reuse, R92 ;  /* 0x00000006b45c723c */ /* 0x080fe8000004185c */
[----:B------:R-:W-:Y:S02]  /*14940*/  FMUL.FTZ R55, R55, c[0x0][0x2ec] ;  /* 0x0000bb0037377a20 */ /* 0x000fe40000410000 */
[----:B------:R-:W-:Y:S02]  /*14950*/  FMUL.FTZ R40, R56, c[0x0][0x2ec] ;  /* 0x0000bb0038287a20 */ /* 0x000fe40000410000 */
[----:B------:R-:W2:Y:S01]  /*14960*/  MUFU.TANH R20, R20 ;  /* 0x0000001400147308 */ /* 0x000ea20000002400 */
[C---:B------:R-:W-:Y:S01]  /*14970*/  HMMA.16816.F32.BF16 R96, R172.reuse, R6, R96 ;  /* 0x00000006ac60723c */ /* 0x040fe20000041860 */
[----:B------:R-:W5:Y:S01]  /*14980*/  LDSM.16.M88.4 R4, [R184] ;  /* 0x00000000b804783b */ /* 0x000f620000000200 */
[----:B------:R-:W-:Y:S04]  /*14990*/  DEPBAR.LE SB0, 0x0 ;  /* 0x000080000000791a */ /* 0x000fe80000000000 */
[----:B------:R-:W-:Y:S02]  /*149a0*/  FMUL.FTZ R42, R57, c[0x0][0x2ec] ;  /* 0x0000bb00392a7a20 */ /* 0x000fe40000410000 */
[-C--:B-1----:R-:W-:Y:S01]  /*149b0*/  HMMA.16816.F32.BF16 R100, R172, R8.reuse, R100 ;  /* 0x00000008ac64723c */ /* 0x082fe20000041864 */
[----:B------:R-:W1:Y:S01]  /*149c0*/  MUFU.TANH R21, R21 ;  /* 0x0000001500157308 */ /* 0x000e620000002400 */
[----:B------:R-:W-:Y:S03]  /*149d0*/  BAR.SYNC.DEFER_BLOCKING 0x0 ;  /* 0x0000000000007b1d */ /* 0x000fe60000010000 */
[----:B------:R-:W-:Y:S02]  /*149e0*/  FMUL.FTZ R43, R58, c[0x0][0x2ec] ;  /* 0x0000bb003a2b7a20 */ /* 0x000fe40000410000 */
[----:B------:R-:W-:Y:S01]  /*149f0*/  FMUL.FTZ R44, R59, c[0x0][0x2ec] ;  /* 0x0000bb003b2c7a20 */ /* 0x000fe20000410000 */
[C---:B------:R-:W-:Y:S03]  /*14a00*/  HMMA.16816.F32.BF16 R104, R180.reuse, R8, R104 ;  /* 0x00000008b468723c */ /* 0x040fe60000041868 */
[----:B------:R-:W1:Y:S01]  /*14a10*/  MUFU.TANH R22, R22 ;  /* 0x0000001600167308 */ /* 0x000e620000002400 */
[----:B------:R-:W-:Y:S02]  /*14a20*/  FMUL.FTZ R48, R60, c[0x0][0x2ec] ;  /* 0x0000bb003c307a20 */ /* 0x000fe40000410000 */
[----:B------:R-:W-:Y:S02]  /*14a30*/  FMUL.FTZ R49, R61, c[0x0][0x2ec] ;  /* 0x0000bb003d317a20 */ /* 0x000fe40000410000 */
[-C--:B------:R-:W-:Y:S04]  /*14a40*/  HMMA.16816.F32.BF16 R108, R180, R10.reuse, R108 ;  /* 0x0000000ab46c723c */ /* 0x080fe8000004186c */
[----:B------:R-:W-:Y:S01]  /*14a50*/  FMUL.FTZ R98, R98, c[0x0][0x2ec] ;  /* 0x0000bb0062627a20 */ /* 0x000fe20000410000 */
[----:B------:R-:W1:Y:S01]  /*14a60*/  MUFU.TANH R23, R23 ;  /* 0x0000001700177308 */ /* 0x000e620000002400 */
[----:B------:R-:W-:Y:S02]  /*14a70*/  FMUL.FTZ R51, R62, c[0x0][0x2ec] ;  /* 0x0000bb003e337a20 */ /* 0x000fe40000410000 */
[C---:B------:R-:W-:Y:S04]  /*14a80*/  HMMA.16816.F32.BF16 R112, R172.reuse, R10, R112 ;  /* 0x0000000aac70723c */ /* 0x040fe80000041870 */
[----:B------:R-:W-:Y:S02]  /*14a90*/  FMUL.FTZ R101, R101, c[0x0][0x2ec] ;  /* 0x0000bb0065657a20 */ /* 0x000fe40000410000 */
[----:B------:R-:W-:Y:S01]  /*14aa0*/  FMUL.FTZ R50, R63, c[0x0][0x2ec] ;  /* 0x0000bb003f327a20 */ /* 0x000fe20000410000 */
[----:B------:R-:W1:Y:S01]  /*14ab0*/  MUFU.TANH R232, R98 ;  /* 0x0000006200e87308 */ /* 0x000e620000002400 */
[----:B------:R-:W-:Y:S01]  /*14ac0*/  FMUL.FTZ R56, R64, c[0x0][0x2ec] ;  /* 0x0000bb0040387a20 */ /* 0x000fe20000410000 */
[-C--:B-----5:R-:W-:Y:S03]  /*14ad0*/  HMMA.16816.F32.BF16 R116, R172, R4.reuse, R116 ;  /* 0x00000004ac74723c */ /* 0x0a0fe60000041874 */
[----:B------:R-:W-:Y:S02]  /*14ae0*/  FMUL.FTZ R61, R65, c[0x0][0x2ec] ;  /* 0x0000bb00413d7a20 */ /* 0x000fe40000410000 */
[----:B------:R-:W-:Y:S02]  /*14af0*/  FMUL.FTZ R62, R66, c[0x0][0x2ec] ;  /* 0x0000bb00423e7a20 */ /* 0x000fe40000410000 */
[----:B------:R-:W-:Y:S01]  /*14b00*/  FMUL.FTZ R63, R67, c[0x0][0x2ec] ;  /* 0x0000bb00433f7a20 */ /* 0x000fe20000410000 */
[----:B------:R5:W1:Y:S01]  /*14b10*/  MUFU.TANH R233, R101 ;  /* 0x0000006500e97308 */ /* 0x000a620000002400 */
[C---:B------:R-:W-:Y:S04]  /*14b20*/  HMMA.16816.F32.BF16 R120, R180.reuse, R4, R120 ;  /* 0x00000004b478723c */ /* 0x040fe80000041878 */
[----:B------:R-:W-:Y:S02]  /*14b30*/  FMUL.FTZ R68, R68, c[0x0][0x2ec] ;  /* 0x0000bb0044447a20 */ /* 0x000fe40000410000 */
[----:B------:R-:W-:Y:S02]  /*14b40*/  FMUL.FTZ R69, R69, c[0x0][0x2ec] ;  /* 0x0000bb0045457a20 */ /* 0x000fe40000410000 */
[-C--:B------:R-:W-:Y:S01]  /*14b50*/  HMMA.16816.F32.BF16 R124, R180, R6.reuse, R124 ;  /* 0x00000006b47c723c */ /* 0x080fe2000004187c */
[----:B------:R-:W1:Y:S03]  /*14b60*/  MUFU.TANH R24, R24 ;  /* 0x0000001800187308 */ /* 0x000e660000002400 */
[----:B------:R-:W-:Y:S02]  /*14b70*/  FMUL.FTZ R70, R70, c[0x0][0x2ec] ;  /* 0x0000bb0046467a20 */ /* 0x000fe40000410000 */
[----:B------:R-:W-:Y:S02]  /*14b80*/  FMUL.FTZ R71, R71, c[0x0][0x2ec] ;  /* 0x0000bb0047477a20 */ /* 0x000fe40000410000 */
[----:B------:R-:W-:Y:S03]  /*14b90*/  HMMA.16816.F32.BF16 R128, R172, R6, R128 ;  /* 0x00000006ac80723c */ /* 0x000fe60000041880 */
[----:B------:R-:W1:Y:S01]  /*14ba0*/  MUFU.TANH R25, R25 ;  /* 0x0000001900197308 */ /* 0x000e620000002400 */
[----:B------:R-:W-:Y:S02]  /*14bb0*/  FMUL.FTZ R57, R72, c[0x0][0x2ec] ;  /* 0x0000bb0048397a20 */ /* 0x000fe40000410000 */
[----:B------:R-:W-:Y:S02]  /*14bc0*/  FMUL.FTZ R60, R73, c[0x0][0x2ec] ;  /* 0x0000bb00493c7a20 */ /* 0x000fe40000410000 */
[----:B------:R-:W-:Y:S04]  /*14bd0*/  FMUL.FTZ R59, R74, c[0x0][0x2ec] ;  /* 0x0000bb004a3b7a20 */ /* 0x000fe80000410000 */
        /* <DEDUP_REMOVED lines=51> */
[----:B-----5:R-:W-:Y:S02]  /*14f10*/  FMUL.FTZ R101, R124, c[0x0][0x2ec] ;  /* 0x0000bb007c657a20 */ /* 0x020fe40000410000 */
        /* <DEDUP_REMOVED lines=98> */
[----:B------:R1:W1:Y:S02]  /*15540*/  MUFU.TANH R234, R131 ;  /* 0x0000008300ea7308 */ /* 0x0002640000002400 */
[----:B-1234-:R-:W-:-:S05]  /*15550*/  @P0 BRA `(.L_x_1110) ;  /* 0xffffe47000000947 */ /* 0x01efca000383ffff */
.L_x_1109:
[----:B------:R-:W-:Y:S01]  /*15560*/  IMAD.U32 R183, RZ, RZ, UR15 ;  /* 0x0000000fffb77e24 */ /* 0x000fe2000f8e00ff */
[----:B------:R-:W-:Y:S02]  /*15570*/  UISETP.GT.AND UP0, UPT, UR15, UR9, UPT ;  /* 0x000000090f00728c */ /* 0x000fe4000bf04270 */
[----:B------:R-:W-:Y:S01]  /*15580*/  UMOV UR7, UR15 ;  /* 0x0000000f00077c82 */ /* 0x000fe20008000000 */
[----:B------:R-:W-:Y:S04]  /*15590*/  IMAD R183, R183, 0x80, R198 ;  /* 0x00000080b7b77824 */ /* 0x000fe800078e02c6 */
[--C-:B------:R-:W-:Y:S01]  /*155a0*/  IMAD.IADD R251, R210, 0x1, -R183.reuse ;  /* 0x00000001d2fb7824 */ /* 0x100fe200078e0ab7 */
[C---:B-1----:R-:W-:Y:S01]  /*155b0*/  IADD3 R117, R183.reuse, 0x39, RZ ;  /* 0x00000039b7757810 */ /* 0x042fe20007ffe0ff */
[--C-:B------:R-:W-:Y:S01]  /*155c0*/  IMAD.IADD R6, R204, 0x1, -R183.reuse ;  /* 0x00000001cc067824 */ /* 0x100fe200078e0ab7 */
[----:B------:R-:W-:Y:S01]  /*155d0*/  IADD3 R240, R183, 0x11, RZ ;  /* 0x00000011b7f07810 */ /* 0x000fe20007ffe0ff */
[--C-:B------:R-:W-:Y:S01]  /*155e0*/  IMAD.IADD R118, R207, 0x1, -R183.reuse ;  /* 0x00000001cf767824 */ /* 0x100fe200078e0ab7 */
[----:B------:R-:W-:Y:S01]  /*155f0*/  IADD3 R245, R183, 0x10, RZ ;  /* 0x00000010b7f57810 */ /* 0x000fe20007ffe0ff */
[----:B------:R-:W-:Y:S01]  /*15600*/  IMAD.IADD R110, R197, 0x1, -R183 ;  /* 0x00000001c56e7824 */ /* 0x000fe200078e0ab7 */
[----:B------:R-:W-:Y:S01]  /*15610*/  IADD3 R182, R183, 0x18, RZ ;  /* 0x00000018b7b67810 */ /* 0x000fe20007ffe0ff */
[----:B------:R-:W-:Y:S01]  /*15620*/  IMAD.IADD R115, R197, 0x1, -R240 ;  /* 0x00000001c5737824 */ /* 0x000fe200078e0af0 */
[C---:B------:R-:W-:Y:S01]  /*15630*/  IADD3 R181, R183.reuse, 0x19, RZ ;  /* 0x00000019b7b57810 */ /* 0x040fe20007ffe0ff */
[C---:B------:R-:W-:Y:S01]  /*15640*/  IMAD.IADD R121, R210.reuse, 0x1, -R245 ;  /* 0x00000001d2797824 */ /* 0x040fe200078e0af5 */
        /* <DEDUP_REMOVED lines=10> */
[C---:B------:R-:W-:Y:S01]  /*156f0*/  IADD3 R180, R183.reuse, 0x20, RZ ;  /* 0x00000020b7b47810 */ /* 0x040fe20007ffe0ff */
[C---:B------:R-:W-:Y:S01]  /*15700*/  IMAD.IADD R116, R210.reuse, 0x1, -R123 ;  /* 0x00000001d2747824 */ /* 0x040fe200078e0a7b */
[C---:B------:R-:W-:Y:S01]  /*15710*/  IADD3 R174, R183.reuse, 0x21, RZ ;  /* 0x00000021b7ae7810 */ /* 0x040fe20007ffe0ff */
[C---:B------:R-:W-:Y:S01]  /*15720*/  IMAD.IADD R7, R210.reuse, 0x1, -R122 ;  /* 0x00000001d2077824 */ /* 0x040fe200078e0a7a */
[----:B------:R-:W-:Y:S01]  /*15730*/  IADD3 R172, R183, 0x29, RZ ;  /* 0x00000029b7ac7810 */ /* 0x000fe20007ffe0ff */
[C---:B------:R-:W-:Y:S01]  /*15740*/  IMAD.IADD R243, R197.reuse, 0x1, -R180 ;  /* 0x00000001c5f37824 */ /* 0x040fe200078e0ab4 */
[----:B------:R-:W-:Y:S01]  /*15750*/  IABS R127, R127 ;  /* 0x0000007f007f7213 */ /* 0x000fe20000000000 */
[C-C-:B------:R-:W-:Y:S01]  /*15760*/  IMAD.IADD R248, R210.reuse, 0x1, -R174.reuse ;  /* 0x00000001d2f87824 */ /* 0x140fe200078e0aae */
[----:B------:R-:W-:Y:S01]  /*15770*/  IABS R116, R116 ;  /* 0x0000007400747213 */ /* 0x000fe20000000000 */
[----:B------:R-:W-:Y:S01]  /*15780*/  IMAD.IADD R130, R197, 0x1, -R174 ;  /* 0x00000001c5827824 */ /* 0x000fe200078e0aae */
[----:B------:R-:W-:Y:S01]  /*15790*/  ISETP.GE.AND P2, PT, R183, R206, PT ;  /* 0x000000ceb700720c */ /* 0x000fe20003f46270 */
[C---:B------:R-:W-:Y:S01]  /*157a0*/  IMAD.IADD R246, R210.reuse, 0x1, -R180 ;  /* 0x00000001d2f67824 */ /* 0x040fe200078e0ab4 */
[----:B------:R-:W-:Y:S01]  /*157b0*/  I2F R127, R127 ;  /* 0x0000007f007f7306 */ /* 0x000fe20000201400 */
[----:B------:R-:W-:Y:S01]  /*157c0*/  IABS R6, R6 ;  /* 0x0000000600067213 */ /* 0x000fe20000000000 */
[----:B------:R-:W-:Y:S01]  /*157d0*/  IMAD.IADD R126, R197, 0x1, -R182 ;  /* 0x00000001c57e7824 */ /* 0x000fe200078e0ab6 */
[----:B------:R-:W-:Y:S01]  /*157e0*/  ISETP.GE.OR P2, PT, R183, R205, !P2 ;  /* 0x000000cdb700720c */ /* 0x000fe20005746670 */
[----:B------:R-:W-:Y:S01]  /*157f0*/  IMAD.IADD R114, R197, 0x1, -R245 ;  /* 0x00000001c5727824 */ /* 0x000fe200078e0af5 */
[----:B------:R-:W-:Y:S01]  /*15800*/  IABS R118, R118 ;  /* 0x0000007600767213 */ /* 0x000fe20000000000 */
[C---:B------:R-:W-:Y:S01]  /*15810*/  IMAD.IADD R239, R210.reuse, 0x1, -R240 ;  /* 0x00000001d2ef7824 */ /* 0x040fe200078e0af0 */
[----:B------:R-:W-:Y:S01]  /*15820*/  IADD3 R238, R183, 0x8, RZ ;  /* 0x00000008b7ee7810 */ /* 0x000fe20007ffe0ff */
[C---:B------:R-:W-:Y:S01]  /*15830*/  IMAD.IADD R175, R210.reuse, 0x1, -R172 ;  /* 0x00000001d2af7824 */ /* 0x040fe200078e0aac */
[----:B------:R-:W-:Y:S01]  /*15840*/  IABS R126, R126 ;  /* 0x0000007e007e7213 */ /* 0x000fe20000000000 */
[----:B------:R-:W-:Y:S01]  /*15850*/  I2F R6, R6 ;  /* 0x0000000600067306 */ /* 0x000fe20000201400 */
[----:B------:R-:W-:Y:S01]  /*15860*/  IABS R243, R243 ;  /* 0x000000f300f37213 */ /* 0x000fe20000000000 */
[C---:B------:R-:W-:Y:S01]  /*15870*/  IMAD.IADD R129, R197.reuse, 0x1, -R124 ;  /* 0x00000001c5817824 */ /* 0x040fe200078e0a7c */
[----:B------:R-:W-:Y:S01]  /*15880*/  IABS R114, R114 ;  /* 0x0000007200727213 */ /* 0x000fe20000000000 */
[----:B------:R-:W-:Y:S01]  /*15890*/  IMAD.IADD R250, R197, 0x1, -R172 ;  /* 0x00000001c5fa7824 */ /* 0x000fe200078e0aac */
[----:B------:R-:W-:Y:S01]  /*158a0*/  IABS R128, R128 ;  /* 0x0000008000807213 */ /* 0x000fe20000000000 */
[C---:B------:R-:W-:Y:S01]  /*158b0*/  IMAD.IADD R131, R210.reuse, 0x1, -R124 ;  /* 0x00000001d2837824 */ /* 0x040fe200078e0a7c */
[----:B------:R-:W-:Y:S01]  /*158c0*/  IABS R129, R129 ;  /* 0x0000008100817213 */ /* 0x000fe20000000000 */
[C---:B------:R-:W-:Y:S01]  /*158d0*/  IMAD.IADD R120, R210.reuse, 0x1, -R5 ;  /* 0x00000001d2787824 */ /* 0x040fe200078e0a05 */
[----:B------:R-:W-:Y:S01]  /*158e0*/  IADD3 R173, R183, 0x28, RZ ;  /* 0x00000028b7ad7810 */ /* 0x000fe20007ffe0ff */
[----:B------:R-:W-:Y:S01]  /*158f0*/  I2F R118, R118 ;  /* 0x0000007600767306 */ /* 0x000fe20000201400 */
[----:B------:R-:W-:Y:S01]  /*15900*/  IABS R131, R131 ;  /* 0x0000008300837213 */ /* 0x000fe20000000000 */
[C---:B------:R-:W-:Y:S01]  /*15910*/  IMAD.IADD R112, R210.reuse, 0x1, -R247 ;  /* 0x00000001d2707824 */ /* 0x040fe200078e0af7 */
[----:B------:R-:W-:Y:S01]  /*15920*/  IABS R120, R120 ;  /* 0x0000007800787213 */ /* 0x000fe20000000000 */
[C-C-:B------:R-:W-:Y:S01]  /*15930*/  IMAD.IADD R125, R210.reuse, 0x1, -R173.reuse ;  /* 0x00000001d27d7824 */ /* 0x140fe200078e0aad */
[----:B------:R-:W-:Y:S01]  /*15940*/  IABS R130, R130 ;  /* 0x0000008200827213 */ /* 0x000fe20000000000 */
[C---:B------:R-:W-:Y:S01]  /*15950*/  IMAD.IADD R249, R197.reuse, 0x1, -R173 ;  /* 0x00000001c5f97824 */ /* 0x040fe200078e0aad */
[----:B------:R-:W-:Y:S01]  /*15960*/  IABS R250, R250 ;  /* 0x000000fa00fa7213 */ /* 0x000fe20000000000 */
[C---:B------:R-:W-:Y:S01]  /*15970*/  IMAD.IADD R119, R197.reuse, 0x1, -R247 ;  /* 0x00000001c5777824 */ /* 0x040fe200078e0af7 */
[----:B------:R-:W-:Y:S01]  /*15980*/  IABS R125, R125 ;  /* 0x0000007d007d7213 */ /* 0x000fe20000000000 */
[----:B------:R-:W-:Y:S01]  /*15990*/  I2F R120, R120 ;  /* 0x0000007800787306 */ /* 0x000fe20000201400 */
[----:B------:R-:W-:Y:S01]  /*159a0*/  IABS R111, R111 ;  /* 0x0000006f006f7213 */ /* 0x000fe20000000000 */
[----:B------:R-:W-:Y:S01]  /*159b0*/  IMAD.IADD R109, R197, 0x1, -R5 ;  /* 0x00000001c56d7824 */ /* 0x000fe200078e0a05 */
[C---:B------:R-:W-:Y:S01]  /*159c0*/  ISETP.GE.AND P0, PT, R183.reuse, R212, PT ;  /* 0x000000d4b700720c */ /* 0x040fe20003f06270 */
[--C-:B------:R-:W-:Y:S01]  /*159d0*/  IMAD.IADD R108, R210, 0x1, -R238.reuse ;  /* 0x00000001d26c7824 */ /* 0x100fe200078e0aee */
[----:B------:R-:W-:Y:S01]  /*159e0*/  ISETP.GE.AND P3, PT, R183, R209, PT ;  /* 0x000000d1b700720c */ /* 0x000fe20003f66270 */
[----:B------:R-:W-:Y:S01]  /*159f0*/  IMAD.IADD R113, R197, 0x1, -R238 ;  /* 0x00000001c5717824 */ /* 0x000fe200078e0aee */
[C---:B------:R-:W-:Y:S02]  /*15a00*/  ISETP.GE.OR P0, PT, R183.reuse, R211, !P0 ;  /* 0x000000d3b700720c */ /* 0x040fe40004706670 */
[----:B------:R-:W-:Y:S01]  /*15a10*/  ISETP.GE.OR P3, PT, R183, R208, !P3 ;  /* 0x000000d0b700720c */ /* 0x000fe20005f66670 */
[----:B------:R-:W-:Y:S01]  /*15a20*/  I2F R126, R126 ;  /* 0x0000007e007e7306 */ /* 0x000fe20000201400 */
[----:B------:R-:W-:Y:S02]  /*15a30*/  ISETP.GE.AND P1, PT, R5, R212, PT ;  /* 0x000000d40500720c */ /* 0x000fe40003f26270 */
[----:B------:R-:W-:Y:S02]  /*15a40*/  ISETP.GE.AND P5, PT, R183, R203, PT ;  /* 0x000000cbb700720c */ /* 0x000fe40003fa6270 */
[----:B------:R-:W-:Y:S02]  /*15a50*/  ISETP.GE.OR P1, PT, R5, R211, !P1 ;  /* 0x000000d30500720c */ /* 0x000fe40004f26670 */
[----:B------:R-:W-:Y:S02]  /*15a60*/  ISETP.GE.OR P5, PT, R183, R202, !P5 ;  /* 0x000000cab700720c */ /* 0x000fe40006fa6670 */
        /* <DEDUP_REMOVED lines=11> */
[C---:B------:R-:W-:Y:S02]  /*15b20*/  ISETP.GE.AND P6, PT, R5.reuse, R209, PT ;  /* 0x000000d10500720c */ /* 0x040fe40003fc6270 */
[----:B------:R-:W-:Y:S01]  /*15b30*/  IABS R251, R251 ;  /* 0x000000fb00fb7213 */ /* 0x000fe20000000000 */
        /* <DEDUP_REMOVED lines=9> */
[----:B------:R-:W-:Y:S05]  /*15bd0*/  IABS R113, R113 ;  /* 0x0000007100717213 */ /* 0x000fea0000000000 */
        /* <DEDUP_REMOVED lines=23> */
[----:B-1----:R-:W-:Y:S01]  /*15d50*/  FFMA.FTZ R54, R131, -UR17, R54 ;  /* 0x8000001183367c23 */ /* 0x002fe20008010036 */
[----:B------:R-:W-:Y:S01]  /*15d60*/  IADD3 R131, R183, 0x69, RZ ;  /* 0x00000069b7837810 */ /* 0x000fe20007ffe0ff */
[----:B------:R-:W-:Y:S01]  /*15d70*/  FFMA.FTZ R52, R129, -UR17, R52 ;  /* 0x8000001181347c23 */ /* 0x000fe20008010034 */
[----:B------:R-:W-:Y:S01]  /*15d80*/  IADD3 R129, R183, 0x60, RZ ;  /* 0x00000060b7817810 */ /* 0x000fe20007ffe0ff */
[----:B------:R-:W-:Y:S02]  /*15d90*/  FFMA.FTZ R53, R127, -UR17, R53 ;  /* 0x800000117f357c23 */ /* 0x000fe40008010035 */
        /* <DEDUP_REMOVED lines=8> */
[----:B------:R-:W-:Y:S02]  /*15e20*/  IMAD.IADD R252, R197, 0x1, -R118 ;  /* 0x00000001c5fc7824 */ /* 0x000fe400078e0a76 */
[----:B------:R-:W-:Y:S01]  /*15e30*/  FFMA.FTZ R170, R120, -UR17, R170 ;  /* 0x8000001178aa7c23 */ /* 0x000fe200080100aa */
[----:B------:R-:W-:Y:S01]  /*15e40*/  IADD3 R120, R183, 0x41, RZ ;  /* 0x00000041b7787810 */ /* 0x000fe20007ffe0ff */
[----:B------:R-:W-:Y:S02]  /*15e50*/  FFMA.FTZ R168, R109, -UR17, R168 ;  /* 0x800000116da87c23 */ /* 0x000fe400080100a8 */
[----:B------:R-:W-:Y:S01]  /*15e60*/  FFMA.FTZ R223, R121, -UR17, R223 ;  /* 0x8000001179df7c23 */ /* 0x000fe200080100df */
[C---:B------:R-:W-:Y:S01]  /*15e70*/  IADD3 R121, R183.reuse, 0x49, RZ ;  /* 0x00000049b7797810 */ /* 0x040fe20007ffe0ff */
[----:B------:R-:W-:Y:S01]  /*15e80*/  FFMA.FTZ R18, R108, -UR17, R18 ;  /* 0x800000116c127c23 */ /* 0x000fe20008010012 */
[----:B------:R-:W-:Y:S01]  /*15e90*/  FSEL R168, R168, -INF , !P1 ;  /* 0xff800000a8a87808 */ /* 0x000fe20004800000 */
[----:B------:R-:W-:Y:S01]  /*15ea0*/  FFMA.FTZ R26, R126, -UR17, R26 ;  /* 0x800000117e1a7c23 */ /* 0x000fe2000801001a */
[----:B------:R-:W-:Y:S01]  /*15eb0*/  IADD3 R126, R183, 0x50, RZ ;  /* 0x00000050b77e7810 */ /* 0x000fe20007ffe0ff */
[----:B------:R-:W-:Y:S01]  /*15ec0*/  FFMA.FTZ R35, R243, -UR17, R35 ;  /* 0x80000011f3237c23 */ /* 0x000fe20008010023 */
[C---:B------:R-:W-:Y:S01]  /*15ed0*/  ISETP.GE.AND P1, PT, R245.reuse, R212, PT ;  /* 0x000000d4f500720c */ /* 0x040fe20003f26270 */
[----:B------:R-:W-:Y:S01]  /*15ee0*/  FFMA.FTZ R179, R114, -UR17, R179 ;  /* 0x8000001172b37c23 */ /* 0x000fe200080100b3 */
[----:B------:R-:W-:Y:S01]  /*15ef0*/  FSEL R170, R170, -INF , !P6 ;  /* 0xff800000aaaa7808 */ /* 0x000fe20007000000 */
[----:B------:R-:W-:Y:S01]  /*15f00*/  FFMA.FTZ R226, R248, -UR17, R226 ;  /* 0x80000011f8e27c23 */ /* 0x000fe200080100e2 */
[----:B------:R-:W-:Y:S01]  /*15f10*/  ISETP.GE.OR P1, PT, R245, R211, !P1 ;  /* 0x000000d3f500720c */ /* 0x000fe20004f26670 */
[----:B------:R-:W-:Y:S01]  /*15f20*/  FFMA.FTZ R37, R130, -UR17, R37 ;  /* 0x8000001182257c23 */ /* 0x000fe20008010025 */
[----:B------:R-:W-:Y:S01]  /*15f30*/  IADD3 R130, R183, 0x58, RZ ;  /* 0x00000058b7827810 */ /* 0x000fe20007ffe0ff */
[----:B------:R-:W-:Y:S01]  /*15f40*/  FFMA.FTZ R46, R125, -UR17, R46 ;  /* 0x800000117d2e7c23 */ /* 0x000fe2000801002e */
[----:B------:R-:W-:Y:S01]  /*15f50*/  IADD3 R125, R183, 0x59, RZ ;  /* 0x00000059b77d7810 */ /* 0x000fe20007ffe0ff */
[----:B------:R-:W-:Y:S01]  /*15f60*/  FFMA.FTZ R47, R175, -UR17, R47 ;  /* 0x80000011af2f7c23 */ /* 0x000fe2000801002f */
[----:B------:R-:W-:Y:S01]  /*15f70*/  ISETP.GE.AND P6, PT, R245, R209, PT ;  /* 0x000000d1f500720c */ /* 0x000fe20003fc6270 */
[----:B------:R-:W-:Y:S02]  /*15f80*/  FFMA.FTZ R3, R110, -UR17, R3 ;  /* 0x800000116e037c23 */ /* 0x000fe40008010003 */
[----:B------:R-:W-:Y:S01]  /*15f90*/  FFMA.FTZ R41, R249, -UR17, R41 ;  /* 0x80000011f9297c23 */ /* 0x000fe20008010029 */
[----:B------:R-:W-:Y:S01]  /*15fa0*/  ISETP.GE.OR P6, PT, R245, R208, !P6 ;  /* 0x000000d0f500720c */ /* 0x000fe200077c6670 */
[----:B------:R-:W-:Y:S01]  /*15fb0*/  FFMA.FTZ R169, R251, -UR17, R169 ;  /* 0x80000011fba97c23 */ /* 0x000fe200080100a9 */
[----:B------:R-:W-:Y:S01]  /*15fc0*/  FSEL R3, R3, -INF , !P0 ;  /* 0xff80000003037808 */ /* 0x000fe20004000000 */
[----:B------:R-:W-:Y:S01]  /*15fd0*/  IMAD.IADD R251, R210, 0x1, -R117 ;  /* 0x00000001d2fb7824 */ /* 0x000fe200078e0a75 */
[----:B------:R-:W-:Y:S01]  /*15fe0*/  ISETP.GE.AND P0, PT, R238, R212, PT ;  /* 0x000000d4ee00720c */ /* 0x000fe20003f06270 */
[----:B------:R-:W-:Y:S01]  /*15ff0*/  FFMA.FTZ R177, R119, -UR17, R177 ;  /* 0x8000001177b17c23 */ /* 0x000fe200080100b1 */
[----:B------:R-:W-:Y:S01]  /*16000*/  FSEL R169, R169, -INF , !P3 ;  /* 0xff800000a9a97808 */ /* 0x000fe20005800000 */
[----:B------:R-:W-:Y:S01]  /*16010*/  FFMA.FTZ R222, R115, -UR17, R222 ;  /* 0x8000001173de7c23 */ /* 0x000fe200080100de */
[----:B------:R-:W-:Y:S01]  /*16020*/  IABS R251, R251 ;  /* 0x000000fb00fb7213 */ /* 0x000fe20000000000 */
[----:B------:R-:W-:Y:S01]  /*16030*/  FFMA.FTZ R31, R241, -UR17, R31 ;  /* 0x80000011f11f7c23 */ /* 0x000fe2000801001f */
[----:B------:R-:W-:Y:S01]  /*16040*/  IADD3 R119, R183, 0x48, RZ ;  /* 0x00000048b7777810 */ /* 0x000fe20007ffe0ff */
[----:B------:R-:W-:Y:S01]  /*16050*/  FFMA.FTZ R224, R239, -UR17, R224 ;  /* 0x80000011efe07c23 */ /* 0x000fe200080100e0 */
[----:B------:R-:W1:Y:S01]  /*16060*/  I2F R6, R251 ;  /* 0x000000fb00067306 */ /* 0x000e620000201400 */
[----:B------:R-:W-:Y:S01]  /*16070*/  IMAD.IADD R175, R210, 0x1, -R125 ;  /* 0x00000001d2af7824 */ /* 0x000fe200078e0a7d */
[----:B------:R-:W-:Y:S01]  /*16080*/  ISETP.GE.OR P0, PT, R238, R211, !P0 ;  /* 0x000000d3ee00720c */ /* 0x000fe20004706670 */
[----:B------:R-:W-:Y:S01]  /*16090*/  IMAD.IADD R127, R210, 0x1, -R129 ;  /* 0x00000001d27f7824 */ /* 0x000fe200078e0a81 */
[----:B------:R-:W-:Y:S01]  /*160a0*/  ISETP.GE.AND P3, PT, R238, R209, PT ;  /* 0x000000d1ee00720c */ /* 0x000fe20003f66270 */
[----:B------:R-:W-:Y:S01]  /*160b0*/  IMAD.IADD R110, R197, 0x1, -R117 ;  /* 0x00000001c56e7824 */ /* 0x000fe200078e0a75 */
[----:B------:R-:W-:Y:S01]  /*160c0*/  IABS R175, R175 ;  /* 0x000000af00af7213 */ /* 0x000fe20000000000 */
[----:B------:R-:W-:Y:S01]  /*160d0*/  FFMA.FTZ R29, R242, -UR17, R29 ;  /* 0x80000011f21d7c23 */ /* 0x000fe2000801001d */
[----:B------:R-:W-:Y:S01]  /*160e0*/  ISETP.GE.OR P3, PT, R238, R208, !P3 ;  /* 0x000000d0ee00720c */ /* 0x000fe20005f66670 */
[----:B------:R-:W-:Y:S01]  /*160f0*/  FFMA.FTZ R62, R7, -UR17, R62 ;  /* 0x80000011073e7c23 */ /* 0x000fe2000801003e */
[----:B------:R-:W-:Y:S01]  /*16100*/  IABS R110, R110 ;  /* 0x0000006e006e7213 */ /* 0x000fe20000000000 */
[----:B------:R-:W-:Y:S01]  /*16110*/  FFMA.FTZ R225, R246, -UR17, R225 ;  /* 0x80000011f6e17c23 */ /* 0x000fe200080100e1 */
[----:B------:R-:W-:Y:S01]  /*16120*/  IABS R127, R127 ;  /* 0x0000007f007f7213 */ /* 0x000fe20000000000 */
[----:B------:R-:W-:Y:S02]  /*16130*/  FFMA.FTZ R16, R113, -UR17, R16 ;  /* 0x8000001171107c23 */ /* 0x000fe40008010010 */
[----:B------:R-:W-:Y:S01]  /*16140*/  FFMA.FTZ R178, R112, -UR17, R178 ;  /* 0x8000001170b27c23 */ /* 0x000fe200080100b2 */
[----:B------:R-:W-:Y:S01]  /*16150*/  I2F R111, R127 ;  /* 0x0000007f006f7306 */ /* 0x000fe20000201400 */
[----:B-1----:R-:W-:Y:S01]  /*16160*/  FFMA.FTZ R63, R6, -UR17, R63 ;  /* 0x80000011063f7c23 */ /* 0x002fe2000801003f */
[----:B------:R-:W-:Y:S08]  /*16170*/  IABS R251, R252 ;  /* 0x000000fc00fb7213 */ /* 0x000ff00000000000 */
[----:B------:R-:W1:Y:S01]  /*16180*/  I2F R110, R110 ;  /* 0x0000006e006e7306 */ /* 0x000e620000201400 */
[----:B------:R-:W-:Y:S05]  /*16190*/  IMAD.IADD R252, R210, 0x1, -R118 ;  /* 0x00000001d2fc7824 */ /* 0x000fea00078e0a76 */
[----:B------:R-:W-:Y:S04]  /*161a0*/  IABS R252, R252 ;  /* 0x000000fc00fc7213 */ /* 0x000fe80000000000 */
[----:B------:R-:W2:Y:S10]  /*161b0*/  I2F R113, R252 ;  /* 0x000000fc00717306 */ /* 0x000eb40000201400 */
[----:B------:R-:W3:Y:S01]  /*161c0*/  I2F R109, R251 ;  /* 0x000000fb006d7306 */ /* 0x000ee20000201400 */
[----:B-1----:R-:W-:Y:S02]  /*161d0*/  FFMA.FTZ R61, R110, -UR17, R61 ;  /* 0x800000116e3d7c23 */ /* 0x002fe4000801003d */
[----:B--2---:R-:W-:Y:S02]  /*161e0*/  FFMA.FTZ R70, R113, -UR17, R70 ;  /* 0x8000001171467c23 */ /* 0x004fe40008010046 */
[----:B------:R-:W-:Y:S02]  /*161f0*/  IMAD.IADD R113, R197, 0x1, -R129 ;  /* 0x00000001c5717824 */ /* 0x000fe400078e0a81 */
[C---:B------:R-:W-:Y:S03]  /*16200*/  IMAD.IADD R252, R210.reuse, 0x1, -R120 ;  /* 0x00000001d2fc7824 */ /* 0x040fe600078e0a78 */
[----:B------:R-:W-:Y:S02]  /*16210*/  IABS R113, R113 ;  /* 0x0000007100717213 */ /* 0x000fe40000000000 */
[----:B------:R-:W-:Y:S01]  /*16220*/  IABS R252, R252 ;  /* 0x000000fc00fc7213 */ /* 0x000fe20000000000 */
[----:B---3--:R-:W-:Y:S02]  /*16230*/  FFMA.FTZ R68, R109, -UR17, R68 ;  /* 0x800000116d447c23 */ /* 0x008fe40008010044 */
[----:B------:R-:W-:Y:S01]  /*16240*/  IMAD.IADD R251, R197, 0x1, -R120 ;  /* 0x00000001c5fb7824 */ /* 0x000fe200078e0a78 */
[----:B------:R1:W2:Y:S04]  /*16250*/  I2F R112, R252 ;  /* 0x000000fc00707306 */ /* 0x0002a80000201400 */
[----:B------:R-:W-:Y:S06]  /*16260*/  IABS R251, R251 ;  /* 0x000000fb00fb7213 */ /* 0x000fec0000000000 */
[----:B------:R3:W4:Y:S10]  /*16270*/  I2F R108, R251 ;  /* 0x000000fb006c7306 */ /* 0x0007340000201400 */
[----:B------:R-:W-:Y:S01]  /*16280*/  I2F R113, R113 ;  /* 0x0000007100717306 */ /* 0x000fe20000201400 */
[----:B-1----:R-:W-:Y:S02]  /*16290*/  IMAD.IADD R252, R210, 0x1, -R119 ;  /* 0x00000001d2fc7824 */ /* 0x002fe400078e0a77 */
[----:B--2---:R-:W-:Y:S01]  /*162a0*/  FFMA.FTZ R71, R112, -UR17, R71 ;  /* 0x8000001170477c23 */ /* 0x004fe20008010047 */
[----:B------:R-:W-:Y:S02]  /*162b0*/  FSEL R112, R179, -INF , !P1 ;  /* 0xff800000b3707808 */ /* 0x000fe40004800000 */
[C---:B------:R-:W-:Y:S02]  /*162c0*/  ISETP.GE.AND P1, PT, R181.reuse, R212, PT ;  /* 0x000000d4b500720c */ /* 0x040fe40003f26270 */
[----:B------:R-:W-:Y:S02]  /*162d0*/  IABS R252, R252 ;  /* 0x000000fc00fc7213 */ /* 0x000fe40000000000 */
[----:B------:R-:W-:Y:S01]  /*162e0*/  ISETP.GE.OR P1, PT, R181, R211, !P1 ;  /* 0x000000d3b500720c */ /* 0x000fe20004f26670 */
[C---:B---3--:R-:W-:Y:S01]  /*162f0*/  IMAD.IADD R251, R197.reuse, 0x1, -R119 ;  /* 0x00000001c5fb7824 */ /* 0x048fe200078e0a77 */
[----:B------:R-:W1:Y:S01]  /*16300*/  I2F R115, R252 ;  /* 0x000000fc00737306 */ /* 0x000e620000201400 */
[----:B----4-:R-:W-:Y:S02]  /*16310*/  FFMA.FTZ R69, R108, -UR17, R69 ;  /* 0x800000116c457c23 */ /* 0x010fe40008010045 */
[----:B------:R-:W-:Y:S01]  /*16320*/  IMAD.IADD R108, R197, 0x1, -R131 ;  /* 0x00000001c56c7824 */ /* 0x000fe200078e0a83 */
[----:B------:R-:W-:Y:S04]  /*16330*/  IABS R251, R251 ;  /* 0x000000fb00fb7213 */ /* 0x000fe80000000000 */
[----:B------:R-:W-:Y:S02]  /*16340*/  IABS R108, R108 ;  /* 0x0000006c006c7213 */ /* 0x000fe40000000000 */
[----:B------:R-:W2:Y:S10]  /*16350*/  I2F R114, R251 ;  /* 0x000000fb00727306 */ /* 0x000eb40000201400 */
[----:B------:R-:W-:Y:S01]  /*16360*/  I2F R108, R108 ;  /* 0x0000006c006c7306 */ /* 0x000fe20000201400 */
[----:B-1----:R-:W-:Y:S01]  /*16370*/  FFMA.FTZ R81, R115, -UR17, R81 ;  /* 0x8000001173517c23 */ /* 0x002fe20008010051 */
[----:B------:R-:W-:Y:S01]  /*16380*/  FSEL R115, R18, -INF , !P3 ;  /* 0xff80000012737808 */ /* 0x000fe20005800000 */
[--C-:B------:R-:W-:Y:S01]  /*16390*/  IMAD.IADD R252, R210, 0x1, -R121.reuse ;  /* 0x00000001d2fc7824 */ /* 0x100fe200078e0a79 */
[C---:B------:R-:W-:Y:S04]  /*163a0*/  ISETP.GE.AND P3, PT, R240.reuse, R209, PT ;  /* 0x000000d1f000720c */ /* 0x040fe80003f66270 */
[----:B------:R-:W-:Y:S02]  /*163b0*/  ISETP.GE.OR P3, PT, R240, R208, !P3 ;  /* 0x000000d0f000720c */ /* 0x000fe40005f66670 */
[----:B------:R-:W-:Y:S01]  /*163c0*/  IABS R252, R252 ;  /* 0x000000fc00fc7213 */ /* 0x000fe20000000000 */
[----:B--2---:R-:W-:Y:S01]  /*163d0*/  FFMA.FTZ R76, R114, -UR17, R76 ;  /* 0x80000011724c7c23 */ /* 0x004fe2000801004c */
[----:B------:R-:W-:Y:S01]  /*163e0*/  FSEL R114, R171, -INF , !P2 ;  /* 0xff800000ab727808 */ /* 0x000fe20005000000 */
[----:B------:R-:W-:Y:S01]  /*163f0*/  IMAD.IADD R251, R197, 0x1, -R121 ;  /* 0x00000001c5fb7824 */ /* 0x000fe200078e0a79 */
[----:B------:R1:W2:Y:S01]  /*16400*/  I2F R241, R252 ;  /* 0x000000fc00f17306 */ /* 0x0002a20000201400 */
[CC--:B------:R-:W-:Y:S03]  /*16410*/  ISETP.GE.AND P2, PT, R247.reuse, R212.reuse, PT ;  /* 0x000000d4f700720c */ /* 0x0c0fe60003f46270 */
[----:B------:R-:W-:Y:S02]  /*16420*/  IABS R251, R251 ;  /* 0x000000fb00fb7213 */ /* 0x000fe40000000000 */
[-C--:B------:R-:W-:Y:S04]  /*16430*/  ISETP.GE.OR P2, PT, R247, R211.reuse, !P2 ;  /* 0x000000d3f700720c */ /* 0x080fe80005746670 */
[----:B------:R3:W4:Y:S01]  /*16440*/  I2F R239, R251 ;  /* 0x000000fb00ef7306 */ /* 0x0007220000201400 */
[----:B------:R-:W-:Y:S02]  /*16450*/  FSEL R177, R177, -INF , !P2 ;  /* 0xff800000b1b17808 */ /* 0x000fe40005000000 */
[C---:B------:R-:W-:Y:S04]  /*16460*/  ISETP.GE.AND P2, PT, R182.reuse, R212, PT ;  /* 0x000000d4b600720c */ /* 0x040fe80003f46270 */
[----:B------:R-:W-:Y:S01]  /*16470*/  ISETP.GE.OR P2, PT, R182, R211, !P2 ;  /* 0x000000d3b600720c */ /* 0x000fe20005746670 */
[C-C-:B-1----:R-:W-:Y:S02]  /*16480*/  IMAD.IADD R252, R210.reuse, 0x1, -R126.reuse ;  /* 0x00000001d2fc7824 */ /* 0x142fe400078e0a7e */
[----:B--2---:R-:W-:Y:S01]  /*16490*/  FFMA.FTZ R83, R241, -UR17, R83 ;  /* 0x80000011f1537c23 */ /* 0x004fe20008010053 */
[----:B------:R-:W-:Y:S02]  /*164a0*/  IADD3 R241, R183, 0x71, RZ ;  /* 0x00000071b7f17810 */ /* 0x000fe40007ffe0ff */
[----:B------:R-:W-:Y:S04]  /*164b0*/  IABS R252, R252 ;  /* 0x000000fc00fc7213 */ /* 0x000fe80000000000 */
[----:B------:R-:W1:Y:S01]  /*164c0*/  I2F R243, R252 ;  /* 0x000000fc00f37306 */ /* 0x000e620000201400 */
[----:B---3--:R-:W-:Y:S02]  /*164d0*/  IMAD.IADD R251, R197, 0x1, -R126 ;  /* 0x00000001c5fb7824 */ /* 0x008fe400078e0a7e */
[----:B----4-:R-:W-:Y:S03]  /*164e0*/  FFMA.FTZ R79, R239, -UR17, R79 ;  /* 0x80000011ef4f7c23 */ /* 0x010fe6000801004f */
[----:B------:R-:W-:Y:S04]  /*164f0*/  IABS R251, R251 ;  /* 0x000000fb00fb7213 */ /* 0x000fe80000000000 */
[----:B------:R-:W2:Y:S01]  /*16500*/  I2F R242, R251 ;  /* 0x000000fb00f27306 */ /* 0x000ea20000201400 */
[----:B-1----:R-:W-:Y:S02]  /*16510*/  FFMA.FTZ R86, R243, -UR17, R86 ;  /* 0x80000011f3567c23 */ /* 0x002fe40008010056 */
[----:B------:R-:W-:Y:S05]  /*16520*/  IMAD.IADD R252, R210, 0x1, -R128 ;  /* 0x00000001d2fc7824 */ /* 0x000fea00078e0a80 */
[----:B------:R-:W-:Y:S01]  /*16530*/  IABS R252, R252 ;  /* 0x000000fc00fc7213 */ /* 0x000fe20000000000 */
[----:B--2---:R-:W-:Y:S03]  /*16540*/  FFMA.FTZ R84, R242, -UR17, R84 ;  /* 0x80000011f2547c23 */ /* 0x004fe60008010054 */
[----:B------:R-:W1:Y:S01]  /*16550*/  I2F R248, R252 ;  /* 0x000000fc00f87306 */ /* 0x000e620000201400 */
[----:B------:R-:W-:Y:S01]  /*16560*/  IMAD.IADD R251, R197, 0x1, -R128 ;  /* 0x00000001c5fb7824 */ /* 0x000fe200078e0a80 */
[----:B------:R-:W-:Y:S04]  /*16570*/  IADD3 R242, R183, 0x70, RZ ;  /* 0x00000070b7f27810 */ /* 0x000fe80007ffe0ff */
[----:B------:R-:W-:Y:S04]  /*16580*/  IABS R251, R251 ;  /* 0x000000fb00fb7213 */ /* 0x000fe80000000000 */
[----:B------:R-:W2:Y:S01]  /*16590*/  I2F R246, R251 ;  /* 0x000000fb00f67306 */ /* 0x000ea20000201400 */
[----:B-1----:R-:W-:Y:S02]  /*165a0*/  FFMA.FTZ R87, R248, -UR17, R87 ;  /* 0x80000011f8577c23 */ /* 0x002fe40008010057 */
[----:B------:R-:W-:Y:S05]  /*165b0*/  IMAD.IADD R252, R210, 0x1, -R130 ;  /* 0x00000001d2fc7824 */ /* 0x000fea00078e0a82 */
[----:B------:R-:W-:Y:S01]  /*165c0*/  IABS R252, R252 ;  /* 0x000000fc00fc7213 */ /* 0x000fe20000000000 */
[----:B--2---:R-:W-:Y:S03]  /*165d0*/  FFMA.FTZ R85, R246, -UR17, R85 ;  /* 0x80000011f6557c23 */ /* 0x004fe60008010055 */
[----:B------:R-:W1:Y:S01]  /*165e0*/  I2F R250, R252 ;  /* 0x000000fc00fa7306 */ /* 0x000e620000201400 */
[----:B------:R-:W-:Y:S02]  /*165f0*/  FFMA.FTZ R246, R111, -UR17, R102 ;  /* 0x800000116ff67c23 */ /* 0x000fe40008010066 */
[----:B------:R-:W-:Y:S05]  /*16600*/  IMAD.IADD R251, R197, 0x1, -R130 ;  /* 0x00000001c5fb7824 */ /* 0x000fea00078e0a82 */
[----:B------:R-:W-:Y:S02]  /*16610*/  IABS R251, R251 ;  /* 0x000000fb00fb7213 */ /* 0x000fe40000000000 */
[----:B------:R-:W2:Y:S10]  /*16620*/  I2F R252, R175 ;  /* 0x000000af00fc7306 */ /* 0x000eb40000201400 */
[----:B------:R-:W3:Y:S01]  /*16630*/  I2F R249, R251 ;  /* 0x000000fb00f97306 */ /* 0x000ee20000201400 */
[----:B-1----:R-:W-:Y:S02]  /*16640*/  FFMA.FTZ R232, R250, -UR17, R232 ;  /* 0x80000011fae87c23 */ /* 0x002fe400080100e8 */
[----:B------:R-:W-:Y:S01]  /*16650*/  FFMA.FTZ R250, R108, -UR17, R106 ;  /* 0x800000116cfa7c23 */ /* 0x000fe2000801006a */
[----:B------:R-:W-:Y:S02]  /*16660*/  FSEL R108, R26, -INF , !P2 ;  /* 0xff8000001a6c7808 */ /* 0x000fe40005000000 */
[CC--:B------:R-:W-:Y:S04]  /*16670*/  ISETP.GE.AND P2, PT, R174.reuse, R212.reuse, PT ;  /* 0x000000d4ae00720c */ /* 0x0c0fe80003f46270 */
[-C--:B------:R-:W-:Y:S01]  /*16680*/  ISETP.GE.OR P2, PT, R174, R211.reuse, !P2 ;  /* 0x000000d3ae00720c */ /* 0x080fe20005746670 */
[----:B--2---:R-:W-:Y:S01]  /*16690*/  FFMA.FTZ R243, R252, -UR17, R99 ;  /* 0x80000011fcf37c23 */ /* 0x004fe20008010063 */
[----:B------:R-:W-:Y:S01]  /*166a0*/  IADD3 R175, R183, 0x61, RZ ;  /* 0x00000061b7af7810 */ /* 0x000fe20007ffe0ff */
[----:B------:R-:W-:Y:S01]  /*166b0*/  FFMA.FTZ R252, R113, -UR17, R100 ;  /* 0x8000001171fc7c23 */ /* 0x000fe20008010064 */
[----:B------:R-:W-:Y:S02]  /*166c0*/  FSEL R102, R37, -INF , !P2 ;  /* 0xff80000025667808 */ /* 0x000fe40005000000 */
[----:B------:R-:W-:Y:S01]  /*166d0*/  ISETP.GE.AND P2, PT, R124, R212, PT ;  /* 0x000000d47c00720c */ /* 0x000fe20003f46270 */
[--C-:B------:R-:W-:Y:S01]  /*166e0*/  IMAD.IADD R116, R197, 0x1, -R175.reuse ;  /* 0x00000001c5747824 */ /* 0x100fe200078e0aaf */
[----:B------:R-:W-:Y:S01]  /*166f0*/  FSEL R113, R176, -INF , !P5 ;  /* 0xff800000b0717808 */ /* 0x000fe20006800000 */
[----:B------:R-:W-:Y:S01]  /*16700*/  IMAD.IADD R127, R210, 0x1, -R175 ;  /* 0x00000001d27f7824 */ /* 0x000fe200078e0aaf */
[----:B------:R-:W-:Y:S01]  /*16710*/  ISETP.GE.OR P2, PT, R124, R211, !P2 ;  /* 0x000000d37c00720c */ /* 0x000fe20005746670 */
[----:B---3--:R-:W-:Y:S01]  /*16720*/  FFMA.FTZ R93, R249, -UR17, R93 ;  /* 0x80000011f95d7c23 */ /* 0x008fe2000801005d */
[----:B------:R-:W-:Y:S01]  /*16730*/  IABS R116, R116 ;  /* 0x0000007400747213 */ /* 0x000fe20000000000 */
[----:B------:R-:W-:Y:S01]  /*16740*/  IMAD.IADD R251, R197, 0x1, -R125 ;  /* 0x00000001c5fb7824 */ /* 0x000fe200078e0a7d */
[----:B------:R-:W-:Y:S01]  /*16750*/  FSEL R52, R52, -INF , !P2 ;  /* 0xff80000034347808 */ /* 0x000fe20005000000 */
[----:B------:R-:W-:Y:S01]  /*16760*/  IMAD.MOV.U32 R18, RZ, RZ, R93 ;  /* 0x000000ffff127224 */ /* 0x000fe200078e005d */
[----:B------:R1:W-:Y:S01]  /*16770*/  I2F R7, R116 ;  /* 0x0000007400077306 */ /* 0x0003e20000201400 */
[CC--:B------:R-:W-:Y:S02]  /*16780*/  ISETP.GE.AND P2, PT, R117.reuse, R212.reuse, PT ;  /* 0x000000d47500720c */ /* 0x0c0fe40003f46270 */
[----:B------:R-:W-:Y:S02]  /*16790*/  IABS R110, R127 ;  /* 0x0000007f006e7213 */ /* 0x000fe40000000000 */
[----:B------:R-:W-:Y:S02]  /*167a0*/  ISETP.GE.OR P2, PT, R117, R211, !P2 ;  /* 0x000000d37500720c */ /* 0x000fe40005746670 */
[----:B------:R-:W-:Y:S02]  /*167b0*/  IADD3 R127, R183, 0x68, RZ ;  /* 0x00000068b77f7810 */ /* 0x000fe40007ffe0ff */
[----:B------:R-:W-:Y:S01]  /*167c0*/  FSEL R37, R61, -INF , !P2 ;  /* 0xff8000003d257808 */ /* 0x000fe20005000000 */
[----:B------:R-:W2:Y:S01]  /*167d0*/  I2F R6, R110 ;  /* 0x0000006e00067306 */ /* 0x000ea20000201400 */
[----:B------:R-:W-:Y:S01]  /*167e0*/  IMAD.MOV.U32 R61, RZ, RZ, R18 ;  /* 0x000000ffff3d7224 */ /* 0x000fe200078e0012 */
[CC--:B------:R-:W-:Y:S02]  /*167f0*/  ISETP.GE.AND P2, PT, R119.reuse, R212.reuse, PT ;  /* 0x000000d47700720c */ /* 0x0c0fe40003f46270 */
[----:B------:R-:W-:Y:S02]  /*16800*/  IABS R251, R251 ;  /* 0x000000fb00fb7213 */ /* 0x000fe40000000000 */
[----:B------:R-:W-:Y:S02]  /*16810*/  ISETP.GE.OR P2, PT, R119, R211, !P2 ;  /* 0x000000d37700720c */ /* 0x000fe40005746670 */
[----:B------:R-:W-:Y:S02]  /*16820*/  ISETP.GE.AND P5, PT, R247, R209, PT ;  /* 0x000000d1f700720c */ /* 0x000fe40003fa6270 */
[----:B------:R-:W3:Y:S01]  /*16830*/  I2F R251, R251 ;  /* 0x000000fb00fb7306 */ /* 0x000ee20000201400 */
[----:B------:R-:W-:Y:S02]  /*16840*/  FSEL R76, R76, -INF , !P2 ;  /* 0xff8000004c4c7808 */ /* 0x000fe40005000000 */
[C---:B------:R-:W-:Y:S01]  /*16850*/  ISETP.GE.AND P2, PT, R126.reuse, R212, PT ;  /* 0x000000d47e00720c */ /* 0x040fe20003f46270 */
[----:B-1----:R-:W-:Y:S01]  /*16860*/  IMAD.IADD R116, R197, 0x1, -R127 ;  /* 0x00000001c5747824 */ /* 0x002fe200078e0a7f */
[----:B------:R-:W-:Y:S02]  /*16870*/  ISETP.GE.OR P5, PT, R247, R208, !P5 ;  /* 0x000000d0f700720c */ /* 0x000fe40006fa6670 */
[-C--:B------:R-:W-:Y:S02]  /*16880*/  ISETP.GE.OR P2, PT, R126, R211.reuse, !P2 ;  /* 0x000000d37e00720c */ /* 0x080fe40005746670 */
[----:B------:R-:W-:Y:S02]  /*16890*/  FSEL R178, R178, -INF , !P5 ;  /* 0xff800000b2b27808 */ /* 0x000fe40006800000 */
[----:B------:R-:W-:Y:S01]  /*168a0*/  FSEL R18, R84, -INF , !P2 ;  /* 0xff80000054127808 */ /* 0x000fe20005000000 */
[----:B------:R-:W-:Y:S01]  /*168b0*/  IMAD.IADD R84, R197, 0x1, -R242 ;  /* 0x00000001c5547824 */ /* 0x000fe200078e0af2 */
[----:B------:R-:W-:Y:S01]  /*168c0*/  ISETP.GE.AND P2, PT, R130, R212, PT ;  /* 0x000000d48200720c */ /* 0x000fe20003f46270 */
[----:B--2---:R-:W-:Y:S01]  /*168d0*/  FFMA.FTZ R248, R6, -UR17, R103 ;  /* 0x8000001106f87c23 */ /* 0x004fe20008010067 */
[----:B------:R-:W-:Y:S01]  /*168e0*/  IABS R110, R116 ;  /* 0x00000074006e7213 */ /* 0x000fe20000000000 */
[----:B------:R-:W-:Y:S01]  /*168f0*/  IMAD.IADD R116, R210, 0x1, -R127 ;  /* 0x00000001d2747824 */ /* 0x000fe200078e0a7f */
[----:B------:R-:W-:Y:S01]  /*16900*/  ISETP.GE.OR P2, PT, R130, R211, !P2 ;  /* 0x000000d38200720c */ /* 0x000fe20005746670 */
[----:B------:R-:W-:Y:S01]  /*16910*/  IMAD.IADD R6, R210, 0x1, -R131 ;  /* 0x00000001d2067824 */ /* 0x000fe200078e0a83 */
[----:B------:R-:W1:Y:S01]  /*16920*/  I2F R109, R110 ;  /* 0x0000006e006d7306 */ /* 0x000e620000201400 */
[CC--:B------:R-:W-:Y:S02]  /*16930*/  ISETP.GE.AND P5, PT, R182.reuse, R209.reuse, PT ;  /* 0x000000d1b600720c */ /* 0x0c0fe40003fa6270 */
[----:B------:R-:W-:Y:S01]  /*16940*/  IABS R116, R116 ;  /* 0x0000007400747213 */ /* 0x000fe20000000000 */
[----:B---3--:R-:W-:Y:S01]  /*16950*/  FFMA.FTZ R97, R251, -UR17, R97 ;  /* 0x80000011fb617c23 */ /* 0x008fe20008010061 */
[-C--:B------:R-:W-:Y:S01]  /*16960*/  ISETP.GE.OR P5, PT, R182, R208.reuse, !P5 ;  /* 0x000000d0b600720c */ /* 0x080fe20006fa6670 */
[----:B------:R-:W-:Y:S01]  /*16970*/  FFMA.FTZ R251, R7, -UR17, R233 ;  /* 0x8000001107fb7c23 */ /* 0x000fe200080100e9 */
[----:B------:R-:W-:Y:S01]  /*16980*/  IADD3 R233, R183, 0x78, RZ ;  /* 0x00000078b7e97810 */ /* 0x000fe20007ffe0ff */
[----:B------:R-:W-:Y:S02]  /*16990*/  IMAD.MOV.U32 R26, RZ, RZ, R97 ;  /* 0x000000ffff1a7224 */ /* 0x000fe400078e0061 */
[----:B------:R-:W2:Y:S01]  /*169a0*/  I2F R110, R116 ;  /* 0x00000074006e7306 */ /* 0x000ea20000201400 */
[----:B------:R-:W-:Y:S01]  /*169b0*/  IMAD.IADD R7, R197, 0x1, -R241 ;  /* 0x00000001c5077824 */ /* 0x000fe200078e0af1 */
[----:B------:R-:W-:Y:S02]  /*169c0*/  IADD3 R183, R183, 0x79, RZ ;  /* 0x00000079b7b77810 */ /* 0x000fe40007ffe0ff */
[----:B------:R-:W-:Y:S02]  /*169d0*/  FSEL R106, R31, -INF , !P5 ;  /* 0xff8000001f6a7808 */ /* 0x000fe40006800000 */
[C---:B------:R-:W-:Y:S02]  /*169e0*/  ISETP.GE.AND P5, PT, R174.reuse, R209, PT ;  /* 0x000000d1ae00720c */ /* 0x040fe40003fa6270 */
[----:B------:R-:W-:Y:S02]  /*169f0*/  IABS R7, R7 ;  /* 0x0000000700077213 */ /* 0x000fe40000000000 */
[----:B------:R-:W-:Y:S02]  /*16a00*/  ISETP.GE.OR P5, PT, R174, R208, !P5 ;  /* 0x000000d0ae00720c */ /* 0x000fe40006fa6670 */
[----:B------:R-:W-:Y:S02]  /*16a10*/  IABS R6, R6 ;  /* 0x0000000600067213 */ /* 0x000fe40000000000 */
[----:B------:R-:W-:Y:S01]  /*16a20*/  FSEL R99, R226, -INF , !P5 ;  /* 0xff800000e2637808 */ /* 0x000fe20006800000 */
[----:B-1----:R-:W-:Y:S01]  /*16a30*/  FFMA.FTZ R249, R109, -UR17, R104 ;  /* 0x800000116df97c23 */ /* 0x002fe20008010068 */
[-C--:B------:R-:W-:Y:S02]  /*16a40*/  ISETP.GE.AND P5, PT, R124, R209.reuse, PT ;  /* 0x000000d17c00720c */ /* 0x080fe40003fa6270 */
[----:B------:R-:W-:Y:S02]  /*16a50*/  FSEL R109, R224, -INF , !P3 ;  /* 0xff800000e06d7808 */ /* 0x000fe40005800000 */
[-C--:B------:R-:W-:Y:S02]  /*16a60*/  ISETP.GE.OR P5, PT, R124, R208.reuse, !P5 ;  /* 0x000000d07c00720c */ /* 0x080fe40006fa6670 */
[-C--:B------:R-:W-:Y:S02]  /*16a70*/  ISETP.GE.AND P3, PT, R180, R209.reuse, PT ;  /* 0x000000d1b400720c */ /* 0x080fe40003f66270 */
[----:B------:R-:W-:Y:S01]  /*16a80*/  FSEL R54, R54, -INF , !P5 ;  /* 0xff80000036367808 */ /* 0x000fe20006800000 */
[----:B--2---:R-:W-:Y:S01]  /*16a90*/  FFMA.FTZ R239, R110, -UR17, R107 ;  /* 0x800000116eef7c23 */ /* 0x004fe2000801006b */
[----:B------:R-:W-:Y:S02]  /*16aa0*/  FSEL R110, R223, -INF , !P6 ;  /* 0xff800000df6e7808 */ /* 0x000fe40007000000 */
[CC--:B------:R-:W-:Y:S02]  /*16ab0*/  ISETP.GE.AND P6, PT, R181.reuse, R209.reuse, PT ;  /* 0x000000d1b500720c */ /* 0x0c0fe40003fc6270 */
[-C--:B------:R-:W-:Y:S02]  /*16ac0*/  ISETP.GE.OR P3, PT, R180, R208.reuse, !P3 ;  /* 0x000000d0b400720c */ /* 0x080fe40005f66670 */
[-C--:B------:R-:W-:Y:S02]  /*16ad0*/  ISETP.GE.OR P6, PT, R181, R208.reuse, !P6 ;  /* 0x000000d0b500720c */ /* 0x080fe400077c6670 */
[----:B------:R-:W-:Y:S02]  /*16ae0*/  FSEL R107, R29, -INF , !P1 ;  /* 0xff8000001d6b7808 */ /* 0x000fe40004800000 */
[----:B------:R-:W-:Y:S02]  /*16af0*/  FSEL R104, R33, -INF , !P6 ;  /* 0xff80000021687808 */ /* 0x000fe40007000000 */
[----:B------:R-:W-:Y:S02]  /*16b00*/  ISETP.GE.AND P5, PT, R117, R209, PT ;  /* 0x000000d17500720c */ /* 0x000fe40003fa6270 */
[----:B------:R-:W-:Y:S01]  /*16b10*/  FSEL R116, R16, -INF , !P0 ;  /* 0xff80000010747808 */ /* 0x000fe20004000000 */
[----:B------:R-:W-:Y:S01]  /*16b20*/  IMAD.IADD R16, R207, 0x1, -R240 ;  /* 0x00000001cf107824 */ /* 0x000fe200078e0af0 */
[----:B------:R-:W-:Y:S02]  /*16b30*/  ISETP.GE.OR P5, PT, R117, R208, !P5 ;  /* 0x000000d07500720c */ /* 0x000fe40006fa6670 */
[C---:B------:R-:W-:Y:S02]  /*16b40*/  ISETP.GE.AND P0, PT, R240.reuse, R212, PT ;  /* 0x000000d4f000720c */ /* 0x040fe40003f06270 */
[----:B------:R-:W-:Y:S02]  /*16b50*/  FSEL R33, R63, -INF , !P5 ;  /* 0xff8000003f217808 */ /* 0x000fe40006800000 */
[----:B------:R-:W-:Y:S02]  /*16b60*/  IABS R16, R16 ;  /* 0x0000001000107213 */ /* 0x000fe40000000000 */
[----:B------:R-:W-:Y:S02]  /*16b70*/  ISETP.GE.OR P0, PT, R240, R211, !P0 ;  /* 0x000000d3f000720c */ /* 0x000fe40004706670 */
[----:B------:R-:W-:Y:S02]  /*16b80*/  FSEL R100, R225, -INF , !P3 ;  /* 0xff800000e1647808 */ /* 0x000fe40005800000 */
[----:B------:R1:W2:Y:S01]  /*16b90*/  I2F R225, R7 ;  /* 0x0000000700e17306 */ /* 0x0002a20000201400 */
[----:B------:R-:W-:Y:S02]  /*16ba0*/  FSEL R111, R222, -INF , !P0 ;  /* 0xff800000de6f7808 */ /* 0x000fe40004000000 */
[----:B------:R-:W-:Y:S02]  /*16bb0*/  ISETP.GE.AND P0, PT, R180, R212, PT ;  /* 0x000000d4b400720c */ /* 0x000fe40003f06270 */
[----:B------:R-:W-:Y:S02]  /*16bc0*/  ISETP.GE.AND P3, PT, R172, R209, PT ;  /* 0x000000d1ac00720c */ /* 0x000fe40003f66270 */
[----:B------:R-:W-:Y:S02]  /*16bd0*/  ISETP.GE.OR P0, PT, R180, R211, !P0 ;  /* 0x000000d3b400720c */ /* 0x000fe40004706670 */
[----:B------:R-:W-:Y:S01]  /*16be0*/  ISETP.GE.OR P3, PT, R172, R208, !P3 ;  /* 0x000000d0ac00720c */ /* 0x000fe20005f66670 */
[----:B------:R3:W4:Y:S01]  /*16bf0*/  I2F R222, R6 ;  /* 0x0000000600de7306 */ /* 0x0007220000201400 */
[----:B------:R-:W-:Y:S02]  /*16c00*/  FSEL R103, R35, -INF , !P0 ;  /* 0xff80000023677808 */ /* 0x000fe40004000000 */
[----:B------:R-:W-:Y:S02]  /*16c10*/  FSEL R47, R47, -INF , !P3 ;  /* 0xff8000002f2f7808 */ /* 0x000fe40005800000 */
[----:B------:R-:W-:Y:S02]  /*16c20*/  ISETP.GE.AND P3, PT, R122, R209, PT ;  /* 0x000000d17a00720c */ /* 0x000fe40003f66270 */
[----:B------:R-:W-:Y:S02]  /*16c30*/  ISETP.GE.AND P0, PT, R172, R212, PT ;  /* 0x000000d4ac00720c */ /* 0x000fe40003f06270 */
[----:B------:R-:W-:Y:S02]  /*16c40*/  ISETP.GE.OR P3, PT, R122, R208, !P3 ;  /* 0x000000d07a00720c */ /* 0x000fe40005f66670 */
[-C--:B------:R-:W-:Y:S02]  /*16c50*/  ISETP.GE.OR P0, PT, R172, R211.reuse, !P0 ;  /* 0x000000d3ac00720c */ /* 0x080fe40004706670 */
[----:B------:R-:W-:Y:S01]  /*16c60*/  FSEL R35, R62, -INF , !P3 ;  /* 0xff8000003e237808 */ /* 0x000fe20005800000 */
[----:B-1----:R-:W-:Y:S01]  /*16c70*/  IMAD.IADD R7, R197, 0x1, -R233 ;  /* 0x00000001c5077824 */ /* 0x002fe200078e0ae9 */
[----:B------:R-:W-:Y:S01]  /*16c80*/  FSEL R93, R45, -INF , !P0 ;  /* 0xff8000002d5d7808 */ /* 0x000fe20004000000 */
[----:B--2---:R-:W-:Y:S01]  /*16c90*/  FFMA.FTZ R230, R225, -UR17, R230 ;  /* 0x80000011e1e67c23 */ /* 0x004fe200080100e6 */
[CC--:B------:R-:W-:Y:S02]  /*16ca0*/  ISETP.GE.AND P0, PT, R122.reuse, R212.reuse, PT ;  /* 0x000000d47a00720c */ /* 0x0c0fe40003f06270 */
[CC--:B------:R-:W-:Y:S02]  /*16cb0*/  ISETP.GE.AND P1, PT, R173.reuse, R212.reuse, PT ;  /* 0x000000d4ad00720c */ /* 0x0c0fe40003f26270 */
[-C--:B------:R-:W-:Y:S02]  /*16cc0*/  ISETP.GE.OR P0, PT, R122, R211.reuse, !P0 ;  /* 0x000000d37a00720c */ /* 0x080fe40004706670 */
[-C--:B------:R-:W-:Y:S01]  /*16cd0*/  ISETP.GE.OR P1, PT, R173, R211.reuse, !P1 ;  /* 0x000000d3ad00720c */ /* 0x080fe20004f26670 */
[----:B---3--:R-:W-:Y:S01]  /*16ce0*/  IMAD.IADD R6, R210, 0x1, -R242 ;  /* 0x00000001d2067824 */ /* 0x008fe200078e0af2 */
[----:B------:R-:W-:Y:S01]  /*16cf0*/  FSEL R45, R56, -INF , !P0 ;  /* 0xff800000382d7808 */ /* 0x000fe20004000000 */
[----:B------:R-:W-:Y:S01]  /*16d00*/  IMAD.MOV.U32 R56, RZ, RZ, R26 ;  /* 0x000000ffff387224 */ /* 0x000fe200078e001a */
[----:B------:R-:W-:Y:S01]  /*16d10*/  FSEL R97, R41, -INF , !P1 ;  /* 0xff80000029617808 */ /* 0x000fe20004800000 */
[----:B----4-:R-:W-:Y:S01]  /*16d20*/  FFMA.FTZ R228, R222, -UR17, R228 ;  /* 0x80000011dee47c23 */ /* 0x010fe200080100e4 */
[C---:B------:R-:W-:Y:S02]  /*16d30*/  ISETP.GE.AND P1, PT, R123.reuse, R212, PT ;  /* 0x000000d47b00720c */ /* 0x040fe40003f26270 */
[----:B------:R-:W-:Y:S02]  /*16d40*/  IABS R6, R6 ;  /* 0x0000000600067213 */ /* 0x000fe40000000000 */
[----:B------:R-:W-:Y:S02]  /*16d50*/  ISETP.GE.OR P1, PT, R123, R211, !P1 ;  /* 0x000000d37b00720c */ /* 0x000fe40004f26670 */
[----:B------:R1:W2:Y:S01]  /*16d60*/  I2F R179, R6 ;  /* 0x0000000600b37306 */ /* 0x0002a20000201400 */
[----:B------:R-:W-:Y:S02]  /*16d70*/  ISETP.GE.AND P6, PT, R173, R209, PT ;  /* 0x000000d1ad00720c */ /* 0x000fe40003fc6270 */
[----:B------:R-:W-:Y:S02]  /*16d80*/  FSEL R53, R53, -INF , !P1 ;  /* 0xff80000035357808 */ /* 0x000fe40004800000 */
[C---:B------:R-:W-:Y:S02]  /*16d90*/  ISETP.GE.AND P1, PT, R118.reuse, R212, PT ;  /* 0x000000d47600720c */ /* 0x040fe40003f26270 */
[-C--:B------:R-:W-:Y:S02]  /*16da0*/  ISETP.GE.OR P6, PT, R173, R208.reuse, !P6 ;  /* 0x000000d0ad00720c */ /* 0x080fe400077c6670 */
[----:B------:R-:W-:Y:S02]  /*16db0*/  ISETP.GE.OR P1, PT, R118, R211, !P1 ;  /* 0x000000d37600720c */ /* 0x000fe40004f26670 */
[----:B------:R-:W-:Y:S02]  /*16dc0*/  FSEL R46, R46, -INF , !P6 ;  /* 0xff8000002e2e7808 */ /* 0x000fe40007000000 */
[-C--:B------:R-:W-:Y:S02]  /*16dd0*/  ISETP.GE.AND P6, PT, R123, R209.reuse, PT ;  /* 0x000000d17b00720c */ /* 0x080fe40003fc6270 */
[-C--:B------:R-:W-:Y:S02]  /*16de0*/  ISETP.GE.AND P5, PT, R119, R209.reuse, PT ;  /* 0x000000d17700720c */ /* 0x080fe40003fa6270 */
[-C--:B------:R-:W-:Y:S02]  /*16df0*/  ISETP.GE.OR P6, PT, R123, R208.reuse, !P6 ;  /* 0x000000d07b00720c */ /* 0x080fe400077c6670 */
[----:B------:R-:W-:Y:S02]  /*16e00*/  FSEL R68, R68, -INF , !P1 ;  /* 0xff80000044447808 */ /* 0x000fe40004800000 */
[----:B------:R-:W-:Y:S02]  /*16e10*/  FSEL R55, R55, -INF , !P6 ;  /* 0xff80000037377808 */ /* 0x000fe40007000000 */
[----:B------:R-:W-:Y:S01]  /*16e20*/  ISETP.GE.AND P6, PT, R118, R209, PT ;  /* 0x000000d17600720c */ /* 0x000fe20003fc6270 */
[----:B-1----:R-:W-:Y:S01]  /*16e30*/  IMAD.IADD R6, R210, 0x1, -R241 ;  /* 0x00000001d2067824 */ /* 0x002fe200078e0af1 */
[-C--:B------:R-:W-:Y:S01]  /*16e40*/  ISETP.GE.OR P5, PT, R119, R208.reuse, !P5 ;  /* 0x000000d07700720c */ /* 0x080fe20006fa6670 */
[----:B--2---:R-:W-:Y:S01]  /*16e50*/  FFMA.FTZ R231, R179, -UR17, R231 ;  /* 0x80000011b3e77c23 */ /* 0x004fe200080100e7 */
[----:B------:R-:W-:Y:S02]  /*16e60*/  ISETP.GE.OR P6, PT, R118, R208, !P6 ;  /* 0x000000d07600720c */ /* 0x000fe400077c6670 */
[----:B------:R-:W-:Y:S02]  /*16e70*/  IABS R6, R6 ;  /* 0x0000000600067213 */ /* 0x000fe40000000000 */
[----:B------:R-:W-:Y:S02]  /*16e80*/  FSEL R70, R70, -INF , !P6 ;  /* 0xff80000046467808 */ /* 0x000fe40007000000 */
[----:B------:R1:W2:Y:S01]  /*16e90*/  I2F R176, R6 ;  /* 0x0000000600b07306 */ /* 0x0002a20000201400 */
[C---:B------:R-:W-:Y:S02]  /*16ea0*/  ISETP.GE.AND P6, PT, R5.reuse, R206, PT ;  /* 0x000000ce0500720c */ /* 0x040fe40003fc6270 */
[----:B------:R-:W-:Y:S02]  /*16eb0*/  IABS R7, R7 ;  /* 0x0000000700077213 */ /* 0x000fe40000000000 */
[----:B------:R-:W-:Y:S02]  /*16ec0*/  ISETP.GE.OR P6, PT, R5, R205, !P6 ;  /* 0x000000cd0500720c */ /* 0x000fe400077c6670 */
[C---:B------:R-:W-:Y:S02]  /*16ed0*/  ISETP.GE.AND P1, PT, R121.reuse, R212, PT ;  /* 0x000000d47900720c */ /* 0x040fe40003f26270 */
[C---:B------:R-:W-:Y:S01]  /*16ee0*/  ISETP.GE.AND P3, PT, R120.reuse, R209, PT ;  /* 0x000000d17800720c */ /* 0x040fe20003f66270 */
[----:B------:R3:W-:Y:S01]  /*16ef0*/  I2F R224, R7 ;  /* 0x0000000700e07306 */ /* 0x0007e20000201400 */
[-C--:B------:R-:W-:Y:S02]  /*16f00*/  ISETP.GE.OR P1, PT, R121, R211.reuse, !P1 ;  /* 0x000000d37900720c */ /* 0x080fe40004f26670 */
[C---:B------:R-:W-:Y:S02]  /*16f10*/  ISETP.GE.OR P3, PT, R120.reuse, R208, !P3 ;  /* 0x000000d07800720c */ /* 0x040fe40005f66670 */
[C---:B------:R-:W-:Y:S02]  /*16f20*/  ISETP.GE.AND P0, PT, R120.reuse, R212, PT ;  /* 0x000000d47800720c */ /* 0x040fe40003f06270 */
[----:B------:R-:W-:Y:S02]  /*16f30*/  FSEL R71, R71, -INF , !P3 ;  /* 0xff80000047477808 */ /* 0x000fe40005800000 */
[----:B------:R-:W-:Y:S02]  /*16f40*/  ISETP.GE.OR P0, PT, R120, R211, !P0 ;  /* 0x000000d37800720c */ /* 0x000fe40004706670 */
[----:B------:R-:W-:Y:S02]  /*16f50*/  ISETP.GE.AND P3, PT, R121, R209, PT ;  /* 0x000000d17900720c */ /* 0x000fe40003f66270 */
[----:B------:R-:W-:Y:S01]  /*16f60*/  FSEL R69, R69, -INF , !P0 ;  /* 0xff80000045457808 */ /* 0x000fe20004000000 */
[----:B-1----:R-:W-:Y:S01]  /*16f70*/  IMAD.IADD R6, R210, 0x1, -R233 ;  /* 0x00000001d2067824 */ /* 0x002fe200078e0ae9 */
[----:B------:R-:W-:Y:S01]  /*16f80*/  ISETP.GE.OR P3, PT, R121, R208, !P3 ;  /* 0x000000d07900720c */ /* 0x000fe20005f66670 */
[----:B--2---:R-:W-:Y:S01]  /*16f90*/  FFMA.FTZ R229, R176, -UR17, R229 ;  /* 0x80000011b0e57c23 */ /* 0x004fe200080100e5 */
[C---:B------:R-:W-:Y:S02]  /*16fa0*/  ISETP.GE.AND P0, PT, R5.reuse, R203, PT ;  /* 0x000000cb0500720c */ /* 0x040fe40003f06270 */
[----:B------:R-:W-:Y:S02]  /*16fb0*/  IABS R6, R6 ;  /* 0x0000000600067213 */ /* 0x000fe40000000000 */
[----:B------:R-:W-:Y:S02]  /*16fc0*/  ISETP.GE.OR P0, PT, R5, R202, !P0 ;  /* 0x000000ca0500720c */ /* 0x000fe40004706670 */
[----:B------:R1:W-:Y:S01]  /*16fd0*/  I2F R171, R6 ;  /* 0x0000000600ab7306 */ /* 0x0003e20000201400 */
[--C-:B---3--:R-:W-:Y:S01]  /*16fe0*/  IMAD.IADD R7, R197, 0x1, -R183.reuse ;  /* 0x00000001c5077824 */ /* 0x108fe200078e0ab7 */
[----:B------:R-:W-:Y:S04]  /*16ff0*/  IABS R84, R84 ;  /* 0x0000005400547213 */ /* 0x000fe80000000000 */
[----:B------:R-:W-:Y:S04]  /*17000*/  IABS R7, R7 ;  /* 0x0000000700077213 */ /* 0x000fe80000000000 */
[----:B------:R-:W2:Y:S10]  /*17010*/  I2F R223, R7 ;  /* 0x0000000700df7306 */ /* 0x000eb40000201400 */
[----:B------:R-:W3:Y:S01]  /*17020*/  I2F R84, R84 ;  /* 0x0000005400547306 */ /* 0x000ee20000201400 */
[----:B-1----:R-:W-:Y:S05]  /*17030*/  IMAD.IADD R6, R210, 0x1, -R183 ;  /* 0x00000001d2067824 */ /* 0x002fea00078e0ab7 */
[----:B------:R-:W-:Y:S04]  /*17040*/  IABS R6, R6 ;  /* 0x0000000600067213 */ /* 0x000fe80000000000 */
[----:B------:R1:W-:Y:S01]  /*17050*/  I2F R62, R6 ;  /* 0x00000006003e7306 */ /* 0x0003e20000201400 */
[----:B--2---:R-:W-:Y:S02]  /*17060*/  FFMA.FTZ R223, R223, -UR17, R235 ;  /* 0x80000011dfdf7c23 */ /* 0x004fe400080100eb */
[C---:B------:R-:W-:Y:S05]  /*17070*/  IMAD.IADD R7, R207.reuse, 0x1, -R5 ;  /* 0x00000001cf077824 */ /* 0x040fea00078e0a05 */
[----:B------:R-:W-:Y:S01]  /*17080*/  IABS R7, R7 ;  /* 0x0000000700077213 */ /* 0x000fe20000000000 */
[----:B---3--:R-:W-:Y:S03]  /*17090*/  FFMA.FTZ R227, R84, -UR17, R227 ;  /* 0x8000001154e37c23 */ /* 0x008fe600080100e3 */
[----:B------:R-:W2:Y:S01]  /*170a0*/  I2F R41, R7 ;  /* 0x0000000700297306 */ /* 0x000ea20000201400 */
[----:B------:R-:W-:Y:S05]  /*170b0*/  IMAD.IADD R84, R204, 0x1, -R240 ;  /* 0x00000001cc547824 */ /* 0x000fea00078e0af0 */
[----:B------:R-:W-:Y:S01]  /*170c0*/  IABS R84, R84 ;  /* 0x0000005400547213 */ /* 0x000fe20000000000 */
[----:B-1----:R-:W-:Y:S05]  /*170d0*/  IMAD.IADD R6, R207, 0x1, -R238 ;  /* 0x00000001cf067824 */ /* 0x002fea00078e0aee */
[----:B------:R-:W-:Y:S04]  /*170e0*/  IABS R6, R6 ;  /* 0x0000000600067213 */ /* 0x000fe80000000000 */
[----:B------:R1:W-:Y:S01]  /*170f0*/  I2F R29, R6 ;  /* 0x00000006001d7306 */ /* 0x0003e20000201400 */
[----:B--2---:R-:W-:Y:S02]  /*17100*/  FFMA.FTZ R0, R41, -UR17, R0 ;  /* 0x8000001129007c23 */ /* 0x004fe40008010000 */
[----:B------:R-:W-:Y:S05]  /*17110*/  IMAD.IADD R7, R207, 0x1, -R247 ;  /* 0x00000001cf077824 */ /* 0x000fea00078e0af7 */
[----:B------:R-:W-:Y:S04]  /*17120*/  IABS R7, R7 ;  /* 0x0000000700077213 */ /* 0x000fe80000000000 */
[----:B------:R-:W2:Y:S01]  /*17130*/  I2F R226, R7 ;  /* 0x0000000700e27306 */ /* 0x000ea20000201400 */
[----:B-1----:R-:W-:Y:S01]  /*17140*/  FSEL R6, R81, -INF , !P5 ;  /* 0xff80000051067808 */ /* 0x002fe20006800000 */
[----:B------:R-:W-:Y:S01]  /*17150*/  IMAD.IADD R81, R207, 0x1, -R180 ;  /* 0x00000001cf517824 */ /* 0x000fe200078e0ab4 */
[C---:B------:R-:W-:Y:S04]  /*17160*/  ISETP.GE.AND P5, PT, R126.reuse, R209, PT ;  /* 0x000000d17e00720c */ /* 0x040fe80003fa6270 */
[----:B------:R-:W-:Y:S02]  /*17170*/  ISETP.GE.OR P5, PT, R126, R208, !P5 ;  /* 0x000000d07e00720c */ /* 0x000fe40006fa6670 */
[----:B------:R-:W-:Y:S02]  /*17180*/  IABS R81, R81 ;  /* 0x0000005100517213 */ /* 0x000fe40000000000 */
[----:B------:R-:W-:Y:S02]  /*17190*/  FSEL R31, R86, -INF , !P5 ;  /* 0xff800000561f7808 */ /* 0x000fe40006800000 */
[----:B------:R-:W1:Y:S01]  /*171a0*/  I2F R222, R81 ;  /* 0x0000005100de7306 */ /* 0x000e620000201400 */
[----:B------:R-:W-:Y:S01]  /*171b0*/  ISETP.GE.AND P5, PT, R238, R206, PT ;  /* 0x000000ceee00720c */ /* 0x000fe20003fa6270 */
[----:B--2---:R-:W-:Y:S01]  /*171c0*/  FFMA.FTZ R13, R226, -UR17, R13 ;  /* 0x80000011e20d7c23 */ /* 0x004fe2000801000d */
[----:B------:R-:W-:Y:S01]  /*171d0*/  FSEL R7, R79, -INF , !P1 ;  /* 0xff8000004f077808 */ /* 0x000fe20004800000 */
[----:B------:R-:W-:Y:S01]  /*171e0*/  IMAD.MOV.U32 R79, RZ, RZ, R16 ;  /* 0x000000ffff4f7224 */ /* 0x000fe200078e0010 */
[----:B------:R-:W-:Y:S01]  /*171f0*/  ISETP.GE.AND P1, PT, R128, R212, PT ;  /* 0x000000d48000720c */ /* 0x000fe20003f26270 */
[----:B------:R-:W-:Y:S01]  /*17200*/  IMAD.IADD R16, R204, 0x1, -R5 ;  /* 0x00000001cc107824 */ /* 0x000fe200078e0a05 */
[----:B------:R-:W-:Y:S02]  /*17210*/  ISETP.GE.OR P5, PT, R238, R205, !P5 ;  /* 0x000000cdee00720c */ /* 0x000fe40006fa6670 */
[----:B------:R-:W-:Y:S01]  /*17220*/  ISETP.GE.OR P1, PT, R128, R211, !P1 ;  /* 0x000000d38000720c */ /* 0x000fe20004f26670 */
[----:B------:R-:W2:Y:S01]  /*17230*/  I2F R79, R79 ;  /* 0x0000004f004f7306 */ /* 0x000ea20000201400 */
[----:B------:R-:W-:Y:S02]  /*17240*/  IABS R26, R16 ;  /* 0x00000010001a7213 */ /* 0x000fe40000000000 */
[----:B------:R-:W-:Y:S02]  /*17250*/  FSEL R16, R85, -INF , !P1 ;  /* 0xff80000055107808 */ /* 0x000fe40004800000 */
[----:B------:R-:W-:Y:S01]  /*17260*/  ISETP.GE.AND P1, PT, R238, R203, PT ;  /* 0x000000cbee00720c */ /* 0x000fe20003f26270 */
[----:B------:R-:W-:Y:S01]  /*17270*/  IMAD.MOV.U32 R85, RZ, RZ, R26 ;  /* 0x000000ffff557224 */ /* 0x000fe200078e001a */
[----:B------:R-:W-:Y:S01]  /*17280*/  FSEL R5, R83, -INF , !P3 ;  /* 0xff80000053057808 */ /* 0x000fe20005800000 */
[----:B------:R-:W-:Y:S01]  /*17290*/  IMAD.MOV.U32 R83, RZ, RZ, R29 ;  /* 0x000000ffff537224 */ /* 0x000fe200078e001d */
[----:B------:R-:W-:Y:S01]  /*172a0*/  ISETP.GE.AND P3, PT, R128, R209, PT ;  /* 0x000000d18000720c */ /* 0x000fe20003f66270 */
[----:B------:R-:W-:Y:S01]  /*172b0*/  IMAD.IADD R29, R207, 0x1, -R181 ;  /* 0x00000001cf1d7824 */ /* 0x000fe200078e0ab5 */
[----:B------:R-:W-:Y:S01]  /*172c0*/  ISETP.GE.OR P1, PT, R238, R202, !P1 ;  /* 0x000000caee00720c */ /* 0x000fe20004f26670 */
[----:B------:R-:W3:Y:S01]  /*172d0*/  I2F R85, R85 ;  /* 0x0000005500557306 */ /* 0x000ee20000201400 */
[-C--:B------:R-:W-:Y:S01]  /*172e0*/  ISETP.GE.OR P3, PT, R128, R208.reuse, !P3 ;  /* 0x000000d08000720c */ /* 0x080fe20005f66670 */
[----:B-1----:R-:W-:Y:S01]  /*172f0*/  FFMA.FTZ R27, R222, -UR17, R27 ;  /* 0x80000011de1b7c23 */ /* 0x002fe2000801001b */
[----:B------:R-:W-:Y:S01]  /*17300*/  IABS R29, R29 ;  /* 0x0000001d001d7213 */ /* 0x000fe20000000000 */
[----:B------:R-:W-:Y:S01]  /*17310*/  IMAD.IADD R238, R204, 0x1, -R238 ;  /* 0x00000001ccee7824 */ /* 0x000fe200078e0aee */
[----:B------:R-:W-:Y:S02]  /*17320*/  FSEL R26, R87, -INF , !P3 ;  /* 0xff800000571a7808 */ /* 0x000fe40005800000 */
[C---:B------:R-:W-:Y:S01]  /*17330*/  ISETP.GE.AND P3, PT, R130.reuse, R209, PT ;  /* 0x000000d18200720c */ /* 0x040fe20003f66270 */
[----:B------:R-:W-:Y:S01]  /*17340*/  IMAD.MOV.U32 R86, RZ, RZ, R29 ;  /* 0x000000ffff567224 */ /* 0x000fe200078e001d */
[----:B------:R-:W-:Y:S02]  /*17350*/  FSEL R29, R61, -INF , !P2 ;  /* 0xff8000003d1d7808 */ /* 0x000fe40005000000 */
[----:B------:R-:W-:Y:S01]  /*17360*/  ISETP.GE.OR P3, PT, R130, R208, !P3 ;  /* 0x000000d08200720c */ /* 0x000fe20005f66670 */
[----:B--2---:R-:W-:Y:S01]  /*17370*/  FFMA.FTZ R19, R79, -UR17, R19 ;  /* 0x800000114f137c23 */ /* 0x004fe20008010013 */
[C---:B------:R-:W-:Y:S01]  /*17380*/  ISETP.GE.AND P2, PT, R125.reuse, R212, PT ;  /* 0x000000d47d00720c */ /* 0x040fe20003f46270 */
[----:B------:R-:W1:Y:S01]  /*17390*/  I2F R86, R86 ;  /* 0x0000005600567306 */ /* 0x000e620000201400 */
[----:B------:R-:W-:Y:S02]  /*173a0*/  FSEL R63, R232, -INF , !P3 ;  /* 0xff800000e83f7808 */ /* 0x000fe40005800000 */
[C---:B------:R-:W-:Y:S02]  /*173b0*/  ISETP.GE.OR P2, PT, R125.reuse, R211, !P2 ;  /* 0x000000d37d00720c */ /* 0x040fe40005746670 */
[CC--:B------:R-:W-:Y:S02]  /*173c0*/  ISETP.GE.AND P3, PT, R125.reuse, R209.reuse, PT ;  /* 0x000000d17d00720c */ /* 0x0c0fe40003f66270 */
[----:B------:R-:W-:Y:S02]  /*173d0*/  FSEL R56, R56, -INF , !P2 ;  /* 0xff80000038387808 */ /* 0x000fe40005000000 */
[----:B------:R-:W-:Y:S01]  /*173e0*/  ISETP.GE.OR P3, PT, R125, R208, !P3 ;  /* 0x000000d07d00720c */ /* 0x000fe20005f66670 */
[----:B---3--:R-:W-:Y:S01]  /*173f0*/  FFMA.FTZ R2, R85, -UR17, R2 ;  /* 0x8000001155027c23 */ /* 0x008fe20008010002 */
[----:B------:R-:W-:Y:S01]  /*17400*/  ISETP.GE.AND P2, PT, R129, R212, PT ;  /* 0x000000d48100720c */ /* 0x000fe20003f46270 */
[----:B------:R-:W-:Y:S01]  /*17410*/  IMAD.IADD R85, R207, 0x1, -R118 ;  /* 0x00000001cf557824 */ /* 0x000fe200078e0a76 */
[----:B------:R-:W-:Y:S02]  /*17420*/  FSEL R61, R243, -INF , !P3 ;  /* 0xff800000f33d7808 */ /* 0x000fe40005800000 */
[C---:B------:R-:W-:Y:S02]  /*17430*/  ISETP.GE.AND P3, PT, R129.reuse, R209, PT ;  /* 0x000000d18100720c */ /* 0x040fe40003f66270 */
[----:B------:R-:W-:Y:S02]  /*17440*/  IABS R85, R85 ;  /* 0x0000005500557213 */ /* 0x000fe40000000000 */
[C---:B------:R-:W-:Y:S02]  /*17450*/  ISETP.GE.OR P3, PT, R129.reuse, R208, !P3 ;  /* 0x000000d08100720c */ /* 0x040fe40005f66670 */
[----:B------:R-:W2:Y:S01]  /*17460*/  I2F R222, R85 ;  /* 0x0000005500de7306 */ /* 0x000ea20000201400 */
[----:B------:R-:W-:Y:S01]  /*17470*/  ISETP.GE.OR P2, PT, R129, R211, !P2 ;  /* 0x000000d38100720c */ /* 0x000fe20005746670 */
[----:B-1----:R-:W-:Y:S01]  /*17480*/  FFMA.FTZ R23, R86, -UR17, R23 ;  /* 0x8000001156177c23 */ /* 0x002fe20008010017 */
[----:B------:R-:W-:Y:S01]  /*17490*/  FSEL R246, R246, -INF , !P3 ;  /* 0xff800000f6f67808 */ /* 0x000fe20005800000 */
[----:B------:R-:W-:Y:S01]  /*174a0*/  IMAD.IADD R86, R207, 0x1, -R120 ;  /* 0x00000001cf567824 */ /* 0x000fe200078e0a78 */
[----:B------:R-:W-:Y:S02]  /*174b0*/  FSEL R232, R252, -INF , !P2 ;  /* 0xff800000fce87808 */ /* 0x000fe40005000000 */
[----:B------:R-:W-:Y:S02]  /*174c0*/  IABS R238, R238 ;  /* 0x000000ee00ee7213 */ /* 0x000fe40000000000 */
[----:B------:R-:W-:Y:S02]  /*174d0*/  IABS R86, R86 ;  /* 0x0000005600567213 */ /* 0x000fe40000000000 */
[----:B------:R1:W3:Y:S01]  /*174e0*/  I2F R87, R238 ;  /* 0x000000ee00577306 */ /* 0x0002e20000201400 */
[C---:B------:R-:W-:Y:S02]  /*174f0*/  ISETP.GE.AND P3, PT, R175.reuse, R209, PT ;  /* 0x000000d1af00720c */ /* 0x040fe40003f66270 */
[C---:B------:R-:W-:Y:S02]  /*17500*/  ISETP.GE.AND P2, PT, R175.reuse, R212, PT ;  /* 0x000000d4af00720c */ /* 0x040fe40003f46270 */
[C---:B------:R-:W-:Y:S02]  /*17510*/  ISETP.GE.OR P3, PT, R175.reuse, R208, !P3 ;  /* 0x000000d0af00720c */ /* 0x040fe40005f66670 */
[----:B------:R-:W-:Y:S02]  /*17520*/  ISETP.GE.OR P2, PT, R175, R211, !P2 ;  /* 0x000000d3af00720c */ /* 0x000fe40005746670 */
[----:B------:R-:W-:Y:S02]  /*17530*/  FSEL R248, R248, -INF , !P3 ;  /* 0xff800000f8f87808 */ /* 0x000fe40005800000 */
[----:B------:R-:W-:Y:S01]  /*17540*/  FSEL R243, R251, -INF , !P2 ;  /* 0xff800000fbf37808 */ /* 0x000fe20005000000 */
[----:B--2---:R-:W-:Y:S01]  /*17550*/  FFMA.FTZ R57, R222, -UR17, R57 ;  /* 0x80000011de397c23 */ /* 0x004fe20008010039 */
[C---:B------:R-:W-:Y:S02]  /*17560*/  ISETP.GE.AND P3, PT, R127.reuse, R209, PT ;  /* 0x000000d17f00720c */ /* 0x040fe40003f66270 */
[C---:B------:R-:W-:Y:S02]  /*17570*/  ISETP.GE.AND P2, PT, R127.reuse, R212, PT ;  /* 0x000000d47f00720c */ /* 0x040fe40003f46270 */
[C---:B------:R-:W-:Y:S02]  /*17580*/  ISETP.GE.OR P3, PT, R127.reuse, R208, !P3 ;  /* 0x000000d07f00720c */ /* 0x040fe40005f66670 */
[----:B------:R-:W-:Y:S02]  /*17590*/  ISETP.GE.OR P2, PT, R127, R211, !P2 ;  /* 0x000000d37f00720c */ /* 0x000fe40005746670 */
[----:B------:R-:W-:Y:S02]  /*175a0*/  FSEL R251, R239, -INF , !P3 ;  /* 0xff800000effb7808 */ /* 0x000fe40005800000 */
[----:B------:R-:W-:Y:S01]  /*175b0*/  FSEL R249, R249, -INF , !P2 ;  /* 0xff800000f9f97808 */ /* 0x000fe20005000000 */
[----:B-1----:R-:W-:Y:S01]  /*175c0*/  IMAD.MOV.U32 R238, RZ, RZ, R83 ;  /* 0x000000ffffee7224 */ /* 0x002fe200078e0053 */
[C---:B------:R-:W-:Y:S01]  /*175d0*/  ISETP.GE.AND P3, PT, R131.reuse, R209, PT ;  /* 0x000000d18300720c */ /* 0x040fe20003f66270 */
[----:B------:R-:W-:Y:S01]  /*175e0*/  IMAD.IADD R83, R204, 0x1, -R247 ;  /* 0x00000001cc537824 */ /* 0x000fe200078e0af7 */
[----:B------:R-:W-:Y:S01]  /*175f0*/  ISETP.GE.AND P2, PT, R131, R212, PT ;  /* 0x000000d48300720c */ /* 0x000fe20003f46270 */
[----:B---3--:R-:W-:Y:S01]  /*17600*/  FFMA.FTZ R14, R87, -UR17, R14 ;  /* 0x80000011570e7c23 */ /* 0x008fe2000801000e */
[----:B------:R-:W-:Y:S02]  /*17610*/  FSEL R87, R2, -INF , !P0 ;  /* 0xff80000002577808 */ /* 0x000fe40004000000 */
[----:B------:R-:W-:Y:S02]  /*17620*/  ISETP.GE.AND P0, PT, R180, R206, PT ;  /* 0x000000ceb400720c */ /* 0x000fe40003f06270 */
[----:B------:R-:W-:Y:S01]  /*17630*/  FSEL R85, R14, -INF , !P1 ;  /* 0xff8000000e557808 */ /* 0x000fe20004800000 */
[----:B------:R-:W-:Y:S01]  /*17640*/  IMAD.IADD R14, R204, 0x1, -R124 ;  /* 0x00000001cc0e7824 */ /* 0x000fe200078e0a7c */
[C---:B------:R-:W-:Y:S02]  /*17650*/  ISETP.GE.AND P1, PT, R181.reuse, R203, PT ;  /* 0x000000cbb500720c */ /* 0x040fe40003f26270 */
[C---:B------:R-:W-:Y:S02]  /*17660*/  ISETP.GE.OR P0, PT, R180.reuse, R205, !P0 ;  /* 0x000000cdb400720c */ /* 0x040fe40004706670 */
[-C--:B------:R-:W-:Y:S02]  /*17670*/  ISETP.GE.OR P1, PT, R181, R202.reuse, !P1 ;  /* 0x000000cab500720c */ /* 0x080fe40004f26670 */
[----:B------:R-:W-:Y:S02]  /*17680*/  FSEL R27, R27, -INF , !P0 ;  /* 0xff8000001b1b7808 */ /* 0x000fe40004000000 */
[C---:B------:R-:W-:Y:S02]  /*17690*/  ISETP.GE.AND P0, PT, R180.reuse, R203, PT ;  /* 0x000000cbb400720c */ /* 0x040fe40003f06270 */
[----:B------:R-:W-:Y:S01]  /*176a0*/  IABS R81, R83 ;  /* 0x0000005300517213 */ /* 0x000fe20000000000 */
[----:B------:R-:W-:Y:S01]  /*176b0*/  IMAD.IADD R83, R207, 0x1, -R174 ;  /* 0x00000001cf537824 */ /* 0x000fe200078e0aae */
[----:B------:R-:W-:Y:S02]  /*176c0*/  ISETP.GE.OR P0, PT, R180, R202, !P0 ;  /* 0x000000cab400720c */ /* 0x000fe40004706670 */
[----:B------:R-:W1:Y:S01]  /*176d0*/  I2F R179, R81 ;  /* 0x0000005100b37306 */ /* 0x000e620000201400 */
[----:B------:R-:W-:Y:S02]  /*176e0*/  ISETP.GE.OR P3, PT, R131, R208, !P3 ;  /* 0x000000d08300720c */ /* 0x000fe40005f66670 */
[----:B------:R-:W-:Y:S02]  /*176f0*/  IABS R14, R14 ;  /* 0x0000000e000e7213 */ /* 0x000fe40000000000 */
[----:B------:R-:W-:Y:S01]  /*17700*/  FSEL R252, R228, -INF , !P3 ;  /* 0xff800000e4fc7808 */ /* 0x000fe20005800000 */
[----:B------:R-:W-:Y:S01]  /*17710*/  IMAD.IADD R228, R207, 0x1, -R245 ;  /* 0x00000001cfe47824 */ /* 0x000fe200078e0af5 */
[C---:B------:R-:W-:Y:S02]  /*17720*/  ISETP.GE.AND P3, PT, R242.reuse, R209, PT ;  /* 0x000000d1f200720c */ /* 0x040fe40003f66270 */
[-C--:B------:R-:W-:Y:S02]  /*17730*/  ISETP.GE.OR P2, PT, R131, R211.reuse, !P2 ;  /* 0x000000d38300720c */ /* 0x080fe40005746670 */
[----:B------:R-:W-:Y:S02]  /*17740*/  ISETP.GE.OR P3, PT, R242, R208, !P3 ;  /* 0x000000d0f200720c */ /* 0x000fe40005f66670 */
[----:B------:R-:W-:Y:S02]  /*17750*/  IABS R228, R228 ;  /* 0x000000e400e47213 */ /* 0x000fe40000000000 */
[----:B------:R-:W-:Y:S02]  /*17760*/  FSEL R250, R250, -INF , !P2 ;  /* 0xff800000fafa7808 */ /* 0x000fe40005000000 */
[CC--:B------:R-:W-:Y:S02]  /*17770*/  ISETP.GE.AND P2, PT, R242.reuse, R212.reuse, PT ;  /* 0x000000d4f200720c */ /* 0x0c0fe40003f46270 */
[----:B------:R-:W-:Y:S02]  /*17780*/  I2F R228, R228 ;  /* 0x000000e400e47306 */ /* 0x000fe40000201400 */
[----:B------:R-:W-:Y:S01]  /*17790*/  ISETP.GE.OR P2, PT, R242, R211, !P2 ;  /* 0x000000d3f200720c */ /* 0x000fe20005746670 */
[----:B-1----:R-:W-:Y:S01]  /*177a0*/  FFMA.FTZ R15, R179, -UR17, R15 ;  /* 0x80000011b30f7c23 */ /* 0x002fe2000801000f */
[----:B------:R-:W-:Y:S01]  /*177b0*/  IABS R81, R83 ;  /* 0x0000005300517213 */ /* 0x000fe20000000000 */
[----:B------:R-:W-:Y:S01]  /*177c0*/  IMAD.IADD R83, R204, 0x1, -R245 ;  /* 0x00000001cc537824 */ /* 0x000fe200078e0af5 */
[----:B------:R-:W-:Y:S01]  /*177d0*/  FSEL R239, R227, -INF , !P2 ;  /* 0xff800000e3ef7808 */ /* 0x000fe20005000000 */
[----:B------:R-:W-:Y:S03]  /*177e0*/  IMAD.IADD R227, R207, 0x1, -R172 ;  /* 0x00000001cfe37824 */ /* 0x000fe600078e0aac */
[----:B------:R1:W2:Y:S01]  /*177f0*/  I2F R225, R81 ;  /* 0x0000005100e17306 */ /* 0x0002a20000201400 */
[CC--:B------:R-:W-:Y:S04]  /*17800*/  ISETP.GE.AND P2, PT, R241.reuse, R212.reuse, PT ;  /* 0x000000d4f100720c */ /* 0x0c0fe80003f46270 */
[----:B------:R-:W-:Y:S05]  /*17810*/  ISETP.GE.OR P2, PT, R241, R211, !P2 ;  /* 0x000000d3f100720c */ /* 0x000fea0005746670 */
[----:B------:R-:W3:Y:S01]  /*17820*/  I2F R179, R86 ;  /* 0x0000005600b37306 */ /* 0x000ee20000201400 */
[----:B-1----:R-:W-:Y:S01]  /*17830*/  IABS R81, R83 ;  /* 0x0000005300517213 */ /* 0x002fe20000000000 */
[----:B--2---:R-:W-:Y:S02]  /*17840*/  FFMA.FTZ R28, R225, -UR17, R28 ;  /* 0x80000011e11c7c23 */ /* 0x004fe4000801001c */
[----:B------:R-:W-:Y:S06]  /*17850*/  IMAD.IADD R83, R207, 0x1, -R173 ;  /* 0x00000001cf537824 */ /* 0x000fec00078e0aad */
[----:B------:R-:W1:Y:S01]  /*17860*/  I2F R176, R81 ;  /* 0x0000005100b07306 */ /* 0x000e620000201400 */
[----:B------:R-:W-:Y:S01]  /*17870*/  IABS R83, R83 ;  /* 0x0000005300537213 */ /* 0x000fe20000000000 */
[----:B---3--:R-:W-:Y:S02]  /*17880*/  FFMA.FTZ R60, R179, -UR17, R60 ;  /* 0x80000011b33c7c23 */ /* 0x008fe4000801003c */
[----:B-1----:R-:W-:Y:S02]  /*17890*/  FFMA.FTZ R20, R176, -UR17, R20 ;  /* 0x80000011b0147c23 */ /* 0x002fe40008010014 */
[----:B------:R-:W-:Y:S01]  /*178a0*/  FFMA.FTZ R81, R224, -UR17, R237 ;  /* 0x80000011e0517c23 */ /* 0x000fe200080100ed */
[----:B------:R-:W-:Y:S03]  /*178b0*/  FSEL R237, R231, -INF , !P3 ;  /* 0xff800000e7ed7808 */ /* 0x000fe60005800000 */
[----:B------:R1:W2:Y:S01]  /*178c0*/  I2F R224, R83 ;  /* 0x0000005300e07306 */ /* 0x0002a20000201400 */
[----:B------:R-:W-:Y:S01]  /*178d0*/  IMAD.MOV.U32 R231, RZ, RZ, R228 ;  /* 0x000000ffffe77224 */ /* 0x000fe200078e00e4 */
[----:B------:R-:W-:Y:S01]  /*178e0*/  ISETP.GE.AND P3, PT, R241, R209, PT ;  /* 0x000000d1f100720c */ /* 0x000fe20003f66270 */
[----:B------:R-:W-:Y:S01]  /*178f0*/  IMAD.MOV.U32 R228, RZ, RZ, R238 ;  /* 0x000000ffffe47224 */ /* 0x000fe200078e00ee */
[----:B------:R-:W-:Y:S01]  /*17900*/  FSEL R238, R230, -INF , !P2 ;  /* 0xff800000e6ee7808 */ /* 0x000fe20005000000 */
[----:B------:R-:W-:Y:S01]  /*17910*/  FFMA.FTZ R17, R231, -UR17, R17 ;  /* 0x80000011e7117c23 */ /* 0x000fe20008010011 */
[----:B------:R-:W-:Y:S01]  /*17920*/  ISETP.GE.AND P2, PT, R233, R212, PT ;  /* 0x000000d4e900720c */ /* 0x000fe20003f46270 */
[----:B------:R-:W-:Y:S01]  /*17930*/  FFMA.FTZ R12, R228, -UR17, R12 ;  /* 0x80000011e40c7c23 */ /* 0x000fe2000801000c */
[----:B------:R-:W-:Y:S01]  /*17940*/  ISETP.GE.OR P3, PT, R241, R208, !P3 ;  /* 0x000000d0f100720c */ /* 0x000fe20005f66670 */
[----:B------:R-:W-:Y:S01]  /*17950*/  IMAD.IADD R231, R207, 0x1, -R117 ;  /* 0x00000001cfe77824 */ /* 0x000fe200078e0a75 */
[----:B------:R-:W-:Y:S04]  /*17960*/  ISETP.GE.OR P2, PT, R233, R211, !P2 ;  /* 0x000000d3e900720c */ /* 0x000fe80005746670 */
[----:B------:R-:W-:Y:S02]  /*17970*/  IABS R231, R231 ;  /* 0x000000e700e77213 */ /* 0x000fe40000000000 */
[----:B------:R-:W-:Y:S01]  /*17980*/  FSEL R235, R81, -INF , !P2 ;  /* 0xff80000051eb7808 */ /* 0x000fe20005000000 */
[----:B------:R-:W-:Y:S01]  /*17990*/  IMAD.IADD R81, R204, 0x1, -R182 ;  /* 0x00000001cc517824 */ /* 0x000fe200078e0ab6 */
[----:B------:R-:W-:Y:S04]  /*179a0*/  ISETP.GE.AND P2, PT, R183, R212, PT ;  /* 0x000000d4b700720c */ /* 0x000fe80003f46270 */
[----:B------:R-:W-:Y:S01]  /*179b0*/  IABS R81, R81 ;  /* 0x0000005100517213 */ /* 0x000fe20000000000 */
[----:B-1----:R-:W-:Y:S01]  /*179c0*/  FFMA.FTZ R83, R171, -UR17, R236 ;  /* 0x80000011ab537c23 */ /* 0x002fe200080100ec */
[----:B------:R-:W-:Y:S01]  /*179d0*/  ISETP.GE.OR P2, PT, R183, R211, !P2 ;  /* 0x000000d3b700720c */ /* 0x000fe20005746670 */
[----:B------:R-:W1:Y:S01]  /*179e0*/  I2F R171, R84 ;  /* 0x0000005400ab7306 */ /* 0x000e620000201400 */
[----:B--2---:R-:W-:Y:S01]  /*179f0*/  FFMA.FTZ R34, R224, -UR17, R34 ;  /* 0x80000011e0227c23 */ /* 0x004fe20008010022 */
[----:B------:R-:W-:Y:S01]  /*17a00*/  FSEL R236, R229, -INF , !P3 ;  /* 0xff800000e5ec7808 */ /* 0x000fe20005800000 */
[----:B------:R-:W-:Y:S01]  /*17a10*/  FFMA.FTZ R229, R62, -UR17, R234 ;  /* 0x800000113ee57c23 */ /* 0x000fe200080100ea */
[----:B------:R-:W-:Y:S02]  /*17a20*/  FSEL R234, R223, -INF , !P2 ;  /* 0xff800000dfea7808 */ /* 0x000fe40005000000 */
[----:B------:R-:W-:Y:S02]  /*17a30*/  ISETP.GE.AND P3, PT, R233, R209, PT ;  /* 0x000000d1e900720c */ /* 0x000fe40003f66270 */
[----:B------:R-:W-:Y:S02]  /*17a40*/  ISETP.GE.AND P2, PT, R247, R206, PT ;  /* 0x000000cef700720c */ /* 0x000fe40003f46270 */
[----:B------:R2:W3:Y:S01]  /*17a50*/  I2F R62, R81 ;  /* 0x00000051003e7306 */ /* 0x0004e20000201400 */
[-C--:B------:R-:W-:Y:S02]  /*17a60*/  ISETP.GE.OR P3, PT, R233, R208.reuse, !P3 ;  /* 0x000000d0e900720c */ /* 0x080fe40005f66670 */
[----:B------:R-:W-:Y:S02]  /*17a70*/  ISETP.GE.OR P2, PT, R247, R205, !P2 ;  /* 0x000000cdf700720c */ /* 0x000fe40005746670 */
[----:B------:R-:W-:Y:S01]  /*17a80*/  FSEL R230, R83, -INF , !P3 ;  /* 0xff80000053e67808 */ /* 0x000fe20005800000 */
[----:B------:R-:W-:Y:S01]  /*17a90*/  IMAD.IADD R83, R207, 0x1, -R124 ;  /* 0x00000001cf537824 */ /* 0x000fe200078e0a7c */
[C---:B------:R-:W-:Y:S04]  /*17aa0*/  ISETP.GE.AND P3, PT, R183.reuse, R209, PT ;  /* 0x000000d1b700720c */ /* 0x040fe80003f66270 */
[----:B------:R-:W-:Y:S02]  /*17ab0*/  IABS R83, R83 ;  /* 0x0000005300537213 */ /* 0x000fe40000000000 */
[----:B------:R-:W-:Y:S01]  /*17ac0*/  ISETP.GE.OR P3, PT, R183, R208, !P3 ;  /* 0x000000d0b700720c */ /* 0x000fe20005f66670 */
[----:B-1----:R-:W-:Y:S01]  /*17ad0*/  FFMA.FTZ R21, R171, -UR17, R21 ;  /* 0x80000011ab157c23 */ /* 0x002fe20008010015 */
[----:B------:R1:W4:Y:S01]  /*17ae0*/  I2F R223, R83 ;  /* 0x0000005300df7306 */ /* 0x0003220000201400 */
[----:B------:R-:W-:Y:S02]  /*17af0*/  IABS R84, R227 ;  /* 0x000000e300547213 */ /* 0x000fe40000000000 */
[----:B------:R-:W-:Y:S02]  /*17b00*/  FSEL R229, R229, -INF , !P3 ;  /* 0xff800000e5e57808 */ /* 0x000fe40005800000 */
[C---:B------:R-:W-:Y:S01]  /*17b10*/  ISETP.GE.AND P3, PT, R247.reuse, R203, PT ;  /* 0x000000cbf700720c */ /* 0x040fe20003f66270 */
[----:B--2---:R-:W-:Y:S04]  /*17b20*/  IMAD.IADD R81, R204, 0x1, -R181 ;  /* 0x00000001cc517824 */ /* 0x004fe800078e0ab5 */
[----:B------:R-:W2:Y:S01]  /*17b30*/  I2F R227, R84 ;  /* 0x0000005400e37306 */ /* 0x000ea20000201400 */
[----:B------:R-:W-:Y:S01]  /*17b40*/  ISETP.GE.OR P3, PT, R247, R202, !P3 ;  /* 0x000000caf700720c */ /* 0x000fe20005f66670 */
[----:B---3--:R-:W-:Y:S01]  /*17b50*/  FFMA.FTZ R24, R62, -UR17, R24 ;  /* 0x800000113e187c23 */ /* 0x008fe20008010018 */
[----:B------:R-:W-:Y:S01]  /*17b60*/  IABS R81, R81 ;  /* 0x0000005100517213 */ /* 0x000fe20000000000 */
[----:B------:R-:W-:Y:S01]  /*17b70*/  IMAD.IADD R247, R207, 0x1, -R182 ;  /* 0x00000001cff77824 */ /* 0x000fe200078e0ab6 */
[----:B------:R-:W-:Y:S02]  /*17b80*/  FSEL R86, R15, -INF , !P3 ;  /* 0xff8000000f567808 */ /* 0x000fe40005800000 */
[CC--:B------:R-:W-:Y:S03]  /*17b90*/  ISETP.GE.AND P3, PT, R174.reuse, R206.reuse, PT ;  /* 0x000000ceae00720c */ /* 0x0c0fe60003f66270 */
[----:B------:R-:W3:Y:S01]  /*17ba0*/  I2F R41, R81 ;  /* 0x0000005100297306 */ /* 0x000ee20000201400 */
[----:B------:R-:W-:Y:S02]  /*17bb0*/  IABS R247, R247 ;  /* 0x000000f700f77213 */ /* 0x000fe40000000000 */
[-C--:B------:R-:W-:Y:S01]  /*17bc0*/  ISETP.GE.OR P3, PT, R174, R205.reuse, !P3 ;  /* 0x000000cdae00720c */ /* 0x080fe20005f66670 */
[----:B-1----:R-:W-:Y:S02]  /*17bd0*/  IMAD.IADD R83, R207, 0x1, -R123 ;  /* 0x00000001cf537824 */ /* 0x002fe400078e0a7b */
[----:B----4-:R-:W-:Y:S01]  /*17be0*/  FFMA.FTZ R40, R223, -UR17, R40 ;  /* 0x80000011df287c23 */ /* 0x010fe20008010028 */
[----:B------:R-:W-:Y:S02]  /*17bf0*/  FSEL R28, R28, -INF , !P3 ;  /* 0xff8000001c1c7808 */ /* 0x000fe40005800000 */
[CC--:B------:R-:W-:Y:S01]  /*17c00*/  ISETP.GE.AND P3, PT, R173.reuse, R206.reuse, PT ;  /* 0x000000cead00720c */ /* 0x0c0fe20003f66270 */
[----:B------:R1:W4:Y:S03]  /*17c10*/  I2F R15, R14 ;  /* 0x0000000e000f7306 */ /* 0x0003260000201400 */
[-C--:B------:R-:W-:Y:S01]  /*17c20*/  ISETP.GE.OR P3, PT, R173, R205.reuse, !P3 ;  /* 0x000000cdad00720c */ /* 0x080fe20005f66670 */
[----:B--2---:R-:W-:Y:S01]  /*17c30*/  FFMA.FTZ R36, R227, -UR17, R36 ;  /* 0x80000011e3247c23 */ /* 0x004fe20008010024 */
[----:B------:R-:W-:Y:S01]  /*17c40*/  FSEL R84, R0, -INF , !P6 ;  /* 0xff80000000547808 */ /* 0x000fe20007000000 */
[----:B------:R-:W-:Y:S01]  /*17c50*/  IMAD.IADD R0, R204, 0x1, -R180 ;  /* 0x00000001cc007824 */ /* 0x000fe200078e0ab4 */
[C---:B------:R-:W-:Y:S02]  /*17c60*/  ISETP.GE.AND P6, PT, R245.reuse, R206, PT ;  /* 0x000000cef500720c */ /* 0x040fe40003fc6270 */
[----:B------:R-:W-:Y:S01]  /*17c70*/  FSEL R34, R34, -INF , !P3 ;  /* 0xff80000022227808 */ /* 0x000fe20005800000 */
[----:B------:R-:W2:Y:S01]  /*17c80*/  I2F R247, R247 ;  /* 0x000000f700f77306 */ /* 0x000ea20000201400 */
[----:B------:R-:W-:Y:S02]  /*17c90*/  ISETP.GE.OR P6, PT, R245, R205, !P6 ;  /* 0x000000cdf500720c */ /* 0x000fe400077c6670 */
[-C--:B------:R-:W-:Y:S01]  /*17ca0*/  ISETP.GE.AND P3, PT, R174, R203.reuse, PT ;  /* 0x000000cbae00720c */ /* 0x080fe20003f66270 */
[----:B---3--:R-:W-:Y:S01]  /*17cb0*/  FFMA.FTZ R25, R41, -UR17, R25 ;  /* 0x8000001129197c23 */ /* 0x008fe20008010019 */
[----:B------:R-:W-:Y:S01]  /*17cc0*/  FSEL R79, R17, -INF , !P6 ;  /* 0xff800000114f7808 */ /* 0x000fe20007000000 */
[----:B------:R-:W-:Y:S01]  /*17cd0*/  IMAD.IADD R17, R204, 0x1, -R173 ;  /* 0x00000001cc117824 */ /* 0x000fe200078e0aad */
[C---:B------:R-:W-:Y:S02]  /*17ce0*/  ISETP.GE.AND P6, PT, R240.reuse, R203, PT ;  /* 0x000000cbf000720c */ /* 0x040fe40003fc6270 */
[----:B------:R-:W-:Y:S01]  /*17cf0*/  IABS R81, R83 ;  /* 0x0000005300517213 */ /* 0x000fe20000000000 */
[----:B------:R-:W-:Y:S01]  /*17d00*/  IMAD.IADD R83, R207, 0x1, -R122 ;  /* 0x00000001cf537824 */ /* 0x000fe200078e0a7a */
[----:B------:R-:W-:Y:S02]  /*17d10*/  ISETP.GE.OR P6, PT, R240, R202, !P6 ;  /* 0x000000caf000720c */ /* 0x000fe400077c6670 */
[----:B------:R-:W3:Y:S01]  /*17d20*/  I2F R228, R81 ;  /* 0x0000005100e47306 */ /* 0x000ee20000201400 */
[C---:B-1----:R-:W-:Y:S01]  /*17d30*/  IMAD.IADD R14, R204.reuse, 0x1, -R123 ;  /* 0x00000001cc0e7824 */ /* 0x042fe200078e0a7b */
[----:B------:R-:W-:Y:S01]  /*17d40*/  FSEL R21, R21, -INF , !P6 ;  /* 0xff80000015157808 */ /* 0x000fe20007000000 */
[----:B----4-:R-:W-:Y:S01]  /*17d50*/  FFMA.FTZ R43, R15, -UR17, R43 ;  /* 0x800000110f2b7c23 */ /* 0x010fe2000801002b */
[----:B------:R-:W-:Y:S01]  /*17d60*/  FSEL R25, R25, -INF , !P1 ;  /* 0xff80000019197808 */ /* 0x000fe20004800000 */
[----:B------:R-:W-:Y:S01]  /*17d70*/  IMAD.IADD R15, R204, 0x1, -R119 ;  /* 0x00000001cc0f7824 */ /* 0x000fe200078e0a77 */
[C---:B------:R-:W-:Y:S02]  /*17d80*/  ISETP.GE.AND P1, PT, R122.reuse, R206, PT ;  /* 0x000000ce7a00720c */ /* 0x040fe40003f26270 */
[----:B------:R-:W-:Y:S02]  /*17d90*/  IABS R14, R14 ;  /* 0x0000000e000e7213 */ /* 0x000fe40000000000 */
[----:B------:R-:W-:Y:S01]  /*17da0*/  ISETP.GE.OR P1, PT, R122, R205, !P1 ;  /* 0x000000cd7a00720c */ /* 0x000fe20004f26670 */
[----:B--2---:R-:W-:Y:S01]  /*17db0*/  FFMA.FTZ R22, R247, -UR17, R22 ;  /* 0x80000011f7167c23 */ /* 0x004fe20008010016 */
[----:B------:R-:W1:Y:S01]  /*17dc0*/  I2F R171, R14 ;  /* 0x0000000e00ab7306 */ /* 0x000e620000201400 */
[----:B------:R-:W-:Y:S02]  /*17dd0*/  ISETP.GE.OR P3, PT, R174, R202, !P3 ;  /* 0x000000caae00720c */ /* 0x000fe40005f66670 */
[----:B------:R-:W-:Y:S02]  /*17de0*/  IABS R0, R0 ;  /* 0x0000000000007213 */ /* 0x000fe40000000000 */
[----:B------:R-:W-:Y:S02]  /*17df0*/  IABS R17, R17 ;  /* 0x0000001100117213 */ /* 0x000fe40000000000 */
[CC--:B------:R-:W-:Y:S04]  /*17e00*/  ISETP.GE.AND P6, PT, R173.reuse, R203.reuse, PT ;  /* 0x000000cbad00720c */ /* 0x0c0fe80003fc6270 */
[-C--:B------:R-:W-:Y:S01]  /*17e10*/  ISETP.GE.OR P6, PT, R173, R202.reuse, !P6 ;  /* 0x000000caad00720c */ /* 0x080fe200077c6670 */
[----:B---3--:R-:W-:Y:S01]  /*17e20*/  FFMA.FTZ R42, R228, -UR17, R42 ;  /* 0x80000011e42a7c23 */ /* 0x008fe2000801002a */
[----:B------:R-:W-:Y:S01]  /*17e30*/  FSEL R81, R12, -INF , !P5 ;  /* 0xff8000000c517808 */ /* 0x000fe20006800000 */
[----:B------:R-:W-:Y:S01]  /*17e40*/  IMAD.IADD R173, R204, 0x1, -R122 ;  /* 0x00000001ccad7824 */ /* 0x000fe200078e0a7a */
[----:B------:R2:W3:Y:S01]  /*17e50*/  I2F R12, R0 ;  /* 0x00000000000c7306 */ /* 0x0004e20000201400 */
[C---:B------:R-:W-:Y:S03]  /*17e60*/  ISETP.GE.AND P5, PT, R245.reuse, R203, PT ;  /* 0x000000cbf500720c */ /* 0x040fe60003fa6270 */
[----:B------:R-:W-:Y:S02]  /*17e70*/  IABS R173, R173 ;  /* 0x000000ad00ad7213 */ /* 0x000fe40000000000 */
[----:B------:R-:W-:Y:S01]  /*17e80*/  ISETP.GE.OR P5, PT, R245, R202, !P5 ;  /* 0x000000caf500720c */ /* 0x000fe20006fa6670 */
[----:B-1----:R-:W-:Y:S03]  /*17e90*/  FFMA.FTZ R44, R171, -UR17, R44 ;  /* 0x80000011ab2c7c23 */ /* 0x002fe6000801002c */
[----:B------:R-:W1:Y:S01]  /*17ea0*/  I2F R41, R173 ;  /* 0x000000ad00297306 */ /* 0x000e620000201400 */
[----:B------:R-:W-:Y:S02]  /*17eb0*/  FSEL R20, R20, -INF , !P5 ;  /* 0xff80000014147808 */ /* 0x000fe40006800000 */
[C---:B------:R-:W-:Y:S04]  /*17ec0*/  ISETP.GE.AND P5, PT, R172.reuse, R206, PT ;  /* 0x000000ceac00720c */ /* 0x040fe80003fa6270 */
[----:B------:R-:W-:Y:S02]  /*17ed0*/  ISETP.GE.OR P5, PT, R172, R205, !P5 ;  /* 0x000000cdac00720c */ /* 0x000fe40006fa6670 */
[----:B--2---:R-:W-:Y:S01]  /*17ee0*/  IABS R0, R83 ;  /* 0x0000005300007213 */ /* 0x004fe20000000000 */
[----:B------:R-:W-:Y:S02]  /*17ef0*/  IMAD.IADD R83, R204, 0x1, -R174 ;  /* 0x00000001cc537824 */ /* 0x000fe400078e0aae */
[----:B------:R-:W-:Y:S01]  /*17f00*/  IMAD.MOV.U32 R174, RZ, RZ, R252 ;  /* 0x000000ffffae7224 */ /* 0x000fe200078e00fc */
[----:B------:R-:W2:Y:S01]  /*17f10*/  I2F R226, R0 ;  /* 0x0000000000e27306 */ /* 0x000ea20000201400 */
[----:B---3--:R-:W-:Y:S02]  /*17f20*/  FFMA.FTZ R30, R12, -UR17, R30 ;  /* 0x800000110c1e7c23 */ /* 0x008fe4000801001e */
[----:B------:R-:W-:Y:S02]  /*17f30*/  IMAD.IADD R12, R204, 0x1, -R117 ;  /* 0x00000001cc0c7824 */ /* 0x000fe400078e0a75 */
[----:B-1----:R-:W-:Y:S01]  /*17f40*/  FFMA.FTZ R51, R41, -UR17, R51 ;  /* 0x8000001129337c23 */ /* 0x002fe20008010033 */
[----:B------:R-:W-:Y:S01]  /*17f50*/  FSEL R30, R30, -INF , !P0 ;  /* 0xff8000001e1e7808 */ /* 0x000fe20004000000 */
[----:B------:R-:W-:Y:S01]  /*17f60*/  IMAD.IADD R41, R204, 0x1, -R121 ;  /* 0x00000001cc297824 */ /* 0x000fe200078e0a79 */
[----:B------:R-:W-:Y:S02]  /*17f70*/  IABS R12, R12 ;  /* 0x0000000c000c7213 */ /* 0x000fe40000000000 */
[C---:B------:R-:W-:Y:S02]  /*17f80*/  ISETP.GE.AND P0, PT, R123.reuse, R203, PT ;  /* 0x000000cb7b00720c */ /* 0x040fe40003f06270 */
[----:B------:R-:W-:Y:S02]  /*17f90*/  IABS R41, R41 ;  /* 0x0000002900297213 */ /* 0x000fe40000000000 */
[----:B------:R-:W-:Y:S04]  /*17fa0*/  ISETP.GE.OR P0, PT, R123, R202, !P0 ;  /* 0x000000ca7b00720c */ /* 0x000fe80004706670 */
[----:B------:R-:W1:Y:S01]  /*17fb0*/  I2F R41, R41 ;  /* 0x0000002900297306 */ /* 0x000e620000201400 */
[----:B------:R-:W-:Y:S02]  /*17fc0*/  FSEL R44, R44, -INF , !P0 ;  /* 0xff8000002c2c7808 */ /* 0x000fe40004000000 */
[----:B------:R-:W-:Y:S01]  /*17fd0*/  ISETP.GE.AND P0, PT, R119, R203, PT ;  /* 0x000000cb7700720c */ /* 0x000fe20003f06270 */
[----:B--2---:R-:W-:Y:S01]  /*17fe0*/  FFMA.FTZ R48, R226, -UR17, R48 ;  /* 0x80000011e2307c23 */ /* 0x004fe20008010030 */
[----:B------:R-:W-:Y:S02]  /*17ff0*/  IABS R0, R83 ;  /* 0x0000005300007213 */ /* 0x000fe40000000000 */
[----:B------:R-:W-:Y:S03]  /*18000*/  FSEL R83, R13, -INF , !P2 ;  /* 0xff8000000d537808 */ /* 0x000fe60005000000 */
[----:B------:R-:W2:Y:S01]  /*18010*/  I2F R13, R231 ;  /* 0x000000e7000d7306 */ /* 0x000ea20000201400 */
[----:B------:R-:W-:Y:S02]  /*18020*/  FSEL R48, R48, -INF , !P1 ;  /* 0xff80000030307808 */ /* 0x000fe40004800000 */
[----:B------:R-:W-:Y:S02]  /*18030*/  ISETP.GE.AND P1, PT, R122, R203, PT ;  /* 0x000000cb7a00720c */ /* 0x000fe40003f26270 */
[----:B------:R-:W-:Y:S02]  /*18040*/  ISETP.GE.AND P2, PT, R240, R206, PT ;  /* 0x000000cef000720c */ /* 0x000fe40003f46270 */
[----:B------:R-:W-:Y:S02]  /*18050*/  ISETP.GE.OR P1, PT, R122, R202, !P1 ;  /* 0x000000ca7a00720c */ /* 0x000fe40004f26670 */
[-C--:B------:R-:W-:Y:S01]  /*18060*/  ISETP.GE.OR P2, PT, R240, R205.reuse, !P2 ;  /* 0x000000cdf000720c */ /* 0x080fe20005746670 */
[----:B------:R-:W3:Y:S01]  /*18070*/  I2F R231, R17 ;  /* 0x0000001100e77306 */ /* 0x000ee20000201400 */
[----:B------:R-:W-:Y:S02]  /*18080*/  FSEL R51, R51, -INF , !P1 ;  /* 0xff80000033337808 */ /* 0x000fe40004800000 */
[----:B------:R-:W-:Y:S01]  /*18090*/  FSEL R19, R19, -INF , !P2 ;  /* 0xff80000013137808 */ /* 0x000fe20005000000 */
[----:B-1----:R-:W-:Y:S01]  /*180a0*/  FFMA.FTZ R65, R41, -UR17, R65 ;  /* 0x8000001129417c23 */ /* 0x002fe20008010041 */
[C---:B------:R-:W-:Y:S02]  /*180b0*/  ISETP.GE.AND P2, PT, R182.reuse, R206, PT ;  /* 0x000000ceb600720c */ /* 0x040fe40003f46270 */
[----:B------:R-:W-:Y:S02]  /*180c0*/  ISETP.GE.OR P0, PT, R119, R202, !P0 ;  /* 0x000000ca7700720c */ /* 0x000fe40004706670 */
[----:B------:R-:W-:Y:S01]  /*180d0*/  ISETP.GE.OR P2, PT, R182, R205, !P2 ;  /* 0x000000cdb600720c */ /* 0x000fe20005746670 */
[----:B------:R-:W1:Y:S01]  /*180e0*/  I2F R0, R0 ;  /* 0x0000000000007306 */ /* 0x000e620000201400 */
[----:B------:R-:W-:Y:S02]  /*180f0*/  ISETP.GE.AND P1, PT, R121, R203, PT ;  /* 0x000000cb7900720c */ /* 0x000fe40003f26270 */
[----:B------:R-:W-:Y:S01]  /*18100*/  FSEL R22, R22, -INF , !P2 ;  /* 0xff80000016167808 */ /* 0x000fe20005000000 */
[----:B--2---:R-:W-:Y:S01]  /*18110*/  FFMA.FTZ R49, R13, -UR17, R49 ;  /* 0x800000110d317c23 */ /* 0x004fe20008010031 */
[----:B------:R-:W-:Y:S01]  /*18120*/  ISETP.GE.AND P2, PT, R181, R206, PT ;  /* 0x000000ceb500720c */ /* 0x000fe20003f46270 */
[----:B------:R-:W-:Y:S01]  /*18130*/  IMAD.IADD R13, R207, 0x1, -R130 ;  /* 0x00000001cf0d7824 */ /* 0x000fe200078e0a82 */
[-C--:B------:R-:W-:Y:S02]  /*18140*/  ISETP.GE.OR P1, PT, R121, R202.reuse, !P1 ;  /* 0x000000ca7900720c */ /* 0x080fe40004f26670 */
[----:B------:R-:W-:Y:S02]  /*18150*/  ISETP.GE.OR P2, PT, R181, R205, !P2 ;  /* 0x000000cdb500720c */ /* 0x000fe40005746670 */
[----:B------:R-:W-:Y:S02]  /*18160*/  IABS R13, R13 ;  /* 0x0000000d000d7213 */ /* 0x000fe40000000000 */
[----:B------:R-:W-:Y:S01]  /*18170*/  FSEL R23, R23, -INF , !P2 ;  /* 0xff80000017177808 */ /* 0x000fe20005000000 */
[----:B---3--:R-:W-:Y:S01]  /*18180*/  FFMA.FTZ R38, R231, -UR17, R38 ;  /* 0x80000011e7267c23 */ /* 0x008fe20008010026 */
[-C--:B------:R-:W-:Y:S01]  /*18190*/  ISETP.GE.AND P2, PT, R182, R203.reuse, PT ;  /* 0x000000cbb600720c */ /* 0x080fe20003f46270 */
[----:B------:R-:W-:Y:S03]  /*181a0*/  IMAD.IADD R17, R204, 0x1, -R172 ;  /* 0x00000001cc117824 */ /* 0x000fe600078e0aac */
[----:B------:R-:W-:Y:S02]  /*181b0*/  FSEL R38, R38, -INF , !P6 ;  /* 0xff80000026267808 */ /* 0x000fe40007000000 */
[C---:B------:R-:W-:Y:S02]  /*181c0*/  ISETP.GE.AND P6, PT, R117.reuse, R203, PT ;  /* 0x000000cb7500720c */ /* 0x040fe40003fc6270 */
[----:B------:R-:W-:Y:S01]  /*181d0*/  IABS R17, R17 ;  /* 0x0000001100117213 */ /* 0x000fe20000000000 */
[----:B-1----:R-:W-:Y:S01]  /*181e0*/  FFMA.FTZ R32, R0, -UR17, R32 ;  /* 0x8000001100207c23 */ /* 0x002fe20008010020 */
[CC--:B------:R-:W-:Y:S02]  /*181f0*/  ISETP.GE.OR P6, PT, R117.reuse, R202.reuse, !P6 ;  /* 0x000000ca7500720c */ /* 0x0c0fe400077c6670 */
[----:B------:R-:W1:Y:S01]  /*18200*/  I2F R2, R17 ;  /* 0x0000001100027306 */ /* 0x000e620000201400 */
[----:B------:R-:W-:Y:S02]  /*18210*/  ISETP.GE.OR P2, PT, R182, R202, !P2 ;  /* 0x000000cab600720c */ /* 0x000fe40005746670 */
[----:B------:R-:W-:Y:S02]  /*18220*/  FSEL R32, R32, -INF , !P3 ;  /* 0xff80000020207808 */ /* 0x000fe40005800000 */
[CC--:B------:R-:W-:Y:S02]  /*18230*/  ISETP.GE.AND P3, PT, R117.reuse, R206.reuse, PT ;  /* 0x000000ce7500720c */ /* 0x0c0fe40003f66270 */
[----:B------:R-:W-:Y:S02]  /*18240*/  FSEL R24, R24, -INF , !P2 ;  /* 0xff80000018187808 */ /* 0x000fe40005000000 */
[-C--:B------:R-:W-:Y:S02]  /*18250*/  ISETP.GE.OR P3, PT, R117, R205.reuse, !P3 ;  /* 0x000000cd7500720c */ /* 0x080fe40005f66670 */
[-C--:B------:R-:W-:Y:S02]  /*18260*/  ISETP.GE.AND P2, PT, R124, R206.reuse, PT ;  /* 0x000000ce7c00720c */ /* 0x080fe40003f46270 */
[----:B------:R-:W-:Y:S02]  /*18270*/  FSEL R49, R49, -INF , !P3 ;  /* 0xff80000031317808 */ /* 0x000fe40005800000 */
[-C--:B------:R-:W-:Y:S02]  /*18280*/  ISETP.GE.AND P3, PT, R118, R206.reuse, PT ;  /* 0x000000ce7600720c */ /* 0x080fe40003f66270 */
[-C--:B------:R-:W-:Y:S02]  /*18290*/  ISETP.GE.OR P2, PT, R124, R205.reuse, !P2 ;  /* 0x000000cd7c00720c */ /* 0x080fe40005746670 */
[----:B------:R-:W-:Y:S02]  /*182a0*/  ISETP.GE.OR P3, PT, R118, R205, !P3 ;  /* 0x000000cd7600720c */ /* 0x000fe40005f66670 */
[----:B------:R-:W-:Y:S02]  /*182b0*/  FSEL R40, R40, -INF , !P2 ;  /* 0xff80000028287808 */ /* 0x000fe40005000000 */
[----:B------:R-:W-:Y:S01]  /*182c0*/  FSEL R57, R57, -INF , !P3 ;  /* 0xff80000039397808 */ /* 0x000fe20005800000 */
[----:B-1----:R-:W-:Y:S01]  /*182d0*/  FFMA.FTZ R39, R2, -UR17, R39 ;  /* 0x8000001102277c23 */ /* 0x002fe20008010027 */
[C---:B------:R-:W-:Y:S01]  /*182e0*/  ISETP.GE.AND P3, PT, R118.reuse, R203, PT ;  /* 0x000000cb7600720c */ /* 0x040fe20003f66270 */
[----:B------:R-:W-:Y:S01]  /*182f0*/  IMAD.IADD R17, R207, 0x1, -R119 ;  /* 0x00000001cf117824 */ /* 0x000fe200078e0a77 */
[C---:B------:R-:W-:Y:S02]  /*18300*/  ISETP.GE.AND P2, PT, R123.reuse, R206, PT ;  /* 0x000000ce7b00720c */ /* 0x040fe40003f46270 */
[-C--:B------:R-:W-:Y:S02]  /*18310*/  ISETP.GE.OR P3, PT, R118, R202.reuse, !P3 ;  /* 0x000000ca7600720c */ /* 0x080fe40005f66670 */
[----:B------:R-:W-:Y:S02]  /*18320*/  ISETP.GE.OR P2, PT, R123, R205, !P2 ;  /* 0x000000cd7b00720c */ /* 0x000fe40005746670 */
[----:B------:R-:W1:Y:S01]  /*18330*/  I2F R123, R13 ;  /* 0x0000000d007b7306 */ /* 0x000e620000201400 */
[----:B------:R-:W-:Y:S09]  /*18340*/  IABS R17, R17 ;  /* 0x0000001100117213 */ /* 0x000ff20000000000 */
[----:B------:R2:W3:Y:S01]  /*18350*/  I2F R176, R17 ;  /* 0x0000001100b07306 */ /* 0x0004e20000201400 */
[----:B-1----:R-:W-:Y:S02]  /*18360*/  FFMA.FTZ R82, R123, -UR17, R82 ;  /* 0x800000117b527c23 */ /* 0x002fe40008010052 */
[----:B------:R-:W-:Y:S02]  /*18370*/  IMAD.MOV.U32 R123, RZ, RZ, R251 ;  /* 0x000000ffff7b7224 */ /* 0x000fe400078e00fb */
[C---:B------:R-:W-:Y:S05]  /*18380*/  IMAD.IADD R13, R207.reuse, 0x1, -R125 ;  /* 0x00000001cf0d7824 */ /* 0x040fea00078e0a7d */
[----:B------:R-:W-:Y:S01]  /*18390*/  IABS R13, R13 ;  /* 0x0000000d000d7213 */ /* 0x000fe20000000000 */
[C---:B--2---:R-:W-:Y:S02]  /*183a0*/  IMAD.IADD R17, R207.reuse, 0x1, -R121 ;  /* 0x00000001cf117824 */ /* 0x044fe400078e0a79 */
[----:B---3--:R-:W-:Y:S01]  /*183b0*/  FFMA.FTZ R66, R176, -UR17, R66 ;  /* 0x80000011b0427c23 */ /* 0x008fe20008010042 */
[----:B------:R1:W2:Y:S02]  /*183c0*/  I2F R117, R13 ;  /* 0x0000000d00757306 */ /* 0x0002a40000201400 */
[----:B------:R-:W-:Y:S05]  /*183d0*/  IABS R17, R17 ;  /* 0x0000001100117213 */ /* 0x000fea0000000000 */
[----:B------:R-:W-:Y:S01]  /*183e0*/  IMAD.MOV.U32 R14, RZ, RZ, R17 ;  /* 0x000000ffff0e7224 */ /* 0x000fe200078e0011 */
[----:B------:R-:W-:Y:S02]  /*183f0*/  FSEL R17, R36, -INF , !P5 ;  /* 0xff80000024117808 */ /* 0x000fe40006800000 */
[C---:B------:R-:W-:Y:S01]  /*18400*/  ISETP.GE.AND P5, PT, R172.reuse, R203, PT ;  /* 0x000000cbac00720c */ /* 0x040fe20003fa6270 */
[----:B------:R-:W3:Y:S03]  /*18410*/  I2F R36, R14 ;  /* 0x0000000e00247306 */ /* 0x000ee60000201400 */
[----:B------:R-:W-:Y:S01]  /*18420*/  ISETP.GE.OR P5, PT, R172, R202, !P5 ;  /* 0x000000caac00720c */ /* 0x000fe20006fa6670 */
[----:B------:R-:W-:Y:S03]  /*18430*/  IMAD.IADD R172, R207, 0x1, -R128 ;  /* 0x00000001cfac7824 */ /* 0x000fe600078e0a80 */
[----:B------:R-:W-:Y:S02]  /*18440*/  FSEL R39, R39, -INF , !P5 ;  /* 0xff80000027277808 */ /* 0x000fe40006800000 */
[----:B------:R-:W-:Y:S02]  /*18450*/  IABS R172, R172 ;  /* 0x000000ac00ac7213 */ /* 0x000fe40000000000 */
[C---:B------:R-:W-:Y:S02]  /*18460*/  ISETP.GE.AND P5, PT, R120.reuse, R206, PT ;  /* 0x000000ce7800720c */ /* 0x040fe40003fa6270 */
[----:B------:R-:W4:Y:S01]  /*18470*/  I2F R0, R172 ;  /* 0x000000ac00007306 */ /* 0x000f220000201400 */
[----:B-1----:R-:W-:Y:S01]  /*18480*/  IABS R13, R15 ;  /* 0x0000000f000d7213 */ /* 0x002fe20000000000 */
[----:B--2---:R-:W-:Y:S01]  /*18490*/  FFMA.FTZ R80, R117, -UR17, R80 ;  /* 0x8000001175507c23 */ /* 0x004fe20008010050 */
[----:B------:R-:W-:Y:S01]  /*184a0*/  ISETP.GE.OR P5, PT, R120, R205, !P5 ;  /* 0x000000cd7800720c */ /* 0x000fe20006fa6670 */
[----:B---3--:R-:W-:Y:S02]  /*184b0*/  FFMA.FTZ R67, R36, -UR17, R67 ;  /* 0x8000001124437c23 */ /* 0x008fe40008010043 */
[----:B------:R-:W-:Y:S05]  /*184c0*/  IMAD.IADD R14, R207, 0x1, -R126 ;  /* 0x00000001cf0e7824 */ /* 0x000fea00078e0a7e */
[----:B------:R-:W-:Y:S04]  /*184d0*/  IABS R14, R14 ;  /* 0x0000000e000e7213 */ /* 0x000fe80000000000 */
[----:B------:R-:W1:Y:S01]  /*184e0*/  I2F R62, R14 ;  /* 0x0000000e003e7306 */ /* 0x000e620000201400 */
[----:B----4-:R-:W-:Y:S02]  /*184f0*/  FFMA.FTZ R75, R0, -UR17, R75 ;  /* 0x80000011004b7c23 */ /* 0x010fe4000801004b */
[----:B-1----:R-:W-:Y:S01]  /*18500*/  FFMA.FTZ R73, R62, -UR17, R73 ;  /* 0x800000113e497c23 */ /* 0x002fe20008010049 */
[----:B------:R-:W-:Y:S06]  /*18510*/  FSEL R14, R42, -INF , !P2 ;  /* 0xff8000002a0e7808 */ /* 0x000fec0005000000 */
[----:B------:R-:W1:Y:S01]  /*18520*/  I2F R42, R12 ;  /* 0x0000000c002a7306 */ /* 0x000e620000201400 */
[C---:B------:R-:W-:Y:S04]  /*18530*/  ISETP.GE.AND P2, PT, R124.reuse, R203, PT ;  /* 0x000000cb7c00720c */ /* 0x040fe80003f46270 */
[----:B------:R-:W-:Y:S01]  /*18540*/  ISETP.GE.OR P2, PT, R124, R202, !P2 ;  /* 0x000000ca7c00720c */ /* 0x000fe20005746670 */
[----:B------:R-:W-:Y:S03]  /*18550*/  IMAD.MOV.U32 R124, RZ, RZ, R250 ;  /* 0x000000ffff7c7224 */ /* 0x000fe600078e00fa */
[----:B------:R-:W-:Y:S02]  /*18560*/  FSEL R15, R43, -INF , !P2 ;  /* 0xff8000002b0f7808 */ /* 0x000fe40005000000 */
[----:B------:R-:W2:Y:S01]  /*18570*/  I2F R43, R13 ;  /* 0x0000000d002b7306 */ /* 0x000ea20000201400 */
[CC--:B------:R-:W-:Y:S04]  /*18580*/  ISETP.GE.AND P2, PT, R119.reuse, R206.reuse, PT ;  /* 0x000000ce7700720c */ /* 0x0c0fe80003f46270 */
[----:B------:R-:W-:Y:S01]  /*18590*/  ISETP.GE.OR P2, PT, R119, R205, !P2 ;  /* 0x000000cd7700720c */ /* 0x000fe20005746670 */
[----:B------:R-:W-:Y:S03]  /*185a0*/  IMAD.IADD R119, R207, 0x1, -R241 ;  /* 0x00000001cf777824 */ /* 0x000fe600078e0af1 */
[----:B------:R-:W-:Y:S02]  /*185b0*/  FSEL R66, R66, -INF , !P2 ;  /* 0xff80000042427808 */ /* 0x000fe40005000000 */
[----:B------:R-:W-:Y:S01]  /*185c0*/  IABS R119, R119 ;  /* 0x0000007700777213 */ /* 0x000fe20000000000 */
[----:B-1----:R-:W-:Y:S01]  /*185d0*/  FFMA.FTZ R50, R42, -UR17, R50 ;  /* 0x800000112a327c23 */ /* 0x002fe20008010032 */
[-C--:B------:R-:W-:Y:S01]  /*185e0*/  ISETP.GE.AND P2, PT, R121, R206.reuse, PT ;  /* 0x000000ce7900720c */ /* 0x080fe20003f46270 */
[----:B------:R-:W-:Y:S01]  /*185f0*/  IMAD.IADD R12, R204, 0x1, -R118 ;  /* 0x00000001cc0c7824 */ /* 0x000fe200078e0a76 */
[----:B------:R-:W-:Y:S02]  /*18600*/  FMNMX.FTZ R118, R3, R167, !PT ;  /* 0x000000a703767209 */ /* 0x000fe40007810000 */
[----:B------:R-:W1:Y:S01]  /*18610*/  I2F R119, R119 ;  /* 0x0000007700777306 */ /* 0x000e620000201400 */
[----:B------:R-:W-:Y:S02]  /*18620*/  FSEL R50, R50, -INF , !P6 ;  /* 0xff80000032327808 */ /* 0x000fe40007000000 */
[----:B------:R-:W-:Y:S02]  /*18630*/  ISETP.GE.AND P6, PT, R128, R206, PT ;  /* 0x000000ce8000720c */ /* 0x000fe40003fc6270 */
[----:B------:R-:W-:Y:S02]  /*18640*/  FMNMX.FTZ R118, R168, R118, !PT ;  /* 0x00000076a8767209 */ /* 0x000fe40007810000 */
[-C--:B------:R-:W-:Y:S01]  /*18650*/  ISETP.GE.OR P6, PT, R128, R205.reuse, !P6 ;  /* 0x000000cd8000720c */ /* 0x080fe200077c6670 */
[----:B--2---:R-:W-:Y:S01]  /*18660*/  FFMA.FTZ R64, R43, -UR17, R64 ;  /* 0x800000112b407c23 */ /* 0x004fe20008010040 */
[----:B------:R-:W-:Y:S02]  /*18670*/  IABS R12, R12 ;  /* 0x0000000c000c7213 */ /* 0x000fe40000000000 */
[-C--:B------:R-:W-:Y:S02]  /*18680*/  ISETP.GE.OR P2, PT, R121, R205.reuse, !P2 ;  /* 0x000000cd7900720c */ /* 0x080fe40005746670 */
[----:B------:R-:W2:Y:S01]  /*18690*/  I2F R122, R12 ;  /* 0x0000000c007a7306 */ /* 0x000ea20000201400 */
[----:B------:R-:W-:Y:S02]  /*186a0*/  FSEL R64, R64, -INF , !P0 ;  /* 0xff80000040407808 */ /* 0x000fe40004000000 */
[----:B------:R-:W-:Y:S01]  /*186b0*/  FSEL R13, R67, -INF , !P2 ;  /* 0xff800000430d7808 */ /* 0x000fe20005000000 */
[----:B------:R-:W-:Y:S01]  /*186c0*/  IMAD.IADD R67, R207, 0x1, -R127 ;  /* 0x00000001cf437824 */ /* 0x000fe200078e0a7f */
[----:B------:R-:W-:Y:S02]  /*186d0*/  ISETP.GE.AND P2, PT, R126, R206, PT ;  /* 0x000000ce7e00720c */ /* 0x000fe40003f46270 */
[----:B------:R-:W-:Y:S02]  /*186e0*/  FMNMX.FTZ R118, R116, R118, !PT ;  /* 0x0000007674767209 */ /* 0x000fe40007810000 */
[C---:B------:R-:W-:Y:S01]  /*186f0*/  ISETP.GE.OR P2, PT, R126.reuse, R205, !P2 ;  /* 0x000000cd7e00720c */ /* 0x040fe20005746670 */
[----:B-1----:R-:W-:Y:S01]  /*18700*/  FFMA.FTZ R95, R119, -UR17, R95 ;  /* 0x80000011775f7c23 */ /* 0x002fe2000801005f */
[----:B------:R-:W-:Y:S02]  /*18710*/  FMNMX.FTZ R118, R177, R118, !PT ;  /* 0x00000076b1767209 */ /* 0x000fe40007810000 */
[----:B------:R-:W-:Y:S01]  /*18720*/  FSEL R62, R73, -INF , !P2 ;  /* 0xff800000493e7808 */ /* 0x000fe20005000000 */
[----:B------:R-:W-:Y:S01]  /*18730*/  IMAD.IADD R73, R207, 0x1, -R131 ;  /* 0x00000001cf497824 */ /* 0x000fe200078e0a83 */
[C---:B------:R-:W-:Y:S02]  /*18740*/  ISETP.GE.AND P2, PT, R126.reuse, R203, PT ;  /* 0x000000cb7e00720c */ /* 0x040fe40003f46270 */
[----:B------:R-:W-:Y:S02]  /*18750*/  IABS R67, R67 ;  /* 0x0000004300437213 */ /* 0x000fe40000000000 */
[----:B------:R-:W-:Y:S02]  /*18760*/  IABS R73, R73 ;  /* 0x0000004900497213 */ /* 0x000fe40000000000 */
[----:B------:R-:W-:Y:S01]  /*18770*/  ISETP.GE.OR P2, PT, R126, R202, !P2 ;  /* 0x000000ca7e00720c */ /* 0x000fe20005746670 */
[----:B------:R-:W-:Y:S01]  /*18780*/  IMAD.IADD R126, R204, 0x1, -R126 ;  /* 0x00000001cc7e7824 */ /* 0x000fe200078e0a7e */
[----:B------:R-:W1:Y:S01]  /*18790*/  I2F R67, R67 ;  /* 0x0000004300437306 */ /* 0x000e620000201400 */
[----:B--2---:R-:W-:Y:S01]  /*187a0*/  FFMA.FTZ R59, R122, -UR17, R59 ;  /* 0x800000117a3b7c23 */ /* 0x004fe2000801003b */
[----:B------:R-:W-:Y:S01]  /*187b0*/  ISETP.GE.AND P0, PT, R175, R206, PT ;  /* 0x000000ceaf00720c */ /* 0x000fe20003f06270 */
[----:B------:R-:W-:Y:S01]  /*187c0*/  IMAD.IADD R12, R204, 0x1, -R120 ;  /* 0x00000001cc0c7824 */ /* 0x000fe200078e0a78 */
[----:B------:R-:W-:Y:S02]  /*187d0*/  IABS R126, R126 ;  /* 0x0000007e007e7213 */ /* 0x000fe40000000000 */
[----:B------:R-:W-:Y:S02]  /*187e0*/  FSEL R59, R59, -INF , !P3 ;  /* 0xff8000003b3b7808 */ /* 0x000fe40005800000 */
[----:B------:R-:W-:Y:S02]  /*187f0*/  IABS R12, R12 ;  /* 0x0000000c000c7213 */ /* 0x000fe40000000000 */
[----:B------:R-:W2:Y:S01]  /*18800*/  I2F R0, R126 ;  /* 0x0000007e00007306 */ /* 0x000ea20000201400 */
[C---:B------:R-:W-:Y:S02]  /*18810*/  ISETP.GE.AND P3, PT, R130.reuse, R206, PT ;  /* 0x000000ce8200720c */ /* 0x040fe40003f66270 */
[-C--:B------:R-:W-:Y:S02]  /*18820*/  ISETP.GE.OR P0, PT, R175, R205.reuse, !P0 ;  /* 0x000000cdaf00720c */ /* 0x080fe40004706670 */
[----:B------:R-:W-:Y:S04]  /*18830*/  ISETP.GE.OR P3, PT, R130, R205, !P3 ;  /* 0x000000cd8200720c */ /* 0x000fe80005f66670 */
[----:B------:R-:W-:Y:S01]  /*18840*/  FSEL R121, R82, -INF , !P3 ;  /* 0xff80000052797808 */ /* 0x000fe20005800000 */
[----:B------:R-:W3:Y:S01]  /*18850*/  I2F R2, R12 ;  /* 0x0000000c00027306 */ /* 0x000ee20000201400 */
[----:B------:R-:W-:Y:S01]  /*18860*/  FMNMX.FTZ R82, R112, R118, !PT ;  /* 0x0000007670527209 */ /* 0x000fe20007810000 */
[----:B------:R-:W-:Y:S01]  /*18870*/  IMAD.IADD R118, R207, 0x1, -R233 ;  /* 0x00000001cf767824 */ /* 0x000fe200078e0ae9 */
[----:B------:R-:W-:Y:S01]  /*18880*/  ISETP.GE.AND P3, PT, R130, R203, PT ;  /* 0x000000cb8200720c */ /* 0x000fe20003f66270 */
[----:B-1----:R-:W-:Y:S01]  /*18890*/  FFMA.FTZ R90, R67, -UR17, R90 ;  /* 0x80000011435a7c23 */ /* 0x002fe2000801005a */
[----:B------:R-:W-:Y:S01]  /*188a0*/  FMNMX.FTZ R82, R111, R82, !PT ;  /* 0x000000526f527209 */ /* 0x000fe20007810000 */
[----:B------:R-:W-:Y:S01]  /*188b0*/  IMAD.IADD R67, R204, 0x1, -R241 ;  /* 0x00000001cc437824 */ /* 0x000fe200078e0af1 */
[----:B------:R-:W-:Y:S01]  /*188c0*/  ISETP.GE.OR P3, PT, R130, R202, !P3 ;  /* 0x000000ca8200720c */ /* 0x000fe20005f66670 */
[----:B------:R-:W-:Y:S01]  /*188d0*/  IMAD.IADD R130, R204, 0x1, -R130 ;  /* 0x00000001cc827824 */ /* 0x000fe200078e0a82 */
[----:B------:R-:W-:Y:S01]  /*188e0*/  IABS R118, R118 ;  /* 0x0000007600767213 */ /* 0x000fe20000000000 */
[----:B------:R-:W1:Y:S01]  /*188f0*/  I2F R73, R73 ;  /* 0x0000004900497306 */ /* 0x000e620000201400 */
[----:B------:R-:W-:Y:S02]  /*18900*/  FMNMX.FTZ R82, R108, R82, !PT ;  /* 0x000000526c527209 */ /* 0x000fe40007810000 */
[----:B------:R-:W-:Y:S01]  /*18910*/  IABS R130, R130 ;  /* 0x0000008200827213 */ /* 0x000fe20000000000 */
[----:B--2---:R-:W-:Y:S01]  /*18920*/  FFMA.FTZ R72, R0, -UR17, R72 ;  /* 0x8000001100487c23 */ /* 0x004fe20008010048 */
[----:B------:R-:W-:Y:S02]  /*18930*/  FMNMX.FTZ R0, R114, R165, !PT ;  /* 0x000000a572007209 */ /* 0x000fe40007810000 */
[----:B------:R-:W-:Y:S02]  /*18940*/  FMNMX.FTZ R82, R107, R82, !PT ;  /* 0x000000526b527209 */ /* 0x000fe40007810000 */
[----:B------:R-:W-:Y:S01]  /*18950*/  FMNMX.FTZ R0, R84, R0, !PT ;  /* 0x0000000054007209 */ /* 0x000fe20007810000 */
[----:B------:R-:W2:Y:S01]  /*18960*/  I2F R43, R130 ;  /* 0x00000082002b7306 */ /* 0x000ea20000201400 */
[----:B------:R-:W-:Y:S02]  /*18970*/  FMNMX.FTZ R82, R103, R82, !PT ;  /* 0x0000005267527209 */ /* 0x000fe40007810000 */
[----:B------:R-:W-:Y:S01]  /*18980*/  FMNMX.FTZ R0, R81, R0, !PT ;  /* 0x0000000051007209 */ /* 0x000fe20007810000 */
[----:B---3--:R-:W-:Y:S01]  /*18990*/  FFMA.FTZ R58, R2, -UR17, R58 ;  /* 0x80000011023a7c23 */ /* 0x008fe2000801003a */
[----:B------:R-:W-:Y:S01]  /*189a0*/  FMNMX.FTZ R82, R102, R82, !PT ;  /* 0x0000005266527209 */ /* 0x000fe20007810000 */
[----:B------:R-:W-:Y:S01]  /*189b0*/  IMAD.IADD R2, R204, 0x1, -R128 ;  /* 0x00000001cc027824 */ /* 0x000fe200078e0a80 */
[----:B------:R-:W-:Y:S02]  /*189c0*/  FMNMX.FTZ R0, R83, R0, !PT ;  /* 0x0000000053007209 */ /* 0x000fe40007810000 */
[----:B------:R-:W-:Y:S01]  /*189d0*/  FMNMX.FTZ R82, R97, R82, !PT ;  /* 0x0000005261527209 */ /* 0x000fe20007810000 */
[----:B------:R-:W3:Y:S01]  /*189e0*/  I2F R118, R118 ;  /* 0x0000007600767306 */ /* 0x000ee20000201400 */
[----:B------:R-:W-:Y:S02]  /*189f0*/  FMNMX.FTZ R0, R79, R0, !PT ;  /* 0x000000004f007209 */ /* 0x000fe40007810000 */
[----:B------:R-:W-:Y:S01]  /*18a00*/  FMNMX.FTZ R82, R93, R82, !PT ;  /* 0x000000525d527209 */ /* 0x000fe20007810000 */
[----:B-1----:R-:W-:Y:S01]  /*18a10*/  FFMA.FTZ R11, R73, -UR17, R11 ;  /* 0x80000011490b7c23 */ /* 0x002fe2000801000b */
[----:B------:R-:W-:Y:S02]  /*18a20*/  FMNMX.FTZ R0, R19, R0, !PT ;  /* 0x0000000013007209 */ /* 0x000fe40007810000 */
[----:B------:R-:W-:Y:S01]  /*18a30*/  FSEL R12, R60, -INF , !P5 ;  /* 0xff8000003c0c7808 */ /* 0x000fe20006800000 */
[----:B------:R-:W-:Y:S01]  /*18a40*/  IMAD.IADD R60, R207, 0x1, -R129 ;  /* 0x00000001cf3c7824 */ /* 0x000fe200078e0a81 */
[----:B------:R-:W-:Y:S02]  /*18a50*/  FMNMX.FTZ R0, R22, R0, !PT ;  /* 0x0000000016007209 */ /* 0x000fe40007810000 */
[C---:B------:R-:W-:Y:S02]  /*18a60*/  ISETP.GE.AND P5, PT, R120.reuse, R203, PT ;  /* 0x000000cb7800720c */ /* 0x040fe40003fa6270 */
[----:B------:R-:W-:Y:S01]  /*18a70*/  FMNMX.FTZ R0, R23, R0, !PT ;  /* 0x0000000017007209 */ /* 0x000fe20007810000 */
[----:B--2---:R-:W-:Y:S01]  /*18a80*/  FFMA.FTZ R77, R43, -UR17, R77 ;  /* 0x800000112b4d7c23 */ /* 0x004fe2000801004d */
[----:B------:R-:W-:Y:S01]  /*18a90*/  ISETP.GE.OR P5, PT, R120, R202, !P5 ;  /* 0x000000ca7800720c */ /* 0x000fe20006fa6670 */
[C---:B------:R-:W-:Y:S01]  /*18aa0*/  IMAD.IADD R43, R204.reuse, 0x1, -R183 ;  /* 0x00000001cc2b7824 */ /* 0x040fe200078e0ab7 */
[----:B------:R-:W-:Y:S01]  /*18ab0*/  IABS R60, R60 ;  /* 0x0000003c003c7213 */ /* 0x000fe20000000000 */
[----:B------:R-:W-:Y:S01]  /*18ac0*/  IMAD.IADD R120, R204, 0x1, -R125 ;  /* 0x00000001cc787824 */ /* 0x000fe200078e0a7d */
[----:B------:R-:W-:Y:S02]  /*18ad0*/  FSEL R58, R58, -INF , !P5 ;  /* 0xff8000003a3a7808 */ /* 0x000fe40006800000 */
[----:B------:R-:W1:Y:S01]  /*18ae0*/  I2F R36, R60 ;  /* 0x0000003c00247306 */ /* 0x000e620000201400 */
[----:B------:R-:W-:Y:S01]  /*18af0*/  FMNMX.FTZ R0, R27, R0, !PT ;  /* 0x000000001b007209 */ /* 0x000fe20007810000 */
[----:B---3--:R-:W-:Y:S01]  /*18b00*/  FFMA.FTZ R101, R118, -UR17, R101 ;  /* 0x8000001176657c23 */ /* 0x008fe20008010065 */
[----:B------:R-:W-:Y:S02]  /*18b10*/  IABS R120, R120 ;  /* 0x0000007800787213 */ /* 0x000fe40000000000 */
[----:B------:R-:W-:Y:S02]  /*18b20*/  FMNMX.FTZ R0, R28, R0, !PT ;  /* 0x000000001c007209 */ /* 0x000fe40007810000 */
[----:B------:R-:W-:Y:S03]  /*18b30*/  IABS R43, R43 ;  /* 0x0000002b002b7213 */ /* 0x000fe60000000000 */
[----:B------:R-:W2:Y:S01]  /*18b40*/  I2F R120, R120 ;  /* 0x0000007800787306 */ /* 0x000ea20000201400 */
[----:B------:R-:W-:Y:S02]  /*18b50*/  FMNMX.FTZ R0, R34, R0, !PT ;  /* 0x0000000022007209 */ /* 0x000fe40007810000 */
[----:B------:R-:W-:Y:S02]  /*18b60*/  ISETP.GE.AND P5, PT, R125, R206, PT ;  /* 0x000000ce7d00720c */ /* 0x000fe40003fa6270 */
[----:B------:R-:W-:Y:S01]  /*18b70*/  FMNMX.FTZ R73, R17, R0, !PT ;  /* 0x0000000011497209 */ /* 0x000fe20007810000 */
[----:B------:R-:W-:Y:S01]  /*18b80*/  IMAD.IADD R0, R204, 0x1, -R233 ;  /* 0x00000001cc007824 */ /* 0x000fe200078e0ae9 */
[----:B------:R-:W-:Y:S02]  /*18b90*/  ISETP.GE.OR P5, PT, R125, R205, !P5 ;  /* 0x000000cd7d00720c */ /* 0x000fe40006fa6670 */
[----:B------:R-:W-:Y:S01]  /*18ba0*/  FMNMX.FTZ R73, R40, R73, !PT ;  /* 0x0000004928497209 */ /* 0x000fe20007810000 */
[----:B------:R-:W3:Y:S01]  /*18bb0*/  I2F R43, R43 ;  /* 0x0000002b002b7306 */ /* 0x000ee20000201400 */
[----:B------:R-:W-:Y:S02]  /*18bc0*/  IABS R0, R0 ;  /* 0x0000000000007213 */ /* 0x000fe40000000000 */
[----:B------:R-:W-:Y:S01]  /*18bd0*/  FMNMX.FTZ R73, R14, R73, !PT ;  /* 0x000000490e497209 */ /* 0x000fe20007810000 */
[----:B-1----:R-:W-:Y:S01]  /*18be0*/  FFMA.FTZ R8, R36, -UR17, R8 ;  /* 0x8000001124087c23 */ /* 0x002fe20008010008 */
[----:B------:R-:W-:Y:S01]  /*18bf0*/  FMNMX.FTZ R36, R52, R82, !PT ;  /* 0x0000005234247209 */ /* 0x000fe20007810000 */
[----:B------:R-:W-:Y:S01]  /*18c00*/  IMAD.IADD R60, R207, 0x1, -R175 ;  /* 0x00000001cf3c7824 */ /* 0x000fe200078e0aaf */
[----:B------:R-:W-:Y:S01]  /*18c10*/  FMNMX.FTZ R73, R48, R73, !PT ;  /* 0x0000004930497209 */ /* 0x000fe20007810000 */
[----:B------:R-:W-:Y:S01]  /*18c20*/  IMAD.IADD R82, R204, 0x1, -R129 ;  /* 0x00000001cc527824 */ /* 0x000fe200078e0a81 */
[----:B------:R-:W-:Y:S01]  /*18c30*/  FMNMX.FTZ R36, R53, R36, !PT ;  /* 0x0000002435247209 */ /* 0x000fe20007810000 */
        /* <DEDUP_REMOVED lines=11> */
[----:B------:R-:W-:Y:S01]  /*18cf0*/  FSEL R122, R80, -INF , !P5 ;  /* 0xff800000507a7808 */ /* 0x000fe20006800000 */
[----:B------:R-:W-:Y:S01]  /*18d00*/  IMAD.IADD R80, R204, 0x1, -R175 ;  /* 0x00000001cc507824 */ /* 0x000fe200078e0aaf */
[----:B------:R-:W-:Y:S02]  /*18d10*/  FMNMX.FTZ R73, R13, R73, !PT ;  /* 0x000000490d497209 */ /* 0x000fe40007810000 */
[C---:B------:R-:W-:Y:S01]  /*18d20*/  ISETP.GE.AND P5, PT, R129.reuse, R206, PT ;  /* 0x000000ce8100720c */ /* 0x040fe20003fa6270 */
[----:B------:R-:W-:Y:S01]  /*18d30*/  IMAD.MOV.U32 R119, RZ, RZ, R122 ;  /* 0x000000ffff777224 */ /* 0x000fe200078e007a */
[----:B------:R-:W-:Y:S02]  /*18d40*/  FMNMX.FTZ R73, R62, R73, !PT ;  /* 0x000000493e497209 */ /* 0x000fe40007810000 */
[----:B------:R-:W-:Y:S01]  /*18d50*/  FMNMX.FTZ R36, R68, R36, !PT ;  /* 0x0000002444247209 */ /* 0x000fe20007810000 */
[----:B-1----:R-:W-:Y:S01]  /*18d60*/  FFMA.FTZ R94, R0, -UR17, R94 ;  /* 0x80000011005e7c23 */ /* 0x002fe2000801005e */
[----:B------:R-:W-:Y:S02]  /*18d70*/  ISETP.GE.OR P5, PT, R129, R205, !P5 ;  /* 0x000000cd8100720c */ /* 0x000fe40006fa6670 */
[----:B------:R-:W-:Y:S02]  /*18d80*/  FMNMX.FTZ R36, R69, R36, !PT ;  /* 0x0000002445247209 */ /* 0x000fe40007810000 */
[----:B------:R-:W-:Y:S02]  /*18d90*/  FSEL R252, R8, -INF , !P5 ;  /* 0xff80000008fc7808 */ /* 0x000fe40006800000 */
[----:B------:R-:W-:Y:S02]  /*18da0*/  ISETP.GE.AND P5, PT, R125, R203, PT ;  /* 0x000000cb7d00720c */ /* 0x000fe40003fa6270 */
[----:B------:R-:W-:Y:S01]  /*18db0*/  FMNMX.FTZ R36, R76, R36, !PT ;  /* 0x000000244c247209 */ /* 0x000fe20007810000 */
[----:B--2---:R-:W-:Y:S01]  /*18dc0*/  FFMA.FTZ R91, R42, -UR17, R91 ;  /* 0x800000112a5b7c23 */ /* 0x004fe2000801005b */
[----:B------:R-:W-:Y:S02]  /*18dd0*/  FSEL R60, R75, -INF , !P6 ;  /* 0xff8000004b3c7808 */ /* 0x000fe40007000000 */
[----:B------:R-:W-:Y:S01]  /*18de0*/  ISETP.GE.OR P5, PT, R125, R202, !P5 ;  /* 0x000000ca7d00720c */ /* 0x000fe20006fa6670 */
[----:B------:R-:W-:Y:S01]  /*18df0*/  IMAD.MOV.U32 R125, RZ, RZ, R121 ;  /* 0x000000ffff7d7224 */ /* 0x000fe200078e0079 */
[----:B------:R-:W-:Y:S02]  /*18e00*/  FMNMX.FTZ R73, R60, R73, !PT ;  /* 0x000000493c497209 */ /* 0x000fe40007810000 */
[----:B------:R-:W-:Y:S02]  /*18e10*/  FSEL R78, R78, -INF , !P5 ;  /* 0xff8000004e4e7808 */ /* 0x000fe40006800000 */
[----:B------:R-:W-:Y:S02]  /*18e20*/  FMNMX.FTZ R36, R7, R36, !PT ;  /* 0x0000002407247209 */ /* 0x000fe40007810000 */
[----:B------:R-:W-:Y:S02]  /*18e30*/  FMNMX.FTZ R75, R169, R166, !PT ;  /* 0x000000a6a94b7209 */ /* 0x000fe40007810000 */
[----:B------:R-:W-:Y:S02]  /*18e40*/  FMNMX.FTZ R36, R18, R36, !PT ;  /* 0x0000002412247209 */ /* 0x000fe40007810000 */
[----:B------:R-:W-:Y:S02]  /*18e50*/  FSEL R121, R72, -INF , !P2 ;  /* 0xff80000048797808 */ /* 0x000fe40005000000 */
        /* <DEDUP_REMOVED lines=48> */
[----:B------:R-:W-:Y:S01]  /*19160*/  FMNMX.FTZ R117, R99, R75, !PT ;  /* 0x0000004b63757209 */ /* 0x000fe20007810000 */
[----:B------:R-:W-:Y:S01]  /*19170*/  IMAD.IADD R75, R207, 0x1, -R242 ;  /* 0x00000001cf4b7824 */ /* 0x000fe200078e0af2 */
[----:B------:R-:W-:Y:S02]  /*19180*/  FMNMX.FTZ R11, R30, R11, !PT ;  /* 0x0000000b1e0b7209 */ /* 0x000fe40007810000 */
[----:B------:R-:W-:Y:S02]  /*19190*/  FMNMX.FTZ R117, R46, R117, !PT ;  /* 0x000000752e757209 */ /* 0x000fe40007810000 */
[----:B------:R-:W-:Y:S02]  /*191a0*/  IABS R75, R75 ;  /* 0x0000004b004b7213 */ /* 0x000fe40000000000 */
[----:B------:R-:W-:Y:S02]  /*191b0*/  FMNMX.FTZ R117, R47, R117, !PT ;  /* 0x000000752f757209 */ /* 0x000fe40007810000 */
[----:B------:R-:W-:Y:S02]  /*191c0*/  FMNMX.FTZ R11, R32, R11, !PT ;  /* 0x0000000b200b7209 */ /* 0x000fe40007810000 */
[----:B------:R-:W1:Y:S01]  /*191d0*/  I2F R75, R75 ;  /* 0x0000004b004b7306 */ /* 0x000e620000201400 */
[----:B------:R-:W-:Y:S01]  /*191e0*/  FMNMX.FTZ R41, R54, R117, !PT ;  /* 0x0000007536297209 */ /* 0x000fe20007810000 */
[----:B------:R-:W-:Y:S01]  /*191f0*/  IMAD.IADD R117, R207, 0x1, -R183 ;  /* 0x00000001cf757824 */ /* 0x000fe200078e0ab7 */
        /* <DEDUP_REMOVED lines=11> */
[----:B------:R-:W-:Y:S01]  /*192b0*/  FMNMX.FTZ R11, R50, R11, !PT ;  /* 0x0000000b320b7209 */ /* 0x000fe20007810000 */
[----:B-1----:R-:W-:Y:S01]  /*192c0*/  FFMA.FTZ R96, R75, -UR17, R96 ;  /* 0x800000114b607c23 */ /* 0x002fe20008010060 */
[----:B------:R-:W-:Y:S02]  /*192d0*/  FSEL R75, R77, -INF , !P3 ;  /* 0xff8000004d4b7808 */ /* 0x000fe40005800000 */
[----:B------:R-:W-:Y:S02]  /*192e0*/  FMNMX.FTZ R11, R59, R11, !PT ;  /* 0x0000000b3b0b7209 */ /* 0x000fe40007810000 */
[----:B------:R-:W-:Y:S02]  /*192f0*/  FMNMX.FTZ R42, R6, R42, !PT ;  /* 0x0000002a062a7209 */ /* 0x000fe40007810000 */
[----:B------:R-:W-:Y:S02]  /*19300*/  FMNMX.FTZ R11, R58, R11, !PT ;  /* 0x0000000b3a0b7209 */ /* 0x000fe40007810000 */
[----:B------:R-:W-:Y:S02]  /*19310*/  FMNMX.FTZ R42, R5, R42, !PT ;  /* 0x0000002a052a7209 */ /* 0x000fe40007810000 */
[----:B------:R-:W-:Y:S02]  /*19320*/  FMNMX.FTZ R11, R64, R11, !PT ;  /* 0x0000000b400b7209 */ /* 0x000fe40007810000 */
[----:B------:R-:W-:Y:S02]  /*19330*/  FMNMX.FTZ R42, R31, R42, !PT ;  /* 0x0000002a1f2a7209 */ /* 0x000fe40007810000 */
[----:B--2---:R-:W-:Y:S01]  /*19340*/  FMNMX.FTZ R41, R65, R41, !PT ;  /* 0x0000002941297209 */ /* 0x004fe20007810000 */
[----:B------:R-:W-:Y:S01]  /*19350*/  IMAD.IADD R65, R204, 0x1, -R131 ;  /* 0x00000001cc417824 */ /* 0x000fe200078e0a83 */
[----:B------:R-:W-:Y:S02]  /*19360*/  FMNMX.FTZ R42, R26, R42, !PT ;  /* 0x0000002a1a2a7209 */ /* 0x000fe40007810000 */
[----:B------:R-:W-:Y:S01]  /*19370*/  FMNMX.FTZ R11, R8, R11, !PT ;  /* 0x0000000b080b7209 */ /* 0x000fe20007810000 */
[----:B------:R-:W-:Y:S01]  /*19380*/  SHFL.BFLY PT, R72, R41, 0x1, 0x1f ;  /* 0x0c201f0029487f89 */ /* 0x000fe200000e0000 */
[----:B------:R-:W-:Y:S02]  /*19390*/  FMNMX.FTZ R42, R63, R42, !PT ;  /* 0x0000002a3f2a7209 */ /* 0x000fe40007810000 */
[----:B------:R-:W-:Y:S02]  /*193a0*/  IABS R65, R65 ;  /* 0x0000004100417213 */ /* 0x000fe40000000000 */
[----:B------:R-:W-:Y:S02]  /*193b0*/  FMNMX.FTZ R42, R61, R42, !PT ;  /* 0x0000002a3d2a7209 */ /* 0x000fe40007810000 */
[C---:B------:R-:W-:Y:S02]  /*193c0*/  ISETP.GE.AND P3, PT, R127.reuse, R203, PT ;  /* 0x000000cb7f00720c */ /* 0x040fe40003f66270 */
[----:B------:R-:W1:Y:S01]  /*193d0*/  I2F R65, R65 ;  /* 0x0000004100417306 */ /* 0x000e620000201400 */
[----:B------:R-:W-:Y:S02]  /*193e0*/  FMNMX.FTZ R42, R246, R42, !PT ;  /* 0x0000002af62a7209 */ /* 0x000fe40007810000 */
[----:B------:R-:W-:Y:S01]  /*193f0*/  ISETP.GE.OR P3, PT, R127, R202, !P3 ;  /* 0x000000ca7f00720c */ /* 0x000fe20005f66670 */
[----:B------:R-:W-:Y:S01]  /*19400*/  IMAD.IADD R127, R204, 0x1, -R127 ;  /* 0x00000001cc7f7824 */ /* 0x000fe200078e0a7f */
[----:B------:R-:W-:Y:S02]  /*19410*/  FMNMX.FTZ R42, R248, R42, !PT ;  /* 0x0000002af82a7209 */ /* 0x000fe40007810000 */
[----:B------:R-:W-:Y:S02]  /*19420*/  IABS R117, R117 ;  /* 0x0000007500757213 */ /* 0x000fe40000000000 */
[----:B------:R-:W-:Y:S02]  /*19430*/  FMNMX.FTZ R42, R123, R42, !PT ;  /* 0x0000002a7b2a7209 */ /* 0x000fe40007810000 */
[----:B------:R-:W-:Y:S02]  /*19440*/  IABS R2, R2 ;  /* 0x0000000200027213 */ /* 0x000fe40000000000 */
[----:B------:R-:W2:Y:S01]  /*19450*/  I2F R117, R117 ;  /* 0x0000007500757306 */ /* 0x000ea20000201400 */
[----:B------:R-:W-:Y:S02]  /*19460*/  FMNMX.FTZ R42, R174, R42, !PT ;  /* 0x0000002aae2a7209 */ /* 0x000fe40007810000 */
[----:B------:R-:W-:Y:S02]  /*19470*/  IABS R80, R80 ;  /* 0x0000005000507213 */ /* 0x000fe40000000000 */
[----:B------:R-:W-:Y:S02]  /*19480*/  FMNMX.FTZ R42, R237, R42, !PT ;  /* 0x0000002aed2a7209 */ /* 0x000fe40007810000 */
[----:B------:R-:W-:Y:S02]  /*19490*/  IABS R82, R82 ;  /* 0x0000005200527213 */ /* 0x000fe40000000000 */
[----:B------:R-:W-:Y:S01]  /*194a0*/  FMNMX.FTZ R42, R236, R42, !PT ;  /* 0x0000002aec2a7209 */ /* 0x000fe20007810000 */
[----:B------:R-:W3:Y:S01]  /*194b0*/  I2F R2, R2 ;  /* 0x0000000200027306 */ /* 0x000ee20000201400 */
[----:B-1----:R-:W-:Y:S01]  /*194c0*/  FFMA.FTZ R10, R65, -UR17, R10 ;  /* 0x80000011410a7c23 */ /* 0x002fe2000801000a */
[C---:B------:R-:W-:Y:S02]  /*194d0*/  ISETP.GE.AND P0, PT, R175.reuse, R203, PT ;  /* 0x000000cbaf00720c */ /* 0x040fe40003f06270 */
[----:B------:R-:W-:Y:S02]  /*194e0*/  FMNMX.FTZ R42, R230, R42, !PT ;  /* 0x0000002ae62a7209 */ /* 0x000fe40007810000 */
[----:B------:R-:W-:Y:S02]  /*194f0*/  ISETP.GE.OR P0, PT, R175, R202, !P0 ;  /* 0x000000caaf00720c */ /* 0x000fe40004706670 */
[----:B------:R-:W-:Y:S02]  /*19500*/  FMNMX.FTZ R42, R229, R42, !PT ;  /* 0x0000002ae52a7209 */ /* 0x000fe40007810000 */
[----:B------:R-:W1:Y:S01]  /*19510*/  I2F R80, R80 ;  /* 0x0000005000507306 */ /* 0x000e620000201400 */
[----:B------:R-:W-:Y:S02]  /*19520*/  IABS R67, R67 ;  /* 0x0000004300437213 */ /* 0x000fe40000000000 */
[----:B------:R-:W4:Y:S01]  /*19530*/  SHFL.BFLY PT, R36, R42, 0x2, 0x1f ;  /* 0x0c401f002a247f89 */ /* 0x000f2200000e0000 */
[----:B--2---:R-:W-:Y:S01]  /*19540*/  FFMA.FTZ R105, R117, -UR17, R105 ;  /* 0x8000001175697c23 */ /* 0x004fe20008010069 */
[----:B------:R-:W-:Y:S04]  /*19550*/  FMNMX.FTZ R73, R252, R73, !PT ;  /* 0x00000049fc497209 */ /* 0x000fe80007810000 */
[----:B------:R-:W-:Y:S01]  /*19560*/  FMNMX.FTZ R73, R251, R73, !PT ;  /* 0x00000049fb497209 */ /* 0x000fe20007810000 */
[----:B------:R-:W2:Y:S03]  /*19570*/  I2F R82, R82 ;  /* 0x0000005200527306 */ /* 0x000ea60000201400 */
[----:B------:R-:W-:Y:S01]  /*19580*/  FMNMX.FTZ R73, R250, R73, !PT ;  /* 0x00000049fa497209 */ /* 0x000fe20007810000 */
[----:B---3--:R-:W-:Y:S01]  /*19590*/  FFMA.FTZ R74, R2, -UR17, R74 ;  /* 0x80000011024a7c23 */ /* 0x008fe2000801004a */
[----:B------:R-:W-:Y:S02]  /*195a0*/  IABS R2, R127 ;  /* 0x0000007f00027213 */ /* 0x000fe40000000000 */
[----:B------:R-:W-:Y:S02]  /*195b0*/  FMNMX.FTZ R73, R247, R73, !PT ;  /* 0x00000049f7497209 */ /* 0x000fe40007810000 */
[----:B------:R-:W-:Y:S01]  /*195c0*/  FSEL R91, R74, -INF , !P6 ;  /* 0xff8000004a5b7808 */ /* 0x000fe20007000000 */
[----:B------:R-:W3:Y:S01]  /*195d0*/  I2F R67, R67 ;  /* 0x0000004300437306 */ /* 0x000ee20000201400 */
[----:B------:R-:W-:Y:S01]  /*195e0*/  ISETP.GE.AND P6, PT, R242, R206, PT ;  /* 0x000000cef200720c */ /* 0x000fe20003fc6270 */
[----:B-1----:R-:W-:Y:S03]  /*195f0*/  FFMA.FTZ R89, R80, -UR17, R89 ;  /* 0x8000001150597c23 */ /* 0x002fe60008010059 */
[----:B------:R-:W-:Y:S02]  /*19600*/  ISETP.GE.OR P6, PT, R242, R205, !P6 ;  /* 0x000000cdf200720c */ /* 0x000fe400077c6670 */
[----:B----4-:R-:W-:Y:S01]  /*19610*/  FMNMX.FTZ R42, R42, R36, !PT ;  /* 0x000000242a2a7209 */ /* 0x010fe20007810000 */
[----:B------:R-:W-:Y:S01]  /*19620*/  IMAD.IADD R36, R204, 0x1, -R242 ;  /* 0x00000001cc247824 */ /* 0x000fe200078e0af2 */
[----:B------:R-:W-:Y:S01]  /*19630*/  FSEL R228, R96, -INF , !P6 ;  /* 0xff80000060e47808 */ /* 0x000fe20007000000 */
[----:B------:R-:W1:Y:S01]  /*19640*/  I2F R2, R2 ;  /* 0x0000000200027306 */ /* 0x000e620000201400 */
[----:B------:R-:W-:Y:S01]  /*19650*/  FSEL R242, R89, -INF , !P0 ;  /* 0xff80000059f27808 */ /* 0x000fe20004000000 */
[----:B------:R-:W-:Y:S01]  /*19660*/  IMAD.MOV.U32 R89, RZ, RZ, R121 ;  /* 0x000000ffff597224 */ /* 0x000fe200078e0079 */
[----:B------:R-:W-:Y:S01]  /*19670*/  FMNMX.FTZ R73, R228, R73, !PT ;  /* 0x00000049e4497209 */ /* 0x000fe20007810000 */
[----:B--2---:R-:W-:Y:S01]  /*19680*/  FFMA.FTZ R88, R82, -UR17, R88 ;  /* 0x8000001152587c23 */ /* 0x004fe20008010058 */
[----:B------:R-:W-:Y:S02]  /*19690*/  IABS R36, R36 ;  /* 0x0000002400247213 */ /* 0x000fe40000000000 */
[----:B------:R-:W-:Y:S02]  /*196a0*/  FMNMX.FTZ R11, R89, R11, !PT ;  /* 0x0000000b590b7209 */ /* 0x000fe40007810000 */
[----:B------:R-:W-:Y:S02]  /*196b0*/  FMNMX.FTZ R73, R227, R73, !PT ;  /* 0x00000049e3497209 */ /* 0x000fe40007810000 */
[----:B------:R-:W2:Y:S01]  /*196c0*/  I2F R36, R36 ;  /* 0x0000002400247306 */ /* 0x000ea20000201400 */
[----:B------:R-:W-:Y:S02]  /*196d0*/  FMNMX.FTZ R11, R91, R11, !PT ;  /* 0x0000000b5b0b7209 */ /* 0x000fe40007810000 */
[----:B------:R-:W-:Y:S01]  /*196e0*/  FSEL R245, R88, -INF , !P1 ;  /* 0xff80000058f57808 */ /* 0x000fe20004800000 */
[----:B---3--:R-:W-:Y:S01]  /*196f0*/  FFMA.FTZ R4, R67, -UR17, R4 ;  /* 0x8000001143047c23 */ /* 0x008fe20008010004 */
[----:B------:R-:W-:Y:S02]  /*19700*/  FMNMX.FTZ R74, R75, R11, !PT ;  /* 0x0000000b4b4a7209 */ /* 0x000fe40007810000 */
[----:B------:R-:W3:Y:S01]  /*19710*/  SHFL.BFLY PT, R11, R42, 0x1, 0x1f ;  /* 0x0c201f002a0b7f89 */ /* 0x000ee200000e0000 */
[C---:B------:R-:W-:Y:S02]  /*19720*/  ISETP.GE.AND P1, PT, R233.reuse, R206, PT ;  /* 0x000000cee900720c */ /* 0x040fe40003f26270 */
[----:B------:R-:W-:Y:S02]  /*19730*/  FMNMX.FTZ R74, R78, R74, !PT ;  /* 0x0000004a4e4a7209 */ /* 0x000fe40007810000 */
[----:B------:R-:W-:Y:S01]  /*19740*/  ISETP.GE.OR P1, PT, R233, R205, !P1 ;  /* 0x000000cde900720c */ /* 0x000fe20004f26670 */
[----:B-1----:R-:W-:Y:S01]  /*19750*/  FFMA.FTZ R9, R2, -UR17, R9 ;  /* 0x8000001102097c23 */ /* 0x002fe20008010009 */
[----:B------:R-:W-:Y:S02]  /*19760*/  FMNMX.FTZ R74, R245, R74, !PT ;  /* 0x0000004af54a7209 */ /* 0x000fe40007810000 */
[----:B------:R-:W-:Y:S02]  /*19770*/  FSEL R226, R101, -INF , !P1 ;  /* 0xff80000065e27808 */ /* 0x000fe40004800000 */
[----:B------:R-:W-:Y:S02]  /*19780*/  FSEL R241, R9, -INF , !P3 ;  /* 0xff80000009f17808 */ /* 0x000fe40005800000 */
[----:B------:R-:W-:Y:S02]  /*19790*/  FMNMX.FTZ R73, R226, R73, !PT ;  /* 0x00000049e2497209 */ /* 0x000fe40007810000 */
[----:B------:R-:W-:Y:S01]  /*197a0*/  FMNMX.FTZ R74, R242, R74, !PT ;  /* 0x0000004af24a7209 */ /* 0x000fe20007810000 */
[----:B--2---:R-:W-:Y:S01]  /*197b0*/  FFMA.FTZ R92, R36, -UR17, R92 ;  /* 0x80000011245c7c23 */ /* 0x004fe2000801005c */
[----:B------:R-:W-:Y:S02]  /*197c0*/  FMNMX.FTZ R36, R41, R72, !PT ;  /* 0x0000004829247209 */ /* 0x000fe40007810000 */
[CC--:B------:R-:W-:Y:S02]  /*197d0*/  ISETP.GE.AND P1, PT, R233.reuse, R203.reuse, PT ;  /* 0x000000cbe900720c */ /* 0x0c0fe40003f26270 */
[C---:B------:R-:W-:Y:S02]  /*197e0*/  FSETP.NEU.FTZ.AND P3, PT, R36.reuse, -INF , PT ;  /* 0xff8000002400780b */ /* 0x040fe40003f7d000 */
[----:B------:R-:W-:Y:S01]  /*197f0*/  ISETP.GE.OR P1, PT, R233, R202, !P1 ;  /* 0x000000cae900720c */ /* 0x000fe20004f26670 */
[----:B------:R-:W-:Y:S01]  /*19800*/  FMUL.FTZ R233, R36, c[0x0][0x23c] ;  /* 0x00008f0024e97a20 */ /* 0x000fe20000410000 */
[----:B------:R-:W-:Y:S02]  /*19810*/  FSEL R182, R4, -INF , !P2 ;  /* 0xff80000004b67808 */ /* 0x000fe40005000000 */
[----:B------:R-:W-:Y:S02]  /*19820*/  FSEL R181, R94, -INF , !P1 ;  /* 0xff8000005eb57808 */ /* 0x000fe40004800000 */
[----:B------:R-:W-:Y:S02]  /*19830*/  FSEL R233, R233, RZ, P3 ;  /* 0x000000ffe9e97208 */ /* 0x000fe40001800000 */
[----:B------:R-:W-:Y:S02]  /*19840*/  ISETP.GE.AND P0, PT, R183, R206, PT ;  /* 0x000000ceb700720c */ /* 0x000fe40003f06270 */
[----:B------:R-:W-:Y:S01]  /*19850*/  ISETP.GE.AND P6, PT, R131, R203, PT ;  /* 0x000000cb8300720c */ /* 0x000fe20003fc6270 */
[--C-:B------:R-:W-:Y:S01]  /*19860*/  FFMA.FTZ R96, R52, c[0x0][0x23c], -R233.reuse ;  /* 0x00008f0034607a23 */ /* 0x100fe200000108e9 */
[----:B------:R-:W-:Y:S01]  /*19870*/  ISETP.GE.OR P0, PT, R183, R205, !P0 ;  /* 0x000000cdb700720c */ /* 0x000fe20004706670 */
[--C-:B------:R-:W-:Y:S01]  /*19880*/  FFMA.FTZ R95, R53, c[0x0][0x23c], -R233.reuse ;  /* 0x00008f00355f7a23 */ /* 0x100fe200000108e9 */
[-C--:B------:R-:W-:Y:S01]  /*19890*/  ISETP.GE.OR P6, PT, R131, R202.reuse, !P6 ;  /* 0x000000ca8300720c */ /* 0x080fe200077c6670 */
[--C-:B------:R-:W-:Y:S01]  /*198a0*/  FFMA.FTZ R180, R3, c[0x0][0x23c], -R233.reuse ;  /* 0x00008f0003b47a23 */ /* 0x100fe200000108e9 */
[----:B---3--:R-:W-:Y:S01]  /*198b0*/  FMNMX.FTZ R3, R42, R11, !PT ;  /* 0x0000000b2a037209 */ /* 0x008fe20007810000 */
[----:B------:R-:W-:Y:S01]  /*198c0*/  MUFU.EX2 R96, R96 ;  /* 0x0000006000607308 */ /* 0x000fe20000000800 */
[----:B------:R-:W-:Y:S01]  /*198d0*/  FSEL R225, R105, -INF , !P0 ;  /* 0xff80000069e17808 */ /* 0x000fe20004000000 */
[--C-:B------:R-:W-:Y:S01]  /*198e0*/  FFMA.FTZ R176, R168, c[0x0][0x23c], -R233.reuse ;  /* 0x00008f00a8b07a23 */ /* 0x100fe200000108e9 */
[C---:B------:R-:W-:Y:S01]  /*198f0*/  FSETP.NEU.FTZ.AND P2, PT, R3.reuse, -INF , PT ;  /* 0xff8000000300780b */ /* 0x040fe20003f5d000 */
[----:B------:R-:W-:Y:S01]  /*19900*/  FMUL.FTZ R224, R3, c[0x0][0x23c] ;  /* 0x00008f0003e07a20 */ /* 0x000fe20000410000 */
[----:B------:R-:W-:Y:S01]  /*19910*/  FMNMX.FTZ R9, R225, R73, !PT ;  /* 0x00000049e1097209 */ /* 0x000fe20007810000 */
[--C-:B------:R-:W-:Y:S01]  /*19920*/  FFMA.FTZ R243, R243, c[0x0][0x23c], -R233.reuse ;  /* 0x00008f00f3f37a23 */ /* 0x100fe200000108e9 */
[----:B------:R-:W-:Y:S01]  /*19930*/  ISETP.GE.AND P0, PT, R183, R203, PT ;  /* 0x000000cbb700720c */ /* 0x000fe20003f06270 */
[--C-:B------:R-:W-:Y:S01]  /*19940*/  FFMA.FTZ R249, R249, c[0x0][0x23c], -R233.reuse ;  /* 0x00008f00f9f97a23 */ /* 0x100fe200000108e9 */
[----:B------:R-:W-:Y:S01]  /*19950*/  FSEL R224, R224, RZ, P2 ;  /* 0x000000ffe0e07208 */ /* 0x000fe20001000000 */
[----:B------:R-:W-:Y:S01]  /*19960*/  MUFU.EX2 R180, R180 ;  /* 0x000000b400b47308 */ /* 0x000fe20000000800 */
[----:B------:R-:W-:Y:S01]  /*19970*/  ISETP.GE.OR P0, PT, R183, R202, !P0 ;  /* 0x000000cab700720c */ /* 0x000fe20004706670 */
[--C-:B------:R-:W-:Y:S01]  /*19980*/  FFMA.FTZ R173, R116, c[0x0][0x23c], -R233.reuse ;  /* 0x00008f0074ad7a23 */ /* 0x100fe200000108e9 */
[----:B------:R-:W-:Y:S01]  /*19990*/  FSEL R240, R10, -INF , !P6 ;  /* 0xff8000000af07808 */ /* 0x000fe20007000000 */
[--C-:B------:R-:W-:Y:S01]  /*199a0*/  FFMA.FTZ R94, R54, c[0x0][0x23c], -R224.reuse ;  /* 0x00008f00365e7a23 */ /* 0x100fe200000108e0 */
[----:B------:R-:W-:Y:S01]  /*199b0*/  FSEL R41, R98, -INF , !P0 ;  /* 0xff80000062297808 */ /* 0x000fe20004000000 */
[----:B------:R-:W-:Y:S01]  /*199c0*/  FFMA.FTZ R128, R110, c[0x0][0x23c], -R224 ;  /* 0x00008f006e807a23 */ /* 0x000fe200000108e0 */
[----:B------:R-:W-:Y:S01]  /*199d0*/  FMNMX.FTZ R10, R241, R74, !PT ;  /* 0x0000004af10a7209 */ /* 0x000fe20007810000 */
[----:B------:R-:W-:Y:S01]  /*199e0*/  IMAD.MOV.U32 R110, RZ, RZ, R78 ;  /* 0x000000ffff6e7224 */ /* 0x000fe200078e004e */
[----:B------:R-:W-:Y:S01]  /*199f0*/  FSEL R183, R92, -INF , !P5 ;  /* 0xff8000005cb77808 */ /* 0x000fe20006800000 */
[----:B------:R-:W-:Y:S01]  /*19a00*/  MUFU.EX2 R176, R176 ;  /* 0x000000b000b07308 */ /* 0x000fe20000000800 */
[--C-:B------:R-:W-:Y:S01]  /*19a10*/  FFMA.FTZ R246, R246, c[0x0][0x23c], -R224.reuse ;  /* 0x00008f00f6f67a23 */ /* 0x100fe200000108e0 */
[----:B------:R-:W-:Y:S01]  /*19a20*/  FMNMX.FTZ R10, R240, R10, !PT ;  /* 0x0000000af00a7209 */ /* 0x000fe20007810000 */
[--C-:B------:R-:W-:Y:S01]  /*19a30*/  FFMA.FTZ R248, R248, c[0x0][0x23c], -R224.reuse ;  /* 0x00008f00f8f87a23 */ /* 0x100fe200000108e0 */
[----:B------:R-:W1:Y:S01]  /*19a40*/  SHFL.BFLY PT, R2, R9, 0x2, 0x1f ;  /* 0x0c401f0009027f89 */ /* 0x000e6200000e0000 */
[----:B------:R-:W-:Y:S01]  /*19a50*/  FFMA.FTZ R223, R169, c[0x0][0x23c], -R224 ;  /* 0x00008f00a9df7a23 */ /* 0x000fe200000108e0 */
[----:B------:R-:W-:Y:S01]  /*19a60*/  FMNMX.FTZ R10, R183, R10, !PT ;  /* 0x0000000ab70a7209 */ /* 0x000fe20007810000 */
[----:B------:R-:W-:Y:S02]  /*19a70*/  FFMA.FTZ R130, R177, c[0x0][0x23c], -R233 ;  /* 0x00008f00b1827a23 */ /* 0x000fe400000108e9 */
[----:B------:R-:W-:Y:S01]  /*19a80*/  IMAD.MOV.U32 R11, RZ, RZ, R91 ;  /* 0x000000ffff0b7224 */ /* 0x000fe200078e005b */
[----:B------:R-:W-:Y:S01]  /*19a90*/  MUFU.EX2 R173, R173 ;  /* 0x000000ad00ad7308 */ /* 0x000fe20000000800 */
[----:B------:R-:W-:Y:S01]  /*19aa0*/  IMAD.MOV.U32 R91, RZ, RZ, R174 ;  /* 0x000000ffff5b7224 */ /* 0x000fe200078e00ae */
[----:B------:R-:W-:Y:S01]  /*19ab0*/  FMNMX.FTZ R0, R182, R10, !PT ;  /* 0x0000000ab6007209 */ /* 0x000fe20007810000 */
[----:B------:R-:W-:Y:S02]  /*19ac0*/  IMAD.MOV.U32 R10, RZ, RZ, R75 ;  /* 0x000000ffff0a7224 */ /* 0x000fe400078e004b */
[----:B------:R-:W-:Y:S01]  /*19ad0*/  IMAD.MOV.U32 R75, RZ, RZ, R232 ;  /* 0x000000ffff4b7224 */ /* 0x000fe200078e00e8 */
[----:B------:R-:W-:Y:S01]  /*19ae0*/  FMNMX.FTZ R0, R181, R0, !PT ;  /* 0x00000000b5007209 */ /* 0x000fe20007810000 */
[--C-:B------:R-:W-:Y:S02]  /*19af0*/  FFMA.FTZ R121, R106, c[0x0][0x23c], -R224.reuse ;  /* 0x00008f006a797a23 */ /* 0x100fe400000108e0 */
[--C-:B------:R-:W-:Y:S01]  /*19b00*/  FFMA.FTZ R106, R46, c[0x0][0x23c], -R224.reuse ;  /* 0x00008f002e6a7a23 */ /* 0x100fe200000108e0 */
[----:B------:R-:W-:Y:S01]  /*19b10*/  MUFU.EX2 R223, R223 ;  /* 0x000000df00df7308 */ /* 0x000fe20000000800 */
[----:B------:R-:W-:Y:S01]  /*19b20*/  FMNMX.FTZ R0, R41, R0, !PT ;  /* 0x0000000029007209 */ /* 0x000fe20007810000 */
[--C-:B------:R-:W-:Y:S02]  /*19b30*/  FFMA.FTZ R90, R45, c[0x0][0x23c], -R233.reuse ;  /* 0x00008f002d5a7a23 */ /* 0x100fe400000108e9 */
[--C-:B------:R-:W-:Y:S02]  /*19b40*/  FFMA.FTZ R80, R70, c[0x0][0x23c], -R224.reuse ;  /* 0x00008f0046507a23 */ /* 0x100fe400000108e0 */
[--C-:B------:R-:W-:Y:S01]  /*19b50*/  FFMA.FTZ R74, R71, c[0x0][0x23c], -R224.reuse ;  /* 0x00008f00474a7a23 */ /* 0x100fe200000108e0 */
[----:B------:R-:W2:Y:S01]  /*19b60*/  SHFL.BFLY PT, R4, R0, 0x2, 0x1f ;  /* 0x0c401f0000047f89 */ /* 0x000ea200000e0000 */
[--C-:B------:R-:W-:Y:S01]  /*19b70*/  FFMA.FTZ R71, R7, c[0x0][0x23c], -R233.reuse ;  /* 0x00008f0007477a23 */ /* 0x100fe200000108e9 */
[----:B-1----:R-:W-:Y:S01]  /*19b80*/  FMNMX.FTZ R2, R9, R2, !PT ;  /* 0x0000000209027209 */ /* 0x002fe20007810000 */
[----:B------:R-:W1:Y:S01]  /*19b90*/  MUFU.EX2 R130, R130 ;  /* 0x0000008200827308 */ /* 0x000e620000000800 */
[--C-:B------:R-:W-:Y:S02]  /*19ba0*/  FFMA.FTZ R70, R6, c[0x0][0x23c], -R224.reuse ;  /* 0x00008f0006467a23 */ /* 0x100fe400000108e0 */
[--C-:B------:R-:W-:Y:S02]  /*19bb0*/  FFMA.FTZ R120, R104, c[0x0][0x23c], -R224.reuse ;  /* 0x00008f0068787a23 */ /* 0x100fe400000108e0 */
[--C-:B------:R-:W-:Y:S01]  /*19bc0*/  FFMA.FTZ R116, R103, c[0x0][0x23c], -R233.reuse ;  /* 0x00008f0067747a23 */ /* 0x100fe200000108e9 */
[----:B------:R-:W3:Y:S01]  /*19bd0*/  SHFL.BFLY PT, R9, R2, 0x1, 0x1f ;  /* 0x0c201f0002097f89 */ /* 0x000ee200000e0000 */
        /* <DEDUP_REMOVED lines=10> */
[----:B--2---:R-:W-:Y:S01]  /*19c80*/  FMNMX.FTZ R4, R0, R4, !PT ;  /* 0x0000000400047209 */ /* 0x004fe20007810000 */
[--C-:B------:R-:W-:Y:S01]  /*19c90*/  FFMA.FTZ R102, R93, c[0x0][0x23c], -R233.reuse ;  /* 0x00008f005d667a23 */ /* 0x100fe200000108e9 */
[----:B-1----:R-:W-:Y:S01]  /*19ca0*/  F2FP.BF16.PACK_AB R46, R130, R173 ;  /* 0x000000ad822e723e */ /* 0x002fe200000010ff */
[----:B------:R-:W-:Y:S02]  /*19cb0*/  FFMA.FTZ R93, R55, c[0x0][0x23c], -R224 ;  /* 0x00008f00375d7a23 */ /* 0x000fe400000108e0 */
[----:B------:R-:W-:Y:S01]  /*19cc0*/  LDSM.16.MT88.4 R52, [R192+0x4400] ;  /* 0x00440000c034783b */ /* 0x000fe20000004200 */
[--C-:B------:R-:W-:Y:S02]  /*19cd0*/  FFMA.FTZ R129, R111, c[0x0][0x23c], -R233.reuse ;  /* 0x00008f006f817a23 */ /* 0x100fe400000108e9 */
[----:B------:R-:W-:Y:S01]  /*19ce0*/  MUFU.EX2 R127, R127 ;  /* 0x0000007f007f7308 */ /* 0x000fe20000000800 */
[----:B---3--:R-:W-:Y:S01]  /*19cf0*/  FMNMX.FTZ R2, R2, R9, !PT ;  /* 0x0000000902027209 */ /* 0x008fe20007810000 */
[----:B------:R-:W-:Y:S02]  /*19d00*/  IMAD.MOV.U32 R9, RZ, RZ, R124 ;  /* 0x000000ffff097224 */ /* 0x000fe400078e007c */
[--C-:B------:R-:W-:Y:S01]  /*19d10*/  FFMA.FTZ R124, R108, c[0x0][0x23c], -R233.reuse ;  /* 0x00008f006c7c7a23 */ /* 0x100fe200000108e9 */
[C---:B------:R-:W-:Y:S01]  /*19d20*/  FSETP.NEU.FTZ.AND P1, PT, R2.reuse, -INF , PT ;  /* 0xff8000000200780b */ /* 0x040fe20003f3d000 */
[----:B------:R-:W-:Y:S01]  /*19d30*/  FMUL.FTZ R232, R2, c[0x0][0x23c] ;  /* 0x00008f0002e87a20 */ /* 0x000fe20000410000 */
[----:B------:R-:W1:Y:S01]  /*19d40*/  SHFL.BFLY PT, R0, R4, 0x1, 0x1f ;  /* 0x0c201f0004007f89 */ /* 0x000e6200000e0000 */
[--C-:B------:R-:W-:Y:S02]  /*19d50*/  FFMA.FTZ R108, R97, c[0x0][0x23c], -R233.reuse ;  /* 0x00008f00616c7a23 */ /* 0x100fe400000108e9 */
[----:B------:R-:W-:Y:S01]  /*19d60*/  MUFU.EX2 R129, R129 ;  /* 0x0000008100817308 */ /* 0x000fe20000000800 */
[----:B------:R-:W-:Y:S01]  /*19d70*/  FSEL R232, R232, RZ, P1 ;  /* 0x000000ffe8e87208 */ /* 0x000fe20000800000 */
[--C-:B------:R-:W-:Y:S02]  /*19d80*/  FFMA.FTZ R97, R16, c[0x0][0x23c], -R233.reuse ;  /* 0x00008f0010617a23 */ /* 0x100fe400000108e9 */
[----:B------:R-:W-:Y:S02]  /*19d90*/  FFMA.FTZ R239, R239, c[0x0][0x23c], -R233 ;  /* 0x00008f00efef7a23 */ /* 0x000fe400000108e9 */
        /* <DEDUP_REMOVED lines=10> */
[----:B-1----:R-:W-:Y:S01]  /*19e40*/  FMNMX.FTZ R0, R4, R0, !PT ;  /* 0x0000000004007209 */ /* 0x002fe20007810000 */
[--C-:B------:R-:W-:Y:S02]  /*19e50*/  FFMA.FTZ R43, R19, c[0x0][0x23c], -R232.reuse ;  /* 0x00008f00132b7a23 */ /* 0x100fe400000108e8 */
[----:B------:R-:W-:Y:S01]  /*19e60*/  IMAD.MOV.U32 R19, RZ, RZ, R123 ;  /* 0x000000ffff137224 */ /* 0x000fe200078e007b */
[C---:B------:R-:W-:Y:S01]  /*19e70*/  FSETP.NEU.FTZ.AND P0, PT, R0.reuse, -INF , PT ;  /* 0xff8000000000780b */ /* 0x040fe20003f1d000 */
[----:B------:R-:W-:Y:S02]  /*19e80*/  FMUL.FTZ R231, R0, c[0x0][0x23c] ;  /* 0x00008f0000e77a20 */ /* 0x000fe40000410000 */
[--C-:B------:R-:W-:Y:S01]  /*19e90*/  FFMA.FTZ R92, R40, c[0x0][0x23c], -R232.reuse ;  /* 0x00008f00285c7a23 */ /* 0x100fe200000108e8 */
[----:B------:R-:W1:Y:S01]  /*19ea0*/  MUFU.EX2 R174, R174 ;  /* 0x000000ae00ae7308 */ /* 0x000e620000000800 */
[--C-:B------:R-:W-:Y:S01]  /*19eb0*/  FFMA.FTZ R104, R34, c[0x0][0x23c], -R232.reuse ;  /* 0x00008f0022687a23 */ /* 0x100fe200000108e8 */
[----:B------:R-:W-:Y:S01]  /*19ec0*/  FSEL R231, R231, RZ, P0 ;  /* 0x000000ffe7e77208 */ /* 0x000fe20000000000 */
[--C-:B------:R-:W-:Y:S01]  /*19ed0*/  FFMA.FTZ R68, R12, c[0x0][0x23c], -R232.reuse ;  /* 0x00008f000c447a23 */ /* 0x100fe200000108e8 */
[----:B------:R-:W-:Y:S01]  /*19ee0*/  FSEL R40, R36, RZ, P3 ;  /* 0x000000ff24287208 */ /* 0x000fe20001800000 */
[--C-:B------:R-:W-:Y:S01]  /*19ef0*/  FFMA.FTZ R67, R66, c[0x0][0x23c], -R232.reuse ;  /* 0x00008f0042437a23 */ /* 0x100fe200000108e8 */
[----:B------:R-:W-:Y:S01]  /*19f00*/  FSEL R4, R0, RZ, P0 ;  /* 0x000000ff00047208 */ /* 0x000fe20000000000 */
[--C-:B------:R-:W-:Y:S01]  /*19f10*/  FFMA.FTZ R42, R20, c[0x0][0x23c], -R231.reuse ;  /* 0x00008f00142a7a23 */ /* 0x100fe200000108e7 */
[----:B------:R-:W-:Y:S01]  /*19f20*/  PLOP3.LUT P0, PT, PT, PT, UP0, 0x80, 0x0 ;  /* 0x000000000000781c */ /* 0x000fe20003f0f008 */
[--C-:B------:R-:W-:Y:S01]  /*19f30*/  FFMA.FTZ R123, R21, c[0x0][0x23c], -R231.reuse ;  /* 0x00008f00157b7a23 */ /* 0x100fe200000108e7 */
[----:B------:R-:W-:Y:S01]  /*19f40*/  MUFU.EX2 R122, R122 ;  /* 0x0000007a007a7308 */ /* 0x000fe20000000800 */
[----:B------:R-:W2:Y:S01]  /*19f50*/  LDSM.16.MT88.4 R20, [R192+0x4000] ;  /* 0x00400000c014783b */ /* 0x000ea20000004200 */
[--C-:B------:R-:W-:Y:S02]  /*19f60*/  FFMA.FTZ R84, R51, c[0x0][0x23c], -R231.reuse ;  /* 0x00008f0033547a23 */ /* 0x100fe400000108e7 */
[--C-:B------:R-:W-:Y:S02]  /*19f70*/  FFMA.FTZ R77, R50, c[0x0][0x23c], -R231.reuse ;  /* 0x00008f00324d7a23 */ /* 0x100fe400000108e7 */
[--C-:B------:R-:W-:Y:S02]  /*19f80*/  FFMA.FTZ R73, R59, c[0x0][0x23c], -R231.reuse ;  /* 0x00008f003b497a23 */ /* 0x100fe400000108e7 */
[--C-:B------:R-:W-:Y:S02]  /*19f90*/  FFMA.FTZ R65, R58, c[0x0][0x23c], -R231.reuse ;  /* 0x00008f003a417a23 */ /* 0x100fe400000108e7 */
[----:B------:R-:W-:Y:S01]  /*19fa0*/  MUFU.EX2 R121, R121 ;  /* 0x0000007900797308 */ /* 0x000fe20000000800 */
[--C-:B------:R-:W-:Y:S02]  /*19fb0*/  FFMA.FTZ R168, R86, c[0x0][0x23c], -R231.reuse ;  /* 0x00008f0056a87a23 */ /* 0x100fe400000108e7 */
[--C-:B------:R-:W-:Y:S02]  /*19fc0*/  FFMA.FTZ R86, R48, c[0x0][0x23c], -R232.reuse ;  /* 0x00008f0030567a23 */ /* 0x100fe400000108e8 */
[----:B------:R-:W3:Y:S01]  /*19fd0*/  LDSM.16.MT88.4 R48, [R191+0x4000] ;  /* 0x00400000bf30783b */ /* 0x000ee20000004200 */
[--C-:B------:R-:W-:Y:S01]  /*19fe0*/  FFMA.FTZ R98, R39, c[0x0][0x23c], -R231.reuse ;  /* 0x00008f0027627a23 */ /* 0x100fe200000108e7 */
[----:B------:R-:W-:Y:S01]  /*19ff0*/  FSEL R39, R3, RZ, P2 ;  /* 0x000000ff03277208 */ /* 0x000fe20001000000 */
[----:B------:R-:W-:Y:S02]  /*1a000*/  FFMA.FTZ R117, R24, c[0x0][0x23c], -R231 ;  /* 0x00008f0018757a23 */ /* 0x000fe400000108e7 */
[----:B------:R-:W-:Y:S01]  /*1a010*/  MUFU.EX2 R168, R168 ;  /* 0x000000a800a87308 */ /* 0x000fe20000000800 */
[----:B------:R-:W-:Y:S02]  /*1a020*/  IMAD.MOV.U32 R24, RZ, RZ, R75 ;  /* 0x000000ffff187224 */ /* 0x000fe400078e004b */
[--C-:B------:R-:W-:Y:S02]  /*1a030*/  FFMA.FTZ R101, R38, c[0x0][0x23c], -R231.reuse ;  /* 0x00008f0026657a23 */ /* 0x100fe400000108e7 */
[--C-:B------:R-:W-:Y:S02]  /*1a040*/  FFMA.FTZ R222, R113, c[0x0][0x23c], -R231.reuse ;  /* 0x00008f0071de7a23 */ /* 0x100fe400000108e7 */
[--C-:B------:R-:W-:Y:S02]  /*1a050*/  FFMA.FTZ R177, R87, c[0x0][0x23c], -R231.reuse ;  /* 0x00008f0057b17a23 */ /* 0x100fe400000108e7 */
[--C-:B------:R-:W-:Y:S01]  /*1a060*/  FFMA.FTZ R169, R85, c[0x0][0x23c], -R231.reuse ;  /* 0x00008f0055a97a23 */ /* 0x100fe200000108e7 */
[----:B------:R-:W-:Y:S01]  /*1a070*/  MUFU.EX2 R120, R120 ;  /* 0x0000007800787308 */ /* 0x000fe20000000800 */
[--C-:B------:R-:W-:Y:S01]  /*1a080*/  FFMA.FTZ R85, R44, c[0x0][0x23c], -R231.reuse ;  /* 0x00008f002c557a23 */ /* 0x100fe200000108e7 */
[----:B------:R-:W-:Y:S01]  /*1a090*/  F2FP.BF16.PACK_AB R44, R176, R180 ;  /* 0x000000b4b02c723e */ /* 0x000fe200000010ff */
[--C-:B------:R-:W-:Y:S01]  /*1a0a0*/  FFMA.FTZ R103, R32, c[0x0][0x23c], -R231.reuse ;  /* 0x00008f0020677a23 */ /* 0x100fe200000108e7 */
[----:B-1----:R-:W-:Y:S01]  /*1a0b0*/  F2FP.BF16.PACK_AB R32, R174, R179 ;  /* 0x000000b3ae20723e */ /* 0x002fe200000010ff */
[--C-:B------:R-:W-:Y:S02]  /*1a0c0*/  FFMA.FTZ R76, R8, c[0x0][0x23c], -R231.reuse ;  /* 0x00008f00084c7a23 */ /* 0x100fe400000108e7 */
[----:B------:R-:W-:Y:S02]  /*1a0d0*/  FFMA.FTZ R112, R25, c[0x0][0x23c], -R231 ;  /* 0x00008f0019707a23 */ /* 0x000fe400000108e7 */
[----:B------:R-:W-:Y:S01]  /*1a0e0*/  IMAD.MOV.U32 R25, RZ, RZ, R91 ;  /* 0x000000ffff197224 */ /* 0x000fe200078e005b */
[----:B------:R-:W-:Y:S01]  /*1a0f0*/  MUFU.EX2 R222, R222 ;  /* 0x000000de00de7308 */ /* 0x000fe20000000800 */
        /* <DEDUP_REMOVED lines=14> */
[----:B------:R-:W-:Y:S01]  /*1a1e0*/  FFMA.FTZ R69, R5, c[0x0][0x23c], -R224 ;  /* 0x00008f0005457a23 */ /* 0x000fe200000108e0 */
[----:B------:R-:W-:Y:S01]  /*1a1f0*/  FSEL R5, R2, RZ, P1 ;  /* 0x000000ff02057208 */ /* 0x000fe20000800000 */
[----:B------:R-:W-:Y:S02]  /*1a200*/  FADD.FTZ R40, -R40, R167 ;  /* 0x000000a728287221 */ /* 0x000fe40000010100 */
[----:B------:R-:W-:Y:S01]  /*1a210*/  IMAD.MOV.U32 R167, RZ, RZ, R24 ;  /* 0x000000ffffa77224 */ /* 0x000fe200078e0018 */
[----:B------:R-:W-:Y:S01]  /*1a220*/  MUFU.EX2 R126, R126 ;  /* 0x0000007e007e7308 */ /* 0x000fe20000000800 */
[----:B------:R-:W-:Y:S02]  /*1a230*/  FMUL.FTZ R40, R40, c[0x0][0x23c] ;  /* 0x00008f0028287a20 */ /* 0x000fe40000410000 */
[----:B------:R-:W-:Y:S02]  /*1a240*/  FFMA.FTZ R167, R167, c[0x0][0x23c], -R233 ;  /* 0x00008f00a7a77a23 */ /* 0x000fe400000108e9 */
[----:B------:R-:W-:Y:S02]  /*1a250*/  FADD.FTZ R39, -R39, R166 ;  /* 0x000000a627277221 */ /* 0x000fe40000010100 */
[----:B------:R-:W-:Y:S02]  /*1a260*/  FADD.FTZ R5, -R5, R165 ;  /* 0x000000a505057221 */ /* 0x000fe40000010100 */
[----:B------:R-:W-:Y:S01]  /*1a270*/  FMUL.FTZ R39, R39, c[0x0][0x23c] ;  /* 0x00008f0027277a20 */ /* 0x000fe20000410000 */
[----:B------:R-:W4:Y:S01]  /*1a280*/  MUFU.EX2 R40, R40 ;  /* 0x0000002800287308 */ /* 0x000f220000000800 */
[----:B------:R-:W-:Y:S02]  /*1a290*/  FMUL.FTZ R5, R5, c[0x0][0x23c] ;  /* 0x00008f0005057a20 */ /* 0x000fe40000410000 */
[----:B------:R-:W-:Y:S01]  /*1a2a0*/  FADD.FTZ R4, -R4, R164 ;  /* 0x000000a404047221 */ /* 0x000fe20000010100 */
[----:B-1----:R-:W-:Y:S01]  /*1a2b0*/  F2FP.BF16.PACK_AB R35, R168, R169 ;  /* 0x000000a9a823723e */ /* 0x002fe200000010ff */
[----:B------:R-:W-:Y:S02]  /*1a2c0*/  IMAD.MOV.U32 R165, RZ, RZ, R10 ;  /* 0x000000ffffa57224 */ /* 0x000fe400078e000a */
[----:B------:R-:W-:Y:S02]  /*1a2d0*/  FMUL.FTZ R4, R4, c[0x0][0x23c] ;  /* 0x00008f0004047a20 */ /* 0x000fe40000410000 */
[----:B------:R-:W-:Y:S01]  /*1a2e0*/  FFMA.FTZ R165, R165, c[0x0][0x23c], -R231 ;  /* 0x00008f00a5a57a23 */ /* 0x000fe200000108e7 */
[----:B------:R-:W1:Y:S01]  /*1a2f0*/  MUFU.EX2 R39, R39 ;  /* 0x0000002700277308 */ /* 0x000e620000000800 */
[----:B------:R-:W-:Y:S02]  /*1a300*/  IMAD.MOV.U32 R164, RZ, RZ, R11 ;  /* 0x000000ffffa47224 */ /* 0x000fe400078e000b */
[--C-:B------:R-:W-:Y:S02]  /*1a310*/  FFMA.FTZ R87, R14, c[0x0][0x23c], -R232.reuse ;  /* 0x00008f000e577a23 */ /* 0x100fe400000108e8 */
[--C-:B------:R-:W-:Y:S02]  /*1a320*/  FFMA.FTZ R164, R164, c[0x0][0x23c], -R231.reuse ;  /* 0x00008f00a4a47a23 */ /* 0x100fe400000108e7 */
[--C-:B------:R-:W-:Y:S02]  /*1a330*/  FFMA.FTZ R66, R13, c[0x0][0x23c], -R232.reuse ;  /* 0x00008f000d427a23 */ /* 0x100fe400000108e8 */
[----:B------:R-:W-:Y:S01]  /*1a340*/  FFMA.FTZ R105, R28, c[0x0][0x23c], -R232 ;  /* 0x00008f001c697a23 */ /* 0x000fe200000108e8 */
[----:B------:R5:W2:Y:S01]  /*1a350*/  MUFU.EX2 R38, R5 ;  /* 0x0000000500267308 */ /* 0x000aa20000000800 */
[----:B------:R-:W-:Y:S02]  /*1a360*/  IMAD.MOV.U32 R166, RZ, RZ, R110 ;  /* 0x000000ffffa67224 */ /* 0x000fe400078e006e */
[----:B------:R-:W-:Y:S02]  /*1a370*/  FFMA.FTZ R110, R31, c[0x0][0x23c], -R224 ;  /* 0x00008f001f6e7a23 */ /* 0x000fe400000108e0 */
[C---:B----4-:R-:W-:Y:S02]  /*1a380*/  FMUL.FTZ R16, R40.reuse, R148 ;  /* 0x0000009428107220 */ /* 0x050fe40000410000 */
[C---:B------:R-:W-:Y:S02]  /*1a390*/  FMUL.FTZ R17, R40.reuse, R149 ;  /* 0x0000009528117220 */ /* 0x040fe40000410000 */
[----:B------:R-:W-:Y:S01]  /*1a3a0*/  FFMA.FTZ R180, R40, R244, R180 ;  /* 0x000000f428b47223 */ /* 0x000fe200000100b4 */
[----:B------:R-:W-:Y:S01]  /*1a3b0*/  MUFU.EX2 R43, R43 ;  /* 0x0000002b002b7308 */ /* 0x000fe20000000800 */
[----:B------:R-:W-:Y:S02]  /*1a3c0*/  FFMA.FTZ R166, R166, c[0x0][0x23c], -R231 ;  /* 0x00008f00a6a67a23 */ /* 0x000fe400000108e7 */
[----:B------:R-:W-:Y:S02]  /*1a3d0*/  FFMA.FTZ R238, R238, c[0x0][0x23c], -R233 ;  /* 0x00008f00eeee7a23 */ /* 0x000fe400000108e9 */
[C---:B-1----:R-:W-:Y:S02]  /*1a3e0*/  FMUL.FTZ R6, R39.reuse, R162 ;  /* 0x000000a227067220 */ /* 0x042fe40000410000 */
[C---:B------:R-:W-:Y:S02]  /*1a3f0*/  FMUL.FTZ R7, R39.reuse, R163 ;  /* 0x000000a327077220 */ /* 0x040fe40000410000 */
[----:B------:R-:W-:Y:S01]  /*1a400*/  IMAD.MOV.U32 R163, RZ, RZ, R89 ;  /* 0x000000ffffa37224 */ /* 0x000fe200078e0059 */
[----:B------:R-:W-:Y:S01]  /*1a410*/  MUFU.EX2 R118, R118 ;  /* 0x0000007600767308 */ /* 0x000fe20000000800 */
[----:B------:R-:W-:Y:S02]  /*1a420*/  FFMA.FTZ R89, R18, c[0x0][0x23c], -R233 ;  /* 0x00008f0012597a23 */ /* 0x000fe400000108e9 */
[C---:B------:R-:W-:Y:S02]  /*1a430*/  FMUL.FTZ R18, R39.reuse, R150 ;  /* 0x0000009627127220 */ /* 0x040fe40000410000 */
[----:B-----5:R-:W-:Y:S02]  /*1a440*/  FMUL.FTZ R5, R40, R161 ;  /* 0x000000a128057220 */ /* 0x020fe40000410000 */
[----:B------:R-:W-:Y:S02]  /*1a450*/  IMAD.MOV.U32 R161, RZ, RZ, R19 ;  /* 0x000000ffffa17224 */ /* 0x000fe400078e0013 */
[----:B------:R-:W-:Y:S01]  /*1a460*/  FMUL.FTZ R19, R39, R151 ;  /* 0x0000009727137220 */ /* 0x000fe20000410000 */
[----:B------:R-:W-:Y:S01]  /*1a470*/  MUFU.EX2 R114, R114 ;  /* 0x0000007200727308 */ /* 0x000fe20000000800 */
[----:B------:R-:W-:Y:S01]  /*1a480*/  LDSM.16.MT88.4 R148, [R192+0x5c00] ;  /* 0x005c0000c094783b */ /* 0x000fe20000004200 */
[----:B--2---:R-:W-:Y:S02]  /*1a490*/  FMUL.FTZ R24, R38, R140 ;  /* 0x0000008c26187220 */ /* 0x004fe40000410000 */
[----:B------:R-:W-:Y:S02]  /*1a4a0*/  FFMA.FTZ R140, R56, c[0x0][0x23c], -R233 ;  /* 0x00008f00388c7a23 */ /* 0x000fe400000108e9 */
[C---:B------:R-:W-:Y:S02]  /*1a4b0*/  FMUL.FTZ R8, R38.reuse, R156 ;  /* 0x0000009c26087220 */ /* 0x040fe40000410000 */
[C---:B------:R-:W-:Y:S01]  /*1a4c0*/  FMUL.FTZ R12, R38.reuse, R152 ;  /* 0x00000098260c7220 */ /* 0x040fe20000410000 */
[----:B------:R-:W1:Y:S01]  /*1a4d0*/  LDSM.16.MT88.4 R56, [R191+0x4400] ;  /* 0x00440000bf38783b */ /* 0x000e620000004200 */
[----:B------:R-:W-:Y:S01]  /*1a4e0*/  MUFU.EX2 R42, R42 ;  /* 0x0000002a002a7308 */ /* 0x000fe20000000800 */
[C---:B------:R-:W-:Y:S02]  /*1a4f0*/  FMUL.FTZ R13, R38.reuse, R153 ;  /* 0x00000099260d7220 */ /* 0x040fe40000410000 */
[C---:B------:R-:W-:Y:S02]  /*1a500*/  FMUL.FTZ R28, R38.reuse, R136 ;  /* 0x00000088261c7220 */ /* 0x040fe40000410000 */
[----:B------:R-:W-:Y:S02]  /*1a510*/  IMAD.MOV.U32 R162, RZ, RZ, R9 ;  /* 0x000000ffffa27224 */ /* 0x000fe400078e0009 */
[----:B------:R-:W-:Y:S02]  /*1a520*/  FMUL.FTZ R9, R38, R157 ;  /* 0x0000009d26097220 */ /* 0x000fe40000410000 */
[----:B------:R-:W-:Y:S01]  /*1a530*/  IMAD.MOV.U32 R156, RZ, RZ, R119 ;  /* 0x000000ffff9c7224 */ /* 0x000fe200078e0077 */
[----:B------:R-:W-:Y:S01]  /*1a540*/  MUFU.EX2 R123, R123 ;  /* 0x0000007b007b7308 */ /* 0x000fe20000000800 */
[--C-:B------:R-:W-:Y:S02]  /*1a550*/  FFMA.FTZ R119, R26, c[0x0][0x23c], -R224.reuse ;  /* 0x00008f001a777a23 */ /* 0x100fe400000108e0 */
[----:B------:R-:W-:Y:S02]  /*1a560*/  IMAD.MOV.U32 R157, RZ, RZ, R125 ;  /* 0x000000ffff9d7224 */ /* 0x000fe400078e007d */
[--C-:B------:R-:W-:Y:S02]  /*1a570*/  FFMA.FTZ R125, R29, c[0x0][0x23c], -R233.reuse ;  /* 0x00008f001d7d7a23 */ /* 0x100fe400000108e9 */
[----:B------:R-:W-:Y:S02]  /*1a580*/  FMUL.FTZ R29, R38, R137 ;  /* 0x00000089261d7220 */ /* 0x000fe40000410000 */
[--C-:B------:R-:W-:Y:S01]  /*1a590*/  FFMA.FTZ R235, R235, c[0x0][0x23c], -R233.reuse ;  /* 0x00008f00ebeb7a23 */ /* 0x100fe200000108e9 */
[----:B------:R-:W-:Y:S01]  /*1a5a0*/  MUFU.EX2 R117, R117 ;  /* 0x0000007500757308 */ /* 0x000fe20000000800 */
[--C-:B------:R-:W-:Y:S02]  /*1a5b0*/  FFMA.FTZ R171, R170, c[0x0][0x23c], -R224.reuse ;  /* 0x00008f00aaab7a23 */ /* 0x100fe400000108e0 */
[--C-:B------:R-:W-:Y:S02]  /*1a5c0*/  FFMA.FTZ R175, R115, c[0x0][0x23c], -R224.reuse ;  /* 0x00008f0073af7a23 */ /* 0x100fe400000108e0 */
[--C-:B------:R-:W-:Y:S02]  /*1a5d0*/  FFMA.FTZ R115, R100, c[0x0][0x23c], -R224.reuse ;  /* 0x00008f0064737a23 */ /* 0x100fe400000108e0 */
[--C-:B------:R-:W-:Y:S02]  /*1a5e0*/  FFMA.FTZ R100, R47, c[0x0][0x23c], -R224.reuse ;  /* 0x00008f002f647a23 */ /* 0x100fe400000108e0 */
[----:B------:R-:W-:Y:S01]  /*1a5f0*/  FFMA.FTZ R131, R178, c[0x0][0x23c], -R224 ;  /* 0x00008f00b2837a23 */ /* 0x000fe200000108e0 */
[----:B------:R-:W2:Y:S01]  /*1a600*/  MUFU.EX2 R171, R171 ;  /* 0x000000ab00ab7308 */ /* 0x000ea20000000800 */
[--C-:B------:R-:W-:Y:S02]  /*1a610*/  FFMA.FTZ R170, R83, c[0x0][0x23c], -R232.reuse ;  /* 0x00008f0053aa7a23 */ /* 0x100fe400000108e8 */
[----:B------:R-:W-:Y:S02]  /*1a620*/  FFMA.FTZ R83, R37, c[0x0][0x23c], -R233 ;  /* 0x00008f0025537a23 */ /* 0x000fe400000108e9 */
[----:B------:R-:W-:Y:S02]  /*1a630*/  FFMA.FTZ R178, R81, c[0x0][0x23c], -R232 ;  /* 0x00008f0051b27a23 */ /* 0x000fe400000108e8 */
[----:B------:R-:W-:Y:S01]  /*1a640*/  FFMA.FTZ R81, R33, c[0x0][0x23c], -R224 ;  /* 0x00008f0021517a23 */ /* 0x000fe200000108e0 */
[----:B------:R-:W-:Y:S01]  /*1a650*/  F2FP.BF16.PACK_AB R33, R177, R222 ;  /* 0x000000deb121723e */ /* 0x000fe200000010ff */
[--C-:B------:R-:W-:Y:S01]  /*1a660*/  FFMA.FTZ R252, R252, c[0x0][0x23c], -R232.reuse ;  /* 0x00008f00fcfc7a23 */ /* 0x100fe200000108e8 */
[----:B------:R-:W4:Y:S01]  /*1a670*/  MUFU.EX2 R175, R175 ;  /* 0x000000af00af7308 */ /* 0x000f220000000800 */
[--C-:B------:R-:W-:Y:S02]  /*1a680*/  FFMA.FTZ R251, R251, c[0x0][0x23c], -R232.reuse ;  /* 0x00008f00fbfb7a23 */ /* 0x100fe400000108e8 */
[--C-:B------:R-:W-:Y:S02]  /*1a690*/  FFMA.FTZ R250, R250, c[0x0][0x23c], -R232.reuse ;  /* 0x00008f00fafa7a23 */ /* 0x100fe400000108e8 */
[----:B------:R-:W-:Y:S02]  /*1a6a0*/  FFMA.FTZ R247, R247, c[0x0][0x23c], -R232 ;  /* 0x00008f00f7f77a23 */ /* 0x000fe400000108e8 */
[----:B------:R-:W-:Y:S02]  /*1a6b0*/  FFMA.FTZ R179, R38, R218, R179 ;  /* 0x000000da26b37223 */ /* 0x000fe400000100b3 */
[----:B------:R-:W-:Y:S01]  /*1a6c0*/  FADD.FTZ R180, R176, R180 ;  /* 0x000000b4b0b47221 */ /* 0x000fe20000010000 */
[----:B------:R-:W5:Y:S01]  /*1a6d0*/  MUFU.EX2 R131, R131 ;  /* 0x0000008300837308 */ /* 0x000f620000000800 */
[----:B------:R-:W-:Y:S02]  /*1a6e0*/  FADD.FTZ R179, R174, R179 ;  /* 0x000000b3aeb37221 */ /* 0x000fe40000010000 */
[----:B------:R-:W-:Y:S01]  /*1a6f0*/  FADD.FTZ R180, R173, R180 ;  /* 0x000000b4adb47221 */ /* 0x000fe20000010000 */
[----:B--2---:R-:W-:Y:S01]  /*1a700*/  F2FP.BF16.PACK_AB R45, R171, R223 ;  /* 0x000000dfab2d723e */ /* 0x004fe200000010ff */
[----:B------:R-:W-:Y:S02]  /*1a710*/  FFMA.FTZ R223, R39, R219, R223 ;  /* 0x000000db27df7223 */ /* 0x000fe400000100df */
[----:B------:R-:W-:Y:S02]  /*1a720*/  FADD.FTZ R180, R130, R180 ;  /* 0x000000b482b47221 */ /* 0x000fe40000010000 */
[----:B------:R-:W-:Y:S01]  /*1a730*/  FADD.FTZ R223, R171, R223 ;  /* 0x000000dfabdf7221 */ /* 0x000fe20000010000 */
[----:B------:R2:W1:Y:S01]  /*1a740*/  MUFU.EX2 R37, R4 ;  /* 0x0000000400257308 */ /* 0x0004620000000800 */
[----:B------:R-:W-:Y:S02]  /*1a750*/  FADD.FTZ R180, R172, R180 ;  /* 0x000000b4acb47221 */ /* 0x000fe40000010000 */
[--C-:B------:R-:W-:Y:S02]  /*1a760*/  FFMA.FTZ R237, R237, c[0x0][0x23c], -R224.reuse ;  /* 0x00008f00eded7a23 */ /* 0x100fe400000108e0 */
[----:B----4-:R-:W-:Y:S02]  /*1a770*/  FADD.FTZ R223, R175, R223 ;  /* 0x000000dfafdf7221 */ /* 0x010fe40000010000 */
[----:B------:R-:W-:Y:S02]  /*1a780*/  FFMA.FTZ R236, R236, c[0x0][0x23c], -R224 ;  /* 0x00008f00ecec7a23 */ /* 0x000fe400000108e0 */
[--C-:B------:R-:W-:Y:S01]  /*1a790*/  FFMA.FTZ R228, R228, c[0x0][0x23c], -R232.reuse ;  /* 0x00008f00e4e47a23 */ /* 0x100fe200000108e8 */
[----:B------:R-:W-:Y:S01]  /*1a7a0*/  MUFU.EX2 R178, R178 ;  /* 0x000000b200b27308 */ /* 0x000fe20000000800 */
[--C-:B------:R-:W-:Y:S02]  /*1a7b0*/  FFMA.FTZ R227, R227, c[0x0][0x23c], -R232.reuse ;  /* 0x00008f00e3e37a23 */ /* 0x100fe400000108e8 */
[----:B------:R-:W-:Y:S01]  /*1a7c0*/  FFMA.FTZ R226, R226, c[0x0][0x23c], -R232 ;  /* 0x00008f00e2e27a23 */ /* 0x000fe200000108e8 */
[C---:B-----5:R-:W-:Y:S01]  /*1a7d0*/  F2FP.BF16.PACK_AB R47, R131.reuse, R175 ;  /* 0x000000af832f723e */ /* 0x060fe200000010ff */
[----:B------:R-:W-:Y:S04]  /*1a7e0*/  FADD.FTZ R223, R131, R223 ;  /* 0x000000df83df7221 */ /* 0x000fe80000010000 */
[----:B------:R-:W-:Y:S01]  /*1a7f0*/  FADD.FTZ R223, R128, R223 ;  /* 0x000000df80df7221 */ /* 0x000fe20000010000 */
[----:B------:R-:W4:Y:S01]  /*1a800*/  MUFU.EX2 R170, R170 ;  /* 0x000000aa00aa7308 */ /* 0x000f220000000800 */
[----:B--2---:R-:W-:Y:S02]  /*1a810*/  FMUL.FTZ R4, R40, R160 ;  /* 0x000000a028047220 */ /* 0x004fe40000410000 */
[----:B------:R-:W-:Y:S02]  /*1a820*/  IMAD.MOV.U32 R160, RZ, RZ, R25 ;  /* 0x000000ffffa07224 */ /* 0x000fe400078e0019 */
[----:B------:R-:W-:Y:S05]  /*1a830*/  FMUL.FTZ R25, R38, R141 ;  /* 0x0000008d26197220 */ /* 0x000fea0000410000 */
[----:B------:R-:W2:Y:S01]  /*1a840*/  MUFU.EX2 R112, R112 ;  /* 0x0000007000707308 */ /* 0x000ea20000000800 */
[--C-:B------:R-:W-:Y:S01]  /*1a850*/  FFMA.FTZ R141, R63, c[0x0][0x23c], -R224.reuse ;  /* 0x00008f003f8d7a23 */ /* 0x100fe200000108e0 */
[-C--:B------:R-:W-:Y:S05]  /*1a860*/  HMMA.16816.F32.BF16 R4, R44, R20.reuse, R4 ;  /* 0x000000142c04723c */ /* 0x080fea0000041804 */
[----:B-1----:R-:W-:Y:S02]  /*1a870*/  FMUL.FTZ R26, R37, R142 ;  /* 0x0000008e251a7220 */ /* 0x002fe40000410000 */
[----:B------:R-:W-:Y:S01]  /*1a880*/  FFMA.FTZ R142, R61, c[0x0][0x23c], -R224 ;  /* 0x00008f003d8e7a23 */ /* 0x000fe200000108e0 */
[----:B------:R-:W1:Y:S01]  /*1a890*/  MUFU.EX2 R116, R116 ;  /* 0x0000007400747308 */ /* 0x000e620000000800 */
[C---:B------:R-:W-:Y:S03]  /*1a8a0*/  FMUL.FTZ R27, R37.reuse, R143 ;  /* 0x0000008f251b7220 */ /* 0x040fe60000410000 */
[--C-:B------:R-:W-:Y:S01]  /*1a8b0*/  FFMA.FTZ R143, R62, c[0x0][0x23c], -R232.reuse ;  /* 0x00008f003e8f7a23 */ /* 0x100fe200000108e8 */
[----:B----4-:R-:W-:Y:S01]  /*1a8c0*/  F2FP.BF16.PACK_AB R34, R170, R178 ;  /* 0x000000b2aa22723e */ /* 0x010fe200000010ff */
[C---:B------:R-:W-:Y:S02]  /*1a8d0*/  FMUL.FTZ R10, R37.reuse, R158 ;  /* 0x0000009e250a7220 */ /* 0x040fe40000410000 */
[C---:B------:R-:W-:Y:S02]  /*1a8e0*/  FMUL.FTZ R11, R37.reuse, R159 ;  /* 0x0000009f250b7220 */ /* 0x040fe40000410000 */
[----:B------:R-:W-:Y:S01]  /*1a8f0*/  MUFU.EX2 R109, R109 ;  /* 0x0000006d006d7308 */ /* 0x000fe20000000800 */
[C---:B------:R-:W-:Y:S02]  /*1a900*/  FMUL.FTZ R14, R37.reuse, R154 ;  /* 0x0000009a250e7220 */ /* 0x040fe40000410000 */
[C---:B------:R-:W-:Y:S02]  /*1a910*/  FMUL.FTZ R15, R37.reuse, R155 ;  /* 0x0000009b250f7220 */ /* 0x040fe40000410000 */
[C---:B------:R-:W-:Y:S04]  /*1a920*/  HMMA.16816.F32.BF16 R8, R32.reuse, R20, R8 ;  /* 0x000000142008723c */ /* 0x040fe80000041808 */
[C---:B------:R-:W-:Y:S01]  /*1a930*/  FMUL.FTZ R30, R37.reuse, R138 ;  /* 0x0000008a251e7220 */ /* 0x040fe20000410000 */
[----:B------:R-:W4:Y:S01]  /*1a940*/  MUFU.EX2 R115, R115 ;  /* 0x0000007300737308 */ /* 0x000f220000000800 */
[----:B------:R-:W-:Y:S02]  /*1a950*/  FMUL.FTZ R31, R37, R139 ;  /* 0x0000008b251f7220 */ /* 0x000fe40000410000 */
[-C--:B------:R-:W-:Y:S04]  /*1a960*/  HMMA.16816.F32.BF16 R12, R32, R22.reuse, R12 ;  /* 0x00000016200c723c */ /* 0x080fe8000004180c */
[----:B------:R-:W-:Y:S02]  /*1a970*/  FMUL.FTZ R20, R40, R144 ;  /* 0x0000009028147220 */ /* 0x000fe40000410000 */
[--C-:B------:R-:W-:Y:S01]  /*1a980*/  FFMA.FTZ R144, R60, c[0x0][0x23c], -R232.reuse ;  /* 0x00008f003c907a23 */ /* 0x100fe200000108e8 */
[----:B------:R-:W5:Y:S01]  /*1a990*/  MUFU.EX2 R107, R107 ;  /* 0x0000006b006b7308 */ /* 0x000f620000000800 */
[----:B------:R-:W1:Y:S01]  /*1a9a0*/  LDSM.16.MT88.4 R60, [R192+0x4800] ;  /* 0x00480000c03c783b */ /* 0x000e620000004200 */
[C---:B------:R-:W-:Y:S04]  /*1a9b0*/  HMMA.16816.F32.BF16 R16, R44.reuse, R22, R16 ;  /* 0x000000162c10723c */ /* 0x040fe80000041810 */
[----:B------:R-:W-:Y:S02]  /*1a9c0*/  FMUL.FTZ R21, R40, R145 ;  /* 0x0000009128157220 */ /* 0x000fe40000410000 */
[--C-:B------:R-:W-:Y:S02]  /*1a9d0*/  FFMA.FTZ R145, R157, c[0x0][0x23c], -R232.reuse ;  /* 0x00008f009d917a23 */ /* 0x100fe400000108e8 */
[----:B------:R-:W-:Y:S01]  /*1a9e0*/  MUFU.EX2 R108, R108 ;  /* 0x0000006c006c7308 */ /* 0x000fe20000000800 */
[C---:B------:R-:W-:Y:S03]  /*1a9f0*/  FMUL.FTZ R22, R39.reuse, R146 ;  /* 0x0000009227167220 */ /* 0x040fe60000410000 */
[----:B------:R-:W-:Y:S02]  /*1aa00*/  FMUL.FTZ R23, R39, R147 ;  /* 0x0000009327177220 */ /* 0x000fe40000410000 */
[----:B------:R-:W-:Y:S02]  /*1aa10*/  FFMA.FTZ R146, R156, c[0x0][0x23c], -R232 ;  /* 0x00008f009c927a23 */ /* 0x000fe400000108e8 */
[--C-:B------:R-:W-:Y:S02]  /*1aa20*/  FFMA.FTZ R147, R163, c[0x0][0x23c], -R231.reuse ;  /* 0x00008f00a3937a23 */ /* 0x100fe400000108e7 */
[----:B------:R-:W-:Y:S01]  /*1aa30*/  MUFU.EX2 R102, R102 ;  /* 0x0000006600667308 */ /* 0x000fe20000000800 */
[-C--:B---3--:R-:W-:Y:S03]  /*1aa40*/  HMMA.16816.F32.BF16 R20, R44, R48.reuse, R20 ;  /* 0x000000302c14723c */ /* 0x088fe60000041814 */
[----:B------:R-:W-:Y:S02]  /*1aa50*/  FFMA.FTZ R231, R41, c[0x0][0x23c], -R231 ;  /* 0x00008f0029e77a23 */ /* 0x000fe400000108e7 */
[----:B------:R-:W-:Y:S02]  /*1aa60*/  FADD.FTZ R179, R178, R179 ;  /* 0x000000b3b2b37221 */ /* 0x000fe40000010000 */
[----:B------:R-:W-:Y:S01]  /*1aa70*/  FFMA.FTZ R222, R37, R213, R222 ;  /* 0x000000d525de7223 */ /* 0x000fe200000100de */
[C---:B------:R-:W-:Y:S01]  /*1aa80*/  HMMA.16816.F32.BF16 R24, R32.reuse, R48, R24 ;  /* 0x000000302018723c */ /* 0x040fe20000041818 */
[----:B------:R-:W-:Y:S03]  /*1aa90*/  MUFU.EX2 R106, R106 ;  /* 0x0000006a006a7308 */ /* 0x000fe60000000800 */
[----:B------:R-:W-:Y:S02]  /*1aaa0*/  FADD.FTZ R179, R170, R179 ;  /* 0x000000b3aab37221 */ /* 0x000fe40000010000 */
[----:B------:R-:W-:Y:S01]  /*1aab0*/  FADD.FTZ R222, R177, R222 ;  /* 0x000000deb1de7221 */ /* 0x000fe20000010000 */
[----:B------:R-:W-:Y:S01]  /*1aac0*/  F2FP.BF16.PACK_AB R48, R43, R126 ;  /* 0x0000007e2b30723e */ /* 0x000fe200000010ff */
[-C--:B------:R-:W-:Y:S03]  /*1aad0*/  HMMA.16816.F32.BF16 R28, R32, R50.reuse, R28 ;  /* 0x00000032201c723c */ /* 0x080fe6000004181c */
[----:B------:R-:W-:Y:S01]  /*1aae0*/  MUFU.EX2 R100, R100 ;  /* 0x0000006400647308 */ /* 0x000fe20000000800 */
[----:B------:R-:W-:Y:S01]  /*1aaf0*/  F2FP.BF16.PACK_AB R49, R123, R42 ;  /* 0x0000002a7b31723e */ /* 0x000fe200000010ff */
[----:B------:R-:W-:Y:S02]  /*1ab00*/  FADD.FTZ R222, R169, R222 ;  /* 0x000000dea9de7221 */ /* 0x000fe40000010000 */
[C---:B------:R-:W-:Y:S02]  /*1ab10*/  FMUL.FTZ R32, R40.reuse, R132 ;  /* 0x0000008428207220 */ /* 0x040fe40000410000 */
[----:B------:R-:W-:Y:S03]  /*1ab20*/  FMUL.FTZ R33, R40, R133 ;  /* 0x0000008528217220 */ /* 0x000fe60000410000 */
[C---:B------:R-:W-:Y:S01]  /*1ab30*/  FMUL.FTZ R34, R39.reuse, R134 ;  /* 0x0000008627227220 */ /* 0x040fe20000410000 */
[----:B------:R-:W-:Y:S01]  /*1ab40*/  MUFU.EX2 R113, R113 ;  /* 0x0000007100717308 */ /* 0x000fe20000000800 */
[----:B------:R-:W-:Y:S02]  /*1ab50*/  FMUL.FTZ R35, R39, R135 ;  /* 0x0000008727237220 */ /* 0x000fe40000410000 */
[----:B------:R-:W-:Y:S02]  /*1ab60*/  FADD.FTZ R39, R168, R222 ;  /* 0x000000dea8277221 */ /* 0x000fe40000010000 */
[----:B------:R-:W-:Y:S02]  /*1ab70*/  FFMA.FTZ R232, R225, c[0x0][0x23c], -R232 ;  /* 0x00008f00e1e87a23 */ /* 0x000fe400000108e8 */
[----:B------:R-:W-:Y:S01]  /*1ab80*/  FADD.FTZ R39, R42, R39 ;  /* 0x000000272a277221 */ /* 0x000fe20000010000 */
[----:B------:R-:W-:Y:S02]  /*1ab90*/  HMMA.16816.F32.BF16 R32, R44, R50, R32 ;  /* 0x000000322c20723c */ /* 0x000fe40000041820 */
[----:B------:R-:W-:Y:S02]  /*1aba0*/  MUFU.EX2 R105, R105 ;  /* 0x0000006900697308 */ /* 0x000fe40000000800 */
[----:B------:R-:W-:Y:S03]  /*1abb0*/  FADD.FTZ R123, R123, R39 ;  /* 0x000000277b7b7221 */ /* 0x000fe60000010000 */
[C---:B------:R-:W-:Y:S01]  /*1abc0*/  F2FP.BF16.PACK_AB R44, R129.reuse, R172 ;  /* 0x000000ac812c723e */ /* 0x040fe200000010ff */
[----:B------:R-:W-:Y:S01]  /*1abd0*/  FADD.FTZ R129, R129, R180 ;  /* 0x000000b481817221 */ /* 0x000fe20000010000 */
[C---:B------:R-:W-:Y:S03]  /*1abe0*/  F2FP.BF16.PACK_AB R45, R127.reuse, R128 ;  /* 0x000000807f2d723e */ /* 0x040fe600000010ff */
[----:B------:R-:W-:Y:S01]  /*1abf0*/  MUFU.EX2 R104, R104 ;  /* 0x0000006800687308 */ /* 0x000fe20000000800 */
[----:B------:R-:W-:Y:S01]  /*1ac00*/  F2FP.BF16.PACK_AB R46, R122, R124 ;  /* 0x0000007c7a2e723e */ /* 0x000fe200000010ff */
[----:B------:R-:W-:Y:S01]  /*1ac10*/  FADD.FTZ R127, R127, R223 ;  /* 0x000000df7f7f7221 */ /* 0x000fe20000010000 */
[----:B------:R-:W-:Y:S01]  /*1ac20*/  F2FP.BF16.PACK_AB R47, R120, R121 ;  /* 0x00000079782f723e */ /* 0x000fe200000010ff */
[----:B------:R-:W-:Y:S01]  /*1ac30*/  FADD.FTZ R129, R124, R129 ;  /* 0x000000817c817221 */ /* 0x000fe20000010000 */
[----:B------:R-:W-:Y:S01]  /*1ac40*/  F2FP.BF16.PACK_AB R50, R114, R118 ;  /* 0x000000767232723e */ /* 0x000fe200000010ff */
[----:B------:R-:W-:Y:S01]  /*1ac50*/  FADD.FTZ R127, R121, R127 ;  /* 0x0000007f797f7221 */ /* 0x000fe20000010000 */
[----:B--2---:R-:W-:Y:S01]  /*1ac60*/  F2FP.BF16.PACK_AB R51, R112, R117 ;  /* 0x000000757033723e */ /* 0x004fe200000010ff */
[----:B------:R-:W-:Y:S02]  /*1ac70*/  FADD.FTZ R123, R117, R123 ;  /* 0x0000007b757b7221 */ /* 0x000fe40000010000 */
[----:B------:R-:W-:Y:S01]  /*1ac80*/  MUFU.EX2 R99, R99 ;  /* 0x0000006300637308 */ /* 0x000fe20000000800 */
[-C--:B------:R-:W-:Y:S03]  /*1ac90*/  HMMA.16816.F32.BF16 R4, R44, R52.reuse, R4 ;  /* 0x000000342c04723c */ /* 0x080fe60000041804 */
[----:B------:R-:W-:Y:S02]  /*1aca0*/  FADD.FTZ R129, R122, R129 ;  /* 0x000000817a817221 */ /* 0x000fe40000010000 */
[----:B------:R-:W-:Y:S02]  /*1acb0*/  FADD.FTZ R127, R120, R127 ;  /* 0x0000007f787f7221 */ /* 0x000fe40000010000 */
[----:B------:R-:W-:Y:S01]  /*1acc0*/  FADD.FTZ R123, R112, R123 ;  /* 0x0000007b707b7221 */ /* 0x000fe20000010000 */
[C---:B------:R-:W-:Y:S01]  /*1acd0*/  HMMA.16816.F32.BF16 R8, R48.reuse, R52, R8 ;  /* 0x000000343008723c */ /* 0x040fe20000041808 */
[----:B------:R-:W2:Y:S03]  /*1ace0*/  MUFU.EX2 R111, R111 ;  /* 0x0000006f006f7308 */ /* 0x000ea60000000800 */
[----:B-1----:R-:W-:Y:S02]  /*1acf0*/  FADD.FTZ R129, R116, R129 ;  /* 0x0000008174817221 */ /* 0x002fe40000010000 */
[----:B----4-:R-:W-:Y:S02]  /*1ad00*/  FADD.FTZ R127, R115, R127 ;  /* 0x0000007f737f7221 */ /* 0x010fe40000010000 */
[-C--:B------:R-:W-:Y:S03]  /*1ad10*/  HMMA.16816.F32.BF16 R12, R48, R54.reuse, R12 ;  /* 0x00000036300c723c */ /* 0x080fe6000004180c */
[----:B------:R-:W1:Y:S01]  /*1ad20*/  MUFU.EX2 R103, R103 ;  /* 0x0000006700677308 */ /* 0x000e620000000800 */
[----:B------:R-:W-:Y:S02]  /*1ad30*/  FADD.FTZ R129, R109, R129 ;  /* 0x000000816d817221 */ /* 0x000fe40000010000 */
[----:B-----5:R-:W-:Y:S02]  /*1ad40*/  FADD.FTZ R127, R107, R127 ;  /* 0x0000007f6b7f7221 */ /* 0x020fe40000010000 */
[C---:B------:R-:W-:Y:S01]  /*1ad50*/  HMMA.16816.F32.BF16 R16, R44.reuse, R54, R16 ;  /* 0x000000362c10723c */ /* 0x040fe20000041810 */
[----:B------:R-:W3:Y:S04]  /*1ad60*/  LDSM.16.MT88.4 R52, [R191+0x4800] ;  /* 0x00480000bf34783b */ /* 0x000ee80000004200 */
[----:B------:R-:W4:Y:S03]  /*1ad70*/  MUFU.EX2 R101, R101 ;  /* 0x0000006500657308 */ /* 0x000f260000000800 */
[-C--:B------:R-:W-:Y:S04]  /*1ad80*/  HMMA.16816.F32.BF16 R20, R44, R56.reuse, R20 ;  /* 0x000000382c14723c */ /* 0x080fe80000041814 */
[----:B--2---:R-:W-:Y:S03]  /*1ad90*/  FADD.FTZ R123, R111, R123 ;  /* 0x0000007b6f7b7221 */ /* 0x004fe60000010000 */
[----:B------:R-:W2:Y:S01]  /*1ada0*/  MUFU.EX2 R98, R98 ;  /* 0x0000006200627308 */ /* 0x000ea20000000800 */
[C---:B------:R-:W-:Y:S04]  /*1adb0*/  HMMA.16816.F32.BF16 R24, R48.reuse, R56, R24 ;  /* 0x000000383018723c */ /* 0x040fe80000041818 */
[----:B-1----:R-:W-:Y:S04]  /*1adc0*/  FADD.FTZ R123, R103, R123 ;  /* 0x0000007b677b7221 */ /* 0x002fe80000010000 */
[-C--:B------:R-:W-:Y:S01]  /*1add0*/  HMMA.16816.F32.BF16 R28, R48, R58.reuse, R28 ;  /* 0x0000003a301c723c */ /* 0x080fe2000004181c */
[----:B------:R-:W-:Y:S03]  /*1ade0*/  MUFU.EX2 R95, R95 ;  /* 0x0000005f005f7308 */ /* 0x000fe60000000800 */
[----:B----4-:R-:W-:Y:S03]  /*1adf0*/  FADD.FTZ R123, R101, R123 ;  /* 0x0000007b657b7221 */ /* 0x010fe60000010000 */
[----:B------:R-:W-:Y:S01]  /*1ae00*/  F2FP.BF16.PACK_AB R48, R105, R113 ;  /* 0x000000716930723e */ /* 0x000fe200000010ff */
[----:B------:R-:W-:Y:S01]  /*1ae10*/  HMMA.16816.F32.BF16 R32, R44, R58, R32 ;  /* 0x0000003a2c20723c */ /* 0x000fe20000041820 */
[----:B------:R-:W1:Y:S02]  /*1ae20*/  LDSM.16.MT88.4 R56, [R192+0x4c00] ;  /* 0x004c0000c038783b */ /* 0x000e640000004200 */
[----:B------:R-:W4:Y:S01]  /*1ae30*/  MUFU.EX2 R94, R94 ;  /* 0x0000005e005e7308 */ /* 0x000f220000000800 */
[----:B------:R-:W-:Y:S02]  /*1ae40*/  F2FP.BF16.PACK_AB R50, R99, R104 ;  /* 0x000000686332723e */ /* 0x000fe400000010ff */
[----:B------:R-:W-:Y:S01]  /*1ae50*/  F2FP.BF16.PACK_AB R49, R103, R111 ;  /* 0x0000006f6731723e */ /* 0x000fe200000010ff */
[----:B--2---:R-:W-:Y:S01]  /*1ae60*/  FADD.FTZ R123, R98, R123 ;  /* 0x0000007b627b7221 */ /* 0x004fe20000010000 */
[----:B------:R-:W-:Y:S04]  /*1ae70*/  F2FP.BF16.PACK_AB R44, R109, R116 ;  /* 0x000000746d2c723e */ /* 0x000fe800000010ff */
[----:B------:R-:W-:Y:S01]  /*1ae80*/  F2FP.BF16.PACK_AB R45, R107, R115 ;  /* 0x000000736b2d723e */ /* 0x000fe200000010ff */
[----:B------:R-:W2:Y:S01]  /*1ae90*/  MUFU.EX2 R93, R93 ;  /* 0x0000005d005d7308 */ /* 0x000ea20000000800 */
[----:B------:R-:W-:Y:S01]  /*1aea0*/  F2FP.BF16.PACK_AB R46, R102, R108 ;  /* 0x0000006c662e723e */ /* 0x000fe200000010ff */
[----:B------:R-:W-:Y:S01]  /*1aeb0*/  FADD.FTZ R108, R108, R129 ;  /* 0x000000816c6c7221 */ /* 0x000fe20000010000 */
[----:B------:R-:W-:Y:S01]  /*1aec0*/  F2FP.BF16.PACK_AB R47, R100, R106 ;  /* 0x0000006a642f723e */ /* 0x000fe200000010ff */
[----:B------:R-:W-:Y:S01]  /*1aed0*/  FADD.FTZ R106, R106, R127 ;  /* 0x0000007f6a6a7221 */ /* 0x000fe20000010000 */
[----:B------:R-:W-:Y:S01]  /*1aee0*/  F2FP.BF16.PACK_AB R51, R98, R101 ;  /* 0x000000656233723e */ /* 0x000fe200000010ff */
[----:B------:R-:W-:Y:S02]  /*1aef0*/  FADD.FTZ R108, R102, R108 ;  /* 0x0000006c666c7221 */ /* 0x000fe40000010000 */
[----:B------:R-:W-:Y:S02]  /*1af00*/  FADD.FTZ R106, R100, R106 ;  /* 0x0000006a646a7221 */ /* 0x000fe40000010000 */
[----:B------:R-:W5:Y:S01]  /*1af10*/  MUFU.EX2 R90, R90 ;  /* 0x0000005a005a7308 */ /* 0x000f620000000800 */
[-C--:B------:R-:W-:Y:S03]  /*1af20*/  HMMA.16816.F32.BF16 R4, R44, R60.reuse, R4 ;  /* 0x0000003c2c04723c */ /* 0x080fe60000041804 */
[----:B------:R-:W-:Y:S02]  /*1af30*/  FADD.FTZ R108, R96, R108 ;  /* 0x0000006c606c7221 */ /* 0x000fe40000010000 */
[----:B----4-:R-:W-:Y:S02]  /*1af40*/  FADD.FTZ R106, R94, R106 ;  /* 0x0000006a5e6a7221 */ /* 0x010fe40000010000 */
[----:B------:R-:W-:Y:S01]  /*1af50*/  FADD.FTZ R108, R95, R108 ;  /* 0x0000006c5f6c7221 */ /* 0x000fe20000010000 */
[C---:B------:R-:W-:Y:S01]  /*1af60*/  HMMA.16816.F32.BF16 R8, R48.reuse, R60, R8 ;  /* 0x0000003c3008723c */ /* 0x040fe20000041808 */
[----:B------:R-:W4:Y:S03]  /*1af70*/  MUFU.EX2 R83, R83 ;  /* 0x0000005300537308 */ /* 0x000f260000000800 */
[----:B--2---:R-:W-:Y:S04]  /*1af80*/  FADD.FTZ R106, R93, R106 ;  /* 0x0000006a5d6a7221 */ /* 0x004fe80000010000 */
[-C--:B------:R-:W-:Y:S03]  /*1af90*/  HMMA.16816.F32.BF16 R12, R48, R62.reuse, R12 ;  /* 0x0000003e300c723c */ /* 0x080fe6000004180c */
[----:B------:R-:W2:Y:S01]  /*1afa0*/  MUFU.EX2 R88, R88 ;  /* 0x0000005800587308 */ /* 0x000ea20000000800 */
[----:B-----5:R-:W-:Y:S04]  /*1afb0*/  FADD.FTZ R108, R90, R108 ;  /* 0x0000006c5a6c7221 */ /* 0x020fe80000010000 */
[C---:B------:R-:W-:Y:S01]  /*1afc0*/  HMMA.16816.F32.BF16 R16, R44.reuse, R62, R16 ;  /* 0x0000003e2c10723c */ /* 0x040fe20000041810 */
[----:B------:R-:W5:Y:S04]  /*1afd0*/  LDSM.16.MT88.4 R60, [R191+0x4c00] ;  /* 0x004c0000bf3c783b */ /* 0x000f680000004200 */
[----:B------:R-:W1:Y:S03]  /*1afe0*/  MUFU.EX2 R81, R81 ;  /* 0x0000005100517308 */ /* 0x000e660000000800 */
[-C--:B---3--:R-:W-:Y:S04]  /*1aff0*/  HMMA.16816.F32.BF16 R20, R44, R52.reuse, R20 ;  /* 0x000000342c14723c */ /* 0x088fe80000041814 */
[----:B----4-:R-:W-:Y:S03]  /*1b000*/  FADD.FTZ R108, R83, R108 ;  /* 0x0000006c536c7221 */ /* 0x010fe60000010000 */
[----:B------:R-:W-:Y:S01]  /*1b010*/  MUFU.EX2 R92, R92 ;  /* 0x0000005c005c7308 */ /* 0x000fe20000000800 */
[C---:B------:R-:W-:Y:S04]  /*1b020*/  HMMA.16816.F32.BF16 R24, R48.reuse, R52, R24 ;  /* 0x000000343018723c */ /* 0x040fe80000041818 */
[----:B--2---:R-:W-:Y:S03]  /*1b030*/  FADD.FTZ R106, R88, R106 ;  /* 0x0000006a586a7221 */ /* 0x004fe60000010000 */
[----:B------:R-:W-:Y:S01]  /*1b040*/  FFMA.FTZ R52, R161, c[0x0][0x23c], -R224 ;  /* 0x00008f00a1347a23 */ /* 0x000fe200000108e0 */
[-C--:B------:R-:W-:Y:S01]  /*1b050*/  HMMA.16816.F32.BF16 R28, R48, R54.reuse, R28 ;  /* 0x00000036301c723c */ /* 0x080fe2000004181c */
[----:B------:R-:W-:Y:S03]  /*1b060*/  MUFU.EX2 R87, R87 ;  /* 0x0000005700577308 */ /* 0x000fe60000000800 */
[----:B-1----:R-:W-:Y:S03]  /*1b070*/  FADD.FTZ R106, R81, R106 ;  /* 0x0000006a516a7221 */ /* 0x002fe60000010000 */
[--C-:B------:R-:W-:Y:S01]  /*1b080*/  FFMA.FTZ R48, R162, c[0x0][0x23c], -R233.reuse ;  /* 0x00008f00a2307a23 */ /* 0x100fe200000108e9 */
[----:B------:R-:W-:Y:S03]  /*1b090*/  HMMA.16816.F32.BF16 R32, R44, R54, R32 ;  /* 0x000000362c20723c */ /* 0x000fe60000041820 */
[----:B------:R-:W-:Y:S01]  /*1b0a0*/  MUFU.EX2 R86, R86 ;  /* 0x0000005600567308 */ /* 0x000fe20000000800 */
[----:B------:R-:W-:Y:S03]  /*1b0b0*/  FFMA.FTZ R233, R234, c[0x0][0x23c], -R233 ;  /* 0x00008f00eae97a23 */ /* 0x000fe600000108e9 */
[----:B------:R-:W-:Y:S02]  /*1b0c0*/  F2FP.BF16.PACK_AB R44, R95, R96 ;  /* 0x000000605f2c723e */ /* 0x000fe400000010ff */
[----:B------:R-:W-:Y:S03]  /*1b0d0*/  F2FP.BF16.PACK_AB R45, R93, R94 ;  /* 0x0000005e5d2d723e */ /* 0x000fe600000010ff */
[----:B------:R-:W-:Y:S01]  /*1b0e0*/  F2FP.BF16.PACK_AB R46, R83, R90 ;  /* 0x0000005a532e723e */ /* 0x000fe200000010ff */
[----:B------:R-:W1:Y:S01]  /*1b0f0*/  MUFU.EX2 R79, R79 ;  /* 0x0000004f004f7308 */ /* 0x000e620000000800 */
[----:B------:R-:W-:Y:S07]  /*1b100*/  F2FP.BF16.PACK_AB R47, R81, R88 ;  /* 0x00000058512f723e */ /* 0x000fee00000010ff */
[-C--:B------:R-:W-:Y:S02]  /*1b110*/  HMMA.16816.F32.BF16 R4, R44, R56.reuse, R4 ;  /* 0x000000382c04723c */ /* 0x080fe40000041804 */
[----:B------:R-:W2:Y:S10]  /*1b120*/  MUFU.EX2 R91, R91 ;  /* 0x0000005b005b7308 */ /* 0x000eb40000000800 */
        /* <DEDUP_REMOVED lines=9> */
[----:B------:R1:W-:Y:S01]  /*1b1c0*/  MUFU.EX2 R132, R52 ;  /* 0x0000003400847308 */ /* 0x0003e20000000800 */
[C---:B--2---:R-:W-:Y:S01]  /*1b1d0*/  F2FP.BF16.PACK_AB R51, R77.reuse, R84 ;  /* 0x000000544d33723e */ /* 0x044fe200000010ff */
[----:B------:R-:W-:Y:S08]  /*1b1e0*/  FADD.FTZ R123, R77, R123 ;  /* 0x0000007b4d7b7221 */ /* 0x000ff00000010000 */
[----:B------:R-:W-:Y:S01]  /*1b1f0*/  MUFU.EX2 R82, R82 ;  /* 0x0000005200527308 */ /* 0x000fe20000000800 */
[----:B---3--:R-:W-:Y:S01]  /*1b200*/  IMAD.MOV.U32 R234, RZ, RZ, R133 ;  /* 0x000000ffffea7224 */ /* 0x008fe200078e0085 */
[----:B------:R-:W-:Y:S08]  /*1b210*/  F2FP.BF16.PACK_AB R48, R87, R92 ;  /* 0x0000005c5730723e */ /* 0x000ff000000010ff */
[----:B------:R-:W2:Y:S01]  /*1b220*/  MUFU.EX2 R75, R75 ;  /* 0x0000004b004b7308 */ /* 0x000ea20000000800 */
[C---:B------:R-:W-:Y:S04]  /*1b230*/  HMMA.16816.F32.BF16 R8, R48.reuse, R56, R8 ;  /* 0x000000383008723c */ /* 0x040fe80000041808 */
[----:B-1----:R-:W-:Y:S05]  /*1b240*/  FFMA.FTZ R52, R160, c[0x0][0x23c], -R224 ;  /* 0x00008f00a0347a23 */ /* 0x002fea00000108e0 */
[----:B------:R1:W-:Y:S01]  /*1b250*/  MUFU.EX2 R134, R52 ;  /* 0x0000003400867308 */ /* 0x0003e20000000800 */
[-C--:B------:R-:W-:Y:S08]  /*1b260*/  HMMA.16816.F32.BF16 R12, R48, R58.reuse, R12 ;  /* 0x0000003a300c723c */ /* 0x080ff0000004180c */
[C---:B------:R-:W-:Y:S01]  /*1b270*/  HMMA.16816.F32.BF16 R16, R44.reuse, R58, R16 ;  /* 0x0000003a2c10723c */ /* 0x040fe20000041810 */
[----:B------:R-:W-:Y:S01]  /*1b280*/  MUFU.EX2 R80, R80 ;  /* 0x0000005000507308 */ /* 0x000fe20000000800 */
[----:B------:R-:W-:Y:S06]  /*1b290*/  LDSM.16.MT88.4 R56, [R191+0x5000] ;  /* 0x00500000bf38783b */ /* 0x000fec0000004200 */
[-C--:B-----5:R-:W-:Y:S03]  /*1b2a0*/  HMMA.16816.F32.BF16 R20, R44, R60.reuse, R20 ;  /* 0x0000003c2c14723c */ /* 0x0a0fe60000041814 */
[----:B------:R-:W3:Y:S01]  /*1b2b0*/  MUFU.EX2 R74, R74 ;  /* 0x0000004a004a7308 */ /* 0x000ee20000000800 */
[----:B-1----:R-:W1:Y:S04]  /*1b2c0*/  LDSM.16.MT88.4 R52, [R192+0x5000] ;  /* 0x00500000c034783b */ /* 0x002e680000004200 */
[C---:B------:R-:W-:Y:S05]  /*1b2d0*/  HMMA.16816.F32.BF16 R24, R48.reuse, R60, R24 ;  /* 0x0000003c3018723c */ /* 0x040fea0000041818 */
[----:B------:R-:W4:Y:S03]  /*1b2e0*/  MUFU.EX2 R72, R72 ;  /* 0x0000004800487308 */ /* 0x000f260000000800 */
[-C--:B------:R-:W-:Y:S07]  /*1b2f0*/  HMMA.16816.F32.BF16 R28, R48, R62.reuse, R28 ;  /* 0x0000003e301c723c */ /* 0x080fee000004181c */
[----:B------:R-:W5:Y:S01]  /*1b300*/  MUFU.EX2 R71, R71 ;  /* 0x0000004700477308 */ /* 0x000f620000000800 */
[----:B------:R-:W-:Y:S01]  /*1b310*/  HMMA.16816.F32.BF16 R32, R44, R62, R32 ;  /* 0x0000003e2c20723c */ /* 0x000fe20000041820 */
[----:B------:R-:W1:Y:S06]  /*1b320*/  LDSM.16.MT88.4 R60, [R192+0x5400] ;  /* 0x00540000c03c783b */ /* 0x000e6c0000004200 */
[C---:B--2---:R-:W-:Y:S01]  /*1b330*/  F2FP.BF16.PACK_AB R44, R75.reuse, R82 ;  /* 0x000000524b2c723e */ /* 0x044fe200000010ff */
[----:B------:R-:W-:Y:S01]  /*1b340*/  FADD.FTZ R82, R82, R108 ;  /* 0x0000006c52527221 */ /* 0x000fe20000010000 */
[----:B------:R-:W2:Y:S03]  /*1b350*/  MUFU.EX2 R70, R70 ;  /* 0x0000004600467308 */ /* 0x000ea60000000800 */
[----:B---3--:R-:W-:Y:S01]  /*1b360*/  F2FP.BF16.PACK_AB R45, R74, R80 ;  /* 0x000000504a2d723e */ /* 0x008fe200000010ff */
[----:B------:R-:W-:Y:S02]  /*1b370*/  FADD.FTZ R80, R80, R106 ;  /* 0x0000006a50507221 */ /* 0x000fe40000010000 */
[----:B------:R-:W-:Y:S02]  /*1b380*/  FADD.FTZ R82, R75, R82 ;  /* 0x000000524b527221 */ /* 0x000fe40000010000 */
[----:B------:R-:W-:Y:S02]  /*1b390*/  FADD.FTZ R80, R74, R80 ;  /* 0x000000504a507221 */ /* 0x000fe40000010000 */
[----:B------:R-:W3:Y:S01]  /*1b3a0*/  MUFU.EX2 R69, R69 ;  /* 0x0000004500457308 */ /* 0x000ee20000000800 */
[----:B----4-:R-:W-:Y:S01]  /*1b3b0*/  FADD.FTZ R82, R72, R82 ;  /* 0x0000005248527221 */ /* 0x010fe20000010000 */
[C---:B-----5:R-:W-:Y:S03]  /*1b3c0*/  F2FP.BF16.PACK_AB R46, R71.reuse, R72 ;  /* 0x00000048472e723e */ /* 0x060fe600000010ff */
[----:B------:R-:W-:Y:S05]  /*1b3d0*/  FADD.FTZ R82, R71, R82 ;  /* 0x0000005247527221 */ /* 0x000fea0000010000 */
[----:B------:R-:W-:Y:S01]  /*1b3e0*/  MUFU.EX2 R78, R78 ;  /* 0x0000004e004e7308 */ /* 0x000fe20000000800 */
[----:B--2---:R-:W-:Y:S09]  /*1b3f0*/  FADD.FTZ R80, R70, R80 ;  /* 0x0000005046507221 */ /* 0x004ff20000010000 */
[----:B------:R-:W2:Y:S01]  /*1b400*/  MUFU.EX2 R68, R68 ;  /* 0x0000004400447308 */ /* 0x000ea20000000800 */
[C---:B---3--:R-:W-:Y:S01]  /*1b410*/  F2FP.BF16.PACK_AB R47, R69.reuse, R70 ;  /* 0x00000046452f723e */ /* 0x048fe200000010ff */
[----:B------:R-:W-:Y:S08]  /*1b420*/  FADD.FTZ R80, R69, R80 ;  /* 0x0000005045507221 */ /* 0x000ff00000010000 */
[----:B------:R-:W-:Y:S01]  /*1b430*/  MUFU.EX2 R67, R67 ;  /* 0x0000004300437308 */ /* 0x000fe20000000800 */
[-C--:B-1----:R-:W-:Y:S09]  /*1b440*/  HMMA.16816.F32.BF16 R4, R44, R52.reuse, R4 ;  /* 0x000000342c04723c */ /* 0x082ff20000041804 */
[----:B------:R-:W1:Y:S03]  /*1b450*/  MUFU.EX2 R66, R66 ;  /* 0x0000004200427308 */ /* 0x000e660000000800 */
[----:B--2---:R-:W-:Y:S07]  /*1b460*/  F2FP.BF16.PACK_AB R48, R68, R78 ;  /* 0x0000004e4430723e */ /* 0x004fee00000010ff */
        /* <DEDUP_REMOVED lines=14> */
[C---:B------:R-:W-:Y:S04]  /*1b550*/  HMMA.16816.F32.BF16 R8, R48.reuse, R52, R8 ;  /* 0x000000343008723c */ /* 0x040fe80000041808 */
[----:B---3--:R-:W-:Y:S04]  /*1b560*/  FADD.FTZ R82, R89, R82 ;  /* 0x0000005259527221 */ /* 0x008fe80000010000 */
        /* <DEDUP_REMOVED lines=9> */
[C---:B------:R-:W-:Y:S04]  /*1b600*/  HMMA.16816.F32.BF16 R24, R48.reuse, R56, R24 ;  /* 0x000000383018723c */ /* 0x040fe80000041818 */
[----:B---3--:R-:W-:Y:S03]  /*1b610*/  FADD.FTZ R80, R119, R80 ;  /* 0x0000005077507221 */ /* 0x008fe60000010000 */
[----:B------:R-:W3:Y:S01]  /*1b620*/  MUFU.EX2 R141, R141 ;  /* 0x0000008d008d7308 */ /* 0x000ee20000000800 */
[-C--:B------:R-:W-:Y:S04]  /*1b630*/  HMMA.16816.F32.BF16 R28, R48, R58.reuse, R28 ;  /* 0x0000003a301c723c */ /* 0x080fe8000004181c */
[----:B----4-:R-:W-:Y:S04]  /*1b640*/  FADD.FTZ R82, R125, R82 ;  /* 0x000000527d527221 */ /* 0x010fe80000010000 */
[----:B------:R-:W-:Y:S01]  /*1b650*/  HMMA.16816.F32.BF16 R32, R44, R58, R32 ;  /* 0x0000003a2c20723c */ /* 0x000fe20000041820 */
[----:B------:R-:W4:Y:S01]  /*1b660*/  MUFU.EX2 R142, R142 ;  /* 0x0000008e008e7308 */ /* 0x000f220000000800 */
[----:B------:R-:W5:Y:S02]  /*1b670*/  LDSM.16.MT88.4 R56, [R192+0x5800] ;  /* 0x00580000c038783b */ /* 0x000f640000004200 */
[C---:B--2---:R-:W-:Y:S03]  /*1b680*/  FADD.FTZ R82, R140.reuse, R82 ;  /* 0x000000528c527221 */ /* 0x044fe60000010000 */
        /* <DEDUP_REMOVED lines=19> */
[----:B------:R-:W-:Y:S02]  /*1b7c0*/  FADD.FTZ R123, R164, R123 ;  /* 0x0000007ba47b7221 */ /* 0x000fe40000010000 */
[----:B------:R-:W-:Y:S06]  /*1b7d0*/  IMAD.MOV.U32 R164, RZ, RZ, R0 ;  /* 0x000000ffffa47224 */ /* 0x000fec00078e0000 */
[----:B------:R-:W4:Y:S01]  /*1b7e0*/  MUFU.EX2 R167, R167 ;  /* 0x000000a700a77308 */ /* 0x000f220000000800 */
[----:B---3--:R-:W-:Y:S09]  /*1b7f0*/  FADD.FTZ R123, R165, R123 ;  /* 0x0000007ba57b7221 */ /* 0x008ff20000010000 */
[----:B------:R-:W3:Y:S01]  /*1b800*/  MUFU.EX2 R243, R243 ;  /* 0x000000f300f37308 */ /* 0x000ee20000000800 */
[C---:B--2---:R-:W-:Y:S01]  /*1b810*/  F2FP.BF16.PACK_AB R51, R166.reuse, R165 ;  /* 0x000000a5a633723e */ /* 0x044fe200000010ff */
[----:B------:R-:W-:Y:S02]  /*1b820*/  FADD.FTZ R123, R166, R123 ;  /* 0x0000007ba67b7221 */ /* 0x000fe40000010000 */
[----:B------:R-:W-:Y:S02]  /*1b830*/  IMAD.MOV.U32 R166, RZ, RZ, R3 ;  /* 0x000000ffffa67224 */ /* 0x000fe400078e0003 */
[----:B------:R-:W-:Y:S04]  /*1b840*/  IMAD.MOV.U32 R165, RZ, RZ, R2 ;  /* 0x000000ffffa57224 */ /* 0x000fe800078e0002 */
[----:B------:R-:W2:Y:S01]  /*1b850*/  MUFU.EX2 R246, R246 ;  /* 0x000000f600f67308 */ /* 0x000ea20000000800 */
[C---:B------:R-:W-:Y:S04]  /*1b860*/  HMMA.16816.F32.BF16 R8, R48.reuse, R60, R8 ;  /* 0x0000003c3008723c */ /* 0x040fe80000041808 */
[----:B----4-:R-:W-:Y:S03]  /*1b870*/  FADD.FTZ R82, R167, R82 ;  /* 0x00000052a7527221 */ /* 0x010fe60000010000 */
[----:B------:R-:W-:Y:S01]  /*1b880*/  IMAD.MOV.U32 R61, RZ, RZ, R134 ;  /* 0x000000ffff3d7224 */ /* 0x000fe200078e0086 */
[-C--:B------:R-:W-:Y:S01]  /*1b890*/  HMMA.16816.F32.BF16 R12, R48, R62.reuse, R12 ;  /* 0x0000003e300c723c */ /* 0x080fe2000004180c */
[----:B------:R-:W4:Y:S03]  /*1b8a0*/  MUFU.EX2 R248, R248 ;  /* 0x000000f800f87308 */ /* 0x000f260000000800 */
[----:B------:R-:W-:Y:S01]  /*1b8b0*/  FFMA.FTZ R60, R230, c[0x0][0x23c], -R224 ;  /* 0x00008f00e63c7a23 */ /* 0x000fe200000108e0 */
[----:B---3--:R-:W-:Y:S01]  /*1b8c0*/  F2FP.BF16.PACK_AB R40, R243, R167 ;  /* 0x000000a7f328723e */ /* 0x008fe200000010ff */
[----:B------:R-:W-:Y:S02]  /*1b8d0*/  IMAD.MOV.U32 R230, RZ, RZ, R132 ;  /* 0x000000ffffe67224 */ /* 0x000fe400078e0084 */
[C---:B------:R-:W-:Y:S03]  /*1b8e0*/  HMMA.16816.F32.BF16 R16, R44.reuse, R62, R16 ;  /* 0x0000003e2c10723c */ /* 0x040fe60000041810 */
[----:B------:R-:W3:Y:S01]  /*1b8f0*/  MUFU.EX2 R249, R249 ;  /* 0x000000f900f97308 */ /* 0x000ee20000000800 */
[----:B------:R-:W-:Y:S02]  /*1b900*/  FFMA.FTZ R224, R229, c[0x0][0x23c], -R224 ;  /* 0x00008f00e5e07a23 */ /* 0x000fe400000108e0 */
[----:B------:R-:W-:Y:S02]  /*1b910*/  FADD.FTZ R82, R243, R82 ;  /* 0x00000052f3527221 */ /* 0x000fe40000010000 */
[-C--:B-1----:R-:W-:Y:S04]  /*1b920*/  HMMA.16816.F32.BF16 R20, R44, R52.reuse, R20 ;  /* 0x000000342c14723c */ /* 0x082fe80000041814 */
[----:B--2---:R-:W-:Y:S01]  /*1b930*/  FADD.FTZ R80, R246, R80 ;  /* 0x00000050f6507221 */ /* 0x004fe20000010000 */
[----:B------:R-:W-:Y:S01]  /*1b940*/  MUFU.EX2 R252, R252 ;  /* 0x000000fc00fc7308 */ /* 0x000fe20000000800 */
[----:B------:R-:W-:Y:S02]  /*1b950*/  IMAD.MOV.U32 R167, RZ, RZ, R36 ;  /* 0x000000ffffa77224 */ /* 0x000fe400078e0024 */
[C---:B------:R-:W-:Y:S04]  /*1b960*/  HMMA.16816.F32.BF16 R24, R48.reuse, R52, R24 ;  /* 0x000000343018723c */ /* 0x040fe80000041818 */
[C---:B----4-:R-:W-:Y:S01]  /*1b970*/  F2FP.BF16.PACK_AB R41, R248.reuse, R246 ;  /* 0x000000f6f829723e */ /* 0x050fe200000010ff */
[----:B------:R-:W-:Y:S02]  /*1b980*/  FADD.FTZ R80, R248, R80 ;  /* 0x00000050f8507221 */ /* 0x000fe40000010000 */
[----:B------:R-:W1:Y:S01]  /*1b990*/  MUFU.EX2 R251, R251 ;  /* 0x000000fb00fb7308 */ /* 0x000e620000000800 */
[-C--:B------:R-:W-:Y:S01]  /*1b9a0*/  HMMA.16816.F32.BF16 R28, R48, R54.reuse, R28 ;  /* 0x00000036301c723c */ /* 0x080fe2000004181c */
[----:B------:R-:W2:Y:S03]  /*1b9b0*/  LDSM.16.MT88.4 R48, [R191+0x5800] ;  /* 0x00580000bf30783b */ /* 0x000ea60000004200 */
[----:B---3--:R-:W-:Y:S01]  /*1b9c0*/  F2FP.BF16.PACK_AB R42, R234, R249 ;  /* 0x000000f9ea2a723e */ /* 0x008fe200000010ff */
[----:B------:R-:W-:Y:S02]  /*1b9d0*/  FADD.FTZ R52, R126, R179 ;  /* 0x000000b37e347221 */ /* 0x000fe40000010000 */
[----:B------:R-:W-:Y:S01]  /*1b9e0*/  FADD.FTZ R82, R249, R82 ;  /* 0x00000052f9527221 */ /* 0x000fe20000010000 */
[----:B------:R-:W-:Y:S01]  /*1b9f0*/  HMMA.16816.F32.BF16 R32, R44, R54, R32 ;  /* 0x000000362c20723c */ /* 0x000fe20000041820 */
[----:B------:R-:W-:Y:S03]  /*1ba00*/  MUFU.EX2 R250, R250 ;  /* 0x000000fa00fa7308 */ /* 0x000fe60000000800 */
[----:B------:R-:W-:Y:S01]  /*1ba10*/  FADD.FTZ R52, R43, R52 ;  /* 0x000000342b347221 */ /* 0x000fe20000010000 */
[----:B------:R-:W-:Y:S01]  /*1ba20*/  F2FP.BF16.PACK_AB R43, R61, R230 ;  /* 0x000000e63d2b723e */ /* 0x000fe200000010ff */
[----:B------:R-:W-:Y:S02]  /*1ba30*/  FADD.FTZ R80, R230, R80 ;  /* 0x00000050e6507221 */ /* 0x000fe40000010000 */
[----:B------:R-:W-:Y:S03]  /*1ba40*/  FADD.FTZ R52, R118, R52 ;  /* 0x0000003476347221 */ /* 0x000fe60000010000 */
[----:B------:R-:W3:Y:S01]  /*1ba50*/  MUFU.EX2 R247, R247 ;  /* 0x000000f700f77308 */ /* 0x000ee20000000800 */
[-C--:B-----5:R-:W-:Y:S05]  /*1ba60*/  HMMA.16816.F32.BF16 R4, R40, R56.reuse, R4 ;  /* 0x000000382804723c */ /* 0x0a0fea0000041804 */
[----:B-1----:R-:W-:Y:S01]  /*1ba70*/  F2FP.BF16.PACK_AB R44, R251, R252 ;  /* 0x000000fcfb2c723e */ /* 0x002fe200000010ff */
[----:B------:R-:W-:Y:S02]  /*1ba80*/  FADD.FTZ R52, R114, R52 ;  /* 0x0000003472347221 */ /* 0x000fe40000010000 */
[----:B------:R-:W-:Y:S01]  /*1ba90*/  FADD.FTZ R82, R234, R82 ;  /* 0x00000052ea527221 */ /* 0x000fe20000010000 */
[----:B------:R-:W1:Y:S03]  /*1baa0*/  MUFU.EX2 R245, R245 ;  /* 0x000000f500f57308 */ /* 0x000e660000000800 */
[----:B------:R-:W-:Y:S02]  /*1bab0*/  FADD.FTZ R52, R113, R52 ;  /* 0x0000003471347221 */ /* 0x000fe40000010000 */
[----:B------:R-:W-:Y:S02]  /*1bac0*/  FADD.FTZ R80, R61, R80 ;  /* 0x000000503d507221 */ /* 0x000fe40000010000 */
[----:B------:R-:W-:Y:S03]  /*1bad0*/  FADD.FTZ R52, R105, R52 ;  /* 0x0000003469347221 */ /* 0x000fe60000010000 */
[----:B------:R-:W4:Y:S01]  /*1bae0*/  MUFU.EX2 R242, R242 ;  /* 0x000000f200f27308 */ /* 0x000f220000000800 */
[----:B------:R-:W-:Y:S01]  /*1baf0*/  FADD.FTZ R104, R104, R52 ;  /* 0x0000003468687221 */ /* 0x000fe20000010000 */
[----:B---3--:R-:W-:Y:S03]  /*1bb00*/  F2FP.BF16.PACK_AB R46, R247, R250 ;  /* 0x000000faf72e723e */ /* 0x008fe600000010ff */
[----:B------:R-:W-:Y:S04]  /*1bb10*/  FADD.FTZ R104, R99, R104 ;  /* 0x0000006863687221 */ /* 0x000fe80000010000 */
[----:B------:R-:W-:Y:S01]  /*1bb20*/  FADD.FTZ R104, R92, R104 ;  /* 0x000000685c687221 */ /* 0x000fe20000010000 */
[----:B------:R-:W3:Y:S03]  /*1bb30*/  MUFU.EX2 R241, R241 ;  /* 0x000000f100f17308 */ /* 0x000ee60000000800 */
[----:B------:R-:W-:Y:S02]  /*1bb40*/  FADD.FTZ R104, R87, R104 ;  /* 0x0000006857687221 */ /* 0x000fe40000010000 */
[----:B-1----:R-:W-:Y:S02]  /*1bb50*/  FADD.FTZ R123, R245, R123 ;  /* 0x0000007bf57b7221 */ /* 0x002fe40000010000 */
[----:B------:R-:W-:Y:S03]  /*1bb60*/  FADD.FTZ R104, R86, R104 ;  /* 0x0000006856687221 */ /* 0x000fe60000010000 */
[----:B------:R-:W1:Y:S01]  /*1bb70*/  MUFU.EX2 R240, R240 ;  /* 0x000000f000f07308 */ /* 0x000e620000000800 */
[----:B------:R-:W-:Y:S01]  /*1bb80*/  FADD.FTZ R104, R79, R104 ;  /* 0x000000684f687221 */ /* 0x000fe20000010000 */
[----:B----4-:R-:W-:Y:S03]  /*1bb90*/  F2FP.BF16.PACK_AB R45, R242, R245 ;  /* 0x000000f5f22d723e */ /* 0x010fe600000010ff */
[----:B------:R-:W-:Y:S02]  /*1bba0*/  FADD.FTZ R78, R78, R104 ;  /* 0x000000684e4e7221 */ /* 0x000fe40000010000 */
[----:B------:R-:W-:Y:S02]  /*1bbb0*/  FADD.FTZ R123, R242, R123 ;  /* 0x0000007bf27b7221 */ /* 0x000fe40000010000 */
[----:B------:R-:W-:Y:S01]  /*1bbc0*/  FADD.FTZ R78, R68, R78 ;  /* 0x0000004e444e7221 */ /* 0x000fe20000010000 */
[----:B------:R-:W4:Y:S03]  /*1bbd0*/  MUFU.EX2 R239, R239 ;  /* 0x000000ef00ef7308 */ /* 0x000f260000000800 */
[----:B------:R-:W-:Y:S02]  /*1bbe0*/  FADD.FTZ R78, R67, R78 ;  /* 0x0000004e434e7221 */ /* 0x000fe40000010000 */
[----:B---3--:R-:W-:Y:S02]  /*1bbf0*/  FADD.FTZ R123, R241, R123 ;  /* 0x0000007bf17b7221 */ /* 0x008fe40000010000 */
[----:B------:R-:W-:Y:S03]  /*1bc00*/  FADD.FTZ R78, R66, R78 ;  /* 0x0000004e424e7221 */ /* 0x000fe60000010000 */
[----:B------:R-:W3:Y:S01]  /*1bc10*/  MUFU.EX2 R238, R238 ;  /* 0x000000ee00ee7308 */ /* 0x000ee20000000800 */
[----:B------:R-:W-:Y:S01]  /*1bc20*/  FADD.FTZ R78, R143, R78 ;  /* 0x0000004e8f4e7221 */ /* 0x000fe20000010000 */
[----:B-1----:R-:W-:Y:S03]  /*1bc30*/  F2FP.BF16.PACK_AB R47, R240, R241 ;  /* 0x000000f1f02f723e */ /* 0x002fe600000010ff */
[----:B------:R-:W-:Y:S02]  /*1bc40*/  FADD.FTZ R78, R144, R78 ;  /* 0x0000004e904e7221 */ /* 0x000fe40000010000 */
[----:B------:R-:W-:Y:S02]  /*1bc50*/  FADD.FTZ R123, R240, R123 ;  /* 0x0000007bf07b7221 */ /* 0x000fe40000010000 */
[----:B------:R-:W-:Y:S01]  /*1bc60*/  FADD.FTZ R78, R145, R78 ;  /* 0x0000004e914e7221 */ /* 0x000fe20000010000 */
[----:B------:R-:W1:Y:S01]  /*1bc70*/  MUFU.EX2 R237, R237 ;  /* 0x000000ed00ed7308 */ /* 0x000e620000000800 */
[C---:B------:R-:W-:Y:S04]  /*1bc80*/  HMMA.16816.F32.BF16 R8, R44.reuse, R56, R8 ;  /* 0x000000382c08723c */ /* 0x040fe80000041808 */
[----:B------:R-:W-:Y:S02]  /*1bc90*/  FADD.FTZ R78, R146, R78 ;  /* 0x0000004e924e7221 */ /* 0x000fe40000010000 */
[----:B----4-:R-:W-:Y:S02]  /*1bca0*/  FADD.FTZ R82, R239, R82 ;  /* 0x00000052ef527221 */ /* 0x010fe40000010000 */
[-C--:B------:R-:W-:Y:S01]  /*1bcb0*/  HMMA.16816.F32.BF16 R12, R44, R58.reuse, R12 ;  /* 0x0000003a2c0c723c */ /* 0x080fe2000004180c */
[----:B------:R-:W4:Y:S03]  /*1bcc0*/  MUFU.EX2 R236, R236 ;  /* 0x000000ec00ec7308 */ /* 0x000f260000000800 */
[----:B------:R-:W-:Y:S01]  /*1bcd0*/  FADD.FTZ R78, R252, R78 ;  /* 0x0000004efc4e7221 */ /* 0x000fe20000010000 */
[C---:B---3--:R-:W-:Y:S01]  /*1bce0*/  F2FP.BF16.PACK_AB R132, R238.reuse, R239 ;  /* 0x000000efee84723e */ /* 0x048fe200000010ff */
[----:B------:R-:W-:Y:S02]  /*1bcf0*/  FADD.FTZ R82, R238, R82 ;  /* 0x00000052ee527221 */ /* 0x000fe40000010000 */
[C---:B------:R-:W-:Y:S03]  /*1bd00*/  HMMA.16816.F32.BF16 R16, R40.reuse, R58, R16 ;  /* 0x0000003a2810723c */ /* 0x040fe60000041810 */
[----:B------:R-:W3:Y:S01]  /*1bd10*/  MUFU.EX2 R235, R235 ;  /* 0x000000eb00eb7308 */ /* 0x000ee20000000800 */
[----:B------:R-:W-:Y:S02]  /*1bd20*/  FADD.FTZ R78, R251, R78 ;  /* 0x0000004efb4e7221 */ /* 0x000fe40000010000 */
[----:B-1----:R-:W-:Y:S02]  /*1bd30*/  FADD.FTZ R80, R237, R80 ;  /* 0x00000050ed507221 */ /* 0x002fe40000010000 */
[-C--:B--2---:R-:W-:Y:S04]  /*1bd40*/  HMMA.16816.F32.BF16 R20, R40, R48.reuse, R20 ;  /* 0x000000302814723c */ /* 0x084fe80000041814 */
[----:B------:R-:W-:Y:S01]  /*1bd50*/  FADD.FTZ R78, R250, R78 ;  /* 0x0000004efa4e7221 */ /* 0x000fe20000010000 */
[----:B------:R-:W1:Y:S03]  /*1bd60*/  MUFU.EX2 R233, R233 ;  /* 0x000000e900e97308 */ /* 0x000e660000000800 */
[C---:B------:R-:W-:Y:S04]  /*1bd70*/  HMMA.16816.F32.BF16 R24, R44.reuse, R48, R24 ;  /* 0x000000302c18723c */ /* 0x040fe80000041818 */
[C---:B----4-:R-:W-:Y:S01]  /*1bd80*/  F2FP.BF16.PACK_AB R133, R236.reuse, R237 ;  /* 0x000000edec85723e */ /* 0x050fe200000010ff */
[----:B------:R-:W-:Y:S02]  /*1bd90*/  FADD.FTZ R78, R247, R78 ;  /* 0x0000004ef74e7221 */ /* 0x000fe40000010000 */
[----:B------:R-:W2:Y:S01]  /*1bda0*/  MUFU.EX2 R60, R60 ;  /* 0x0000003c003c7308 */ /* 0x000ea20000000800 */
[-C--:B------:R-:W-:Y:S04]  /*1bdb0*/  HMMA.16816.F32.BF16 R28, R44, R50.reuse, R28 ;  /* 0x000000322c1c723c */ /* 0x080fe8000004181c */
[----:B------:R-:W-:Y:S02]  /*1bdc0*/  FADD.FTZ R80, R236, R80 ;  /* 0x00000050ec507221 */ /* 0x000fe40000010000 */
[----:B---3--:R-:W-:Y:S02]  /*1bdd0*/  FADD.FTZ R82, R235, R82 ;  /* 0x00000052eb527221 */ /* 0x008fe40000010000 */
[----:B------:R-:W-:Y:S01]  /*1bde0*/  HMMA.16816.F32.BF16 R32, R40, R50, R32 ;  /* 0x000000322820723c */ /* 0x000fe20000041820 */
[----:B------:R-:W3:Y:S01]  /*1bdf0*/  MUFU.EX2 R224, R224 ;  /* 0x000000e000e07308 */ /* 0x000ee20000000800 */
[----:B------:R-:W4:Y:S02]  /*1be00*/  LDSM.16.MT88.4 R40, [R191+0x5c00] ;  /* 0x005c0000bf28783b */ /* 0x000f240000004200 */
        /* <DEDUP_REMOVED lines=8> */
[-C--:B------:R-:W-:Y:S05]  /*1be90*/  HMMA.16816.F32.BF16 R160, R132, R148.reuse, R4 ;  /* 0x0000009484a0723c */ /* 0x080fea0000041804 */
[----:B-1----:R-:W-:Y:S04]  /*1bea0*/  FADD.FTZ R78, R37, R78 ;  /* 0x0000004e254e7221 */ /* 0x002fe80000010000 */
        /* <DEDUP_REMOVED lines=12> */
[----:B------:R-:W-:Y:S04]  /*1bf70*/  FADD.FTZ R123, R182, R123 ;  /* 0x0000007bb67b7221 */ /* 0x000fe80000010000 */
[----:B-1----:R-:W-:Y:S01]  /*1bf80*/  FADD.FTZ R123, R181, R123 ;  /* 0x0000007bb57b7221 */ /* 0x002fe20000010000 */
        /* <DEDUP_REMOVED lines=10> */
.L_x_1107:
        /* <DEDUP_REMOVED lines=192> */
[----:B------:R1:W1:Y:S01]  /*1cc30*/  LDS.128 R28, [R199+0x1800] ;  /* 0x00180000c71c7984 */ /* 0x0002620000000c00 */
        /* <DEDUP_REMOVED lines=46> */
.L_x_1112:
[----:B------:R-:W-:Y:S05]  /*1cf20*/  BSYNC B0 ;  /* 0x0000000000007941 */ /* 0x000fea0003800000 */
.L_x_1111:
        /* <DEDUP_REMOVED lines=33> */
.L_x_1114:
[----:B------:R-:W-:Y:S05]  /*1d140*/  BSYNC B0 ;  /* 0x0000000000007941 */ /* 0x000fea0003800000 */
.L_x_1113:
        /* <DEDUP_REMOVED lines=15> */
.L_x_1116:
[----:B------:R-:W-:Y:S05]  /*1d240*/  BSYNC B0 ;  /* 0x0000000000007941 */ /* 0x000fea0003800000 */
.L_x_1115:
        /* <DEDUP_REMOVED lines=15> */
.L_x_1118:
[----:B------:R-:W-:Y:S05]  /*1d340*/  BSYNC B0 ;  /* 0x0000000000007941 */ /* 0x000fea0003800000 */
.L_x_1117:
        /* <DEDUP_REMOVED lines=15> */
.L_x_1119:
        /* <DEDUP_REMOVED lines=12> */
.L_x_1148:


//--------------------- .nv.shared._ZN5flash16flash_fwd_kernelI23Flash_fwd_kernel_traitsILi32ELi128ELi128ELi4ELb0ELb0EN7cutlass10bfloat16_tE19Flash_kernel_traitsILi32ELi128ELi128ELi4ES3_EELb0ELb0ELb0ELb0ELb0ELb1ELb0ELb0EEEvNS_16Flash_fwd_paramsE --------------------------
	.section	.nv.shared._ZN5flash16flash_fwd_kernelI23Flash_fwd_kernel_traitsILi32ELi128ELi128ELi4ELb0ELb0EN7cutlass10bfloat16_tE19Flash_kernel_traitsILi32ELi128ELi128ELi4ES3_EELb0ELb0ELb0ELb0ELb0ELb1ELb0ELb0EEEvNS_16Flash_fwd_paramsE,"aw",@nobits
	.sectionflags	@""
	.align	16


//--------------------- .nv.global                --------------------------
	.section	.nv.global,"aw",@nobits
.nv.global:
	.type		_ZN65_INTERNAL_e8fd3175_29_flash_fwd_hdim32_bf16_sm80_cu_0106449f_29344cute1_E,@object
	.size		_ZN65_INTERNAL_e8fd3175_29_flash_fwd_hdim32_bf16_sm80_cu_0106449f_29344cute1_E,(_ZN65_INTERNAL_e8fd3175_29_flash_fwd_hdim32_bf16_sm80_cu_0106449f_29344cuda3std3__45__cpo6cbeginE - _ZN65_INTERNAL_e8fd3175_29_flash_fwd_hdim32_bf16_sm80_cu_0106449f_29344cute1_E)
_ZN65_INTERNAL_e8fd3175_29_flash_fwd_hdim32_bf16_sm80_cu_0106449f_29344cute1_E:
	.zero		1
	.type		_ZN65_INTERNAL_e8fd3175_29_flash_fwd_hdim32_bf16_sm80_cu_0106449f_29344cuda3std3__45__cpo6cbeginE,@object
	.size		_ZN65_INTERNAL_e8fd3175_29_flash_fwd_hdim32_bf16_sm80_cu_0106449f_29344cuda3std3__45__cpo6cbeginE,(_ZN65_INTERNAL_e8fd3175_29_flash_fwd_hdim32_bf16_sm80_cu_0106449f_29344cuda3std3__48in_placeE - _ZN65_INTERNAL_e8fd3175_29_flash_fwd_hdim32_bf16_sm80_cu_0106449f_29344cuda3std3__45__cpo6cbeginE)
_ZN65_INTERNAL_e8fd3175_29_flash_fwd_hdim32_bf16_sm80_cu_0106449f_29344cuda3std3__45__cpo6cbeginE:
	.zero		1
	.type		_ZN65_INTERNAL_e8fd3175_29_flash_fwd_hdim32_bf16_sm80_cu_0106449f_29344cuda3std3__48in_placeE,@object
	.size		_ZN65_INTERNAL_e8fd3175_29_flash_fwd_hdim32_bf16_sm80_cu_0106449f_29344cuda3std3__48in_placeE,(_ZN65_INTERNAL_e8fd3175_29_flash_fwd_hdim32_bf16_sm80_cu_0106449f_29344cuda3std6ranges3__45__cpo9iter_moveE - _ZN65_INTERNAL_e8fd3175_29_flash_fwd_hdim32_bf16_sm80_cu_0106449f_29344cuda3std3__48in_placeE)
_ZN65_INTERNAL_e8fd3175_29_flash_fwd_hdim32_bf16_sm80_cu_0106449f_29344cuda3std3__48in_placeE:
	.zero		1
	.type		_ZN65_INTERNAL_e8fd3175_29_flash_fwd_hdim32_bf16_sm80_cu_0106449f_29344cuda3std6ranges3__45__cpo9iter_moveE,@object
	.size		_ZN65_INTERNAL_e8fd3175_29_flash_fwd_hdim32_bf16_sm80_cu_0106449f_29344cuda3std6ranges3__45__cpo9iter_moveE,(_ZN65_INTERNAL_e8fd3175_29_flash_fwd_hdim32_bf16_sm80_cu_0106449f_29344cuda3std3__45__cpo5beginE - _ZN65_INTERNAL_e8fd3175_29_flash_fwd_hdim32_bf16_sm80_cu_0106449f_29344cuda3std6ranges3__45__cpo9iter_moveE)
_ZN65_INTERNAL_e8fd3175_29_flash_fwd_hdim32_bf16_sm80_cu_0106449f_29344cuda3std6ranges3__45__cpo9iter_moveE:
	.zero		1
	.type		_ZN65_INTERNAL_e8fd3175_29_flash_fwd_hdim32_bf16_sm80_cu_0106449f_29344cuda3std3__45__cpo5beginE,@object
	.size		_ZN65_INTERNAL_e8fd3175_29_flash_fwd_hdim32_bf16_sm80_cu_0106449f_29344cuda3std3__45__cpo5beginE,(_ZN65_INTERNAL_e8fd3175_29_flash_fwd_hdim32_bf16_sm80_cu_0106449f_29344cuda3std3__467_GLOBAL__N__e8fd3175_29_flash_fwd_hdim32_bf16_sm80_cu_0106449f_29346ignoreE - _ZN65_INTERNAL_e8fd3175_29_flash_fwd_hdim32_bf16_sm80_cu_0106449f_29344cuda3std3__45__cpo5beginE)
_ZN65_INTERNAL_e8fd3175_29_flash_fwd_hdim32_bf16_sm80_cu_0106449f_29344cuda3std3__45__cpo5beginE:
	.zero		1
	.type		_ZN65_INTERNAL_e8fd3175_29_flash_fwd_hdim32_bf16_sm80_cu_0106449f_29344cuda3std3__467_GLOBAL__N__e8fd3175_29_flash_fwd_hdim32_bf16_sm80_cu_0106449f_29346ignoreE,@object
	.size		_ZN65_INTERNAL_e8fd3175_29_flash_fwd_hdim32_bf16_sm80_cu_0106449f_29344cuda3std3__467_GLOBAL__N__e8fd3175_29_flash_fwd_hdim32_bf16_sm80_cu_0106449f_29346ignoreE,(_ZN65_INTERNAL_e8fd3175_29_flash_fwd_hdim32_bf16_sm80_cu_0106449f_29344cute7productE - _ZN65_INTERNAL_e8fd3175_29_flash_fwd_hdim32_bf16_sm80_cu_0106449f_29344cuda3std3__467_GLOBAL__N__e8fd3175_29_flash_fwd_hdim32_bf16_sm80_cu_0106449f_29346ignoreE)
_ZN65_INTERNAL_e8fd3175_29_flash_fwd_hdim32_bf16_sm80_cu_0106449f_29344cuda3std3__467_GLOBAL__N__e8fd3175_29_flash_fwd_hdim32_bf16_sm80_cu_0106449f_29346ignoreE:
	.zero		1
	.type		_ZN65_INTERNAL_e8fd3175_29_flash_fwd_hdim32_bf16_sm80_cu_0106449f_29344cute7productE,@object
	.size		_ZN65_INTERNAL_e8fd3175_29_flash_fwd_hdim32_bf16_sm80_cu_0106449f_29344cute7productE,(_ZN65_INTERNAL_e8fd3175_29_flash_fwd_hdim32_bf16_sm80_cu_0106449f_29344cuda3std3__45__cpo3endE - _ZN65_INTERNAL_e8fd3175_29_flash_fwd_hdim32_bf16_sm80_cu_0106449f_29344cute7productE)
_ZN65_INTERNAL_e8fd3175_29_flash_fwd_hdim32_bf16_sm80_cu_0106449f_29344cute7productE:
	.zero		1
	.type		_ZN65_INTERNAL_e8fd3175_29_flash_fwd_hdim32_bf16_sm80_cu_0106449f_29344cuda3std3__45__cpo3endE,@object
	.size		_ZN65_INTERNAL_e8fd3175_29_flash_fwd_hdim32_bf16_sm80_cu_0106449f_29344cuda3std3__45__cpo3endE,(_ZN65_INTERNAL_e8fd3175_29_flash_fwd_hdim32_bf16_sm80_cu_0106449f_29344cuda3std3__419piecewise_constructE - _ZN65_INTERNAL_e8fd3175_29_flash_fwd_hdim32_bf16_sm80_cu_0106449f_29344cuda3std3__45__cpo3endE)
_ZN65_INTERNAL_e8fd3175_29_flash_fwd_hdim32_bf16_sm80_cu_0106449f_29344cuda3std3__45__cpo3endE:
	.zero		1
	.type		_ZN65_INTERNAL_e8fd3175_29_flash_fwd_hdim32_bf16_sm80_cu_0106449f_29344cuda3std3__419piecewise_constructE,@object
	.size		_ZN65_INTERNAL_e8fd3175_29_flash_fwd_hdim32_bf16_sm80_cu_0106449f_29344cuda3std3__419piecewise_constructE,(_ZN65_INTERNAL_e8fd3175_29_flash_fwd_hdim32_bf16_sm80_cu_0106449f_29344cuda3std3__45__cpo4cendE - _ZN65_INTERNAL_e8fd3175_29_flash_fwd_hdim32_bf16_sm80_cu_0106449f_29344cuda3std3__419piecewise_constructE)
_ZN65_INTERNAL_e8fd3175_29_flash_fwd_hdim32_bf16_sm80_cu_0106449f_29344cuda3std3__419piecewise_constructE:
	.zero		1
	.type		_ZN65_INTERNAL_e8fd3175_29_flash_fwd_hdim32_bf16_sm80_cu_0106449f_29344cuda3std3__45__cpo4cendE,@object
	.size		_ZN65_INTERNAL_e8fd3175_29_flash_fwd_hdim32_bf16_sm80_cu_0106449f_29344cuda3std3__45__cpo4cendE,(_ZN65_INTERNAL_e8fd3175_29_flash_fwd_hdim32_bf16_sm80_cu_0106449f_29344cuda3std6ranges3__45__cpo4swapE - _ZN65_INTERNAL_e8fd3175_29_flash_fwd_hdim32_bf16_sm80_cu_0106449f_29344cuda3std3__45__cpo4cendE)
_ZN65_INTERNAL_e8fd3175_29_flash_fwd_hdim32_bf16_sm80_cu_0106449f_29344cuda3std3__45__cpo4cendE:
	.zero		1
	.type		_ZN65_INTERNAL_e8fd3175_29_flash_fwd_hdim32_bf16_sm80_cu_0106449f_29344cuda3std6ranges3__45__cpo4swapE,@object
	.size		_ZN65_INTERNAL_e8fd3175_29_flash_fwd_hdim32_bf16_sm80_cu_0106449f_29344cuda3std6ranges3__45__cpo4swapE,(.L_7 - _ZN65_INTERNAL_e8fd3175_29_flash_fwd_hdim32_bf16_sm80_cu_0106449f_29344cuda3std6ranges3__45__cpo4swapE)
_ZN65_INTERNAL_e8fd3175_29_flash_fwd_hdim32_bf16_sm80_cu_0106449f_29344cuda3std6ranges3__45__cpo4swapE:
	.zero		1
.L_7:


//--------------------- .nv.shared._ZN5flash16flash_fwd_kernelI23Flash_fwd_kernel_traitsILi32ELi128ELi128ELi4ELb0ELb0EN7cutlass10bfloat16_tE19Flash_kernel_traitsILi32ELi128ELi128ELi4ES3_EELb0ELb0ELb0ELb0ELb1ELb1ELb0ELb0EEEvNS_16Flash_fwd_paramsE --------------------------
	.section	.nv.shared._ZN5flash16flash_fwd_kernelI23Flash_fwd_kernel_traitsILi32ELi128ELi128ELi4ELb0ELb0EN7cutlass10bfloat16_tE19Flash_kernel_traitsILi32ELi128ELi128ELi4ES3_EELb0ELb0ELb0ELb0ELb1ELb1ELb0ELb0EEEvNS_16Flash_fwd_paramsE,"aw",@nobits
	.sectionflags	@""
	.align	16


//--------------------- .nv.shared._ZN5flash16flash_fwd_kernelI23Flash_fwd_kernel_traitsILi32ELi128ELi128ELi4ELb0ELb0EN7cutlass10bfloat16_tE19Flash_kernel_traitsILi32ELi128ELi128ELi4ES3_EELb0ELb0ELb0ELb0ELb0ELb0ELb0ELb0EEEvNS_16Flash_fwd_paramsE --------------------------
	.section	.nv.shared._ZN5flash16flash_fwd_kernelI23Flash_fwd_kernel_traitsILi32ELi128ELi128ELi4ELb0ELb0EN7cutlass10bfloat16_tE19Flash_kernel_traitsILi32ELi128ELi128ELi4ES3_EELb0ELb0ELb0ELb0ELb0ELb0ELb0ELb0EEEvNS_16Flash_fwd_paramsE,"aw",@nobits
	.sectionflags	@""
	.align	16


//--------------------- .nv.shared._ZN5flash16flash_fwd_kernelI23Flash_fwd_kernel_traitsILi32ELi128ELi128ELi4ELb0ELb0EN7cutlass10bfloat16_tE19Flash_kernel_traitsILi32ELi128ELi128ELi4ES3_EELb0ELb0ELb0ELb1ELb0ELb0ELb0ELb0EEEvNS_16Flash_fwd_paramsE --------------------------
	.section	.nv.shared._ZN5flash16flash_fwd_kernelI23Flash_fwd_kernel_traitsILi32ELi128ELi128ELi4ELb0ELb0EN7cutlass10bfloat16_tE19Flash_kernel_traitsILi32ELi128ELi128ELi4ES3_EELb0ELb0ELb0ELb1ELb0ELb0ELb0ELb0EEEvNS_16Flash_fwd_paramsE,"aw",@nobits
	.sectionflags	@""
	.align	16


//--------------------- .nv.shared._ZN5flash16flash_fwd_kernelI23Flash_fwd_kernel_traitsILi32ELi128ELi128ELi4ELb0ELb0EN7cutlass10bfloat16_tE19Flash_kernel_traitsILi32ELi128ELi128ELi4ES3_EELb0ELb0ELb1ELb0ELb0ELb1ELb0ELb0EEEvNS_16Flash_fwd_paramsE --------------------------
	.section	.nv.shared._ZN5flash16flash_fwd_kernelI23Flash_fwd_kernel_traitsILi32ELi128ELi128ELi4ELb0ELb0EN7cutlass10bfloat16_tE19Flash_kernel_traitsILi32ELi128ELi128ELi4ES3_EELb0ELb0ELb1ELb0ELb0ELb1ELb0ELb0EEEvNS_16Flash_fwd_paramsE,"aw",@nobits
	.sectionflags	@""
	.align	16


//--------------------- .nv.shared._ZN5flash16flash_fwd_kernelI23Flash_fwd_kernel_traitsILi32ELi128ELi128ELi4ELb0ELb0EN7cutlass10bfloat16_tE19Flash_kernel_traitsILi32ELi128ELi128ELi4ES3_EELb0ELb0ELb1ELb0ELb0ELb0ELb0ELb0EEEvNS_16Flash_fwd_paramsE --------------------------
	.section	.nv.shared._ZN5flash16flash_fwd_kernelI23Flash_fwd_kernel_traitsILi32ELi128ELi128ELi4ELb0ELb0EN7cutlass10bfloat16_tE19Flash_kernel_traitsILi32ELi128ELi128ELi4ES3_EELb0ELb0ELb1ELb0ELb0ELb0ELb0ELb0EEEvNS_16Flash_fwd_paramsE,"aw",@nobits
	.sectionflags	@""
	.align	16


//--------------------- .nv.shared._ZN5flash16flash_fwd_kernelI23Flash_fwd_kernel_traitsILi32ELi128ELi128ELi4ELb0ELb0EN7cutlass10bfloat16_tE19Flash_kernel_traitsILi32ELi128ELi128ELi4ES3_EELb0ELb0ELb1ELb1ELb0ELb0ELb0ELb0EEEvNS_16Flash_fwd_paramsE --------------------------
	.section	.nv.shared._ZN5flash16flash_fwd_kernelI23Flash_fwd_kernel_traitsILi32ELi128ELi128ELi4ELb0ELb0EN7cutlass10bfloat16_tE19Flash_kernel_traitsILi32ELi128ELi128ELi4ES3_EELb0ELb0ELb1ELb1ELb0ELb0ELb0ELb0EEEvNS_16Flash_fwd_paramsE,"aw",@nobits
	.sectionflags	@""
	.align	16


//--------------------- .nv.shared._ZN5flash16flash_fwd_kernelI23Flash_fwd_kernel_traitsILi32ELi128ELi128ELi4ELb0ELb0EN7cutlass10bfloat16_tE19Flash_kernel_traitsILi32ELi128ELi128ELi4ES3_EELb1ELb0ELb0ELb0ELb0ELb1ELb0ELb0EEEvNS_16Flash_fwd_paramsE --------------------------
	.section	.nv.shared._ZN5flash16flash_fwd_kernelI23Flash_fwd_kernel_traitsILi32ELi128ELi128ELi4ELb0ELb0EN7cutlass10bfloat16_tE19Flash_kernel_traitsILi32ELi128ELi128ELi4ES3_EELb1ELb0ELb0ELb0ELb0ELb1ELb0ELb0EEEvNS_16Flash_fwd_paramsE,"aw",@nobits
	.sectionflags	@""
	.align	16


//--------------------- .nv.shared._ZN5flash16flash_fwd_kernelI23Flash_fwd_kernel_traitsILi32ELi128ELi128ELi4ELb0ELb0EN7cutlass10bfloat16_tE19Flash_kernel_traitsILi32ELi128ELi128ELi4ES3_EELb0ELb0ELb0ELb0ELb0ELb1ELb1ELb0EEEvNS_16Flash_fwd_paramsE --------------------------
	.section	.nv.shared._ZN5flash16flash_fwd_kernelI23Flash_fwd_kernel_traitsILi32ELi128ELi128ELi4ELb0ELb0EN7cutlass10bfloat16_tE19Flash_kernel_traitsILi32ELi128ELi128ELi4ES3_EELb0ELb0ELb0ELb0ELb0ELb1ELb1ELb0EEEvNS_16Flash_fwd_paramsE,"aw",@nobits
	.sectionflags	@""
	.align	16


//--------------------- .nv.shared._ZN5flash16flash_fwd_kernelI23Flash_fwd_kernel_traitsILi32ELi128ELi128ELi4ELb0ELb0EN7cutlass10bfloat16_tE19Flash_kernel_traitsILi32ELi128ELi128ELi4ES3_EELb1ELb0ELb0ELb0ELb0ELb0ELb0ELb0EEEvNS_16Flash_fwd_paramsE --------------------------
	.section	.nv.shared._ZN5flash16flash_fwd_kernelI23Flash_fwd_kernel_traitsILi32ELi128ELi128ELi4ELb0ELb0EN7cutlass10bfloat16_tE19Flash_kernel_traitsILi32ELi128ELi128ELi4ES3_EELb1ELb0ELb0ELb0ELb0ELb0ELb0ELb0EEEvNS_16Flash_fwd_paramsE,"aw",@nobits
	.sectionflags	@""
	.align	16


//--------------------- .nv.shared._ZN5flash16flash_fwd_kernelI23Flash_fwd_kernel_traitsILi32ELi128ELi128ELi4ELb0ELb0EN7cutlass10bfloat16_tE19Flash_kernel_traitsILi32ELi128ELi128ELi4ES3_EELb1ELb0ELb1ELb0ELb0ELb0ELb0ELb0EEEvNS_16Flash_fwd_paramsE --------------------------
	.section	.nv.shared._ZN5flash16flash_fwd_kernelI23Flash_fwd_kernel_traitsILi32ELi128ELi128ELi4ELb0ELb0EN7cutlass10bfloat16_tE19Flash_kernel_traitsILi32ELi128ELi128ELi4ES3_EELb1ELb0ELb1ELb0ELb0ELb0ELb0ELb0EEEvNS_16Flash_fwd_paramsE,"aw",@nobits
	.sectionflags	@""
	.align	16


//--------------------- .nv.shared._ZN5flash16flash_fwd_kernelI23Flash_fwd_kernel_traitsILi32ELi128ELi128ELi4ELb0ELb0EN7cutlass10bfloat16_tE19Flash_kernel_traitsILi32ELi128ELi128ELi4ES3_EELb1ELb0ELb0ELb0ELb1ELb1ELb0ELb0EEEvNS_16Flash_fwd_paramsE --------------------------
	.section	.nv.shared._ZN5flash16flash_fwd_kernelI23Flash_fwd_kernel_traitsILi32ELi128ELi128ELi4ELb0ELb0EN7cutlass10bfloat16_tE19Flash_kernel_traitsILi32ELi128ELi128ELi4ES3_EELb1ELb0ELb0ELb0ELb1ELb1ELb0ELb0EEEvNS_16Flash_fwd_paramsE,"aw",@nobits
	.sectionflags	@""
	.align	16


//--------------------- .nv.shared._ZN5flash16flash_fwd_kernelI23Flash_fwd_kernel_traitsILi32ELi128ELi128ELi4ELb0ELb0EN7cutlass10bfloat16_tE19Flash_kernel_traitsILi32ELi128ELi128ELi4ES3_EELb0ELb0ELb0ELb0ELb1ELb1ELb1ELb0EEEvNS_16Flash_fwd_paramsE --------------------------
	.section	.nv.shared._ZN5flash16flash_fwd_kernelI23Flash_fwd_kernel_traitsILi32ELi128ELi128ELi4ELb0ELb0EN7cutlass10bfloat16_tE19Flash_kernel_traitsILi32ELi128ELi128ELi4ES3_EELb0ELb0ELb0ELb0ELb1ELb1ELb1ELb0EEEvNS_16Flash_fwd_paramsE,"aw",@nobits
	.sectionflags	@""
	.align	16


//--------------------- .nv.shared._ZN5flash16flash_fwd_kernelI23Flash_fwd_kernel_traitsILi32ELi128ELi128ELi4ELb0ELb0EN7cutlass10bfloat16_tE19Flash_kernel_traitsILi32ELi128ELi128ELi4ES3_EELb1ELb0ELb0ELb1ELb0ELb0ELb0ELb0EEEvNS_16Flash_fwd_paramsE --------------------------
	.section	.nv.shared._ZN5flash16flash_fwd_kernelI23Flash_fwd_kernel_traitsILi32ELi128ELi128ELi4ELb0ELb0EN7cutlass10bfloat16_tE19Flash_kernel_traitsILi32ELi128ELi128ELi4ES3_EELb1ELb0ELb0ELb1ELb0ELb0ELb0ELb0EEEvNS_16Flash_fwd_paramsE,"aw",@nobits
	.sectionflags	@""
	.align	16


//--------------------- .nv.shared._ZN5flash16flash_fwd_kernelI23Flash_fwd_kernel_traitsILi32ELi128ELi128ELi4ELb0ELb0EN7cutlass10bfloat16_tE19Flash_kernel_traitsILi32ELi128ELi128ELi4ES3_EELb1ELb0ELb0ELb0ELb0ELb0ELb0ELb1EEEvNS_16Flash_fwd_paramsE --------------------------
	.section	.nv.shared._ZN5flash16flash_fwd_kernelI23Flash_fwd_kernel_traitsILi32ELi128ELi128ELi4ELb0ELb0EN7cutlass10bfloat16_tE19Flash_kernel_traitsILi32ELi128ELi128ELi4ES3_EELb1ELb0ELb0ELb0ELb0ELb0ELb0ELb1EEEvNS_16Flash_fwd_paramsE,"aw",@nobits
	.sectionflags	@""
	.align	16


//--------------------- .nv.shared._ZN5flash16flash_fwd_kernelI23Flash_fwd_kernel_traitsILi32ELi128ELi128ELi4ELb0ELb0EN7cutlass10bfloat16_tE19Flash_kernel_traitsILi32ELi128ELi128ELi4ES3_EELb0ELb0ELb0ELb0ELb0ELb0ELb1ELb0EEEvNS_16Flash_fwd_paramsE --------------------------
	.section	.nv.shared._ZN5flash16flash_fwd_kernelI23Flash_fwd_kernel_traitsILi32ELi128ELi128ELi4ELb0ELb0EN7cutlass10bfloat16_tE19Flash_kernel_traitsILi32ELi128ELi128ELi4ES3_EELb0ELb0ELb0ELb0ELb0ELb0ELb1ELb0EEEvNS_16Flash_fwd_paramsE,"aw",@nobits
	.sectionflags	@""
	.align	16


//--------------------- .nv.shared._ZN5flash16flash_fwd_kernelI23Flash_fwd_kernel_traitsILi32ELi128ELi128ELi4ELb0ELb0EN7cutlass10bfloat16_tE19Flash_kernel_traitsILi32ELi128ELi128ELi4ES3_EELb1ELb0ELb0ELb1ELb0ELb0ELb0ELb1EEEvNS_16Flash_fwd_paramsE --------------------------
	.section	.nv.shared._ZN5flash16flash_fwd_kernelI23Flash_fwd_kernel_traitsILi32ELi128ELi128ELi4ELb0ELb0EN7cutlass10bfloat16_tE19Flash_kernel_traitsILi32ELi128ELi128ELi4ES3_EELb1ELb0ELb0ELb1ELb0ELb0ELb0ELb1EEEvNS_16Flash_fwd_paramsE,"aw",@nobits
	.sectionflags	@""
	.align	16


//--------------------- .nv.shared._ZN5flash16flash_fwd_kernelI23Flash_fwd_kernel_traitsILi32ELi128ELi128ELi4ELb0ELb0EN7cutlass10bfloat16_tE19Flash_kernel_traitsILi32ELi128ELi128ELi4ES3_EELb0ELb0ELb0ELb1ELb0ELb0ELb1ELb0EEEvNS_16Flash_fwd_paramsE --------------------------
	.section	.nv.shared._ZN5flash16flash_fwd_kernelI23Flash_fwd_kernel_traitsILi32ELi128ELi128ELi4ELb0ELb0EN7cutlass10bfloat16_tE19Flash_kernel_traitsILi32ELi128ELi128ELi4ES3_EELb0ELb0ELb0ELb1ELb0ELb0ELb1ELb0EEEvNS_16Flash_fwd_paramsE,"aw",@nobits
	.sectionflags	@""
	.align	16


//--------------------- .nv.shared._ZN5flash16flash_fwd_kernelI23Flash_fwd_kernel_traitsILi32ELi128ELi128ELi4ELb0ELb0EN7cutlass10bfloat16_tE19Flash_kernel_traitsILi32ELi128ELi128ELi4ES3_EELb1ELb0ELb1ELb0ELb0ELb1ELb0ELb0EEEvNS_16Flash_fwd_paramsE --------------------------
	.section	.nv.shared._ZN5flash16flash_fwd_kernelI23Flash_fwd_kernel_traitsILi32ELi128ELi128ELi4ELb0ELb0EN7cutlass10bfloat16_tE19Flash_kernel_traitsILi32ELi128ELi128ELi4ES3_EELb1ELb0ELb1ELb0ELb0ELb1ELb0ELb0EEEvNS_16Flash_fwd_paramsE,"aw",@nobits
	.sectionflags	@""
	.align	16


//--------------------- .nv.shared._ZN5flash16flash_fwd_kernelI23Flash_fwd_kernel_traitsILi32ELi128ELi128ELi4ELb0ELb0EN7cutlass10bfloat16_tE19Flash_kernel_traitsILi32ELi128ELi128ELi4ES3_EELb0ELb0ELb1ELb0ELb0ELb1ELb1ELb0EEEvNS_16Flash_fwd_paramsE --------------------------
	.section	.nv.shared._ZN5flash16flash_fwd_kernelI23Flash_fwd_kernel_traitsILi32ELi128ELi128ELi4ELb0ELb0EN7cutlass10bfloat16_tE19Flash_kernel_traitsILi32ELi128ELi128ELi4ES3_EELb0ELb0ELb1ELb0ELb0ELb1ELb1ELb0EEEvNS_16Flash_fwd_paramsE,"aw",@nobits
	.sectionflags	@""
	.align	16


//--------------------- .nv.shared._ZN5flash16flash_fwd_kernelI23Flash_fwd_kernel_traitsILi32ELi128ELi128ELi4ELb0ELb0EN7cutlass10bfloat16_tE19Flash_kernel_traitsILi32ELi128ELi128ELi4ES3_EELb1ELb0ELb1ELb1ELb0ELb0ELb0ELb0EEEvNS_16Flash_fwd_paramsE --------------------------
	.section	.nv.shared._ZN5flash16flash_fwd_kernelI23Flash_fwd_kernel_traitsILi32ELi128ELi128ELi4ELb0ELb0EN7cutlass10bfloat16_tE19Flash_kernel_traitsILi32ELi128ELi128ELi4ES3_EELb1ELb0ELb1ELb1ELb0ELb0ELb0ELb0EEEvNS_16Flash_fwd_paramsE,"aw",@nobits
	.sectionflags	@""
	.align	16


//--------------------- .nv.shared._ZN5flash16flash_fwd_kernelI23Flash_fwd_kernel_traitsILi32ELi128ELi128ELi4ELb0ELb0EN7cutlass10bfloat16_tE19Flash_kernel_traitsILi32ELi128ELi128ELi4ES3_EELb1ELb0ELb1ELb0ELb0ELb0ELb0ELb1EEEvNS_16Flash_fwd_paramsE --------------------------
	.section	.nv.shared._ZN5flash16flash_fwd_kernelI23Flash_fwd_kernel_traitsILi32ELi128ELi128ELi4ELb0ELb0EN7cutlass10bfloat16_tE19Flash_kernel_traitsILi32ELi128ELi128ELi4ES3_EELb1ELb0ELb1ELb0ELb0ELb0ELb0ELb1EEEvNS_16Flash_fwd_paramsE,"aw",@nobits
	.sectionflags	@""
	.align	16


//--------------------- .nv.shared._ZN5flash16flash_fwd_kernelI23Flash_fwd_kernel_traitsILi32ELi128ELi128ELi4ELb0ELb0EN7cutlass10bfloat16_tE19Flash_kernel_traitsILi32ELi128ELi128ELi4ES3_EELb0ELb0ELb1ELb0ELb0ELb0ELb1ELb0EEEvNS_16Flash_fwd_paramsE --------------------------
	.section	.nv.shared._ZN5flash16flash_fwd_kernelI23Flash_fwd_kernel_traitsILi32ELi128ELi128ELi4ELb0ELb0EN7cutlass10bfloat16_tE19Flash_kernel_traitsILi32ELi128ELi128ELi4ES3_EELb0ELb0ELb1ELb0ELb0ELb0ELb1ELb0EEEvNS_16Flash_fwd_paramsE,"aw",@nobits
	.sectionflags	@""
	.align	16


//--------------------- .nv.shared._ZN5flash16flash_fwd_kernelI23Flash_fwd_kernel_traitsILi32ELi128ELi128ELi4ELb0ELb0EN7cutlass10bfloat16_tE19Flash_kernel_traitsILi32ELi128ELi128ELi4ES3_EELb1ELb0ELb1ELb1ELb0ELb0ELb0ELb1EEEvNS_16Flash_fwd_paramsE --------------------------
	.section	.nv.shared._ZN5flash16flash_fwd_kernelI23Flash_fwd_kernel_traitsILi32ELi128ELi128ELi4ELb0ELb0EN7cutlass10bfloat16_tE19Flash_kernel_traitsILi32ELi128ELi128ELi4ES3_EELb1ELb0ELb1ELb1ELb0ELb0ELb0ELb1EEEvNS_16Flash_fwd_paramsE,"aw",@nobits
	.sectionflags	@""
	.align	16


//--------------------- .nv.shared._ZN5flash16flash_fwd_kernelI23Flash_fwd_kernel_traitsILi32ELi128ELi128ELi4ELb0ELb0EN7cutlass10bfloat16_tE19Flash_kernel_traitsILi32ELi128ELi128ELi4ES3_EELb0ELb0ELb1ELb1ELb0ELb0ELb1ELb0EEEvNS_16Flash_fwd_paramsE --------------------------
	.section	.nv.shared._ZN5flash16flash_fwd_kernelI23Flash_fwd_kernel_traitsILi32ELi128ELi128ELi4ELb0ELb0EN7cutlass10bfloat16_tE19Flash_kernel_traitsILi32ELi128ELi128ELi4ES3_EELb0ELb0ELb1ELb1ELb0ELb0ELb1ELb0EEEvNS_16Flash_fwd_paramsE,"aw",@nobits
	.sectionflags	@""
	.align	16
